	.target	sm_90a

	.elftype	@"ET_EXEC"


//--------------------- .note.nv.tkinfo           --------------------------
	.section	.note.nv.tkinfo,"",@"SHT_NOTE"
	.sectionflags	@"SHF_NOTE_NV_TKINFO"
	.tkinfo
        /*0018*/ 	.word	0x00000002
        /*0030*/ 	.string	""
        /*0030*/ 	.string	"ptxas"
        /*0030*/ 	.string	"Cuda compilation tools, release 13.0, V13.0.88"
        /*0030*/ 	.string	"Build cuda_13.0.r13.0/compiler.36424714_0"
        /*0030*/ 	.string	"-arch sm_90a -m 64 "



//--------------------- .note.nv.cuinfo           --------------------------
	.section	.note.nv.cuinfo,"",@"SHT_NOTE"
	.sectionflags	@"SHF_NOTE_NV_CUINFO"
        /*0018*/ 	.short	0x0002
        /*001a*/ 	.short	0x005a
        /*001c*/ 	.short	0x0082
	.zero		2


//--------------------- .nv.info                  --------------------------
	.section	.nv.info,"",@"SHT_CUDA_INFO"
	.align	4


	//----- nvinfo : EIATTR_REGCOUNT
	.align		4
        /*0000*/ 	.byte	0x04, 0x2f
        /*0002*/ 	.short	(.L_21 - .L_20)
	.align		4
.L_20:
        /*0004*/ 	.word	index@(_ZN7cutlass13device_kernelIN5flash11enable_sm90INS1_16FlashAttnFwdSm90INS1_25CollectiveMainloopFwdSm90ILi2EN4cute5tupleIJNS5_1CILi1EEES8_S8_EEENS6_IJNS7_ILi128EEENS7_ILi96EEENS7_ILi64EEEEEELi256ENS_10bfloat16_tEfNS_4arch4Sm90ELb1ELb0ELb1ELb1ELb0ELb1ELb1ELb1ELb0ELb1ELb1ELb0EEENS1_21CollectiveEpilogueFwdINS6_IJSA_NS7_ILi256EEESB_EEES9_SE_SG_Li256ELb1ELb1ELb1ELb0EEENS1_36VarlenDynamicPersistentTileSchedulerILi128ELi96ELi256ELi128ELb1ELb1ELb1ELb1ELb1ELb1EEEEEEEEEvNT_6ParamsE)
        /*0008*/ 	.word	0x000000a8


	//----- nvinfo : EIATTR_FRAME_SIZE
	.align		4
.L_21:
        /*000c*/ 	.byte	0x04, 0x11
        /*000e*/ 	.short	(.L_23 - .L_22)
	.align		4
.L_22:
        /*0010*/ 	.word	index@(_ZN7cutlass13device_kernelIN5flash11enable_sm90INS1_16FlashAttnFwdSm90INS1_25CollectiveMainloopFwdSm90ILi2EN4cute5tupleIJNS5_1CILi1EEES8_S8_EEENS6_IJNS7_ILi128EEENS7_ILi96EEENS7_ILi64EEEEEELi256ENS_10bfloat16_tEfNS_4arch4Sm90ELb1ELb0ELb1ELb1ELb0ELb1ELb1ELb1ELb0ELb1ELb1ELb0EEENS1_21CollectiveEpilogueFwdINS6_IJSA_NS7_ILi256EEESB_EEES9_SE_SG_Li256ELb1ELb1ELb1ELb0EEENS1_36VarlenDynamicPersistentTileSchedulerILi128ELi96ELi256ELi128ELb1ELb1ELb1ELb1ELb1ELb1EEEEEEEEEvNT_6ParamsE)
        /*0014*/ 	.word	0x000001b8


	//----- nvinfo : EIATTR_REGCOUNT
	.align		4
.L_23:
        /*0018*/ 	.byte	0x04, 0x2f
        /*001a*/ 	.short	(.L_25 - .L_24)
	.align		4
.L_24:
        /*001c*/ 	.word	index@(_ZN7cutlass13device_kernelIN5flash11enable_sm90INS1_16FlashAttnFwdSm90INS1_25CollectiveMainloopFwdSm90ILi2EN4cute5tupleIJNS5_1CILi1EEES8_S8_EEENS6_IJNS7_ILi128EEENS7_ILi96EEENS7_ILi64EEEEEELi256ENS_10bfloat16_tEfNS_4arch4Sm90ELb1ELb0ELb1ELb1ELb0ELb0ELb1ELb1ELb0ELb1ELb1ELb0EEENS1_21CollectiveEpilogueFwdINS6_IJSA_NS7_ILi256EEESB_EEES9_SE_SG_Li256ELb1ELb1ELb1ELb0EEENS1_36VarlenDynamicPersistentTileSchedulerILi128ELi96ELi256ELi128ELb1ELb1ELb1ELb1ELb1ELb1EEEEEEEEEvNT_6ParamsE)
        /*0020*/ 	.word	0x000000a8


	//----- nvinfo : EIATTR_FRAME_SIZE
	.align		4
.L_25:
        /*0024*/ 	.byte	0x04, 0x11
        /*0026*/ 	.short	(.L_27 - .L_26)
	.align		4
.L_26:
        /*0028*/ 	.word	index@(_ZN7cutlass13device_kernelIN5flash11enable_sm90INS1_16FlashAttnFwdSm90INS1_25CollectiveMainloopFwdSm90ILi2EN4cute5tupleIJNS5_1CILi1EEES8_S8_EEENS6_IJNS7_ILi128EEENS7_ILi96EEENS7_ILi64EEEEEELi256ENS_10bfloat16_tEfNS_4arch4Sm90ELb1ELb0ELb1ELb1ELb0ELb0ELb1ELb1ELb0ELb1ELb1ELb0EEENS1_21CollectiveEpilogueFwdINS6_IJSA_NS7_ILi256EEESB_EEES9_SE_SG_Li256ELb1ELb1ELb1ELb0EEENS1_36VarlenDynamicPersistentTileSchedulerILi128ELi96ELi256ELi128ELb1ELb1ELb1ELb1ELb1ELb1EEEEEEEEEvNT_6ParamsE)
        /*002c*/ 	.word	0x00000088


	//----- nvinfo : EIATTR_REGCOUNT
	.align		4
.L_27:
        /*0030*/ 	.byte	0x04, 0x2f
        /*0032*/ 	.short	(.L_29 - .L_28)
	.align		4
.L_28:
        /*0034*/ 	.word	index@(_ZN7cutlass13device_kernelIN5flash11enable_sm90INS1_16FlashAttnFwdSm90INS1_25CollectiveMainloopFwdSm90ILi2EN4cute5tupleIJNS5_1CILi1EEES8_S8_EEENS6_IJNS7_ILi128EEENS7_ILi96EEENS7_ILi64EEEEEELi256ENS_10bfloat16_tEfNS_4arch4Sm90ELb1ELb0ELb1ELb1ELb0ELb1ELb0ELb1ELb0ELb1ELb1ELb0EEENS1_21CollectiveEpilogueFwdINS6_IJSA_NS7_ILi256EEESB_EEES9_SE_SG_Li256ELb1ELb1ELb1ELb0EEENS1_36VarlenDynamicPersistentTileSchedulerILi128ELi96ELi256ELi128ELb1ELb1ELb1ELb1ELb1ELb1EEEEEEEEEvNT_6ParamsE)
        /*0038*/ 	.word	0x000000a8


	//----- nvinfo : EIATTR_FRAME_SIZE
	.align		4
.L_29:
        /*003c*/ 	.byte	0x04, 0x11
        /*003e*/ 	.short	(.L_31 - .L_30)
	.align		4
.L_30:
        /*0040*/ 	.word	index@(_ZN7cutlass13device_kernelIN5flash11enable_sm90INS1_16FlashAttnFwdSm90INS1_25CollectiveMainloopFwdSm90ILi2EN4cute5tupleIJNS5_1CILi1EEES8_S8_EEENS6_IJNS7_ILi128EEENS7_ILi96EEENS7_ILi64EEEEEELi256ENS_10bfloat16_tEfNS_4arch4Sm90ELb1ELb0ELb1ELb1ELb0ELb1ELb0ELb1ELb0ELb1ELb1ELb0EEENS1_21CollectiveEpilogueFwdINS6_IJSA_NS7_ILi256EEESB_EEES9_SE_SG_Li256ELb1ELb1ELb1ELb0EEENS1_36VarlenDynamicPersistentTileSchedulerILi128ELi96ELi256ELi128ELb1ELb1ELb1ELb1ELb1ELb1EEEEEEEEEvNT_6ParamsE)
        /*0044*/ 	.word	0x00000078


	//----- nvinfo : EIATTR_REGCOUNT
	.align		4
.L_31:
        /*0048*/ 	.byte	0x04, 0x2f
        /*004a*/ 	.short	(.L_33 - .L_32)
	.align		4
.L_32:
        /*004c*/ 	.word	index@(_ZN7cutlass13device_kernelIN5flash11enable_sm90INS1_16FlashAttnFwdSm90INS1_25CollectiveMainloopFwdSm90ILi2EN4cute5tupleIJNS5_1CILi1EEES8_S8_EEENS6_IJNS7_ILi128EEENS7_ILi96EEENS7_ILi64EEEEEELi256ENS_10bfloat16_tEfNS_4arch4Sm90ELb1ELb0ELb1ELb1ELb0ELb0ELb0ELb1ELb0ELb1ELb1ELb0EEENS1_21CollectiveEpilogueFwdINS6_IJSA_NS7_ILi256EEESB_EEES9_SE_SG_Li256ELb1ELb1ELb1ELb0EEENS1_36VarlenDynamicPersistentTileSchedulerILi128ELi96ELi256ELi128ELb1ELb1ELb1ELb1ELb1ELb1EEEEEEEEEvNT_6ParamsE)
        /*0050*/ 	.word	0x000000a8


	//----- nvinfo : EIATTR_FRAME_SIZE
	.align		4
.L_33:
        /*0054*/ 	.byte	0x04, 0x11
        /*0056*/ 	.short	(.L_35 - .L_34)
	.align		4
.L_34:
        /*0058*/ 	.word	index@(_ZN7cutlass13device_kernelIN5flash11enable_sm90INS1_16FlashAttnFwdSm90INS1_25CollectiveMainloopFwdSm90ILi2EN4cute5tupleIJNS5_1CILi1EEES8_S8_EEENS6_IJNS7_ILi128EEENS7_ILi96EEENS7_ILi64EEEEEELi256ENS_10bfloat16_tEfNS_4arch4Sm90ELb1ELb0ELb1ELb1ELb0ELb0ELb0ELb1ELb0ELb1ELb1ELb0EEENS1_21CollectiveEpilogueFwdINS6_IJSA_NS7_ILi256EEESB_EEES9_SE_SG_Li256ELb1ELb1ELb1ELb0EEENS1_36VarlenDynamicPersistentTileSchedulerILi128ELi96ELi256ELi128ELb1ELb1ELb1ELb1ELb1ELb1EEEEEEEEEvNT_6ParamsE)
        /*005c*/ 	.word	0x00000060


	//----- nvinfo : EIATTR_REGCOUNT
	.align		4
.L_35:
        /*0060*/ 	.byte	0x04, 0x2f
        /*0062*/ 	.short	(.L_37 - .L_36)
	.align		4
.L_36:
        /*0064*/ 	.word	index@(_ZN7cutlass13device_kernelIN5flash11enable_sm90INS1_16FlashAttnFwdSm90INS1_25CollectiveMainloopFwdSm90ILi2EN4cute5tupleIJNS5_1CILi1EEES8_S8_EEENS6_IJNS7_ILi128EEENS7_ILi96EEENS7_ILi64EEEEEELi256ENS_10bfloat16_tEfNS_4arch4Sm90ELb1ELb0ELb1ELb0ELb0ELb0ELb1ELb1ELb0ELb1ELb1ELb0EEENS1_21CollectiveEpilogueFwdINS6_IJSA_NS7_ILi256EEESB_EEES9_SE_SG_Li256ELb0ELb1ELb1ELb0EEENS1_19SingleTileSchedulerILb0ELb1ELb1ELi128EEEEEEEEEvNT_6ParamsE)
        /*0068*/ 	.word	0x000000a8


	//----- nvinfo : EIATTR_FRAME_SIZE
	.align		4
.L_37:
        /*006c*/ 	.byte	0x04, 0x11
        /*006e*/ 	.short	(.L_39 - .L_38)
	.align		4
.L_38:
        /*0070*/ 	.word	index@(_ZN7cutlass13device_kernelIN5flash11enable_sm90INS1_16FlashAttnFwdSm90INS1_25CollectiveMainloopFwdSm90ILi2EN4cute5tupleIJNS5_1CILi1EEES8_S8_EEENS6_IJNS7_ILi128EEENS7_ILi96EEENS7_ILi64EEEEEELi256ENS_10bfloat16_tEfNS_4arch4Sm90ELb1ELb0ELb1ELb0ELb0ELb0ELb1ELb1ELb0ELb1ELb1ELb0EEENS1_21CollectiveEpilogueFwdINS6_IJSA_NS7_ILi256EEESB_EEES9_SE_SG_Li256ELb0ELb1ELb1ELb0EEENS1_19SingleTileSchedulerILb0ELb1ELb1ELi128EEEEEEEEEvNT_6ParamsE)
        /*0074*/ 	.word	0x00000048


	//----- nvinfo : EIATTR_REGCOUNT
	.align		4
.L_39:
        /*0078*/ 	.byte	0x04, 0x2f
        /*007a*/ 	.short	(.L_41 - .L_40)
	.align		4
.L_40:
        /*007c*/ 	.word	index@(_ZN7cutlass13device_kernelIN5flash11enable_sm90INS1_16FlashAttnFwdSm90INS1_25CollectiveMainloopFwdSm90ILi2EN4cute5tupleIJNS5_1CILi1EEES8_S8_EEENS6_IJNS7_ILi128EEENS7_ILi96EEENS7_ILi64EEEEEELi256ENS_10bfloat16_tEfNS_4arch4Sm90ELb1ELb0ELb1ELb0ELb0ELb0ELb0ELb1ELb0ELb1ELb1ELb0EEENS1_21CollectiveEpilogueFwdINS6_IJSA_NS7_ILi256EEESB_EEES9_SE_SG_Li256ELb0ELb1ELb1ELb0EEENS1_19SingleTileSchedulerILb0ELb1ELb1ELi128EEEEEEEEEvNT_6ParamsE)
        /*0080*/ 	.word	0x000000a8


	//----- nvinfo : EIATTR_FRAME_SIZE
	.align		4
.L_41:
        /*0084*/ 	.byte	0x04, 0x11
        /*0086*/ 	.short	(.L_43 - .L_42)
	.align		4
.L_42:
        /*0088*/ 	.word	index@(_ZN7cutlass13device_kernelIN5flash11enable_sm90INS1_16FlashAttnFwdSm90INS1_25CollectiveMainloopFwdSm90ILi2EN4cute5tupleIJNS5_1CILi1EEES8_S8_EEENS6_IJNS7_ILi128EEENS7_ILi96EEENS7_ILi64EEEEEELi256ENS_10bfloat16_tEfNS_4arch4Sm90ELb1ELb0ELb1ELb0ELb0ELb0ELb0ELb1ELb0ELb1ELb1ELb0EEENS1_21CollectiveEpilogueFwdINS6_IJSA_NS7_ILi256EEESB_EEES9_SE_SG_Li256ELb0ELb1ELb1ELb0EEENS1_19SingleTileSchedulerILb0ELb1ELb1ELi128EEEEEEEEEvNT_6ParamsE)
        /*008c*/ 	.word	0x00000010


	//----- nvinfo : EIATTR_REGCOUNT
	.align		4
.L_43:
        /*0090*/ 	.byte	0x04, 0x2f
        /*0092*/ 	.short	(.L_45 - .L_44)
	.align		4
.L_44:
        /*0094*/ 	.word	index@(_ZN7cutlass13device_kernelIN5flash11enable_sm90INS1_16FlashAttnFwdSm90INS1_25CollectiveMainloopFwdSm90ILi2EN4cute5tupleIJNS5_1CILi1EEES8_S8_EEENS6_IJNS7_ILi128EEENS7_ILi96EEENS7_ILi64EEEEEELi256ENS_10bfloat16_tEfNS_4arch4Sm90ELb0ELb1ELb1ELb1ELb0ELb1ELb1ELb1ELb0ELb1ELb1ELb0EEENS1_21CollectiveEpilogueFwdINS6_IJSA_NS7_ILi256EEESB_EEES9_SE_SG_Li256ELb1ELb1ELb1ELb0EEENS1_36VarlenDynamicPersistentTileSchedulerILi128ELi96ELi256ELi128ELb1ELb1ELb1ELb1ELb0ELb1EEEEEEEEEvNT_6ParamsE)
        /*0098*/ 	.word	0x000000a8


	//----- nvinfo : EIATTR_FRAME_SIZE
	.align		4
.L_45:
        /*009c*/ 	.byte	0x04, 0x11
        /*009e*/ 	.short	(.L_47 - .L_46)
	.align		4
.L_46:
        /*00a0*/ 	.word	index@($_ZN7cutlass13device_kernelIN5flash11enable_sm90INS1_16FlashAttnFwdSm90INS1_25CollectiveMainloopFwdSm90ILi2EN4cute5tupleIJNS5_1CILi1EEES8_S8_EEENS6_IJNS7_ILi128EEENS7_ILi96EEENS7_ILi64EEEEEELi256ENS_10bfloat16_tEfNS_4arch4Sm90ELb0ELb1ELb1ELb1ELb0ELb1ELb1ELb1ELb0ELb1ELb1ELb0EEENS1_21CollectiveEpilogueFwdINS6_IJSA_NS7_ILi256EEESB_EEES9_SE_SG_Li256ELb1ELb1ELb1ELb0EEENS1_36VarlenDynamicPersistentTileSchedulerILi128ELi96ELi256ELi128ELb1ELb1ELb1ELb1ELb0ELb1EEEEEEEEEvNT_6ParamsE$_ZZN5flash25CollectiveMainloopFwdSm90ILi2EN4cute5tupleIJNS1_1CILi1EEES4_S4_EEENS2_IJNS3_ILi128EEENS3_ILi96EEENS3_ILi64EEEEEELi256EN7cutlass10bfloat16_tEfNSA_4arch4Sm90ELb0ELb1ELb1ELb1ELb0ELb1ELb1ELb1ELb0ELb1ELb1ELb0EE3mmaINS_16FlashAttnFwdSm90ISE_NS_21CollectiveEpilogueFwdINS2_IJS6_NS3_ILi256EEES7_EEES5_SB_SD_Li256ELb1ELb1ELb1ELb0EEENS_36VarlenDynamicPersistentTileSchedulerILi128ELi96ELi256ELi128ELb1ELb1ELb1ELb1ELb0ELb1EEEE13SharedStorageENS1_6TensorINS1_11ArrayEngineIfLm128EEENS1_6LayoutINS2_IJNS2_IJNS3_ILi2EEEST_NS3_ILi32EEEEEES4_S4_EEENS2_IJNS2_IJS4_ST_NS3_ILi4EEEEEENS3_ILi0EEESZ_EEEEEEENS_7SoftmaxILi2ELi0EEEEEbRKNSE_6ParamsENSA_25PipelineTmaAsyncNoClusterILi2ENSA_16PipelineTmaAsyncILi2EEEEES1B_RNSA_13PipelineStateILj2EEERT0_RT1_iRiRKNS_16SeqlenInfoQKNewKILb1ELb1EEENS2_IJiiiiEEERT_ENKUliT_T0_T1_E_clIZSF_ISO_S12_S14_EbS17_S1B_S1B_S1E_S1G_S1I_iS1J_S1N_S1O_S1Q_EUlRS1R_iE0_NS3_ILb1EEES1Y_EEDaiS1R_S1S_S1T_)
        /*00a4*/ 	.word	0x00000530


	//----- nvinfo : EIATTR_FRAME_SIZE
	.align		4
.L_47:
        /*00a8*/ 	.byte	0x04, 0x11
        /*00aa*/ 	.short	(.L_49 - .L_48)
	.align		4
.L_48:
        /*00ac*/ 	.word	index@(_ZN7cutlass13device_kernelIN5flash11enable_sm90INS1_16FlashAttnFwdSm90INS1_25CollectiveMainloopFwdSm90ILi2EN4cute5tupleIJNS5_1CILi1EEES8_S8_EEENS6_IJNS7_ILi128EEENS7_ILi96EEENS7_ILi64EEEEEELi256ENS_10bfloat16_tEfNS_4arch4Sm90ELb0ELb1ELb1ELb1ELb0ELb1ELb1ELb1ELb0ELb1ELb1ELb0EEENS1_21CollectiveEpilogueFwdINS6_IJSA_NS7_ILi256EEESB_EEES9_SE_SG_Li256ELb1ELb1ELb1ELb0EEENS1_36VarlenDynamicPersistentTileSchedulerILi128ELi96ELi256ELi128ELb1ELb1ELb1ELb1ELb0ELb1EEEEEEEEEvNT_6ParamsE)
        /*00b0*/ 	.word	0x00000530


	//----- nvinfo : EIATTR_REGCOUNT
	.align		4
.L_49:
        /*00b4*/ 	.byte	0x04, 0x2f
        /*00b6*/ 	.short	(.L_51 - .L_50)
	.align		4
.L_50:
        /*00b8*/ 	.word	index@(_ZN7cutlass13device_kernelIN5flash11enable_sm90INS1_16FlashAttnFwdSm90INS1_25CollectiveMainloopFwdSm90ILi2EN4cute5tupleIJNS5_1CILi1EEES8_S8_EEENS6_IJNS7_ILi128EEENS7_ILi96EEENS7_ILi64EEEEEELi256ENS_10bfloat16_tEfNS_4arch4Sm90ELb0ELb1ELb1ELb1ELb0ELb0ELb1ELb1ELb0ELb1ELb1ELb0EEENS1_21CollectiveEpilogueFwdINS6_IJSA_NS7_ILi256EEESB_EEES9_SE_SG_Li256ELb1ELb1ELb1ELb0EEENS1_36VarlenDynamicPersistentTileSchedulerILi128ELi96ELi256ELi128ELb1ELb1ELb1ELb1ELb0ELb1EEEEEEEEEvNT_6ParamsE)
        /*00bc*/ 	.word	0x000000a8


	//----- nvinfo : EIATTR_FRAME_SIZE
	.align		4
.L_51:
        /*00c0*/ 	.byte	0x04, 0x11
        /*00c2*/ 	.short	(.L_53 - .L_52)
	.align		4
.L_52:
        /*00c4*/ 	.word	index@($_ZN7cutlass13device_kernelIN5flash11enable_sm90INS1_16FlashAttnFwdSm90INS1_25CollectiveMainloopFwdSm90ILi2EN4cute5tupleIJNS5_1CILi1EEES8_S8_EEENS6_IJNS7_ILi128EEENS7_ILi96EEENS7_ILi64EEEEEELi256ENS_10bfloat16_tEfNS_4arch4Sm90ELb0ELb1ELb1ELb1ELb0ELb0ELb1ELb1ELb0ELb1ELb1ELb0EEENS1_21CollectiveEpilogueFwdINS6_IJSA_NS7_ILi256EEESB_EEES9_SE_SG_Li256ELb1ELb1ELb1ELb0EEENS1_36VarlenDynamicPersistentTileSchedulerILi128ELi96ELi256ELi128ELb1ELb1ELb1ELb1ELb0ELb1EEEEEEEEEvNT_6ParamsE$_ZZN5flash25CollectiveMainloopFwdSm90ILi2EN4cute5tupleIJNS1_1CILi1EEES4_S4_EEENS2_IJNS3_ILi128EEENS3_ILi96EEENS3_ILi64EEEEEELi256EN7cutlass10bfloat16_tEfNSA_4arch4Sm90ELb0ELb1ELb1ELb1ELb0ELb0ELb1ELb1ELb0ELb1ELb1ELb0EE3mmaINS_16FlashAttnFwdSm90ISE_NS_21CollectiveEpilogueFwdINS2_IJS6_NS3_ILi256EEES7_EEES5_SB_SD_Li256ELb1ELb1ELb1ELb0EEENS_36VarlenDynamicPersistentTileSchedulerILi128ELi96ELi256ELi128ELb1ELb1ELb1ELb1ELb0ELb1EEEE13SharedStorageENS1_6TensorINS1_11ArrayEngineIfLm128EEENS1_6LayoutINS2_IJNS2_IJNS3_ILi2EEEST_NS3_ILi32EEEEEES4_S4_EEENS2_IJNS2_IJS4_ST_NS3_ILi4EEEEEENS3_ILi0EEESZ_EEEEEEENS_7SoftmaxILi2ELi0EEEEEbRKNSE_6ParamsENSA_25PipelineTmaAsyncNoClusterILi2ENSA_16PipelineTmaAsyncILi2EEEEES1B_RNSA_13PipelineStateILj2EEERT0_RT1_iRiRKNS_16SeqlenInfoQKNewKILb1ELb0EEENS2_IJiiiiEEERT_ENKUliT_T0_T1_E_clIZSF_ISO_S12_S14_EbS17_S1B_S1B_S1E_S1G_S1I_iS1J_S1N_S1O_S1Q_EUlRS1R_iE1_NS3_ILb0EEENS3_ILb1EEEEEDaiS1R_S1S_S1T_)
        /*00c8*/ 	.word	0x00000500


	//----- nvinfo : EIATTR_FRAME_SIZE
	.align		4
.L_53:
        /*00cc*/ 	.byte	0x04, 0x11
        /*00ce*/ 	.short	(.L_55 - .L_54)
	.align		4
.L_54:
        /*00d0*/ 	.word	index@(_ZN7cutlass13device_kernelIN5flash11enable_sm90INS1_16FlashAttnFwdSm90INS1_25CollectiveMainloopFwdSm90ILi2EN4cute5tupleIJNS5_1CILi1EEES8_S8_EEENS6_IJNS7_ILi128EEENS7_ILi96EEENS7_ILi64EEEEEELi256ENS_10bfloat16_tEfNS_4arch4Sm90ELb0ELb1ELb1ELb1ELb0ELb0ELb1ELb1ELb0ELb1ELb1ELb0EEENS1_21CollectiveEpilogueFwdINS6_IJSA_NS7_ILi256EEESB_EEES9_SE_SG_Li256ELb1ELb1ELb1ELb0EEENS1_36VarlenDynamicPersistentTileSchedulerILi128ELi96ELi256ELi128ELb1ELb1ELb1ELb1ELb0ELb1EEEEEEEEEvNT_6ParamsE)
        /*00d4*/ 	.word	0x00000500


	//----- nvinfo : EIATTR_REGCOUNT
	.align		4
.L_55:
        /*00d8*/ 	.byte	0x04, 0x2f
        /*00da*/ 	.short	(.L_57 - .L_56)
	.align		4
.L_56:
        /*00dc*/ 	.word	index@(_ZN7cutlass13device_kernelIN5flash11enable_sm90INS1_16FlashAttnFwdSm90INS1_25CollectiveMainloopFwdSm90ILi2EN4cute5tupleIJNS5_1CILi1EEES8_S8_EEENS6_IJNS7_ILi128EEENS7_ILi96EEENS7_ILi64EEEEEELi256ENS_10bfloat16_tEfNS_4arch4Sm90ELb0ELb1ELb1ELb1ELb0ELb1ELb0ELb1ELb0ELb1ELb1ELb0EEENS1_21CollectiveEpilogueFwdINS6_IJSA_NS7_ILi256EEESB_EEES9_SE_SG_Li256ELb1ELb1ELb1ELb0EEENS1_36VarlenDynamicPersistentTileSchedulerILi128ELi96ELi256ELi128ELb1ELb1ELb1ELb1ELb0ELb1EEEEEEEEEvNT_6ParamsE)
        /*00e0*/ 	.word	0x000000a8


	//----- nvinfo : EIATTR_FRAME_SIZE
	.align		4
.L_57:
        /*00e4*/ 	.byte	0x04, 0x11
        /*00e6*/ 	.short	(.L_59 - .L_58)
	.align		4
.L_58:
        /*00e8*/ 	.word	index@(_ZN7cutlass13device_kernelIN5flash11enable_sm90INS1_16FlashAttnFwdSm90INS1_25CollectiveMainloopFwdSm90ILi2EN4cute5tupleIJNS5_1CILi1EEES8_S8_EEENS6_IJNS7_ILi128EEENS7_ILi96EEENS7_ILi64EEEEEELi256ENS_10bfloat16_tEfNS_4arch4Sm90ELb0ELb1ELb1ELb1ELb0ELb1ELb0ELb1ELb0ELb1ELb1ELb0EEENS1_21CollectiveEpilogueFwdINS6_IJSA_NS7_ILi256EEESB_EEES9_SE_SG_Li256ELb1ELb1ELb1ELb0EEENS1_36VarlenDynamicPersistentTileSchedulerILi128ELi96ELi256ELi128ELb1ELb1ELb1ELb1ELb0ELb1EEEEEEEEEvNT_6ParamsE)
        /*00ec*/ 	.word	0x00000078


	//----- nvinfo : EIATTR_REGCOUNT
	.align		4
.L_59:
        /*00f0*/ 	.byte	0x04, 0x2f
        /*00f2*/ 	.short	(.L_61 - .L_60)
	.align		4
.L_60:
        /*00f4*/ 	.word	index@(_ZN7cutlass13device_kernelIN5flash11enable_sm90INS1_16FlashAttnFwdSm90INS1_25CollectiveMainloopFwdSm90ILi2EN4cute5tupleIJNS5_1CILi1EEES8_S8_EEENS6_IJNS7_ILi128EEENS7_ILi96EEENS7_ILi64EEEEEELi256ENS_10bfloat16_tEfNS_4arch4Sm90ELb0ELb1ELb1ELb1ELb0ELb0ELb0ELb1ELb0ELb1ELb1ELb0EEENS1_21CollectiveEpilogueFwdINS6_IJSA_NS7_ILi256EEESB_EEES9_SE_SG_Li256ELb1ELb1ELb1ELb0EEENS1_36VarlenDynamicPersistentTileSchedulerILi128ELi96ELi256ELi128ELb1ELb1ELb1ELb1ELb0ELb1EEEEEEEEEvNT_6ParamsE)
        /*00f8*/ 	.word	0x000000a8


	//----- nvinfo : EIATTR_FRAME_SIZE
	.align		4
.L_61:
        /*00fc*/ 	.byte	0x04, 0x11
        /*00fe*/ 	.short	(.L_63 - .L_62)
	.align		4
.L_62:
        /*0100*/ 	.word	index@(_ZN7cutlass13device_kernelIN5flash11enable_sm90INS1_16FlashAttnFwdSm90INS1_25CollectiveMainloopFwdSm90ILi2EN4cute5tupleIJNS5_1CILi1EEES8_S8_EEENS6_IJNS7_ILi128EEENS7_ILi96EEENS7_ILi64EEEEEELi256ENS_10bfloat16_tEfNS_4arch4Sm90ELb0ELb1ELb1ELb1ELb0ELb0ELb0ELb1ELb0ELb1ELb1ELb0EEENS1_21CollectiveEpilogueFwdINS6_IJSA_NS7_ILi256EEESB_EEES9_SE_SG_Li256ELb1ELb1ELb1ELb0EEENS1_36VarlenDynamicPersistentTileSchedulerILi128ELi96ELi256ELi128ELb1ELb1ELb1ELb1ELb0ELb1EEEEEEEEEvNT_6ParamsE)
        /*0104*/ 	.word	0x00000068


	//----- nvinfo : EIATTR_REGCOUNT
	.align		4
.L_63:
        /*0108*/ 	.byte	0x04, 0x2f
        /*010a*/ 	.short	(.L_65 - .L_64)
	.align		4
.L_64:
        /*010c*/ 	.word	index@(_ZN7cutlass13device_kernelIN5flash11enable_sm90INS1_16FlashAttnFwdSm90INS1_25CollectiveMainloopFwdSm90ILi2EN4cute5tupleIJNS5_1CILi1EEES8_S8_EEENS6_IJNS7_ILi128EEENS7_ILi96EEENS7_ILi64EEEEEELi256ENS_10bfloat16_tEfNS_4arch4Sm90ELb0ELb1ELb1ELb0ELb0ELb0ELb1ELb1ELb0ELb1ELb1ELb0EEENS1_21CollectiveEpilogueFwdINS6_IJSA_NS7_ILi256EEESB_EEES9_SE_SG_Li256ELb0ELb1ELb1ELb0EEENS1_19SingleTileSchedulerILb0ELb1ELb1ELi128EEEEEEEEEvNT_6ParamsE)
        /*0110*/ 	.word	0x000000a8


	//----- nvinfo : EIATTR_FRAME_SIZE
	.align		4
.L_65:
        /*0114*/ 	.byte	0x04, 0x11
        /*0116*/ 	.short	(.L_67 - .L_66)
	.align		4
.L_66:
        /*0118*/ 	.word	index@($_ZN7cutlass13device_kernelIN5flash11enable_sm90INS1_16FlashAttnFwdSm90INS1_25CollectiveMainloopFwdSm90ILi2EN4cute5tupleIJNS5_1CILi1EEES8_S8_EEENS6_IJNS7_ILi128EEENS7_ILi96EEENS7_ILi64EEEEEELi256ENS_10bfloat16_tEfNS_4arch4Sm90ELb0ELb1ELb1ELb0ELb0ELb0ELb1ELb1ELb0ELb1ELb1ELb0EEENS1_21CollectiveEpilogueFwdINS6_IJSA_NS7_ILi256EEESB_EEES9_SE_SG_Li256ELb0ELb1ELb1ELb0EEENS1_19SingleTileSchedulerILb0ELb1ELb1ELi128EEEEEEEEEvNT_6ParamsE$_ZZN5flash25CollectiveMainloopFwdSm90ILi2EN4cute5tupleIJNS1_1CILi1EEES4_S4_EEENS2_IJNS3_ILi128EEENS3_ILi96EEENS3_ILi64EEEEEELi256EN7cutlass10bfloat16_tEfNSA_4arch4Sm90ELb0ELb1ELb1ELb0ELb0ELb0ELb1ELb1ELb0ELb1ELb1ELb0EE3mmaINS_16FlashAttnFwdSm90ISE_NS_21CollectiveEpilogueFwdINS2_IJS6_NS3_ILi256EEES7_EEES5_SB_SD_Li256ELb0ELb1ELb1ELb0EEENS_19SingleTileSchedulerILb0ELb1ELb1ELi128EEEE13SharedStorageENS1_6TensorINS1_11ArrayEngineIfLm128EEENS1_6LayoutINS2_IJNS2_IJNS3_ILi2EEEST_NS3_ILi32EEEEEES4_S4_EEENS2_IJNS2_IJS4_ST_NS3_ILi4EEEEEENS3_ILi0EEESZ_EEEEEEENS_7SoftmaxILi2ELi0EEEEEbRKNSE_6ParamsENSA_25PipelineTmaAsyncNoClusterILi2ENSA_16PipelineTmaAsyncILi2EEEEES1B_RNSA_13PipelineStateILj2EEERT0_RT1_iRiRKNS_16SeqlenInfoQKNewKILb0ELb0EEENS2_IJiiiiEEERT_ENKUliT_T0_T1_E_clIZSF_ISO_S12_S14_EbS17_S1B_S1B_S1E_S1G_S1I_iS1J_S1N_S1O_S1Q_EUlRS1R_iE1_NS3_ILb0EEENS3_ILb1EEEEEDaiS1R_S1S_S1T_)
        /*011c*/ 	.word	0x00003440


	//----- nvinfo : EIATTR_FRAME_SIZE
	.align		4
.L_67:
        /*0120*/ 	.byte	0x04, 0x11
        /*0122*/ 	.short	(.L_69 - .L_68)
	.align		4
.L_68:
        /*0124*/ 	.word	index@(_ZN7cutlass13device_kernelIN5flash11enable_sm90INS1_16FlashAttnFwdSm90INS1_25CollectiveMainloopFwdSm90ILi2EN4cute5tupleIJNS5_1CILi1EEES8_S8_EEENS6_IJNS7_ILi128EEENS7_ILi96EEENS7_ILi64EEEEEELi256ENS_10bfloat16_tEfNS_4arch4Sm90ELb0ELb1ELb1ELb0ELb0ELb0ELb1ELb1ELb0ELb1ELb1ELb0EEENS1_21CollectiveEpilogueFwdINS6_IJSA_NS7_ILi256EEESB_EEES9_SE_SG_Li256ELb0ELb1ELb1ELb0EEENS1_19SingleTileSchedulerILb0ELb1ELb1ELi128EEEEEEEEEvNT_6ParamsE)
        /*0128*/ 	.word	0x00003440


	//----- nvinfo : EIATTR_REGCOUNT
	.align		4
.L_69:
        /*012c*/ 	.byte	0x04, 0x2f
        /*012e*/ 	.short	(.L_71 - .L_70)
	.align		4
.L_70:
        /*0130*/ 	.word	index@(_ZN7cutlass13device_kernelIN5flash11enable_sm90INS1_16FlashAttnFwdSm90INS1_25CollectiveMainloopFwdSm90ILi2EN4cute5tupleIJNS5_1CILi1EEES8_S8_EEENS6_IJNS7_ILi128EEENS7_ILi96EEENS7_ILi64EEEEEELi256ENS_10bfloat16_tEfNS_4arch4Sm90ELb0ELb1ELb1ELb0ELb0ELb0ELb0ELb1ELb0ELb1ELb1ELb0EEENS1_21CollectiveEpilogueFwdINS6_IJSA_NS7_ILi256EEESB_EEES9_SE_SG_Li256ELb0ELb1ELb1ELb0EEENS1_19SingleTileSchedulerILb0ELb1ELb1ELi128EEEEEEEEEvNT_6ParamsE)
        /*0134*/ 	.word	0x000000a8


	//----- nvinfo : EIATTR_FRAME_SIZE
	.align		4
.L_71:
        /*0138*/ 	.byte	0x04, 0x11
        /*013a*/ 	.short	(.L_73 - .L_72)
	.align		4
.L_72:
        /*013c*/ 	.word	index@(_ZN7cutlass13device_kernelIN5flash11enable_sm90INS1_16FlashAttnFwdSm90INS1_25CollectiveMainloopFwdSm90ILi2EN4cute5tupleIJNS5_1CILi1EEES8_S8_EEENS6_IJNS7_ILi128EEENS7_ILi96EEENS7_ILi64EEEEEELi256ENS_10bfloat16_tEfNS_4arch4Sm90ELb0ELb1ELb1ELb0ELb0ELb0ELb0ELb1ELb0ELb1ELb1ELb0EEENS1_21CollectiveEpilogueFwdINS6_IJSA_NS7_ILi256EEESB_EEES9_SE_SG_Li256ELb0ELb1ELb1ELb0EEENS1_19SingleTileSchedulerILb0ELb1ELb1ELi128EEEEEEEEEvNT_6ParamsE)
        /*0140*/ 	.word	0x00000008


	//----- nvinfo : EIATTR_REGCOUNT
	.align		4
.L_73:
        /*0144*/ 	.byte	0x04, 0x2f
        /*0146*/ 	.short	(.L_75 - .L_74)
	.align		4
.L_74:
        /*0148*/ 	.word	index@(_ZN7cutlass13device_kernelIN5flash11enable_sm90INS1_16FlashAttnFwdSm90INS1_25CollectiveMainloopFwdSm90ILi2EN4cute5tupleIJNS5_1CILi1EEES8_S8_EEENS6_IJNS7_ILi128EEENS7_ILi96EEENS7_ILi64EEEEEELi256ENS_10bfloat16_tEfNS_4arch4Sm90ELb0ELb0ELb1ELb1ELb0ELb1ELb1ELb1ELb0ELb1ELb1ELb0EEENS1_21CollectiveEpilogueFwdINS6_IJSA_NS7_ILi256EEESB_EEES9_SE_SG_Li256ELb1ELb1ELb1ELb0EEENS1_36VarlenDynamicPersistentTileSchedulerILi128ELi96ELi256ELi128ELb1ELb1ELb1ELb0ELb1ELb1EEEEEEEEEvNT_6ParamsE)
        /*014c*/ 	.word	0x000000a8


	//----- nvinfo : EIATTR_FRAME_SIZE
	.align		4
.L_75:
        /*0150*/ 	.byte	0x04, 0x11
        /*0152*/ 	.short	(.L_77 - .L_76)
	.align		4
.L_76:
        /*0154*/ 	.word	index@(_ZN7cutlass13device_kernelIN5flash11enable_sm90INS1_16FlashAttnFwdSm90INS1_25CollectiveMainloopFwdSm90ILi2EN4cute5tupleIJNS5_1CILi1EEES8_S8_EEENS6_IJNS7_ILi128EEENS7_ILi96EEENS7_ILi64EEEEEELi256ENS_10bfloat16_tEfNS_4arch4Sm90ELb0ELb0ELb1ELb1ELb0ELb1ELb1ELb1ELb0ELb1ELb1ELb0EEENS1_21CollectiveEpilogueFwdINS6_IJSA_NS7_ILi256EEESB_EEES9_SE_SG_Li256ELb1ELb1ELb1ELb0EEENS1_36VarlenDynamicPersistentTileSchedulerILi128ELi96ELi256ELi128ELb1ELb1ELb1ELb0ELb1ELb1EEEEEEEEEvNT_6ParamsE)
        /*0158*/ 	.word	0x000000b0


	//----- nvinfo : EIATTR_REGCOUNT
	.align		4
.L_77:
        /*015c*/ 	.byte	0x04, 0x2f
        /*015e*/ 	.short	(.L_79 - .L_78)
	.align		4
.L_78:
        /*0160*/ 	.word	index@(_ZN7cutlass13device_kernelIN5flash11enable_sm90INS1_16FlashAttnFwdSm90INS1_25CollectiveMainloopFwdSm90ILi2EN4cute5tupleIJNS5_1CILi1EEES8_S8_EEENS6_IJNS7_ILi128EEENS7_ILi96EEENS7_ILi64EEEEEELi256ENS_10bfloat16_tEfNS_4arch4Sm90ELb0ELb0ELb1ELb1ELb0ELb0ELb1ELb1ELb0ELb1ELb1ELb0EEENS1_21CollectiveEpilogueFwdINS6_IJSA_NS7_ILi256EEESB_EEES9_SE_SG_Li256ELb1ELb1ELb1ELb0EEENS1_36VarlenDynamicPersistentTileSchedulerILi128ELi96ELi256ELi128ELb1ELb1ELb1ELb0ELb1ELb1EEEEEEEEEvNT_6ParamsE)
        /*0164*/ 	.word	0x000000a8


	//----- nvinfo : EIATTR_FRAME_SIZE
	.align		4
.L_79:
        /*0168*/ 	.byte	0x04, 0x11
        /*016a*/ 	.short	(.L_81 - .L_80)
	.align		4
.L_80:
        /*016c*/ 	.word	index@(_ZN7cutlass13device_kernelIN5flash11enable_sm90INS1_16FlashAttnFwdSm90INS1_25CollectiveMainloopFwdSm90ILi2EN4cute5tupleIJNS5_1CILi1EEES8_S8_EEENS6_IJNS7_ILi128EEENS7_ILi96EEENS7_ILi64EEEEEELi256ENS_10bfloat16_tEfNS_4arch4Sm90ELb0ELb0ELb1ELb1ELb0ELb0ELb1ELb1ELb0ELb1ELb1ELb0EEENS1_21CollectiveEpilogueFwdINS6_IJSA_NS7_ILi256EEESB_EEES9_SE_SG_Li256ELb1ELb1ELb1ELb0EEENS1_36VarlenDynamicPersistentTileSchedulerILi128ELi96ELi256ELi128ELb1ELb1ELb1ELb0ELb1ELb1EEEEEEEEEvNT_6ParamsE)
        /*0170*/ 	.word	0x00000088


	//----- nvinfo : EIATTR_REGCOUNT
	.align		4
.L_81:
        /*0174*/ 	.byte	0x04, 0x2f
        /*0176*/ 	.short	(.L_83 - .L_82)
	.align		4
.L_82:
        /*0178*/ 	.word	index@(_ZN7cutlass13device_kernelIN5flash11enable_sm90INS1_16FlashAttnFwdSm90INS1_25CollectiveMainloopFwdSm90ILi2EN4cute5tupleIJNS5_1CILi1EEES8_S8_EEENS6_IJNS7_ILi128EEENS7_ILi96EEENS7_ILi64EEEEEELi256ENS_10bfloat16_tEfNS_4arch4Sm90ELb0ELb0ELb1ELb1ELb0ELb1ELb0ELb1ELb0ELb1ELb1ELb0EEENS1_21CollectiveEpilogueFwdINS6_IJSA_NS7_ILi256EEESB_EEES9_SE_SG_Li256ELb1ELb1ELb1ELb0EEENS1_36VarlenDynamicPersistentTileSchedulerILi128ELi96ELi256ELi128ELb1ELb1ELb1ELb0ELb1ELb1EEEEEEEEEvNT_6ParamsE)
        /*017c*/ 	.word	0x000000a8


	//----- nvinfo : EIATTR_FRAME_SIZE
	.align		4
.L_83:
        /*0180*/ 	.byte	0x04, 0x11
        /*0182*/ 	.short	(.L_85 - .L_84)
	.align		4
.L_84:
        /*0184*/ 	.word	index@(_ZN7cutlass13device_kernelIN5flash11enable_sm90INS1_16FlashAttnFwdSm90INS1_25CollectiveMainloopFwdSm90ILi2EN4cute5tupleIJNS5_1CILi1EEES8_S8_EEENS6_IJNS7_ILi128EEENS7_ILi96EEENS7_ILi64EEEEEELi256ENS_10bfloat16_tEfNS_4arch4Sm90ELb0ELb0ELb1ELb1ELb0ELb1ELb0ELb1ELb0ELb1ELb1ELb0EEENS1_21CollectiveEpilogueFwdINS6_IJSA_NS7_ILi256EEESB_EEES9_SE_SG_Li256ELb1ELb1ELb1ELb0EEENS1_36VarlenDynamicPersistentTileSchedulerILi128ELi96ELi256ELi128ELb1ELb1ELb1ELb0ELb1ELb1EEEEEEEEEvNT_6ParamsE)
        /*0188*/ 	.word	0x00000078


	//----- nvinfo : EIATTR_REGCOUNT
	.align		4
.L_85:
        /*018c*/ 	.byte	0x04, 0x2f
        /*018e*/ 	.short	(.L_87 - .L_86)
	.align		4
.L_86:
        /*0190*/ 	.word	index@(_ZN7cutlass13device_kernelIN5flash11enable_sm90INS1_16FlashAttnFwdSm90INS1_25CollectiveMainloopFwdSm90ILi2EN4cute5tupleIJNS5_1CILi1EEES8_S8_EEENS6_IJNS7_ILi128EEENS7_ILi96EEENS7_ILi64EEEEEELi256ENS_10bfloat16_tEfNS_4arch4Sm90ELb0ELb0ELb1ELb1ELb0ELb0ELb0ELb1ELb0ELb1ELb1ELb0EEENS1_21CollectiveEpilogueFwdINS6_IJSA_NS7_ILi256EEESB_EEES9_SE_SG_Li256ELb1ELb1ELb1ELb0EEENS1_36VarlenDynamicPersistentTileSchedulerILi128ELi96ELi256ELi128ELb1ELb1ELb1ELb0ELb1ELb1EEEEEEEEEvNT_6ParamsE)
        /*0194*/ 	.word	0x000000a8


	//----- nvinfo : EIATTR_FRAME_SIZE
	.align		4
.L_87:
        /*0198*/ 	.byte	0x04, 0x11
        /*019a*/ 	.short	(.L_89 - .L_88)
	.align		4
.L_88:
        /*019c*/ 	.word	index@(_ZN7cutlass13device_kernelIN5flash11enable_sm90INS1_16FlashAttnFwdSm90INS1_25CollectiveMainloopFwdSm90ILi2EN4cute5tupleIJNS5_1CILi1EEES8_S8_EEENS6_IJNS7_ILi128EEENS7_ILi96EEENS7_ILi64EEEEEELi256ENS_10bfloat16_tEfNS_4arch4Sm90ELb0ELb0ELb1ELb1ELb0ELb0ELb0ELb1ELb0ELb1ELb1ELb0EEENS1_21CollectiveEpilogueFwdINS6_IJSA_NS7_ILi256EEESB_EEES9_SE_SG_Li256ELb1ELb1ELb1ELb0EEENS1_36VarlenDynamicPersistentTileSchedulerILi128ELi96ELi256ELi128ELb1ELb1ELb1ELb0ELb1ELb1EEEEEEEEEvNT_6ParamsE)
        /*01a0*/ 	.word	0x00000060


	//----- nvinfo : EIATTR_REGCOUNT
	.align		4
.L_89:
        /*01a4*/ 	.byte	0x04, 0x2f
        /*01a6*/ 	.short	(.L_91 - .L_90)
	.align		4
.L_90:
        /*01a8*/ 	.word	index@(_ZN7cutlass13device_kernelIN5flash11enable_sm90INS1_16FlashAttnFwdSm90INS1_25CollectiveMainloopFwdSm90ILi2EN4cute5tupleIJNS5_1CILi1EEES8_S8_EEENS6_IJNS7_ILi128EEENS7_ILi96EEENS7_ILi64EEEEEELi256ENS_10bfloat16_tEfNS_4arch4Sm90ELb0ELb0ELb1ELb0ELb0ELb0ELb1ELb1ELb0ELb1ELb1ELb0EEENS1_21CollectiveEpilogueFwdINS6_IJSA_NS7_ILi256EEESB_EEES9_SE_SG_Li256ELb0ELb1ELb1ELb0EEENS1_19SingleTileSchedulerILb0ELb1ELb1ELi128EEEEEEEEEvNT_6ParamsE)
        /*01ac*/ 	.word	0x000000a8


	//----- nvinfo : EIATTR_FRAME_SIZE
	.align		4
.L_91:
        /*01b0*/ 	.byte	0x04, 0x11
        /*01b2*/ 	.short	(.L_93 - .L_92)
	.align		4
.L_92:
        /*01b4*/ 	.word	index@(_ZN7cutlass13device_kernelIN5flash11enable_sm90INS1_16FlashAttnFwdSm90INS1_25CollectiveMainloopFwdSm90ILi2EN4cute5tupleIJNS5_1CILi1EEES8_S8_EEENS6_IJNS7_ILi128EEENS7_ILi96EEENS7_ILi64EEEEEELi256ENS_10bfloat16_tEfNS_4arch4Sm90ELb0ELb0ELb1ELb0ELb0ELb0ELb1ELb1ELb0ELb1ELb1ELb0EEENS1_21CollectiveEpilogueFwdINS6_IJSA_NS7_ILi256EEESB_EEES9_SE_SG_Li256ELb0ELb1ELb1ELb0EEENS1_19SingleTileSchedulerILb0ELb1ELb1ELi128EEEEEEEEEvNT_6ParamsE)
        /*01b8*/ 	.word	0x00000038


	//----- nvinfo : EIATTR_REGCOUNT
	.align		4
.L_93:
        /*01bc*/ 	.byte	0x04, 0x2f
        /*01be*/ 	.short	(.L_95 - .L_94)
	.align		4
.L_94:
        /*01c0*/ 	.word	index@(_ZN7cutlass13device_kernelIN5flash11enable_sm90INS1_16FlashAttnFwdSm90INS1_25CollectiveMainloopFwdSm90ILi2EN4cute5tupleIJNS5_1CILi1EEES8_S8_EEENS6_IJNS7_ILi128EEENS7_ILi96EEENS7_ILi64EEEEEELi256ENS_10bfloat16_tEfNS_4arch4Sm90ELb0ELb0ELb1ELb0ELb0ELb0ELb0ELb1ELb0ELb1ELb1ELb0EEENS1_21CollectiveEpilogueFwdINS6_IJSA_NS7_ILi256EEESB_EEES9_SE_SG_Li256ELb0ELb1ELb1ELb0EEENS1_19SingleTileSchedulerILb0ELb1ELb1ELi128EEEEEEEEEvNT_6ParamsE)
        /*01c4*/ 	.word	0x000000a8


	//----- nvinfo : EIATTR_FRAME_SIZE
	.align		4
.L_95:
        /*01c8*/ 	.byte	0x04, 0x11
        /*01ca*/ 	.short	(.L_97 - .L_96)
	.align		4
.L_96:
        /*01cc*/ 	.word	index@(_ZN7cutlass13device_kernelIN5flash11enable_sm90INS1_16FlashAttnFwdSm90INS1_25CollectiveMainloopFwdSm90ILi2EN4cute5tupleIJNS5_1CILi1EEES8_S8_EEENS6_IJNS7_ILi128EEENS7_ILi96EEENS7_ILi64EEEEEELi256ENS_10bfloat16_tEfNS_4arch4Sm90ELb0ELb0ELb1ELb0ELb0ELb0ELb0ELb1ELb0ELb1ELb1ELb0EEENS1_21CollectiveEpilogueFwdINS6_IJSA_NS7_ILi256EEESB_EEES9_SE_SG_Li256ELb0ELb1ELb1ELb0EEENS1_19SingleTileSchedulerILb0ELb1ELb1ELi128EEEEEEEEEvNT_6ParamsE)
        /*01d0*/ 	.word	0x00000010


	//----- nvinfo : EIATTR_MIN_STACK_SIZE
	.align		4
.L_97:
        /*01d4*/ 	.byte	0x04, 0x12
        /*01d6*/ 	.short	(.L_99 - .L_98)
	.align		4
.L_98:
        /*01d8*/ 	.word	index@(_ZN7cutlass13device_kernelIN5flash11enable_sm90INS1_16FlashAttnFwdSm90INS1_25CollectiveMainloopFwdSm90ILi2EN4cute5tupleIJNS5_1CILi1EEES8_S8_EEENS6_IJNS7_ILi128EEENS7_ILi96EEENS7_ILi64EEEEEELi256ENS_10bfloat16_tEfNS_4arch4Sm90ELb0ELb0ELb1ELb0ELb0ELb0ELb0ELb1ELb0ELb1ELb1ELb0EEENS1_21CollectiveEpilogueFwdINS6_IJSA_NS7_ILi256EEESB_EEES9_SE_SG_Li256ELb0ELb1ELb1ELb0EEENS1_19SingleTileSchedulerILb0ELb1ELb1ELi128EEEEEEEEEvNT_6ParamsE)
        /*01dc*/ 	.word	0x00000010


	//----- nvinfo : EIATTR_MIN_STACK_SIZE
	.align		4
.L_99:
        /*01e0*/ 	.byte	0x04, 0x12
        /*01e2*/ 	.short	(.L_101 - .L_100)
	.align		4
.L_100:
        /*01e4*/ 	.word	index@(_ZN7cutlass13device_kernelIN5flash11enable_sm90INS1_16FlashAttnFwdSm90INS1_25CollectiveMainloopFwdSm90ILi2EN4cute5tupleIJNS5_1CILi1EEES8_S8_EEENS6_IJNS7_ILi128EEENS7_ILi96EEENS7_ILi64EEEEEELi256ENS_10bfloat16_tEfNS_4arch4Sm90ELb0ELb0ELb1ELb0ELb0ELb0ELb1ELb1ELb0ELb1ELb1ELb0EEENS1_21CollectiveEpilogueFwdINS6_IJSA_NS7_ILi256EEESB_EEES9_SE_SG_Li256ELb0ELb1ELb1ELb0EEENS1_19SingleTileSchedulerILb0ELb1ELb1ELi128EEEEEEEEEvNT_6ParamsE)
        /*01e8*/ 	.word	0x00000038


	//----- nvinfo : EIATTR_MIN_STACK_SIZE
	.align		4
.L_101:
        /*01ec*/ 	.byte	0x04, 0x12
        /*01ee*/ 	.short	(.L_103 - .L_102)
	.align		4
.L_102:
        /*01f0*/ 	.word	index@(_ZN7cutlass13device_kernelIN5flash11enable_sm90INS1_16FlashAttnFwdSm90INS1_25CollectiveMainloopFwdSm90ILi2EN4cute5tupleIJNS5_1CILi1EEES8_S8_EEENS6_IJNS7_ILi128EEENS7_ILi96EEENS7_ILi64EEEEEELi256ENS_10bfloat16_tEfNS_4arch4Sm90ELb0ELb0ELb1ELb1ELb0ELb0ELb0ELb1ELb0ELb1ELb1ELb0EEENS1_21CollectiveEpilogueFwdINS6_IJSA_NS7_ILi256EEESB_EEES9_SE_SG_Li256ELb1ELb1ELb1ELb0EEENS1_36VarlenDynamicPersistentTileSchedulerILi128ELi96ELi256ELi128ELb1ELb1ELb1ELb0ELb1ELb1EEEEEEEEEvNT_6ParamsE)
        /*01f4*/ 	.word	0x00000060


	//----- nvinfo : EIATTR_MIN_STACK_SIZE
	.align		4
.L_103:
        /*01f8*/ 	.byte	0x04, 0x12
        /*01fa*/ 	.short	(.L_105 - .L_104)
	.align		4
.L_104:
        /*01fc*/ 	.word	index@(_ZN7cutlass13device_kernelIN5flash11enable_sm90INS1_16FlashAttnFwdSm90INS1_25CollectiveMainloopFwdSm90ILi2EN4cute5tupleIJNS5_1CILi1EEES8_S8_EEENS6_IJNS7_ILi128EEENS7_ILi96EEENS7_ILi64EEEEEELi256ENS_10bfloat16_tEfNS_4arch4Sm90ELb0ELb0ELb1ELb1ELb0ELb1ELb0ELb1ELb0ELb1ELb1ELb0EEENS1_21CollectiveEpilogueFwdINS6_IJSA_NS7_ILi256EEESB_EEES9_SE_SG_Li256ELb1ELb1ELb1ELb0EEENS1_36VarlenDynamicPersistentTileSchedulerILi128ELi96ELi256ELi128ELb1ELb1ELb1ELb0ELb1ELb1EEEEEEEEEvNT_6ParamsE)
        /*0200*/ 	.word	0x00000078


	//----- nvinfo : EIATTR_MIN_STACK_SIZE
	.align		4
.L_105:
        /*0204*/ 	.byte	0x04, 0x12
        /*0206*/ 	.short	(.L_107 - .L_106)
	.align		4
.L_106:
        /*0208*/ 	.word	index@(_ZN7cutlass13device_kernelIN5flash11enable_sm90INS1_16FlashAttnFwdSm90INS1_25CollectiveMainloopFwdSm90ILi2EN4cute5tupleIJNS5_1CILi1EEES8_S8_EEENS6_IJNS7_ILi128EEENS7_ILi96EEENS7_ILi64EEEEEELi256ENS_10bfloat16_tEfNS_4arch4Sm90ELb0ELb0ELb1ELb1ELb0ELb0ELb1ELb1ELb0ELb1ELb1ELb0EEENS1_21CollectiveEpilogueFwdINS6_IJSA_NS7_ILi256EEESB_EEES9_SE_SG_Li256ELb1ELb1ELb1ELb0EEENS1_36VarlenDynamicPersistentTileSchedulerILi128ELi96ELi256ELi128ELb1ELb1ELb1ELb0ELb1ELb1EEEEEEEEEvNT_6ParamsE)
        /*020c*/ 	.word	0x00000088


	//----- nvinfo : EIATTR_MIN_STACK_SIZE
	.align		4
.L_107:
        /*0210*/ 	.byte	0x04, 0x12
        /*0212*/ 	.short	(.L_109 - .L_108)
	.align		4
.L_108:
        /*0214*/ 	.word	index@(_ZN7cutlass13device_kernelIN5flash11enable_sm90INS1_16FlashAttnFwdSm90INS1_25CollectiveMainloopFwdSm90ILi2EN4cute5tupleIJNS5_1CILi1EEES8_S8_EEENS6_IJNS7_ILi128EEENS7_ILi96EEENS7_ILi64EEEEEELi256ENS_10bfloat16_tEfNS_4arch4Sm90ELb0ELb0ELb1ELb1ELb0ELb1ELb1ELb1ELb0ELb1ELb1ELb0EEENS1_21CollectiveEpilogueFwdINS6_IJSA_NS7_ILi256EEESB_EEES9_SE_SG_Li256ELb1ELb1ELb1ELb0EEENS1_36VarlenDynamicPersistentTileSchedulerILi128ELi96ELi256ELi128ELb1ELb1ELb1ELb0ELb1ELb1EEEEEEEEEvNT_6ParamsE)
        /*0218*/ 	.word	0x000000b0


	//----- nvinfo : EIATTR_MIN_STACK_SIZE
	.align		4
.L_109:
        /*021c*/ 	.byte	0x04, 0x12
        /*021e*/ 	.short	(.L_111 - .L_110)
	.align		4
.L_110:
        /*0220*/ 	.word	index@(_ZN7cutlass13device_kernelIN5flash11enable_sm90INS1_16FlashAttnFwdSm90INS1_25CollectiveMainloopFwdSm90ILi2EN4cute5tupleIJNS5_1CILi1EEES8_S8_EEENS6_IJNS7_ILi128EEENS7_ILi96EEENS7_ILi64EEEEEELi256ENS_10bfloat16_tEfNS_4arch4Sm90ELb0ELb1ELb1ELb0ELb0ELb0ELb0ELb1ELb0ELb1ELb1ELb0EEENS1_21CollectiveEpilogueFwdINS6_IJSA_NS7_ILi256EEESB_EEES9_SE_SG_Li256ELb0ELb1ELb1ELb0EEENS1_19SingleTileSchedulerILb0ELb1ELb1ELi128EEEEEEEEEvNT_6ParamsE)
        /*0224*/ 	.word	0x00000008


	//----- nvinfo : EIATTR_MIN_STACK_SIZE
	.align		4
.L_111:
        /*0228*/ 	.byte	0x04, 0x12
        /*022a*/ 	.short	(.L_113 - .L_112)
	.align		4
.L_112:
        /*022c*/ 	.word	index@(_ZN7cutlass13device_kernelIN5flash11enable_sm90INS1_16FlashAttnFwdSm90INS1_25CollectiveMainloopFwdSm90ILi2EN4cute5tupleIJNS5_1CILi1EEES8_S8_EEENS6_IJNS7_ILi128EEENS7_ILi96EEENS7_ILi64EEEEEELi256ENS_10bfloat16_tEfNS_4arch4Sm90ELb0ELb1ELb1ELb0ELb0ELb0ELb1ELb1ELb0ELb1ELb1ELb0EEENS1_21CollectiveEpilogueFwdINS6_IJSA_NS7_ILi256EEESB_EEES9_SE_SG_Li256ELb0ELb1ELb1ELb0EEENS1_19SingleTileSchedulerILb0ELb1ELb1ELi128EEEEEEEEEvNT_6ParamsE)
        /*0230*/ 	.word	0x00003440


	//----- nvinfo : EIATTR_MIN_STACK_SIZE
	.align		4
.L_113:
        /*0234*/ 	.byte	0x04, 0x12
        /*0236*/ 	.short	(.L_115 - .L_114)
	.align		4
.L_114:
        /*0238*/ 	.word	index@(_ZN7cutlass13device_kernelIN5flash11enable_sm90INS1_16FlashAttnFwdSm90INS1_25CollectiveMainloopFwdSm90ILi2EN4cute5tupleIJNS5_1CILi1EEES8_S8_EEENS6_IJNS7_ILi128EEENS7_ILi96EEENS7_ILi64EEEEEELi256ENS_10bfloat16_tEfNS_4arch4Sm90ELb0ELb1ELb1ELb1ELb0ELb0ELb0ELb1ELb0ELb1ELb1ELb0EEENS1_21CollectiveEpilogueFwdINS6_IJSA_NS7_ILi256EEESB_EEES9_SE_SG_Li256ELb1ELb1ELb1ELb0EEENS1_36VarlenDynamicPersistentTileSchedulerILi128ELi96ELi256ELi128ELb1ELb1ELb1ELb1ELb0ELb1EEEEEEEEEvNT_6ParamsE)
        /*023c*/ 	.word	0x00000068


	//----- nvinfo : EIATTR_MIN_STACK_SIZE
	.align		4
.L_115:
        /*0240*/ 	.byte	0x04, 0x12
        /*0242*/ 	.short	(.L_117 - .L_116)
	.align		4
.L_116:
        /*0244*/ 	.word	index@(_ZN7cutlass13device_kernelIN5flash11enable_sm90INS1_16FlashAttnFwdSm90INS1_25CollectiveMainloopFwdSm90ILi2EN4cute5tupleIJNS5_1CILi1EEES8_S8_EEENS6_IJNS7_ILi128EEENS7_ILi96EEENS7_ILi64EEEEEELi256ENS_10bfloat16_tEfNS_4arch4Sm90ELb0ELb1ELb1ELb1ELb0ELb1ELb0ELb1ELb0ELb1ELb1ELb0EEENS1_21CollectiveEpilogueFwdINS6_IJSA_NS7_ILi256EEESB_EEES9_SE_SG_Li256ELb1ELb1ELb1ELb0EEENS1_36VarlenDynamicPersistentTileSchedulerILi128ELi96ELi256ELi128ELb1ELb1ELb1ELb1ELb0ELb1EEEEEEEEEvNT_6ParamsE)
        /*0248*/ 	.word	0x00000078


	//----- nvinfo : EIATTR_MIN_STACK_SIZE
	.align		4
.L_117:
        /*024c*/ 	.byte	0x04, 0x12
        /*024e*/ 	.short	(.L_119 - .L_118)
	.align		4
.L_118:
        /*0250*/ 	.word	index@(_ZN7cutlass13device_kernelIN5flash11enable_sm90INS1_16FlashAttnFwdSm90INS1_25CollectiveMainloopFwdSm90ILi2EN4cute5tupleIJNS5_1CILi1EEES8_S8_EEENS6_IJNS7_ILi128EEENS7_ILi96EEENS7_ILi64EEEEEELi256ENS_10bfloat16_tEfNS_4arch4Sm90ELb0ELb1ELb1ELb1ELb0ELb0ELb1ELb1ELb0ELb1ELb1ELb0EEENS1_21CollectiveEpilogueFwdINS6_IJSA_NS7_ILi256EEESB_EEES9_SE_SG_Li256ELb1ELb1ELb1ELb0EEENS1_36VarlenDynamicPersistentTileSchedulerILi128ELi96ELi256ELi128ELb1ELb1ELb1ELb1ELb0ELb1EEEEEEEEEvNT_6ParamsE)
        /*0254*/ 	.word	0x00000500


	//----- nvinfo : EIATTR_MIN_STACK_SIZE
	.align		4
.L_119:
        /*0258*/ 	.byte	0x04, 0x12
        /*025a*/ 	.short	(.L_121 - .L_120)
	.align		4
.L_120:
        /*025c*/ 	.word	index@(_ZN7cutlass13device_kernelIN5flash11enable_sm90INS1_16FlashAttnFwdSm90INS1_25CollectiveMainloopFwdSm90ILi2EN4cute5tupleIJNS5_1CILi1EEES8_S8_EEENS6_IJNS7_ILi128EEENS7_ILi96EEENS7_ILi64EEEEEELi256ENS_10bfloat16_tEfNS_4arch4Sm90ELb0ELb1ELb1ELb1ELb0ELb1ELb1ELb1ELb0ELb1ELb1ELb0EEENS1_21CollectiveEpilogueFwdINS6_IJSA_NS7_ILi256EEESB_EEES9_SE_SG_Li256ELb1ELb1ELb1ELb0EEENS1_36VarlenDynamicPersistentTileSchedulerILi128ELi96ELi256ELi128ELb1ELb1ELb1ELb1ELb0ELb1EEEEEEEEEvNT_6ParamsE)
        /*0260*/ 	.word	0x00000530


	//----- nvinfo : EIATTR_MIN_STACK_SIZE
	.align		4
.L_121:
        /*0264*/ 	.byte	0x04, 0x12
        /*0266*/ 	.short	(.L_123 - .L_122)
	.align		4
.L_122:
        /*0268*/ 	.word	index@(_ZN7cutlass13device_kernelIN5flash11enable_sm90INS1_16FlashAttnFwdSm90INS1_25CollectiveMainloopFwdSm90ILi2EN4cute5tupleIJNS5_1CILi1EEES8_S8_EEENS6_IJNS7_ILi128EEENS7_ILi96EEENS7_ILi64EEEEEELi256ENS_10bfloat16_tEfNS_4arch4Sm90ELb1ELb0ELb1ELb0ELb0ELb0ELb0ELb1ELb0ELb1ELb1ELb0EEENS1_21CollectiveEpilogueFwdINS6_IJSA_NS7_ILi256EEESB_EEES9_SE_SG_Li256ELb0ELb1ELb1ELb0EEENS1_19SingleTileSchedulerILb0ELb1ELb1ELi128EEEEEEEEEvNT_6ParamsE)
        /*026c*/ 	.word	0x00000010


	//----- nvinfo : EIATTR_MIN_STACK_SIZE
	.align		4
.L_123:
        /*0270*/ 	.byte	0x04, 0x12
        /*0272*/ 	.short	(.L_125 - .L_124)
	.align		4
.L_124:
        /*0274*/ 	.word	index@(_ZN7cutlass13device_kernelIN5flash11enable_sm90INS1_16FlashAttnFwdSm90INS1_25CollectiveMainloopFwdSm90ILi2EN4cute5tupleIJNS5_1CILi1EEES8_S8_EEENS6_IJNS7_ILi128EEENS7_ILi96EEENS7_ILi64EEEEEELi256ENS_10bfloat16_tEfNS_4arch4Sm90ELb1ELb0ELb1ELb0ELb0ELb0ELb1ELb1ELb0ELb1ELb1ELb0EEENS1_21CollectiveEpilogueFwdINS6_IJSA_NS7_ILi256EEESB_EEES9_SE_SG_Li256ELb0ELb1ELb1ELb0EEENS1_19SingleTileSchedulerILb0ELb1ELb1ELi128EEEEEEEEEvNT_6ParamsE)
        /*0278*/ 	.word	0x00000048


	//----- nvinfo : EIATTR_MIN_STACK_SIZE
	.align		4
.L_125:
        /*027c*/ 	.byte	0x04, 0x12
        /*027e*/ 	.short	(.L_127 - .L_126)
	.align		4
.L_126:
        /*0280*/ 	.word	index@(_ZN7cutlass13device_kernelIN5flash11enable_sm90INS1_16FlashAttnFwdSm90INS1_25CollectiveMainloopFwdSm90ILi2EN4cute5tupleIJNS5_1CILi1EEES8_S8_EEENS6_IJNS7_ILi128EEENS7_ILi96EEENS7_ILi64EEEEEELi256ENS_10bfloat16_tEfNS_4arch4Sm90ELb1ELb0ELb1ELb1ELb0ELb0ELb0ELb1ELb0ELb1ELb1ELb0EEENS1_21CollectiveEpilogueFwdINS6_IJSA_NS7_ILi256EEESB_EEES9_SE_SG_Li256ELb1ELb1ELb1ELb0EEENS1_36VarlenDynamicPersistentTileSchedulerILi128ELi96ELi256ELi128ELb1ELb1ELb1ELb1ELb1ELb1EEEEEEEEEvNT_6ParamsE)
        /*0284*/ 	.word	0x00000060


	//----- nvinfo : EIATTR_MIN_STACK_SIZE
	.align		4
.L_127:
        /*0288*/ 	.byte	0x04, 0x12
        /*028a*/ 	.short	(.L_129 - .L_128)
	.align		4
.L_128:
        /*028c*/ 	.word	index@(_ZN7cutlass13device_kernelIN5flash11enable_sm90INS1_16FlashAttnFwdSm90INS1_25CollectiveMainloopFwdSm90ILi2EN4cute5tupleIJNS5_1CILi1EEES8_S8_EEENS6_IJNS7_ILi128EEENS7_ILi96EEENS7_ILi64EEEEEELi256ENS_10bfloat16_tEfNS_4arch4Sm90ELb1ELb0ELb1ELb1ELb0ELb1ELb0ELb1ELb0ELb1ELb1ELb0EEENS1_21CollectiveEpilogueFwdINS6_IJSA_NS7_ILi256EEESB_EEES9_SE_SG_Li256ELb1ELb1ELb1ELb0EEENS1_36VarlenDynamicPersistentTileSchedulerILi128ELi96ELi256ELi128ELb1ELb1ELb1ELb1ELb1ELb1EEEEEEEEEvNT_6ParamsE)
        /*0290*/ 	.word	0x00000078


	//----- nvinfo : EIATTR_MIN_STACK_SIZE
	.align		4
.L_129:
        /*0294*/ 	.byte	0x04, 0x12
        /*0296*/ 	.short	(.L_131 - .L_130)
	.align		4
.L_130:
        /*0298*/ 	.word	index@(_ZN7cutlass13device_kernelIN5flash11enable_sm90INS1_16FlashAttnFwdSm90INS1_25CollectiveMainloopFwdSm90ILi2EN4cute5tupleIJNS5_1CILi1EEES8_S8_EEENS6_IJNS7_ILi128EEENS7_ILi96EEENS7_ILi64EEEEEELi256ENS_10bfloat16_tEfNS_4arch4Sm90ELb1ELb0ELb1ELb1ELb0ELb0ELb1ELb1ELb0ELb1ELb1ELb0EEENS1_21CollectiveEpilogueFwdINS6_IJSA_NS7_ILi256EEESB_EEES9_SE_SG_Li256ELb1ELb1ELb1ELb0EEENS1_36VarlenDynamicPersistentTileSchedulerILi128ELi96ELi256ELi128ELb1ELb1ELb1ELb1ELb1ELb1EEEEEEEEEvNT_6ParamsE)
        /*029c*/ 	.word	0x00000088


	//----- nvinfo : EIATTR_MIN_STACK_SIZE
	.align		4
.L_131:
        /*02a0*/ 	.byte	0x04, 0x12
        /*02a2*/ 	.short	(.L_133 - .L_132)
	.align		4
.L_132:
        /*02a4*/ 	.word	index@(_ZN7cutlass13device_kernelIN5flash11enable_sm90INS1_16FlashAttnFwdSm90INS1_25CollectiveMainloopFwdSm90ILi2EN4cute5tupleIJNS5_1CILi1EEES8_S8_EEENS6_IJNS7_ILi128EEENS7_ILi96EEENS7_ILi64EEEEEELi256ENS_10bfloat16_tEfNS_4arch4Sm90ELb1ELb0ELb1ELb1ELb0ELb1ELb1ELb1ELb0ELb1ELb1ELb0EEENS1_21CollectiveEpilogueFwdINS6_IJSA_NS7_ILi256EEESB_EEES9_SE_SG_Li256ELb1ELb1ELb1ELb0EEENS1_36VarlenDynamicPersistentTileSchedulerILi128ELi96ELi256ELi128ELb1ELb1ELb1ELb1ELb1ELb1EEEEEEEEEvNT_6ParamsE)
        /*02a8*/ 	.word	0x000001b8
.L_133:


//--------------------- .nv.compat                --------------------------
	.section	.nv.compat,"",@"SHT_CUDA_COMPAT_INFO"
	.align	4
        /*0000*/ 	.byte	0x02, 0x09, 0x01, 0x00, 0x02, 0x02, 0x04, 0x00, 0x02, 0x05, 0x05, 0x00, 0x03, 0x07, 0x01, 0x01
        /*0010*/ 	.byte	0x02, 0x03, 0x01, 0x00, 0x02, 0x06, 0x01, 0x00, 0x04, 0x0b, 0x08, 0x00, 0x00, 0x00, 0x00, 0x00
        /*0020*/ 	.byte	0x00, 0x00, 0x00, 0x00


//--------------------- .nv.info._ZN7cutlass13device_kernelIN5flash11enable_sm90INS1_16FlashAttnFwdSm90INS1_25CollectiveMainloopFwdSm90ILi2EN4cute5tupleIJNS5_1CILi1EEES8_S8_EEENS6_IJNS7_ILi128EEENS7_ILi96EEENS7_ILi64EEEEEELi256ENS_10bfloat16_tEfNS_4arch4Sm90ELb0ELb0ELb1ELb0ELb0ELb0ELb0ELb1ELb0ELb1ELb1ELb0EEENS1_21CollectiveEpilogueFwdINS6_IJSA_NS7_ILi256EEESB_EEES9_SE_SG_Li256ELb0ELb1ELb1ELb0EEENS1_19SingleTileSchedulerILb0ELb1ELb1ELi128EEEEEEEEEvNT_6ParamsE --------------------------
	.section	.nv.info._ZN7cutlass13device_kernelIN5flash11enable_sm90INS1_16FlashAttnFwdSm90INS1_25CollectiveMainloopFwdSm90ILi2EN4cute5tupleIJNS5_1CILi1EEES8_S8_EEENS6_IJNS7_ILi128EEENS7_ILi96EEENS7_ILi64EEEEEELi256ENS_10bfloat16_tEfNS_4arch4Sm90ELb0ELb0ELb1ELb0ELb0ELb0ELb0ELb1ELb0ELb1ELb1ELb0EEENS1_21CollectiveEpilogueFwdINS6_IJSA_NS7_ILi256EEESB_EEES9_SE_SG_Li256ELb0ELb1ELb1ELb0EEENS1_19SingleTileSchedulerILb0ELb1ELb1ELi128EEEEEEEEEvNT_6ParamsE,"",@"SHT_CUDA_INFO"
	.sectionflags	@""
	.align	4


	//----- nvinfo : EIATTR_CUDA_API_VERSION
	.align		4
        /*0000*/ 	.byte	0x04, 0x37
        /*0002*/ 	.short	(.L_135 - .L_134)
.L_134:
        /*0004*/ 	.word	0x00000082


	//----- nvinfo : EIATTR_KPARAM_INFO
	.align		4
.L_135:
        /*0008*/ 	.byte	0x04, 0x17
        /*000a*/ 	.short	(.L_137 - .L_136)
.L_136:
        /*000c*/ 	.word	0x00000000
        /*0010*/ 	.short	0x0000
        /*0012*/ 	.short	0x0070
        /*0014*/ 	.byte	0x00, 0xf0, 0x01, 0x28


	//----- nvinfo : EIATTR_SPARSE_MMA_MASK
	.align		4
.L_137:
        /*0018*/ 	.byte	0x03, 0x50
        /*001a*/ 	.short	0x0000


	//----- nvinfo : EIATTR_MAXREG_COUNT
	.align		4
        /*001c*/ 	.byte	0x03, 0x1b
        /*001e*/ 	.short	0x00a8


	//----- nvinfo : EIATTR_NUM_BARRIERS
	.align		4
        /*0020*/ 	.byte	0x02, 0x4c
        /*0022*/ 	.byte	0x10
	.zero		1


	//----- nvinfo : EIATTR_EXTERNS
	.align		4
        /*0024*/ 	.byte	0x04, 0x0f
        /*0026*/ 	.short	(.L_139 - .L_138)


	//   ....[0]....
	.align		4
.L_138:
        /*0028*/ 	.word	index@(__assertfail)


	//----- nvinfo : EIATTR_ANNOTATIONS
	.align		4
.L_139:
        /*002c*/ 	.byte	0x04, 0x55
        /*002e*/ 	.short	(.L_141 - .L_140)


	//   ....[0]....
.L_140:
        /*0030*/ 	.word	0x00000001
        /*0034*/ 	.byte	0x80, 0x8d, 0x00, 0x00, 0x01, 0x00, 0x00, 0x00, 0x00, 0x92, 0x00, 0x00, 0x01, 0x00, 0x00, 0x00
        /*0044*/ 	.byte	0x50, 0x92, 0x00, 0x00, 0x01, 0x00, 0x00, 0x00, 0x30, 0x94, 0x00, 0x00, 0x01, 0x00, 0x00, 0x00
        /*0054*/ 	.byte	0x20, 0x95, 0x00, 0x00, 0x01, 0x00, 0x00, 0x00, 0x60, 0xa1, 0x00, 0x00, 0x01, 0x00, 0x00, 0x00
        /*0064*/ 	.byte	0x10, 0xa5, 0x00, 0x00, 0x01, 0x00, 0x00, 0x00, 0x40, 0xa7, 0x00, 0x00, 0x01, 0x00, 0x00, 0x00
        /*0074*/ 	.byte	0x80, 0xaf, 0x00, 0x00, 0x01, 0x00, 0x00, 0x00, 0x10, 0xb8, 0x00, 0x00


	//----- nvinfo : EIATTR_MERCURY_ISA_VERSION
	.align		4
.L_141:
        /*0080*/ 	.byte	0x03, 0x5f
        /*0082*/ 	.short	0x0101


	//----- nvinfo : EIATTR_INT_WARP_WIDE_INSTR_OFFSETS
	.align		4
        /*0084*/ 	.byte	0x04, 0x31
        /*0086*/ 	.short	(.L_143 - .L_142)


	//   ....[0]....
.L_142:
        /*0088*/ 	.word	0x00000130


	//   ....[1]....
        /*008c*/ 	.word	0x00000170


	//   ....[2]....
        /*0090*/ 	.word	0x000001e0


	//----- nvinfo : EIATTR_COOP_GROUP_MASK_REGIDS
	.align		4
.L_143:
        /*0094*/ 	.byte	0x04, 0x29
        /*0096*/ 	.short	(.L_145 - .L_144)


	//   ....[0]....
.L_144:
        /*0098*/ 	.word	0xffffffff


	//   ....[1]....
        /*009c*/ 	.word	0xffffffff


	//   ....[2]....
        /*00a0*/ 	.word	0xffffffff


	//   ....[3]....
        /*00a4*/ 	.word	0xffffffff


	//   ....[4]....
        /*00a8*/ 	.word	0xffffffff


	//   ....[5]....
        /*00ac*/ 	.word	0xffffffff


	//   ....[6]....
        /*00b0*/ 	.word	0xffffffff


	//   ....[7]....
        /*00b4*/ 	.word	0xffffffff


	//   ....[8]....
        /*00b8*/ 	.word	0xffffffff


	//   ....[9]....
        /*00bc*/ 	.word	0xffffffff


	//   ....[10]....
        /*00c0*/ 	.word	0xffffffff


	//   ....[11]....
        /*00c4*/ 	.word	0xffffffff


	//   ....[12]....
        /*00c8*/ 	.word	0xffffffff


	//   ....[13]....
        /*00cc*/ 	.word	0xffffffff


	//   ....[14]....
        /*00d0*/ 	.word	0xffffffff


	//   ....[15]....
        /*00d4*/ 	.word	0xffffffff


	//   ....[16]....
        /*00d8*/ 	.word	0xffffffff


	//   ....[17]....
        /*00dc*/ 	.word	0xffffffff


	//   ....[18]....
        /*00e0*/ 	.word	0xffffffff


	//   ....[19]....
        /*00e4*/ 	.word	0xffffffff


	//   ....[20]....
        /*00e8*/ 	.word	0xffffffff


	//   ....[21]....
        /*00ec*/ 	.word	0xffffffff


	//   ....[22]....
        /*00f0*/ 	.word	0xffffffff


	//   ....[23]....
        /*00f4*/ 	.word	0xffffffff


	//   ....[24]....
        /*00f8*/ 	.word	0xffffffff


	//   ....[25]....
        /*00fc*/ 	.word	0xffffffff


	//   ....[26]....
        /*0100*/ 	.word	0xffffffff


	//   ....[27]....
        /*0104*/ 	.word	0xffffffff


	//   ....[28]....
        /*0108*/ 	.word	0xffffffff


	//   ....[29]....
        /*010c*/ 	.word	0xffffffff


	//   ....[30]....
        /*0110*/ 	.word	0xffffffff


	//   ....[31]....
        /*0114*/ 	.word	0xffffffff


	//   ....[32]....
        /*0118*/ 	.word	0xffffffff


	//   ....[33]....
        /*011c*/ 	.word	0xffffffff


	//   ....[34]....
        /*0120*/ 	.word	0xffffffff


	//   ....[35]....
        /*0124*/ 	.word	0xffffffff


	//   ....[36]....
        /*0128*/ 	.word	0xffffffff


	//   ....[37]....
        /*012c*/ 	.word	0xffffffff


	//   ....[38]....
        /*0130*/ 	.word	0xffffffff


	//   ....[39]....
        /*0134*/ 	.word	0xffffffff


	//   ....[40]....
        /*0138*/ 	.word	0xffffffff


	//   ....[41]....
        /*013c*/ 	.word	0xffffffff


	//   ....[42]....
        /*0140*/ 	.word	0xffffffff


	//   ....[43]....
        /*0144*/ 	.word	0xffffffff


	//   ....[44]....
        /*0148*/ 	.word	0xffffffff


	//   ....[45]....
        /*014c*/ 	.word	0xffffffff


	//   ....[46]....
        /*0150*/ 	.word	0xffffffff


	//   ....[47]....
        /*0154*/ 	.word	0x0500000f


	//   ....[48]....
        /*0158*/ 	.word	0x0500000f


	//   ....[49]....
        /*015c*/ 	.word	0x0500000f


	//   ....[50]....
        /*0160*/ 	.word	0x0500000f


	//   ....[51]....
        /*0164*/ 	.word	0x0500000f


	//   ....[52]....
        /*0168*/ 	.word	0x0500000f


	//   ....[53]....
        /*016c*/ 	.word	0x0500000f


	//   ....[54]....
        /*0170*/ 	.word	0x0500000f


	//   ....[55]....
        /*0174*/ 	.word	0x0500000f


	//   ....[56]....
        /*0178*/ 	.word	0x0500000f


	//   ....[57]....
        /*017c*/ 	.word	0x0500000f


	//   ....[58]....
        /*0180*/ 	.word	0x0500000f


	//   ....[59]....
        /*0184*/ 	.word	0x0500000f


	//   ....[60]....
        /*0188*/ 	.word	0x0500000f


	//   ....[61]....
        /*018c*/ 	.word	0x0500000f


	//   ....[62]....
        /*0190*/ 	.word	0x0500000f


	//   ....[63]....
        /*0194*/ 	.word	0x0500000f


	//   ....[64]....
        /*0198*/ 	.word	0x0500000f


	//----- nvinfo : EIATTR_COOP_GROUP_INSTR_OFFSETS
	.align		4
.L_145:
        /*019c*/ 	.byte	0x04, 0x28
        /*019e*/ 	.short	(.L_147 - .L_146)


	//   ....[0]....
.L_146:
        /*01a0*/ 	.word	0x00000060


	//   ....[1]....
        /*01a4*/ 	.word	0x00000140


	//   ....[2]....
        /*01a8*/ 	.word	0x00000190


	//   ....[3]....
        /*01ac*/ 	.word	0x000003c0


	//   ....[4]....
        /*01b0*/ 	.word	0x00000520


	//   ....[5]....
        /*01b4*/ 	.word	0x00000640


	//   ....[6]....
        /*01b8*/ 	.word	0x000007a0


	//   ....[7]....
        /*01bc*/ 	.word	0x00001320


	//   ....[8]....
        /*01c0*/ 	.word	0x00002470


	//   ....[9]....
        /*01c4*/ 	.word	0x000024f0


	//   ....[10]....
        /*01c8*/ 	.word	0x00002950


	//   ....[11]....
        /*01cc*/ 	.word	0x000029d0


	//   ....[12]....
        /*01d0*/ 	.word	0x00003ef0


	//   ....[13]....
        /*01d4*/ 	.word	0x00003f60


	//   ....[14]....
        /*01d8*/ 	.word	0x000043e0


	//   ....[15]....
        /*01dc*/ 	.word	0x000045b0


	//   ....[16]....
        /*01e0*/ 	.word	0x00005900


	//   ....[17]....
        /*01e4*/ 	.word	0x00005940


	//   ....[18]....
        /*01e8*/ 	.word	0x00005980


	//   ....[19]....
        /*01ec*/ 	.word	0x000059b0


	//   ....[20]....
        /*01f0*/ 	.word	0x00006a50


	//   ....[21]....
        /*01f4*/ 	.word	0x00006ab0


	//   ....[22]....
        /*01f8*/ 	.word	0x00006af0


	//   ....[23]....
        /*01fc*/ 	.word	0x00006b30


	//   ....[24]....
        /*0200*/ 	.word	0x00006b60


	//   ....[25]....
        /*0204*/ 	.word	0x00006b90


	//   ....[26]....
        /*0208*/ 	.word	0x000077e0


	//   ....[27]....
        /*020c*/ 	.word	0x000077f0


	//   ....[28]....
        /*0210*/ 	.word	0x00008820


	//   ....[29]....
        /*0214*/ 	.word	0x00009240


	//   ....[30]....
        /*0218*/ 	.word	0x00009af0


	//   ....[31]....
        /*021c*/ 	.word	0x00009b30


	//   ....[32]....
        /*0220*/ 	.word	0x00009ba0


	//   ....[33]....
        /*0224*/ 	.word	0x00009be0


	//   ....[34]....
        /*0228*/ 	.word	0x00009c40


	//   ....[35]....
        /*022c*/ 	.word	0x00009c70


	//   ....[36]....
        /*0230*/ 	.word	0x00009cc0


	//   ....[37]....
        /*0234*/ 	.word	0x00009d00


	//   ....[38]....
        /*0238*/ 	.word	0x00009d60


	//   ....[39]....
        /*023c*/ 	.word	0x00009d90


	//   ....[40]....
        /*0240*/ 	.word	0x00009de0


	//   ....[41]....
        /*0244*/ 	.word	0x00009e10


	//   ....[42]....
        /*0248*/ 	.word	0x00009e70


	//   ....[43]....
        /*024c*/ 	.word	0x00009ea0


	//   ....[44]....
        /*0250*/ 	.word	0x00009ec0


	//   ....[45]....
        /*0254*/ 	.word	0x00009f00


	//   ....[46]....
        /*0258*/ 	.word	0x0000c0f0


	//   ....[47]....
        /*025c*/ 	.word	0x0000c590


	//   ....[48]....
        /*0260*/ 	.word	0x0000c700


	//   ....[49]....
        /*0264*/ 	.word	0x0000c760


	//   ....[50]....
        /*0268*/ 	.word	0x0000c820


	//   ....[51]....
        /*026c*/ 	.word	0x0000c8e0


	//   ....[52]....
        /*0270*/ 	.word	0x0000c960


	//   ....[53]....
        /*0274*/ 	.word	0x0000ca20


	//   ....[54]....
        /*0278*/ 	.word	0x0000caa0


	//   ....[55]....
        /*027c*/ 	.word	0x0000cb60


	//   ....[56]....
        /*0280*/ 	.word	0x0000cbe0


	//   ....[57]....
        /*0284*/ 	.word	0x0000cca0


	//   ....[58]....
        /*0288*/ 	.word	0x0000cd20


	//   ....[59]....
        /*028c*/ 	.word	0x0000cdd0


	//   ....[60]....
        /*0290*/ 	.word	0x0000ce50


	//   ....[61]....
        /*0294*/ 	.word	0x0000cf00


	//   ....[62]....
        /*0298*/ 	.word	0x0000cf90


	//   ....[63]....
        /*029c*/ 	.word	0x0000d020


	//   ....[64]....
        /*02a0*/ 	.word	0x0000d430


	//----- nvinfo : EIATTR_REG_RECONFIG
	.align		4
.L_147:
        /*02a4*/ 	.byte	0x01, 0x54
	.zero		2


	//----- nvinfo : EIATTR_SYSCALL_OFFSETS
	.align		4
        /*02a8*/ 	.byte	0x04, 0x46
        /*02aa*/ 	.short	(.L_149 - .L_148)


	//   ....[0]....
.L_148:
        /*02ac*/ 	.word	0x000014e0


	//   ....[1]....
        /*02b0*/ 	.word	0x00008f00


	//   ....[2]....
        /*02b4*/ 	.word	0x00009040


	//   ....[3]....
        /*02b8*/ 	.word	0x00009130


	//   ....[4]....
        /*02bc*/ 	.word	0x00009780


	//----- nvinfo : EIATTR_MBARRIER_INSTR_OFFSETS
	.align		4
.L_149:
        /*02c0*/ 	.byte	0x04, 0x39
        /*02c2*/ 	.short	(.L_151 - .L_150)


	//   ....[0]....
.L_150:
        /*02c4*/ 	.word	0x00000270
        /*02c8*/ 	.word	0x000000ff
        /*02cc*/ 	.word	0x00022800
        /*02d0*/ 	.short	0x0100
        /*02d2*/ 	.byte	0x08
	.zero		1


	//   ....[1]....
        /*02d4*/ 	.word	0x00000280
        /*02d8*/ 	.word	0x000000ff
        /*02dc*/ 	.word	0x00022820
        /*02e0*/ 	.short	0x0100
        /*02e2*/ 	.byte	0x08
	.zero		1


	//   ....[2]....
        /*02e4*/ 	.word	0x00000370
        /*02e8*/ 	.word	0x000000ff
        /*02ec*/ 	.word	0x00022830
        /*02f0*/ 	.short	0x0100
        /*02f2*/ 	.byte	0x08
	.zero		1


	//   ....[3]....
        /*02f4*/ 	.word	0x00000380
        /*02f8*/ 	.word	0x000000ff
        /*02fc*/ 	.word	0x00022840
        /*0300*/ 	.short	0x0100
        /*0302*/ 	.byte	0x08
	.zero		1


	//   ....[4]....
        /*0304*/ 	.word	0x00000390
        /*0308*/ 	.word	0x000000ff
        /*030c*/ 	.word	0x00022838
        /*0310*/ 	.short	0x0100
        /*0312*/ 	.byte	0x08
	.zero		1


	//   ....[5]....
        /*0314*/ 	.word	0x000003a0
        /*0318*/ 	.word	0x000000ff
        /*031c*/ 	.word	0x00022848
        /*0320*/ 	.short	0x0100
        /*0322*/ 	.byte	0x08
	.zero		1


	//   ....[6]....
        /*0324*/ 	.word	0x000004d0
        /*0328*/ 	.word	0x000000ff
        /*032c*/ 	.word	0x00022850
        /*0330*/ 	.short	0x0100
        /*0332*/ 	.byte	0x08
	.zero		1


	//   ....[7]....
        /*0334*/ 	.word	0x000004e0
        /*0338*/ 	.word	0x000000ff
        /*033c*/ 	.word	0x00022860
        /*0340*/ 	.short	0x0100
        /*0342*/ 	.byte	0x08
	.zero		1


	//   ....[8]....
        /*0344*/ 	.word	0x000004f0
        /*0348*/ 	.word	0x000000ff
        /*034c*/ 	.word	0x00022858
        /*0350*/ 	.short	0x0100
        /*0352*/ 	.byte	0x08
	.zero		1


	//   ....[9]....
        /*0354*/ 	.word	0x00000500
        /*0358*/ 	.word	0x000000ff
        /*035c*/ 	.word	0x00022868
        /*0360*/ 	.short	0x0100
        /*0362*/ 	.byte	0x08
	.zero		1


	//   ....[10]....
        /*0364*/ 	.word	0x000005f0
        /*0368*/ 	.word	0x000000ff
        /*036c*/ 	.word	0x00022870
        /*0370*/ 	.short	0x0100
        /*0372*/ 	.byte	0x06
	.zero		1


	//   ....[11]....
        /*0374*/ 	.word	0x00000600
        /*0378*/ 	.word	0x000000ff
        /*037c*/ 	.word	0x00022880
        /*0380*/ 	.short	0x0100
        /*0382*/ 	.byte	0x06
	.zero		1


	//   ....[12]....
        /*0384*/ 	.word	0x00000610
        /*0388*/ 	.word	0x000000ff
        /*038c*/ 	.word	0x00022878
        /*0390*/ 	.short	0x0100
        /*0392*/ 	.byte	0x06
	.zero		1


	//   ....[13]....
        /*0394*/ 	.word	0x00000620
        /*0398*/ 	.word	0x000000ff
        /*039c*/ 	.word	0x00022888
        /*03a0*/ 	.short	0x0100
        /*03a2*/ 	.byte	0x06
	.zero		1


	//   ....[14]....
        /*03a4*/ 	.word	0x00000750
        /*03a8*/ 	.word	0x000000ff
        /*03ac*/ 	.word	0x00022890
        /*03b0*/ 	.short	0x0100
        /*03b2*/ 	.byte	0x08
	.zero		1


	//   ....[15]....
        /*03b4*/ 	.word	0x00000760
        /*03b8*/ 	.word	0x000000ff
        /*03bc*/ 	.word	0x000228a0
        /*03c0*/ 	.short	0x0100
        /*03c2*/ 	.byte	0x08
	.zero		1


	//   ....[16]....
        /*03c4*/ 	.word	0x00000770
        /*03c8*/ 	.word	0x000000ff
        /*03cc*/ 	.word	0x00022898
        /*03d0*/ 	.short	0x0100
        /*03d2*/ 	.byte	0x08
	.zero		1


	//   ....[17]....
        /*03d4*/ 	.word	0x00000780
        /*03d8*/ 	.word	0x000000ff
        /*03dc*/ 	.word	0x000228a8
        /*03e0*/ 	.short	0x0100
        /*03e2*/ 	.byte	0x08
	.zero		1


	//   ....[18]....
        /*03e4*/ 	.word	0x000008b0
        /*03e8*/ 	.word	0x000000ff
        /*03ec*/ 	.word	0x000228b0
        /*03f0*/ 	.short	0x0100
        /*03f2*/ 	.byte	0x08
	.zero		1


	//   ....[19]....
        /*03f4*/ 	.word	0x000008c0
        /*03f8*/ 	.word	0x000000ff
        /*03fc*/ 	.word	0x000228c0
        /*0400*/ 	.short	0x0100
        /*0402*/ 	.byte	0x08
	.zero		1


	//   ....[20]....
        /*0404*/ 	.word	0x000008d0
        /*0408*/ 	.word	0x000000ff
        /*040c*/ 	.word	0x000228b8
        /*0410*/ 	.short	0x0100
        /*0412*/ 	.byte	0x08
	.zero		1


	//   ....[21]....
        /*0414*/ 	.word	0x000008e0
        /*0418*/ 	.word	0x000000ff
        /*041c*/ 	.word	0x000228c8
        /*0420*/ 	.short	0x0100
        /*0422*/ 	.byte	0x08
	.zero		1


	//   ....[22]....
        /*0424*/ 	.word	0x00001510
        /*0428*/ 	.word	0x000000ff
        /*042c*/ 	.word	0x00022800
        /*0430*/ 	.short	0x010a
        /*0432*/ 	.byte	0x26
	.zero		1


	//   ....[23]....
        /*0434*/ 	.word	0x000015a0
        /*0438*/ 	.word	0x000000ff
        /*043c*/ 	.word	0x00022830
        /*0440*/ 	.short	0x010a
        /*0442*/ 	.byte	0x26
	.zero		1


	//   ....[24]....
        /*0444*/ 	.word	0x000015e0
        /*0448*/ 	.word	0x000000ff
        /*044c*/ 	.word	0x00022830
        /*0450*/ 	.short	0x010a
        /*0452*/ 	.byte	0x26
	.zero		1


	//   ....[25]....
        /*0454*/ 	.word	0x00002db0
        /*0458*/ 	.word	0x00000005
        /*045c*/ 	.word	0x00000000
        /*0460*/ 	.short	0x0101
        /*0462*/ 	.byte	0x3f
	.zero		1


	//   ....[26]....
        /*0464*/ 	.word	0x00003240
        /*0468*/ 	.word	0x000000ff
        /*046c*/ 	.word	0x00022850
        /*0470*/ 	.short	0x010a
        /*0472*/ 	.byte	0x26
	.zero		1


	//   ....[27]....
        /*0474*/ 	.word	0x00003280
        /*0478*/ 	.word	0x000000ff
        /*047c*/ 	.word	0x00022850
        /*0480*/ 	.short	0x010a
        /*0482*/ 	.byte	0x26
	.zero		1


	//   ....[28]....
        /*0484*/ 	.word	0x000035c0
        /*0488*/ 	.word	0x0000000a
        /*048c*/ 	.word	0x00000000
        /*0490*/ 	.short	0x0101
        /*0492*/ 	.byte	0x3f
	.zero		1


	//   ....[29]....
        /*0494*/ 	.word	0x00003730
        /*0498*/ 	.word	0x000000ff
        /*049c*/ 	.word	0x00022830
        /*04a0*/ 	.short	0x010a
        /*04a2*/ 	.byte	0x1a
	.zero		1


	//   ....[30]....
        /*04a4*/ 	.word	0x00003780
        /*04a8*/ 	.word	0x000000ff
        /*04ac*/ 	.word	0x00022830
        /*04b0*/ 	.short	0x010a
        /*04b2*/ 	.byte	0x1a
	.zero		1


	//   ....[31]....
        /*04b4*/ 	.word	0x00004aa0
        /*04b8*/ 	.word	0x00000098
        /*04bc*/ 	.word	0x00000000
        /*04c0*/ 	.short	0x0101
        /*04c2*/ 	.byte	0x3f
	.zero		1


	//   ....[32]....
        /*04c4*/ 	.word	0x000055f0
        /*04c8*/ 	.word	0x000000ff
        /*04cc*/ 	.word	0x00022850
        /*04d0*/ 	.short	0x010a
        /*04d2*/ 	.byte	0x1a
	.zero		1


	//   ....[33]....
        /*04d4*/ 	.word	0x00005640
        /*04d8*/ 	.word	0x000000ff
        /*04dc*/ 	.word	0x00022850
        /*04e0*/ 	.short	0x010a
        /*04e2*/ 	.byte	0x1a
	.zero		1


	//   ....[34]....
        /*04e4*/ 	.word	0x000058e0
        /*04e8*/ 	.word	0x000000b0
        /*04ec*/ 	.word	0x00000000
        /*04f0*/ 	.short	0x0101
        /*04f2*/ 	.byte	0x3f
	.zero		1


	//   ....[35]....
        /*04f4*/ 	.word	0x00006b70
        /*04f8*/ 	.word	0x000000ff
        /*04fc*/ 	.word	0x00000000
        /*0500*/ 	.short	0x0101
        /*0502*/ 	.byte	0x04
	.zero		1


	//   ....[36]....
        /*0504*/ 	.word	0x00009470
        /*0508*/ 	.word	0x000000ff
        /*050c*/ 	.word	0x00022840
        /*0510*/ 	.short	0x010a
        /*0512*/ 	.byte	0x26
	.zero		1


	//   ....[37]....
        /*0514*/ 	.word	0x00009fd0
        /*0518*/ 	.word	0x000000ff
        /*051c*/ 	.word	0x00022800
        /*0520*/ 	.short	0x0107
        /*0522*/ 	.byte	0x26
	.zero		1


	//   ....[38]....
        /*0524*/ 	.word	0x0000a010
        /*0528*/ 	.word	0x000000ff
        /*052c*/ 	.word	0x00022800
        /*0530*/ 	.short	0x0101
        /*0532*/ 	.byte	0x26
	.zero		1


	//   ....[39]....
        /*0534*/ 	.word	0x0000a020
        /*0538*/ 	.word	0x000000ff
        /*053c*/ 	.word	0x00022820
        /*0540*/ 	.short	0x010a
        /*0542*/ 	.byte	0x26
	.zero		1


	//   ....[40]....
        /*0544*/ 	.word	0x0000a080
        /*0548*/ 	.word	0x000000ff
        /*054c*/ 	.word	0x00022860
        /*0550*/ 	.short	0x010a
        /*0552*/ 	.byte	0x26
	.zero		1


	//   ....[41]....
        /*0554*/ 	.word	0x0000a900
        /*0558*/ 	.word	0x000000ff
        /*055c*/ 	.word	0x00022848
        /*0560*/ 	.short	0x010a
        /*0562*/ 	.byte	0x26
	.zero		1


	//   ....[42]....
        /*0564*/ 	.word	0x0000aad0
        /*0568*/ 	.word	0x000000ff
        /*056c*/ 	.word	0x00022868
        /*0570*/ 	.short	0x010a
        /*0572*/ 	.byte	0x26
	.zero		1


	//   ....[43]....
        /*0574*/ 	.word	0x0000b140
        /*0578*/ 	.word	0x000000ff
        /*057c*/ 	.word	0x00022840
        /*0580*/ 	.short	0x010a
        /*0582*/ 	.byte	0x26
	.zero		1


	//   ....[44]....
        /*0584*/ 	.word	0x0000b320
        /*0588*/ 	.word	0x000000ff
        /*058c*/ 	.word	0x00022860
        /*0590*/ 	.short	0x010a
        /*0592*/ 	.byte	0x26
	.zero		1


	//   ....[45]....
        /*0594*/ 	.word	0x0000b9c0
        /*0598*/ 	.word	0x000000ff
        /*059c*/ 	.word	0x00022848
        /*05a0*/ 	.short	0x010a
        /*05a2*/ 	.byte	0x26
	.zero		1


	//   ....[46]....
        /*05a4*/ 	.word	0x0000bba0
        /*05a8*/ 	.word	0x000000ff
        /*05ac*/ 	.word	0x00022868
        /*05b0*/ 	.short	0x010a
        /*05b2*/ 	.byte	0x26
	.zero		1


	//   ....[47]....
        /*05b4*/ 	.word	0x0000c080
        /*05b8*/ 	.word	0x00000002
        /*05bc*/ 	.word	0x00022820
        /*05c0*/ 	.short	0x010a
        /*05c2*/ 	.byte	0x3f
	.zero		1


	//   ....[48]....
        /*05c4*/ 	.word	0x0000c200
        /*05c8*/ 	.word	0x00000007
        /*05cc*/ 	.word	0x00000000
        /*05d0*/ 	.short	0x010a
        /*05d2*/ 	.byte	0x3f
	.zero		1


	//   ....[49]....
        /*05d4*/ 	.word	0x0000c270
        /*05d8*/ 	.word	0x00000005
        /*05dc*/ 	.word	0x00000000
        /*05e0*/ 	.short	0x010a
        /*05e2*/ 	.byte	0x3f
	.zero		1


	//   ....[50]....
        /*05e4*/ 	.word	0x0000c2d0
        /*05e8*/ 	.word	0x00000005
        /*05ec*/ 	.word	0x00000000
        /*05f0*/ 	.short	0x010a
        /*05f2*/ 	.byte	0x3f
	.zero		1


	//   ....[51]....
        /*05f4*/ 	.word	0x0000c300
        /*05f8*/ 	.word	0x00000003
        /*05fc*/ 	.word	0x00000000
        /*0600*/ 	.short	0x010a
        /*0602*/ 	.byte	0x3f
	.zero		1


	//   ....[52]....
        /*0604*/ 	.word	0x0000c370
        /*0608*/ 	.word	0x00000004
        /*060c*/ 	.word	0x00022800
        /*0610*/ 	.short	0x010a
        /*0612*/ 	.byte	0x3f
	.zero		1


	//   ....[53]....
        /*0614*/ 	.word	0x0000c3d0
        /*0618*/ 	.word	0x00000004
        /*061c*/ 	.word	0x00022830
        /*0620*/ 	.short	0x010a
        /*0622*/ 	.byte	0x3f
	.zero		1


	//   ....[54]....
        /*0624*/ 	.word	0x0000c420
        /*0628*/ 	.word	0x0000000a
        /*062c*/ 	.word	0x00022850
        /*0630*/ 	.short	0x010a
        /*0632*/ 	.byte	0x3f
	.zero		1


	//   ....[55]....
        /*0634*/ 	.word	0x0000c490
        /*0638*/ 	.word	0x00000003
        /*063c*/ 	.word	0x00022830
        /*0640*/ 	.short	0x010a
        /*0642*/ 	.byte	0x3f
	.zero		1


	//   ....[56]....
        /*0644*/ 	.word	0x0000c4f0
        /*0648*/ 	.word	0x000000b0
        /*064c*/ 	.word	0x00022850
        /*0650*/ 	.short	0x010a
        /*0652*/ 	.byte	0x3f
	.zero		1


	//   ....[57]....
        /*0654*/ 	.word	0x0000c650
        /*0658*/ 	.word	0x00000003
        /*065c*/ 	.word	0x00022840
        /*0660*/ 	.short	0x010a
        /*0662*/ 	.byte	0x3f
	.zero		1


	//   ....[58]....
        /*0664*/ 	.word	0x0000d060
        /*0668*/ 	.word	0x00000003
        /*066c*/ 	.word	0x00022820
        /*0670*/ 	.short	0x010a
        /*0672*/ 	.byte	0x3f
	.zero		1


	//   ....[59]....
        /*0674*/ 	.word	0x0000d0c0
        /*0678*/ 	.word	0x00000003
        /*067c*/ 	.word	0x00022860
        /*0680*/ 	.short	0x010a
        /*0682*/ 	.byte	0x3f
	.zero		1


	//   ....[60]....
        /*0684*/ 	.word	0x0000d120
        /*0688*/ 	.word	0x00000003
        /*068c*/ 	.word	0x00022848
        /*0690*/ 	.short	0x010a
        /*0692*/ 	.byte	0x3f
	.zero		1


	//   ....[61]....
        /*0694*/ 	.word	0x0000d180
        /*0698*/ 	.word	0x00000003
        /*069c*/ 	.word	0x00022868
        /*06a0*/ 	.short	0x010a
        /*06a2*/ 	.byte	0x3f
	.zero		1


	//   ....[62]....
        /*06a4*/ 	.word	0x0000d1e0
        /*06a8*/ 	.word	0x00000003
        /*06ac*/ 	.word	0x00022840
        /*06b0*/ 	.short	0x010a
        /*06b2*/ 	.byte	0x3f
	.zero		1


	//   ....[63]....
        /*06b4*/ 	.word	0x0000d240
        /*06b8*/ 	.word	0x00000003
        /*06bc*/ 	.word	0x00022860
        /*06c0*/ 	.short	0x010a
        /*06c2*/ 	.byte	0x3f
	.zero		1


	//   ....[64]....
        /*06c4*/ 	.word	0x0000d2a0
        /*06c8*/ 	.word	0x00000003
        /*06cc*/ 	.word	0x00022848
        /*06d0*/ 	.short	0x010a
        /*06d2*/ 	.byte	0x3f
	.zero		1


	//   ....[65]....
        /*06d4*/ 	.word	0x0000d300
        /*06d8*/ 	.word	0x00000003
        /*06dc*/ 	.word	0x00022868
        /*06e0*/ 	.short	0x010a
        /*06e2*/ 	.byte	0x3f
	.zero		1


	//   ....[66]....
        /*06e4*/ 	.word	0x0000d350
        /*06e8*/ 	.word	0x00000002
        /*06ec*/ 	.word	0x00022820
        /*06f0*/ 	.short	0x010a
        /*06f2*/ 	.byte	0x3f
	.zero		1


	//   ....[67]....
        /*06f4*/ 	.word	0x0000d4f0
        /*06f8*/ 	.word	0x00000007
        /*06fc*/ 	.word	0x00000000
        /*0700*/ 	.short	0x010a
        /*0702*/ 	.byte	0x3f
	.zero		1


	//   ....[68]....
        /*0704*/ 	.word	0x0000d540
        /*0708*/ 	.word	0x00000005
        /*070c*/ 	.word	0x00000000
        /*0710*/ 	.short	0x010a
        /*0712*/ 	.byte	0x3f
	.zero		1


	//   ....[69]....
        /*0714*/ 	.word	0x0000d590
        /*0718*/ 	.word	0x00000005
        /*071c*/ 	.word	0x00000000
        /*0720*/ 	.short	0x010a
        /*0722*/ 	.byte	0x3f
	.zero		1


	//----- nvinfo : EIATTR_NUM_MBARRIERS
	.align		4
.L_151:
        /*0724*/ 	.byte	0x03, 0x38
        /*0726*/ 	.short	0x0016


	//----- nvinfo : EIATTR_EXIT_INSTR_OFFSETS
	.align		4
        /*0728*/ 	.byte	0x04, 0x1c
        /*072a*/ 	.short	(.L_153 - .L_152)


	//   ....[0]....
.L_152:
        /*072c*/ 	.word	0x0000c350


	//----- nvinfo : EIATTR_MAX_THREADS
	.align		4
.L_153:
        /*0730*/ 	.byte	0x04, 0x05
        /*0732*/ 	.short	(.L_155 - .L_154)
.L_154:
        /*0734*/ 	.word	0x00000180
        /*0738*/ 	.word	0x00000001
        /*073c*/ 	.word	0x00000001


	//----- nvinfo : EIATTR_CRS_STACK_SIZE
	.align		4
.L_155:
        /*0740*/ 	.byte	0x04, 0x1e
        /*0742*/ 	.short	(.L_157 - .L_156)
.L_156:
        /*0744*/ 	.word	0x00000000


	//----- nvinfo : EIATTR_CBANK_PARAM_SIZE
	.align		4
.L_157:
        /*0748*/ 	.byte	0x03, 0x19
        /*074a*/ 	.short	0x0a70


	//----- nvinfo : EIATTR_PARAM_CBANK
	.align		4
        /*074c*/ 	.byte	0x04, 0x0a
        /*074e*/ 	.short	(.L_159 - .L_158)
	.align		4
.L_158:
        /*0750*/ 	.word	index@(.nv.constant0._ZN7cutlass13device_kernelIN5flash11enable_sm90INS1_16FlashAttnFwdSm90INS1_25CollectiveMainloopFwdSm90ILi2EN4cute5tupleIJNS5_1CILi1EEES8_S8_EEENS6_IJNS7_ILi128EEENS7_ILi96EEENS7_ILi64EEEEEELi256ENS_10bfloat16_tEfNS_4arch4Sm90ELb0ELb0ELb1ELb0ELb0ELb0ELb0ELb1ELb0ELb1ELb1ELb0EEENS1_21CollectiveEpilogueFwdINS6_IJSA_NS7_ILi256EEESB_EEES9_SE_SG_Li256ELb0ELb1ELb1ELb0EEENS1_19SingleTileSchedulerILb0ELb1ELb1ELi128EEEEEEEEEvNT_6ParamsE)
        /*0754*/ 	.short	0x0210
        /*0756*/ 	.short	0x0a70


	//----- nvinfo : EIATTR_SW_WAR
	.align		4
.L_159:
        /*0758*/ 	.byte	0x04, 0x36
        /*075a*/ 	.short	(.L_161 - .L_160)
.L_160:
        /*075c*/ 	.word	0x00000008
.L_161:


//--------------------- .nv.info._ZN7cutlass13device_kernelIN5flash11enable_sm90INS1_16FlashAttnFwdSm90INS1_25CollectiveMainloopFwdSm90ILi2EN4cute5tupleIJNS5_1CILi1EEES8_S8_EEENS6_IJNS7_ILi128EEENS7_ILi96EEENS7_ILi64EEEEEELi256ENS_10bfloat16_tEfNS_4arch4Sm90ELb0ELb0ELb1ELb0ELb0ELb0ELb1ELb1ELb0ELb1ELb1ELb0EEENS1_21CollectiveEpilogueFwdINS6_IJSA_NS7_ILi256EEESB_EEES9_SE_SG_Li256ELb0ELb1ELb1ELb0EEENS1_19SingleTileSchedulerILb0ELb1ELb1ELi128EEEEEEEEEvNT_6ParamsE --------------------------
	.section	.nv.info._ZN7cutlass13device_kernelIN5flash11enable_sm90INS1_16FlashAttnFwdSm90INS1_25CollectiveMainloopFwdSm90ILi2EN4cute5tupleIJNS5_1CILi1EEES8_S8_EEENS6_IJNS7_ILi128EEENS7_ILi96EEENS7_ILi64EEEEEELi256ENS_10bfloat16_tEfNS_4arch4Sm90ELb0ELb0ELb1ELb0ELb0ELb0ELb1ELb1ELb0ELb1ELb1ELb0EEENS1_21CollectiveEpilogueFwdINS6_IJSA_NS7_ILi256EEESB_EEES9_SE_SG_Li256ELb0ELb1ELb1ELb0EEENS1_19SingleTileSchedulerILb0ELb1ELb1ELi128EEEEEEEEEvNT_6ParamsE,"",@"SHT_CUDA_INFO"
	.sectionflags	@""
	.align	4


	//----- nvinfo : EIATTR_CUDA_API_VERSION
	.align		4
        /*0000*/ 	.byte	0x04, 0x37
        /*0002*/ 	.short	(.L_163 - .L_162)
.L_162:
        /*0004*/ 	.word	0x00000082


	//----- nvinfo : EIATTR_KPARAM_INFO
	.align		4
.L_163:
        /*0008*/ 	.byte	0x04, 0x17
        /*000a*/ 	.short	(.L_165 - .L_164)
.L_164:
        /*000c*/ 	.word	0x00000000
        /*0010*/ 	.short	0x0000
        /*0012*/ 	.short	0x0070
        /*0014*/ 	.byte	0x00, 0xf0, 0x01, 0x2c


	//----- nvinfo : EIATTR_SPARSE_MMA_MASK
	.align		4
.L_165:
        /*0018*/ 	.byte	0x03, 0x50
        /*001a*/ 	.short	0x0000


	//----- nvinfo : EIATTR_MAXREG_COUNT
	.align		4
        /*001c*/ 	.byte	0x03, 0x1b
        /*001e*/ 	.short	0x00a8


	//----- nvinfo : EIATTR_NUM_BARRIERS
	.align		4
        /*0020*/ 	.byte	0x02, 0x4c
        /*0022*/ 	.byte	0x10
	.zero		1


	//----- nvinfo : EIATTR_EXTERNS
	.align		4
        /*0024*/ 	.byte	0x04, 0x0f
        /*0026*/ 	.short	(.L_167 - .L_166)


	//   ....[0]....
	.align		4
.L_166:
        /*0028*/ 	.word	index@(__assertfail)


	//----- nvinfo : EIATTR_ANNOTATIONS
	.align		4
.L_167:
        /*002c*/ 	.byte	0x04, 0x55
        /*002e*/ 	.short	(.L_169 - .L_168)


	//   ....[0]....
.L_168:
        /*0030*/ 	.word	0x00000001
        /*0034*/ 	.byte	0x80, 0x09, 0x00, 0x00, 0x01, 0x00, 0x00, 0x00, 0x70, 0x15, 0x00, 0x00, 0x01, 0x00, 0x00, 0x00
        /* <DEDUP_REMOVED lines=20> */
        /*0184*/ 	.byte	0x00, 0xf7, 0x00, 0x00, 0x01, 0x00, 0x00, 0x00, 0x20, 0xf7, 0x00, 0x00


	//----- nvinfo : EIATTR_MERCURY_ISA_VERSION
	.align		4
.L_169:
        /*0190*/ 	.byte	0x03, 0x5f
        /*0192*/ 	.short	0x0101


	//----- nvinfo : EIATTR_INT_WARP_WIDE_INSTR_OFFSETS
	.align		4
        /*0194*/ 	.byte	0x04, 0x31
        /*0196*/ 	.short	(.L_171 - .L_170)


	//   ....[0]....
.L_170:
        /*0198*/ 	.word	0x00000130


	//   ....[1]....
        /*019c*/ 	.word	0x00000170


	//   ....[2]....
        /*01a0*/ 	.word	0x000001e0


	//   ....[3]....
        /*01a4*/ 	.word	0x000001f0


	//----- nvinfo : EIATTR_COOP_GROUP_MASK_REGIDS
	.align		4
.L_171:
        /*01a8*/ 	.byte	0x04, 0x29
        /*01aa*/ 	.short	(.L_173 - .L_172)


	//   ....[0]....
.L_172:
        /*01ac*/ 	.word	0xffffffff


	//   ....[1]....
        /*01b0*/ 	.word	0xffffffff


	//   ....[2]....
        /*01b4*/ 	.word	0xffffffff


	//   ....[3]....
        /*01b8*/ 	.word	0xffffffff


	//   ....[4]....
        /*01bc*/ 	.word	0xffffffff


	//   ....[5]....
        /*01c0*/ 	.word	0xffffffff


	//   ....[6]....
        /*01c4*/ 	.word	0xffffffff


	//   ....[7]....
        /*01c8*/ 	.word	0xffffffff


	//   ....[8]....
        /*01cc*/ 	.word	0xffffffff


	//   ....[9]....
        /*01d0*/ 	.word	0xffffffff


	//   ....[10]....
        /*01d4*/ 	.word	0xffffffff


	//   ....[11]....
        /*01d8*/ 	.word	0xffffffff


	//   ....[12]....
        /*01dc*/ 	.word	0xffffffff


	//   ....[13]....
        /*01e0*/ 	.word	0xffffffff


	//   ....[14]....
        /*01e4*/ 	.word	0xffffffff


	//   ....[15]....
        /*01e8*/ 	.word	0xffffffff


	//   ....[16]....
        /*01ec*/ 	.word	0xffffffff


	//   ....[17]....
        /*01f0*/ 	.word	0xffffffff


	//   ....[18]....
        /*01f4*/ 	.word	0xffffffff


	//   ....[19]....
        /*01f8*/ 	.word	0xffffffff


	//   ....[20]....
        /*01fc*/ 	.word	0xffffffff


	//   ....[21]....
        /*0200*/ 	.word	0xffffffff


	//   ....[22]....
        /*0204*/ 	.word	0xffffffff


	//   ....[23]....
        /*0208*/ 	.word	0xffffffff


	//   ....[24]....
        /*020c*/ 	.word	0xffffffff


	//   ....[25]....
        /*0210*/ 	.word	0xffffffff


	//   ....[26]....
        /*0214*/ 	.word	0xffffffff


	//   ....[27]....
        /*0218*/ 	.word	0xffffffff


	//   ....[28]....
        /*021c*/ 	.word	0xffffffff


	//   ....[29]....
        /*0220*/ 	.word	0xffffffff


	//   ....[30]....
        /*0224*/ 	.word	0xffffffff


	//   ....[31]....
        /*0228*/ 	.word	0xffffffff


	//   ....[32]....
        /*022c*/ 	.word	0xffffffff


	//   ....[33]....
        /*0230*/ 	.word	0xffffffff


	//   ....[34]....
        /*0234*/ 	.word	0xffffffff


	//   ....[35]....
        /*0238*/ 	.word	0xffffffff


	//   ....[36]....
        /*023c*/ 	.word	0xffffffff


	//   ....[37]....
        /*0240*/ 	.word	0xffffffff


	//   ....[38]....
        /*0244*/ 	.word	0xffffffff


	//   ....[39]....
        /*0248*/ 	.word	0xffffffff


	//   ....[40]....
        /*024c*/ 	.word	0xffffffff


	//   ....[41]....
        /*0250*/ 	.word	0xffffffff


	//   ....[42]....
        /*0254*/ 	.word	0xffffffff


	//   ....[43]....
        /*0258*/ 	.word	0xffffffff


	//   ....[44]....
        /*025c*/ 	.word	0xffffffff


	//   ....[45]....
        /*0260*/ 	.word	0xffffffff


	//   ....[46]....
        /*0264*/ 	.word	0xffffffff


	//   ....[47]....
        /*0268*/ 	.word	0xffffffff


	//   ....[48]....
        /*026c*/ 	.word	0xffffffff


	//   ....[49]....
        /*0270*/ 	.word	0xffffffff


	//   ....[50]....
        /*0274*/ 	.word	0xffffffff


	//   ....[51]....
        /*0278*/ 	.word	0xffffffff


	//   ....[52]....
        /*027c*/ 	.word	0xffffffff


	//   ....[53]....
        /*0280*/ 	.word	0xffffffff


	//   ....[54]....
        /*0284*/ 	.word	0xffffffff


	//   ....[55]....
        /*0288*/ 	.word	0xffffffff


	//   ....[56]....
        /*028c*/ 	.word	0xffffffff


	//   ....[57]....
        /*0290*/ 	.word	0xffffffff


	//   ....[58]....
        /*0294*/ 	.word	0xffffffff


	//   ....[59]....
        /*0298*/ 	.word	0xffffffff


	//   ....[60]....
        /*029c*/ 	.word	0xffffffff


	//   ....[61]....
        /*02a0*/ 	.word	0xffffffff


	//   ....[62]....
        /*02a4*/ 	.word	0xffffffff


	//   ....[63]....
        /*02a8*/ 	.word	0x0500000f


	//   ....[64]....
        /*02ac*/ 	.word	0x0500000f


	//   ....[65]....
        /*02b0*/ 	.word	0x0500000f


	//   ....[66]....
        /*02b4*/ 	.word	0x0500000f


	//   ....[67]....
        /*02b8*/ 	.word	0x0500000f


	//   ....[68]....
        /*02bc*/ 	.word	0x0500000f


	//   ....[69]....
        /*02c0*/ 	.word	0x0500000f


	//   ....[70]....
        /*02c4*/ 	.word	0x0500000f


	//   ....[71]....
        /*02c8*/ 	.word	0x0500000f


	//   ....[72]....
        /*02cc*/ 	.word	0x0500000f


	//   ....[73]....
        /*02d0*/ 	.word	0x0500000f


	//   ....[74]....
        /*02d4*/ 	.word	0x0500000f


	//   ....[75]....
        /*02d8*/ 	.word	0x0500000f


	//   ....[76]....
        /*02dc*/ 	.word	0x0500000f


	//   ....[77]....
        /*02e0*/ 	.word	0x0500000f


	//   ....[78]....
        /*02e4*/ 	.word	0x0500000f


	//   ....[79]....
        /*02e8*/ 	.word	0x0500000f


	//   ....[80]....
        /*02ec*/ 	.word	0x0500000f


	//   ....[81]....
        /*02f0*/ 	.word	0x0500000f


	//   ....[82]....
        /*02f4*/ 	.word	0x0500000f


	//   ....[83]....
        /*02f8*/ 	.word	0x0500000f


	//   ....[84]....
        /*02fc*/ 	.word	0x0500000f


	//   ....[85]....
        /*0300*/ 	.word	0x0500000f


	//   ....[86]....
        /*0304*/ 	.word	0x0500000f


	//   ....[87]....
        /*0308*/ 	.word	0x0500000f


	//   ....[88]....
        /*030c*/ 	.word	0x0500000f


	//   ....[89]....
        /*0310*/ 	.word	0x0500000f


	//   ....[90]....
        /*0314*/ 	.word	0x0500000f


	//   ....[91]....
        /*0318*/ 	.word	0x0500000f


	//   ....[92]....
        /*031c*/ 	.word	0x0500000f


	//   ....[93]....
        /*0320*/ 	.word	0x0500000f


	//   ....[94]....
        /*0324*/ 	.word	0x0500000f


	//   ....[95]....
        /*0328*/ 	.word	0x0500000f


	//   ....[96]....
        /*032c*/ 	.word	0x0500000f


	//----- nvinfo : EIATTR_COOP_GROUP_INSTR_OFFSETS
	.align		4
.L_173:
        /*0330*/ 	.byte	0x04, 0x28
        /*0332*/ 	.short	(.L_175 - .L_174)


	//   ....[0]....
.L_174:
        /*0334*/ 	.word	0x00000070


	//   ....[1]....
        /*0338*/ 	.word	0x00000140


	//   ....[2]....
        /*033c*/ 	.word	0x00000190


	//   ....[3]....
        /*0340*/ 	.word	0x000003e0


	//   ....[4]....
        /*0344*/ 	.word	0x00000540


	//   ....[5]....
        /*0348*/ 	.word	0x00000660


	//   ....[6]....
        /*034c*/ 	.word	0x000007c0


	//   ....[7]....
        /*0350*/ 	.word	0x00001360


	//   ....[8]....
        /*0354*/ 	.word	0x00003150


	//   ....[9]....
        /*0358*/ 	.word	0x00003190


	//   ....[10]....
        /*035c*/ 	.word	0x000031b0


	//   ....[11]....
        /*0360*/ 	.word	0x000031d0


	//   ....[12]....
        /*0364*/ 	.word	0x00005430


	//   ....[13]....
        /*0368*/ 	.word	0x00005480


	//   ....[14]....
        /*036c*/ 	.word	0x000054a0


	//   ....[15]....
        /*0370*/ 	.word	0x000054c0


	//   ....[16]....
        /*0374*/ 	.word	0x00006a90


	//   ....[17]....
        /*0378*/ 	.word	0x00006ae0


	//   ....[18]....
        /*037c*/ 	.word	0x00006b00


	//   ....[19]....
        /*0380*/ 	.word	0x00006b20


	//   ....[20]....
        /*0384*/ 	.word	0x00007c00


	//   ....[21]....
        /*0388*/ 	.word	0x00007c60


	//   ....[22]....
        /*038c*/ 	.word	0x00007ca0


	//   ....[23]....
        /*0390*/ 	.word	0x00007cd0


	//   ....[24]....
        /*0394*/ 	.word	0x00007d00


	//   ....[25]....
        /*0398*/ 	.word	0x00007d20


	//   ....[26]....
        /*039c*/ 	.word	0x000089a0


	//   ....[27]....
        /*03a0*/ 	.word	0x000089b0


	//   ....[28]....
        /*03a4*/ 	.word	0x00009a10


	//   ....[29]....
        /*03a8*/ 	.word	0x0000a4e0


	//   ....[30]....
        /*03ac*/ 	.word	0x0000ae60


	//   ....[31]....
        /*03b0*/ 	.word	0x0000ae70


	//   ....[32]....
        /*03b4*/ 	.word	0x0000ae80


	//   ....[33]....
        /*03b8*/ 	.word	0x0000aea0


	//   ....[34]....
        /*03bc*/ 	.word	0x0000aed0


	//   ....[35]....
        /*03c0*/ 	.word	0x0000b050


	//   ....[36]....
        /*03c4*/ 	.word	0x0000b060


	//   ....[37]....
        /*03c8*/ 	.word	0x0000b0b0


	//   ....[38]....
        /*03cc*/ 	.word	0x0000b180


	//   ....[39]....
        /*03d0*/ 	.word	0x0000b1a0


	//   ....[40]....
        /*03d4*/ 	.word	0x0000b240


	//   ....[41]....
        /*03d8*/ 	.word	0x0000b260


	//   ....[42]....
        /*03dc*/ 	.word	0x0000b2e0


	//   ....[43]....
        /*03e0*/ 	.word	0x0000b300


	//   ....[44]....
        /*03e4*/ 	.word	0x0000b310


	//   ....[45]....
        /*03e8*/ 	.word	0x0000b320


	//   ....[46]....
        /*03ec*/ 	.word	0x0000bb10


	//   ....[47]....
        /*03f0*/ 	.word	0x0000bb40


	//   ....[48]....
        /*03f4*/ 	.word	0x0000bb60


	//   ....[49]....
        /*03f8*/ 	.word	0x0000bc10


	//   ....[50]....
        /*03fc*/ 	.word	0x0000bcb0


	//   ....[51]....
        /*0400*/ 	.word	0x0000bcc0


	//   ....[52]....
        /*0404*/ 	.word	0x0000bce0


	//   ....[53]....
        /*0408*/ 	.word	0x0000bd10


	//   ....[54]....
        /*040c*/ 	.word	0x0000bd80


	//   ....[55]....
        /*0410*/ 	.word	0x0000bdb0


	//   ....[56]....
        /*0414*/ 	.word	0x0000be30


	//   ....[57]....
        /*0418*/ 	.word	0x0000be70


	//   ....[58]....
        /*041c*/ 	.word	0x0000bf00


	//   ....[59]....
        /*0420*/ 	.word	0x0000bf30


	//   ....[60]....
        /*0424*/ 	.word	0x0000bfe0


	//   ....[61]....
        /*0428*/ 	.word	0x0000c030


	//   ....[62]....
        /*042c*/ 	.word	0x0000e310


	//   ....[63]....
        /*0430*/ 	.word	0x0000e890


	//   ....[64]....
        /*0434*/ 	.word	0x0000ea10


	//   ....[65]....
        /*0438*/ 	.word	0x0000ea60


	//   ....[66]....
        /*043c*/ 	.word	0x0000ebb0


	//   ....[67]....
        /*0440*/ 	.word	0x0000ec20


	//   ....[68]....
        /*0444*/ 	.word	0x0000ed70


	//   ....[69]....
        /*0448*/ 	.word	0x0000edf0


	//   ....[70]....
        /*044c*/ 	.word	0x0000eee0


	//   ....[71]....
        /*0450*/ 	.word	0x0000ef70


	//   ....[72]....
        /*0454*/ 	.word	0x0000f080


	//   ....[73]....
        /*0458*/ 	.word	0x0000f0f0


	//   ....[74]....
        /*045c*/ 	.word	0x0000f210


	//   ....[75]....
        /*0460*/ 	.word	0x0000f280


	//   ....[76]....
        /*0464*/ 	.word	0x0000f390


	//   ....[77]....
        /*0468*/ 	.word	0x0000f3f0


	//   ....[78]....
        /*046c*/ 	.word	0x0000f4f0


	//   ....[79]....
        /*0470*/ 	.word	0x0000f540


	//   ....[80]....
        /*0474*/ 	.word	0x0000f5e0


	//   ....[81]....
        /*0478*/ 	.word	0x0000f6a0


	//   ....[82]....
        /*047c*/ 	.word	0x0000f9b0


	//   ....[83]....
        /*0480*/ 	.word	0x0000fa20


	//   ....[84]....
        /*0484*/ 	.word	0x0000fb30


	//   ....[85]....
        /*0488*/ 	.word	0x0000fb90


	//   ....[86]....
        /*048c*/ 	.word	0x0000fca0


	//   ....[87]....
        /*0490*/ 	.word	0x0000fcf0


	//   ....[88]....
        /*0494*/ 	.word	0x0000fdf0


	//   ....[89]....
        /*0498*/ 	.word	0x0000fe50


	//   ....[90]....
        /*049c*/ 	.word	0x0000ffc0


	//   ....[91]....
        /*04a0*/ 	.word	0x00010010


	//   ....[92]....
        /*04a4*/ 	.word	0x00010130


	//   ....[93]....
        /*04a8*/ 	.word	0x00010180


	//   ....[94]....
        /*04ac*/ 	.word	0x00010290


	//   ....[95]....
        /*04b0*/ 	.word	0x000102e0


	//   ....[96]....
        /*04b4*/ 	.word	0x000106f0


	//----- nvinfo : EIATTR_REG_RECONFIG
	.align		4
.L_175:
        /*04b8*/ 	.byte	0x01, 0x54
	.zero		2


	//----- nvinfo : EIATTR_SYSCALL_OFFSETS
	.align		4
        /*04bc*/ 	.byte	0x04, 0x46
        /*04be*/ 	.short	(.L_177 - .L_176)


	//   ....[0]....
.L_176:
        /*04c0*/ 	.word	0x00001500


	//   ....[1]....
        /*04c4*/ 	.word	0x0000a110


	//   ....[2]....
        /*04c8*/ 	.word	0x0000a250


	//   ....[3]....
        /*04cc*/ 	.word	0x0000a340


	//   ....[4]....
        /*04d0*/ 	.word	0x0000aa70


	//   ....[5]....
        /*04d4*/ 	.word	0x0000b670


	//----- nvinfo : EIATTR_MBARRIER_INSTR_OFFSETS
	.align		4
.L_177:
        /*04d8*/ 	.byte	0x04, 0x39
        /*04da*/ 	.short	(.L_179 - .L_178)


	//   ....[0]....
.L_178:
        /*04dc*/ 	.word	0x00000280
        /*04e0*/ 	.word	0x000000ff
        /*04e4*/ 	.word	0x00032400
        /*04e8*/ 	.short	0x0100
        /*04ea*/ 	.byte	0x08
	.zero		1


	//   ....[1]....
        /*04ec*/ 	.word	0x00000290
        /*04f0*/ 	.word	0x000000ff
        /*04f4*/ 	.word	0x00032410
        /*04f8*/ 	.short	0x0100
        /*04fa*/ 	.byte	0x08
	.zero		1


	//   ....[2]....
        /*04fc*/ 	.word	0x000002a0
        /*0500*/ 	.word	0x000000ff
        /*0504*/ 	.word	0x00032420
        /*0508*/ 	.short	0x0100
        /*050a*/ 	.byte	0x08
	.zero		1


	//   ....[3]....
        /*050c*/ 	.word	0x00000390
        /*0510*/ 	.word	0x000000ff
        /*0514*/ 	.word	0x00032430
        /*0518*/ 	.short	0x0100
        /*051a*/ 	.byte	0x08
	.zero		1


	//   ....[4]....
        /*051c*/ 	.word	0x000003a0
        /*0520*/ 	.word	0x000000ff
        /*0524*/ 	.word	0x00032440
        /*0528*/ 	.short	0x0100
        /*052a*/ 	.byte	0x08
	.zero		1


	//   ....[5]....
        /*052c*/ 	.word	0x000003b0
        /*0530*/ 	.word	0x000000ff
        /*0534*/ 	.word	0x00032438
        /*0538*/ 	.short	0x0100
        /*053a*/ 	.byte	0x08
	.zero		1


	//   ....[6]....
        /*053c*/ 	.word	0x000003c0
        /*0540*/ 	.word	0x000000ff
        /*0544*/ 	.word	0x00032448
        /*0548*/ 	.short	0x0100
        /*054a*/ 	.byte	0x08
	.zero		1


	//   ....[7]....
        /*054c*/ 	.word	0x000004f0
        /*0550*/ 	.word	0x000000ff
        /*0554*/ 	.word	0x00032450
        /*0558*/ 	.short	0x0100
        /*055a*/ 	.byte	0x08
	.zero		1


	//   ....[8]....
        /*055c*/ 	.word	0x00000500
        /*0560*/ 	.word	0x000000ff
        /*0564*/ 	.word	0x00032460
        /*0568*/ 	.short	0x0100
        /*056a*/ 	.byte	0x08
	.zero		1


	//   ....[9]....
        /*056c*/ 	.word	0x00000510
        /*0570*/ 	.word	0x000000ff
        /*0574*/ 	.word	0x00032458
        /*0578*/ 	.short	0x0100
        /*057a*/ 	.byte	0x08
	.zero		1


	//   ....[10]....
        /*057c*/ 	.word	0x00000520
        /*0580*/ 	.word	0x000000ff
        /*0584*/ 	.word	0x00032468
        /*0588*/ 	.short	0x0100
        /*058a*/ 	.byte	0x08
	.zero		1


	//   ....[11]....
        /*058c*/ 	.word	0x00000610
        /*0590*/ 	.word	0x000000ff
        /*0594*/ 	.word	0x00032470
        /*0598*/ 	.short	0x0100
        /*059a*/ 	.byte	0x06
	.zero		1


	//   ....[12]....
        /*059c*/ 	.word	0x00000620
        /*05a0*/ 	.word	0x000000ff
        /*05a4*/ 	.word	0x00032480
        /*05a8*/ 	.short	0x0100
        /*05aa*/ 	.byte	0x06
	.zero		1


	//   ....[13]....
        /*05ac*/ 	.word	0x00000630
        /*05b0*/ 	.word	0x000000ff
        /*05b4*/ 	.word	0x00032478
        /*05b8*/ 	.short	0x0100
        /*05ba*/ 	.byte	0x06
	.zero		1


	//   ....[14]....
        /*05bc*/ 	.word	0x00000640
        /*05c0*/ 	.word	0x000000ff
        /*05c4*/ 	.word	0x00032488
        /*05c8*/ 	.short	0x0100
        /*05ca*/ 	.byte	0x06
	.zero		1


	//   ....[15]....
        /*05cc*/ 	.word	0x00000770
        /*05d0*/ 	.word	0x000000ff
        /*05d4*/ 	.word	0x00032490
        /*05d8*/ 	.short	0x0100
        /*05da*/ 	.byte	0x08
	.zero		1


	//   ....[16]....
        /*05dc*/ 	.word	0x00000780
        /*05e0*/ 	.word	0x000000ff
        /*05e4*/ 	.word	0x000324a0
        /*05e8*/ 	.short	0x0100
        /*05ea*/ 	.byte	0x08
	.zero		1


	//   ....[17]....
        /*05ec*/ 	.word	0x00000790
        /*05f0*/ 	.word	0x000000ff
        /*05f4*/ 	.word	0x00032498
        /*05f8*/ 	.short	0x0100
        /*05fa*/ 	.byte	0x08
	.zero		1


	//   ....[18]....
        /*05fc*/ 	.word	0x000007a0
        /*0600*/ 	.word	0x000000ff
        /*0604*/ 	.word	0x000324a8
        /*0608*/ 	.short	0x0100
        /*060a*/ 	.byte	0x08
	.zero		1


	//   ....[19]....
        /*060c*/ 	.word	0x000008d0
        /*0610*/ 	.word	0x000000ff
        /*0614*/ 	.word	0x000324b0
        /*0618*/ 	.short	0x0100
        /*061a*/ 	.byte	0x08
	.zero		1


	//   ....[20]....
        /*061c*/ 	.word	0x000008e0
        /*0620*/ 	.word	0x000000ff
        /*0624*/ 	.word	0x000324c0
        /*0628*/ 	.short	0x0100
        /*062a*/ 	.byte	0x08
	.zero		1


	//   ....[21]....
        /*062c*/ 	.word	0x000008f0
        /*0630*/ 	.word	0x000000ff
        /*0634*/ 	.word	0x000324b8
        /*0638*/ 	.short	0x0100
        /*063a*/ 	.byte	0x08
	.zero		1


	//   ....[22]....
        /*063c*/ 	.word	0x00000900
        /*0640*/ 	.word	0x000000ff
        /*0644*/ 	.word	0x000324c8
        /*0648*/ 	.short	0x0100
        /*064a*/ 	.byte	0x08
	.zero		1


	//   ....[23]....
        /*064c*/ 	.word	0x00001540
        /*0650*/ 	.word	0x000000ff
        /*0654*/ 	.word	0x00032400
        /*0658*/ 	.short	0x010a
        /*065a*/ 	.byte	0x04
	.zero		1


	//   ....[24]....
        /*065c*/ 	.word	0x00001600
        /*0660*/ 	.word	0x000000ff
        /*0664*/ 	.word	0x00032430
        /*0668*/ 	.short	0x010a
        /*066a*/ 	.byte	0x04
	.zero		1


	//   ....[25]....
        /*066c*/ 	.word	0x00001650
        /*0670*/ 	.word	0x000000ff
        /*0674*/ 	.word	0x00032430
        /*0678*/ 	.short	0x010a
        /*067a*/ 	.byte	0x04
	.zero		1


	//   ....[26]....
        /*067c*/ 	.word	0x000019d0
        /*0680*/ 	.word	0x000000ff
        /*0684*/ 	.word	0x00032410
        /*0688*/ 	.short	0x010a
        /*068a*/ 	.byte	0x09
	.zero		1


	//   ....[27]....
        /*068c*/ 	.word	0x00001a20
        /*0690*/ 	.word	0x000000ff
        /*0694*/ 	.word	0x00032450
        /*0698*/ 	.short	0x010a
        /*069a*/ 	.byte	0x04
	.zero		1


	//   ....[28]....
        /*069c*/ 	.word	0x00001a70
        /*06a0*/ 	.word	0x000000ff
        /*06a4*/ 	.word	0x00032450
        /*06a8*/ 	.short	0x010a
        /*06aa*/ 	.byte	0x04
	.zero		1


	//   ....[29]....
        /*06ac*/ 	.word	0x00003450
        /*06b0*/ 	.word	0x00000018
        /*06b4*/ 	.word	0x00000000
        /*06b8*/ 	.short	0x0101
        /*06ba*/ 	.byte	0x3f
	.zero		1


	//   ....[30]....
        /*06bc*/ 	.word	0x00003f30
        /*06c0*/ 	.word	0x000000a0
        /*06c4*/ 	.word	0x00000000
        /*06c8*/ 	.short	0x0101
        /*06ca*/ 	.byte	0x3f
	.zero		1


	//   ....[31]....
        /*06cc*/ 	.word	0x00004110
        /*06d0*/ 	.word	0x000000ff
        /*06d4*/ 	.word	0x00032430
        /*06d8*/ 	.short	0x010a
        /*06da*/ 	.byte	0x06
	.zero		1


	//   ....[32]....
        /*06dc*/ 	.word	0x00004160
        /*06e0*/ 	.word	0x000000ff
        /*06e4*/ 	.word	0x00032430
        /*06e8*/ 	.short	0x010a
        /*06ea*/ 	.byte	0x06
	.zero		1


	//   ....[33]....
        /*06ec*/ 	.word	0x000044c0
        /*06f0*/ 	.word	0x000000ff
        /*06f4*/ 	.word	0x00032450
        /*06f8*/ 	.short	0x010a
        /*06fa*/ 	.byte	0x06
	.zero		1


	//   ....[34]....
        /*06fc*/ 	.word	0x00004510
        /*0700*/ 	.word	0x000000ff
        /*0704*/ 	.word	0x00032450
        /*0708*/ 	.short	0x010a
        /*070a*/ 	.byte	0x06
	.zero		1


	//   ....[35]....
        /*070c*/ 	.word	0x000056b0
        /*0710*/ 	.word	0x00000098
        /*0714*/ 	.word	0x00000000
        /*0718*/ 	.short	0x0101
        /*071a*/ 	.byte	0x3f
	.zero		1


	//   ....[36]....
        /*071c*/ 	.word	0x00006a70
        /*0720*/ 	.word	0x000000c9
        /*0724*/ 	.word	0x00000000
        /*0728*/ 	.short	0x0101
        /*072a*/ 	.byte	0x3f
	.zero		1


	//   ....[37]....
        /*072c*/ 	.word	0x00007d30
        /*0730*/ 	.word	0x000000ff
        /*0734*/ 	.word	0x00000000
        /*0738*/ 	.short	0x0101
        /*073a*/ 	.byte	0x04
	.zero		1


	//   ....[38]....
        /*073c*/ 	.word	0x0000a730
        /*0740*/ 	.word	0x000000ff
        /*0744*/ 	.word	0x00032440
        /*0748*/ 	.short	0x010a
        /*074a*/ 	.byte	0x26
	.zero		1


	//   ....[39]....
        /*074c*/ 	.word	0x0000b480
        /*0750*/ 	.word	0x000000ff
        /*0754*/ 	.word	0x00032400
        /*0758*/ 	.short	0x0107
        /*075a*/ 	.byte	0x26
	.zero		1


	//   ....[40]....
        /*075c*/ 	.word	0x0000b500
        /*0760*/ 	.word	0x000000ff
        /*0764*/ 	.word	0x00032400
        /*0768*/ 	.short	0x0101
        /*076a*/ 	.byte	0x26
	.zero		1


	//   ....[41]....
        /*076c*/ 	.word	0x0000c1e0
        /*0770*/ 	.word	0x000000ff
        /*0774*/ 	.word	0x00032410
        /*0778*/ 	.short	0x0107
        /*077a*/ 	.byte	0x26
	.zero		1


	//   ....[42]....
        /*077c*/ 	.word	0x0000c240
        /*0780*/ 	.word	0x000000ff
        /*0784*/ 	.word	0x00032410
        /*0788*/ 	.short	0x0101
        /*078a*/ 	.byte	0x26
	.zero		1


	//   ....[43]....
        /*078c*/ 	.word	0x0000c250
        /*0790*/ 	.word	0x000000ff
        /*0794*/ 	.word	0x00032420
        /*0798*/ 	.short	0x010a
        /*079a*/ 	.byte	0x26
	.zero		1


	//   ....[44]....
        /*079c*/ 	.word	0x0000c2b0
        /*07a0*/ 	.word	0x000000ff
        /*07a4*/ 	.word	0x00032460
        /*07a8*/ 	.short	0x010a
        /*07aa*/ 	.byte	0x26
	.zero		1


	//   ....[45]....
        /*07ac*/ 	.word	0x0000cb40
        /*07b0*/ 	.word	0x000000ff
        /*07b4*/ 	.word	0x00032448
        /*07b8*/ 	.short	0x010a
        /*07ba*/ 	.byte	0x26
	.zero		1


	//   ....[46]....
        /*07bc*/ 	.word	0x0000cd10
        /*07c0*/ 	.word	0x000000ff
        /*07c4*/ 	.word	0x00032468
        /*07c8*/ 	.short	0x010a
        /*07ca*/ 	.byte	0x26
	.zero		1


	//   ....[47]....
        /*07cc*/ 	.word	0x0000d380
        /*07d0*/ 	.word	0x000000ff
        /*07d4*/ 	.word	0x00032440
        /*07d8*/ 	.short	0x010a
        /*07da*/ 	.byte	0x26
	.zero		1


	//   ....[48]....
        /*07dc*/ 	.word	0x0000d560
        /*07e0*/ 	.word	0x000000ff
        /*07e4*/ 	.word	0x00032460
        /*07e8*/ 	.short	0x010a
        /*07ea*/ 	.byte	0x26
	.zero		1


	//   ....[49]....
        /*07ec*/ 	.word	0x0000dbf0
        /*07f0*/ 	.word	0x000000ff
        /*07f4*/ 	.word	0x00032448
        /*07f8*/ 	.short	0x010a
        /*07fa*/ 	.byte	0x26
	.zero		1


	//   ....[50]....
        /*07fc*/ 	.word	0x0000ddd0
        /*0800*/ 	.word	0x000000ff
        /*0804*/ 	.word	0x00032468
        /*0808*/ 	.short	0x010a
        /*080a*/ 	.byte	0x26
	.zero		1


	//   ....[51]....
        /*080c*/ 	.word	0x0000e2a0
        /*0810*/ 	.word	0x00000002
        /*0814*/ 	.word	0x00032420
        /*0818*/ 	.short	0x010a
        /*081a*/ 	.byte	0x3f
	.zero		1


	//   ....[52]....
        /*081c*/ 	.word	0x0000e440
        /*0820*/ 	.word	0x00000007
        /*0824*/ 	.word	0x00000000
        /*0828*/ 	.short	0x010a
        /*082a*/ 	.byte	0x3f
	.zero		1


	//   ....[53]....
        /*082c*/ 	.word	0x0000e4b0
        /*0830*/ 	.word	0x00000005
        /*0834*/ 	.word	0x00000000
        /*0838*/ 	.short	0x010a
        /*083a*/ 	.byte	0x3f
	.zero		1


	//   ....[54]....
        /*083c*/ 	.word	0x0000e510
        /*0840*/ 	.word	0x00000005
        /*0844*/ 	.word	0x00000000
        /*0848*/ 	.short	0x010a
        /*084a*/ 	.byte	0x3f
	.zero		1


	//   ....[55]....
        /*084c*/ 	.word	0x0000e540
        /*0850*/ 	.word	0x00000003
        /*0854*/ 	.word	0x00000000
        /*0858*/ 	.short	0x010a
        /*085a*/ 	.byte	0x3f
	.zero		1


	//   ....[56]....
        /*085c*/ 	.word	0x0000e5c0
        /*0860*/ 	.word	0x00000003
        /*0864*/ 	.word	0x00032400
        /*0868*/ 	.short	0x010a
        /*086a*/ 	.byte	0x3f
	.zero		1


	//   ....[57]....
        /*086c*/ 	.word	0x0000e630
        /*0870*/ 	.word	0x00000003
        /*0874*/ 	.word	0x00032430
        /*0878*/ 	.short	0x010a
        /*087a*/ 	.byte	0x3f
	.zero		1


	//   ....[58]....
        /*087c*/ 	.word	0x0000e6a0
        /*0880*/ 	.word	0x0000000b
        /*0884*/ 	.word	0x00032410
        /*0888*/ 	.short	0x010a
        /*088a*/ 	.byte	0x3f
	.zero		1


	//   ....[59]....
        /*088c*/ 	.word	0x0000e710
        /*0890*/ 	.word	0x0000000b
        /*0894*/ 	.word	0x00032450
        /*0898*/ 	.short	0x010a
        /*089a*/ 	.byte	0x3f
	.zero		1


	//   ....[60]....
        /*089c*/ 	.word	0x0000e780
        /*08a0*/ 	.word	0x00000099
        /*08a4*/ 	.word	0x00032430
        /*08a8*/ 	.short	0x010a
        /*08aa*/ 	.byte	0x3f
	.zero		1


	//   ....[61]....
        /*08ac*/ 	.word	0x0000e7f0
        /*08b0*/ 	.word	0x000000c9
        /*08b4*/ 	.word	0x00032450
        /*08b8*/ 	.short	0x010a
        /*08ba*/ 	.byte	0x3f
	.zero		1


	//   ....[62]....
        /*08bc*/ 	.word	0x0000e950
        /*08c0*/ 	.word	0x00000003
        /*08c4*/ 	.word	0x00032440
        /*08c8*/ 	.short	0x010a
        /*08ca*/ 	.byte	0x3f
	.zero		1


	//   ....[63]....
        /*08cc*/ 	.word	0x00010320
        /*08d0*/ 	.word	0x00000003
        /*08d4*/ 	.word	0x00032420
        /*08d8*/ 	.short	0x010a
        /*08da*/ 	.byte	0x3f
	.zero		1


	//   ....[64]....
        /*08dc*/ 	.word	0x00010380
        /*08e0*/ 	.word	0x00000003
        /*08e4*/ 	.word	0x00032460
        /*08e8*/ 	.short	0x010a
        /*08ea*/ 	.byte	0x3f
	.zero		1


	//   ....[65]....
        /*08ec*/ 	.word	0x000103e0
        /*08f0*/ 	.word	0x00000003
        /*08f4*/ 	.word	0x00032448
        /*08f8*/ 	.short	0x010a
        /*08fa*/ 	.byte	0x3f
	.zero		1


	//   ....[66]....
        /*08fc*/ 	.word	0x00010440
        /*0900*/ 	.word	0x00000003
        /*0904*/ 	.word	0x00032468
        /*0908*/ 	.short	0x010a
        /*090a*/ 	.byte	0x3f
	.zero		1


	//   ....[67]....
        /*090c*/ 	.word	0x000104a0
        /*0910*/ 	.word	0x00000003
        /*0914*/ 	.word	0x00032440
        /*0918*/ 	.short	0x010a
        /*091a*/ 	.byte	0x3f
	.zero		1


	//   ....[68]....
        /*091c*/ 	.word	0x00010500
        /*0920*/ 	.word	0x00000003
        /*0924*/ 	.word	0x00032460
        /*0928*/ 	.short	0x010a
        /*092a*/ 	.byte	0x3f
	.zero		1


	//   ....[69]....
        /*092c*/ 	.word	0x00010560
        /*0930*/ 	.word	0x00000003
        /*0934*/ 	.word	0x00032448
        /*0938*/ 	.short	0x010a
        /*093a*/ 	.byte	0x3f
	.zero		1


	//   ....[70]....
        /*093c*/ 	.word	0x000105c0
        /*0940*/ 	.word	0x00000003
        /*0944*/ 	.word	0x00032468
        /*0948*/ 	.short	0x010a
        /*094a*/ 	.byte	0x3f
	.zero		1


	//   ....[71]....
        /*094c*/ 	.word	0x00010610
        /*0950*/ 	.word	0x00000002
        /*0954*/ 	.word	0x00032420
        /*0958*/ 	.short	0x010a
        /*095a*/ 	.byte	0x3f
	.zero		1


	//   ....[72]....
        /*095c*/ 	.word	0x000107b0
        /*0960*/ 	.word	0x00000007
        /*0964*/ 	.word	0x00000000
        /*0968*/ 	.short	0x010a
        /*096a*/ 	.byte	0x3f
	.zero		1


	//   ....[73]....
        /*096c*/ 	.word	0x00010800
        /*0970*/ 	.word	0x00000005
        /*0974*/ 	.word	0x00000000
        /*0978*/ 	.short	0x010a
        /*097a*/ 	.byte	0x3f
	.zero		1


	//   ....[74]....
        /*097c*/ 	.word	0x00010850
        /*0980*/ 	.word	0x00000005
        /*0984*/ 	.word	0x00000000
        /*0988*/ 	.short	0x010a
        /*098a*/ 	.byte	0x3f
	.zero		1


	//----- nvinfo : EIATTR_NUM_MBARRIERS
	.align		4
.L_179:
        /*098c*/ 	.byte	0x03, 0x38
        /*098e*/ 	.short	0x0017


	//----- nvinfo : EIATTR_EXIT_INSTR_OFFSETS
	.align		4
        /*0990*/ 	.byte	0x04, 0x1c
        /*0992*/ 	.short	(.L_181 - .L_180)


	//   ....[0]....
.L_180:
        /*0994*/ 	.word	0x0000e590


	//----- nvinfo : EIATTR_MAX_THREADS
	.align		4
.L_181:
        /*0998*/ 	.byte	0x04, 0x05
        /*099a*/ 	.short	(.L_183 - .L_182)
.L_182:
        /*099c*/ 	.word	0x00000180
        /*09a0*/ 	.word	0x00000001
        /*09a4*/ 	.word	0x00000001


	//----- nvinfo : EIATTR_CRS_STACK_SIZE
	.align		4
.L_183:
        /*09a8*/ 	.byte	0x04, 0x1e
        /*09aa*/ 	.short	(.L_185 - .L_184)
.L_184:
        /*09ac*/ 	.word	0x00000000


	//----- nvinfo : EIATTR_CBANK_PARAM_SIZE
	.align		4
.L_185:
        /*09b0*/ 	.byte	0x03, 0x19
        /*09b2*/ 	.short	0x0b70


	//----- nvinfo : EIATTR_PARAM_CBANK
	.align		4
        /*09b4*/ 	.byte	0x04, 0x0a
        /*09b6*/ 	.short	(.L_187 - .L_186)
	.align		4
.L_186:
        /*09b8*/ 	.word	index@(.nv.constant0._ZN7cutlass13device_kernelIN5flash11enable_sm90INS1_16FlashAttnFwdSm90INS1_25CollectiveMainloopFwdSm90ILi2EN4cute5tupleIJNS5_1CILi1EEES8_S8_EEENS6_IJNS7_ILi128EEENS7_ILi96EEENS7_ILi64EEEEEELi256ENS_10bfloat16_tEfNS_4arch4Sm90ELb0ELb0ELb1ELb0ELb0ELb0ELb1ELb1ELb0ELb1ELb1ELb0EEENS1_21CollectiveEpilogueFwdINS6_IJSA_NS7_ILi256EEESB_EEES9_SE_SG_Li256ELb0ELb1ELb1ELb0EEENS1_19SingleTileSchedulerILb0ELb1ELb1ELi128EEEEEEEEEvNT_6ParamsE)
        /*09bc*/ 	.short	0x0210
        /*09be*/ 	.short	0x0b70


	//----- nvinfo : EIATTR_SW_WAR
	.align		4
.L_187:
        /*09c0*/ 	.byte	0x04, 0x36
        /*09c2*/ 	.short	(.L_189 - .L_188)
.L_188:
        /*09c4*/ 	.word	0x00000008
.L_189:


//--------------------- .nv.info._ZN7cutlass13device_kernelIN5flash11enable_sm90INS1_16FlashAttnFwdSm90INS1_25CollectiveMainloopFwdSm90ILi2EN4cute5tupleIJNS5_1CILi1EEES8_S8_EEENS6_IJNS7_ILi128EEENS7_ILi96EEENS7_ILi64EEEEEELi256ENS_10bfloat16_tEfNS_4arch4Sm90ELb0ELb0ELb1ELb1ELb0ELb0ELb0ELb1ELb0ELb1ELb1ELb0EEENS1_21CollectiveEpilogueFwdINS6_IJSA_NS7_ILi256EEESB_EEES9_SE_SG_Li256ELb1ELb1ELb1ELb0EEENS1_36VarlenDynamicPersistentTileSchedulerILi128ELi96ELi256ELi128ELb1ELb1ELb1ELb0ELb1ELb1EEEEEEEEEvNT_6ParamsE --------------------------
	.section	.nv.info._ZN7cutlass13device_kernelIN5flash11enable_sm90INS1_16FlashAttnFwdSm90INS1_25CollectiveMainloopFwdSm90ILi2EN4cute5tupleIJNS5_1CILi1EEES8_S8_EEENS6_IJNS7_ILi128EEENS7_ILi96EEENS7_ILi64EEEEEELi256ENS_10bfloat16_tEfNS_4arch4Sm90ELb0ELb0ELb1ELb1ELb0ELb0ELb0ELb1ELb0ELb1ELb1ELb0EEENS1_21CollectiveEpilogueFwdINS6_IJSA_NS7_ILi256EEESB_EEES9_SE_SG_Li256ELb1ELb1ELb1ELb0EEENS1_36VarlenDynamicPersistentTileSchedulerILi128ELi96ELi256ELi128ELb1ELb1ELb1ELb0ELb1ELb1EEEEEEEEEvNT_6ParamsE,"",@"SHT_CUDA_INFO"
	.sectionflags	@""
	.align	4


	//----- nvinfo : EIATTR_CUDA_API_VERSION
	.align		4
        /*0000*/ 	.byte	0x04, 0x37
        /*0002*/ 	.short	(.L_191 - .L_190)
.L_190:
        /*0004*/ 	.word	0x00000082


	//----- nvinfo : EIATTR_KPARAM_INFO
	.align		4
.L_191:
        /*0008*/ 	.byte	0x04, 0x17
        /*000a*/ 	.short	(.L_193 - .L_192)
.L_192:
        /*000c*/ 	.word	0x00000000
        /*0010*/ 	.short	0x0000
        /*0012*/ 	.short	0x0070
        /*0014*/ 	.byte	0x00, 0xf0, 0x01, 0x2a


	//----- nvinfo : EIATTR_SPARSE_MMA_MASK
	.align		4
.L_193:
        /*0018*/ 	.byte	0x03, 0x50
        /*001a*/ 	.short	0x0000


	//----- nvinfo : EIATTR_MAXREG_COUNT
	.align		4
        /*001c*/ 	.byte	0x03, 0x1b
        /*001e*/ 	.short	0x00a8


	//----- nvinfo : EIATTR_NUM_BARRIERS
	.align		4
        /*0020*/ 	.byte	0x02, 0x4c
        /*0022*/ 	.byte	0x10
	.zero		1


	//----- nvinfo : EIATTR_EXTERNS
	.align		4
        /*0024*/ 	.byte	0x04, 0x0f
        /*0026*/ 	.short	(.L_195 - .L_194)


	//   ....[0]....
	.align		4
.L_194:
        /*0028*/ 	.word	index@(__assertfail)


	//----- nvinfo : EIATTR_ANNOTATIONS
	.align		4
.L_195:
        /*002c*/ 	.byte	0x04, 0x55
        /*002e*/ 	.short	(.L_197 - .L_196)


	//   ....[0]....
.L_196:
        /* <DEDUP_REMOVED lines=65> */


	//----- nvinfo : EIATTR_MERCURY_ISA_VERSION
	.align		4
.L_197:
        /*0430*/ 	.byte	0x03, 0x5f
        /*0432*/ 	.short	0x0101


	//----- nvinfo : EIATTR_UNUSED_LOAD_BYTE_OFFSET
	.align		4
        /*0434*/ 	.byte	0x04, 0x44
        /*0436*/ 	.short	(.L_199 - .L_198)


	//   ....[0]....
.L_198:
        /*0438*/ 	.word	0x00000a30
        /*043c*/ 	.word	0x0000fff0


	//   ....[1]....
        /*0440*/ 	.word	0x00006da0
        /*0444*/ 	.word	0x0000fff0


	//----- nvinfo : EIATTR_INT_WARP_WIDE_INSTR_OFFSETS
	.align		4
.L_199:
        /*0448*/ 	.byte	0x04, 0x31
        /*044a*/ 	.short	(.L_201 - .L_200)


	//   ....[0]....
.L_200:
        /*044c*/ 	.word	0x00000130


	//   ....[1]....
        /*0450*/ 	.word	0x00000170


	//   ....[2]....
        /*0454*/ 	.word	0x000001e0


	//   ....[3]....
        /*0458*/ 	.word	0x00003cd0


	//   ....[4]....
        /*045c*/ 	.word	0x0000cb30


	//   ....[5]....
        /*0460*/ 	.word	0x0000cbc0


	//   ....[6]....
        /*0464*/ 	.word	0x000107b0


	//   ....[7]....
        /*0468*/ 	.word	0x00010840


	//----- nvinfo : EIATTR_COOP_GROUP_MASK_REGIDS
	.align		4
.L_201:
        /*046c*/ 	.byte	0x04, 0x29
        /*046e*/ 	.short	(.L_203 - .L_202)


	//   ....[0]....
.L_202:
        /*0470*/ 	.word	0xffffffff


	//   ....[1]....
        /*0474*/ 	.word	0xffffffff


	//   ....[2]....
        /*0478*/ 	.word	0xffffffff


	//   ....[3]....
        /*047c*/ 	.word	0xffffffff


	//   ....[4]....
        /*0480*/ 	.word	0xffffffff


	//   ....[5]....
        /*0484*/ 	.word	0xffffffff


	//   ....[6]....
        /*0488*/ 	.word	0xffffffff


	//   ....[7]....
        /*048c*/ 	.word	0xffffffff


	//   ....[8]....
        /*0490*/ 	.word	0xffffffff


	//   ....[9]....
        /*0494*/ 	.word	0xffffffff


	//   ....[10]....
        /*0498*/ 	.word	0xffffffff


	//   ....[11]....
        /*049c*/ 	.word	0xffffffff


	//   ....[12]....
        /*04a0*/ 	.word	0xffffffff


	//   ....[13]....
        /*04a4*/ 	.word	0xffffffff


	//   ....[14]....
        /*04a8*/ 	.word	0xffffffff


	//   ....[15]....
        /*04ac*/ 	.word	0xffffffff


	//   ....[16]....
        /*04b0*/ 	.word	0xffffffff


	//   ....[17]....
        /*04b4*/ 	.word	0xffffffff


	//   ....[18]....
        /*04b8*/ 	.word	0xffffffff


	//   ....[19]....
        /*04bc*/ 	.word	0xffffffff


	//   ....[20]....
        /*04c0*/ 	.word	0xffffffff


	//   ....[21]....
        /*04c4*/ 	.word	0xffffffff


	//   ....[22]....
        /*04c8*/ 	.word	0xffffffff


	//   ....[23]....
        /*04cc*/ 	.word	0xffffffff


	//   ....[24]....
        /*04d0*/ 	.word	0xffffffff


	//   ....[25]....
        /*04d4*/ 	.word	0xffffffff


	//   ....[26]....
        /*04d8*/ 	.word	0xffffffff


	//   ....[27]....
        /*04dc*/ 	.word	0xffffffff


	//   ....[28]....
        /*04e0*/ 	.word	0xffffffff


	//   ....[29]....
        /*04e4*/ 	.word	0xffffffff


	//   ....[30]....
        /*04e8*/ 	.word	0xffffffff


	//   ....[31]....
        /*04ec*/ 	.word	0xffffffff


	//   ....[32]....
        /*04f0*/ 	.word	0xffffffff


	//   ....[33]....
        /*04f4*/ 	.word	0xffffffff


	//   ....[34]....
        /*04f8*/ 	.word	0xffffffff


	//   ....[35]....
        /*04fc*/ 	.word	0xffffffff


	//   ....[36]....
        /*0500*/ 	.word	0xffffffff


	//   ....[37]....
        /*0504*/ 	.word	0xffffffff


	//   ....[38]....
        /*0508*/ 	.word	0xffffffff


	//   ....[39]....
        /*050c*/ 	.word	0xffffffff


	//   ....[40]....
        /*0510*/ 	.word	0xffffffff


	//   ....[41]....
        /*0514*/ 	.word	0xffffffff


	//   ....[42]....
        /*0518*/ 	.word	0xffffffff


	//   ....[43]....
        /*051c*/ 	.word	0xffffffff


	//   ....[44]....
        /*0520*/ 	.word	0xffffffff


	//   ....[45]....
        /*0524*/ 	.word	0xffffffff


	//   ....[46]....
        /*0528*/ 	.word	0xffffffff


	//   ....[47]....
        /*052c*/ 	.word	0xffffffff


	//   ....[48]....
        /*0530*/ 	.word	0xffffffff


	//   ....[49]....
        /*0534*/ 	.word	0xffffffff


	//   ....[50]....
        /*0538*/ 	.word	0xffffffff


	//   ....[51]....
        /*053c*/ 	.word	0xffffffff


	//   ....[52]....
        /*0540*/ 	.word	0xffffffff


	//   ....[53]....
        /*0544*/ 	.word	0xffffffff


	//   ....[54]....
        /*0548*/ 	.word	0xffffffff


	//   ....[55]....
        /*054c*/ 	.word	0xffffffff


	//   ....[56]....
        /*0550*/ 	.word	0xffffffff


	//   ....[57]....
        /*0554*/ 	.word	0xffffffff


	//   ....[58]....
        /*0558*/ 	.word	0xffffffff


	//   ....[59]....
        /*055c*/ 	.word	0xffffffff


	//   ....[60]....
        /*0560*/ 	.word	0xffffffff


	//   ....[61]....
        /*0564*/ 	.word	0xffffffff


	//   ....[62]....
        /*0568*/ 	.word	0xffffffff


	//   ....[63]....
        /*056c*/ 	.word	0xffffffff


	//   ....[64]....
        /*0570*/ 	.word	0xffffffff


	//   ....[65]....
        /*0574*/ 	.word	0xffffffff


	//   ....[66]....
        /*0578*/ 	.word	0xffffffff


	//   ....[67]....
        /*057c*/ 	.word	0xffffffff


	//   ....[68]....
        /*0580*/ 	.word	0xffffffff


	//   ....[69]....
        /*0584*/ 	.word	0xffffffff


	//   ....[70]....
        /*0588*/ 	.word	0xffffffff


	//   ....[71]....
        /*058c*/ 	.word	0xffffffff


	//   ....[72]....
        /*0590*/ 	.word	0xffffffff


	//   ....[73]....
        /*0594*/ 	.word	0xffffffff


	//   ....[74]....
        /*0598*/ 	.word	0xffffffff


	//   ....[75]....
        /*059c*/ 	.word	0xffffffff


	//   ....[76]....
        /*05a0*/ 	.word	0xffffffff


	//   ....[77]....
        /*05a4*/ 	.word	0xffffffff


	//   ....[78]....
        /*05a8*/ 	.word	0xffffffff


	//   ....[79]....
        /*05ac*/ 	.word	0xffffffff


	//   ....[80]....
        /*05b0*/ 	.word	0xffffffff


	//   ....[81]....
        /*05b4*/ 	.word	0xffffffff


	//   ....[82]....
        /*05b8*/ 	.word	0xffffffff


	//   ....[83]....
        /*05bc*/ 	.word	0xffffffff


	//   ....[84]....
        /*05c0*/ 	.word	0xffffffff


	//   ....[85]....
        /*05c4*/ 	.word	0xffffffff


	//   ....[86]....
        /*05c8*/ 	.word	0xffffffff


	//   ....[87]....
        /*05cc*/ 	.word	0xffffffff


	//   ....[88]....
        /*05d0*/ 	.word	0xffffffff


	//   ....[89]....
        /*05d4*/ 	.word	0xffffffff


	//   ....[90]....
        /*05d8*/ 	.word	0xffffffff


	//   ....[91]....
        /*05dc*/ 	.word	0xffffffff


	//   ....[92]....
        /*05e0*/ 	.word	0xffffffff


	//   ....[93]....
        /*05e4*/ 	.word	0xffffffff


	//   ....[94]....
        /*05e8*/ 	.word	0xffffffff


	//   ....[95]....
        /*05ec*/ 	.word	0xffffffff


	//   ....[96]....
        /*05f0*/ 	.word	0xffffffff


	//   ....[97]....
        /*05f4*/ 	.word	0x0500000f


	//   ....[98]....
        /*05f8*/ 	.word	0x0500000f


	//   ....[99]....
        /*05fc*/ 	.word	0x0500000f


	//   ....[100]....
        /*0600*/ 	.word	0x0500000f


	//   ....[101]....
        /*0604*/ 	.word	0x0500000f


	//   ....[102]....
        /*0608*/ 	.word	0x0500000f


	//   ....[103]....
        /*060c*/ 	.word	0x0500000f


	//   ....[104]....
        /*0610*/ 	.word	0x0500000f


	//   ....[105]....
        /*0614*/ 	.word	0x0500000f


	//   ....[106]....
        /*0618*/ 	.word	0x0500000f


	//   ....[107]....
        /*061c*/ 	.word	0x0500000f


	//   ....[108]....
        /*0620*/ 	.word	0x0500000f


	//   ....[109]....
        /*0624*/ 	.word	0x0500000f


	//   ....[110]....
        /*0628*/ 	.word	0x0500000f


	//   ....[111]....
        /*062c*/ 	.word	0x0500000f


	//   ....[112]....
        /*0630*/ 	.word	0x0500000f


	//   ....[113]....
        /*0634*/ 	.word	0x0500000f


	//   ....[114]....
        /*0638*/ 	.word	0x0500000f


	//   ....[115]....
        /*063c*/ 	.word	0x0500000f


	//   ....[116]....
        /*0640*/ 	.word	0x0500000f


	//   ....[117]....
        /*0644*/ 	.word	0x0500000f


	//   ....[118]....
        /*0648*/ 	.word	0x0500000f


	//   ....[119]....
        /*064c*/ 	.word	0x0500000f


	//   ....[120]....
        /*0650*/ 	.word	0x0500000f


	//   ....[121]....
        /*0654*/ 	.word	0x0500000f


	//   ....[122]....
        /*0658*/ 	.word	0x0500000f


	//   ....[123]....
        /*065c*/ 	.word	0x0500000f


	//   ....[124]....
        /*0660*/ 	.word	0x0500000f


	//   ....[125]....
        /*0664*/ 	.word	0x0500000f


	//   ....[126]....
        /*0668*/ 	.word	0x0500000f


	//   ....[127]....
        /*066c*/ 	.word	0x0500000f


	//   ....[128]....
        /*0670*/ 	.word	0x0500000f


	//   ....[129]....
        /*0674*/ 	.word	0x0500000f


	//   ....[130]....
        /*0678*/ 	.word	0x0500000f


	//   ....[131]....
        /*067c*/ 	.word	0x0500000f


	//   ....[132]....
        /*0680*/ 	.word	0x0500000f


	//----- nvinfo : EIATTR_COOP_GROUP_INSTR_OFFSETS
	.align		4
.L_203:
        /*0684*/ 	.byte	0x04, 0x28
        /*0686*/ 	.short	(.L_205 - .L_204)


	//   ....[0]....
.L_204:
        /*0688*/ 	.word	0x00000070


	//   ....[1]....
        /*068c*/ 	.word	0x00000140


	//   ....[2]....
        /*0690*/ 	.word	0x00000190


	//   ....[3]....
        /*0694*/ 	.word	0x000003c0


	//   ....[4]....
        /*0698*/ 	.word	0x00000520


	//   ....[5]....
        /*069c*/ 	.word	0x00000640


	//   ....[6]....
        /*06a0*/ 	.word	0x000007a0


	//   ....[7]....
        /*06a4*/ 	.word	0x00001cf0


	//   ....[8]....
        /*06a8*/ 	.word	0x00002e50


	//   ....[9]....
        /*06ac*/ 	.word	0x00002ed0


	//   ....[10]....
        /*06b0*/ 	.word	0x00003300


	//   ....[11]....
        /*06b4*/ 	.word	0x00003360


	//   ....[12]....
        /*06b8*/ 	.word	0x00004810


	//   ....[13]....
        /*06bc*/ 	.word	0x00004870


	//   ....[14]....
        /*06c0*/ 	.word	0x00005290


	//   ....[15]....
        /*06c4*/ 	.word	0x000052f0


	//   ....[16]....
        /*06c8*/ 	.word	0x00006320


	//   ....[17]....
        /*06cc*/ 	.word	0x00006390


	//   ....[18]....
        /*06d0*/ 	.word	0x000063f0


	//   ....[19]....
        /*06d4*/ 	.word	0x00006410


	//   ....[20]....
        /*06d8*/ 	.word	0x00007f10


	//   ....[21]....
        /*06dc*/ 	.word	0x00007f20


	//   ....[22]....
        /*06e0*/ 	.word	0x00007f30


	//   ....[23]....
        /*06e4*/ 	.word	0x00007f40


	//   ....[24]....
        /*06e8*/ 	.word	0x00008a00


	//   ....[25]....
        /*06ec*/ 	.word	0x00008a20


	//   ....[26]....
        /*06f0*/ 	.word	0x00008bd0


	//   ....[27]....
        /*06f4*/ 	.word	0x00008bf0


	//   ....[28]....
        /*06f8*/ 	.word	0x00008d30


	//   ....[29]....
        /*06fc*/ 	.word	0x00008d50


	//   ....[30]....
        /*0700*/ 	.word	0x00008ea0


	//   ....[31]....
        /*0704*/ 	.word	0x00008ec0


	//   ....[32]....
        /*0708*/ 	.word	0x000093c0


	//   ....[33]....
        /*070c*/ 	.word	0x000093d0


	//   ....[34]....
        /*0710*/ 	.word	0x00009c80


	//   ....[35]....
        /*0714*/ 	.word	0x00009c90


	//   ....[36]....
        /*0718*/ 	.word	0x0000aef0


	//   ....[37]....
        /*071c*/ 	.word	0x0000af20


	//   ....[38]....
        /*0720*/ 	.word	0x0000b090


	//   ....[39]....
        /*0724*/ 	.word	0x0000b0b0


	//   ....[40]....
        /*0728*/ 	.word	0x0000b1f0


	//   ....[41]....
        /*072c*/ 	.word	0x0000b210


	//   ....[42]....
        /*0730*/ 	.word	0x0000b360


	//   ....[43]....
        /*0734*/ 	.word	0x0000b380


	//   ....[44]....
        /*0738*/ 	.word	0x0000b550


	//   ....[45]....
        /*073c*/ 	.word	0x0000b770


	//   ....[46]....
        /*0740*/ 	.word	0x0000b7a0


	//   ....[47]....
        /*0744*/ 	.word	0x0000b7d0


	//   ....[48]....
        /*0748*/ 	.word	0x0000b800


	//   ....[49]....
        /*074c*/ 	.word	0x0000b830


	//   ....[50]....
        /*0750*/ 	.word	0x0000b860


	//   ....[51]....
        /*0754*/ 	.word	0x0000ba00


	//   ....[52]....
        /*0758*/ 	.word	0x0000ba30


	//   ....[53]....
        /*075c*/ 	.word	0x0000ba60


	//   ....[54]....
        /*0760*/ 	.word	0x0000ba90


	//   ....[55]....
        /*0764*/ 	.word	0x0000bac0


	//   ....[56]....
        /*0768*/ 	.word	0x0000baf0


	//   ....[57]....
        /*076c*/ 	.word	0x0000bb80


	//   ....[58]....
        /*0770*/ 	.word	0x0000bbb0


	//   ....[59]....
        /*0774*/ 	.word	0x0000bbc0


	//   ....[60]....
        /*0778*/ 	.word	0x0000bc70


	//   ....[61]....
        /*077c*/ 	.word	0x0000d110


	//   ....[62]....
        /*0780*/ 	.word	0x0000dbc0


	//   ....[63]....
        /*0784*/ 	.word	0x0000dc00


	//   ....[64]....
        /*0788*/ 	.word	0x0000dca0


	//   ....[65]....
        /*078c*/ 	.word	0x0000dcb0


	//   ....[66]....
        /*0790*/ 	.word	0x0000dd30


	//   ....[67]....
        /*0794*/ 	.word	0x0000dd40


	//   ....[68]....
        /*0798*/ 	.word	0x0000ddc0


	//   ....[69]....
        /*079c*/ 	.word	0x0000ddd0


	//   ....[70]....
        /*07a0*/ 	.word	0x0000de50


	//   ....[71]....
        /*07a4*/ 	.word	0x0000de60


	//   ....[72]....
        /*07a8*/ 	.word	0x0000dee0


	//   ....[73]....
        /*07ac*/ 	.word	0x0000def0


	//   ....[74]....
        /*07b0*/ 	.word	0x0000df70


	//   ....[75]....
        /*07b4*/ 	.word	0x0000df80


	//   ....[76]....
        /*07b8*/ 	.word	0x0000dfd0


	//   ....[77]....
        /*07bc*/ 	.word	0x0000dff0


	//   ....[78]....
        /*07c0*/ 	.word	0x00010ac0


	//   ....[79]....
        /*07c4*/ 	.word	0x00010af0


	//   ....[80]....
        /*07c8*/ 	.word	0x00010b50


	//   ....[81]....
        /*07cc*/ 	.word	0x00010b80


	//   ....[82]....
        /*07d0*/ 	.word	0x00010bb0


	//   ....[83]....
        /*07d4*/ 	.word	0x00010be0


	//   ....[84]....
        /*07d8*/ 	.word	0x00010c10


	//   ....[85]....
        /*07dc*/ 	.word	0x00010c40


	//   ....[86]....
        /*07e0*/ 	.word	0x00010e00


	//   ....[87]....
        /*07e4*/ 	.word	0x00010e30


	//   ....[88]....
        /*07e8*/ 	.word	0x00010e60


	//   ....[89]....
        /*07ec*/ 	.word	0x00010e90


	//   ....[90]....
        /*07f0*/ 	.word	0x00010ec0


	//   ....[91]....
        /*07f4*/ 	.word	0x00010ef0


	//   ....[92]....
        /*07f8*/ 	.word	0x00010fb0


	//   ....[93]....
        /*07fc*/ 	.word	0x00010fd0


	//   ....[94]....
        /*0800*/ 	.word	0x00010fe0


	//   ....[95]....
        /*0804*/ 	.word	0x00011040


	//   ....[96]....
        /*0808*/ 	.word	0x00011750


	//   ....[97]....
        /*080c*/ 	.word	0x00011c30


	//   ....[98]....
        /*0810*/ 	.word	0x00011e10


	//   ....[99]....
        /*0814*/ 	.word	0x00011e60


	//   ....[100]....
        /*0818*/ 	.word	0x00011ec0


	//   ....[101]....
        /*081c*/ 	.word	0x00011fb0


	//   ....[102]....
        /*0820*/ 	.word	0x00012010


	//   ....[103]....
        /*0824*/ 	.word	0x00012100


	//   ....[104]....
        /*0828*/ 	.word	0x00012160


	//   ....[105]....
        /*082c*/ 	.word	0x00012250


	//   ....[106]....
        /*0830*/ 	.word	0x000122b0


	//   ....[107]....
        /*0834*/ 	.word	0x000123a0


	//   ....[108]....
        /*0838*/ 	.word	0x00012400


	//   ....[109]....
        /*083c*/ 	.word	0x000124f0


	//   ....[110]....
        /*0840*/ 	.word	0x00012550


	//   ....[111]....
        /*0844*/ 	.word	0x00012620


	//   ....[112]....
        /*0848*/ 	.word	0x000126a0


	//   ....[113]....
        /*084c*/ 	.word	0x00012770


	//   ....[114]....
        /*0850*/ 	.word	0x00012aa0


	//   ....[115]....
        /*0854*/ 	.word	0x00012b40


	//   ....[116]....
        /*0858*/ 	.word	0x00012cd0


	//   ....[117]....
        /*085c*/ 	.word	0x00012d40


	//   ....[118]....
        /*0860*/ 	.word	0x00012db0


	//   ....[119]....
        /*0864*/ 	.word	0x00012e20


	//   ....[120]....
        /*0868*/ 	.word	0x00012e90


	//   ....[121]....
        /*086c*/ 	.word	0x00012f10


	//   ....[122]....
        /*0870*/ 	.word	0x00012fa0


	//   ....[123]....
        /*0874*/ 	.word	0x00013040


	//   ....[124]....
        /*0878*/ 	.word	0x000130b0


	//   ....[125]....
        /*087c*/ 	.word	0x00013120


	//   ....[126]....
        /*0880*/ 	.word	0x00013190


	//   ....[127]....
        /*0884*/ 	.word	0x00013210


	//   ....[128]....
        /*0888*/ 	.word	0x00013280


	//   ....[129]....
        /*088c*/ 	.word	0x00013320


	//   ....[130]....
        /*0890*/ 	.word	0x00013370


	//   ....[131]....
        /*0894*/ 	.word	0x00013400


	//   ....[132]....
        /*0898*/ 	.word	0x00013530


	//----- nvinfo : EIATTR_REG_RECONFIG
	.align		4
.L_205:
        /*089c*/ 	.byte	0x01, 0x54
	.zero		2


	//----- nvinfo : EIATTR_SYSCALL_OFFSETS
	.align		4
        /*08a0*/ 	.byte	0x04, 0x46
        /*08a2*/ 	.short	(.L_207 - .L_206)


	//   ....[0]....
.L_206:
        /*08a4*/ 	.word	0x00001e70


	//   ....[1]....
        /*08a8*/ 	.word	0x0000cd30


	//   ....[2]....
        /*08ac*/ 	.word	0x0000ce80


	//   ....[3]....
        /*08b0*/ 	.word	0x0000cf80


	//   ....[4]....
        /*08b4*/ 	.word	0x0000d800


	//----- nvinfo : EIATTR_MBARRIER_INSTR_OFFSETS
	.align		4
.L_207:
        /*08b8*/ 	.byte	0x04, 0x39
        /*08ba*/ 	.short	(.L_209 - .L_208)


	//   ....[0]....
.L_208:
        /*08bc*/ 	.word	0x00000270
        /*08c0*/ 	.word	0x000000ff
        /*08c4*/ 	.word	0x00022800
        /*08c8*/ 	.short	0x0100
        /*08ca*/ 	.byte	0x08
	.zero		1


	//   ....[1]....
        /*08cc*/ 	.word	0x00000280
        /*08d0*/ 	.word	0x000000ff
        /*08d4*/ 	.word	0x00022820
        /*08d8*/ 	.short	0x0100
        /*08da*/ 	.byte	0x08
	.zero		1


	//   ....[2]....
        /*08dc*/ 	.word	0x00000370
        /*08e0*/ 	.word	0x000000ff
        /*08e4*/ 	.word	0x00022830
        /*08e8*/ 	.short	0x0100
        /*08ea*/ 	.byte	0x08
	.zero		1


	//   ....[3]....
        /*08ec*/ 	.word	0x00000380
        /*08f0*/ 	.word	0x000000ff
        /*08f4*/ 	.word	0x00022840
        /*08f8*/ 	.short	0x0100
        /*08fa*/ 	.byte	0x08
	.zero		1


	//   ....[4]....
        /*08fc*/ 	.word	0x00000390
        /*0900*/ 	.word	0x000000ff
        /*0904*/ 	.word	0x00022838
        /*0908*/ 	.short	0x0100
        /*090a*/ 	.byte	0x08
	.zero		1


	//   ....[5]....
        /*090c*/ 	.word	0x000003a0
        /*0910*/ 	.word	0x000000ff
        /*0914*/ 	.word	0x00022848
        /*0918*/ 	.short	0x0100
        /*091a*/ 	.byte	0x08
	.zero		1


	//   ....[6]....
        /*091c*/ 	.word	0x000004d0
        /*0920*/ 	.word	0x000000ff
        /*0924*/ 	.word	0x00022850
        /*0928*/ 	.short	0x0100
        /*092a*/ 	.byte	0x08
	.zero		1


	//   ....[7]....
        /*092c*/ 	.word	0x000004e0
        /*0930*/ 	.word	0x000000ff
        /*0934*/ 	.word	0x00022860
        /*0938*/ 	.short	0x0100
        /*093a*/ 	.byte	0x08
	.zero		1


	//   ....[8]....
        /*093c*/ 	.word	0x000004f0
        /*0940*/ 	.word	0x000000ff
        /*0944*/ 	.word	0x00022858
        /*0948*/ 	.short	0x0100
        /*094a*/ 	.byte	0x08
	.zero		1


	//   ....[9]....
        /*094c*/ 	.word	0x00000500
        /*0950*/ 	.word	0x000000ff
        /*0954*/ 	.word	0x00022868
        /*0958*/ 	.short	0x0100
        /*095a*/ 	.byte	0x08
	.zero		1


	//   ....[10]....
        /*095c*/ 	.word	0x000005f0
        /*0960*/ 	.word	0x000000ff
        /*0964*/ 	.word	0x00022870
        /*0968*/ 	.short	0x0100
        /*096a*/ 	.byte	0x06
	.zero		1


	//   ....[11]....
        /*096c*/ 	.word	0x00000600
        /*0970*/ 	.word	0x000000ff
        /*0974*/ 	.word	0x00022880
        /*0978*/ 	.short	0x0100
        /*097a*/ 	.byte	0x06
	.zero		1


	//   ....[12]....
        /*097c*/ 	.word	0x00000610
        /*0980*/ 	.word	0x000000ff
        /*0984*/ 	.word	0x00022878
        /*0988*/ 	.short	0x0100
        /*098a*/ 	.byte	0x06
	.zero		1


	//   ....[13]....
        /*098c*/ 	.word	0x00000620
        /*0990*/ 	.word	0x000000ff
        /*0994*/ 	.word	0x00022888
        /*0998*/ 	.short	0x0100
        /*099a*/ 	.byte	0x06
	.zero		1


	//   ....[14]....
        /*099c*/ 	.word	0x00000750
        /*09a0*/ 	.word	0x000000ff
        /*09a4*/ 	.word	0x00022890
        /*09a8*/ 	.short	0x0100
        /*09aa*/ 	.byte	0x08
	.zero		1


	//   ....[15]....
        /*09ac*/ 	.word	0x00000760
        /*09b0*/ 	.word	0x000000ff
        /*09b4*/ 	.word	0x000228a0
        /*09b8*/ 	.short	0x0100
        /*09ba*/ 	.byte	0x08
	.zero		1


	//   ....[16]....
        /*09bc*/ 	.word	0x00000770
        /*09c0*/ 	.word	0x000000ff
        /*09c4*/ 	.word	0x00022898
        /*09c8*/ 	.short	0x0100
        /*09ca*/ 	.byte	0x08
	.zero		1


	//   ....[17]....
        /*09cc*/ 	.word	0x00000780
        /*09d0*/ 	.word	0x000000ff
        /*09d4*/ 	.word	0x000228a8
        /*09d8*/ 	.short	0x0100
        /*09da*/ 	.byte	0x08
	.zero		1


	//   ....[18]....
        /*09dc*/ 	.word	0x000008b0
        /*09e0*/ 	.word	0x000000ff
        /*09e4*/ 	.word	0x000228b0
        /*09e8*/ 	.short	0x0100
        /*09ea*/ 	.byte	0x08
	.zero		1


	//   ....[19]....
        /*09ec*/ 	.word	0x000008c0
        /*09f0*/ 	.word	0x000000ff
        /*09f4*/ 	.word	0x000228c0
        /*09f8*/ 	.short	0x0100
        /*09fa*/ 	.byte	0x08
	.zero		1


	//   ....[20]....
        /*09fc*/ 	.word	0x000008d0
        /*0a00*/ 	.word	0x000000ff
        /*0a04*/ 	.word	0x000228b8
        /*0a08*/ 	.short	0x0100
        /*0a0a*/ 	.byte	0x08
	.zero		1


	//   ....[21]....
        /*0a0c*/ 	.word	0x000008e0
        /*0a10*/ 	.word	0x000000ff
        /*0a14*/ 	.word	0x000228c8
        /*0a18*/ 	.short	0x0100
        /*0a1a*/ 	.byte	0x08
	.zero		1


	//   ....[22]....
        /*0a1c*/ 	.word	0x00001f20
        /*0a20*/ 	.word	0x00000006
        /*0a24*/ 	.word	0x00022800
        /*0a28*/ 	.short	0x010a
        /*0a2a*/ 	.byte	0x3f
	.zero		1


	//   ....[23]....
        /*0a2c*/ 	.word	0x00001ff0
        /*0a30*/ 	.word	0x000000ff
        /*0a34*/ 	.word	0x00022830
        /*0a38*/ 	.short	0x010a
        /*0a3a*/ 	.byte	0x16
	.zero		1


	//   ....[24]....
        /*0a3c*/ 	.word	0x00002030
        /*0a40*/ 	.word	0x000000ff
        /*0a44*/ 	.word	0x00022830
        /*0a48*/ 	.short	0x010a
        /*0a4a*/ 	.byte	0x16
	.zero		1


	//   ....[25]....
        /*0a4c*/ 	.word	0x00003840
        /*0a50*/ 	.word	0x00000004
        /*0a54*/ 	.word	0x00000000
        /*0a58*/ 	.short	0x0101
        /*0a5a*/ 	.byte	0x3f
	.zero		1


	//   ....[26]....
        /*0a5c*/ 	.word	0x00003c40
        /*0a60*/ 	.word	0x000000ff
        /*0a64*/ 	.word	0x00022850
        /*0a68*/ 	.short	0x010a
        /*0a6a*/ 	.byte	0x16
	.zero		1


	//   ....[27]....
        /*0a6c*/ 	.word	0x00003c80
        /*0a70*/ 	.word	0x000000ff
        /*0a74*/ 	.word	0x00022850
        /*0a78*/ 	.short	0x010a
        /*0a7a*/ 	.byte	0x16
	.zero		1


	//   ....[28]....
        /*0a7c*/ 	.word	0x00003f70
        /*0a80*/ 	.word	0x000000ff
        /*0a84*/ 	.word	0x00000000
        /*0a88*/ 	.short	0x0101
        /*0a8a*/ 	.byte	0x16
	.zero		1


	//   ....[29]....
        /*0a8c*/ 	.word	0x00004100
        /*0a90*/ 	.word	0x000000ff
        /*0a94*/ 	.word	0x00022830
        /*0a98*/ 	.short	0x010a
        /*0a9a*/ 	.byte	0x19
	.zero		1


	//   ....[30]....
        /*0a9c*/ 	.word	0x00004140
        /*0aa0*/ 	.word	0x000000ff
        /*0aa4*/ 	.word	0x00022830
        /*0aa8*/ 	.short	0x010a
        /*0aaa*/ 	.byte	0x19
	.zero		1


	//   ....[31]....
        /*0aac*/ 	.word	0x00005b20
        /*0ab0*/ 	.word	0x0000000f
        /*0ab4*/ 	.word	0x00000000
        /*0ab8*/ 	.short	0x0101
        /*0aba*/ 	.byte	0x3f
	.zero		1


	//   ....[32]....
        /*0abc*/ 	.word	0x00005fd0
        /*0ac0*/ 	.word	0x000000ff
        /*0ac4*/ 	.word	0x00022850
        /*0ac8*/ 	.short	0x010a
        /*0aca*/ 	.byte	0x19
	.zero		1


	//   ....[33]....
        /*0acc*/ 	.word	0x00006010
        /*0ad0*/ 	.word	0x000000ff
        /*0ad4*/ 	.word	0x00022850
        /*0ad8*/ 	.short	0x010a
        /*0ada*/ 	.byte	0x19
	.zero		1


	//   ....[34]....
        /*0adc*/ 	.word	0x00006300
        /*0ae0*/ 	.word	0x00000009
        /*0ae4*/ 	.word	0x00000000
        /*0ae8*/ 	.short	0x0101
        /*0aea*/ 	.byte	0x3f
	.zero		1


	//   ....[35]....
        /*0aec*/ 	.word	0x00008a30
        /*0af0*/ 	.word	0x000000ff
        /*0af4*/ 	.word	0x00000000
        /*0af8*/ 	.short	0x0101
        /*0afa*/ 	.byte	0x08
	.zero		1


	//   ....[36]....
        /*0afc*/ 	.word	0x00009240
        /*0b00*/ 	.word	0x000000ff
        /*0b04*/ 	.word	0x00000000
        /*0b08*/ 	.short	0x0101
        /*0b0a*/ 	.byte	0x08
	.zero		1


	//   ....[37]....
        /*0b0c*/ 	.word	0x0000d360
        /*0b10*/ 	.word	0x00000000
        /*0b14*/ 	.word	0x00022840
        /*0b18*/ 	.short	0x010a
        /*0b1a*/ 	.byte	0x3f
	.zero		1


	//   ....[38]....
        /*0b1c*/ 	.word	0x0000e090
        /*0b20*/ 	.word	0x00000012
        /*0b24*/ 	.word	0x00022800
        /*0b28*/ 	.short	0x0107
        /*0b2a*/ 	.byte	0x3f
	.zero		1


	//   ....[39]....
        /*0b2c*/ 	.word	0x0000e180
        /*0b30*/ 	.word	0x00000012
        /*0b34*/ 	.word	0x00022800
        /*0b38*/ 	.short	0x0101
        /*0b3a*/ 	.byte	0x3f
	.zero		1


	//   ....[40]....
        /*0b3c*/ 	.word	0x0000e1a0
        /*0b40*/ 	.word	0x00000012
        /*0b44*/ 	.word	0x00022820
        /*0b48*/ 	.short	0x010a
        /*0b4a*/ 	.byte	0x3f
	.zero		1


	//   ....[41]....
        /*0b4c*/ 	.word	0x0000e280
        /*0b50*/ 	.word	0x00000002
        /*0b54*/ 	.word	0x00022860
        /*0b58*/ 	.short	0x010a
        /*0b5a*/ 	.byte	0x3f
	.zero		1


	//   ....[42]....
        /*0b5c*/ 	.word	0x0000eb30
        /*0b60*/ 	.word	0x00000003
        /*0b64*/ 	.word	0x00022840
        /*0b68*/ 	.short	0x010a
        /*0b6a*/ 	.byte	0x3f
	.zero		1


	//   ....[43]....
        /*0b6c*/ 	.word	0x0000ed80
        /*0b70*/ 	.word	0x00000003
        /*0b74*/ 	.word	0x00022860
        /*0b78*/ 	.short	0x010a
        /*0b7a*/ 	.byte	0x3f
	.zero		1


	//   ....[44]....
        /*0b7c*/ 	.word	0x0000f570
        /*0b80*/ 	.word	0x00000004
        /*0b84*/ 	.word	0x00022840
        /*0b88*/ 	.short	0x010a
        /*0b8a*/ 	.byte	0x3f
	.zero		1


	//   ....[45]....
        /*0b8c*/ 	.word	0x0000f7c0
        /*0b90*/ 	.word	0x00000004
        /*0b94*/ 	.word	0x00022860
        /*0b98*/ 	.short	0x010a
        /*0b9a*/ 	.byte	0x3f
	.zero		1


	//   ....[46]....
        /*0b9c*/ 	.word	0x0000ff40
        /*0ba0*/ 	.word	0x00000002
        /*0ba4*/ 	.word	0x00022840
        /*0ba8*/ 	.short	0x010a
        /*0baa*/ 	.byte	0x3f
	.zero		1


	//   ....[47]....
        /*0bac*/ 	.word	0x00010190
        /*0bb0*/ 	.word	0x00000002
        /*0bb4*/ 	.word	0x00022860
        /*0bb8*/ 	.short	0x010a
        /*0bba*/ 	.byte	0x3f
	.zero		1


	//   ....[48]....
        /*0bbc*/ 	.word	0x000116d0
        /*0bc0*/ 	.word	0x00000000
        /*0bc4*/ 	.word	0x00022820
        /*0bc8*/ 	.short	0x010a
        /*0bca*/ 	.byte	0x3f
	.zero		1


	//   ....[49]....
        /*0bcc*/ 	.word	0x000118c0
        /*0bd0*/ 	.word	0x00000006
        /*0bd4*/ 	.word	0x00000000
        /*0bd8*/ 	.short	0x010a
        /*0bda*/ 	.byte	0x3f
	.zero		1


	//   ....[50]....
        /*0bdc*/ 	.word	0x000118f0
        /*0be0*/ 	.word	0x00000007
        /*0be4*/ 	.word	0x00000000
        /*0be8*/ 	.short	0x010a
        /*0bea*/ 	.byte	0x3f
	.zero		1


	//   ....[51]....
        /*0bec*/ 	.word	0x00011950
        /*0bf0*/ 	.word	0x00000004
        /*0bf4*/ 	.word	0x00000000
        /*0bf8*/ 	.short	0x010a
        /*0bfa*/ 	.byte	0x3f
	.zero		1


	//   ....[52]....
        /*0bfc*/ 	.word	0x00011980
        /*0c00*/ 	.word	0x00000003
        /*0c04*/ 	.word	0x00000000
        /*0c08*/ 	.short	0x010a
        /*0c0a*/ 	.byte	0x3f
	.zero		1


	//   ....[53]....
        /*0c0c*/ 	.word	0x000119e0
        /*0c10*/ 	.word	0x00000006
        /*0c14*/ 	.word	0x00022800
        /*0c18*/ 	.short	0x010a
        /*0c1a*/ 	.byte	0x3f
	.zero		1


	//   ....[54]....
        /*0c1c*/ 	.word	0x00011a40
        /*0c20*/ 	.word	0x00000003
        /*0c24*/ 	.word	0x00022830
        /*0c28*/ 	.short	0x010a
        /*0c2a*/ 	.byte	0x3f
	.zero		1


	//   ....[55]....
        /*0c2c*/ 	.word	0x00011aa0
        /*0c30*/ 	.word	0x00000009
        /*0c34*/ 	.word	0x00022850
        /*0c38*/ 	.short	0x010a
        /*0c3a*/ 	.byte	0x3f
	.zero		1


	//   ....[56]....
        /*0c3c*/ 	.word	0x00011b00
        /*0c40*/ 	.word	0x00000003
        /*0c44*/ 	.word	0x00022830
        /*0c48*/ 	.short	0x010a
        /*0c4a*/ 	.byte	0x3f
	.zero		1


	//   ....[57]....
        /*0c4c*/ 	.word	0x00011b50
        /*0c50*/ 	.word	0x00000009
        /*0c54*/ 	.word	0x00022850
        /*0c58*/ 	.short	0x010a
        /*0c5a*/ 	.byte	0x3f
	.zero		1


	//   ....[58]....
        /*0c5c*/ 	.word	0x00011cf0
        /*0c60*/ 	.word	0x00000000
        /*0c64*/ 	.word	0x00022840
        /*0c68*/ 	.short	0x010a
        /*0c6a*/ 	.byte	0x3f
	.zero		1


	//   ....[59]....
        /*0c6c*/ 	.word	0x000127b0
        /*0c70*/ 	.word	0x00000012
        /*0c74*/ 	.word	0x00022820
        /*0c78*/ 	.short	0x010a
        /*0c7a*/ 	.byte	0x3f
	.zero		1


	//   ....[60]....
        /*0c7c*/ 	.word	0x00012800
        /*0c80*/ 	.word	0x00000002
        /*0c84*/ 	.word	0x00022860
        /*0c88*/ 	.short	0x010a
        /*0c8a*/ 	.byte	0x3f
	.zero		1


	//   ....[61]....
        /*0c8c*/ 	.word	0x00012850
        /*0c90*/ 	.word	0x00000003
        /*0c94*/ 	.word	0x00022840
        /*0c98*/ 	.short	0x010a
        /*0c9a*/ 	.byte	0x3f
	.zero		1


	//   ....[62]....
        /*0c9c*/ 	.word	0x000128a0
        /*0ca0*/ 	.word	0x00000003
        /*0ca4*/ 	.word	0x00022860
        /*0ca8*/ 	.short	0x010a
        /*0caa*/ 	.byte	0x3f
	.zero		1


	//   ....[63]....
        /*0cac*/ 	.word	0x000128f0
        /*0cb0*/ 	.word	0x00000004
        /*0cb4*/ 	.word	0x00022840
        /*0cb8*/ 	.short	0x010a
        /*0cba*/ 	.byte	0x3f
	.zero		1


	//   ....[64]....
        /*0cbc*/ 	.word	0x00012940
        /*0cc0*/ 	.word	0x00000004
        /*0cc4*/ 	.word	0x00022860
        /*0cc8*/ 	.short	0x010a
        /*0cca*/ 	.byte	0x3f
	.zero		1


	//   ....[65]....
        /*0ccc*/ 	.word	0x00012990
        /*0cd0*/ 	.word	0x00000002
        /*0cd4*/ 	.word	0x00022840
        /*0cd8*/ 	.short	0x010a
        /*0cda*/ 	.byte	0x3f
	.zero		1


	//   ....[66]....
        /*0cdc*/ 	.word	0x000129e0
        /*0ce0*/ 	.word	0x00000002
        /*0ce4*/ 	.word	0x00022860
        /*0ce8*/ 	.short	0x010a
        /*0cea*/ 	.byte	0x3f
	.zero		1


	//   ....[67]....
        /*0cec*/ 	.word	0x00013450
        /*0cf0*/ 	.word	0x00000000
        /*0cf4*/ 	.word	0x00022820
        /*0cf8*/ 	.short	0x010a
        /*0cfa*/ 	.byte	0x3f
	.zero		1


	//   ....[68]....
        /*0cfc*/ 	.word	0x000135f0
        /*0d00*/ 	.word	0x00000006
        /*0d04*/ 	.word	0x00000000
        /*0d08*/ 	.short	0x010a
        /*0d0a*/ 	.byte	0x3f
	.zero		1


	//   ....[69]....
        /*0d0c*/ 	.word	0x00013640
        /*0d10*/ 	.word	0x00000007
        /*0d14*/ 	.word	0x00000000
        /*0d18*/ 	.short	0x010a
        /*0d1a*/ 	.byte	0x3f
	.zero		1


	//   ....[70]....
        /*0d1c*/ 	.word	0x00013690
        /*0d20*/ 	.word	0x00000004
        /*0d24*/ 	.word	0x00000000
        /*0d28*/ 	.short	0x010a
        /*0d2a*/ 	.byte	0x3f
	.zero		1


	//----- nvinfo : EIATTR_NUM_MBARRIERS
	.align		4
.L_209:
        /*0d2c*/ 	.byte	0x03, 0x38
        /*0d2e*/ 	.short	0x0016


	//----- nvinfo : EIATTR_EXIT_INSTR_OFFSETS
	.align		4
        /*0d30*/ 	.byte	0x04, 0x1c
        /*0d32*/ 	.short	(.L_211 - .L_210)


	//   ....[0]....
.L_210:
        /*0d34*/ 	.word	0x00000a70


	//   ....[1]....
        /*0d38*/ 	.word	0x0000b500


	//   ....[2]....
        /*0d3c*/ 	.word	0x000119d0


	//----- nvinfo : EIATTR_MAX_THREADS
	.align		4
.L_211:
        /*0d40*/ 	.byte	0x04, 0x05
        /*0d42*/ 	.short	(.L_213 - .L_212)
.L_212:
        /*0d44*/ 	.word	0x00000180
        /*0d48*/ 	.word	0x00000001
        /*0d4c*/ 	.word	0x00000001


	//----- nvinfo : EIATTR_CRS_STACK_SIZE
	.align		4
.L_213:
        /*0d50*/ 	.byte	0x04, 0x1e
        /*0d52*/ 	.short	(.L_215 - .L_214)
.L_214:
        /*0d54*/ 	.word	0x00000000


	//----- nvinfo : EIATTR_CBANK_PARAM_SIZE
	.align		4
.L_215:
        /*0d58*/ 	.byte	0x03, 0x19
        /*0d5a*/ 	.short	0x0af0


	//----- nvinfo : EIATTR_PARAM_CBANK
	.align		4
        /*0d5c*/ 	.byte	0x04, 0x0a
        /*0d5e*/ 	.short	(.L_217 - .L_216)
	.align		4
.L_216:
        /*0d60*/ 	.word	index@(.nv.constant0._ZN7cutlass13device_kernelIN5flash11enable_sm90INS1_16FlashAttnFwdSm90INS1_25CollectiveMainloopFwdSm90ILi2EN4cute5tupleIJNS5_1CILi1EEES8_S8_EEENS6_IJNS7_ILi128EEENS7_ILi96EEENS7_ILi64EEEEEELi256ENS_10bfloat16_tEfNS_4arch4Sm90ELb0ELb0ELb1ELb1ELb0ELb0ELb0ELb1ELb0ELb1ELb1ELb0EEENS1_21CollectiveEpilogueFwdINS6_IJSA_NS7_ILi256EEESB_EEES9_SE_SG_Li256ELb1ELb1ELb1ELb0EEENS1_36VarlenDynamicPersistentTileSchedulerILi128ELi96ELi256ELi128ELb1ELb1ELb1ELb0ELb1ELb1EEEEEEEEEvNT_6ParamsE)
        /*0d64*/ 	.short	0x0210
        /*0d66*/ 	.short	0x0af0


	//----- nvinfo : EIATTR_SW_WAR
	.align		4
.L_217:
        /*0d68*/ 	.byte	0x04, 0x36
        /*0d6a*/ 	.short	(.L_219 - .L_218)
.L_218:
        /*0d6c*/ 	.word	0x00000008
.L_219:


//--------------------- .nv.info._ZN7cutlass13device_kernelIN5flash11enable_sm90INS1_16FlashAttnFwdSm90INS1_25CollectiveMainloopFwdSm90ILi2EN4cute5tupleIJNS5_1CILi1EEES8_S8_EEENS6_IJNS7_ILi128EEENS7_ILi96EEENS7_ILi64EEEEEELi256ENS_10bfloat16_tEfNS_4arch4Sm90ELb0ELb0ELb1ELb1ELb0ELb1ELb0ELb1ELb0ELb1ELb1ELb0EEENS1_21CollectiveEpilogueFwdINS6_IJSA_NS7_ILi256EEESB_EEES9_SE_SG_Li256ELb1ELb1ELb1ELb0EEENS1_36VarlenDynamicPersistentTileSchedulerILi128ELi96ELi256ELi128ELb1ELb1ELb1ELb0ELb1ELb1EEEEEEEEEvNT_6ParamsE --------------------------
	.section	.nv.info._ZN7cutlass13device_kernelIN5flash11enable_sm90INS1_16FlashAttnFwdSm90INS1_25CollectiveMainloopFwdSm90ILi2EN4cute5tupleIJNS5_1CILi1EEES8_S8_EEENS6_IJNS7_ILi128EEENS7_ILi96EEENS7_ILi64EEEEEELi256ENS_10bfloat16_tEfNS_4arch4Sm90ELb0ELb0ELb1ELb1ELb0ELb1ELb0ELb1ELb0ELb1ELb1ELb0EEENS1_21CollectiveEpilogueFwdINS6_IJSA_NS7_ILi256EEESB_EEES9_SE_SG_Li256ELb1ELb1ELb1ELb0EEENS1_36VarlenDynamicPersistentTileSchedulerILi128ELi96ELi256ELi128ELb1ELb1ELb1ELb0ELb1ELb1EEEEEEEEEvNT_6ParamsE,"",@"SHT_CUDA_INFO"
	.sectionflags	@""
	.align	4


	//----- nvinfo : EIATTR_CUDA_API_VERSION
	.align		4
        /*0000*/ 	.byte	0x04, 0x37
        /*0002*/ 	.short	(.L_221 - .L_220)
.L_220:
        /*0004*/ 	.word	0x00000082


	//----- nvinfo : EIATTR_KPARAM_INFO
	.align		4
.L_221:
        /*0008*/ 	.byte	0x04, 0x17
        /*000a*/ 	.short	(.L_223 - .L_222)
.L_222:
        /*000c*/ 	.word	0x00000000
        /*0010*/ 	.short	0x0000
        /*0012*/ 	.short	0x0070
        /*0014*/ 	.byte	0x00, 0xf0, 0x01, 0x2a


	//----- nvinfo : EIATTR_SPARSE_MMA_MASK
	.align		4
.L_223:
        /*0018*/ 	.byte	0x03, 0x50
        /*001a*/ 	.short	0x0000


	//----- nvinfo : EIATTR_MAXREG_COUNT
	.align		4
        /*001c*/ 	.byte	0x03, 0x1b
        /*001e*/ 	.short	0x00a8


	//----- nvinfo : EIATTR_NUM_BARRIERS
	.align		4
        /*0020*/ 	.byte	0x02, 0x4c
        /*0022*/ 	.byte	0x10
	.zero		1


	//----- nvinfo : EIATTR_EXTERNS
	.align		4
        /*0024*/ 	.byte	0x04, 0x0f
        /*0026*/ 	.short	(.L_225 - .L_224)


	//   ....[0]....
	.align		4
.L_224:
        /*0028*/ 	.word	index@(__assertfail)


	//----- nvinfo : EIATTR_ANNOTATIONS
	.align		4
.L_225:
        /*002c*/ 	.byte	0x04, 0x55
        /*002e*/ 	.short	(.L_227 - .L_226)


	//   ....[0]....
.L_226:
        /* <DEDUP_REMOVED lines=81> */


	//----- nvinfo : EIATTR_MERCURY_ISA_VERSION
	.align		4
.L_227:
        /*0530*/ 	.byte	0x03, 0x5f
        /*0532*/ 	.short	0x0101


	//----- nvinfo : EIATTR_UNUSED_LOAD_BYTE_OFFSET
	.align		4
        /*0534*/ 	.byte	0x04, 0x44
        /*0536*/ 	.short	(.L_229 - .L_228)


	//   ....[0]....
.L_228:
        /*0538*/ 	.word	0x00000ac0
        /*053c*/ 	.word	0x0000fff0


	//   ....[1]....
        /*0540*/ 	.word	0x0000dd20
        /*0544*/ 	.word	0x0000fff0


	//----- nvinfo : EIATTR_INT_WARP_WIDE_INSTR_OFFSETS
	.align		4
.L_229:
        /*0548*/ 	.byte	0x04, 0x31
        /*054a*/ 	.short	(.L_231 - .L_230)


	//   ....[0]....
.L_230:
        /*054c*/ 	.word	0x00000190


	//   ....[1]....
        /*0550*/ 	.word	0x000001d0


	//   ....[2]....
        /*0554*/ 	.word	0x00000240


	//   ....[3]....
        /*0558*/ 	.word	0x000158a0


	//   ....[4]....
        /*055c*/ 	.word	0x00015930


	//   ....[5]....
        /*0560*/ 	.word	0x00019560


	//   ....[6]....
        /*0564*/ 	.word	0x000195f0


	//----- nvinfo : EIATTR_COOP_GROUP_MASK_REGIDS
	.align		4
.L_231:
        /*0568*/ 	.byte	0x04, 0x29
        /*056a*/ 	.short	(.L_233 - .L_232)


	//   ....[0]....
.L_232:
        /*056c*/ 	.word	0xffffffff


	//   ....[1]....
        /*0570*/ 	.word	0xffffffff


	//   ....[2]....
        /*0574*/ 	.word	0xffffffff


	//   ....[3]....
        /*0578*/ 	.word	0xffffffff


	//   ....[4]....
        /*057c*/ 	.word	0xffffffff


	//   ....[5]....
        /*0580*/ 	.word	0xffffffff


	//   ....[6]....
        /*0584*/ 	.word	0xffffffff


	//   ....[7]....
        /*0588*/ 	.word	0xffffffff


	//   ....[8]....
        /*058c*/ 	.word	0xffffffff


	//   ....[9]....
        /*0590*/ 	.word	0xffffffff


	//   ....[10]....
        /*0594*/ 	.word	0xffffffff


	//   ....[11]....
        /*0598*/ 	.word	0xffffffff


	//   ....[12]....
        /*059c*/ 	.word	0xffffffff


	//   ....[13]....
        /*05a0*/ 	.word	0xffffffff


	//   ....[14]....
        /*05a4*/ 	.word	0xffffffff


	//   ....[15]....
        /*05a8*/ 	.word	0xffffffff


	//   ....[16]....
        /*05ac*/ 	.word	0xffffffff


	//   ....[17]....
        /*05b0*/ 	.word	0xffffffff


	//   ....[18]....
        /*05b4*/ 	.word	0xffffffff


	//   ....[19]....
        /*05b8*/ 	.word	0xffffffff


	//   ....[20]....
        /*05bc*/ 	.word	0xffffffff


	//   ....[21]....
        /*05c0*/ 	.word	0xffffffff


	//   ....[22]....
        /*05c4*/ 	.word	0xffffffff


	//   ....[23]....
        /*05c8*/ 	.word	0xffffffff


	//   ....[24]....
        /*05cc*/ 	.word	0xffffffff


	//   ....[25]....
        /*05d0*/ 	.word	0xffffffff


	//   ....[26]....
        /*05d4*/ 	.word	0xffffffff


	//   ....[27]....
        /*05d8*/ 	.word	0xffffffff


	//   ....[28]....
        /*05dc*/ 	.word	0xffffffff


	//   ....[29]....
        /*05e0*/ 	.word	0xffffffff


	//   ....[30]....
        /*05e4*/ 	.word	0xffffffff


	//   ....[31]....
        /*05e8*/ 	.word	0xffffffff


	//   ....[32]....
        /*05ec*/ 	.word	0xffffffff


	//   ....[33]....
        /*05f0*/ 	.word	0xffffffff


	//   ....[34]....
        /*05f4*/ 	.word	0xffffffff


	//   ....[35]....
        /*05f8*/ 	.word	0xffffffff


	//   ....[36]....
        /*05fc*/ 	.word	0xffffffff


	//   ....[37]....
        /*0600*/ 	.word	0xffffffff


	//   ....[38]....
        /*0604*/ 	.word	0xffffffff


	//   ....[39]....
        /*0608*/ 	.word	0xffffffff


	//   ....[40]....
        /*060c*/ 	.word	0xffffffff


	//   ....[41]....
        /*0610*/ 	.word	0xffffffff


	//   ....[42]....
        /*0614*/ 	.word	0xffffffff


	//   ....[43]....
        /*0618*/ 	.word	0xffffffff


	//   ....[44]....
        /*061c*/ 	.word	0xffffffff


	//   ....[45]....
        /*0620*/ 	.word	0xffffffff


	//   ....[46]....
        /*0624*/ 	.word	0xffffffff


	//   ....[47]....
        /*0628*/ 	.word	0xffffffff


	//   ....[48]....
        /*062c*/ 	.word	0xffffffff


	//   ....[49]....
        /*0630*/ 	.word	0xffffffff


	//   ....[50]....
        /*0634*/ 	.word	0xffffffff


	//   ....[51]....
        /*0638*/ 	.word	0xffffffff


	//   ....[52]....
        /*063c*/ 	.word	0xffffffff


	//   ....[53]....
        /*0640*/ 	.word	0xffffffff


	//   ....[54]....
        /*0644*/ 	.word	0xffffffff


	//   ....[55]....
        /*0648*/ 	.word	0xffffffff


	//   ....[56]....
        /*064c*/ 	.word	0xffffffff


	//   ....[57]....
        /*0650*/ 	.word	0xffffffff


	//   ....[58]....
        /*0654*/ 	.word	0xffffffff


	//   ....[59]....
        /*0658*/ 	.word	0xffffffff


	//   ....[60]....
        /*065c*/ 	.word	0xffffffff


	//   ....[61]....
        /*0660*/ 	.word	0xffffffff


	//   ....[62]....
        /*0664*/ 	.word	0xffffffff


	//   ....[63]....
        /*0668*/ 	.word	0xffffffff


	//   ....[64]....
        /*066c*/ 	.word	0xffffffff


	//   ....[65]....
        /*0670*/ 	.word	0xffffffff


	//   ....[66]....
        /*0674*/ 	.word	0xffffffff


	//   ....[67]....
        /*0678*/ 	.word	0xffffffff


	//   ....[68]....
        /*067c*/ 	.word	0xffffffff


	//   ....[69]....
        /*0680*/ 	.word	0xffffffff


	//   ....[70]....
        /*0684*/ 	.word	0xffffffff


	//   ....[71]....
        /*0688*/ 	.word	0xffffffff


	//   ....[72]....
        /*068c*/ 	.word	0xffffffff


	//   ....[73]....
        /*0690*/ 	.word	0xffffffff


	//   ....[74]....
        /*0694*/ 	.word	0xffffffff


	//   ....[75]....
        /*0698*/ 	.word	0xffffffff


	//   ....[76]....
        /*069c*/ 	.word	0xffffffff


	//   ....[77]....
        /*06a0*/ 	.word	0xffffffff


	//   ....[78]....
        /*06a4*/ 	.word	0xffffffff


	//   ....[79]....
        /*06a8*/ 	.word	0xffffffff


	//   ....[80]....
        /*06ac*/ 	.word	0xffffffff


	//   ....[81]....
        /*06b0*/ 	.word	0xffffffff


	//   ....[82]....
        /*06b4*/ 	.word	0xffffffff


	//   ....[83]....
        /*06b8*/ 	.word	0xffffffff


	//   ....[84]....
        /*06bc*/ 	.word	0xffffffff


	//   ....[85]....
        /*06c0*/ 	.word	0xffffffff


	//   ....[86]....
        /*06c4*/ 	.word	0xffffffff


	//   ....[87]....
        /*06c8*/ 	.word	0xffffffff


	//   ....[88]....
        /*06cc*/ 	.word	0xffffffff


	//   ....[89]....
        /*06d0*/ 	.word	0xffffffff


	//   ....[90]....
        /*06d4*/ 	.word	0xffffffff


	//   ....[91]....
        /*06d8*/ 	.word	0xffffffff


	//   ....[92]....
        /*06dc*/ 	.word	0xffffffff


	//   ....[93]....
        /*06e0*/ 	.word	0xffffffff


	//   ....[94]....
        /*06e4*/ 	.word	0xffffffff


	//   ....[95]....
        /*06e8*/ 	.word	0xffffffff


	//   ....[96]....
        /*06ec*/ 	.word	0xffffffff


	//   ....[97]....
        /*06f0*/ 	.word	0xffffffff


	//   ....[98]....
        /*06f4*/ 	.word	0xffffffff


	//   ....[99]....
        /*06f8*/ 	.word	0xffffffff


	//   ....[100]....
        /*06fc*/ 	.word	0xffffffff


	//   ....[101]....
        /*0700*/ 	.word	0xffffffff


	//   ....[102]....
        /*0704*/ 	.word	0xffffffff


	//   ....[103]....
        /*0708*/ 	.word	0xffffffff


	//   ....[104]....
        /*070c*/ 	.word	0xffffffff


	//   ....[105]....
        /*0710*/ 	.word	0xffffffff


	//   ....[106]....
        /*0714*/ 	.word	0x0500000f


	//   ....[107]....
        /*0718*/ 	.word	0x0500000f


	//   ....[108]....
        /*071c*/ 	.word	0x0500000f


	//   ....[109]....
        /*0720*/ 	.word	0x0500000f


	//   ....[110]....
        /*0724*/ 	.word	0x0500000f


	//   ....[111]....
        /*0728*/ 	.word	0x0500000f


	//   ....[112]....
        /*072c*/ 	.word	0x0500000f


	//   ....[113]....
        /*0730*/ 	.word	0x0500000f


	//   ....[114]....
        /*0734*/ 	.word	0x0500000f


	//   ....[115]....
        /*0738*/ 	.word	0x0500000f


	//   ....[116]....
        /*073c*/ 	.word	0x0500000f


	//   ....[117]....
        /*0740*/ 	.word	0x0500000f


	//   ....[118]....
        /*0744*/ 	.word	0x0500000f


	//   ....[119]....
        /*0748*/ 	.word	0x0500000f


	//   ....[120]....
        /*074c*/ 	.word	0x0500000f


	//   ....[121]....
        /*0750*/ 	.word	0x0500000f


	//   ....[122]....
        /*0754*/ 	.word	0x0500000f


	//   ....[123]....
        /*0758*/ 	.word	0x0500000f


	//   ....[124]....
        /*075c*/ 	.word	0x0500000f


	//   ....[125]....
        /*0760*/ 	.word	0x0500000f


	//   ....[126]....
        /*0764*/ 	.word	0x0500000f


	//   ....[127]....
        /*0768*/ 	.word	0x0500000f


	//   ....[128]....
        /*076c*/ 	.word	0x0500000f


	//   ....[129]....
        /*0770*/ 	.word	0x0500000f


	//   ....[130]....
        /*0774*/ 	.word	0x0500000f


	//   ....[131]....
        /*0778*/ 	.word	0x0500000f


	//   ....[132]....
        /*077c*/ 	.word	0x0500000f


	//   ....[133]....
        /*0780*/ 	.word	0x0500000f


	//   ....[134]....
        /*0784*/ 	.word	0x0500000f


	//   ....[135]....
        /*0788*/ 	.word	0x0500000f


	//   ....[136]....
        /*078c*/ 	.word	0x0500000f


	//   ....[137]....
        /*0790*/ 	.word	0x0500000f


	//   ....[138]....
        /*0794*/ 	.word	0x0500000f


	//   ....[139]....
        /*0798*/ 	.word	0x0500000f


	//   ....[140]....
        /*079c*/ 	.word	0x0500000f


	//   ....[141]....
        /*07a0*/ 	.word	0x0500000f


	//   ....[142]....
        /*07a4*/ 	.word	0x0500000f


	//   ....[143]....
        /*07a8*/ 	.word	0x0500000f


	//   ....[144]....
        /*07ac*/ 	.word	0x0500000f


	//   ....[145]....
        /*07b0*/ 	.word	0x0500000f


	//   ....[146]....
        /*07b4*/ 	.word	0x0500000f


	//   ....[147]....
        /*07b8*/ 	.word	0x0500000f


	//   ....[148]....
        /*07bc*/ 	.word	0x0500000f


	//   ....[149]....
        /*07c0*/ 	.word	0x0500000f


	//   ....[150]....
        /*07c4*/ 	.word	0x0500000f


	//   ....[151]....
        /*07c8*/ 	.word	0x0500000f


	//   ....[152]....
        /*07cc*/ 	.word	0x0500000f


	//   ....[153]....
        /*07d0*/ 	.word	0x0500000f


	//   ....[154]....
        /*07d4*/ 	.word	0x0500000f


	//   ....[155]....
        /*07d8*/ 	.word	0x0500000f


	//   ....[156]....
        /*07dc*/ 	.word	0x0500000f


	//   ....[157]....
        /*07e0*/ 	.word	0x0500000f


	//   ....[158]....
        /*07e4*/ 	.word	0x0500000f


	//   ....[159]....
        /*07e8*/ 	.word	0x0500000f


	//   ....[160]....
        /*07ec*/ 	.word	0x0500000f


	//   ....[161]....
        /*07f0*/ 	.word	0x0500000f


	//   ....[162]....
        /*07f4*/ 	.word	0x0500000f


	//   ....[163]....
        /*07f8*/ 	.word	0x0500000f


	//   ....[164]....
        /*07fc*/ 	.word	0x0500000f


	//   ....[165]....
        /*0800*/ 	.word	0x0500000f


	//   ....[166]....
        /*0804*/ 	.word	0x0500000f


	//   ....[167]....
        /*0808*/ 	.word	0x0500000f


	//   ....[168]....
        /*080c*/ 	.word	0x0500000f


	//   ....[169]....
        /*0810*/ 	.word	0x0500000f


	//   ....[170]....
        /*0814*/ 	.word	0x0500000f


	//   ....[171]....
        /*0818*/ 	.word	0x0500000f


	//----- nvinfo : EIATTR_COOP_GROUP_INSTR_OFFSETS
	.align		4
.L_233:
        /*081c*/ 	.byte	0x04, 0x28
        /*081e*/ 	.short	(.L_235 - .L_234)


	//   ....[0]....
.L_234:
        /*0820*/ 	.word	0x00000070


	//   ....[1]....
        /*0824*/ 	.word	0x000001a0


	//   ....[2]....
        /*0828*/ 	.word	0x000001f0


	//   ....[3]....
        /*082c*/ 	.word	0x00000420


	//   ....[4]....
        /*0830*/ 	.word	0x00000580


	//   ....[5]....
        /*0834*/ 	.word	0x000006a0


	//   ....[6]....
        /*0838*/ 	.word	0x00000800


	//   ....[7]....
        /*083c*/ 	.word	0x00006610


	//   ....[8]....
        /*0840*/ 	.word	0x00006c00


	//   ....[9]....
        /*0844*/ 	.word	0x00006c10


	//   ....[10]....
        /*0848*/ 	.word	0x00006c20


	//   ....[11]....
        /*084c*/ 	.word	0x00006c30


	//   ....[12]....
        /*0850*/ 	.word	0x00007c10


	//   ....[13]....
        /*0854*/ 	.word	0x00007c20


	//   ....[14]....
        /*0858*/ 	.word	0x00007c30


	//   ....[15]....
        /*085c*/ 	.word	0x00007c40


	//   ....[16]....
        /*0860*/ 	.word	0x00009ca0


	//   ....[17]....
        /*0864*/ 	.word	0x00009cf0


	//   ....[18]....
        /*0868*/ 	.word	0x00009f70


	//   ....[19]....
        /*086c*/ 	.word	0x0000a010


	//   ....[20]....
        /*0870*/ 	.word	0x0000b700


	//   ....[21]....
        /*0874*/ 	.word	0x0000b760


	//   ....[22]....
        /*0878*/ 	.word	0x0000c120


	//   ....[23]....
        /*087c*/ 	.word	0x0000c180


	//   ....[24]....
        /*0880*/ 	.word	0x0000d2a0


	//   ....[25]....
        /*0884*/ 	.word	0x0000d340


	//   ....[26]....
        /*0888*/ 	.word	0x0000d3c0


	//   ....[27]....
        /*088c*/ 	.word	0x0000d580


	//   ....[28]....
        /*0890*/ 	.word	0x0000ed90


	//   ....[29]....
        /*0894*/ 	.word	0x0000eda0


	//   ....[30]....
        /*0898*/ 	.word	0x0000edb0


	//   ....[31]....
        /*089c*/ 	.word	0x0000edc0


	//   ....[32]....
        /*08a0*/ 	.word	0x0000f7c0


	//   ....[33]....
        /*08a4*/ 	.word	0x0000f7d0


	//   ....[34]....
        /*08a8*/ 	.word	0x0000f9d0


	//   ....[35]....
        /*08ac*/ 	.word	0x0000f9e0


	//   ....[36]....
        /*08b0*/ 	.word	0x0000fba0


	//   ....[37]....
        /*08b4*/ 	.word	0x0000fbb0


	//   ....[38]....
        /*08b8*/ 	.word	0x0000fd70


	//   ....[39]....
        /*08bc*/ 	.word	0x0000fd80


	//   ....[40]....
        /*08c0*/ 	.word	0x000101e0


	//   ....[41]....
        /*08c4*/ 	.word	0x000101f0


	//   ....[42]....
        /*08c8*/ 	.word	0x00010ed0


	//   ....[43]....
        /*08cc*/ 	.word	0x00010ee0


	//   ....[44]....
        /*08d0*/ 	.word	0x000123e0


	//   ....[45]....
        /*08d4*/ 	.word	0x000123f0


	//   ....[46]....
        /*08d8*/ 	.word	0x000125c0


	//   ....[47]....
        /*08dc*/ 	.word	0x000125d0


	//   ....[48]....
        /*08e0*/ 	.word	0x00012790


	//   ....[49]....
        /*08e4*/ 	.word	0x000127a0


	//   ....[50]....
        /*08e8*/ 	.word	0x00012960


	//   ....[51]....
        /*08ec*/ 	.word	0x00012970


	//   ....[52]....
        /*08f0*/ 	.word	0x00012b90


	//   ....[53]....
        /*08f4*/ 	.word	0x00012dc0


	//   ....[54]....
        /*08f8*/ 	.word	0x00012df0


	//   ....[55]....
        /*08fc*/ 	.word	0x00012e20


	//   ....[56]....
        /*0900*/ 	.word	0x00012e50


	//   ....[57]....
        /*0904*/ 	.word	0x00012e80


	//   ....[58]....
        /*0908*/ 	.word	0x00012eb0


	//   ....[59]....
        /*090c*/ 	.word	0x00013050


	//   ....[60]....
        /*0910*/ 	.word	0x00013080


	//   ....[61]....
        /*0914*/ 	.word	0x000130b0


	//   ....[62]....
        /*0918*/ 	.word	0x000130e0


	//   ....[63]....
        /*091c*/ 	.word	0x00013110


	//   ....[64]....
        /*0920*/ 	.word	0x00013140


	//   ....[65]....
        /*0924*/ 	.word	0x000131d0


	//   ....[66]....
        /*0928*/ 	.word	0x00013200


	//   ....[67]....
        /*092c*/ 	.word	0x00013210


	//   ....[68]....
        /*0930*/ 	.word	0x000132c0


	//   ....[69]....
        /*0934*/ 	.word	0x000142d0


	//   ....[70]....
        /*0938*/ 	.word	0x00015e80


	//   ....[71]....
        /*093c*/ 	.word	0x00016970


	//   ....[72]....
        /*0940*/ 	.word	0x000169b0


	//   ....[73]....
        /*0944*/ 	.word	0x00016a50


	//   ....[74]....
        /*0948*/ 	.word	0x00016a60


	//   ....[75]....
        /*094c*/ 	.word	0x00016ae0


	//   ....[76]....
        /*0950*/ 	.word	0x00016af0


	//   ....[77]....
        /*0954*/ 	.word	0x00016b70


	//   ....[78]....
        /*0958*/ 	.word	0x00016b80


	//   ....[79]....
        /*095c*/ 	.word	0x00016c00


	//   ....[80]....
        /*0960*/ 	.word	0x00016c10


	//   ....[81]....
        /*0964*/ 	.word	0x00016c90


	//   ....[82]....
        /*0968*/ 	.word	0x00016ca0


	//   ....[83]....
        /*096c*/ 	.word	0x00016d20


	//   ....[84]....
        /*0970*/ 	.word	0x00016d30


	//   ....[85]....
        /*0974*/ 	.word	0x00016d80


	//   ....[86]....
        /*0978*/ 	.word	0x00016da0


	//   ....[87]....
        /*097c*/ 	.word	0x00019880


	//   ....[88]....
        /*0980*/ 	.word	0x00019900


	//   ....[89]....
        /*0984*/ 	.word	0x00019930


	//   ....[90]....
        /*0988*/ 	.word	0x00019940


	//   ....[91]....
        /*098c*/ 	.word	0x00019970


	//   ....[92]....
        /*0990*/ 	.word	0x000199a0


	//   ....[93]....
        /*0994*/ 	.word	0x000199d0


	//   ....[94]....
        /*0998*/ 	.word	0x00019a00


	//   ....[95]....
        /*099c*/ 	.word	0x00019bc0


	//   ....[96]....
        /*09a0*/ 	.word	0x00019bf0


	//   ....[97]....
        /*09a4*/ 	.word	0x00019c20


	//   ....[98]....
        /*09a8*/ 	.word	0x00019c50


	//   ....[99]....
        /*09ac*/ 	.word	0x00019c80


	//   ....[100]....
        /*09b0*/ 	.word	0x00019cb0


	//   ....[101]....
        /*09b4*/ 	.word	0x00019d70


	//   ....[102]....
        /*09b8*/ 	.word	0x00019d90


	//   ....[103]....
        /*09bc*/ 	.word	0x00019da0


	//   ....[104]....
        /*09c0*/ 	.word	0x00019e00


	//   ....[105]....
        /*09c4*/ 	.word	0x0001a520


	//   ....[106]....
        /*09c8*/ 	.word	0x0001a930


	//   ....[107]....
        /*09cc*/ 	.word	0x0001a9d0


	//   ....[108]....
        /*09d0*/ 	.word	0x0001aa60


	//   ....[109]....
        /*09d4*/ 	.word	0x0001aab0


	//   ....[110]....
        /*09d8*/ 	.word	0x0001ab00


	//   ....[111]....
        /*09dc*/ 	.word	0x0001abe0


	//   ....[112]....
        /*09e0*/ 	.word	0x0001ac70


	//   ....[113]....
        /*09e4*/ 	.word	0x0001acc0


	//   ....[114]....
        /*09e8*/ 	.word	0x0001ad10


	//   ....[115]....
        /*09ec*/ 	.word	0x0001af20


	//   ....[116]....
        /*09f0*/ 	.word	0x0001af70


	//   ....[117]....
        /*09f4*/ 	.word	0x0001b000


	//   ....[118]....
        /*09f8*/ 	.word	0x0001b090


	//   ....[119]....
        /*09fc*/ 	.word	0x0001b120


	//   ....[120]....
        /*0a00*/ 	.word	0x0001b1b0


	//   ....[121]....
        /*0a04*/ 	.word	0x0001b240


	//   ....[122]....
        /*0a08*/ 	.word	0x0001b2d0


	//   ....[123]....
        /*0a0c*/ 	.word	0x0001b350


	//   ....[124]....
        /*0a10*/ 	.word	0x0001b3a0


	//   ....[125]....
        /*0a14*/ 	.word	0x0001b440


	//   ....[126]....
        /*0a18*/ 	.word	0x0001b4d0


	//   ....[127]....
        /*0a1c*/ 	.word	0x0001b550


	//   ....[128]....
        /*0a20*/ 	.word	0x0001b5a0


	//   ....[129]....
        /*0a24*/ 	.word	0x0001b630


	//   ....[130]....
        /*0a28*/ 	.word	0x0001b6c0


	//   ....[131]....
        /*0a2c*/ 	.word	0x0001b750


	//   ....[132]....
        /*0a30*/ 	.word	0x0001b7e0


	//   ....[133]....
        /*0a34*/ 	.word	0x0001b870


	//   ....[134]....
        /*0a38*/ 	.word	0x0001b900


	//   ....[135]....
        /*0a3c*/ 	.word	0x0001b9c0


	//   ....[136]....
        /*0a40*/ 	.word	0x0001bca0


	//   ....[137]....
        /*0a44*/ 	.word	0x0001be80


	//   ....[138]....
        /*0a48*/ 	.word	0x0001bed0


	//   ....[139]....
        /*0a4c*/ 	.word	0x0001bf30


	//   ....[140]....
        /*0a50*/ 	.word	0x0001c020


	//   ....[141]....
        /*0a54*/ 	.word	0x0001c080


	//   ....[142]....
        /*0a58*/ 	.word	0x0001c170


	//   ....[143]....
        /*0a5c*/ 	.word	0x0001c1d0


	//   ....[144]....
        /*0a60*/ 	.word	0x0001c2c0


	//   ....[145]....
        /*0a64*/ 	.word	0x0001c320


	//   ....[146]....
        /*0a68*/ 	.word	0x0001c410


	//   ....[147]....
        /*0a6c*/ 	.word	0x0001c470


	//   ....[148]....
        /*0a70*/ 	.word	0x0001c560


	//   ....[149]....
        /*0a74*/ 	.word	0x0001c5c0


	//   ....[150]....
        /*0a78*/ 	.word	0x0001c690


	//   ....[151]....
        /*0a7c*/ 	.word	0x0001c710


	//   ....[152]....
        /*0a80*/ 	.word	0x0001c7e0


	//   ....[153]....
        /*0a84*/ 	.word	0x0001cb10


	//   ....[154]....
        /*0a88*/ 	.word	0x0001cbb0


	//   ....[155]....
        /*0a8c*/ 	.word	0x0001cd50


	//   ....[156]....
        /*0a90*/ 	.word	0x0001cdd0


	//   ....[157]....
        /*0a94*/ 	.word	0x0001ce50


	//   ....[158]....
        /*0a98*/ 	.word	0x0001ced0


	//   ....[159]....
        /*0a9c*/ 	.word	0x0001cf50


	//   ....[160]....
        /*0aa0*/ 	.word	0x0001cfe0


	//   ....[161]....
        /*0aa4*/ 	.word	0x0001d080


	//   ....[162]....
        /*0aa8*/ 	.word	0x0001d130


	//   ....[163]....
        /*0aac*/ 	.word	0x0001d1b0


	//   ....[164]....
        /*0ab0*/ 	.word	0x0001d230


	//   ....[165]....
        /*0ab4*/ 	.word	0x0001d2b0


	//   ....[166]....
        /*0ab8*/ 	.word	0x0001d340


	//   ....[167]....
        /*0abc*/ 	.word	0x0001d3c0


	//   ....[168]....
        /*0ac0*/ 	.word	0x0001d460


	//   ....[169]....
        /*0ac4*/ 	.word	0x0001d4b0


	//   ....[170]....
        /*0ac8*/ 	.word	0x0001d540


	//   ....[171]....
        /*0acc*/ 	.word	0x0001d670


	//----- nvinfo : EIATTR_REG_RECONFIG
	.align		4
.L_235:
        /*0ad0*/ 	.byte	0x01, 0x54
	.zero		2


	//----- nvinfo : EIATTR_SYSCALL_OFFSETS
	.align		4
        /*0ad4*/ 	.byte	0x04, 0x46
        /*0ad6*/ 	.short	(.L_237 - .L_236)


	//   ....[0]....
.L_236:
        /*0ad8*/ 	.word	0x00001dd0


	//   ....[1]....
        /*0adc*/ 	.word	0x00001f20


	//   ....[2]....
        /*0ae0*/ 	.word	0x000067b0


	//   ....[3]....
        /*0ae4*/ 	.word	0x00006b20


	//   ....[4]....
        /*0ae8*/ 	.word	0x00015aa0


	//   ....[5]....
        /*0aec*/ 	.word	0x00015bf0


	//   ....[6]....
        /*0af0*/ 	.word	0x00015cf0


	//   ....[7]....
        /*0af4*/ 	.word	0x000165b0


	//----- nvinfo : EIATTR_MBARRIER_INSTR_OFFSETS
	.align		4
.L_237:
        /*0af8*/ 	.byte	0x04, 0x39
        /*0afa*/ 	.short	(.L_239 - .L_238)


	//   ....[0]....
.L_238:
        /*0afc*/ 	.word	0x000002d0
        /*0b00*/ 	.word	0x000000ff
        /*0b04*/ 	.word	0x00022800
        /*0b08*/ 	.short	0x0100
        /*0b0a*/ 	.byte	0x08
	.zero		1


	//   ....[1]....
        /*0b0c*/ 	.word	0x000002e0
        /*0b10*/ 	.word	0x000000ff
        /*0b14*/ 	.word	0x00022820
        /*0b18*/ 	.short	0x0100
        /*0b1a*/ 	.byte	0x08
	.zero		1


	//   ....[2]....
        /*0b1c*/ 	.word	0x000003d0
        /*0b20*/ 	.word	0x000000ff
        /*0b24*/ 	.word	0x00022830
        /*0b28*/ 	.short	0x0100
        /*0b2a*/ 	.byte	0x08
	.zero		1


	//   ....[3]....
        /*0b2c*/ 	.word	0x000003e0
        /*0b30*/ 	.word	0x000000ff
        /*0b34*/ 	.word	0x00022840
        /*0b38*/ 	.short	0x0100
        /*0b3a*/ 	.byte	0x08
	.zero		1


	//   ....[4]....
        /*0b3c*/ 	.word	0x000003f0
        /*0b40*/ 	.word	0x000000ff
        /*0b44*/ 	.word	0x00022838
        /*0b48*/ 	.short	0x0100
        /*0b4a*/ 	.byte	0x08
	.zero		1


	//   ....[5]....
        /*0b4c*/ 	.word	0x00000400
        /*0b50*/ 	.word	0x000000ff
        /*0b54*/ 	.word	0x00022848
        /*0b58*/ 	.short	0x0100
        /*0b5a*/ 	.byte	0x08
	.zero		1


	//   ....[6]....
        /*0b5c*/ 	.word	0x00000530
        /*0b60*/ 	.word	0x000000ff
        /*0b64*/ 	.word	0x00022850
        /*0b68*/ 	.short	0x0100
        /*0b6a*/ 	.byte	0x08
	.zero		1


	//   ....[7]....
        /*0b6c*/ 	.word	0x00000540
        /*0b70*/ 	.word	0x000000ff
        /*0b74*/ 	.word	0x00022860
        /*0b78*/ 	.short	0x0100
        /*0b7a*/ 	.byte	0x08
	.zero		1


	//   ....[8]....
        /*0b7c*/ 	.word	0x00000550
        /*0b80*/ 	.word	0x000000ff
        /*0b84*/ 	.word	0x00022858
        /*0b88*/ 	.short	0x0100
        /*0b8a*/ 	.byte	0x08
	.zero		1


	//   ....[9]....
        /*0b8c*/ 	.word	0x00000560
        /*0b90*/ 	.word	0x000000ff
        /*0b94*/ 	.word	0x00022868
        /*0b98*/ 	.short	0x0100
        /*0b9a*/ 	.byte	0x08
	.zero		1


	//   ....[10]....
        /*0b9c*/ 	.word	0x00000650
        /*0ba0*/ 	.word	0x000000ff
        /*0ba4*/ 	.word	0x00022870
        /*0ba8*/ 	.short	0x0100
        /*0baa*/ 	.byte	0x06
	.zero		1


	//   ....[11]....
        /*0bac*/ 	.word	0x00000660
        /*0bb0*/ 	.word	0x000000ff
        /*0bb4*/ 	.word	0x00022880
        /*0bb8*/ 	.short	0x0100
        /*0bba*/ 	.byte	0x06
	.zero		1


	//   ....[12]....
        /*0bbc*/ 	.word	0x00000670
        /*0bc0*/ 	.word	0x000000ff
        /*0bc4*/ 	.word	0x00022878
        /*0bc8*/ 	.short	0x0100
        /*0bca*/ 	.byte	0x06
	.zero		1


	//   ....[13]....
        /*0bcc*/ 	.word	0x00000680
        /*0bd0*/ 	.word	0x000000ff
        /*0bd4*/ 	.word	0x00022888
        /*0bd8*/ 	.short	0x0100
        /*0bda*/ 	.byte	0x06
	.zero		1


	//   ....[14]....
        /*0bdc*/ 	.word	0x000007b0
        /*0be0*/ 	.word	0x000000ff
        /*0be4*/ 	.word	0x00022890
        /*0be8*/ 	.short	0x0100
        /*0bea*/ 	.byte	0x08
	.zero		1


	//   ....[15]....
        /*0bec*/ 	.word	0x000007c0
        /*0bf0*/ 	.word	0x000000ff
        /*0bf4*/ 	.word	0x000228a0
        /*0bf8*/ 	.short	0x0100
        /*0bfa*/ 	.byte	0x08
	.zero		1


	//   ....[16]....
        /*0bfc*/ 	.word	0x000007d0
        /*0c00*/ 	.word	0x000000ff
        /*0c04*/ 	.word	0x00022898
        /*0c08*/ 	.short	0x0100
        /*0c0a*/ 	.byte	0x08
	.zero		1


	//   ....[17]....
        /*0c0c*/ 	.word	0x000007e0
        /*0c10*/ 	.word	0x000000ff
        /*0c14*/ 	.word	0x000228a8
        /*0c18*/ 	.short	0x0100
        /*0c1a*/ 	.byte	0x08
	.zero		1


	//   ....[18]....
        /*0c1c*/ 	.word	0x00000910
        /*0c20*/ 	.word	0x000000ff
        /*0c24*/ 	.word	0x000228b0
        /*0c28*/ 	.short	0x0100
        /*0c2a*/ 	.byte	0x08
	.zero		1


	//   ....[19]....
        /*0c2c*/ 	.word	0x00000920
        /*0c30*/ 	.word	0x000000ff
        /*0c34*/ 	.word	0x000228c0
        /*0c38*/ 	.short	0x0100
        /*0c3a*/ 	.byte	0x08
	.zero		1


	//   ....[20]....
        /*0c3c*/ 	.word	0x00000930
        /*0c40*/ 	.word	0x000000ff
        /*0c44*/ 	.word	0x000228b8
        /*0c48*/ 	.short	0x0100
        /*0c4a*/ 	.byte	0x08
	.zero		1


	//   ....[21]....
        /*0c4c*/ 	.word	0x00000940
        /*0c50*/ 	.word	0x000000ff
        /*0c54*/ 	.word	0x000228c8
        /*0c58*/ 	.short	0x0100
        /*0c5a*/ 	.byte	0x08
	.zero		1


	//   ....[22]....
        /*0c5c*/ 	.word	0x000031e0
        /*0c60*/ 	.word	0x0000005f
        /*0c64*/ 	.word	0x00022890
        /*0c68*/ 	.short	0x010a
        /*0c6a*/ 	.byte	0x3f
	.zero		1


	//   ....[23]....
        /*0c6c*/ 	.word	0x00004490
        /*0c70*/ 	.word	0x0000005f
        /*0c74*/ 	.word	0x00022890
        /*0c78*/ 	.short	0x010a
        /*0c7a*/ 	.byte	0x3f
	.zero		1


	//   ....[24]....
        /*0c7c*/ 	.word	0x000055c0
        /*0c80*/ 	.word	0x0000005f
        /*0c84*/ 	.word	0x00022890
        /*0c88*/ 	.short	0x010a
        /*0c8a*/ 	.byte	0x3f
	.zero		1


	//   ....[25]....
        /*0c8c*/ 	.word	0x000057d0
        /*0c90*/ 	.word	0x00000020
        /*0c94*/ 	.word	0x00000000
        /*0c98*/ 	.short	0x0101
        /*0c9a*/ 	.byte	0x3f
	.zero		1


	//   ....[26]....
        /*0c9c*/ 	.word	0x00005810
        /*0ca0*/ 	.word	0x0000005f
        /*0ca4*/ 	.word	0x000228b0
        /*0ca8*/ 	.short	0x010a
        /*0caa*/ 	.byte	0x3f
	.zero		1


	//   ....[27]....
        /*0cac*/ 	.word	0x00005e60
        /*0cb0*/ 	.word	0x0000005f
        /*0cb4*/ 	.word	0x00000000
        /*0cb8*/ 	.short	0x0101
        /*0cba*/ 	.byte	0x3f
	.zero		1


	//   ....[28]....
        /*0cbc*/ 	.word	0x00006840
        /*0cc0*/ 	.word	0x00000013
        /*0cc4*/ 	.word	0x00022800
        /*0cc8*/ 	.short	0x010a
        /*0cca*/ 	.byte	0x3f
	.zero		1


	//   ....[29]....
        /*0ccc*/ 	.word	0x00006890
        /*0cd0*/ 	.word	0x00000013
        /*0cd4*/ 	.word	0x00022800
        /*0cd8*/ 	.short	0x010a
        /*0cda*/ 	.byte	0x3f
	.zero		1


	//   ....[30]....
        /*0cdc*/ 	.word	0x00006eb0
        /*0ce0*/ 	.word	0x00000013
        /*0ce4*/ 	.word	0x00022800
        /*0ce8*/ 	.short	0x010a
        /*0cea*/ 	.byte	0x3f
	.zero		1


	//   ....[31]....
        /*0cec*/ 	.word	0x00007e10
        /*0cf0*/ 	.word	0x00000013
        /*0cf4*/ 	.word	0x00022800
        /*0cf8*/ 	.short	0x010a
        /*0cfa*/ 	.byte	0x3f
	.zero		1


	//   ....[32]....
        /*0cfc*/ 	.word	0x00008c50
        /*0d00*/ 	.word	0x0000000d
        /*0d04*/ 	.word	0x00022830
        /*0d08*/ 	.short	0x010a
        /*0d0a*/ 	.byte	0x3f
	.zero		1


	//   ....[33]....
        /*0d0c*/ 	.word	0x00008cf0
        /*0d10*/ 	.word	0x0000000d
        /*0d14*/ 	.word	0x00022830
        /*0d18*/ 	.short	0x010a
        /*0d1a*/ 	.byte	0x3f
	.zero		1


	//   ....[34]....
        /*0d1c*/ 	.word	0x0000a450
        /*0d20*/ 	.word	0x00000003
        /*0d24*/ 	.word	0x00000000
        /*0d28*/ 	.short	0x0101
        /*0d2a*/ 	.byte	0x3f
	.zero		1


	//   ....[35]....
        /*0d2c*/ 	.word	0x0000a970
        /*0d30*/ 	.word	0x0000000d
        /*0d34*/ 	.word	0x00022850
        /*0d38*/ 	.short	0x010a
        /*0d3a*/ 	.byte	0x3f
	.zero		1


	//   ....[36]....
        /*0d3c*/ 	.word	0x0000a9c0
        /*0d40*/ 	.word	0x0000000d
        /*0d44*/ 	.word	0x00022850
        /*0d48*/ 	.short	0x010a
        /*0d4a*/ 	.byte	0x3f
	.zero		1


	//   ....[37]....
        /*0d4c*/ 	.word	0x0000ad80
        /*0d50*/ 	.word	0x0000000d
        /*0d54*/ 	.word	0x00000000
        /*0d58*/ 	.short	0x0101
        /*0d5a*/ 	.byte	0x3f
	.zero		1


	//   ....[38]....
        /*0d5c*/ 	.word	0x0000aea0
        /*0d60*/ 	.word	0x0000000e
        /*0d64*/ 	.word	0x00022830
        /*0d68*/ 	.short	0x010a
        /*0d6a*/ 	.byte	0x3f
	.zero		1


	//   ....[39]....
        /*0d6c*/ 	.word	0x0000af00
        /*0d70*/ 	.word	0x0000000e
        /*0d74*/ 	.word	0x00022830
        /*0d78*/ 	.short	0x010a
        /*0d7a*/ 	.byte	0x3f
	.zero		1


	//   ....[40]....
        /*0d7c*/ 	.word	0x0000c5d0
        /*0d80*/ 	.word	0x000000a0
        /*0d84*/ 	.word	0x00000000
        /*0d88*/ 	.short	0x0101
        /*0d8a*/ 	.byte	0x3f
	.zero		1


	//   ....[41]....
        /*0d8c*/ 	.word	0x0000ce70
        /*0d90*/ 	.word	0x0000000e
        /*0d94*/ 	.word	0x00022850
        /*0d98*/ 	.short	0x010a
        /*0d9a*/ 	.byte	0x3f
	.zero		1


	//   ....[42]....
        /*0d9c*/ 	.word	0x0000cec0
        /*0da0*/ 	.word	0x0000000e
        /*0da4*/ 	.word	0x00022850
        /*0da8*/ 	.short	0x010a
        /*0daa*/ 	.byte	0x3f
	.zero		1


	//   ....[43]....
        /*0dac*/ 	.word	0x0000d270
        /*0db0*/ 	.word	0x0000000e
        /*0db4*/ 	.word	0x00000000
        /*0db8*/ 	.short	0x0101
        /*0dba*/ 	.byte	0x3f
	.zero		1


	//   ....[44]....
        /*0dbc*/ 	.word	0x0000f760
        /*0dc0*/ 	.word	0x00000003
        /*0dc4*/ 	.word	0x00000000
        /*0dc8*/ 	.short	0x0101
        /*0dca*/ 	.byte	0x3f
	.zero		1


	//   ....[45]....
        /*0dcc*/ 	.word	0x00010140
        /*0dd0*/ 	.word	0x00000003
        /*0dd4*/ 	.word	0x00000000
        /*0dd8*/ 	.short	0x0101
        /*0dda*/ 	.byte	0x3f
	.zero		1


	//   ....[46]....
        /*0ddc*/ 	.word	0x000143b0
        /*0de0*/ 	.word	0x00000012
        /*0de4*/ 	.word	0x00022820
        /*0de8*/ 	.short	0x010a
        /*0dea*/ 	.byte	0x3f
	.zero		1


	//   ....[47]....
        /*0dec*/ 	.word	0x00014480
        /*0df0*/ 	.word	0x00000004
        /*0df4*/ 	.word	0x000228a0
        /*0df8*/ 	.short	0x010a
        /*0dfa*/ 	.byte	0x3f
	.zero		1


	//   ....[48]....
        /*0dfc*/ 	.word	0x000146c0
        /*0e00*/ 	.word	0x00000004
        /*0e04*/ 	.word	0x000228c0
        /*0e08*/ 	.short	0x010a
        /*0e0a*/ 	.byte	0x3f
	.zero		1


	//   ....[49]....
        /*0e0c*/ 	.word	0x00014d60
        /*0e10*/ 	.word	0x00000005
        /*0e14*/ 	.word	0x000228a0
        /*0e18*/ 	.short	0x010a
        /*0e1a*/ 	.byte	0x3f
	.zero		1


	//   ....[50]....
        /*0e1c*/ 	.word	0x00014f90
        /*0e20*/ 	.word	0x00000005
        /*0e24*/ 	.word	0x000228c0
        /*0e28*/ 	.short	0x010a
        /*0e2a*/ 	.byte	0x3f
	.zero		1


	//   ....[51]....
        /*0e2c*/ 	.word	0x000160f0
        /*0e30*/ 	.word	0x00000000
        /*0e34*/ 	.word	0x00022840
        /*0e38*/ 	.short	0x010a
        /*0e3a*/ 	.byte	0x3f
	.zero		1


	//   ....[52]....
        /*0e3c*/ 	.word	0x00016e40
        /*0e40*/ 	.word	0x00000012
        /*0e44*/ 	.word	0x00022800
        /*0e48*/ 	.short	0x0107
        /*0e4a*/ 	.byte	0x3f
	.zero		1


	//   ....[53]....
        /*0e4c*/ 	.word	0x00016f30
        /*0e50*/ 	.word	0x00000012
        /*0e54*/ 	.word	0x00022800
        /*0e58*/ 	.short	0x0101
        /*0e5a*/ 	.byte	0x3f
	.zero		1


	//   ....[54]....
        /*0e5c*/ 	.word	0x00016f50
        /*0e60*/ 	.word	0x00000012
        /*0e64*/ 	.word	0x00022820
        /*0e68*/ 	.short	0x010a
        /*0e6a*/ 	.byte	0x3f
	.zero		1


	//   ....[55]....
        /*0e6c*/ 	.word	0x00017030
        /*0e70*/ 	.word	0x00000002
        /*0e74*/ 	.word	0x00022860
        /*0e78*/ 	.short	0x010a
        /*0e7a*/ 	.byte	0x3f
	.zero		1


	//   ....[56]....
        /*0e7c*/ 	.word	0x000178e0
        /*0e80*/ 	.word	0x00000002
        /*0e84*/ 	.word	0x00022840
        /*0e88*/ 	.short	0x010a
        /*0e8a*/ 	.byte	0x3f
	.zero		1


	//   ....[57]....
        /*0e8c*/ 	.word	0x00017b30
        /*0e90*/ 	.word	0x00000002
        /*0e94*/ 	.word	0x00022860
        /*0e98*/ 	.short	0x010a
        /*0e9a*/ 	.byte	0x3f
	.zero		1


	//   ....[58]....
        /*0e9c*/ 	.word	0x00018320
        /*0ea0*/ 	.word	0x00000003
        /*0ea4*/ 	.word	0x00022840
        /*0ea8*/ 	.short	0x010a
        /*0eaa*/ 	.byte	0x3f
	.zero		1


	//   ....[59]....
        /*0eac*/ 	.word	0x00018570
        /*0eb0*/ 	.word	0x00000003
        /*0eb4*/ 	.word	0x00022860
        /*0eb8*/ 	.short	0x010a
        /*0eba*/ 	.byte	0x3f
	.zero		1


	//   ....[60]....
        /*0ebc*/ 	.word	0x00018cf0
        /*0ec0*/ 	.word	0x00000003
        /*0ec4*/ 	.word	0x00022840
        /*0ec8*/ 	.short	0x010a
        /*0eca*/ 	.byte	0x3f
	.zero		1


	//   ....[61]....
        /*0ecc*/ 	.word	0x00018f40
        /*0ed0*/ 	.word	0x00000003
        /*0ed4*/ 	.word	0x00022860
        /*0ed8*/ 	.short	0x010a
        /*0eda*/ 	.byte	0x3f
	.zero		1


	//   ....[62]....
        /*0edc*/ 	.word	0x0001a4a0
        /*0ee0*/ 	.word	0x00000000
        /*0ee4*/ 	.word	0x00022820
        /*0ee8*/ 	.short	0x010a
        /*0eea*/ 	.byte	0x3f
	.zero		1


	//   ....[63]....
        /*0eec*/ 	.word	0x0001a680
        /*0ef0*/ 	.word	0x00000006
        /*0ef4*/ 	.word	0x00000000
        /*0ef8*/ 	.short	0x010a
        /*0efa*/ 	.byte	0x3f
	.zero		1


	//   ....[64]....
        /*0efc*/ 	.word	0x0001a6b0
        /*0f00*/ 	.word	0x00000007
        /*0f04*/ 	.word	0x00000000
        /*0f08*/ 	.short	0x010a
        /*0f0a*/ 	.byte	0x3f
	.zero		1


	//   ....[65]....
        /*0f0c*/ 	.word	0x0001a710
        /*0f10*/ 	.word	0x00000004
        /*0f14*/ 	.word	0x00000000
        /*0f18*/ 	.short	0x010a
        /*0f1a*/ 	.byte	0x3f
	.zero		1


	//   ....[66]....
        /*0f1c*/ 	.word	0x0001a740
        /*0f20*/ 	.word	0x00000003
        /*0f24*/ 	.word	0x00000000
        /*0f28*/ 	.short	0x010a
        /*0f2a*/ 	.byte	0x3f
	.zero		1


	//   ....[67]....
        /*0f2c*/ 	.word	0x0001a7a0
        /*0f30*/ 	.word	0x0000005f
        /*0f34*/ 	.word	0x00022890
        /*0f38*/ 	.short	0x010a
        /*0f3a*/ 	.byte	0x3f
	.zero		1


	//   ....[68]....
        /*0f3c*/ 	.word	0x0001a7f0
        /*0f40*/ 	.word	0x0000005f
        /*0f44*/ 	.word	0x00022890
        /*0f48*/ 	.short	0x010a
        /*0f4a*/ 	.byte	0x3f
	.zero		1


	//   ....[69]....
        /*0f4c*/ 	.word	0x0001a840
        /*0f50*/ 	.word	0x0000005f
        /*0f54*/ 	.word	0x00022890
        /*0f58*/ 	.short	0x010a
        /*0f5a*/ 	.byte	0x3f
	.zero		1


	//   ....[70]....
        /*0f5c*/ 	.word	0x0001a890
        /*0f60*/ 	.word	0x0000005f
        /*0f64*/ 	.word	0x000228b0
        /*0f68*/ 	.short	0x010a
        /*0f6a*/ 	.byte	0x3f
	.zero		1


	//   ....[71]....
        /*0f6c*/ 	.word	0x0001ab30
        /*0f70*/ 	.word	0x00000013
        /*0f74*/ 	.word	0x00022800
        /*0f78*/ 	.short	0x010a
        /*0f7a*/ 	.byte	0x3f
	.zero		1


	//   ....[72]....
        /*0f7c*/ 	.word	0x0001ad40
        /*0f80*/ 	.word	0x00000013
        /*0f84*/ 	.word	0x00022800
        /*0f88*/ 	.short	0x010a
        /*0f8a*/ 	.byte	0x3f
	.zero		1


	//   ....[73]....
        /*0f8c*/ 	.word	0x0001ad90
        /*0f90*/ 	.word	0x0000000d
        /*0f94*/ 	.word	0x00022830
        /*0f98*/ 	.short	0x010a
        /*0f9a*/ 	.byte	0x3f
	.zero		1


	//   ....[74]....
        /*0f9c*/ 	.word	0x0001ade0
        /*0fa0*/ 	.word	0x0000000d
        /*0fa4*/ 	.word	0x00022850
        /*0fa8*/ 	.short	0x010a
        /*0faa*/ 	.byte	0x3f
	.zero		1


	//   ....[75]....
        /*0fac*/ 	.word	0x0001ae30
        /*0fb0*/ 	.word	0x0000000e
        /*0fb4*/ 	.word	0x00022830
        /*0fb8*/ 	.short	0x010a
        /*0fba*/ 	.byte	0x3f
	.zero		1


	//   ....[76]....
        /*0fbc*/ 	.word	0x0001ae80
        /*0fc0*/ 	.word	0x0000000e
        /*0fc4*/ 	.word	0x00022850
        /*0fc8*/ 	.short	0x010a
        /*0fca*/ 	.byte	0x3f
	.zero		1


	//   ....[77]....
        /*0fcc*/ 	.word	0x0001ba80
        /*0fd0*/ 	.word	0x00000012
        /*0fd4*/ 	.word	0x00022820
        /*0fd8*/ 	.short	0x010a
        /*0fda*/ 	.byte	0x3f
	.zero		1


	//   ....[78]....
        /*0fdc*/ 	.word	0x0001bad0
        /*0fe0*/ 	.word	0x00000004
        /*0fe4*/ 	.word	0x000228a0
        /*0fe8*/ 	.short	0x010a
        /*0fea*/ 	.byte	0x3f
	.zero		1


	//   ....[79]....
        /*0fec*/ 	.word	0x0001bb20
        /*0ff0*/ 	.word	0x00000004
        /*0ff4*/ 	.word	0x000228c0
        /*0ff8*/ 	.short	0x010a
        /*0ffa*/ 	.byte	0x3f
	.zero		1


	//   ....[80]....
        /*0ffc*/ 	.word	0x0001bb70
        /*1000*/ 	.word	0x00000005
        /*1004*/ 	.word	0x000228a0
        /*1008*/ 	.short	0x010a
        /*100a*/ 	.byte	0x3f
	.zero		1


	//   ....[81]....
        /*100c*/ 	.word	0x0001bbc0
        /*1010*/ 	.word	0x00000005
        /*1014*/ 	.word	0x000228c0
        /*1018*/ 	.short	0x010a
        /*101a*/ 	.byte	0x3f
	.zero		1


	//   ....[82]....
        /*101c*/ 	.word	0x0001bd60
        /*1020*/ 	.word	0x00000000
        /*1024*/ 	.word	0x00022840
        /*1028*/ 	.short	0x010a
        /*102a*/ 	.byte	0x3f
	.zero		1


	//   ....[83]....
        /*102c*/ 	.word	0x0001c820
        /*1030*/ 	.word	0x00000012
        /*1034*/ 	.word	0x00022820
        /*1038*/ 	.short	0x010a
        /*103a*/ 	.byte	0x3f
	.zero		1


	//   ....[84]....
        /*103c*/ 	.word	0x0001c870
        /*1040*/ 	.word	0x00000002
        /*1044*/ 	.word	0x00022860
        /*1048*/ 	.short	0x010a
        /*104a*/ 	.byte	0x3f
	.zero		1


	//   ....[85]....
        /*104c*/ 	.word	0x0001c8c0
        /*1050*/ 	.word	0x00000002
        /*1054*/ 	.word	0x00022840
        /*1058*/ 	.short	0x010a
        /*105a*/ 	.byte	0x3f
	.zero		1


	//   ....[86]....
        /*105c*/ 	.word	0x0001c910
        /*1060*/ 	.word	0x00000002
        /*1064*/ 	.word	0x00022860
        /*1068*/ 	.short	0x010a
        /*106a*/ 	.byte	0x3f
	.zero		1


	//   ....[87]....
        /*106c*/ 	.word	0x0001c960
        /*1070*/ 	.word	0x00000003
        /*1074*/ 	.word	0x00022840
        /*1078*/ 	.short	0x010a
        /*107a*/ 	.byte	0x3f
	.zero		1


	//   ....[88]....
        /*107c*/ 	.word	0x0001c9b0
        /*1080*/ 	.word	0x00000003
        /*1084*/ 	.word	0x00022860
        /*1088*/ 	.short	0x010a
        /*108a*/ 	.byte	0x3f
	.zero		1


	//   ....[89]....
        /*108c*/ 	.word	0x0001ca00
        /*1090*/ 	.word	0x00000003
        /*1094*/ 	.word	0x00022840
        /*1098*/ 	.short	0x010a
        /*109a*/ 	.byte	0x3f
	.zero		1


	//   ....[90]....
        /*109c*/ 	.word	0x0001ca50
        /*10a0*/ 	.word	0x00000003
        /*10a4*/ 	.word	0x00022860
        /*10a8*/ 	.short	0x010a
        /*10aa*/ 	.byte	0x3f
	.zero		1


	//   ....[91]....
        /*10ac*/ 	.word	0x0001d590
        /*10b0*/ 	.word	0x00000000
        /*10b4*/ 	.word	0x00022820
        /*10b8*/ 	.short	0x010a
        /*10ba*/ 	.byte	0x3f
	.zero		1


	//   ....[92]....
        /*10bc*/ 	.word	0x0001d730
        /*10c0*/ 	.word	0x00000006
        /*10c4*/ 	.word	0x00000000
        /*10c8*/ 	.short	0x010a
        /*10ca*/ 	.byte	0x3f
	.zero		1


	//   ....[93]....
        /*10cc*/ 	.word	0x0001d780
        /*10d0*/ 	.word	0x00000007
        /*10d4*/ 	.word	0x00000000
        /*10d8*/ 	.short	0x010a
        /*10da*/ 	.byte	0x3f
	.zero		1


	//   ....[94]....
        /*10dc*/ 	.word	0x0001d7d0
        /*10e0*/ 	.word	0x00000004
        /*10e4*/ 	.word	0x00000000
        /*10e8*/ 	.short	0x010a
        /*10ea*/ 	.byte	0x3f
	.zero		1


	//----- nvinfo : EIATTR_NUM_MBARRIERS
	.align		4
.L_239:
        /*10ec*/ 	.byte	0x03, 0x38
        /*10ee*/ 	.short	0x0016


	//----- nvinfo : EIATTR_EXIT_INSTR_OFFSETS
	.align		4
        /*10f0*/ 	.byte	0x04, 0x1c
        /*10f2*/ 	.short	(.L_241 - .L_240)


	//   ....[0]....
.L_240:
        /*10f4*/ 	.word	0x0001a790


	//----- nvinfo : EIATTR_MAX_THREADS
	.align		4
.L_241:
        /*10f8*/ 	.byte	0x04, 0x05
        /*10fa*/ 	.short	(.L_243 - .L_242)
.L_242:
        /*10fc*/ 	.word	0x00000180
        /*1100*/ 	.word	0x00000001
        /*1104*/ 	.word	0x00000001


	//----- nvinfo : EIATTR_CRS_STACK_SIZE
	.align		4
.L_243:
        /*1108*/ 	.byte	0x04, 0x1e
        /*110a*/ 	.short	(.L_245 - .L_244)
.L_244:
        /*110c*/ 	.word	0x00000000


	//----- nvinfo : EIATTR_CBANK_PARAM_SIZE
	.align		4
.L_245:
        /*1110*/ 	.byte	0x03, 0x19
        /*1112*/ 	.short	0x0af0


	//----- nvinfo : EIATTR_PARAM_CBANK
	.align		4
        /*1114*/ 	.byte	0x04, 0x0a
        /*1116*/ 	.short	(.L_247 - .L_246)
	.align		4
.L_246:
        /*1118*/ 	.word	index@(.nv.constant0._ZN7cutlass13device_kernelIN5flash11enable_sm90INS1_16FlashAttnFwdSm90INS1_25CollectiveMainloopFwdSm90ILi2EN4cute5tupleIJNS5_1CILi1EEES8_S8_EEENS6_IJNS7_ILi128EEENS7_ILi96EEENS7_ILi64EEEEEELi256ENS_10bfloat16_tEfNS_4arch4Sm90ELb0ELb0ELb1ELb1ELb0ELb1ELb0ELb1ELb0ELb1ELb1ELb0EEENS1_21CollectiveEpilogueFwdINS6_IJSA_NS7_ILi256EEESB_EEES9_SE_SG_Li256ELb1ELb1ELb1ELb0EEENS1_36VarlenDynamicPersistentTileSchedulerILi128ELi96ELi256ELi128ELb1ELb1ELb1ELb0ELb1ELb1EEEEEEEEEvNT_6ParamsE)
        /*111c*/ 	.short	0x0210
        /*111e*/ 	.short	0x0af0


	//----- nvinfo : EIATTR_SW_WAR
	.align		4
.L_247:
        /*1120*/ 	.byte	0x04, 0x36
        /*1122*/ 	.short	(.L_249 - .L_248)
.L_248:
        /*1124*/ 	.word	0x00000008
.L_249:


//--------------------- .nv.info._ZN7cutlass13device_kernelIN5flash11enable_sm90INS1_16FlashAttnFwdSm90INS1_25CollectiveMainloopFwdSm90ILi2EN4cute5tupleIJNS5_1CILi1EEES8_S8_EEENS6_IJNS7_ILi128EEENS7_ILi96EEENS7_ILi64EEEEEELi256ENS_10bfloat16_tEfNS_4arch4Sm90ELb0ELb0ELb1ELb1ELb0ELb0ELb1ELb1ELb0ELb1ELb1ELb0EEENS1_21CollectiveEpilogueFwdINS6_IJSA_NS7_ILi256EEESB_EEES9_SE_SG_Li256ELb1ELb1ELb1ELb0EEENS1_36VarlenDynamicPersistentTileSchedulerILi128ELi96ELi256ELi128ELb1ELb1ELb1ELb0ELb1ELb1EEEEEEEEEvNT_6ParamsE --------------------------
	.section	.nv.info._ZN7cutlass13device_kernelIN5flash11enable_sm90INS1_16FlashAttnFwdSm90INS1_25CollectiveMainloopFwdSm90ILi2EN4cute5tupleIJNS5_1CILi1EEES8_S8_EEENS6_IJNS7_ILi128EEENS7_ILi96EEENS7_ILi64EEEEEELi256ENS_10bfloat16_tEfNS_4arch4Sm90ELb0ELb0ELb1ELb1ELb0ELb0ELb1ELb1ELb0ELb1ELb1ELb0EEENS1_21CollectiveEpilogueFwdINS6_IJSA_NS7_ILi256EEESB_EEES9_SE_SG_Li256ELb1ELb1ELb1ELb0EEENS1_36VarlenDynamicPersistentTileSchedulerILi128ELi96ELi256ELi128ELb1ELb1ELb1ELb0ELb1ELb1EEEEEEEEEvNT_6ParamsE,"",@"SHT_CUDA_INFO"
	.sectionflags	@""
	.align	4


	//----- nvinfo : EIATTR_CUDA_API_VERSION
	.align		4
        /*0000*/ 	.byte	0x04, 0x37
        /*0002*/ 	.short	(.L_251 - .L_250)
.L_250:
        /*0004*/ 	.word	0x00000082


	//----- nvinfo : EIATTR_KPARAM_INFO
	.align		4
.L_251:
        /*0008*/ 	.byte	0x04, 0x17
        /*000a*/ 	.short	(.L_253 - .L_252)
.L_252:
        /*000c*/ 	.word	0x00000000
        /*0010*/ 	.short	0x0000
        /*0012*/ 	.short	0x0070
        /*0014*/ 	.byte	0x00, 0xf0, 0x01, 0x2e


	//----- nvinfo : EIATTR_SPARSE_MMA_MASK
	.align		4
.L_253:
        /*0018*/ 	.byte	0x03, 0x50
        /*001a*/ 	.short	0x0000


	//----- nvinfo : EIATTR_MAXREG_COUNT
	.align		4
        /*001c*/ 	.byte	0x03, 0x1b
        /*001e*/ 	.short	0x00a8


	//----- nvinfo : EIATTR_NUM_BARRIERS
	.align		4
        /*0020*/ 	.byte	0x02, 0x4c
        /*0022*/ 	.byte	0x10
	.zero		1


	//----- nvinfo : EIATTR_EXTERNS
	.align		4
        /*0024*/ 	.byte	0x04, 0x0f
        /*0026*/ 	.short	(.L_255 - .L_254)


	//   ....[0]....
	.align		4
.L_254:
        /*0028*/ 	.word	index@(__assertfail)


	//----- nvinfo : EIATTR_ANNOTATIONS
	.align		4
.L_255:
        /*002c*/ 	.byte	0x04, 0x55
        /*002e*/ 	.short	(.L_257 - .L_256)


	//   ....[0]....
.L_256:
        /* <DEDUP_REMOVED lines=97> */
        /*0634*/ 	.byte	0x80, 0x53, 0x01, 0x00


	//----- nvinfo : EIATTR_MERCURY_ISA_VERSION
	.align		4
.L_257:
        /*0638*/ 	.byte	0x03, 0x5f
        /*063a*/ 	.short	0x0101


	//----- nvinfo : EIATTR_UNUSED_LOAD_BYTE_OFFSET
	.align		4
        /*063c*/ 	.byte	0x04, 0x44
        /*063e*/ 	.short	(.L_259 - .L_258)


	//   ....[0]....
.L_258:
        /*0640*/ 	.word	0x00000a50
        /*0644*/ 	.word	0x0000fff0


	//   ....[1]....
        /*0648*/ 	.word	0x00007b60
        /*064c*/ 	.word	0x0000fff0


	//----- nvinfo : EIATTR_INT_WARP_WIDE_INSTR_OFFSETS
	.align		4
.L_259:
        /*0650*/ 	.byte	0x04, 0x31
        /*0652*/ 	.short	(.L_261 - .L_260)


	//   ....[0]....
.L_260:
        /*0654*/ 	.word	0x00000120


	//   ....[1]....
        /*0658*/ 	.word	0x00000160


	//   ....[2]....
        /*065c*/ 	.word	0x000001d0


	//   ....[3]....
        /*0660*/ 	.word	0x00000240


	//   ....[4]....
        /*0664*/ 	.word	0x0000d880


	//   ....[5]....
        /*0668*/ 	.word	0x0000d910


	//   ....[6]....
        /*066c*/ 	.word	0x000121b0


	//   ....[7]....
        /*0670*/ 	.word	0x00012240


	//----- nvinfo : EIATTR_COOP_GROUP_MASK_REGIDS
	.align		4
.L_261:
        /*0674*/ 	.byte	0x04, 0x29
        /*0676*/ 	.short	(.L_263 - .L_262)


	//   ....[0]....
.L_262:
        /*0678*/ 	.word	0xffffffff


	//   ....[1]....
        /*067c*/ 	.word	0xffffffff


	//   ....[2]....
        /*0680*/ 	.word	0xffffffff


	//   ....[3]....
        /*0684*/ 	.word	0xffffffff


	//   ....[4]....
        /*0688*/ 	.word	0xffffffff


	//   ....[5]....
        /*068c*/ 	.word	0xffffffff


	//   ....[6]....
        /*0690*/ 	.word	0xffffffff


	//   ....[7]....
        /*0694*/ 	.word	0xffffffff


	//   ....[8]....
        /*0698*/ 	.word	0xffffffff


	//   ....[9]....
        /*069c*/ 	.word	0xffffffff


	//   ....[10]....
        /*06a0*/ 	.word	0xffffffff


	//   ....[11]....
        /*06a4*/ 	.word	0xffffffff


	//   ....[12]....
        /*06a8*/ 	.word	0xffffffff


	//   ....[13]....
        /*06ac*/ 	.word	0xffffffff


	//   ....[14]....
        /*06b0*/ 	.word	0xffffffff


	//   ....[15]....
        /*06b4*/ 	.word	0xffffffff


	//   ....[16]....
        /*06b8*/ 	.word	0xffffffff


	//   ....[17]....
        /*06bc*/ 	.word	0xffffffff


	//   ....[18]....
        /*06c0*/ 	.word	0xffffffff


	//   ....[19]....
        /*06c4*/ 	.word	0xffffffff


	//   ....[20]....
        /*06c8*/ 	.word	0xffffffff


	//   ....[21]....
        /*06cc*/ 	.word	0xffffffff


	//   ....[22]....
        /*06d0*/ 	.word	0xffffffff


	//   ....[23]....
        /*06d4*/ 	.word	0xffffffff


	//   ....[24]....
        /*06d8*/ 	.word	0xffffffff


	//   ....[25]....
        /*06dc*/ 	.word	0xffffffff


	//   ....[26]....
        /*06e0*/ 	.word	0xffffffff


	//   ....[27]....
        /*06e4*/ 	.word	0xffffffff


	//   ....[28]....
        /*06e8*/ 	.word	0xffffffff


	//   ....[29]....
        /*06ec*/ 	.word	0xffffffff


	//   ....[30]....
        /*06f0*/ 	.word	0xffffffff


	//   ....[31]....
        /*06f4*/ 	.word	0xffffffff


	//   ....[32]....
        /*06f8*/ 	.word	0xffffffff


	//   ....[33]....
        /*06fc*/ 	.word	0xffffffff


	//   ....[34]....
        /*0700*/ 	.word	0xffffffff


	//   ....[35]....
        /*0704*/ 	.word	0xffffffff


	//   ....[36]....
        /*0708*/ 	.word	0xffffffff


	//   ....[37]....
        /*070c*/ 	.word	0xffffffff


	//   ....[38]....
        /*0710*/ 	.word	0xffffffff


	//   ....[39]....
        /*0714*/ 	.word	0xffffffff


	//   ....[40]....
        /*0718*/ 	.word	0xffffffff


	//   ....[41]....
        /*071c*/ 	.word	0xffffffff


	//   ....[42]....
        /*0720*/ 	.word	0xffffffff


	//   ....[43]....
        /*0724*/ 	.word	0xffffffff


	//   ....[44]....
        /*0728*/ 	.word	0xffffffff


	//   ....[45]....
        /*072c*/ 	.word	0xffffffff


	//   ....[46]....
        /*0730*/ 	.word	0xffffffff


	//   ....[47]....
        /*0734*/ 	.word	0xffffffff


	//   ....[48]....
        /*0738*/ 	.word	0xffffffff


	//   ....[49]....
        /*073c*/ 	.word	0xffffffff


	//   ....[50]....
        /*0740*/ 	.word	0xffffffff


	//   ....[51]....
        /*0744*/ 	.word	0xffffffff


	//   ....[52]....
        /*0748*/ 	.word	0xffffffff


	//   ....[53]....
        /*074c*/ 	.word	0xffffffff


	//   ....[54]....
        /*0750*/ 	.word	0xffffffff


	//   ....[55]....
        /*0754*/ 	.word	0xffffffff


	//   ....[56]....
        /*0758*/ 	.word	0xffffffff


	//   ....[57]....
        /*075c*/ 	.word	0xffffffff


	//   ....[58]....
        /*0760*/ 	.word	0xffffffff


	//   ....[59]....
        /*0764*/ 	.word	0xffffffff


	//   ....[60]....
        /*0768*/ 	.word	0xffffffff


	//   ....[61]....
        /*076c*/ 	.word	0xffffffff


	//   ....[62]....
        /*0770*/ 	.word	0xffffffff


	//   ....[63]....
        /*0774*/ 	.word	0xffffffff


	//   ....[64]....
        /*0778*/ 	.word	0xffffffff


	//   ....[65]....
        /*077c*/ 	.word	0xffffffff


	//   ....[66]....
        /*0780*/ 	.word	0xffffffff


	//   ....[67]....
        /*0784*/ 	.word	0xffffffff


	//   ....[68]....
        /*0788*/ 	.word	0xffffffff


	//   ....[69]....
        /*078c*/ 	.word	0xffffffff


	//   ....[70]....
        /*0790*/ 	.word	0xffffffff


	//   ....[71]....
        /*0794*/ 	.word	0xffffffff


	//   ....[72]....
        /*0798*/ 	.word	0xffffffff


	//   ....[73]....
        /*079c*/ 	.word	0xffffffff


	//   ....[74]....
        /*07a0*/ 	.word	0xffffffff


	//   ....[75]....
        /*07a4*/ 	.word	0xffffffff


	//   ....[76]....
        /*07a8*/ 	.word	0xffffffff


	//   ....[77]....
        /*07ac*/ 	.word	0xffffffff


	//   ....[78]....
        /*07b0*/ 	.word	0xffffffff


	//   ....[79]....
        /*07b4*/ 	.word	0xffffffff


	//   ....[80]....
        /*07b8*/ 	.word	0xffffffff


	//   ....[81]....
        /*07bc*/ 	.word	0xffffffff


	//   ....[82]....
        /*07c0*/ 	.word	0xffffffff


	//   ....[83]....
        /*07c4*/ 	.word	0xffffffff


	//   ....[84]....
        /*07c8*/ 	.word	0xffffffff


	//   ....[85]....
        /*07cc*/ 	.word	0xffffffff


	//   ....[86]....
        /*07d0*/ 	.word	0xffffffff


	//   ....[87]....
        /*07d4*/ 	.word	0xffffffff


	//   ....[88]....
        /*07d8*/ 	.word	0xffffffff


	//   ....[89]....
        /*07dc*/ 	.word	0xffffffff


	//   ....[90]....
        /*07e0*/ 	.word	0xffffffff


	//   ....[91]....
        /*07e4*/ 	.word	0xffffffff


	//   ....[92]....
        /*07e8*/ 	.word	0xffffffff


	//   ....[93]....
        /*07ec*/ 	.word	0xffffffff


	//   ....[94]....
        /*07f0*/ 	.word	0xffffffff


	//   ....[95]....
        /*07f4*/ 	.word	0xffffffff


	//   ....[96]....
        /*07f8*/ 	.word	0xffffffff


	//   ....[97]....
        /*07fc*/ 	.word	0xffffffff


	//   ....[98]....
        /*0800*/ 	.word	0xffffffff


	//   ....[99]....
        /*0804*/ 	.word	0xffffffff


	//   ....[100]....
        /*0808*/ 	.word	0xffffffff


	//   ....[101]....
        /*080c*/ 	.word	0xffffffff


	//   ....[102]....
        /*0810*/ 	.word	0xffffffff


	//   ....[103]....
        /*0814*/ 	.word	0xffffffff


	//   ....[104]....
        /*0818*/ 	.word	0xffffffff


	//   ....[105]....
        /*081c*/ 	.word	0xffffffff


	//   ....[106]....
        /*0820*/ 	.word	0xffffffff


	//   ....[107]....
        /*0824*/ 	.word	0xffffffff


	//   ....[108]....
        /*0828*/ 	.word	0xffffffff


	//   ....[109]....
        /*082c*/ 	.word	0xffffffff


	//   ....[110]....
        /*0830*/ 	.word	0xffffffff


	//   ....[111]....
        /*0834*/ 	.word	0xffffffff


	//   ....[112]....
        /*0838*/ 	.word	0xffffffff


	//   ....[113]....
        /*083c*/ 	.word	0x0500000f


	//   ....[114]....
        /*0840*/ 	.word	0x0500000f


	//   ....[115]....
        /*0844*/ 	.word	0x0500000f


	//   ....[116]....
        /*0848*/ 	.word	0x0500000f


	//   ....[117]....
        /*084c*/ 	.word	0x0500000f


	//   ....[118]....
        /*0850*/ 	.word	0x0500000f


	//   ....[119]....
        /*0854*/ 	.word	0x0500000f


	//   ....[120]....
        /*0858*/ 	.word	0x0500000f


	//   ....[121]....
        /*085c*/ 	.word	0x0500000f


	//   ....[122]....
        /*0860*/ 	.word	0x0500000f


	//   ....[123]....
        /*0864*/ 	.word	0x0500000f


	//   ....[124]....
        /*0868*/ 	.word	0x0500000f


	//   ....[125]....
        /*086c*/ 	.word	0x0500000f


	//   ....[126]....
        /*0870*/ 	.word	0x0500000f


	//   ....[127]....
        /*0874*/ 	.word	0x0500000f


	//   ....[128]....
        /*0878*/ 	.word	0x0500000f


	//   ....[129]....
        /*087c*/ 	.word	0x0500000f


	//   ....[130]....
        /*0880*/ 	.word	0x0500000f


	//   ....[131]....
        /*0884*/ 	.word	0x0500000f


	//   ....[132]....
        /*0888*/ 	.word	0x0500000f


	//   ....[133]....
        /*088c*/ 	.word	0x0500000f


	//   ....[134]....
        /*0890*/ 	.word	0x0500000f


	//   ....[135]....
        /*0894*/ 	.word	0x0500000f


	//   ....[136]....
        /*0898*/ 	.word	0x0500000f


	//   ....[137]....
        /*089c*/ 	.word	0x0500000f


	//   ....[138]....
        /*08a0*/ 	.word	0x0500000f


	//   ....[139]....
        /*08a4*/ 	.word	0x0500000f


	//   ....[140]....
        /*08a8*/ 	.word	0x0500000f


	//   ....[141]....
        /*08ac*/ 	.word	0x0500000f


	//   ....[142]....
        /*08b0*/ 	.word	0x0500000f


	//   ....[143]....
        /*08b4*/ 	.word	0x0500000f


	//   ....[144]....
        /*08b8*/ 	.word	0x0500000f


	//   ....[145]....
        /*08bc*/ 	.word	0x0500000f


	//   ....[146]....
        /*08c0*/ 	.word	0x0500000f


	//   ....[147]....
        /*08c4*/ 	.word	0x0500000f


	//   ....[148]....
        /*08c8*/ 	.word	0x0500000f


	//   ....[149]....
        /*08cc*/ 	.word	0x0500000f


	//   ....[150]....
        /*08d0*/ 	.word	0x0500000f


	//   ....[151]....
        /*08d4*/ 	.word	0x0500000f


	//   ....[152]....
        /*08d8*/ 	.word	0x0500000f


	//   ....[153]....
        /*08dc*/ 	.word	0x0500000f


	//   ....[154]....
        /*08e0*/ 	.word	0x0500000f


	//   ....[155]....
        /*08e4*/ 	.word	0x0500000f


	//   ....[156]....
        /*08e8*/ 	.word	0x0500000f


	//   ....[157]....
        /*08ec*/ 	.word	0x0500000f


	//   ....[158]....
        /*08f0*/ 	.word	0x0500000f


	//   ....[159]....
        /*08f4*/ 	.word	0x0500000f


	//   ....[160]....
        /*08f8*/ 	.word	0x0500000f


	//   ....[161]....
        /*08fc*/ 	.word	0x0500000f


	//   ....[162]....
        /*0900*/ 	.word	0x0500000f


	//   ....[163]....
        /*0904*/ 	.word	0x0500000f


	//   ....[164]....
        /*0908*/ 	.word	0x0500000f


	//----- nvinfo : EIATTR_COOP_GROUP_INSTR_OFFSETS
	.align		4
.L_263:
        /*090c*/ 	.byte	0x04, 0x28
        /*090e*/ 	.short	(.L_265 - .L_264)


	//   ....[0]....
.L_264:
        /*0910*/ 	.word	0x00000060


	//   ....[1]....
        /*0914*/ 	.word	0x00000130


	//   ....[2]....
        /*0918*/ 	.word	0x000001f0


	//   ....[3]....
        /*091c*/ 	.word	0x000003c0


	//   ....[4]....
        /*0920*/ 	.word	0x00000520


	//   ....[5]....
        /*0924*/ 	.word	0x00000640


	//   ....[6]....
        /*0928*/ 	.word	0x000007a0


	//   ....[7]....
        /*092c*/ 	.word	0x00001ba0


	//   ....[8]....
        /*0930*/ 	.word	0x00003800


	//   ....[9]....
        /*0934*/ 	.word	0x000038f0


	//   ....[10]....
        /*0938*/ 	.word	0x000039d0


	//   ....[11]....
        /*093c*/ 	.word	0x00003b30


	//   ....[12]....
        /*0940*/ 	.word	0x00005730


	//   ....[13]....
        /*0944*/ 	.word	0x00005790


	//   ....[14]....
        /*0948*/ 	.word	0x00006190


	//   ....[15]....
        /*094c*/ 	.word	0x000061f0


	//   ....[16]....
        /*0950*/ 	.word	0x00007150


	//   ....[17]....
        /*0954*/ 	.word	0x00007180


	//   ....[18]....
        /*0958*/ 	.word	0x000071b0


	//   ....[19]....
        /*095c*/ 	.word	0x000071c0


	//   ....[20]....
        /*0960*/ 	.word	0x00008bd0


	//   ....[21]....
        /*0964*/ 	.word	0x00008be0


	//   ....[22]....
        /*0968*/ 	.word	0x00008bf0


	//   ....[23]....
        /*096c*/ 	.word	0x00008c40


	//   ....[24]....
        /*0970*/ 	.word	0x000096e0


	//   ....[25]....
        /*0974*/ 	.word	0x00009710


	//   ....[26]....
        /*0978*/ 	.word	0x00009890


	//   ....[27]....
        /*097c*/ 	.word	0x000098b0


	//   ....[28]....
        /*0980*/ 	.word	0x000099f0


	//   ....[29]....
        /*0984*/ 	.word	0x00009a10


	//   ....[30]....
        /*0988*/ 	.word	0x00009b60


	//   ....[31]....
        /*098c*/ 	.word	0x00009b80


	//   ....[32]....
        /*0990*/ 	.word	0x0000a170


	//   ....[33]....
        /*0994*/ 	.word	0x0000a1a0


	//   ....[34]....
        /*0998*/ 	.word	0x0000aa60


	//   ....[35]....
        /*099c*/ 	.word	0x0000aa70


	//   ....[36]....
        /*09a0*/ 	.word	0x0000bbd0


	//   ....[37]....
        /*09a4*/ 	.word	0x0000bc00


	//   ....[38]....
        /*09a8*/ 	.word	0x0000bd70


	//   ....[39]....
        /*09ac*/ 	.word	0x0000bd90


	//   ....[40]....
        /*09b0*/ 	.word	0x0000bed0


	//   ....[41]....
        /*09b4*/ 	.word	0x0000bef0


	//   ....[42]....
        /*09b8*/ 	.word	0x0000c040


	//   ....[43]....
        /*09bc*/ 	.word	0x0000c060


	//   ....[44]....
        /*09c0*/ 	.word	0x0000c230


	//   ....[45]....
        /*09c4*/ 	.word	0x0000c470


	//   ....[46]....
        /*09c8*/ 	.word	0x0000c4a0


	//   ....[47]....
        /*09cc*/ 	.word	0x0000c4d0


	//   ....[48]....
        /*09d0*/ 	.word	0x0000c500


	//   ....[49]....
        /*09d4*/ 	.word	0x0000c530


	//   ....[50]....
        /*09d8*/ 	.word	0x0000c560


	//   ....[51]....
        /*09dc*/ 	.word	0x0000c700


	//   ....[52]....
        /*09e0*/ 	.word	0x0000c730


	//   ....[53]....
        /*09e4*/ 	.word	0x0000c760


	//   ....[54]....
        /*09e8*/ 	.word	0x0000c790


	//   ....[55]....
        /*09ec*/ 	.word	0x0000c7c0


	//   ....[56]....
        /*09f0*/ 	.word	0x0000c7f0


	//   ....[57]....
        /*09f4*/ 	.word	0x0000c880


	//   ....[58]....
        /*09f8*/ 	.word	0x0000c8b0


	//   ....[59]....
        /*09fc*/ 	.word	0x0000c8c0


	//   ....[60]....
        /*0a00*/ 	.word	0x0000c970


	//   ....[61]....
        /*0a04*/ 	.word	0x0000de60


	//   ....[62]....
        /*0a08*/ 	.word	0x0000e940


	//   ....[63]....
        /*0a0c*/ 	.word	0x0000e960


	//   ....[64]....
        /*0a10*/ 	.word	0x0000e970


	//   ....[65]....
        /*0a14*/ 	.word	0x0000e9a0


	//   ....[66]....
        /*0a18*/ 	.word	0x0000ea80


	//   ....[67]....
        /*0a1c*/ 	.word	0x0000eb10


	//   ....[68]....
        /*0a20*/ 	.word	0x0000eb40


	//   ....[69]....
        /*0a24*/ 	.word	0x0000ebc0


	//   ....[70]....
        /*0a28*/ 	.word	0x0000ebf0


	//   ....[71]....
        /*0a2c*/ 	.word	0x0000ec70


	//   ....[72]....
        /*0a30*/ 	.word	0x0000eca0


	//   ....[73]....
        /*0a34*/ 	.word	0x0000ed20


	//   ....[74]....
        /*0a38*/ 	.word	0x0000ed50


	//   ....[75]....
        /*0a3c*/ 	.word	0x0000ed70


	//   ....[76]....
        /*0a40*/ 	.word	0x0000edc0


	//   ....[77]....
        /*0a44*/ 	.word	0x0000edd0


	//   ....[78]....
        /*0a48*/ 	.word	0x0000f500


	//   ....[79]....
        /*0a4c*/ 	.word	0x0000f560


	//   ....[80]....
        /*0a50*/ 	.word	0x0000f570


	//   ....[81]....
        /*0a54*/ 	.word	0x0000f610


	//   ....[82]....
        /*0a58*/ 	.word	0x0000f6a0


	//   ....[83]....
        /*0a5c*/ 	.word	0x0000f6b0


	//   ....[84]....
        /*0a60*/ 	.word	0x0000f740


	//   ....[85]....
        /*0a64*/ 	.word	0x0000f750


	//   ....[86]....
        /*0a68*/ 	.word	0x0000f7c0


	//   ....[87]....
        /*0a6c*/ 	.word	0x0000f7d0


	//   ....[88]....
        /*0a70*/ 	.word	0x0000f850


	//   ....[89]....
        /*0a74*/ 	.word	0x0000f860


	//   ....[90]....
        /*0a78*/ 	.word	0x0000f8e0


	//   ....[91]....
        /*0a7c*/ 	.word	0x0000f8f0


	//   ....[92]....
        /*0a80*/ 	.word	0x0000f900


	//   ....[93]....
        /*0a84*/ 	.word	0x0000f940


	//   ....[94]....
        /*0a88*/ 	.word	0x000124d0


	//   ....[95]....
        /*0a8c*/ 	.word	0x00012500


	//   ....[96]....
        /*0a90*/ 	.word	0x00012560


	//   ....[97]....
        /*0a94*/ 	.word	0x00012590


	//   ....[98]....
        /*0a98*/ 	.word	0x000125c0


	//   ....[99]....
        /*0a9c*/ 	.word	0x000125f0


	//   ....[100]....
        /*0aa0*/ 	.word	0x00012620


	//   ....[101]....
        /*0aa4*/ 	.word	0x00012650


	//   ....[102]....
        /*0aa8*/ 	.word	0x00012810


	//   ....[103]....
        /*0aac*/ 	.word	0x00012840


	//   ....[104]....
        /*0ab0*/ 	.word	0x00012870


	//   ....[105]....
        /*0ab4*/ 	.word	0x000128a0


	//   ....[106]....
        /*0ab8*/ 	.word	0x000128d0


	//   ....[107]....
        /*0abc*/ 	.word	0x00012900


	//   ....[108]....
        /*0ac0*/ 	.word	0x000129c0


	//   ....[109]....
        /*0ac4*/ 	.word	0x000129e0


	//   ....[110]....
        /*0ac8*/ 	.word	0x000129f0


	//   ....[111]....
        /*0acc*/ 	.word	0x00012a50


	//   ....[112]....
        /*0ad0*/ 	.word	0x00013170


	//   ....[113]....
        /*0ad4*/ 	.word	0x00013690


	//   ....[114]....
        /*0ad8*/ 	.word	0x00013810


	//   ....[115]....
        /*0adc*/ 	.word	0x00013870


	//   ....[116]....
        /*0ae0*/ 	.word	0x000138e0


	//   ....[117]....
        /*0ae4*/ 	.word	0x00013950


	//   ....[118]....
        /*0ae8*/ 	.word	0x00013a00


	//   ....[119]....
        /*0aec*/ 	.word	0x00013af0


	//   ....[120]....
        /*0af0*/ 	.word	0x00013c20


	//   ....[121]....
        /*0af4*/ 	.word	0x00013cc0


	//   ....[122]....
        /*0af8*/ 	.word	0x00013d90


	//   ....[123]....
        /*0afc*/ 	.word	0x00013e30


	//   ....[124]....
        /*0b00*/ 	.word	0x00013f00


	//   ....[125]....
        /*0b04*/ 	.word	0x00013fa0


	//   ....[126]....
        /*0b08*/ 	.word	0x00014070


	//   ....[127]....
        /*0b0c*/ 	.word	0x00014110


	//   ....[128]....
        /*0b10*/ 	.word	0x000141c0


	//   ....[129]....
        /*0b14*/ 	.word	0x00014260


	//   ....[130]....
        /*0b18*/ 	.word	0x00014500


	//   ....[131]....
        /*0b1c*/ 	.word	0x000145b0


	//   ....[132]....
        /*0b20*/ 	.word	0x000146b0


	//   ....[133]....
        /*0b24*/ 	.word	0x000147a0


	//   ....[134]....
        /*0b28*/ 	.word	0x00014860


	//   ....[135]....
        /*0b2c*/ 	.word	0x00014920


	//   ....[136]....
        /*0b30*/ 	.word	0x000149e0


	//   ....[137]....
        /*0b34*/ 	.word	0x00014aa0


	//   ....[138]....
        /*0b38*/ 	.word	0x00014b60


	//   ....[139]....
        /*0b3c*/ 	.word	0x00014c20


	//   ....[140]....
        /*0b40*/ 	.word	0x00014ce0


	//   ....[141]....
        /*0b44*/ 	.word	0x00014d90


	//   ....[142]....
        /*0b48*/ 	.word	0x00014e90


	//   ....[143]....
        /*0b4c*/ 	.word	0x00014ee0


	//   ....[144]....
        /*0b50*/ 	.word	0x00014f40


	//   ....[145]....
        /*0b54*/ 	.word	0x00015020


	//   ....[146]....
        /*0b58*/ 	.word	0x00015350


	//   ....[147]....
        /*0b5c*/ 	.word	0x000153f0


	//   ....[148]....
        /*0b60*/ 	.word	0x00015590


	//   ....[149]....
        /*0b64*/ 	.word	0x00015610


	//   ....[150]....
        /*0b68*/ 	.word	0x00015690


	//   ....[151]....
        /*0b6c*/ 	.word	0x00015710


	//   ....[152]....
        /*0b70*/ 	.word	0x00015790


	//   ....[153]....
        /*0b74*/ 	.word	0x00015820


	//   ....[154]....
        /*0b78*/ 	.word	0x000158c0


	//   ....[155]....
        /*0b7c*/ 	.word	0x00015970


	//   ....[156]....
        /*0b80*/ 	.word	0x000159f0


	//   ....[157]....
        /*0b84*/ 	.word	0x00015a70


	//   ....[158]....
        /*0b88*/ 	.word	0x00015af0


	//   ....[159]....
        /*0b8c*/ 	.word	0x00015b80


	//   ....[160]....
        /*0b90*/ 	.word	0x00015c00


	//   ....[161]....
        /*0b94*/ 	.word	0x00015ca0


	//   ....[162]....
        /*0b98*/ 	.word	0x00015cf0


	//   ....[163]....
        /*0b9c*/ 	.word	0x00015d80


	//   ....[164]....
        /*0ba0*/ 	.word	0x00015eb0


	//----- nvinfo : EIATTR_REG_RECONFIG
	.align		4
.L_265:
        /*0ba4*/ 	.byte	0x01, 0x54
	.zero		2


	//----- nvinfo : EIATTR_SYSCALL_OFFSETS
	.align		4
        /*0ba8*/ 	.byte	0x04, 0x46
        /*0baa*/ 	.short	(.L_267 - .L_266)


	//   ....[0]....
.L_266:
        /*0bac*/ 	.word	0x00001d20


	//   ....[1]....
        /*0bb0*/ 	.word	0x0000da80


	//   ....[2]....
        /*0bb4*/ 	.word	0x0000dbd0


	//   ....[3]....
        /*0bb8*/ 	.word	0x0000dcd0


	//   ....[4]....
        /*0bbc*/ 	.word	0x0000e530


	//   ....[5]....
        /*0bc0*/ 	.word	0x0000f140


	//----- nvinfo : EIATTR_MBARRIER_INSTR_OFFSETS
	.align		4
.L_267:
        /*0bc4*/ 	.byte	0x04, 0x39
        /*0bc6*/ 	.short	(.L_269 - .L_268)


	//   ....[0]....
.L_268:
        /*0bc8*/ 	.word	0x00000260
        /*0bcc*/ 	.word	0x000000ff
        /*0bd0*/ 	.word	0x00032400
        /*0bd4*/ 	.short	0x0100
        /*0bd6*/ 	.byte	0x08
	.zero		1


	//   ....[1]....
        /*0bd8*/ 	.word	0x00000270
        /*0bdc*/ 	.word	0x000000ff
        /*0be0*/ 	.word	0x00032410
        /*0be4*/ 	.short	0x0100
        /*0be6*/ 	.byte	0x08
	.zero		1


	//   ....[2]....
        /*0be8*/ 	.word	0x00000280
        /*0bec*/ 	.word	0x000000ff
        /*0bf0*/ 	.word	0x00032420
        /*0bf4*/ 	.short	0x0100
        /*0bf6*/ 	.byte	0x08
	.zero		1


	//   ....[3]....
        /*0bf8*/ 	.word	0x00000370
        /*0bfc*/ 	.word	0x000000ff
        /*0c00*/ 	.word	0x00032430
        /*0c04*/ 	.short	0x0100
        /*0c06*/ 	.byte	0x08
	.zero		1


	//   ....[4]....
        /*0c08*/ 	.word	0x00000380
        /*0c0c*/ 	.word	0x000000ff
        /*0c10*/ 	.word	0x00032440
        /*0c14*/ 	.short	0x0100
        /*0c16*/ 	.byte	0x08
	.zero		1


	//   ....[5]....
        /*0c18*/ 	.word	0x00000390
        /*0c1c*/ 	.word	0x000000ff
        /*0c20*/ 	.word	0x00032438
        /*0c24*/ 	.short	0x0100
        /*0c26*/ 	.byte	0x08
	.zero		1


	//   ....[6]....
        /*0c28*/ 	.word	0x000003a0
        /*0c2c*/ 	.word	0x000000ff
        /*0c30*/ 	.word	0x00032448
        /*0c34*/ 	.short	0x0100
        /*0c36*/ 	.byte	0x08
	.zero		1


	//   ....[7]....
        /*0c38*/ 	.word	0x000004d0
        /*0c3c*/ 	.word	0x000000ff
        /*0c40*/ 	.word	0x00032450
        /*0c44*/ 	.short	0x0100
        /*0c46*/ 	.byte	0x08
	.zero		1


	//   ....[8]....
        /*0c48*/ 	.word	0x000004e0
        /*0c4c*/ 	.word	0x000000ff
        /*0c50*/ 	.word	0x00032460
        /*0c54*/ 	.short	0x0100
        /*0c56*/ 	.byte	0x08
	.zero		1


	//   ....[9]....
        /*0c58*/ 	.word	0x000004f0
        /*0c5c*/ 	.word	0x000000ff
        /*0c60*/ 	.word	0x00032458
        /*0c64*/ 	.short	0x0100
        /*0c66*/ 	.byte	0x08
	.zero		1


	//   ....[10]....
        /*0c68*/ 	.word	0x00000500
        /*0c6c*/ 	.word	0x000000ff
        /*0c70*/ 	.word	0x00032468
        /*0c74*/ 	.short	0x0100
        /*0c76*/ 	.byte	0x08
	.zero		1


	//   ....[11]....
        /*0c78*/ 	.word	0x000005f0
        /*0c7c*/ 	.word	0x000000ff
        /*0c80*/ 	.word	0x00032470
        /*0c84*/ 	.short	0x0100
        /*0c86*/ 	.byte	0x06
	.zero		1


	//   ....[12]....
        /*0c88*/ 	.word	0x00000600
        /*0c8c*/ 	.word	0x000000ff
        /*0c90*/ 	.word	0x00032480
        /*0c94*/ 	.short	0x0100
        /*0c96*/ 	.byte	0x06
	.zero		1


	//   ....[13]....
        /*0c98*/ 	.word	0x00000610
        /*0c9c*/ 	.word	0x000000ff
        /*0ca0*/ 	.word	0x00032478
        /*0ca4*/ 	.short	0x0100
        /*0ca6*/ 	.byte	0x06
	.zero		1


	//   ....[14]....
        /*0ca8*/ 	.word	0x00000620
        /*0cac*/ 	.word	0x000000ff
        /*0cb0*/ 	.word	0x00032488
        /*0cb4*/ 	.short	0x0100
        /*0cb6*/ 	.byte	0x06
	.zero		1


	//   ....[15]....
        /*0cb8*/ 	.word	0x00000750
        /*0cbc*/ 	.word	0x000000ff
        /*0cc0*/ 	.word	0x00032490
        /*0cc4*/ 	.short	0x0100
        /*0cc6*/ 	.byte	0x08
	.zero		1


	//   ....[16]....
        /*0cc8*/ 	.word	0x00000760
        /*0ccc*/ 	.word	0x000000ff
        /*0cd0*/ 	.word	0x000324a0
        /*0cd4*/ 	.short	0x0100
        /*0cd6*/ 	.byte	0x08
	.zero		1


	//   ....[17]....
        /*0cd8*/ 	.word	0x00000770
        /*0cdc*/ 	.word	0x000000ff
        /*0ce0*/ 	.word	0x00032498
        /*0ce4*/ 	.short	0x0100
        /*0ce6*/ 	.byte	0x08
	.zero		1


	//   ....[18]....
        /*0ce8*/ 	.word	0x00000780
        /*0cec*/ 	.word	0x000000ff
        /*0cf0*/ 	.word	0x000324a8
        /*0cf4*/ 	.short	0x0100
        /*0cf6*/ 	.byte	0x08
	.zero		1


	//   ....[19]....
        /*0cf8*/ 	.word	0x000008b0
        /*0cfc*/ 	.word	0x000000ff
        /*0d00*/ 	.word	0x000324b0
        /*0d04*/ 	.short	0x0100
        /*0d06*/ 	.byte	0x08
	.zero		1


	//   ....[20]....
        /*0d08*/ 	.word	0x000008c0
        /*0d0c*/ 	.word	0x000000ff
        /*0d10*/ 	.word	0x000324c0
        /*0d14*/ 	.short	0x0100
        /*0d16*/ 	.byte	0x08
	.zero		1


	//   ....[21]....
        /*0d18*/ 	.word	0x000008d0
        /*0d1c*/ 	.word	0x000000ff
        /*0d20*/ 	.word	0x000324b8
        /*0d24*/ 	.short	0x0100
        /*0d26*/ 	.byte	0x08
	.zero		1


	//   ....[22]....
        /*0d28*/ 	.word	0x000008e0
        /*0d2c*/ 	.word	0x000000ff
        /*0d30*/ 	.word	0x000324c8
        /*0d34*/ 	.short	0x0100
        /*0d36*/ 	.byte	0x08
	.zero		1


	//   ....[23]....
        /*0d38*/ 	.word	0x00001de0
        /*0d3c*/ 	.word	0x00000007
        /*0d40*/ 	.word	0x00032400
        /*0d44*/ 	.short	0x010a
        /*0d46*/ 	.byte	0x3f
	.zero		1


	//   ....[24]....
        /*0d48*/ 	.word	0x00001e90
        /*0d4c*/ 	.word	0x00000000
        /*0d50*/ 	.word	0x00032430
        /*0d54*/ 	.short	0x010a
        /*0d56*/ 	.byte	0x3f
	.zero		1


	//   ....[25]....
        /*0d58*/ 	.word	0x00001ed0
        /*0d5c*/ 	.word	0x00000000
        /*0d60*/ 	.word	0x00032430
        /*0d64*/ 	.short	0x010a
        /*0d66*/ 	.byte	0x3f
	.zero		1


	//   ....[26]....
        /*0d68*/ 	.word	0x00002200
        /*0d6c*/ 	.word	0x00000007
        /*0d70*/ 	.word	0x00032410
        /*0d74*/ 	.short	0x010a
        /*0d76*/ 	.byte	0x3f
	.zero		1


	//   ....[27]....
        /*0d78*/ 	.word	0x00002240
        /*0d7c*/ 	.word	0x00000000
        /*0d80*/ 	.word	0x00032450
        /*0d84*/ 	.short	0x010a
        /*0d86*/ 	.byte	0x3f
	.zero		1


	//   ....[28]....
        /*0d88*/ 	.word	0x00002280
        /*0d8c*/ 	.word	0x00000000
        /*0d90*/ 	.word	0x00032450
        /*0d94*/ 	.short	0x010a
        /*0d96*/ 	.byte	0x3f
	.zero		1


	//   ....[29]....
        /*0d98*/ 	.word	0x00003df0
        /*0d9c*/ 	.word	0x00000018
        /*0da0*/ 	.word	0x00000000
        /*0da4*/ 	.short	0x0101
        /*0da6*/ 	.byte	0x3f
	.zero		1


	//   ....[30]....
        /*0da8*/ 	.word	0x00004770
        /*0dac*/ 	.word	0x00000000
        /*0db0*/ 	.word	0x00000000
        /*0db4*/ 	.short	0x0101
        /*0db6*/ 	.byte	0x3f
	.zero		1


	//   ....[31]....
        /*0db8*/ 	.word	0x000048d0
        /*0dbc*/ 	.word	0x000000ff
        /*0dc0*/ 	.word	0x00032430
        /*0dc4*/ 	.short	0x010a
        /*0dc6*/ 	.byte	0x05
	.zero		1


	//   ....[32]....
        /*0dc8*/ 	.word	0x00004910
        /*0dcc*/ 	.word	0x000000ff
        /*0dd0*/ 	.word	0x00032430
        /*0dd4*/ 	.short	0x010a
        /*0dd6*/ 	.byte	0x05
	.zero		1


	//   ....[33]....
        /*0dd8*/ 	.word	0x00004b20
        /*0ddc*/ 	.word	0x000000ff
        /*0de0*/ 	.word	0x00032450
        /*0de4*/ 	.short	0x010a
        /*0de6*/ 	.byte	0x05
	.zero		1


	//   ....[34]....
        /*0de8*/ 	.word	0x00004b60
        /*0dec*/ 	.word	0x000000ff
        /*0df0*/ 	.word	0x00032450
        /*0df4*/ 	.short	0x010a
        /*0df6*/ 	.byte	0x05
	.zero		1


	//   ....[35]....
        /*0df8*/ 	.word	0x00006380
        /*0dfc*/ 	.word	0x00000099
        /*0e00*/ 	.word	0x00000000
        /*0e04*/ 	.short	0x0101
        /*0e06*/ 	.byte	0x3f
	.zero		1


	//   ....[36]....
        /*0e08*/ 	.word	0x000070c0
        /*0e0c*/ 	.word	0x000000aa
        /*0e10*/ 	.word	0x00000000
        /*0e14*/ 	.short	0x0101
        /*0e16*/ 	.byte	0x3f
	.zero		1


	//   ....[37]....
        /*0e18*/ 	.word	0x00009700
        /*0e1c*/ 	.word	0x00000000
        /*0e20*/ 	.word	0x00000000
        /*0e24*/ 	.short	0x0101
        /*0e26*/ 	.byte	0x3f
	.zero		1


	//   ....[38]....
        /*0e28*/ 	.word	0x0000a160
        /*0e2c*/ 	.word	0x00000009
        /*0e30*/ 	.word	0x00000000
        /*0e34*/ 	.short	0x0101
        /*0e36*/ 	.byte	0x3f
	.zero		1


	//   ....[39]....
        /*0e38*/ 	.word	0x0000e0d0
        /*0e3c*/ 	.word	0x00000000
        /*0e40*/ 	.word	0x00032440
        /*0e44*/ 	.short	0x010a
        /*0e46*/ 	.byte	0x3f
	.zero		1


	//   ....[40]....
        /*0e48*/ 	.word	0x0000eef0
        /*0e4c*/ 	.word	0x00000012
        /*0e50*/ 	.word	0x00032400
        /*0e54*/ 	.short	0x0107
        /*0e56*/ 	.byte	0x3f
	.zero		1


	//   ....[41]....
        /*0e58*/ 	.word	0x0000ef90
        /*0e5c*/ 	.word	0x00000012
        /*0e60*/ 	.word	0x00032400
        /*0e64*/ 	.short	0x0101
        /*0e66*/ 	.byte	0x3f
	.zero		1


	//   ....[42]....
        /*0e68*/ 	.word	0x0000fa80
        /*0e6c*/ 	.word	0x00000012
        /*0e70*/ 	.word	0x00032410
        /*0e74*/ 	.short	0x0107
        /*0e76*/ 	.byte	0x3f
	.zero		1


	//   ....[43]....
        /*0e78*/ 	.word	0x0000fb80
        /*0e7c*/ 	.word	0x00000012
        /*0e80*/ 	.word	0x00032410
        /*0e84*/ 	.short	0x0101
        /*0e86*/ 	.byte	0x3f
	.zero		1


	//   ....[44]....
        /*0e88*/ 	.word	0x0000fba0
        /*0e8c*/ 	.word	0x00000012
        /*0e90*/ 	.word	0x00032420
        /*0e94*/ 	.short	0x010a
        /*0e96*/ 	.byte	0x3f
	.zero		1


	//   ....[45]....
        /*0e98*/ 	.word	0x0000fc80
        /*0e9c*/ 	.word	0x00000002
        /*0ea0*/ 	.word	0x00032460
        /*0ea4*/ 	.short	0x010a
        /*0ea6*/ 	.byte	0x3f
	.zero		1


	//   ....[46]....
        /*0ea8*/ 	.word	0x00010550
        /*0eac*/ 	.word	0x00000002
        /*0eb0*/ 	.word	0x00032440
        /*0eb4*/ 	.short	0x010a
        /*0eb6*/ 	.byte	0x3f
	.zero		1


	//   ....[47]....
        /*0eb8*/ 	.word	0x00010780
        /*0ebc*/ 	.word	0x00000002
        /*0ec0*/ 	.word	0x00032460
        /*0ec4*/ 	.short	0x010a
        /*0ec6*/ 	.byte	0x3f
	.zero		1


	//   ....[48]....
        /*0ec8*/ 	.word	0x00010f90
        /*0ecc*/ 	.word	0x00000002
        /*0ed0*/ 	.word	0x00032440
        /*0ed4*/ 	.short	0x010a
        /*0ed6*/ 	.byte	0x3f
	.zero		1


	//   ....[49]....
        /*0ed8*/ 	.word	0x000111c0
        /*0edc*/ 	.word	0x00000002
        /*0ee0*/ 	.word	0x00032460
        /*0ee4*/ 	.short	0x010a
        /*0ee6*/ 	.byte	0x3f
	.zero		1


	//   ....[50]....
        /*0ee8*/ 	.word	0x00011960
        /*0eec*/ 	.word	0x00000003
        /*0ef0*/ 	.word	0x00032440
        /*0ef4*/ 	.short	0x010a
        /*0ef6*/ 	.byte	0x3f
	.zero		1


	//   ....[51]....
        /*0ef8*/ 	.word	0x00011b90
        /*0efc*/ 	.word	0x00000003
        /*0f00*/ 	.word	0x00032460
        /*0f04*/ 	.short	0x010a
        /*0f06*/ 	.byte	0x3f
	.zero		1


	//   ....[52]....
        /*0f08*/ 	.word	0x000130f0
        /*0f0c*/ 	.word	0x00000000
        /*0f10*/ 	.word	0x00032420
        /*0f14*/ 	.short	0x010a
        /*0f16*/ 	.byte	0x3f
	.zero		1


	//   ....[53]....
        /*0f18*/ 	.word	0x000132e0
        /*0f1c*/ 	.word	0x00000006
        /*0f20*/ 	.word	0x00000000
        /*0f24*/ 	.short	0x010a
        /*0f26*/ 	.byte	0x3f
	.zero		1


	//   ....[54]....
        /*0f28*/ 	.word	0x00013310
        /*0f2c*/ 	.word	0x00000007
        /*0f30*/ 	.word	0x00000000
        /*0f34*/ 	.short	0x010a
        /*0f36*/ 	.byte	0x3f
	.zero		1


	//   ....[55]....
        /*0f38*/ 	.word	0x00013370
        /*0f3c*/ 	.word	0x00000004
        /*0f40*/ 	.word	0x00000000
        /*0f44*/ 	.short	0x010a
        /*0f46*/ 	.byte	0x3f
	.zero		1


	//   ....[56]....
        /*0f48*/ 	.word	0x000133a0
        /*0f4c*/ 	.word	0x00000003
        /*0f50*/ 	.word	0x00000000
        /*0f54*/ 	.short	0x010a
        /*0f56*/ 	.byte	0x3f
	.zero		1


	//   ....[57]....
        /*0f58*/ 	.word	0x00013400
        /*0f5c*/ 	.word	0x00000007
        /*0f60*/ 	.word	0x00032400
        /*0f64*/ 	.short	0x010a
        /*0f66*/ 	.byte	0x3f
	.zero		1


	//   ....[58]....
        /*0f68*/ 	.word	0x00013450
        /*0f6c*/ 	.word	0x00000000
        /*0f70*/ 	.word	0x00032430
        /*0f74*/ 	.short	0x010a
        /*0f76*/ 	.byte	0x3f
	.zero		1


	//   ....[59]....
        /*0f78*/ 	.word	0x000134a0
        /*0f7c*/ 	.word	0x00000007
        /*0f80*/ 	.word	0x00032410
        /*0f84*/ 	.short	0x010a
        /*0f86*/ 	.byte	0x3f
	.zero		1


	//   ....[60]....
        /*0f88*/ 	.word	0x000134f0
        /*0f8c*/ 	.word	0x00000000
        /*0f90*/ 	.word	0x00032450
        /*0f94*/ 	.short	0x010a
        /*0f96*/ 	.byte	0x3f
	.zero		1


	//   ....[61]....
        /*0f98*/ 	.word	0x00013550
        /*0f9c*/ 	.word	0x00000015
        /*0fa0*/ 	.word	0x00032430
        /*0fa4*/ 	.short	0x010a
        /*0fa6*/ 	.byte	0x3f
	.zero		1


	//   ....[62]....
        /*0fa8*/ 	.word	0x000135b0
        /*0fac*/ 	.word	0x00000015
        /*0fb0*/ 	.word	0x00032450
        /*0fb4*/ 	.short	0x010a
        /*0fb6*/ 	.byte	0x3f
	.zero		1


	//   ....[63]....
        /*0fb8*/ 	.word	0x00013750
        /*0fbc*/ 	.word	0x00000000
        /*0fc0*/ 	.word	0x00032440
        /*0fc4*/ 	.short	0x010a
        /*0fc6*/ 	.byte	0x3f
	.zero		1


	//   ....[64]....
        /*0fc8*/ 	.word	0x00015060
        /*0fcc*/ 	.word	0x00000012
        /*0fd0*/ 	.word	0x00032420
        /*0fd4*/ 	.short	0x010a
        /*0fd6*/ 	.byte	0x3f
	.zero		1


	//   ....[65]....
        /*0fd8*/ 	.word	0x000150b0
        /*0fdc*/ 	.word	0x00000002
        /*0fe0*/ 	.word	0x00032460
        /*0fe4*/ 	.short	0x010a
        /*0fe6*/ 	.byte	0x3f
	.zero		1


	//   ....[66]....
        /*0fe8*/ 	.word	0x00015100
        /*0fec*/ 	.word	0x00000002
        /*0ff0*/ 	.word	0x00032440
        /*0ff4*/ 	.short	0x010a
        /*0ff6*/ 	.byte	0x3f
	.zero		1


	//   ....[67]....
        /*0ff8*/ 	.word	0x00015150
        /*0ffc*/ 	.word	0x00000002
        /*1000*/ 	.word	0x00032460
        /*1004*/ 	.short	0x010a
        /*1006*/ 	.byte	0x3f
	.zero		1


	//   ....[68]....
        /*1008*/ 	.word	0x000151a0
        /*100c*/ 	.word	0x00000002
        /*1010*/ 	.word	0x00032440
        /*1014*/ 	.short	0x010a
        /*1016*/ 	.byte	0x3f
	.zero		1


	//   ....[69]....
        /*1018*/ 	.word	0x000151f0
        /*101c*/ 	.word	0x00000002
        /*1020*/ 	.word	0x00032460
        /*1024*/ 	.short	0x010a
        /*1026*/ 	.byte	0x3f
	.zero		1


	//   ....[70]....
        /*1028*/ 	.word	0x00015240
        /*102c*/ 	.word	0x00000003
        /*1030*/ 	.word	0x00032440
        /*1034*/ 	.short	0x010a
        /*1036*/ 	.byte	0x3f
	.zero		1


	//   ....[71]....
        /*1038*/ 	.word	0x00015290
        /*103c*/ 	.word	0x00000003
        /*1040*/ 	.word	0x00032460
        /*1044*/ 	.short	0x010a
        /*1046*/ 	.byte	0x3f
	.zero		1


	//   ....[72]....
        /*1048*/ 	.word	0x00015dd0
        /*104c*/ 	.word	0x00000000
        /*1050*/ 	.word	0x00032420
        /*1054*/ 	.short	0x010a
        /*1056*/ 	.byte	0x3f
	.zero		1


	//   ....[73]....
        /*1058*/ 	.word	0x00015f70
        /*105c*/ 	.word	0x00000006
        /*1060*/ 	.word	0x00000000
        /*1064*/ 	.short	0x010a
        /*1066*/ 	.byte	0x3f
	.zero		1


	//   ....[74]....
        /*1068*/ 	.word	0x00015fc0
        /*106c*/ 	.word	0x00000007
        /*1070*/ 	.word	0x00000000
        /*1074*/ 	.short	0x010a
        /*1076*/ 	.byte	0x3f
	.zero		1


	//   ....[75]....
        /*1078*/ 	.word	0x00016010
        /*107c*/ 	.word	0x00000004
        /*1080*/ 	.word	0x00000000
        /*1084*/ 	.short	0x010a
        /*1086*/ 	.byte	0x3f
	.zero		1


	//----- nvinfo : EIATTR_NUM_MBARRIERS
	.align		4
.L_269:
        /*1088*/ 	.byte	0x03, 0x38
        /*108a*/ 	.short	0x0017


	//----- nvinfo : EIATTR_EXIT_INSTR_OFFSETS
	.align		4
        /*108c*/ 	.byte	0x04, 0x1c
        /*108e*/ 	.short	(.L_271 - .L_270)


	//   ....[0]....
.L_270:
        /*1090*/ 	.word	0x00000a90


	//   ....[1]....
        /*1094*/ 	.word	0x0000c1d0


	//   ....[2]....
        /*1098*/ 	.word	0x000133f0


	//----- nvinfo : EIATTR_MAX_THREADS
	.align		4
.L_271:
        /*109c*/ 	.byte	0x04, 0x05
        /*109e*/ 	.short	(.L_273 - .L_272)
.L_272:
        /*10a0*/ 	.word	0x00000180
        /*10a4*/ 	.word	0x00000001
        /*10a8*/ 	.word	0x00000001


	//----- nvinfo : EIATTR_CRS_STACK_SIZE
	.align		4
.L_273:
        /*10ac*/ 	.byte	0x04, 0x1e
        /*10ae*/ 	.short	(.L_275 - .L_274)
.L_274:
        /*10b0*/ 	.word	0x00000000


	//----- nvinfo : EIATTR_CBANK_PARAM_SIZE
	.align		4
.L_275:
        /*10b4*/ 	.byte	0x03, 0x19
        /*10b6*/ 	.short	0x0bf0


	//----- nvinfo : EIATTR_PARAM_CBANK
	.align		4
        /*10b8*/ 	.byte	0x04, 0x0a
        /*10ba*/ 	.short	(.L_277 - .L_276)
	.align		4
.L_276:
        /*10bc*/ 	.word	index@(.nv.constant0._ZN7cutlass13device_kernelIN5flash11enable_sm90INS1_16FlashAttnFwdSm90INS1_25CollectiveMainloopFwdSm90ILi2EN4cute5tupleIJNS5_1CILi1EEES8_S8_EEENS6_IJNS7_ILi128EEENS7_ILi96EEENS7_ILi64EEEEEELi256ENS_10bfloat16_tEfNS_4arch4Sm90ELb0ELb0ELb1ELb1ELb0ELb0ELb1ELb1ELb0ELb1ELb1ELb0EEENS1_21CollectiveEpilogueFwdINS6_IJSA_NS7_ILi256EEESB_EEES9_SE_SG_Li256ELb1ELb1ELb1ELb0EEENS1_36VarlenDynamicPersistentTileSchedulerILi128ELi96ELi256ELi128ELb1ELb1ELb1ELb0ELb1ELb1EEEEEEEEEvNT_6ParamsE)
        /*10c0*/ 	.short	0x0210
        /*10c2*/ 	.short	0x0bf0


	//----- nvinfo : EIATTR_SW_WAR
	.align		4
.L_277:
        /*10c4*/ 	.byte	0x04, 0x36
        /*10c6*/ 	.short	(.L_279 - .L_278)
.L_278:
        /*10c8*/ 	.word	0x00000008
.L_279:


//--------------------- .nv.info._ZN7cutlass13device_kernelIN5flash11enable_sm90INS1_16FlashAttnFwdSm90INS1_25CollectiveMainloopFwdSm90ILi2EN4cute5tupleIJNS5_1CILi1EEES8_S8_EEENS6_IJNS7_ILi128EEENS7_ILi96EEENS7_ILi64EEEEEELi256ENS_10bfloat16_tEfNS_4arch4Sm90ELb0ELb0ELb1ELb1ELb0ELb1ELb1ELb1ELb0ELb1ELb1ELb0EEENS1_21CollectiveEpilogueFwdINS6_IJSA_NS7_ILi256EEESB_EEES9_SE_SG_Li256ELb1ELb1ELb1ELb0EEENS1_36VarlenDynamicPersistentTileSchedulerILi128ELi96ELi256ELi128ELb1ELb1ELb1ELb0ELb1ELb1EEEEEEEEEvNT_6ParamsE --------------------------
	.section	.nv.info._ZN7cutlass13device_kernelIN5flash11enable_sm90INS1_16FlashAttnFwdSm90INS1_25CollectiveMainloopFwdSm90ILi2EN4cute5tupleIJNS5_1CILi1EEES8_S8_EEENS6_IJNS7_ILi128EEENS7_ILi96EEENS7_ILi64EEEEEELi256ENS_10bfloat16_tEfNS_4arch4Sm90ELb0ELb0ELb1ELb1ELb0ELb1ELb1ELb1ELb0ELb1ELb1ELb0EEENS1_21CollectiveEpilogueFwdINS6_IJSA_NS7_ILi256EEESB_EEES9_SE_SG_Li256ELb1ELb1ELb1ELb0EEENS1_36VarlenDynamicPersistentTileSchedulerILi128ELi96ELi256ELi128ELb1ELb1ELb1ELb0ELb1ELb1EEEEEEEEEvNT_6ParamsE,"",@"SHT_CUDA_INFO"
	.sectionflags	@""
	.align	4


	//----- nvinfo : EIATTR_CUDA_API_VERSION
	.align		4
        /*0000*/ 	.byte	0x04, 0x37
        /*0002*/ 	.short	(.L_281 - .L_280)
.L_280:
        /*0004*/ 	.word	0x00000082


	//----- nvinfo : EIATTR_KPARAM_INFO
	.align		4
.L_281:
        /*0008*/ 	.byte	0x04, 0x17
        /*000a*/ 	.short	(.L_283 - .L_282)
.L_282:
        /*000c*/ 	.word	0x00000000
        /*0010*/ 	.short	0x0000
        /*0012*/ 	.short	0x0070
        /*0014*/ 	.byte	0x00, 0xf0, 0x01, 0x2e


	//----- nvinfo : EIATTR_SPARSE_MMA_MASK
	.align		4
.L_283:
        /*0018*/ 	.byte	0x03, 0x50
        /*001a*/ 	.short	0x0000


	//----- nvinfo : EIATTR_MAXREG_COUNT
	.align		4
        /*001c*/ 	.byte	0x03, 0x1b
        /*001e*/ 	.short	0x00a8


	//----- nvinfo : EIATTR_NUM_BARRIERS
	.align		4
        /*0020*/ 	.byte	0x02, 0x4c
        /*0022*/ 	.byte	0x10
	.zero		1


	//----- nvinfo : EIATTR_EXTERNS
	.align		4
        /*0024*/ 	.byte	0x04, 0x0f
        /*0026*/ 	.short	(.L_285 - .L_284)


	//   ....[0]....
	.align		4
.L_284:
        /*0028*/ 	.word	index@(__assertfail)


	//----- nvinfo : EIATTR_ANNOTATIONS
	.align		4
.L_285:
        /*002c*/ 	.byte	0x04, 0x55
        /*002e*/ 	.short	(.L_287 - .L_286)


	//   ....[0]....
.L_286:
        /* <DEDUP_REMOVED lines=123> */


	//----- nvinfo : EIATTR_MERCURY_ISA_VERSION
	.align		4
.L_287:
        /*07c8*/ 	.byte	0x03, 0x5f
        /*07ca*/ 	.short	0x0101


	//----- nvinfo : EIATTR_UNUSED_LOAD_BYTE_OFFSET
	.align		4
        /*07cc*/ 	.byte	0x04, 0x44
        /*07ce*/ 	.short	(.L_289 - .L_288)


	//   ....[0]....
.L_288:
        /*07d0*/ 	.word	0x00000b00
        /*07d4*/ 	.word	0x0000fff0


	//   ....[1]....
        /*07d8*/ 	.word	0x0000f4b0
        /*07dc*/ 	.word	0x0000fff0


	//----- nvinfo : EIATTR_INT_WARP_WIDE_INSTR_OFFSETS
	.align		4
.L_289:
        /*07e0*/ 	.byte	0x04, 0x31
        /*07e2*/ 	.short	(.L_291 - .L_290)


	//   ....[0]....
.L_290:
        /*07e4*/ 	.word	0x00000190


	//   ....[1]....
        /*07e8*/ 	.word	0x000001d0


	//   ....[2]....
        /*07ec*/ 	.word	0x00000240


	//   ....[3]....
        /*07f0*/ 	.word	0x00000250


	//   ....[4]....
        /*07f4*/ 	.word	0x000171d0


	//   ....[5]....
        /*07f8*/ 	.word	0x00017260


	//   ....[6]....
        /*07fc*/ 	.word	0x0001bc40


	//   ....[7]....
        /*0800*/ 	.word	0x0001bcd0


	//----- nvinfo : EIATTR_COOP_GROUP_MASK_REGIDS
	.align		4
.L_291:
        /*0804*/ 	.byte	0x04, 0x29
        /*0806*/ 	.short	(.L_293 - .L_292)


	//   ....[0]....
.L_292:
        /*0808*/ 	.word	0xffffffff


	//   ....[1]....
        /*080c*/ 	.word	0xffffffff


	//   ....[2]....
        /*0810*/ 	.word	0xffffffff


	//   ....[3]....
        /*0814*/ 	.word	0xffffffff


	//   ....[4]....
        /*0818*/ 	.word	0xffffffff


	//   ....[5]....
        /*081c*/ 	.word	0xffffffff


	//   ....[6]....
        /*0820*/ 	.word	0xffffffff


	//   ....[7]....
        /*0824*/ 	.word	0xffffffff


	//   ....[8]....
        /*0828*/ 	.word	0xffffffff


	//   ....[9]....
        /*082c*/ 	.word	0xffffffff


	//   ....[10]....
        /*0830*/ 	.word	0xffffffff


	//   ....[11]....
        /*0834*/ 	.word	0xffffffff


	//   ....[12]....
        /*0838*/ 	.word	0xffffffff


	//   ....[13]....
        /*083c*/ 	.word	0xffffffff


	//   ....[14]....
        /*0840*/ 	.word	0xffffffff


	//   ....[15]....
        /*0844*/ 	.word	0xffffffff


	//   ....[16]....
        /*0848*/ 	.word	0xffffffff


	//   ....[17]....
        /*084c*/ 	.word	0xffffffff


	//   ....[18]....
        /*0850*/ 	.word	0xffffffff


	//   ....[19]....
        /*0854*/ 	.word	0xffffffff


	//   ....[20]....
        /*0858*/ 	.word	0xffffffff


	//   ....[21]....
        /*085c*/ 	.word	0xffffffff


	//   ....[22]....
        /*0860*/ 	.word	0xffffffff


	//   ....[23]....
        /*0864*/ 	.word	0xffffffff


	//   ....[24]....
        /*0868*/ 	.word	0xffffffff


	//   ....[25]....
        /*086c*/ 	.word	0xffffffff


	//   ....[26]....
        /*0870*/ 	.word	0xffffffff


	//   ....[27]....
        /*0874*/ 	.word	0xffffffff


	//   ....[28]....
        /*0878*/ 	.word	0xffffffff


	//   ....[29]....
        /*087c*/ 	.word	0xffffffff


	//   ....[30]....
        /*0880*/ 	.word	0xffffffff


	//   ....[31]....
        /*0884*/ 	.word	0xffffffff


	//   ....[32]....
        /*0888*/ 	.word	0xffffffff


	//   ....[33]....
        /*088c*/ 	.word	0xffffffff


	//   ....[34]....
        /*0890*/ 	.word	0xffffffff


	//   ....[35]....
        /*0894*/ 	.word	0xffffffff


	//   ....[36]....
        /*0898*/ 	.word	0xffffffff


	//   ....[37]....
        /*089c*/ 	.word	0xffffffff


	//   ....[38]....
        /*08a0*/ 	.word	0xffffffff


	//   ....[39]....
        /*08a4*/ 	.word	0xffffffff


	//   ....[40]....
        /*08a8*/ 	.word	0xffffffff


	//   ....[41]....
        /*08ac*/ 	.word	0xffffffff


	//   ....[42]....
        /*08b0*/ 	.word	0xffffffff


	//   ....[43]....
        /*08b4*/ 	.word	0xffffffff


	//   ....[44]....
        /*08b8*/ 	.word	0xffffffff


	//   ....[45]....
        /*08bc*/ 	.word	0xffffffff


	//   ....[46]....
        /*08c0*/ 	.word	0xffffffff


	//   ....[47]....
        /*08c4*/ 	.word	0xffffffff


	//   ....[48]....
        /*08c8*/ 	.word	0xffffffff


	//   ....[49]....
        /*08cc*/ 	.word	0xffffffff


	//   ....[50]....
        /*08d0*/ 	.word	0xffffffff


	//   ....[51]....
        /*08d4*/ 	.word	0xffffffff


	//   ....[52]....
        /*08d8*/ 	.word	0xffffffff


	//   ....[53]....
        /*08dc*/ 	.word	0xffffffff


	//   ....[54]....
        /*08e0*/ 	.word	0xffffffff


	//   ....[55]....
        /*08e4*/ 	.word	0xffffffff


	//   ....[56]....
        /*08e8*/ 	.word	0xffffffff


	//   ....[57]....
        /*08ec*/ 	.word	0xffffffff


	//   ....[58]....
        /*08f0*/ 	.word	0xffffffff


	//   ....[59]....
        /*08f4*/ 	.word	0xffffffff


	//   ....[60]....
        /*08f8*/ 	.word	0xffffffff


	//   ....[61]....
        /*08fc*/ 	.word	0xffffffff


	//   ....[62]....
        /*0900*/ 	.word	0xffffffff


	//   ....[63]....
        /*0904*/ 	.word	0xffffffff


	//   ....[64]....
        /*0908*/ 	.word	0xffffffff


	//   ....[65]....
        /*090c*/ 	.word	0xffffffff


	//   ....[66]....
        /*0910*/ 	.word	0xffffffff


	//   ....[67]....
        /*0914*/ 	.word	0xffffffff


	//   ....[68]....
        /*0918*/ 	.word	0xffffffff


	//   ....[69]....
        /*091c*/ 	.word	0xffffffff


	//   ....[70]....
        /*0920*/ 	.word	0xffffffff


	//   ....[71]....
        /*0924*/ 	.word	0xffffffff


	//   ....[72]....
        /*0928*/ 	.word	0xffffffff


	//   ....[73]....
        /*092c*/ 	.word	0xffffffff


	//   ....[74]....
        /*0930*/ 	.word	0xffffffff


	//   ....[75]....
        /*0934*/ 	.word	0xffffffff


	//   ....[76]....
        /*0938*/ 	.word	0xffffffff


	//   ....[77]....
        /*093c*/ 	.word	0xffffffff


	//   ....[78]....
        /*0940*/ 	.word	0xffffffff


	//   ....[79]....
        /*0944*/ 	.word	0xffffffff


	//   ....[80]....
        /*0948*/ 	.word	0xffffffff


	//   ....[81]....
        /*094c*/ 	.word	0xffffffff


	//   ....[82]....
        /*0950*/ 	.word	0xffffffff


	//   ....[83]....
        /*0954*/ 	.word	0xffffffff


	//   ....[84]....
        /*0958*/ 	.word	0xffffffff


	//   ....[85]....
        /*095c*/ 	.word	0xffffffff


	//   ....[86]....
        /*0960*/ 	.word	0xffffffff


	//   ....[87]....
        /*0964*/ 	.word	0xffffffff


	//   ....[88]....
        /*0968*/ 	.word	0xffffffff


	//   ....[89]....
        /*096c*/ 	.word	0xffffffff


	//   ....[90]....
        /*0970*/ 	.word	0xffffffff


	//   ....[91]....
        /*0974*/ 	.word	0xffffffff


	//   ....[92]....
        /*0978*/ 	.word	0xffffffff


	//   ....[93]....
        /*097c*/ 	.word	0xffffffff


	//   ....[94]....
        /*0980*/ 	.word	0xffffffff


	//   ....[95]....
        /*0984*/ 	.word	0xffffffff


	//   ....[96]....
        /*0988*/ 	.word	0xffffffff


	//   ....[97]....
        /*098c*/ 	.word	0xffffffff


	//   ....[98]....
        /*0990*/ 	.word	0xffffffff


	//   ....[99]....
        /*0994*/ 	.word	0xffffffff


	//   ....[100]....
        /*0998*/ 	.word	0xffffffff


	//   ....[101]....
        /*099c*/ 	.word	0xffffffff


	//   ....[102]....
        /*09a0*/ 	.word	0xffffffff


	//   ....[103]....
        /*09a4*/ 	.word	0xffffffff


	//   ....[104]....
        /*09a8*/ 	.word	0xffffffff


	//   ....[105]....
        /*09ac*/ 	.word	0xffffffff


	//   ....[106]....
        /*09b0*/ 	.word	0xffffffff


	//   ....[107]....
        /*09b4*/ 	.word	0xffffffff


	//   ....[108]....
        /*09b8*/ 	.word	0xffffffff


	//   ....[109]....
        /*09bc*/ 	.word	0xffffffff


	//   ....[110]....
        /*09c0*/ 	.word	0xffffffff


	//   ....[111]....
        /*09c4*/ 	.word	0xffffffff


	//   ....[112]....
        /*09c8*/ 	.word	0xffffffff


	//   ....[113]....
        /*09cc*/ 	.word	0xffffffff


	//   ....[114]....
        /*09d0*/ 	.word	0xffffffff


	//   ....[115]....
        /*09d4*/ 	.word	0xffffffff


	//   ....[116]....
        /*09d8*/ 	.word	0xffffffff


	//   ....[117]....
        /*09dc*/ 	.word	0xffffffff


	//   ....[118]....
        /*09e0*/ 	.word	0xffffffff


	//   ....[119]....
        /*09e4*/ 	.word	0xffffffff


	//   ....[120]....
        /*09e8*/ 	.word	0xffffffff


	//   ....[121]....
        /*09ec*/ 	.word	0xffffffff


	//   ....[122]....
        /*09f0*/ 	.word	0x0500000f


	//   ....[123]....
        /*09f4*/ 	.word	0x0500000f


	//   ....[124]....
        /*09f8*/ 	.word	0x0500000f


	//   ....[125]....
        /*09fc*/ 	.word	0x0500000f


	//   ....[126]....
        /*0a00*/ 	.word	0x0500000f


	//   ....[127]....
        /*0a04*/ 	.word	0x0500000f


	//   ....[128]....
        /*0a08*/ 	.word	0x0500000f


	//   ....[129]....
        /*0a0c*/ 	.word	0x0500000f


	//   ....[130]....
        /*0a10*/ 	.word	0x0500000f


	//   ....[131]....
        /*0a14*/ 	.word	0x0500000f


	//   ....[132]....
        /*0a18*/ 	.word	0x0500000f


	//   ....[133]....
        /*0a1c*/ 	.word	0x0500000f


	//   ....[134]....
        /*0a20*/ 	.word	0x0500000f


	//   ....[135]....
        /*0a24*/ 	.word	0x0500000f


	//   ....[136]....
        /*0a28*/ 	.word	0x0500000f


	//   ....[137]....
        /*0a2c*/ 	.word	0x0500000f


	//   ....[138]....
        /*0a30*/ 	.word	0x0500000f


	//   ....[139]....
        /*0a34*/ 	.word	0x0500000f


	//   ....[140]....
        /*0a38*/ 	.word	0x0500000f


	//   ....[141]....
        /*0a3c*/ 	.word	0x0500000f


	//   ....[142]....
        /*0a40*/ 	.word	0x0500000f


	//   ....[143]....
        /*0a44*/ 	.word	0x0500000f


	//   ....[144]....
        /*0a48*/ 	.word	0x0500000f


	//   ....[145]....
        /*0a4c*/ 	.word	0x0500000f


	//   ....[146]....
        /*0a50*/ 	.word	0x0500000f


	//   ....[147]....
        /*0a54*/ 	.word	0x0500000f


	//   ....[148]....
        /*0a58*/ 	.word	0x0500000f


	//   ....[149]....
        /*0a5c*/ 	.word	0x0500000f


	//   ....[150]....
        /*0a60*/ 	.word	0x0500000f


	//   ....[151]....
        /*0a64*/ 	.word	0x0500000f


	//   ....[152]....
        /*0a68*/ 	.word	0x0500000f


	//   ....[153]....
        /*0a6c*/ 	.word	0x0500000f


	//   ....[154]....
        /*0a70*/ 	.word	0x0500000f


	//   ....[155]....
        /*0a74*/ 	.word	0x0500000f


	//   ....[156]....
        /*0a78*/ 	.word	0x0500000f


	//   ....[157]....
        /*0a7c*/ 	.word	0x0500000f


	//   ....[158]....
        /*0a80*/ 	.word	0x0500000f


	//   ....[159]....
        /*0a84*/ 	.word	0x0500000f


	//   ....[160]....
        /*0a88*/ 	.word	0x0500000f


	//   ....[161]....
        /*0a8c*/ 	.word	0x0500000f


	//   ....[162]....
        /*0a90*/ 	.word	0x0500000f


	//   ....[163]....
        /*0a94*/ 	.word	0x0500000f


	//   ....[164]....
        /*0a98*/ 	.word	0x0500000f


	//   ....[165]....
        /*0a9c*/ 	.word	0x0500000f


	//   ....[166]....
        /*0aa0*/ 	.word	0x0500000f


	//   ....[167]....
        /*0aa4*/ 	.word	0x0500000f


	//   ....[168]....
        /*0aa8*/ 	.word	0x0500000f


	//   ....[169]....
        /*0aac*/ 	.word	0x0500000f


	//   ....[170]....
        /*0ab0*/ 	.word	0x0500000f


	//   ....[171]....
        /*0ab4*/ 	.word	0x0500000f


	//   ....[172]....
        /*0ab8*/ 	.word	0x0500000f


	//   ....[173]....
        /*0abc*/ 	.word	0x0500000f


	//   ....[174]....
        /*0ac0*/ 	.word	0x0500000f


	//   ....[175]....
        /*0ac4*/ 	.word	0x0500000f


	//   ....[176]....
        /*0ac8*/ 	.word	0x0500000f


	//   ....[177]....
        /*0acc*/ 	.word	0x0500000f


	//   ....[178]....
        /*0ad0*/ 	.word	0x0500000f


	//   ....[179]....
        /*0ad4*/ 	.word	0x0500000f


	//   ....[180]....
        /*0ad8*/ 	.word	0x0500000f


	//   ....[181]....
        /*0adc*/ 	.word	0x0500000f


	//   ....[182]....
        /*0ae0*/ 	.word	0x0500000f


	//   ....[183]....
        /*0ae4*/ 	.word	0x0500000f


	//   ....[184]....
        /*0ae8*/ 	.word	0x0500000f


	//   ....[185]....
        /*0aec*/ 	.word	0x0500000f


	//   ....[186]....
        /*0af0*/ 	.word	0x0500000f


	//   ....[187]....
        /*0af4*/ 	.word	0x0500000f


	//   ....[188]....
        /*0af8*/ 	.word	0x0500000f


	//   ....[189]....
        /*0afc*/ 	.word	0x0500000f


	//   ....[190]....
        /*0b00*/ 	.word	0x0500000f


	//   ....[191]....
        /*0b04*/ 	.word	0x0500000f


	//   ....[192]....
        /*0b08*/ 	.word	0x0500000f


	//   ....[193]....
        /*0b0c*/ 	.word	0x0500000f


	//   ....[194]....
        /*0b10*/ 	.word	0x0500000f


	//   ....[195]....
        /*0b14*/ 	.word	0x0500000f


	//   ....[196]....
        /*0b18*/ 	.word	0x0500000f


	//   ....[197]....
        /*0b1c*/ 	.word	0x0500000f


	//   ....[198]....
        /*0b20*/ 	.word	0x0500000f


	//   ....[199]....
        /*0b24*/ 	.word	0x0500000f


	//   ....[200]....
        /*0b28*/ 	.word	0x0500000f


	//   ....[201]....
        /*0b2c*/ 	.word	0x0500000f


	//   ....[202]....
        /*0b30*/ 	.word	0x0500000f


	//   ....[203]....
        /*0b34*/ 	.word	0x0500000f


	//----- nvinfo : EIATTR_COOP_GROUP_INSTR_OFFSETS
	.align		4
.L_293:
        /*0b38*/ 	.byte	0x04, 0x28
        /*0b3a*/ 	.short	(.L_295 - .L_294)


	//   ....[0]....
.L_294:
        /*0b3c*/ 	.word	0x00000070


	//   ....[1]....
        /*0b40*/ 	.word	0x000001a0


	//   ....[2]....
        /*0b44*/ 	.word	0x000001f0


	//   ....[3]....
        /*0b48*/ 	.word	0x00000440


	//   ....[4]....
        /*0b4c*/ 	.word	0x000005a0


	//   ....[5]....
        /*0b50*/ 	.word	0x000006c0


	//   ....[6]....
        /*0b54*/ 	.word	0x00000820


	//   ....[7]....
        /*0b58*/ 	.word	0x00006700


	//   ....[8]....
        /*0b5c*/ 	.word	0x00006cf0


	//   ....[9]....
        /*0b60*/ 	.word	0x00006d00


	//   ....[10]....
        /*0b64*/ 	.word	0x00006d10


	//   ....[11]....
        /*0b68*/ 	.word	0x00006d20


	//   ....[12]....
        /*0b6c*/ 	.word	0x00007d10


	//   ....[13]....
        /*0b70*/ 	.word	0x00007d20


	//   ....[14]....
        /*0b74*/ 	.word	0x00007d30


	//   ....[15]....
        /*0b78*/ 	.word	0x00007d40


	//   ....[16]....
        /*0b7c*/ 	.word	0x0000aaf0


	//   ....[17]....
        /*0b80*/ 	.word	0x0000ab30


	//   ....[18]....
        /*0b84*/ 	.word	0x0000af00


	//   ....[19]....
        /*0b88*/ 	.word	0x0000af70


	//   ....[20]....
        /*0b8c*/ 	.word	0x0000ce60


	//   ....[21]....
        /*0b90*/ 	.word	0x0000ce90


	//   ....[22]....
        /*0b94*/ 	.word	0x0000d580


	//   ....[23]....
        /*0b98*/ 	.word	0x0000d5a0


	//   ....[24]....
        /*0b9c*/ 	.word	0x0000ea10


	//   ....[25]....
        /*0ba0*/ 	.word	0x0000eac0


	//   ....[26]....
        /*0ba4*/ 	.word	0x0000eb60


	//   ....[27]....
        /*0ba8*/ 	.word	0x0000ed30


	//   ....[28]....
        /*0bac*/ 	.word	0x00010510


	//   ....[29]....
        /*0bb0*/ 	.word	0x00010530


	//   ....[30]....
        /*0bb4*/ 	.word	0x00010540


	//   ....[31]....
        /*0bb8*/ 	.word	0x00010550


	//   ....[32]....
        /*0bbc*/ 	.word	0x00010f60


	//   ....[33]....
        /*0bc0*/ 	.word	0x00010f70


	//   ....[34]....
        /*0bc4*/ 	.word	0x00011170


	//   ....[35]....
        /*0bc8*/ 	.word	0x00011180


	//   ....[36]....
        /*0bcc*/ 	.word	0x00011340


	//   ....[37]....
        /*0bd0*/ 	.word	0x00011350


	//   ....[38]....
        /*0bd4*/ 	.word	0x00011510


	//   ....[39]....
        /*0bd8*/ 	.word	0x00011520


	//   ....[40]....
        /*0bdc*/ 	.word	0x00011980


	//   ....[41]....
        /*0be0*/ 	.word	0x00011990


	//   ....[42]....
        /*0be4*/ 	.word	0x00012710


	//   ....[43]....
        /*0be8*/ 	.word	0x00012720


	//   ....[44]....
        /*0bec*/ 	.word	0x00013cc0


	//   ....[45]....
        /*0bf0*/ 	.word	0x00013cd0


	//   ....[46]....
        /*0bf4*/ 	.word	0x00013ea0


	//   ....[47]....
        /*0bf8*/ 	.word	0x00013eb0


	//   ....[48]....
        /*0bfc*/ 	.word	0x00014070


	//   ....[49]....
        /*0c00*/ 	.word	0x00014080


	//   ....[50]....
        /*0c04*/ 	.word	0x00014240


	//   ....[51]....
        /*0c08*/ 	.word	0x00014250


	//   ....[52]....
        /*0c0c*/ 	.word	0x00014470


	//   ....[53]....
        /*0c10*/ 	.word	0x000146a0


	//   ....[54]....
        /*0c14*/ 	.word	0x000146d0


	//   ....[55]....
        /*0c18*/ 	.word	0x00014700


	//   ....[56]....
        /*0c1c*/ 	.word	0x00014730


	//   ....[57]....
        /*0c20*/ 	.word	0x00014760


	//   ....[58]....
        /*0c24*/ 	.word	0x00014790


	//   ....[59]....
        /*0c28*/ 	.word	0x00014930


	//   ....[60]....
        /*0c2c*/ 	.word	0x00014960


	//   ....[61]....
        /*0c30*/ 	.word	0x00014990


	//   ....[62]....
        /*0c34*/ 	.word	0x000149c0


	//   ....[63]....
        /*0c38*/ 	.word	0x000149f0


	//   ....[64]....
        /*0c3c*/ 	.word	0x00014a20


	//   ....[65]....
        /*0c40*/ 	.word	0x00014ab0


	//   ....[66]....
        /*0c44*/ 	.word	0x00014ae0


	//   ....[67]....
        /*0c48*/ 	.word	0x00014af0


	//   ....[68]....
        /*0c4c*/ 	.word	0x00014ba0


	//   ....[69]....
        /*0c50*/ 	.word	0x00015c00


	//   ....[70]....
        /*0c54*/ 	.word	0x000177b0


	//   ....[71]....
        /*0c58*/ 	.word	0x00018270


	//   ....[72]....
        /*0c5c*/ 	.word	0x000182a0


	//   ....[73]....
        /*0c60*/ 	.word	0x000182e0


	//   ....[74]....
        /*0c64*/ 	.word	0x00018300


	//   ....[75]....
        /*0c68*/ 	.word	0x000183f0


	//   ....[76]....
        /*0c6c*/ 	.word	0x00018410


	//   ....[77]....
        /*0c70*/ 	.word	0x000184b0


	//   ....[78]....
        /*0c74*/ 	.word	0x000184c0


	//   ....[79]....
        /*0c78*/ 	.word	0x00018550


	//   ....[80]....
        /*0c7c*/ 	.word	0x00018570


	//   ....[81]....
        /*0c80*/ 	.word	0x00018610


	//   ....[82]....
        /*0c84*/ 	.word	0x00018630


	//   ....[83]....
        /*0c88*/ 	.word	0x000186c0


	//   ....[84]....
        /*0c8c*/ 	.word	0x000186e0


	//   ....[85]....
        /*0c90*/ 	.word	0x00018770


	//   ....[86]....
        /*0c94*/ 	.word	0x00018780


	//   ....[87]....
        /*0c98*/ 	.word	0x00018eb0


	//   ....[88]....
        /*0c9c*/ 	.word	0x00018ec0


	//   ....[89]....
        /*0ca0*/ 	.word	0x00018f70


	//   ....[90]....
        /*0ca4*/ 	.word	0x00018f80


	//   ....[91]....
        /*0ca8*/ 	.word	0x00019040


	//   ....[92]....
        /*0cac*/ 	.word	0x00019050


	//   ....[93]....
        /*0cb0*/ 	.word	0x00019110


	//   ....[94]....
        /*0cb4*/ 	.word	0x00019120


	//   ....[95]....
        /*0cb8*/ 	.word	0x000191c0


	//   ....[96]....
        /*0cbc*/ 	.word	0x000191d0


	//   ....[97]....
        /*0cc0*/ 	.word	0x00019280


	//   ....[98]....
        /*0cc4*/ 	.word	0x00019290


	//   ....[99]....
        /*0cc8*/ 	.word	0x00019340


	//   ....[100]....
        /*0ccc*/ 	.word	0x00019350


	//   ....[101]....
        /*0cd0*/ 	.word	0x00019360


	//   ....[102]....
        /*0cd4*/ 	.word	0x000193d0


	//   ....[103]....
        /*0cd8*/ 	.word	0x0001bf60


	//   ....[104]....
        /*0cdc*/ 	.word	0x0001bf90


	//   ....[105]....
        /*0ce0*/ 	.word	0x0001bff0


	//   ....[106]....
        /*0ce4*/ 	.word	0x0001c020


	//   ....[107]....
        /*0ce8*/ 	.word	0x0001c050


	//   ....[108]....
        /*0cec*/ 	.word	0x0001c080


	//   ....[109]....
        /*0cf0*/ 	.word	0x0001c0b0


	//   ....[110]....
        /*0cf4*/ 	.word	0x0001c0e0


	//   ....[111]....
        /*0cf8*/ 	.word	0x0001c2a0


	//   ....[112]....
        /*0cfc*/ 	.word	0x0001c2d0


	//   ....[113]....
        /*0d00*/ 	.word	0x0001c300


	//   ....[114]....
        /*0d04*/ 	.word	0x0001c330


	//   ....[115]....
        /*0d08*/ 	.word	0x0001c360


	//   ....[116]....
        /*0d0c*/ 	.word	0x0001c390


	//   ....[117]....
        /*0d10*/ 	.word	0x0001c450


	//   ....[118]....
        /*0d14*/ 	.word	0x0001c470


	//   ....[119]....
        /*0d18*/ 	.word	0x0001c480


	//   ....[120]....
        /*0d1c*/ 	.word	0x0001c4e0


	//   ....[121]....
        /*0d20*/ 	.word	0x0001cc10


	//   ....[122]....
        /*0d24*/ 	.word	0x0001d040


	//   ....[123]....
        /*0d28*/ 	.word	0x0001d0e0


	//   ....[124]....
        /*0d2c*/ 	.word	0x0001d170


	//   ....[125]....
        /*0d30*/ 	.word	0x0001d1c0


	//   ....[126]....
        /*0d34*/ 	.word	0x0001d210


	//   ....[127]....
        /*0d38*/ 	.word	0x0001d300


	//   ....[128]....
        /*0d3c*/ 	.word	0x0001d390


	//   ....[129]....
        /*0d40*/ 	.word	0x0001d3e0


	//   ....[130]....
        /*0d44*/ 	.word	0x0001d430


	//   ....[131]....
        /*0d48*/ 	.word	0x0001d690


	//   ....[132]....
        /*0d4c*/ 	.word	0x0001d6e0


	//   ....[133]....
        /*0d50*/ 	.word	0x0001d770


	//   ....[134]....
        /*0d54*/ 	.word	0x0001d800


	//   ....[135]....
        /*0d58*/ 	.word	0x0001d890


	//   ....[136]....
        /*0d5c*/ 	.word	0x0001d920


	//   ....[137]....
        /*0d60*/ 	.word	0x0001d9b0


	//   ....[138]....
        /*0d64*/ 	.word	0x0001da40


	//   ....[139]....
        /*0d68*/ 	.word	0x0001dac0


	//   ....[140]....
        /*0d6c*/ 	.word	0x0001db10


	//   ....[141]....
        /*0d70*/ 	.word	0x0001dbb0


	//   ....[142]....
        /*0d74*/ 	.word	0x0001dc40


	//   ....[143]....
        /*0d78*/ 	.word	0x0001dcd0


	//   ....[144]....
        /*0d7c*/ 	.word	0x0001dd20


	//   ....[145]....
        /*0d80*/ 	.word	0x0001ddb0


	//   ....[146]....
        /*0d84*/ 	.word	0x0001de40


	//   ....[147]....
        /*0d88*/ 	.word	0x0001ded0


	//   ....[148]....
        /*0d8c*/ 	.word	0x0001df60


	//   ....[149]....
        /*0d90*/ 	.word	0x0001dff0


	//   ....[150]....
        /*0d94*/ 	.word	0x0001e080


	//   ....[151]....
        /*0d98*/ 	.word	0x0001e140


	//   ....[152]....
        /*0d9c*/ 	.word	0x0001e420


	//   ....[153]....
        /*0da0*/ 	.word	0x0001e5a0


	//   ....[154]....
        /*0da4*/ 	.word	0x0001e600


	//   ....[155]....
        /*0da8*/ 	.word	0x0001e670


	//   ....[156]....
        /*0dac*/ 	.word	0x0001e6e0


	//   ....[157]....
        /*0db0*/ 	.word	0x0001e790


	//   ....[158]....
        /*0db4*/ 	.word	0x0001e880


	//   ....[159]....
        /*0db8*/ 	.word	0x0001e9b0


	//   ....[160]....
        /*0dbc*/ 	.word	0x0001ea50


	//   ....[161]....
        /*0dc0*/ 	.word	0x0001eb20


	//   ....[162]....
        /*0dc4*/ 	.word	0x0001ebc0


	//   ....[163]....
        /*0dc8*/ 	.word	0x0001ec90


	//   ....[164]....
        /*0dcc*/ 	.word	0x0001ed30


	//   ....[165]....
        /*0dd0*/ 	.word	0x0001ee00


	//   ....[166]....
        /*0dd4*/ 	.word	0x0001eea0


	//   ....[167]....
        /*0dd8*/ 	.word	0x0001ef50


	//   ....[168]....
        /*0ddc*/ 	.word	0x0001f030


	//   ....[169]....
        /*0de0*/ 	.word	0x0001f290


	//   ....[170]....
        /*0de4*/ 	.word	0x0001f340


	//   ....[171]....
        /*0de8*/ 	.word	0x0001f440


	//   ....[172]....
        /*0dec*/ 	.word	0x0001f530


	//   ....[173]....
        /*0df0*/ 	.word	0x0001f5c0


	//   ....[174]....
        /*0df4*/ 	.word	0x0001f6b0


	//   ....[175]....
        /*0df8*/ 	.word	0x0001f740


	//   ....[176]....
        /*0dfc*/ 	.word	0x0001f830


	//   ....[177]....
        /*0e00*/ 	.word	0x0001f8c0


	//   ....[178]....
        /*0e04*/ 	.word	0x0001f9b0


	//   ....[179]....
        /*0e08*/ 	.word	0x0001fa40


	//   ....[180]....
        /*0e0c*/ 	.word	0x0001fb20


	//   ....[181]....
        /*0e10*/ 	.word	0x0001fc50


	//   ....[182]....
        /*0e14*/ 	.word	0x0001fca0


	//   ....[183]....
        /*0e18*/ 	.word	0x0001fd00


	//   ....[184]....
        /*0e1c*/ 	.word	0x0001fda0


	//   ....[185]....
        /*0e20*/ 	.word	0x00020140


	//   ....[186]....
        /*0e24*/ 	.word	0x000201e0


	//   ....[187]....
        /*0e28*/ 	.word	0x00020380


	//   ....[188]....
        /*0e2c*/ 	.word	0x00020400


	//   ....[189]....
        /*0e30*/ 	.word	0x00020480


	//   ....[190]....
        /*0e34*/ 	.word	0x00020500


	//   ....[191]....
        /*0e38*/ 	.word	0x00020580


	//   ....[192]....
        /*0e3c*/ 	.word	0x00020610


	//   ....[193]....
        /*0e40*/ 	.word	0x000206b0


	//   ....[194]....
        /*0e44*/ 	.word	0x00020760


	//   ....[195]....
        /*0e48*/ 	.word	0x000207e0


	//   ....[196]....
        /*0e4c*/ 	.word	0x00020860


	//   ....[197]....
        /*0e50*/ 	.word	0x000208e0


	//   ....[198]....
        /*0e54*/ 	.word	0x00020970


	//   ....[199]....
        /*0e58*/ 	.word	0x000209f0


	//   ....[200]....
        /*0e5c*/ 	.word	0x00020a90


	//   ....[201]....
        /*0e60*/ 	.word	0x00020ae0


	//   ....[202]....
        /*0e64*/ 	.word	0x00020b70


	//   ....[203]....
        /*0e68*/ 	.word	0x00020ca0


	//----- nvinfo : EIATTR_REG_RECONFIG
	.align		4
.L_295:
        /*0e6c*/ 	.byte	0x01, 0x54
	.zero		2


	//----- nvinfo : EIATTR_SYSCALL_OFFSETS
	.align		4
        /*0e70*/ 	.byte	0x04, 0x46
        /*0e72*/ 	.short	(.L_297 - .L_296)


	//   ....[0]....
.L_296:
        /*0e74*/ 	.word	0x00001e50


	//   ....[1]....
        /*0e78*/ 	.word	0x00001fa0


	//   ....[2]....
        /*0e7c*/ 	.word	0x000068a0


	//   ....[3]....
        /*0e80*/ 	.word	0x00006c10


	//   ....[4]....
        /*0e84*/ 	.word	0x000173d0


	//   ....[5]....
        /*0e88*/ 	.word	0x00017520


	//   ....[6]....
        /*0e8c*/ 	.word	0x00017620


	//   ....[7]....
        /*0e90*/ 	.word	0x00017e80


	//   ....[8]....
        /*0e94*/ 	.word	0x00018a90


	//----- nvinfo : EIATTR_MBARRIER_INSTR_OFFSETS
	.align		4
.L_297:
        /*0e98*/ 	.byte	0x04, 0x39
        /*0e9a*/ 	.short	(.L_299 - .L_298)


	//   ....[0]....
.L_298:
        /*0e9c*/ 	.word	0x000002e0
        /*0ea0*/ 	.word	0x000000ff
        /*0ea4*/ 	.word	0x00032400
        /*0ea8*/ 	.short	0x0100
        /*0eaa*/ 	.byte	0x08
	.zero		1


	//   ....[1]....
        /*0eac*/ 	.word	0x000002f0
        /*0eb0*/ 	.word	0x000000ff
        /*0eb4*/ 	.word	0x00032410
        /*0eb8*/ 	.short	0x0100
        /*0eba*/ 	.byte	0x08
	.zero		1


	//   ....[2]....
        /*0ebc*/ 	.word	0x00000300
        /*0ec0*/ 	.word	0x000000ff
        /*0ec4*/ 	.word	0x00032420
        /*0ec8*/ 	.short	0x0100
        /*0eca*/ 	.byte	0x08
	.zero		1


	//   ....[3]....
        /*0ecc*/ 	.word	0x000003f0
        /*0ed0*/ 	.word	0x000000ff
        /*0ed4*/ 	.word	0x00032430
        /*0ed8*/ 	.short	0x0100
        /*0eda*/ 	.byte	0x08
	.zero		1


	//   ....[4]....
        /*0edc*/ 	.word	0x00000400
        /*0ee0*/ 	.word	0x000000ff
        /*0ee4*/ 	.word	0x00032440
        /*0ee8*/ 	.short	0x0100
        /*0eea*/ 	.byte	0x08
	.zero		1


	//   ....[5]....
        /*0eec*/ 	.word	0x00000410
        /*0ef0*/ 	.word	0x000000ff
        /*0ef4*/ 	.word	0x00032438
        /*0ef8*/ 	.short	0x0100
        /*0efa*/ 	.byte	0x08
	.zero		1


	//   ....[6]....
        /*0efc*/ 	.word	0x00000420
        /*0f00*/ 	.word	0x000000ff
        /*0f04*/ 	.word	0x00032448
        /*0f08*/ 	.short	0x0100
        /*0f0a*/ 	.byte	0x08
	.zero		1


	//   ....[7]....
        /*0f0c*/ 	.word	0x00000550
        /*0f10*/ 	.word	0x000000ff
        /*0f14*/ 	.word	0x00032450
        /*0f18*/ 	.short	0x0100
        /*0f1a*/ 	.byte	0x08
	.zero		1


	//   ....[8]....
        /*0f1c*/ 	.word	0x00000560
        /*0f20*/ 	.word	0x000000ff
        /*0f24*/ 	.word	0x00032460
        /*0f28*/ 	.short	0x0100
        /*0f2a*/ 	.byte	0x08
	.zero		1


	//   ....[9]....
        /*0f2c*/ 	.word	0x00000570
        /*0f30*/ 	.word	0x000000ff
        /*0f34*/ 	.word	0x00032458
        /*0f38*/ 	.short	0x0100
        /*0f3a*/ 	.byte	0x08
	.zero		1


	//   ....[10]....
        /*0f3c*/ 	.word	0x00000580
        /*0f40*/ 	.word	0x000000ff
        /*0f44*/ 	.word	0x00032468
        /*0f48*/ 	.short	0x0100
        /*0f4a*/ 	.byte	0x08
	.zero		1


	//   ....[11]....
        /*0f4c*/ 	.word	0x00000670
        /*0f50*/ 	.word	0x000000ff
        /*0f54*/ 	.word	0x00032470
        /*0f58*/ 	.short	0x0100
        /*0f5a*/ 	.byte	0x06
	.zero		1


	//   ....[12]....
        /*0f5c*/ 	.word	0x00000680
        /*0f60*/ 	.word	0x000000ff
        /*0f64*/ 	.word	0x00032480
        /*0f68*/ 	.short	0x0100
        /*0f6a*/ 	.byte	0x06
	.zero		1


	//   ....[13]....
        /*0f6c*/ 	.word	0x00000690
        /*0f70*/ 	.word	0x000000ff
        /*0f74*/ 	.word	0x00032478
        /*0f78*/ 	.short	0x0100
        /*0f7a*/ 	.byte	0x06
	.zero		1


	//   ....[14]....
        /*0f7c*/ 	.word	0x000006a0
        /*0f80*/ 	.word	0x000000ff
        /*0f84*/ 	.word	0x00032488
        /*0f88*/ 	.short	0x0100
        /*0f8a*/ 	.byte	0x06
	.zero		1


	//   ....[15]....
        /*0f8c*/ 	.word	0x000007d0
        /*0f90*/ 	.word	0x000000ff
        /*0f94*/ 	.word	0x00032490
        /*0f98*/ 	.short	0x0100
        /*0f9a*/ 	.byte	0x08
	.zero		1


	//   ....[16]....
        /*0f9c*/ 	.word	0x000007e0
        /*0fa0*/ 	.word	0x000000ff
        /*0fa4*/ 	.word	0x000324a0
        /*0fa8*/ 	.short	0x0100
        /*0faa*/ 	.byte	0x08
	.zero		1


	//   ....[17]....
        /*0fac*/ 	.word	0x000007f0
        /*0fb0*/ 	.word	0x000000ff
        /*0fb4*/ 	.word	0x00032498
        /*0fb8*/ 	.short	0x0100
        /*0fba*/ 	.byte	0x08
	.zero		1


	//   ....[18]....
        /*0fbc*/ 	.word	0x00000800
        /*0fc0*/ 	.word	0x000000ff
        /*0fc4*/ 	.word	0x000324a8
        /*0fc8*/ 	.short	0x0100
        /*0fca*/ 	.byte	0x08
	.zero		1


	//   ....[19]....
        /*0fcc*/ 	.word	0x00000930
        /*0fd0*/ 	.word	0x000000ff
        /*0fd4*/ 	.word	0x000324b0
        /*0fd8*/ 	.short	0x0100
        /*0fda*/ 	.byte	0x08
	.zero		1


	//   ....[20]....
        /*0fdc*/ 	.word	0x00000940
        /*0fe0*/ 	.word	0x000000ff
        /*0fe4*/ 	.word	0x000324c0
        /*0fe8*/ 	.short	0x0100
        /*0fea*/ 	.byte	0x08
	.zero		1


	//   ....[21]....
        /*0fec*/ 	.word	0x00000950
        /*0ff0*/ 	.word	0x000000ff
        /*0ff4*/ 	.word	0x000324b8
        /*0ff8*/ 	.short	0x0100
        /*0ffa*/ 	.byte	0x08
	.zero		1


	//   ....[22]....
        /*0ffc*/ 	.word	0x00000960
        /*1000*/ 	.word	0x000000ff
        /*1004*/ 	.word	0x000324c8
        /*1008*/ 	.short	0x0100
        /*100a*/ 	.byte	0x08
	.zero		1


	//   ....[23]....
        /*100c*/ 	.word	0x00003260
        /*1010*/ 	.word	0x00000061
        /*1014*/ 	.word	0x00032490
        /*1018*/ 	.short	0x010a
        /*101a*/ 	.byte	0x3f
	.zero		1


	//   ....[24]....
        /*101c*/ 	.word	0x00004520
        /*1020*/ 	.word	0x00000061
        /*1024*/ 	.word	0x00032490
        /*1028*/ 	.short	0x010a
        /*102a*/ 	.byte	0x3f
	.zero		1


	//   ....[25]....
        /*102c*/ 	.word	0x000056a0
        /*1030*/ 	.word	0x00000061
        /*1034*/ 	.word	0x00032490
        /*1038*/ 	.short	0x010a
        /*103a*/ 	.byte	0x3f
	.zero		1


	//   ....[26]....
        /*103c*/ 	.word	0x000058b0
        /*1040*/ 	.word	0x00000024
        /*1044*/ 	.word	0x00000000
        /*1048*/ 	.short	0x0101
        /*104a*/ 	.byte	0x3f
	.zero		1


	//   ....[27]....
        /*104c*/ 	.word	0x000058f0
        /*1050*/ 	.word	0x00000061
        /*1054*/ 	.word	0x000324b0
        /*1058*/ 	.short	0x010a
        /*105a*/ 	.byte	0x3f
	.zero		1


	//   ....[28]....
        /*105c*/ 	.word	0x00005f50
        /*1060*/ 	.word	0x00000061
        /*1064*/ 	.word	0x00000000
        /*1068*/ 	.short	0x0101
        /*106a*/ 	.byte	0x3f
	.zero		1


	//   ....[29]....
        /*106c*/ 	.word	0x00006930
        /*1070*/ 	.word	0x00000012
        /*1074*/ 	.word	0x00032400
        /*1078*/ 	.short	0x010a
        /*107a*/ 	.byte	0x3f
	.zero		1


	//   ....[30]....
        /*107c*/ 	.word	0x00006980
        /*1080*/ 	.word	0x00000012
        /*1084*/ 	.word	0x00032400
        /*1088*/ 	.short	0x010a
        /*108a*/ 	.byte	0x3f
	.zero		1


	//   ....[31]....
        /*108c*/ 	.word	0x00006fb0
        /*1090*/ 	.word	0x00000012
        /*1094*/ 	.word	0x00032400
        /*1098*/ 	.short	0x010a
        /*109a*/ 	.byte	0x3f
	.zero		1


	//   ....[32]....
        /*109c*/ 	.word	0x00007f10
        /*10a0*/ 	.word	0x00000012
        /*10a4*/ 	.word	0x00032400
        /*10a8*/ 	.short	0x010a
        /*10aa*/ 	.byte	0x3f
	.zero		1


	//   ....[33]....
        /*10ac*/ 	.word	0x00008d70
        /*10b0*/ 	.word	0x00000000
        /*10b4*/ 	.word	0x00032430
        /*10b8*/ 	.short	0x010a
        /*10ba*/ 	.byte	0x3f
	.zero		1


	//   ....[34]....
        /*10bc*/ 	.word	0x00008e10
        /*10c0*/ 	.word	0x00000000
        /*10c4*/ 	.word	0x00032430
        /*10c8*/ 	.short	0x010a
        /*10ca*/ 	.byte	0x3f
	.zero		1


	//   ....[35]....
        /*10cc*/ 	.word	0x00009100
        /*10d0*/ 	.word	0x00000012
        /*10d4*/ 	.word	0x00032410
        /*10d8*/ 	.short	0x010a
        /*10da*/ 	.byte	0x3f
	.zero		1


	//   ....[36]....
        /*10dc*/ 	.word	0x00009150
        /*10e0*/ 	.word	0x00000000
        /*10e4*/ 	.word	0x00032450
        /*10e8*/ 	.short	0x010a
        /*10ea*/ 	.byte	0x3f
	.zero		1


	//   ....[37]....
        /*10ec*/ 	.word	0x000091d0
        /*10f0*/ 	.word	0x00000000
        /*10f4*/ 	.word	0x00032450
        /*10f8*/ 	.short	0x010a
        /*10fa*/ 	.byte	0x3f
	.zero		1


	//   ....[38]....
        /*10fc*/ 	.word	0x0000b0f0
        /*1100*/ 	.word	0x00000003
        /*1104*/ 	.word	0x00000000
        /*1108*/ 	.short	0x0101
        /*110a*/ 	.byte	0x3f
	.zero		1


	//   ....[39]....
        /*110c*/ 	.word	0x0000bb50
        /*1110*/ 	.word	0x00000000
        /*1114*/ 	.word	0x00000000
        /*1118*/ 	.short	0x0101
        /*111a*/ 	.byte	0x3f
	.zero		1


	//   ....[40]....
        /*111c*/ 	.word	0x0000bc70
        /*1120*/ 	.word	0x00000003
        /*1124*/ 	.word	0x00032430
        /*1128*/ 	.short	0x010a
        /*112a*/ 	.byte	0x3f
	.zero		1


	//   ....[41]....
        /*112c*/ 	.word	0x0000bcd0
        /*1130*/ 	.word	0x00000003
        /*1134*/ 	.word	0x00032430
        /*1138*/ 	.short	0x010a
        /*113a*/ 	.byte	0x3f
	.zero		1


	//   ....[42]....
        /*113c*/ 	.word	0x0000bf40
        /*1140*/ 	.word	0x00000003
        /*1144*/ 	.word	0x00032450
        /*1148*/ 	.short	0x010a
        /*114a*/ 	.byte	0x3f
	.zero		1


	//   ....[43]....
        /*114c*/ 	.word	0x0000bf90
        /*1150*/ 	.word	0x00000003
        /*1154*/ 	.word	0x00032450
        /*1158*/ 	.short	0x010a
        /*115a*/ 	.byte	0x3f
	.zero		1


	//   ....[44]....
        /*115c*/ 	.word	0x0000db60
        /*1160*/ 	.word	0x0000009d
        /*1164*/ 	.word	0x00000000
        /*1168*/ 	.short	0x0101
        /*116a*/ 	.byte	0x3f
	.zero		1


	//   ....[45]....
        /*116c*/ 	.word	0x0000e9e0
        /*1170*/ 	.word	0x00000003
        /*1174*/ 	.word	0x00000000
        /*1178*/ 	.short	0x0101
        /*117a*/ 	.byte	0x3f
	.zero		1


	//   ....[46]....
        /*117c*/ 	.word	0x00010f00
        /*1180*/ 	.word	0x00000003
        /*1184*/ 	.word	0x00000000
        /*1188*/ 	.short	0x0101
        /*118a*/ 	.byte	0x3f
	.zero		1


	//   ....[47]....
        /*118c*/ 	.word	0x000118f0
        /*1190*/ 	.word	0x0000000a
        /*1194*/ 	.word	0x00000000
        /*1198*/ 	.short	0x0101
        /*119a*/ 	.byte	0x3f
	.zero		1


	//   ....[48]....
        /*119c*/ 	.word	0x00015ce0
        /*11a0*/ 	.word	0x00000012
        /*11a4*/ 	.word	0x00032420
        /*11a8*/ 	.short	0x010a
        /*11aa*/ 	.byte	0x3f
	.zero		1


	//   ....[49]....
        /*11ac*/ 	.word	0x00015db0
        /*11b0*/ 	.word	0x00000003
        /*11b4*/ 	.word	0x000324a0
        /*11b8*/ 	.short	0x010a
        /*11ba*/ 	.byte	0x3f
	.zero		1


	//   ....[50]....
        /*11bc*/ 	.word	0x00015ff0
        /*11c0*/ 	.word	0x00000003
        /*11c4*/ 	.word	0x000324c0
        /*11c8*/ 	.short	0x010a
        /*11ca*/ 	.byte	0x3f
	.zero		1


	//   ....[51]....
        /*11cc*/ 	.word	0x00016690
        /*11d0*/ 	.word	0x00000004
        /*11d4*/ 	.word	0x000324a0
        /*11d8*/ 	.short	0x010a
        /*11da*/ 	.byte	0x3f
	.zero		1


	//   ....[52]....
        /*11dc*/ 	.word	0x000168c0
        /*11e0*/ 	.word	0x00000004
        /*11e4*/ 	.word	0x000324c0
        /*11e8*/ 	.short	0x010a
        /*11ea*/ 	.byte	0x3f
	.zero		1


	//   ....[53]....
        /*11ec*/ 	.word	0x00017a20
        /*11f0*/ 	.word	0x00000000
        /*11f4*/ 	.word	0x00032440
        /*11f8*/ 	.short	0x010a
        /*11fa*/ 	.byte	0x3f
	.zero		1


	//   ....[54]....
        /*11fc*/ 	.word	0x00018840
        /*1200*/ 	.word	0x00000012
        /*1204*/ 	.word	0x00032400
        /*1208*/ 	.short	0x0107
        /*120a*/ 	.byte	0x3f
	.zero		1


	//   ....[55]....
        /*120c*/ 	.word	0x000188e0
        /*1210*/ 	.word	0x00000012
        /*1214*/ 	.word	0x00032400
        /*1218*/ 	.short	0x0101
        /*121a*/ 	.byte	0x3f
	.zero		1


	//   ....[56]....
        /*121c*/ 	.word	0x00019510
        /*1220*/ 	.word	0x00000012
        /*1224*/ 	.word	0x00032410
        /*1228*/ 	.short	0x0107
        /*122a*/ 	.byte	0x3f
	.zero		1


	//   ....[57]....
        /*122c*/ 	.word	0x00019610
        /*1230*/ 	.word	0x00000012
        /*1234*/ 	.word	0x00032410
        /*1238*/ 	.short	0x0101
        /*123a*/ 	.byte	0x3f
	.zero		1


	//   ....[58]....
        /*123c*/ 	.word	0x00019630
        /*1240*/ 	.word	0x00000012
        /*1244*/ 	.word	0x00032420
        /*1248*/ 	.short	0x010a
        /*124a*/ 	.byte	0x3f
	.zero		1


	//   ....[59]....
        /*124c*/ 	.word	0x00019710
        /*1250*/ 	.word	0x00000002
        /*1254*/ 	.word	0x00032460
        /*1258*/ 	.short	0x010a
        /*125a*/ 	.byte	0x3f
	.zero		1


	//   ....[60]....
        /*125c*/ 	.word	0x00019fc0
        /*1260*/ 	.word	0x00000002
        /*1264*/ 	.word	0x00032440
        /*1268*/ 	.short	0x010a
        /*126a*/ 	.byte	0x3f
	.zero		1


	//   ....[61]....
        /*126c*/ 	.word	0x0001a210
        /*1270*/ 	.word	0x00000002
        /*1274*/ 	.word	0x00032460
        /*1278*/ 	.short	0x010a
        /*127a*/ 	.byte	0x3f
	.zero		1


	//   ....[62]....
        /*127c*/ 	.word	0x0001aa00
        /*1280*/ 	.word	0x00000003
        /*1284*/ 	.word	0x00032440
        /*1288*/ 	.short	0x010a
        /*128a*/ 	.byte	0x3f
	.zero		1


	//   ....[63]....
        /*128c*/ 	.word	0x0001ac50
        /*1290*/ 	.word	0x00000003
        /*1294*/ 	.word	0x00032460
        /*1298*/ 	.short	0x010a
        /*129a*/ 	.byte	0x3f
	.zero		1


	//   ....[64]....
        /*129c*/ 	.word	0x0001b3d0
        /*12a0*/ 	.word	0x00000003
        /*12a4*/ 	.word	0x00032440
        /*12a8*/ 	.short	0x010a
        /*12aa*/ 	.byte	0x3f
	.zero		1


	//   ....[65]....
        /*12ac*/ 	.word	0x0001b620
        /*12b0*/ 	.word	0x00000003
        /*12b4*/ 	.word	0x00032460
        /*12b8*/ 	.short	0x010a
        /*12ba*/ 	.byte	0x3f
	.zero		1


	//   ....[66]....
        /*12bc*/ 	.word	0x0001cb90
        /*12c0*/ 	.word	0x00000000
        /*12c4*/ 	.word	0x00032420
        /*12c8*/ 	.short	0x010a
        /*12ca*/ 	.byte	0x3f
	.zero		1


	//   ....[67]....
        /*12cc*/ 	.word	0x0001cd90
        /*12d0*/ 	.word	0x00000006
        /*12d4*/ 	.word	0x00000000
        /*12d8*/ 	.short	0x010a
        /*12da*/ 	.byte	0x3f
	.zero		1


	//   ....[68]....
        /*12dc*/ 	.word	0x0001cdc0
        /*12e0*/ 	.word	0x00000007
        /*12e4*/ 	.word	0x00000000
        /*12e8*/ 	.short	0x010a
        /*12ea*/ 	.byte	0x3f
	.zero		1


	//   ....[69]....
        /*12ec*/ 	.word	0x0001ce20
        /*12f0*/ 	.word	0x00000004
        /*12f4*/ 	.word	0x00000000
        /*12f8*/ 	.short	0x010a
        /*12fa*/ 	.byte	0x3f
	.zero		1


	//   ....[70]....
        /*12fc*/ 	.word	0x0001ce50
        /*1300*/ 	.word	0x00000003
        /*1304*/ 	.word	0x00000000
        /*1308*/ 	.short	0x010a
        /*130a*/ 	.byte	0x3f
	.zero		1


	//   ....[71]....
        /*130c*/ 	.word	0x0001ceb0
        /*1310*/ 	.word	0x00000061
        /*1314*/ 	.word	0x00032490
        /*1318*/ 	.short	0x010a
        /*131a*/ 	.byte	0x3f
	.zero		1


	//   ....[72]....
        /*131c*/ 	.word	0x0001cf00
        /*1320*/ 	.word	0x00000061
        /*1324*/ 	.word	0x00032490
        /*1328*/ 	.short	0x010a
        /*132a*/ 	.byte	0x3f
	.zero		1


	//   ....[73]....
        /*132c*/ 	.word	0x0001cf50
        /*1330*/ 	.word	0x00000061
        /*1334*/ 	.word	0x00032490
        /*1338*/ 	.short	0x010a
        /*133a*/ 	.byte	0x3f
	.zero		1


	//   ....[74]....
        /*133c*/ 	.word	0x0001cfa0
        /*1340*/ 	.word	0x00000061
        /*1344*/ 	.word	0x000324b0
        /*1348*/ 	.short	0x010a
        /*134a*/ 	.byte	0x3f
	.zero		1


	//   ....[75]....
        /*134c*/ 	.word	0x0001d250
        /*1350*/ 	.word	0x00000012
        /*1354*/ 	.word	0x00032400
        /*1358*/ 	.short	0x010a
        /*135a*/ 	.byte	0x3f
	.zero		1


	//   ....[76]....
        /*135c*/ 	.word	0x0001d460
        /*1360*/ 	.word	0x00000012
        /*1364*/ 	.word	0x00032400
        /*1368*/ 	.short	0x010a
        /*136a*/ 	.byte	0x3f
	.zero		1


	//   ....[77]....
        /*136c*/ 	.word	0x0001d4b0
        /*1370*/ 	.word	0x00000000
        /*1374*/ 	.word	0x00032430
        /*1378*/ 	.short	0x010a
        /*137a*/ 	.byte	0x3f
	.zero		1


	//   ....[78]....
        /*137c*/ 	.word	0x0001d500
        /*1380*/ 	.word	0x00000012
        /*1384*/ 	.word	0x00032410
        /*1388*/ 	.short	0x010a
        /*138a*/ 	.byte	0x3f
	.zero		1


	//   ....[79]....
        /*138c*/ 	.word	0x0001d550
        /*1390*/ 	.word	0x00000000
        /*1394*/ 	.word	0x00032450
        /*1398*/ 	.short	0x010a
        /*139a*/ 	.byte	0x3f
	.zero		1


	//   ....[80]....
        /*139c*/ 	.word	0x0001d5a0
        /*13a0*/ 	.word	0x00000003
        /*13a4*/ 	.word	0x00032430
        /*13a8*/ 	.short	0x010a
        /*13aa*/ 	.byte	0x3f
	.zero		1


	//   ....[81]....
        /*13ac*/ 	.word	0x0001d5f0
        /*13b0*/ 	.word	0x00000003
        /*13b4*/ 	.word	0x00032450
        /*13b8*/ 	.short	0x010a
        /*13ba*/ 	.byte	0x3f
	.zero		1


	//   ....[82]....
        /*13bc*/ 	.word	0x0001e200
        /*13c0*/ 	.word	0x00000012
        /*13c4*/ 	.word	0x00032420
        /*13c8*/ 	.short	0x010a
        /*13ca*/ 	.byte	0x3f
	.zero		1


	//   ....[83]....
        /*13cc*/ 	.word	0x0001e250
        /*13d0*/ 	.word	0x00000003
        /*13d4*/ 	.word	0x000324a0
        /*13d8*/ 	.short	0x010a
        /*13da*/ 	.byte	0x3f
	.zero		1


	//   ....[84]....
        /*13dc*/ 	.word	0x0001e2a0
        /*13e0*/ 	.word	0x00000003
        /*13e4*/ 	.word	0x000324c0
        /*13e8*/ 	.short	0x010a
        /*13ea*/ 	.byte	0x3f
	.zero		1


	//   ....[85]....
        /*13ec*/ 	.word	0x0001e2f0
        /*13f0*/ 	.word	0x00000004
        /*13f4*/ 	.word	0x000324a0
        /*13f8*/ 	.short	0x010a
        /*13fa*/ 	.byte	0x3f
	.zero		1


	//   ....[86]....
        /*13fc*/ 	.word	0x0001e340
        /*1400*/ 	.word	0x00000004
        /*1404*/ 	.word	0x000324c0
        /*1408*/ 	.short	0x010a
        /*140a*/ 	.byte	0x3f
	.zero		1


	//   ....[87]....
        /*140c*/ 	.word	0x0001e4e0
        /*1410*/ 	.word	0x00000000
        /*1414*/ 	.word	0x00032440
        /*1418*/ 	.short	0x010a
        /*141a*/ 	.byte	0x3f
	.zero		1


	//   ....[88]....
        /*141c*/ 	.word	0x0001fe50
        /*1420*/ 	.word	0x00000012
        /*1424*/ 	.word	0x00032420
        /*1428*/ 	.short	0x010a
        /*142a*/ 	.byte	0x3f
	.zero		1


	//   ....[89]....
        /*142c*/ 	.word	0x0001fea0
        /*1430*/ 	.word	0x00000002
        /*1434*/ 	.word	0x00032460
        /*1438*/ 	.short	0x010a
        /*143a*/ 	.byte	0x3f
	.zero		1


	//   ....[90]....
        /*143c*/ 	.word	0x0001fef0
        /*1440*/ 	.word	0x00000002
        /*1444*/ 	.word	0x00032440
        /*1448*/ 	.short	0x010a
        /*144a*/ 	.byte	0x3f
	.zero		1


	//   ....[91]....
        /*144c*/ 	.word	0x0001ff40
        /*1450*/ 	.word	0x00000002
        /*1454*/ 	.word	0x00032460
        /*1458*/ 	.short	0x010a
        /*145a*/ 	.byte	0x3f
	.zero		1


	//   ....[92]....
        /*145c*/ 	.word	0x0001ff90
        /*1460*/ 	.word	0x00000003
        /*1464*/ 	.word	0x00032440
        /*1468*/ 	.short	0x010a
        /*146a*/ 	.byte	0x3f
	.zero		1


	//   ....[93]....
        /*146c*/ 	.word	0x0001ffe0
        /*1470*/ 	.word	0x00000003
        /*1474*/ 	.word	0x00032460
        /*1478*/ 	.short	0x010a
        /*147a*/ 	.byte	0x3f
	.zero		1


	//   ....[94]....
        /*147c*/ 	.word	0x00020030
        /*1480*/ 	.word	0x00000003
        /*1484*/ 	.word	0x00032440
        /*1488*/ 	.short	0x010a
        /*148a*/ 	.byte	0x3f
	.zero		1


	//   ....[95]....
        /*148c*/ 	.word	0x00020080
        /*1490*/ 	.word	0x00000003
        /*1494*/ 	.word	0x00032460
        /*1498*/ 	.short	0x010a
        /*149a*/ 	.byte	0x3f
	.zero		1


	//   ....[96]....
        /*149c*/ 	.word	0x00020bc0
        /*14a0*/ 	.word	0x00000000
        /*14a4*/ 	.word	0x00032420
        /*14a8*/ 	.short	0x010a
        /*14aa*/ 	.byte	0x3f
	.zero		1


	//   ....[97]....
        /*14ac*/ 	.word	0x00020d60
        /*14b0*/ 	.word	0x00000006
        /*14b4*/ 	.word	0x00000000
        /*14b8*/ 	.short	0x010a
        /*14ba*/ 	.byte	0x3f
	.zero		1


	//   ....[98]....
        /*14bc*/ 	.word	0x00020db0
        /*14c0*/ 	.word	0x00000007
        /*14c4*/ 	.word	0x00000000
        /*14c8*/ 	.short	0x010a
        /*14ca*/ 	.byte	0x3f
	.zero		1


	//   ....[99]....
        /*14cc*/ 	.word	0x00020e00
        /*14d0*/ 	.word	0x00000004
        /*14d4*/ 	.word	0x00000000
        /*14d8*/ 	.short	0x010a
        /*14da*/ 	.byte	0x3f
	.zero		1


	//----- nvinfo : EIATTR_NUM_MBARRIERS
	.align		4
.L_299:
        /*14dc*/ 	.byte	0x03, 0x38
        /*14de*/ 	.short	0x0017


	//----- nvinfo : EIATTR_EXIT_INSTR_OFFSETS
	.align		4
        /*14e0*/ 	.byte	0x04, 0x1c
        /*14e2*/ 	.short	(.L_301 - .L_300)


	//   ....[0]....
.L_300:
        /*14e4*/ 	.word	0x0001cea0


	//----- nvinfo : EIATTR_MAX_THREADS
	.align		4
.L_301:
        /*14e8*/ 	.byte	0x04, 0x05
        /*14ea*/ 	.short	(.L_303 - .L_302)
.L_302:
        /*14ec*/ 	.word	0x00000180
        /*14f0*/ 	.word	0x00000001
        /*14f4*/ 	.word	0x00000001


	//----- nvinfo : EIATTR_CRS_STACK_SIZE
	.align		4
.L_303:
        /*14f8*/ 	.byte	0x04, 0x1e
        /*14fa*/ 	.short	(.L_305 - .L_304)
.L_304:
        /*14fc*/ 	.word	0x00000000


	//----- nvinfo : EIATTR_CBANK_PARAM_SIZE
	.align		4
.L_305:
        /*1500*/ 	.byte	0x03, 0x19
        /*1502*/ 	.short	0x0bf0


	//----- nvinfo : EIATTR_PARAM_CBANK
	.align		4
        /*1504*/ 	.byte	0x04, 0x0a
        /*1506*/ 	.short	(.L_307 - .L_306)
	.align		4
.L_306:
        /*1508*/ 	.word	index@(.nv.constant0._ZN7cutlass13device_kernelIN5flash11enable_sm90INS1_16FlashAttnFwdSm90INS1_25CollectiveMainloopFwdSm90ILi2EN4cute5tupleIJNS5_1CILi1EEES8_S8_EEENS6_IJNS7_ILi128EEENS7_ILi96EEENS7_ILi64EEEEEELi256ENS_10bfloat16_tEfNS_4arch4Sm90ELb0ELb0ELb1ELb1ELb0ELb1ELb1ELb1ELb0ELb1ELb1ELb0EEENS1_21CollectiveEpilogueFwdINS6_IJSA_NS7_ILi256EEESB_EEES9_SE_SG_Li256ELb1ELb1ELb1ELb0EEENS1_36VarlenDynamicPersistentTileSchedulerILi128ELi96ELi256ELi128ELb1ELb1ELb1ELb0ELb1ELb1EEEEEEEEEvNT_6ParamsE)
        /*150c*/ 	.short	0x0210
        /*150e*/ 	.short	0x0bf0


	//----- nvinfo : EIATTR_SW_WAR
	.align		4
.L_307:
        /*1510*/ 	.byte	0x04, 0x36
        /*1512*/ 	.short	(.L_309 - .L_308)
.L_308:
        /*1514*/ 	.word	0x00000008
.L_309:


//--------------------- .nv.info._ZN7cutlass13device_kernelIN5flash11enable_sm90INS1_16FlashAttnFwdSm90INS1_25CollectiveMainloopFwdSm90ILi2EN4cute5tupleIJNS5_1CILi1EEES8_S8_EEENS6_IJNS7_ILi128EEENS7_ILi96EEENS7_ILi64EEEEEELi256ENS_10bfloat16_tEfNS_4arch4Sm90ELb0ELb1ELb1ELb0ELb0ELb0ELb0ELb1ELb0ELb1ELb1ELb0EEENS1_21CollectiveEpilogueFwdINS6_IJSA_NS7_ILi256EEESB_EEES9_SE_SG_Li256ELb0ELb1ELb1ELb0EEENS1_19SingleTileSchedulerILb0ELb1ELb1ELi128EEEEEEEEEvNT_6ParamsE --------------------------
	.section	.nv.info._ZN7cutlass13device_kernelIN5flash11enable_sm90INS1_16FlashAttnFwdSm90INS1_25CollectiveMainloopFwdSm90ILi2EN4cute5tupleIJNS5_1CILi1EEES8_S8_EEENS6_IJNS7_ILi128EEENS7_ILi96EEENS7_ILi64EEEEEELi256ENS_10bfloat16_tEfNS_4arch4Sm90ELb0ELb1ELb1ELb0ELb0ELb0ELb0ELb1ELb0ELb1ELb1ELb0EEENS1_21CollectiveEpilogueFwdINS6_IJSA_NS7_ILi256EEESB_EEES9_SE_SG_Li256ELb0ELb1ELb1ELb0EEENS1_19SingleTileSchedulerILb0ELb1ELb1ELi128EEEEEEEEEvNT_6ParamsE,"",@"SHT_CUDA_INFO"
	.sectionflags	@""
	.align	4


	//----- nvinfo : EIATTR_CUDA_API_VERSION
	.align		4
        /*0000*/ 	.byte	0x04, 0x37
        /*0002*/ 	.short	(.L_311 - .L_310)
.L_310:
        /*0004*/ 	.word	0x00000082


	//----- nvinfo : EIATTR_KPARAM_INFO
	.align		4
.L_311:
        /*0008*/ 	.byte	0x04, 0x17
        /*000a*/ 	.short	(.L_313 - .L_312)
.L_312:
        /*000c*/ 	.word	0x00000000
        /*0010*/ 	.short	0x0000
        /*0012*/ 	.short	0x0070
        /*0014*/ 	.byte	0x00, 0xf0, 0x01, 0x28


	//----- nvinfo : EIATTR_SPARSE_MMA_MASK
	.align		4
.L_313:
        /*0018*/ 	.byte	0x03, 0x50
        /*001a*/ 	.short	0x0000


	//----- nvinfo : EIATTR_MAXREG_COUNT
	.align		4
        /*001c*/ 	.byte	0x03, 0x1b
        /*001e*/ 	.short	0x00a8


	//----- nvinfo : EIATTR_NUM_BARRIERS
	.align		4
        /*0020*/ 	.byte	0x02, 0x4c
        /*0022*/ 	.byte	0x10
	.zero		1


	//----- nvinfo : EIATTR_EXTERNS
	.align		4
        /*0024*/ 	.byte	0x04, 0x0f
        /*0026*/ 	.short	(.L_315 - .L_314)


	//   ....[0]....
	.align		4
.L_314:
        /*0028*/ 	.word	index@(__assertfail)


	//----- nvinfo : EIATTR_ANNOTATIONS
	.align		4
.L_315:
        /*002c*/ 	.byte	0x04, 0x55
        /*002e*/ 	.short	(.L_317 - .L_316)


	//   ....[0]....
.L_316:
        /*0030*/ 	.word	0x00000001
        /*0034*/ 	.byte	0xc0, 0x15, 0x01, 0x00, 0x01, 0x00, 0x00, 0x00, 0xc0, 0x1a, 0x01, 0x00, 0x01, 0x00, 0x00, 0x00
        /*0044*/ 	.byte	0xb0, 0x1c, 0x01, 0x00, 0x01, 0x00, 0x00, 0x00, 0xa0, 0x1d, 0x01, 0x00, 0x01, 0x00, 0x00, 0x00
        /*0054*/ 	.byte	0x80, 0x29, 0x01, 0x00, 0x01, 0x00, 0x00, 0x00, 0x30, 0x2d, 0x01, 0x00


	//----- nvinfo : EIATTR_MERCURY_ISA_VERSION
	.align		4
.L_317:
        /*0060*/ 	.byte	0x03, 0x5f
        /*0062*/ 	.short	0x0101


	//----- nvinfo : EIATTR_INT_WARP_WIDE_INSTR_OFFSETS
	.align		4
        /*0064*/ 	.byte	0x04, 0x31
        /*0066*/ 	.short	(.L_319 - .L_318)


	//   ....[0]....
.L_318:
        /*0068*/ 	.word	0x00000130


	//   ....[1]....
        /*006c*/ 	.word	0x00000170


	//   ....[2]....
        /*0070*/ 	.word	0x000001e0


	//----- nvinfo : EIATTR_COOP_GROUP_MASK_REGIDS
	.align		4
.L_319:
        /*0074*/ 	.byte	0x04, 0x29
        /*0076*/ 	.short	(.L_321 - .L_320)


	//   ....[0]....
.L_320:
        /*0078*/ 	.word	0xffffffff


	//   ....[1]....
        /*007c*/ 	.word	0xffffffff


	//   ....[2]....
        /*0080*/ 	.word	0xffffffff


	//   ....[3]....
        /*0084*/ 	.word	0xffffffff


	//   ....[4]....
        /*0088*/ 	.word	0xffffffff


	//   ....[5]....
        /*008c*/ 	.word	0xffffffff


	//   ....[6]....
        /*0090*/ 	.word	0xffffffff


	//   ....[7]....
        /*0094*/ 	.word	0xffffffff


	//   ....[8]....
        /*0098*/ 	.word	0xffffffff


	//   ....[9]....
        /*009c*/ 	.word	0xffffffff


	//   ....[10]....
        /*00a0*/ 	.word	0xffffffff


	//   ....[11]....
        /*00a4*/ 	.word	0xffffffff


	//   ....[12]....
        /*00a8*/ 	.word	0xffffffff


	//   ....[13]....
        /*00ac*/ 	.word	0xffffffff


	//   ....[14]....
        /*00b0*/ 	.word	0xffffffff


	//   ....[15]....
        /*00b4*/ 	.word	0xffffffff


	//   ....[16]....
        /*00b8*/ 	.word	0xffffffff


	//   ....[17]....
        /*00bc*/ 	.word	0xffffffff


	//   ....[18]....
        /*00c0*/ 	.word	0xffffffff


	//   ....[19]....
        /*00c4*/ 	.word	0xffffffff


	//   ....[20]....
        /*00c8*/ 	.word	0xffffffff


	//   ....[21]....
        /*00cc*/ 	.word	0xffffffff


	//   ....[22]....
        /*00d0*/ 	.word	0xffffffff


	//   ....[23]....
        /*00d4*/ 	.word	0xffffffff


	//   ....[24]....
        /*00d8*/ 	.word	0xffffffff


	//   ....[25]....
        /*00dc*/ 	.word	0xffffffff


	//   ....[26]....
        /*00e0*/ 	.word	0xffffffff


	//   ....[27]....
        /*00e4*/ 	.word	0xffffffff


	//   ....[28]....
        /*00e8*/ 	.word	0xffffffff


	//   ....[29]....
        /*00ec*/ 	.word	0xffffffff


	//   ....[30]....
        /*00f0*/ 	.word	0xffffffff


	//   ....[31]....
        /*00f4*/ 	.word	0xffffffff


	//   ....[32]....
        /*00f8*/ 	.word	0xffffffff


	//   ....[33]....
        /*00fc*/ 	.word	0xffffffff


	//   ....[34]....
        /*0100*/ 	.word	0xffffffff


	//   ....[35]....
        /*0104*/ 	.word	0xffffffff


	//   ....[36]....
        /*0108*/ 	.word	0xffffffff


	//   ....[37]....
        /*010c*/ 	.word	0xffffffff


	//   ....[38]....
        /*0110*/ 	.word	0xffffffff


	//   ....[39]....
        /*0114*/ 	.word	0xffffffff


	//   ....[40]....
        /*0118*/ 	.word	0xffffffff


	//   ....[41]....
        /*011c*/ 	.word	0xffffffff


	//   ....[42]....
        /*0120*/ 	.word	0xffffffff


	//   ....[43]....
        /*0124*/ 	.word	0xffffffff


	//   ....[44]....
        /*0128*/ 	.word	0xffffffff


	//   ....[45]....
        /*012c*/ 	.word	0xffffffff


	//   ....[46]....
        /*0130*/ 	.word	0xffffffff


	//   ....[47]....
        /*0134*/ 	.word	0xffffffff


	//   ....[48]....
        /*0138*/ 	.word	0xffffffff


	//   ....[49]....
        /*013c*/ 	.word	0xffffffff


	//   ....[50]....
        /*0140*/ 	.word	0xffffffff


	//   ....[51]....
        /*0144*/ 	.word	0xffffffff


	//   ....[52]....
        /*0148*/ 	.word	0xffffffff


	//   ....[53]....
        /*014c*/ 	.word	0xffffffff


	//   ....[54]....
        /*0150*/ 	.word	0xffffffff


	//   ....[55]....
        /*0154*/ 	.word	0xffffffff


	//   ....[56]....
        /*0158*/ 	.word	0xffffffff


	//   ....[57]....
        /*015c*/ 	.word	0xffffffff


	//   ....[58]....
        /*0160*/ 	.word	0xffffffff


	//   ....[59]....
        /*0164*/ 	.word	0xffffffff


	//   ....[60]....
        /*0168*/ 	.word	0xffffffff


	//   ....[61]....
        /*016c*/ 	.word	0x0500000f


	//   ....[62]....
        /*0170*/ 	.word	0x0500000f


	//   ....[63]....
        /*0174*/ 	.word	0x0500000f


	//   ....[64]....
        /*0178*/ 	.word	0x0500000f


	//   ....[65]....
        /*017c*/ 	.word	0x0500000f


	//   ....[66]....
        /*0180*/ 	.word	0x0500000f


	//   ....[67]....
        /*0184*/ 	.word	0x0500000f


	//   ....[68]....
        /*0188*/ 	.word	0x0500000f


	//   ....[69]....
        /*018c*/ 	.word	0x0500000f


	//   ....[70]....
        /*0190*/ 	.word	0x0500000f


	//   ....[71]....
        /*0194*/ 	.word	0x0500000f


	//   ....[72]....
        /*0198*/ 	.word	0x0500000f


	//   ....[73]....
        /*019c*/ 	.word	0x0500000f


	//   ....[74]....
        /*01a0*/ 	.word	0x0500000f


	//   ....[75]....
        /*01a4*/ 	.word	0x0500000f


	//   ....[76]....
        /*01a8*/ 	.word	0x0500000f


	//   ....[77]....
        /*01ac*/ 	.word	0x0500000f


	//   ....[78]....
        /*01b0*/ 	.word	0x0500000f


	//----- nvinfo : EIATTR_COOP_GROUP_INSTR_OFFSETS
	.align		4
.L_321:
        /*01b4*/ 	.byte	0x04, 0x28
        /*01b6*/ 	.short	(.L_323 - .L_322)


	//   ....[0]....
.L_322:
        /*01b8*/ 	.word	0x00000070


	//   ....[1]....
        /*01bc*/ 	.word	0x00000140


	//   ....[2]....
        /*01c0*/ 	.word	0x00000190


	//   ....[3]....
        /*01c4*/ 	.word	0x000003c0


	//   ....[4]....
        /*01c8*/ 	.word	0x00000520


	//   ....[5]....
        /*01cc*/ 	.word	0x00000640


	//   ....[6]....
        /*01d0*/ 	.word	0x000007a0


	//   ....[7]....
        /*01d4*/ 	.word	0x00001790


	//   ....[8]....
        /*01d8*/ 	.word	0x00002290


	//   ....[9]....
        /*01dc*/ 	.word	0x00002ee0


	//   ....[10]....
        /*01e0*/ 	.word	0x00003500


	//   ....[11]....
        /*01e4*/ 	.word	0x00003610


	//   ....[12]....
        /*01e8*/ 	.word	0x00003bc0


	//   ....[13]....
        /*01ec*/ 	.word	0x00003c40


	//   ....[14]....
        /*01f0*/ 	.word	0x00004e60


	//   ....[15]....
        /*01f4*/ 	.word	0x00005680


	//   ....[16]....
        /*01f8*/ 	.word	0x00006460


	//   ....[17]....
        /*01fc*/ 	.word	0x00006580


	//   ....[18]....
        /*0200*/ 	.word	0x00006bd0


	//   ....[19]....
        /*0204*/ 	.word	0x00006c50


	//   ....[20]....
        /*0208*/ 	.word	0x00008c90


	//   ....[21]....
        /*020c*/ 	.word	0x00008d00


	//   ....[22]....
        /*0210*/ 	.word	0x00009160


	//   ....[23]....
        /*0214*/ 	.word	0x00009320


	//   ....[24]....
        /*0218*/ 	.word	0x0000aae0


	//   ....[25]....
        /*021c*/ 	.word	0x0000b2a0


	//   ....[26]....
        /*0220*/ 	.word	0x0000c110


	//   ....[27]....
        /*0224*/ 	.word	0x0000c360


	//   ....[28]....
        /*0228*/ 	.word	0x0000c7f0


	//   ....[29]....
        /*022c*/ 	.word	0x0000c850


	//   ....[30]....
        /*0230*/ 	.word	0x0000dcb0


	//   ....[31]....
        /*0234*/ 	.word	0x0000dd00


	//   ....[32]....
        /*0238*/ 	.word	0x0000dd30


	//   ....[33]....
        /*023c*/ 	.word	0x0000dd60


	//   ....[34]....
        /*0240*/ 	.word	0x0000ee10


	//   ....[35]....
        /*0244*/ 	.word	0x0000ee70


	//   ....[36]....
        /*0248*/ 	.word	0x0000eeb0


	//   ....[37]....
        /*024c*/ 	.word	0x0000eee0


	//   ....[38]....
        /*0250*/ 	.word	0x0000ef10


	//   ....[39]....
        /*0254*/ 	.word	0x0000ef30


	//   ....[40]....
        /*0258*/ 	.word	0x0000fba0


	//   ....[41]....
        /*025c*/ 	.word	0x0000fbb0


	//   ....[42]....
        /*0260*/ 	.word	0x00010be0


	//   ....[43]....
        /*0264*/ 	.word	0x00011ab0


	//   ....[44]....
        /*0268*/ 	.word	0x00012370


	//   ....[45]....
        /*026c*/ 	.word	0x000123a0


	//   ....[46]....
        /*0270*/ 	.word	0x000123d0


	//   ....[47]....
        /*0274*/ 	.word	0x00012440


	//   ....[48]....
        /*0278*/ 	.word	0x00012490


	//   ....[49]....
        /*027c*/ 	.word	0x000124b0


	//   ....[50]....
        /*0280*/ 	.word	0x00012520


	//   ....[51]....
        /*0284*/ 	.word	0x00012540


	//   ....[52]....
        /*0288*/ 	.word	0x00012590


	//   ....[53]....
        /*028c*/ 	.word	0x000125b0


	//   ....[54]....
        /*0290*/ 	.word	0x00012620


	//   ....[55]....
        /*0294*/ 	.word	0x00012640


	//   ....[56]....
        /*0298*/ 	.word	0x00012690


	//   ....[57]....
        /*029c*/ 	.word	0x000126b0


	//   ....[58]....
        /*02a0*/ 	.word	0x000126e0


	//   ....[59]....
        /*02a4*/ 	.word	0x00012700


	//   ....[60]....
        /*02a8*/ 	.word	0x000148d0


	//   ....[61]....
        /*02ac*/ 	.word	0x00014eb0


	//   ....[62]....
        /*02b0*/ 	.word	0x00015020


	//   ....[63]....
        /*02b4*/ 	.word	0x00015080


	//   ....[64]....
        /*02b8*/ 	.word	0x00015140


	//   ....[65]....
        /*02bc*/ 	.word	0x000151f0


	//   ....[66]....
        /*02c0*/ 	.word	0x000152c0


	//   ....[67]....
        /*02c4*/ 	.word	0x00015330


	//   ....[68]....
        /*02c8*/ 	.word	0x00015390


	//   ....[69]....
        /*02cc*/ 	.word	0x00015450


	//   ....[70]....
        /*02d0*/ 	.word	0x00015520


	//   ....[71]....
        /*02d4*/ 	.word	0x00015590


	//   ....[72]....
        /*02d8*/ 	.word	0x000155f0


	//   ....[73]....
        /*02dc*/ 	.word	0x000156b0


	//   ....[74]....
        /*02e0*/ 	.word	0x00015710


	//   ....[75]....
        /*02e4*/ 	.word	0x000157d0


	//   ....[76]....
        /*02e8*/ 	.word	0x00015830


	//   ....[77]....
        /*02ec*/ 	.word	0x000158e0


	//   ....[78]....
        /*02f0*/ 	.word	0x00015cf0


	//----- nvinfo : EIATTR_REG_RECONFIG
	.align		4
.L_323:
        /*02f4*/ 	.byte	0x01, 0x54
	.zero		2


	//----- nvinfo : EIATTR_SYSCALL_OFFSETS
	.align		4
        /*02f8*/ 	.byte	0x04, 0x46
        /*02fa*/ 	.short	(.L_325 - .L_324)


	//   ....[0]....
.L_324:
        /*02fc*/ 	.word	0x00001950


	//   ....[1]....
        /*0300*/ 	.word	0x00011740


	//   ....[2]....
        /*0304*/ 	.word	0x00011880


	//   ....[3]....
        /*0308*/ 	.word	0x00011970


	//   ....[4]....
        /*030c*/ 	.word	0x00012010


	//----- nvinfo : EIATTR_MBARRIER_INSTR_OFFSETS
	.align		4
.L_325:
        /*0310*/ 	.byte	0x04, 0x39
        /*0312*/ 	.short	(.L_327 - .L_326)


	//   ....[0]....
.L_326:
        /*0314*/ 	.word	0x00000270
        /*0318*/ 	.word	0x000000ff
        /*031c*/ 	.word	0x00022800
        /*0320*/ 	.short	0x0100
        /*0322*/ 	.byte	0x08
	.zero		1


	//   ....[1]....
        /*0324*/ 	.word	0x00000280
        /*0328*/ 	.word	0x000000ff
        /*032c*/ 	.word	0x00022820
        /*0330*/ 	.short	0x0100
        /*0332*/ 	.byte	0x08
	.zero		1


	//   ....[2]....
        /*0334*/ 	.word	0x00000370
        /*0338*/ 	.word	0x000000ff
        /*033c*/ 	.word	0x00022830
        /*0340*/ 	.short	0x0100
        /*0342*/ 	.byte	0x08
	.zero		1


	//   ....[3]....
        /*0344*/ 	.word	0x00000380
        /*0348*/ 	.word	0x000000ff
        /*034c*/ 	.word	0x00022840
        /*0350*/ 	.short	0x0100
        /*0352*/ 	.byte	0x08
	.zero		1


	//   ....[4]....
        /*0354*/ 	.word	0x00000390
        /*0358*/ 	.word	0x000000ff
        /*035c*/ 	.word	0x00022838
        /*0360*/ 	.short	0x0100
        /*0362*/ 	.byte	0x08
	.zero		1


	//   ....[5]....
        /*0364*/ 	.word	0x000003a0
        /*0368*/ 	.word	0x000000ff
        /*036c*/ 	.word	0x00022848
        /*0370*/ 	.short	0x0100
        /*0372*/ 	.byte	0x08
	.zero		1


	//   ....[6]....
        /*0374*/ 	.word	0x000004d0
        /*0378*/ 	.word	0x000000ff
        /*037c*/ 	.word	0x00022850
        /*0380*/ 	.short	0x0100
        /*0382*/ 	.byte	0x08
	.zero		1


	//   ....[7]....
        /*0384*/ 	.word	0x000004e0
        /*0388*/ 	.word	0x000000ff
        /*038c*/ 	.word	0x00022860
        /*0390*/ 	.short	0x0100
        /*0392*/ 	.byte	0x08
	.zero		1


	//   ....[8]....
        /*0394*/ 	.word	0x000004f0
        /*0398*/ 	.word	0x000000ff
        /*039c*/ 	.word	0x00022858
        /*03a0*/ 	.short	0x0100
        /*03a2*/ 	.byte	0x08
	.zero		1


	//   ....[9]....
        /*03a4*/ 	.word	0x00000500
        /*03a8*/ 	.word	0x000000ff
        /*03ac*/ 	.word	0x00022868
        /*03b0*/ 	.short	0x0100
        /*03b2*/ 	.byte	0x08
	.zero		1


	//   ....[10]....
        /*03b4*/ 	.word	0x000005f0
        /*03b8*/ 	.word	0x000000ff
        /*03bc*/ 	.word	0x00022870
        /*03c0*/ 	.short	0x0100
        /*03c2*/ 	.byte	0x06
	.zero		1


	//   ....[11]....
        /*03c4*/ 	.word	0x00000600
        /*03c8*/ 	.word	0x000000ff
        /*03cc*/ 	.word	0x00022880
        /*03d0*/ 	.short	0x0100
        /*03d2*/ 	.byte	0x06
	.zero		1


	//   ....[12]....
        /*03d4*/ 	.word	0x00000610
        /*03d8*/ 	.word	0x000000ff
        /*03dc*/ 	.word	0x00022878
        /*03e0*/ 	.short	0x0100
        /*03e2*/ 	.byte	0x06
	.zero		1


	//   ....[13]....
        /*03e4*/ 	.word	0x00000620
        /*03e8*/ 	.word	0x000000ff
        /*03ec*/ 	.word	0x00022888
        /*03f0*/ 	.short	0x0100
        /*03f2*/ 	.byte	0x06
	.zero		1


	//   ....[14]....
        /*03f4*/ 	.word	0x00000750
        /*03f8*/ 	.word	0x000000ff
        /*03fc*/ 	.word	0x00022890
        /*0400*/ 	.short	0x0100
        /*0402*/ 	.byte	0x08
	.zero		1


	//   ....[15]....
        /*0404*/ 	.word	0x00000760
        /*0408*/ 	.word	0x000000ff
        /*040c*/ 	.word	0x000228a0
        /*0410*/ 	.short	0x0100
        /*0412*/ 	.byte	0x08
	.zero		1


	//   ....[16]....
        /*0414*/ 	.word	0x00000770
        /*0418*/ 	.word	0x000000ff
        /*041c*/ 	.word	0x00022898
        /*0420*/ 	.short	0x0100
        /*0422*/ 	.byte	0x08
	.zero		1


	//   ....[17]....
        /*0424*/ 	.word	0x00000780
        /*0428*/ 	.word	0x000000ff
        /*042c*/ 	.word	0x000228a8
        /*0430*/ 	.short	0x0100
        /*0432*/ 	.byte	0x08
	.zero		1


	//   ....[18]....
        /*0434*/ 	.word	0x000008b0
        /*0438*/ 	.word	0x000000ff
        /*043c*/ 	.word	0x000228b0
        /*0440*/ 	.short	0x0100
        /*0442*/ 	.byte	0x08
	.zero		1


	//   ....[19]....
        /*0444*/ 	.word	0x000008c0
        /*0448*/ 	.word	0x000000ff
        /*044c*/ 	.word	0x000228c0
        /*0450*/ 	.short	0x0100
        /*0452*/ 	.byte	0x08
	.zero		1


	//   ....[20]....
        /*0454*/ 	.word	0x000008d0
        /*0458*/ 	.word	0x000000ff
        /*045c*/ 	.word	0x000228b8
        /*0460*/ 	.short	0x0100
        /*0462*/ 	.byte	0x08
	.zero		1


	//   ....[21]....
        /*0464*/ 	.word	0x000008e0
        /*0468*/ 	.word	0x000000ff
        /*046c*/ 	.word	0x000228c8
        /*0470*/ 	.short	0x0100
        /*0472*/ 	.byte	0x08
	.zero		1


	//   ....[22]....
        /*0474*/ 	.word	0x00001980
        /*0478*/ 	.word	0x000000ff
        /*047c*/ 	.word	0x00022800
        /*0480*/ 	.short	0x010a
        /*0482*/ 	.byte	0x26
	.zero		1


	//   ....[23]....
        /*0484*/ 	.word	0x00001a20
        /*0488*/ 	.word	0x000000ff
        /*048c*/ 	.word	0x00022830
        /*0490*/ 	.short	0x010a
        /*0492*/ 	.byte	0x26
	.zero		1


	//   ....[24]....
        /*0494*/ 	.word	0x00001a60
        /*0498*/ 	.word	0x000000ff
        /*049c*/ 	.word	0x00022830
        /*04a0*/ 	.short	0x010a
        /*04a2*/ 	.byte	0x26
	.zero		1


	//   ....[25]....
        /*04a4*/ 	.word	0x000022f0
        /*04a8*/ 	.word	0x00000014
        /*04ac*/ 	.word	0x00000000
        /*04b0*/ 	.short	0x0101
        /*04b2*/ 	.byte	0x3f
	.zero		1


	//   ....[26]....
        /*04b4*/ 	.word	0x00004500
        /*04b8*/ 	.word	0x000000ff
        /*04bc*/ 	.word	0x00022850
        /*04c0*/ 	.short	0x010a
        /*04c2*/ 	.byte	0x26
	.zero		1


	//   ....[27]....
        /*04c4*/ 	.word	0x00004540
        /*04c8*/ 	.word	0x000000ff
        /*04cc*/ 	.word	0x00022850
        /*04d0*/ 	.short	0x010a
        /*04d2*/ 	.byte	0x26
	.zero		1


	//   ....[28]....
        /*04d4*/ 	.word	0x000048b0
        /*04d8*/ 	.word	0x00000006
        /*04dc*/ 	.word	0x00000000
        /*04e0*/ 	.short	0x0101
        /*04e2*/ 	.byte	0x3f
	.zero		1


	//   ....[29]....
        /*04e4*/ 	.word	0x00004bd0
        /*04e8*/ 	.word	0x000000ff
        /*04ec*/ 	.word	0x00022830
        /*04f0*/ 	.short	0x010a
        /*04f2*/ 	.byte	0x20
	.zero		1


	//   ....[30]....
        /*04f4*/ 	.word	0x00004c10
        /*04f8*/ 	.word	0x000000ff
        /*04fc*/ 	.word	0x00022830
        /*0500*/ 	.short	0x010a
        /*0502*/ 	.byte	0x20
	.zero		1


	//   ....[31]....
        /*0504*/ 	.word	0x000051e0
        /*0508*/ 	.word	0x00000016
        /*050c*/ 	.word	0x00000000
        /*0510*/ 	.short	0x0101
        /*0512*/ 	.byte	0x3f
	.zero		1


	//   ....[32]....
        /*0514*/ 	.word	0x00007d70
        /*0518*/ 	.word	0x000000ff
        /*051c*/ 	.word	0x00022850
        /*0520*/ 	.short	0x010a
        /*0522*/ 	.byte	0x20
	.zero		1


	//   ....[33]....
        /*0524*/ 	.word	0x00007db0
        /*0528*/ 	.word	0x000000ff
        /*052c*/ 	.word	0x00022850
        /*0530*/ 	.short	0x010a
        /*0532*/ 	.byte	0x20
	.zero		1


	//   ....[34]....
        /*0534*/ 	.word	0x00008080
        /*0538*/ 	.word	0x000000b1
        /*053c*/ 	.word	0x00000000
        /*0540*/ 	.short	0x0101
        /*0542*/ 	.byte	0x3f
	.zero		1


	//   ....[35]....
        /*0544*/ 	.word	0x000084c0
        /*0548*/ 	.word	0x000000ff
        /*054c*/ 	.word	0x00022830
        /*0550*/ 	.short	0x010a
        /*0552*/ 	.byte	0x1c
	.zero		1


	//   ....[36]....
        /*0554*/ 	.word	0x00008500
        /*0558*/ 	.word	0x000000ff
        /*055c*/ 	.word	0x00022830
        /*0560*/ 	.short	0x010a
        /*0562*/ 	.byte	0x1c
	.zero		1


	//   ....[37]....
        /*0564*/ 	.word	0x000099f0
        /*0568*/ 	.word	0x00000098
        /*056c*/ 	.word	0x00000000
        /*0570*/ 	.short	0x0101
        /*0572*/ 	.byte	0x3f
	.zero		1


	//   ....[38]....
        /*0574*/ 	.word	0x0000a390
        /*0578*/ 	.word	0x000000ff
        /*057c*/ 	.word	0x00022850
        /*0580*/ 	.short	0x010a
        /*0582*/ 	.byte	0x1c
	.zero		1


	//   ....[39]....
        /*0584*/ 	.word	0x0000a3d0
        /*0588*/ 	.word	0x000000ff
        /*058c*/ 	.word	0x00022850
        /*0590*/ 	.short	0x010a
        /*0592*/ 	.byte	0x1c
	.zero		1


	//   ....[40]....
        /*0594*/ 	.word	0x0000a680
        /*0598*/ 	.word	0x000000c9
        /*059c*/ 	.word	0x00000000
        /*05a0*/ 	.short	0x0101
        /*05a2*/ 	.byte	0x3f
	.zero		1


	//   ....[41]....
        /*05a4*/ 	.word	0x0000a810
        /*05a8*/ 	.word	0x000000ff
        /*05ac*/ 	.word	0x00022830
        /*05b0*/ 	.short	0x010a
        /*05b2*/ 	.byte	0x1f
	.zero		1


	//   ....[42]....
        /*05b4*/ 	.word	0x0000a850
        /*05b8*/ 	.word	0x000000ff
        /*05bc*/ 	.word	0x00022830
        /*05c0*/ 	.short	0x010a
        /*05c2*/ 	.byte	0x1f
	.zero		1


	//   ....[43]....
        /*05c4*/ 	.word	0x0000adc0
        /*05c8*/ 	.word	0x0000000e
        /*05cc*/ 	.word	0x00000000
        /*05d0*/ 	.short	0x0101
        /*05d2*/ 	.byte	0x3f
	.zero		1


	//   ....[44]....
        /*05d4*/ 	.word	0x0000d980
        /*05d8*/ 	.word	0x000000ff
        /*05dc*/ 	.word	0x00022850
        /*05e0*/ 	.short	0x010a
        /*05e2*/ 	.byte	0x1f
	.zero		1


	//   ....[45]....
        /*05e4*/ 	.word	0x0000d9c0
        /*05e8*/ 	.word	0x000000ff
        /*05ec*/ 	.word	0x00022850
        /*05f0*/ 	.short	0x010a
        /*05f2*/ 	.byte	0x1f
	.zero		1


	//   ....[46]....
        /*05f4*/ 	.word	0x0000dc90
        /*05f8*/ 	.word	0x000000b0
        /*05fc*/ 	.word	0x00000000
        /*0600*/ 	.short	0x0101
        /*0602*/ 	.byte	0x3f
	.zero		1


	//   ....[47]....
        /*0604*/ 	.word	0x0000ef40
        /*0608*/ 	.word	0x000000ff
        /*060c*/ 	.word	0x00000000
        /*0610*/ 	.short	0x0101
        /*0612*/ 	.byte	0x04
	.zero		1


	//   ....[48]....
        /*0614*/ 	.word	0x00011cf0
        /*0618*/ 	.word	0x000000ff
        /*061c*/ 	.word	0x00022840
        /*0620*/ 	.short	0x010a
        /*0622*/ 	.byte	0x26
	.zero		1


	//   ....[49]....
        /*0624*/ 	.word	0x000127f0
        /*0628*/ 	.word	0x000000ff
        /*062c*/ 	.word	0x00022800
        /*0630*/ 	.short	0x0107
        /*0632*/ 	.byte	0x26
	.zero		1


	//   ....[50]....
        /*0634*/ 	.word	0x00012830
        /*0638*/ 	.word	0x000000ff
        /*063c*/ 	.word	0x00022800
        /*0640*/ 	.short	0x0101
        /*0642*/ 	.byte	0x26
	.zero		1


	//   ....[51]....
        /*0644*/ 	.word	0x00012840
        /*0648*/ 	.word	0x000000ff
        /*064c*/ 	.word	0x00022820
        /*0650*/ 	.short	0x010a
        /*0652*/ 	.byte	0x26
	.zero		1


	//   ....[52]....
        /*0654*/ 	.word	0x000128a0
        /*0658*/ 	.word	0x000000ff
        /*065c*/ 	.word	0x00022860
        /*0660*/ 	.short	0x010a
        /*0662*/ 	.byte	0x26
	.zero		1


	//   ....[53]....
        /*0664*/ 	.word	0x00013110
        /*0668*/ 	.word	0x000000ff
        /*066c*/ 	.word	0x00022848
        /*0670*/ 	.short	0x010a
        /*0672*/ 	.byte	0x26
	.zero		1


	//   ....[54]....
        /*0674*/ 	.word	0x000132e0
        /*0678*/ 	.word	0x000000ff
        /*067c*/ 	.word	0x00022868
        /*0680*/ 	.short	0x010a
        /*0682*/ 	.byte	0x26
	.zero		1


	//   ....[55]....
        /*0684*/ 	.word	0x00013940
        /*0688*/ 	.word	0x000000ff
        /*068c*/ 	.word	0x00022840
        /*0690*/ 	.short	0x010a
        /*0692*/ 	.byte	0x26
	.zero		1


	//   ....[56]....
        /*0694*/ 	.word	0x00013b20
        /*0698*/ 	.word	0x000000ff
        /*069c*/ 	.word	0x00022860
        /*06a0*/ 	.short	0x010a
        /*06a2*/ 	.byte	0x26
	.zero		1


	//   ....[57]....
        /*06a4*/ 	.word	0x000141a0
        /*06a8*/ 	.word	0x000000ff
        /*06ac*/ 	.word	0x00022848
        /*06b0*/ 	.short	0x010a
        /*06b2*/ 	.byte	0x26
	.zero		1


	//   ....[58]....
        /*06b4*/ 	.word	0x00014380
        /*06b8*/ 	.word	0x000000ff
        /*06bc*/ 	.word	0x00022868
        /*06c0*/ 	.short	0x010a
        /*06c2*/ 	.byte	0x26
	.zero		1


	//   ....[59]....
        /*06c4*/ 	.word	0x00014860
        /*06c8*/ 	.word	0x00000002
        /*06cc*/ 	.word	0x00022820
        /*06d0*/ 	.short	0x010a
        /*06d2*/ 	.byte	0x3f
	.zero		1


	//   ....[60]....
        /*06d4*/ 	.word	0x000149e0
        /*06d8*/ 	.word	0x00000007
        /*06dc*/ 	.word	0x00000000
        /*06e0*/ 	.short	0x010a
        /*06e2*/ 	.byte	0x3f
	.zero		1


	//   ....[61]....
        /*06e4*/ 	.word	0x00014a50
        /*06e8*/ 	.word	0x00000005
        /*06ec*/ 	.word	0x00000000
        /*06f0*/ 	.short	0x010a
        /*06f2*/ 	.byte	0x3f
	.zero		1


	//   ....[62]....
        /*06f4*/ 	.word	0x00014ab0
        /*06f8*/ 	.word	0x00000005
        /*06fc*/ 	.word	0x00000000
        /*0700*/ 	.short	0x010a
        /*0702*/ 	.byte	0x3f
	.zero		1


	//   ....[63]....
        /*0704*/ 	.word	0x00014ae0
        /*0708*/ 	.word	0x00000003
        /*070c*/ 	.word	0x00000000
        /*0710*/ 	.short	0x010a
        /*0712*/ 	.byte	0x3f
	.zero		1


	//   ....[64]....
        /*0714*/ 	.word	0x00014b50
        /*0718*/ 	.word	0x00000000
        /*071c*/ 	.word	0x00022800
        /*0720*/ 	.short	0x010a
        /*0722*/ 	.byte	0x3f
	.zero		1


	//   ....[65]....
        /*0724*/ 	.word	0x00014bb0
        /*0728*/ 	.word	0x00000000
        /*072c*/ 	.word	0x00022830
        /*0730*/ 	.short	0x010a
        /*0732*/ 	.byte	0x3f
	.zero		1


	//   ....[66]....
        /*0734*/ 	.word	0x00014c00
        /*0738*/ 	.word	0x00000006
        /*073c*/ 	.word	0x00022850
        /*0740*/ 	.short	0x010a
        /*0742*/ 	.byte	0x3f
	.zero		1


	//   ....[67]....
        /*0744*/ 	.word	0x00014c60
        /*0748*/ 	.word	0x0000000d
        /*074c*/ 	.word	0x00022830
        /*0750*/ 	.short	0x010a
        /*0752*/ 	.byte	0x3f
	.zero		1


	//   ....[68]....
        /*0754*/ 	.word	0x00014cb0
        /*0758*/ 	.word	0x000000b1
        /*075c*/ 	.word	0x00022850
        /*0760*/ 	.short	0x010a
        /*0762*/ 	.byte	0x3f
	.zero		1


	//   ....[69]....
        /*0764*/ 	.word	0x00014d10
        /*0768*/ 	.word	0x00000009
        /*076c*/ 	.word	0x00022830
        /*0770*/ 	.short	0x010a
        /*0772*/ 	.byte	0x3f
	.zero		1


	//   ....[70]....
        /*0774*/ 	.word	0x00014d60
        /*0778*/ 	.word	0x000000c9
        /*077c*/ 	.word	0x00022850
        /*0780*/ 	.short	0x010a
        /*0782*/ 	.byte	0x3f
	.zero		1


	//   ....[71]....
        /*0784*/ 	.word	0x00014dc0
        /*0788*/ 	.word	0x0000000a
        /*078c*/ 	.word	0x00022830
        /*0790*/ 	.short	0x010a
        /*0792*/ 	.byte	0x3f
	.zero		1


	//   ....[72]....
        /*0794*/ 	.word	0x00014e10
        /*0798*/ 	.word	0x000000b0
        /*079c*/ 	.word	0x00022850
        /*07a0*/ 	.short	0x010a
        /*07a2*/ 	.byte	0x3f
	.zero		1


	//   ....[73]....
        /*07a4*/ 	.word	0x00014f70
        /*07a8*/ 	.word	0x00000003
        /*07ac*/ 	.word	0x00022840
        /*07b0*/ 	.short	0x010a
        /*07b2*/ 	.byte	0x3f
	.zero		1


	//   ....[74]....
        /*07b4*/ 	.word	0x00015920
        /*07b8*/ 	.word	0x00000003
        /*07bc*/ 	.word	0x00022820
        /*07c0*/ 	.short	0x010a
        /*07c2*/ 	.byte	0x3f
	.zero		1


	//   ....[75]....
        /*07c4*/ 	.word	0x00015980
        /*07c8*/ 	.word	0x00000003
        /*07cc*/ 	.word	0x00022860
        /*07d0*/ 	.short	0x010a
        /*07d2*/ 	.byte	0x3f
	.zero		1


	//   ....[76]....
        /*07d4*/ 	.word	0x000159e0
        /*07d8*/ 	.word	0x00000003
        /*07dc*/ 	.word	0x00022848
        /*07e0*/ 	.short	0x010a
        /*07e2*/ 	.byte	0x3f
	.zero		1


	//   ....[77]....
        /*07e4*/ 	.word	0x00015a40
        /*07e8*/ 	.word	0x00000003
        /*07ec*/ 	.word	0x00022868
        /*07f0*/ 	.short	0x010a
        /*07f2*/ 	.byte	0x3f
	.zero		1


	//   ....[78]....
        /*07f4*/ 	.word	0x00015aa0
        /*07f8*/ 	.word	0x00000003
        /*07fc*/ 	.word	0x00022840
        /*0800*/ 	.short	0x010a
        /*0802*/ 	.byte	0x3f
	.zero		1


	//   ....[79]....
        /*0804*/ 	.word	0x00015b00
        /*0808*/ 	.word	0x00000003
        /*080c*/ 	.word	0x00022860
        /*0810*/ 	.short	0x010a
        /*0812*/ 	.byte	0x3f
	.zero		1


	//   ....[80]....
        /*0814*/ 	.word	0x00015b60
        /*0818*/ 	.word	0x00000003
        /*081c*/ 	.word	0x00022848
        /*0820*/ 	.short	0x010a
        /*0822*/ 	.byte	0x3f
	.zero		1


	//   ....[81]....
        /*0824*/ 	.word	0x00015bc0
        /*0828*/ 	.word	0x00000003
        /*082c*/ 	.word	0x00022868
        /*0830*/ 	.short	0x010a
        /*0832*/ 	.byte	0x3f
	.zero		1


	//   ....[82]....
        /*0834*/ 	.word	0x00015c10
        /*0838*/ 	.word	0x00000002
        /*083c*/ 	.word	0x00022820
        /*0840*/ 	.short	0x010a
        /*0842*/ 	.byte	0x3f
	.zero		1


	//   ....[83]....
        /*0844*/ 	.word	0x00015db0
        /*0848*/ 	.word	0x00000007
        /*084c*/ 	.word	0x00000000
        /*0850*/ 	.short	0x010a
        /*0852*/ 	.byte	0x3f
	.zero		1


	//   ....[84]....
        /*0854*/ 	.word	0x00015e00
        /*0858*/ 	.word	0x00000005
        /*085c*/ 	.word	0x00000000
        /*0860*/ 	.short	0x010a
        /*0862*/ 	.byte	0x3f
	.zero		1


	//   ....[85]....
        /*0864*/ 	.word	0x00015e50
        /*0868*/ 	.word	0x00000005
        /*086c*/ 	.word	0x00000000
        /*0870*/ 	.short	0x010a
        /*0872*/ 	.byte	0x3f
	.zero		1


	//----- nvinfo : EIATTR_NUM_MBARRIERS
	.align		4
.L_327:
        /*0874*/ 	.byte	0x03, 0x38
        /*0876*/ 	.short	0x0016


	//----- nvinfo : EIATTR_EXIT_INSTR_OFFSETS
	.align		4
        /*0878*/ 	.byte	0x04, 0x1c
        /*087a*/ 	.short	(.L_329 - .L_328)


	//   ....[0]....
.L_328:
        /*087c*/ 	.word	0x00014b30


	//----- nvinfo : EIATTR_MAX_THREADS
	.align		4
.L_329:
        /*0880*/ 	.byte	0x04, 0x05
        /*0882*/ 	.short	(.L_331 - .L_330)
.L_330:
        /*0884*/ 	.word	0x00000180
        /*0888*/ 	.word	0x00000001
        /*088c*/ 	.word	0x00000001


	//----- nvinfo : EIATTR_CRS_STACK_SIZE
	.align		4
.L_331:
        /*0890*/ 	.byte	0x04, 0x1e
        /*0892*/ 	.short	(.L_333 - .L_332)
.L_332:
        /*0894*/ 	.word	0x00000000


	//----- nvinfo : EIATTR_CBANK_PARAM_SIZE
	.align		4
.L_333:
        /*0898*/ 	.byte	0x03, 0x19
        /*089a*/ 	.short	0x0a70


	//----- nvinfo : EIATTR_PARAM_CBANK
	.align		4
        /*089c*/ 	.byte	0x04, 0x0a
        /*089e*/ 	.short	(.L_335 - .L_334)
	.align		4
.L_334:
        /*08a0*/ 	.word	index@(.nv.constant0._ZN7cutlass13device_kernelIN5flash11enable_sm90INS1_16FlashAttnFwdSm90INS1_25CollectiveMainloopFwdSm90ILi2EN4cute5tupleIJNS5_1CILi1EEES8_S8_EEENS6_IJNS7_ILi128EEENS7_ILi96EEENS7_ILi64EEEEEELi256ENS_10bfloat16_tEfNS_4arch4Sm90ELb0ELb1ELb1ELb0ELb0ELb0ELb0ELb1ELb0ELb1ELb1ELb0EEENS1_21CollectiveEpilogueFwdINS6_IJSA_NS7_ILi256EEESB_EEES9_SE_SG_Li256ELb0ELb1ELb1ELb0EEENS1_19SingleTileSchedulerILb0ELb1ELb1ELi128EEEEEEEEEvNT_6ParamsE)
        /*08a4*/ 	.short	0x0210
        /*08a6*/ 	.short	0x0a70


	//----- nvinfo : EIATTR_SW_WAR
	.align		4
.L_335:
        /*08a8*/ 	.byte	0x04, 0x36
        /*08aa*/ 	.short	(.L_337 - .L_336)
.L_336:
        /*08ac*/ 	.word	0x00000008
.L_337:


//--------------------- .nv.info._ZN7cutlass13device_kernelIN5flash11enable_sm90INS1_16FlashAttnFwdSm90INS1_25CollectiveMainloopFwdSm90ILi2EN4cute5tupleIJNS5_1CILi1EEES8_S8_EEENS6_IJNS7_ILi128EEENS7_ILi96EEENS7_ILi64EEEEEELi256ENS_10bfloat16_tEfNS_4arch4Sm90ELb0ELb1ELb1ELb0ELb0ELb0ELb1ELb1ELb0ELb1ELb1ELb0EEENS1_21CollectiveEpilogueFwdINS6_IJSA_NS7_ILi256EEESB_EEES9_SE_SG_Li256ELb0ELb1ELb1ELb0EEENS1_19SingleTileSchedulerILb0ELb1ELb1ELi128EEEEEEEEEvNT_6ParamsE --------------------------
	.section	.nv.info._ZN7cutlass13device_kernelIN5flash11enable_sm90INS1_16FlashAttnFwdSm90INS1_25CollectiveMainloopFwdSm90ILi2EN4cute5tupleIJNS5_1CILi1EEES8_S8_EEENS6_IJNS7_ILi128EEENS7_ILi96EEENS7_ILi64EEEEEELi256ENS_10bfloat16_tEfNS_4arch4Sm90ELb0ELb1ELb1ELb0ELb0ELb0ELb1ELb1ELb0ELb1ELb1ELb0EEENS1_21CollectiveEpilogueFwdINS6_IJSA_NS7_ILi256EEESB_EEES9_SE_SG_Li256ELb0ELb1ELb1ELb0EEENS1_19SingleTileSchedulerILb0ELb1ELb1ELi128EEEEEEEEEvNT_6ParamsE,"",@"SHT_CUDA_INFO"
	.sectionflags	@""
	.align	4


	//----- nvinfo : EIATTR_CUDA_API_VERSION
	.align		4
        /*0000*/ 	.byte	0x04, 0x37
        /*0002*/ 	.short	(.L_339 - .L_338)
.L_338:
        /*0004*/ 	.word	0x00000082


	//----- nvinfo : EIATTR_KPARAM_INFO
	.align		4
.L_339:
        /*0008*/ 	.byte	0x04, 0x17
        /*000a*/ 	.short	(.L_341 - .L_340)
.L_340:
        /*000c*/ 	.word	0x00000000
        /*0010*/ 	.short	0x0000
        /*0012*/ 	.short	0x0070
        /*0014*/ 	.byte	0x00, 0xf0, 0x01, 0x2c


	//----- nvinfo : EIATTR_SPARSE_MMA_MASK
	.align		4
.L_341:
        /*0018*/ 	.byte	0x03, 0x50
        /*001a*/ 	.short	0x0000


	//----- nvinfo : EIATTR_MAXREG_COUNT
	.align		4
        /*001c*/ 	.byte	0x03, 0x1b
        /*001e*/ 	.short	0x00a8


	//----- nvinfo : EIATTR_NUM_BARRIERS
	.align		4
        /*0020*/ 	.byte	0x02, 0x4c
        /*0022*/ 	.byte	0x10
	.zero		1


	//----- nvinfo : EIATTR_EXTERNS
	.align		4
        /*0024*/ 	.byte	0x04, 0x0f
        /*0026*/ 	.short	(.L_343 - .L_342)


	//   ....[0]....
	.align		4
.L_342:
        /*0028*/ 	.word	index@(__assertfail)


	//----- nvinfo : EIATTR_ANNOTATIONS
	.align		4
.L_343:
        /*002c*/ 	.byte	0x04, 0x55
        /*002e*/ 	.short	(.L_345 - .L_344)


	//   ....[0]....
.L_344:
        /* <DEDUP_REMOVED lines=1238> */


	//----- nvinfo : EIATTR_MERCURY_ISA_VERSION
	.align		4
.L_345:
        /*4d80*/ 	.byte	0x03, 0x5f
        /*4d82*/ 	.short	0x0101


	//----- nvinfo : EIATTR_INT_WARP_WIDE_INSTR_OFFSETS
	.align		4
        /*4d84*/ 	.byte	0x04, 0x31
        /*4d86*/ 	.short	(.L_347 - .L_346)


	//   ....[0]....
.L_346:
        /*4d88*/ 	.word	0x00000160


	//   ....[1]....
        /*4d8c*/ 	.word	0x000001a0


	//   ....[2]....
        /*4d90*/ 	.word	0x00000210


	//   ....[3]....
        /*4d94*/ 	.word	0x00000280


	//----- nvinfo : EIATTR_COOP_GROUP_MASK_REGIDS
	.align		4
.L_347:
        /*4d98*/ 	.byte	0x04, 0x29
        /*4d9a*/ 	.short	(.L_349 - .L_348)


	//   ....[0]....
.L_348:
        /*4d9c*/ 	.word	0xffffffff


	//   ....[1]....
        /*4da0*/ 	.word	0xffffffff


	//   ....[2]....
        /*4da4*/ 	.word	0xffffffff


	//   ....[3]....
        /*4da8*/ 	.word	0xffffffff


	//   ....[4]....
        /*4dac*/ 	.word	0xffffffff


	//   ....[5]....
        /*4db0*/ 	.word	0xffffffff


	//   ....[6]....
        /*4db4*/ 	.word	0xffffffff


	//   ....[7]....
        /*4db8*/ 	.word	0xffffffff


	//   ....[8]....
        /*4dbc*/ 	.word	0xffffffff


	//   ....[9]....
        /*4dc0*/ 	.word	0xffffffff


	//   ....[10]....
        /*4dc4*/ 	.word	0xffffffff


	//   ....[11]....
        /*4dc8*/ 	.word	0xffffffff


	//   ....[12]....
        /*4dcc*/ 	.word	0xffffffff


	//   ....[13]....
        /*4dd0*/ 	.word	0xffffffff


	//   ....[14]....
        /*4dd4*/ 	.word	0xffffffff


	//   ....[15]....
        /*4dd8*/ 	.word	0xffffffff


	//   ....[16]....
        /*4ddc*/ 	.word	0xffffffff


	//   ....[17]....
        /*4de0*/ 	.word	0xffffffff


	//   ....[18]....
        /*4de4*/ 	.word	0xffffffff


	//   ....[19]....
        /*4de8*/ 	.word	0xffffffff


	//   ....[20]....
        /*4dec*/ 	.word	0xffffffff


	//   ....[21]....
        /*4df0*/ 	.word	0xffffffff


	//   ....[22]....
        /*4df4*/ 	.word	0xffffffff


	//   ....[23]....
        /*4df8*/ 	.word	0xffffffff


	//   ....[24]....
        /*4dfc*/ 	.word	0xffffffff


	//   ....[25]....
        /*4e00*/ 	.word	0xffffffff


	//   ....[26]....
        /*4e04*/ 	.word	0xffffffff


	//   ....[27]....
        /*4e08*/ 	.word	0xffffffff


	//   ....[28]....
        /*4e0c*/ 	.word	0xffffffff


	//   ....[29]....
        /*4e10*/ 	.word	0xffffffff


	//   ....[30]....
        /*4e14*/ 	.word	0xffffffff


	//   ....[31]....
        /*4e18*/ 	.word	0xffffffff


	//   ....[32]....
        /*4e1c*/ 	.word	0xffffffff


	//   ....[33]....
        /*4e20*/ 	.word	0xffffffff


	//   ....[34]....
        /*4e24*/ 	.word	0xffffffff


	//   ....[35]....
        /*4e28*/ 	.word	0xffffffff


	//   ....[36]....
        /*4e2c*/ 	.word	0xffffffff


	//   ....[37]....
        /*4e30*/ 	.word	0xffffffff


	//   ....[38]....
        /*4e34*/ 	.word	0xffffffff


	//   ....[39]....
        /*4e38*/ 	.word	0xffffffff


	//   ....[40]....
        /*4e3c*/ 	.word	0xffffffff


	//   ....[41]....
        /*4e40*/ 	.word	0xffffffff


	//   ....[42]....
        /*4e44*/ 	.word	0xffffffff


	//   ....[43]....
        /*4e48*/ 	.word	0xffffffff


	//   ....[44]....
        /*4e4c*/ 	.word	0xffffffff


	//   ....[45]....
        /*4e50*/ 	.word	0xffffffff


	//   ....[46]....
        /*4e54*/ 	.word	0xffffffff


	//   ....[47]....
        /*4e58*/ 	.word	0xffffffff


	//   ....[48]....
        /*4e5c*/ 	.word	0xffffffff


	//   ....[49]....
        /*4e60*/ 	.word	0xffffffff


	//   ....[50]....
        /*4e64*/ 	.word	0xffffffff


	//   ....[51]....
        /*4e68*/ 	.word	0xffffffff


	//   ....[52]....
        /*4e6c*/ 	.word	0xffffffff


	//   ....[53]....
        /*4e70*/ 	.word	0xffffffff


	//   ....[54]....
        /*4e74*/ 	.word	0xffffffff


	//   ....[55]....
        /*4e78*/ 	.word	0xffffffff


	//   ....[56]....
        /*4e7c*/ 	.word	0xffffffff


	//   ....[57]....
        /*4e80*/ 	.word	0xffffffff


	//   ....[58]....
        /*4e84*/ 	.word	0xffffffff


	//   ....[59]....
        /*4e88*/ 	.word	0xffffffff


	//   ....[60]....
        /*4e8c*/ 	.word	0xffffffff


	//   ....[61]....
        /*4e90*/ 	.word	0xffffffff


	//   ....[62]....
        /*4e94*/ 	.word	0xffffffff


	//   ....[63]....
        /*4e98*/ 	.word	0xffffffff


	//   ....[64]....
        /*4e9c*/ 	.word	0xffffffff


	//   ....[65]....
        /*4ea0*/ 	.word	0xffffffff


	//   ....[66]....
        /*4ea4*/ 	.word	0xffffffff


	//   ....[67]....
        /*4ea8*/ 	.word	0xffffffff


	//   ....[68]....
        /*4eac*/ 	.word	0xffffffff


	//   ....[69]....
        /*4eb0*/ 	.word	0xffffffff


	//   ....[70]....
        /*4eb4*/ 	.word	0xffffffff


	//   ....[71]....
        /*4eb8*/ 	.word	0x0500000f


	//   ....[72]....
        /*4ebc*/ 	.word	0x0500000f


	//   ....[73]....
        /*4ec0*/ 	.word	0x0500000f


	//   ....[74]....
        /*4ec4*/ 	.word	0x0500000f


	//   ....[75]....
        /*4ec8*/ 	.word	0x0500000f


	//   ....[76]....
        /*4ecc*/ 	.word	0x0500000f


	//   ....[77]....
        /*4ed0*/ 	.word	0x0500000f


	//   ....[78]....
        /*4ed4*/ 	.word	0x0500000f


	//   ....[79]....
        /*4ed8*/ 	.word	0x0500000f


	//   ....[80]....
        /*4edc*/ 	.word	0x0500000f


	//   ....[81]....
        /*4ee0*/ 	.word	0x0500000f


	//   ....[82]....
        /*4ee4*/ 	.word	0x0500000f


	//   ....[83]....
        /*4ee8*/ 	.word	0x0500000f


	//   ....[84]....
        /*4eec*/ 	.word	0x0500000f


	//   ....[85]....
        /*4ef0*/ 	.word	0x0500000f


	//   ....[86]....
        /*4ef4*/ 	.word	0x0500000f


	//   ....[87]....
        /*4ef8*/ 	.word	0x0500000f


	//   ....[88]....
        /*4efc*/ 	.word	0x0500000f


	//   ....[89]....
        /*4f00*/ 	.word	0x0500000f


	//   ....[90]....
        /*4f04*/ 	.word	0x0500000f


	//   ....[91]....
        /*4f08*/ 	.word	0x0500000f


	//   ....[92]....
        /*4f0c*/ 	.word	0x0500000f


	//   ....[93]....
        /*4f10*/ 	.word	0x0500000f


	//   ....[94]....
        /*4f14*/ 	.word	0x0500000f


	//   ....[95]....
        /*4f18*/ 	.word	0x0500000f


	//   ....[96]....
        /*4f1c*/ 	.word	0x0500000f


	//   ....[97]....
        /*4f20*/ 	.word	0x0500000f


	//   ....[98]....
        /*4f24*/ 	.word	0x0500000f


	//   ....[99]....
        /*4f28*/ 	.word	0x0500000f


	//   ....[100]....
        /*4f2c*/ 	.word	0x0500000f


	//   ....[101]....
        /*4f30*/ 	.word	0x0500000f


	//   ....[102]....
        /*4f34*/ 	.word	0x0500000f


	//   ....[103]....
        /*4f38*/ 	.word	0x0500000f


	//   ....[104]....
        /*4f3c*/ 	.word	0x0500000f


	//   ....[105]....
        /*4f40*/ 	.word	0xffffffff


	//   ....[106]....
        /*4f44*/ 	.word	0xffffffff


	//   ....[107]....
        /*4f48*/ 	.word	0xffffffff


	//   ....[108]....
        /*4f4c*/ 	.word	0xffffffff


	//   ....[109]....
        /*4f50*/ 	.word	0xffffffff


	//   ....[110]....
        /*4f54*/ 	.word	0xffffffff


	//----- nvinfo : EIATTR_COOP_GROUP_INSTR_OFFSETS
	.align		4
.L_349:
        /*4f58*/ 	.byte	0x04, 0x28
        /*4f5a*/ 	.short	(.L_351 - .L_350)


	//   ....[0]....
.L_350:
        /*4f5c*/ 	.word	0x000000a0


	//   ....[1]....
        /*4f60*/ 	.word	0x00000170


	//   ....[2]....
        /*4f64*/ 	.word	0x00000230


	//   ....[3]....
        /*4f68*/ 	.word	0x00000400


	//   ....[4]....
        /*4f6c*/ 	.word	0x00000560


	//   ....[5]....
        /*4f70*/ 	.word	0x00000680


	//   ....[6]....
        /*4f74*/ 	.word	0x000007e0


	//   ....[7]....
        /*4f78*/ 	.word	0x00001ba0


	//   ....[8]....
        /*4f7c*/ 	.word	0x00003b80


	//   ....[9]....
        /*4f80*/ 	.word	0x00004330


	//   ....[10]....
        /*4f84*/ 	.word	0x00005950


	//   ....[11]....
        /*4f88*/ 	.word	0x000059e0


	//   ....[12]....
        /*4f8c*/ 	.word	0x00005d50


	//   ....[13]....
        /*4f90*/ 	.word	0x00005d70


	//   ....[14]....
        /*4f94*/ 	.word	0x0000b600


	//   ....[15]....
        /*4f98*/ 	.word	0x0000b6a0


	//   ....[16]....
        /*4f9c*/ 	.word	0x0000b700


	//   ....[17]....
        /*4fa0*/ 	.word	0x0000b730


	//   ....[18]....
        /*4fa4*/ 	.word	0x00021a10


	//   ....[19]....
        /*4fa8*/ 	.word	0x000220b0


	//   ....[20]....
        /*4fac*/ 	.word	0x00023050


	//   ....[21]....
        /*4fb0*/ 	.word	0x00023110


	//   ....[22]....
        /*4fb4*/ 	.word	0x000232a0


	//   ....[23]....
        /*4fb8*/ 	.word	0x000232c0


	//   ....[24]....
        /*4fbc*/ 	.word	0x0002b740


	//   ....[25]....
        /*4fc0*/ 	.word	0x0002b760


	//   ....[26]....
        /*4fc4*/ 	.word	0x0002b7c0


	//   ....[27]....
        /*4fc8*/ 	.word	0x0002b800


	//   ....[28]....
        /*4fcc*/ 	.word	0x0002cbc0


	//   ....[29]....
        /*4fd0*/ 	.word	0x0002cbf0


	//   ....[30]....
        /*4fd4*/ 	.word	0x0002ce30


	//   ....[31]....
        /*4fd8*/ 	.word	0x0002ce80


	//   ....[32]....
        /*4fdc*/ 	.word	0x0002ceb0


	//   ....[33]....
        /*4fe0*/ 	.word	0x0002cec0


	//   ....[34]....
        /*4fe4*/ 	.word	0x0002dcf0


	//   ....[35]....
        /*4fe8*/ 	.word	0x0002dd00


	//   ....[36]....
        /*4fec*/ 	.word	0x0002eec0


	//   ....[37]....
        /*4ff0*/ 	.word	0x0002fd50


	//   ....[38]....
        /*4ff4*/ 	.word	0x00030610


	//   ....[39]....
        /*4ff8*/ 	.word	0x00030640


	//   ....[40]....
        /*4ffc*/ 	.word	0x00030670


	//   ....[41]....
        /*5000*/ 	.word	0x00030690


	//   ....[42]....
        /*5004*/ 	.word	0x000307d0


	//   ....[43]....
        /*5008*/ 	.word	0x000307f0


	//   ....[44]....
        /*500c*/ 	.word	0x00030890


	//   ....[45]....
        /*5010*/ 	.word	0x000308b0


	//   ....[46]....
        /*5014*/ 	.word	0x00030950


	//   ....[47]....
        /*5018*/ 	.word	0x00030960


	//   ....[48]....
        /*501c*/ 	.word	0x00030a10


	//   ....[49]....
        /*5020*/ 	.word	0x00030a20


	//   ....[50]....
        /*5024*/ 	.word	0x00030ab0


	//   ....[51]....
        /*5028*/ 	.word	0x00030ac0


	//   ....[52]....
        /*502c*/ 	.word	0x00030ad0


	//   ....[53]....
        /*5030*/ 	.word	0x00030ae0


	//   ....[54]....
        /*5034*/ 	.word	0x00031220


	//   ....[55]....
        /*5038*/ 	.word	0x00031240


	//   ....[56]....
        /*503c*/ 	.word	0x00031270


	//   ....[57]....
        /*5040*/ 	.word	0x00031340


	//   ....[58]....
        /*5044*/ 	.word	0x000313e0


	//   ....[59]....
        /*5048*/ 	.word	0x000313f0


	//   ....[60]....
        /*504c*/ 	.word	0x00031490


	//   ....[61]....
        /*5050*/ 	.word	0x000314a0


	//   ....[62]....
        /*5054*/ 	.word	0x00031520


	//   ....[63]....
        /*5058*/ 	.word	0x00031530


	//   ....[64]....
        /*505c*/ 	.word	0x000315c0


	//   ....[65]....
        /*5060*/ 	.word	0x000315d0


	//   ....[66]....
        /*5064*/ 	.word	0x000315e0


	//   ....[67]....
        /*5068*/ 	.word	0x00031670


	//   ....[68]....
        /*506c*/ 	.word	0x00031680


	//   ....[69]....
        /*5070*/ 	.word	0x000316d0


	//   ....[70]....
        /*5074*/ 	.word	0x00033970


	//   ....[71]....
        /*5078*/ 	.word	0x00033eb0


	//   ....[72]....
        /*507c*/ 	.word	0x00034020


	//   ....[73]....
        /*5080*/ 	.word	0x00034090


	//   ....[74]....
        /*5084*/ 	.word	0x00034130


	//   ....[75]....
        /*5088*/ 	.word	0x000341d0


	//   ....[76]....
        /*508c*/ 	.word	0x000342b0


	//   ....[77]....
        /*5090*/ 	.word	0x000343c0


	//   ....[78]....
        /*5094*/ 	.word	0x00034420


	//   ....[79]....
        /*5098*/ 	.word	0x00034530


	//   ....[80]....
        /*509c*/ 	.word	0x000345a0


	//   ....[81]....
        /*50a0*/ 	.word	0x000346b0


	//   ....[82]....
        /*50a4*/ 	.word	0x00034710


	//   ....[83]....
        /*50a8*/ 	.word	0x00034830


	//   ....[84]....
        /*50ac*/ 	.word	0x00034890


	//   ....[85]....
        /*50b0*/ 	.word	0x00034980


	//   ....[86]....
        /*50b4*/ 	.word	0x000349f0


	//   ....[87]....
        /*50b8*/ 	.word	0x00034aa0


	//   ....[88]....
        /*50bc*/ 	.word	0x00034b90


	//   ....[89]....
        /*50c0*/ 	.word	0x00034c40


	//   ....[90]....
        /*50c4*/ 	.word	0x00034ee0


	//   ....[91]....
        /*50c8*/ 	.word	0x00034f60


	//   ....[92]....
        /*50cc*/ 	.word	0x00035090


	//   ....[93]....
        /*50d0*/ 	.word	0x000350e0


	//   ....[94]....
        /*50d4*/ 	.word	0x00035200


	//   ....[95]....
        /*50d8*/ 	.word	0x00035250


	//   ....[96]....
        /*50dc*/ 	.word	0x00035370


	//   ....[97]....
        /*50e0*/ 	.word	0x000353c0


	//   ....[98]....
        /*50e4*/ 	.word	0x00035550


	//   ....[99]....
        /*50e8*/ 	.word	0x000355a0


	//   ....[100]....
        /*50ec*/ 	.word	0x00035630


	//   ....[101]....
        /*50f0*/ 	.word	0x00035680


	//   ....[102]....
        /*50f4*/ 	.word	0x000357a0


	//   ....[103]....
        /*50f8*/ 	.word	0x00035870


	//   ....[104]....
        /*50fc*/ 	.word	0x00035c80


	//   ....[105]....
        /*5100*/ 	.word	0x000381b0


	//   ....[106]....
        /*5104*/ 	.word	0x000389a0


	//   ....[107]....
        /*5108*/ 	.word	0x00039c70


	//   ....[108]....
        /*510c*/ 	.word	0x00039cc0


	//   ....[109]....
        /*5110*/ 	.word	0x00039d20


	//   ....[110]....
        /*5114*/ 	.word	0x00039d40


	//----- nvinfo : EIATTR_REG_RECONFIG
	.align		4
.L_351:
        /*5118*/ 	.byte	0x01, 0x54
	.zero		2


	//----- nvinfo : EIATTR_SYSCALL_OFFSETS
	.align		4
        /*511c*/ 	.byte	0x04, 0x46
        /*511e*/ 	.short	(.L_353 - .L_352)


	//   ....[0]....
.L_352:
        /*5120*/ 	.word	0x00001ee0


	//   ....[1]....
        /*5124*/ 	.word	0x0002f9e0


	//   ....[2]....
        /*5128*/ 	.word	0x0002fb20


	//   ....[3]....
        /*512c*/ 	.word	0x0002fc10


	//   ....[4]....
        /*5130*/ 	.word	0x000302b0


	//   ....[5]....
        /*5134*/ 	.word	0x00030e00


	//----- nvinfo : EIATTR_MBARRIER_INSTR_OFFSETS
	.align		4
.L_353:
        /*5138*/ 	.byte	0x04, 0x39
        /*513a*/ 	.short	(.L_355 - .L_354)


	//   ....[0]....
.L_354:
        /*513c*/ 	.word	0x000002a0
        /*5140*/ 	.word	0x000000ff
        /*5144*/ 	.word	0x00032400
        /*5148*/ 	.short	0x0100
        /*514a*/ 	.byte	0x08
	.zero		1


	//   ....[1]....
        /*514c*/ 	.word	0x000002b0
        /*5150*/ 	.word	0x000000ff
        /*5154*/ 	.word	0x00032410
        /*5158*/ 	.short	0x0100
        /*515a*/ 	.byte	0x08
	.zero		1


	//   ....[2]....
        /*515c*/ 	.word	0x000002c0
        /*5160*/ 	.word	0x000000ff
        /*5164*/ 	.word	0x00032420
        /*5168*/ 	.short	0x0100
        /*516a*/ 	.byte	0x08
	.zero		1


	//   ....[3]....
        /*516c*/ 	.word	0x000003b0
        /*5170*/ 	.word	0x000000ff
        /*5174*/ 	.word	0x00032430
        /*5178*/ 	.short	0x0100
        /*517a*/ 	.byte	0x08
	.zero		1


	//   ....[4]....
        /*517c*/ 	.word	0x000003c0
        /*5180*/ 	.word	0x000000ff
        /*5184*/ 	.word	0x00032440
        /*5188*/ 	.short	0x0100
        /*518a*/ 	.byte	0x08
	.zero		1


	//   ....[5]....
        /*518c*/ 	.word	0x000003d0
        /*5190*/ 	.word	0x000000ff
        /*5194*/ 	.word	0x00032438
        /*5198*/ 	.short	0x0100
        /*519a*/ 	.byte	0x08
	.zero		1


	//   ....[6]....
        /*519c*/ 	.word	0x000003e0
        /*51a0*/ 	.word	0x000000ff
        /*51a4*/ 	.word	0x00032448
        /*51a8*/ 	.short	0x0100
        /*51aa*/ 	.byte	0x08
	.zero		1


	//   ....[7]....
        /*51ac*/ 	.word	0x00000510
        /*51b0*/ 	.word	0x000000ff
        /*51b4*/ 	.word	0x00032450
        /*51b8*/ 	.short	0x0100
        /*51ba*/ 	.byte	0x08
	.zero		1


	//   ....[8]....
        /*51bc*/ 	.word	0x00000520
        /*51c0*/ 	.word	0x000000ff
        /*51c4*/ 	.word	0x00032460
        /*51c8*/ 	.short	0x0100
        /*51ca*/ 	.byte	0x08
	.zero		1


	//   ....[9]....
        /*51cc*/ 	.word	0x00000530
        /*51d0*/ 	.word	0x000000ff
        /*51d4*/ 	.word	0x00032458
        /*51d8*/ 	.short	0x0100
        /*51da*/ 	.byte	0x08
	.zero		1


	//   ....[10]....
        /*51dc*/ 	.word	0x00000540
        /*51e0*/ 	.word	0x000000ff
        /*51e4*/ 	.word	0x00032468
        /*51e8*/ 	.short	0x0100
        /*51ea*/ 	.byte	0x08
	.zero		1


	//   ....[11]....
        /*51ec*/ 	.word	0x00000630
        /*51f0*/ 	.word	0x000000ff
        /*51f4*/ 	.word	0x00032470
        /*51f8*/ 	.short	0x0100
        /*51fa*/ 	.byte	0x06
	.zero		1


	//   ....[12]....
        /*51fc*/ 	.word	0x00000640
        /*5200*/ 	.word	0x000000ff
        /*5204*/ 	.word	0x00032480
        /*5208*/ 	.short	0x0100
        /*520a*/ 	.byte	0x06
	.zero		1


	//   ....[13]....
        /*520c*/ 	.word	0x00000650
        /*5210*/ 	.word	0x000000ff
        /*5214*/ 	.word	0x00032478
        /*5218*/ 	.short	0x0100
        /*521a*/ 	.byte	0x06
	.zero		1


	//   ....[14]....
        /*521c*/ 	.word	0x00000660
        /*5220*/ 	.word	0x000000ff
        /*5224*/ 	.word	0x00032488
        /*5228*/ 	.short	0x0100
        /*522a*/ 	.byte	0x06
	.zero		1


	//   ....[15]....
        /*522c*/ 	.word	0x00000790
        /*5230*/ 	.word	0x000000ff
        /*5234*/ 	.word	0x00032490
        /*5238*/ 	.short	0x0100
        /*523a*/ 	.byte	0x08
	.zero		1


	//   ....[16]....
        /*523c*/ 	.word	0x000007a0
        /*5240*/ 	.word	0x000000ff
        /*5244*/ 	.word	0x000324a0
        /*5248*/ 	.short	0x0100
        /*524a*/ 	.byte	0x08
	.zero		1


	//   ....[17]....
        /*524c*/ 	.word	0x000007b0
        /*5250*/ 	.word	0x000000ff
        /*5254*/ 	.word	0x00032498
        /*5258*/ 	.short	0x0100
        /*525a*/ 	.byte	0x08
	.zero		1


	//   ....[18]....
        /*525c*/ 	.word	0x000007c0
        /*5260*/ 	.word	0x000000ff
        /*5264*/ 	.word	0x000324a8
        /*5268*/ 	.short	0x0100
        /*526a*/ 	.byte	0x08
	.zero		1


	//   ....[19]....
        /*526c*/ 	.word	0x000008f0
        /*5270*/ 	.word	0x000000ff
        /*5274*/ 	.word	0x000324b0
        /*5278*/ 	.short	0x0100
        /*527a*/ 	.byte	0x08
	.zero		1


	//   ....[20]....
        /*527c*/ 	.word	0x00000900
        /*5280*/ 	.word	0x000000ff
        /*5284*/ 	.word	0x000324c0
        /*5288*/ 	.short	0x0100
        /*528a*/ 	.byte	0x08
	.zero		1


	//   ....[21]....
        /*528c*/ 	.word	0x00000910
        /*5290*/ 	.word	0x000000ff
        /*5294*/ 	.word	0x000324b8
        /*5298*/ 	.short	0x0100
        /*529a*/ 	.byte	0x08
	.zero		1


	//   ....[22]....
        /*529c*/ 	.word	0x00000920
        /*52a0*/ 	.word	0x000000ff
        /*52a4*/ 	.word	0x000324c8
        /*52a8*/ 	.short	0x0100
        /*52aa*/ 	.byte	0x08
	.zero		1


	//   ....[23]....
        /*52ac*/ 	.word	0x000021f0
        /*52b0*/ 	.word	0x00000048
        /*52b4*/ 	.word	0x00032400
        /*52b8*/ 	.short	0x010a
        /*52ba*/ 	.byte	0x3f
	.zero		1


	//   ....[24]....
        /*52bc*/ 	.word	0x000025d0
        /*52c0*/ 	.word	0x0000000a
        /*52c4*/ 	.word	0x00000000
        /*52c8*/ 	.short	0x010a
        /*52ca*/ 	.byte	0x3f
	.zero		1


	//   ....[25]....
        /*52cc*/ 	.word	0x00002630
        /*52d0*/ 	.word	0x0000000a
        /*52d4*/ 	.word	0x00000000
        /*52d8*/ 	.short	0x010a
        /*52da*/ 	.byte	0x3f
	.zero		1


	//   ....[26]....
        /*52dc*/ 	.word	0x000029e0
        /*52e0*/ 	.word	0x00000048
        /*52e4*/ 	.word	0x00032410
        /*52e8*/ 	.short	0x010a
        /*52ea*/ 	.byte	0x3f
	.zero		1


	//   ....[27]....
        /*52ec*/ 	.word	0x00002ae0
        /*52f0*/ 	.word	0x0000000a
        /*52f4*/ 	.word	0x00000000
        /*52f8*/ 	.short	0x010a
        /*52fa*/ 	.byte	0x3f
	.zero		1


	//   ....[28]....
        /*52fc*/ 	.word	0x00002b40
        /*5300*/ 	.word	0x0000000a
        /*5304*/ 	.word	0x00000000
        /*5308*/ 	.short	0x010a
        /*530a*/ 	.byte	0x3f
	.zero		1


	//   ....[29]....
        /*530c*/ 	.word	0x00003840
        /*5310*/ 	.word	0x00000007
        /*5314*/ 	.word	0x00000000
        /*5318*/ 	.short	0x0101
        /*531a*/ 	.byte	0x3f
	.zero		1


	//   ....[30]....
        /*531c*/ 	.word	0x00008f80
        /*5320*/ 	.word	0x00000019
        /*5324*/ 	.word	0x00000000
        /*5328*/ 	.short	0x0101
        /*532a*/ 	.byte	0x3f
	.zero		1


	//   ....[31]....
        /*532c*/ 	.word	0x000096a0
        /*5330*/ 	.word	0x00000005
        /*5334*/ 	.word	0x00000000
        /*5338*/ 	.short	0x010a
        /*533a*/ 	.byte	0x3f
	.zero		1


	//   ....[32]....
        /*533c*/ 	.word	0x00009750
        /*5340*/ 	.word	0x00000000
        /*5344*/ 	.word	0x00000000
        /*5348*/ 	.short	0x010a
        /*534a*/ 	.byte	0x3f
	.zero		1


	//   ....[33]....
        /*534c*/ 	.word	0x00009b80
        /*5350*/ 	.word	0x00000000
        /*5354*/ 	.word	0x00000000
        /*5358*/ 	.short	0x010a
        /*535a*/ 	.byte	0x3f
	.zero		1


	//   ....[34]....
        /*535c*/ 	.word	0x00009c30
        /*5360*/ 	.word	0x00000004
        /*5364*/ 	.word	0x00000000
        /*5368*/ 	.short	0x010a
        /*536a*/ 	.byte	0x3f
	.zero		1


	//   ....[35]....
        /*536c*/ 	.word	0x0000a940
        /*5370*/ 	.word	0x00000000
        /*5374*/ 	.word	0x00000000
        /*5378*/ 	.short	0x0101
        /*537a*/ 	.byte	0x3f
	.zero		1


	//   ....[36]....
        /*537c*/ 	.word	0x00020140
        /*5380*/ 	.word	0x00000000
        /*5384*/ 	.word	0x00000000
        /*5388*/ 	.short	0x0101
        /*538a*/ 	.byte	0x3f
	.zero		1


	//   ....[37]....
        /*538c*/ 	.word	0x00020350
        /*5390*/ 	.word	0x00000003
        /*5394*/ 	.word	0x00000000
        /*5398*/ 	.short	0x010a
        /*539a*/ 	.byte	0x3f
	.zero		1


	//   ....[38]....
        /*539c*/ 	.word	0x00020450
        /*53a0*/ 	.word	0x00000000
        /*53a4*/ 	.word	0x00000000
        /*53a8*/ 	.short	0x010a
        /*53aa*/ 	.byte	0x3f
	.zero		1


	//   ....[39]....
        /*53ac*/ 	.word	0x00020880
        /*53b0*/ 	.word	0x00000000
        /*53b4*/ 	.word	0x00000000
        /*53b8*/ 	.short	0x010a
        /*53ba*/ 	.byte	0x3f
	.zero		1


	//   ....[40]....
        /*53bc*/ 	.word	0x00020930
        /*53c0*/ 	.word	0x00000002
        /*53c4*/ 	.word	0x00000000
        /*53c8*/ 	.short	0x010a
        /*53ca*/ 	.byte	0x3f
	.zero		1


	//   ....[41]....
        /*53cc*/ 	.word	0x00021600
        /*53d0*/ 	.word	0x00000000
        /*53d4*/ 	.word	0x00000000
        /*53d8*/ 	.short	0x0101
        /*53da*/ 	.byte	0x3f
	.zero		1


	//   ....[42]....
        /*53dc*/ 	.word	0x0002b2d0
        /*53e0*/ 	.word	0x00000000
        /*53e4*/ 	.word	0x00000000
        /*53e8*/ 	.short	0x0101
        /*53ea*/ 	.byte	0x3f
	.zero		1


	//   ....[43]....
        /*53ec*/ 	.word	0x0002c7a0
        /*53f0*/ 	.word	0x000000ff
        /*53f4*/ 	.word	0x00000000
        /*53f8*/ 	.short	0x0101
        /*53fa*/ 	.byte	0x04
	.zero		1


	//   ....[44]....
        /*53fc*/ 	.word	0x0002ff80
        /*5400*/ 	.word	0x000000ff
        /*5404*/ 	.word	0x00032440
        /*5408*/ 	.short	0x010a
        /*540a*/ 	.byte	0x26
	.zero		1


	//   ....[45]....
        /*540c*/ 	.word	0x00030c10
        /*5410*/ 	.word	0x000000ff
        /*5414*/ 	.word	0x00032400
        /*5418*/ 	.short	0x0107
        /*541a*/ 	.byte	0x26
	.zero		1


	//   ....[46]....
        /*541c*/ 	.word	0x00030c90
        /*5420*/ 	.word	0x000000ff
        /*5424*/ 	.word	0x00032400
        /*5428*/ 	.short	0x0101
        /*542a*/ 	.byte	0x26
	.zero		1


	//   ....[47]....
        /*542c*/ 	.word	0x00031880
        /*5430*/ 	.word	0x000000ff
        /*5434*/ 	.word	0x00032410
        /*5438*/ 	.short	0x0107
        /*543a*/ 	.byte	0x26
	.zero		1


	//   ....[48]....
        /*543c*/ 	.word	0x000318e0
        /*5440*/ 	.word	0x000000ff
        /*5444*/ 	.word	0x00032410
        /*5448*/ 	.short	0x0101
        /*544a*/ 	.byte	0x26
	.zero		1


	//   ....[49]....
        /*544c*/ 	.word	0x000318f0
        /*5450*/ 	.word	0x000000ff
        /*5454*/ 	.word	0x00032420
        /*5458*/ 	.short	0x010a
        /*545a*/ 	.byte	0x26
	.zero		1


	//   ....[50]....
        /*545c*/ 	.word	0x00031950
        /*5460*/ 	.word	0x000000ff
        /*5464*/ 	.word	0x00032460
        /*5468*/ 	.short	0x010a
        /*546a*/ 	.byte	0x26
	.zero		1


	//   ....[51]....
        /*546c*/ 	.word	0x000321d0
        /*5470*/ 	.word	0x000000ff
        /*5474*/ 	.word	0x00032448
        /*5478*/ 	.short	0x010a
        /*547a*/ 	.byte	0x26
	.zero		1


	//   ....[52]....
        /*547c*/ 	.word	0x000323a0
        /*5480*/ 	.word	0x000000ff
        /*5484*/ 	.word	0x00032468
        /*5488*/ 	.short	0x010a
        /*548a*/ 	.byte	0x26
	.zero		1


	//   ....[53]....
        /*548c*/ 	.word	0x000329f0
        /*5490*/ 	.word	0x000000ff
        /*5494*/ 	.word	0x00032440
        /*5498*/ 	.short	0x010a
        /*549a*/ 	.byte	0x26
	.zero		1


	//   ....[54]....
        /*549c*/ 	.word	0x00032bd0
        /*54a0*/ 	.word	0x000000ff
        /*54a4*/ 	.word	0x00032460
        /*54a8*/ 	.short	0x010a
        /*54aa*/ 	.byte	0x26
	.zero		1


	//   ....[55]....
        /*54ac*/ 	.word	0x00033250
        /*54b0*/ 	.word	0x000000ff
        /*54b4*/ 	.word	0x00032448
        /*54b8*/ 	.short	0x010a
        /*54ba*/ 	.byte	0x26
	.zero		1


	//   ....[56]....
        /*54bc*/ 	.word	0x00033430
        /*54c0*/ 	.word	0x000000ff
        /*54c4*/ 	.word	0x00032468
        /*54c8*/ 	.short	0x010a
        /*54ca*/ 	.byte	0x26
	.zero		1


	//   ....[57]....
        /*54cc*/ 	.word	0x00033900
        /*54d0*/ 	.word	0x00000002
        /*54d4*/ 	.word	0x00032420
        /*54d8*/ 	.short	0x010a
        /*54da*/ 	.byte	0x3f
	.zero		1


	//   ....[58]....
        /*54dc*/ 	.word	0x00033a80
        /*54e0*/ 	.word	0x00000008
        /*54e4*/ 	.word	0x00000000
        /*54e8*/ 	.short	0x010a
        /*54ea*/ 	.byte	0x3f
	.zero		1


	//   ....[59]....
        /*54ec*/ 	.word	0x00033af0
        /*54f0*/ 	.word	0x00000003
        /*54f4*/ 	.word	0x00000000
        /*54f8*/ 	.short	0x010a
        /*54fa*/ 	.byte	0x3f
	.zero		1


	//   ....[60]....
        /*54fc*/ 	.word	0x00033b50
        /*5500*/ 	.word	0x00000006
        /*5504*/ 	.word	0x00000000
        /*5508*/ 	.short	0x010a
        /*550a*/ 	.byte	0x3f
	.zero		1


	//   ....[61]....
        /*550c*/ 	.word	0x00033b80
        /*5510*/ 	.word	0x00000003
        /*5514*/ 	.word	0x00000000
        /*5518*/ 	.short	0x010a
        /*551a*/ 	.byte	0x3f
	.zero		1


	//   ....[62]....
        /*551c*/ 	.word	0x00033be0
        /*5520*/ 	.word	0x00000048
        /*5524*/ 	.word	0x00032400
        /*5528*/ 	.short	0x010a
        /*552a*/ 	.byte	0x3f
	.zero		1


	//   ....[63]....
        /*552c*/ 	.word	0x00033c30
        /*5530*/ 	.word	0x0000000a
        /*5534*/ 	.word	0x00000000
        /*5538*/ 	.short	0x010a
        /*553a*/ 	.byte	0x3f
	.zero		1


	//   ....[64]....
        /*553c*/ 	.word	0x00033c80
        /*5540*/ 	.word	0x00000048
        /*5544*/ 	.word	0x00032410
        /*5548*/ 	.short	0x010a
        /*554a*/ 	.byte	0x3f
	.zero		1


	//   ....[65]....
        /*554c*/ 	.word	0x00033cd0
        /*5550*/ 	.word	0x0000000a
        /*5554*/ 	.word	0x00000000
        /*5558*/ 	.short	0x010a
        /*555a*/ 	.byte	0x3f
	.zero		1


	//   ....[66]....
        /*555c*/ 	.word	0x00033d20
        /*5560*/ 	.word	0x00000000
        /*5564*/ 	.word	0x00000000
        /*5568*/ 	.short	0x010a
        /*556a*/ 	.byte	0x3f
	.zero		1


	//   ....[67]....
        /*556c*/ 	.word	0x00033d70
        /*5570*/ 	.word	0x00000004
        /*5574*/ 	.word	0x00000000
        /*5578*/ 	.short	0x010a
        /*557a*/ 	.byte	0x3f
	.zero		1


	//   ....[68]....
        /*557c*/ 	.word	0x00033dc0
        /*5580*/ 	.word	0x00000000
        /*5584*/ 	.word	0x00000000
        /*5588*/ 	.short	0x010a
        /*558a*/ 	.byte	0x3f
	.zero		1


	//   ....[69]....
        /*558c*/ 	.word	0x00033e10
        /*5590*/ 	.word	0x00000002
        /*5594*/ 	.word	0x00000000
        /*5598*/ 	.short	0x010a
        /*559a*/ 	.byte	0x3f
	.zero		1


	//   ....[70]....
        /*559c*/ 	.word	0x00033f70
        /*55a0*/ 	.word	0x00000003
        /*55a4*/ 	.word	0x00032440
        /*55a8*/ 	.short	0x010a
        /*55aa*/ 	.byte	0x3f
	.zero		1


	//   ....[71]....
        /*55ac*/ 	.word	0x000358b0
        /*55b0*/ 	.word	0x00000003
        /*55b4*/ 	.word	0x00032420
        /*55b8*/ 	.short	0x010a
        /*55ba*/ 	.byte	0x3f
	.zero		1


	//   ....[72]....
        /*55bc*/ 	.word	0x00035910
        /*55c0*/ 	.word	0x00000003
        /*55c4*/ 	.word	0x00032460
        /*55c8*/ 	.short	0x010a
        /*55ca*/ 	.byte	0x3f
	.zero		1


	//   ....[73]....
        /*55cc*/ 	.word	0x00035970
        /*55d0*/ 	.word	0x00000003
        /*55d4*/ 	.word	0x00032448
        /*55d8*/ 	.short	0x010a
        /*55da*/ 	.byte	0x3f
	.zero		1


	//   ....[74]....
        /*55dc*/ 	.word	0x000359d0
        /*55e0*/ 	.word	0x00000003
        /*55e4*/ 	.word	0x00032468
        /*55e8*/ 	.short	0x010a
        /*55ea*/ 	.byte	0x3f
	.zero		1


	//   ....[75]....
        /*55ec*/ 	.word	0x00035a30
        /*55f0*/ 	.word	0x00000003
        /*55f4*/ 	.word	0x00032440
        /*55f8*/ 	.short	0x010a
        /*55fa*/ 	.byte	0x3f
	.zero		1


	//   ....[76]....
        /*55fc*/ 	.word	0x00035a90
        /*5600*/ 	.word	0x00000003
        /*5604*/ 	.word	0x00032460
        /*5608*/ 	.short	0x010a
        /*560a*/ 	.byte	0x3f
	.zero		1


	//   ....[77]....
        /*560c*/ 	.word	0x00035af0
        /*5610*/ 	.word	0x00000003
        /*5614*/ 	.word	0x00032448
        /*5618*/ 	.short	0x010a
        /*561a*/ 	.byte	0x3f
	.zero		1


	//   ....[78]....
        /*561c*/ 	.word	0x00035b50
        /*5620*/ 	.word	0x00000003
        /*5624*/ 	.word	0x00032468
        /*5628*/ 	.short	0x010a
        /*562a*/ 	.byte	0x3f
	.zero		1


	//   ....[79]....
        /*562c*/ 	.word	0x00035ba0
        /*5630*/ 	.word	0x00000002
        /*5634*/ 	.word	0x00032420
        /*5638*/ 	.short	0x010a
        /*563a*/ 	.byte	0x3f
	.zero		1


	//   ....[80]....
        /*563c*/ 	.word	0x00035d40
        /*5640*/ 	.word	0x00000008
        /*5644*/ 	.word	0x00000000
        /*5648*/ 	.short	0x010a
        /*564a*/ 	.byte	0x3f
	.zero		1


	//   ....[81]....
        /*564c*/ 	.word	0x00035d90
        /*5650*/ 	.word	0x00000003
        /*5654*/ 	.word	0x00000000
        /*5658*/ 	.short	0x010a
        /*565a*/ 	.byte	0x3f
	.zero		1


	//   ....[82]....
        /*565c*/ 	.word	0x00035de0
        /*5660*/ 	.word	0x00000006
        /*5664*/ 	.word	0x00000000
        /*5668*/ 	.short	0x010a
        /*566a*/ 	.byte	0x3f
	.zero		1


	//   ....[83]....
        /*566c*/ 	.word	0x000361a0
        /*5670*/ 	.word	0x00000000
        /*5674*/ 	.word	0x00000000
        /*5678*/ 	.short	0x010a
        /*567a*/ 	.byte	0x3f
	.zero		1


	//   ....[84]....
        /*567c*/ 	.word	0x000362e0
        /*5680*/ 	.word	0x0000000a
        /*5684*/ 	.word	0x00000000
        /*5688*/ 	.short	0x010a
        /*568a*/ 	.byte	0x3f
	.zero		1


	//   ....[85]....
        /*568c*/ 	.word	0x00036940
        /*5690*/ 	.word	0x00000000
        /*5694*/ 	.word	0x00000000
        /*5698*/ 	.short	0x010a
        /*569a*/ 	.byte	0x3f
	.zero		1


	//   ....[86]....
        /*569c*/ 	.word	0x00036a80
        /*56a0*/ 	.word	0x0000000a
        /*56a4*/ 	.word	0x00000000
        /*56a8*/ 	.short	0x010a
        /*56aa*/ 	.byte	0x3f
	.zero		1


	//   ....[87]....
        /*56ac*/ 	.word	0x00037bd0
        /*56b0*/ 	.word	0x00000006
        /*56b4*/ 	.word	0x00000000
        /*56b8*/ 	.short	0x0101
        /*56ba*/ 	.byte	0x3f
	.zero		1


	//   ....[88]....
        /*56bc*/ 	.word	0x000519e0
        /*56c0*/ 	.word	0x00000000
        /*56c4*/ 	.word	0x00000000
        /*56c8*/ 	.short	0x0101
        /*56ca*/ 	.byte	0x3f
	.zero		1


	//   ....[89]....
        /*56cc*/ 	.word	0x00051a10
        /*56d0*/ 	.word	0x0000000a
        /*56d4*/ 	.word	0x00000000
        /*56d8*/ 	.short	0x010a
        /*56da*/ 	.byte	0x3f
	.zero		1


	//   ....[90]....
        /*56dc*/ 	.word	0x00051a60
        /*56e0*/ 	.word	0x0000000a
        /*56e4*/ 	.word	0x00000000
        /*56e8*/ 	.short	0x010a
        /*56ea*/ 	.byte	0x3f
	.zero		1


	//----- nvinfo : EIATTR_NUM_MBARRIERS
	.align		4
.L_355:
        /*56ec*/ 	.byte	0x03, 0x38
        /*56ee*/ 	.short	0x0017


	//----- nvinfo : EIATTR_EXIT_INSTR_OFFSETS
	.align		4
        /*56f0*/ 	.byte	0x04, 0x1c
        /*56f2*/ 	.short	(.L_357 - .L_356)


	//   ....[0]....
.L_356:
        /*56f4*/ 	.word	0x00033bd0


	//----- nvinfo : EIATTR_MAX_THREADS
	.align		4
.L_357:
        /*56f8*/ 	.byte	0x04, 0x05
        /*56fa*/ 	.short	(.L_359 - .L_358)
.L_358:
        /*56fc*/ 	.word	0x00000180
        /*5700*/ 	.word	0x00000001
        /*5704*/ 	.word	0x00000001


	//----- nvinfo : EIATTR_CRS_STACK_SIZE
	.align		4
.L_359:
        /*5708*/ 	.byte	0x04, 0x1e
        /*570a*/ 	.short	(.L_361 - .L_360)
.L_360:
        /*570c*/ 	.word	0x00000000


	//----- nvinfo : EIATTR_CBANK_PARAM_SIZE
	.align		4
.L_361:
        /*5710*/ 	.byte	0x03, 0x19
        /*5712*/ 	.short	0x0b70


	//----- nvinfo : EIATTR_PARAM_CBANK
	.align		4
        /*5714*/ 	.byte	0x04, 0x0a
        /*5716*/ 	.short	(.L_363 - .L_362)
	.align		4
.L_362:
        /*5718*/ 	.word	index@(.nv.constant0._ZN7cutlass13device_kernelIN5flash11enable_sm90INS1_16FlashAttnFwdSm90INS1_25CollectiveMainloopFwdSm90ILi2EN4cute5tupleIJNS5_1CILi1EEES8_S8_EEENS6_IJNS7_ILi128EEENS7_ILi96EEENS7_ILi64EEEEEELi256ENS_10bfloat16_tEfNS_4arch4Sm90ELb0ELb1ELb1ELb0ELb0ELb0ELb1ELb1ELb0ELb1ELb1ELb0EEENS1_21CollectiveEpilogueFwdINS6_IJSA_NS7_ILi256EEESB_EEES9_SE_SG_Li256ELb0ELb1ELb1ELb0EEENS1_19SingleTileSchedulerILb0ELb1ELb1ELi128EEEEEEEEEvNT_6ParamsE)
        /*571c*/ 	.short	0x0210
        /*571e*/ 	.short	0x0b70


	//----- nvinfo : EIATTR_SW_WAR
	.align		4
.L_363:
        /*5720*/ 	.byte	0x04, 0x36
        /*5722*/ 	.short	(.L_365 - .L_364)
.L_364:
        /*5724*/ 	.word	0x00000008
.L_365:


//--------------------- .nv.info._ZN7cutlass13device_kernelIN5flash11enable_sm90INS1_16FlashAttnFwdSm90INS1_25CollectiveMainloopFwdSm90ILi2EN4cute5tupleIJNS5_1CILi1EEES8_S8_EEENS6_IJNS7_ILi128EEENS7_ILi96EEENS7_ILi64EEEEEELi256ENS_10bfloat16_tEfNS_4arch4Sm90ELb0ELb1ELb1ELb1ELb0ELb0ELb0ELb1ELb0ELb1ELb1ELb0EEENS1_21CollectiveEpilogueFwdINS6_IJSA_NS7_ILi256EEESB_EEES9_SE_SG_Li256ELb1ELb1ELb1ELb0EEENS1_36VarlenDynamicPersistentTileSchedulerILi128ELi96ELi256ELi128ELb1ELb1ELb1ELb1ELb0ELb1EEEEEEEEEvNT_6ParamsE --------------------------
	.section	.nv.info._ZN7cutlass13device_kernelIN5flash11enable_sm90INS1_16FlashAttnFwdSm90INS1_25CollectiveMainloopFwdSm90ILi2EN4cute5tupleIJNS5_1CILi1EEES8_S8_EEENS6_IJNS7_ILi128EEENS7_ILi96EEENS7_ILi64EEEEEELi256ENS_10bfloat16_tEfNS_4arch4Sm90ELb0ELb1ELb1ELb1ELb0ELb0ELb0ELb1ELb0ELb1ELb1ELb0EEENS1_21CollectiveEpilogueFwdINS6_IJSA_NS7_ILi256EEESB_EEES9_SE_SG_Li256ELb1ELb1ELb1ELb0EEENS1_36VarlenDynamicPersistentTileSchedulerILi128ELi96ELi256ELi128ELb1ELb1ELb1ELb1ELb0ELb1EEEEEEEEEvNT_6ParamsE,"",@"SHT_CUDA_INFO"
	.sectionflags	@""
	.align	4


	//----- nvinfo : EIATTR_CUDA_API_VERSION
	.align		4
        /*0000*/ 	.byte	0x04, 0x37
        /*0002*/ 	.short	(.L_367 - .L_366)
.L_366:
        /*0004*/ 	.word	0x00000082


	//----- nvinfo : EIATTR_KPARAM_INFO
	.align		4
.L_367:
        /*0008*/ 	.byte	0x04, 0x17
        /*000a*/ 	.short	(.L_369 - .L_368)
.L_368:
        /*000c*/ 	.word	0x00000000
        /*0010*/ 	.short	0x0000
        /*0012*/ 	.short	0x0070
        /*0014*/ 	.byte	0x00, 0xf0, 0x01, 0x2a


	//----- nvinfo : EIATTR_SPARSE_MMA_MASK
	.align		4
.L_369:
        /*0018*/ 	.byte	0x03, 0x50
        /*001a*/ 	.short	0x0000


	//----- nvinfo : EIATTR_MAXREG_COUNT
	.align		4
        /*001c*/ 	.byte	0x03, 0x1b
        /*001e*/ 	.short	0x00a8


	//----- nvinfo : EIATTR_NUM_BARRIERS
	.align		4
        /*0020*/ 	.byte	0x02, 0x4c
        /*0022*/ 	.byte	0x10
	.zero		1


	//----- nvinfo : EIATTR_EXTERNS
	.align		4
        /*0024*/ 	.byte	0x04, 0x0f
        /*0026*/ 	.short	(.L_371 - .L_370)


	//   ....[0]....
	.align		4
.L_370:
        /*0028*/ 	.word	index@(__assertfail)


	//----- nvinfo : EIATTR_ANNOTATIONS
	.align		4
.L_371:
        /*002c*/ 	.byte	0x04, 0x55
        /*002e*/ 	.short	(.L_373 - .L_372)


	//   ....[0]....
.L_372:
        /* <DEDUP_REMOVED lines=70> */


	//----- nvinfo : EIATTR_MERCURY_ISA_VERSION
	.align		4
.L_373:
        /*0480*/ 	.byte	0x03, 0x5f
        /*0482*/ 	.short	0x0101


	//----- nvinfo : EIATTR_UNUSED_LOAD_BYTE_OFFSET
	.align		4
        /*0484*/ 	.byte	0x04, 0x44
        /*0486*/ 	.short	(.L_375 - .L_374)


	//   ....[0]....
.L_374:
        /*0488*/ 	.word	0x00000a30
        /*048c*/ 	.word	0x0000fff0


	//   ....[1]....
        /*0490*/ 	.word	0x0000f0a0
        /*0494*/ 	.word	0x0000fff0


	//----- nvinfo : EIATTR_INT_WARP_WIDE_INSTR_OFFSETS
	.align		4
.L_375:
        /*0498*/ 	.byte	0x04, 0x31
        /*049a*/ 	.short	(.L_377 - .L_376)


	//   ....[0]....
.L_376:
        /*049c*/ 	.word	0x00000130


	//   ....[1]....
        /*04a0*/ 	.word	0x00000170


	//   ....[2]....
        /*04a4*/ 	.word	0x000001e0


	//   ....[3]....
        /*04a8*/ 	.word	0x00004ea0


	//   ....[4]....
        /*04ac*/ 	.word	0x00015470


	//   ....[5]....
        /*04b0*/ 	.word	0x00015500


	//   ....[6]....
        /*04b4*/ 	.word	0x00019180


	//   ....[7]....
        /*04b8*/ 	.word	0x00019210


	//----- nvinfo : EIATTR_COOP_GROUP_MASK_REGIDS
	.align		4
.L_377:
        /*04bc*/ 	.byte	0x04, 0x29
        /*04be*/ 	.short	(.L_379 - .L_378)


	//   ....[0]....
.L_378:
        /*04c0*/ 	.word	0xffffffff


	//   ....[1]....
        /*04c4*/ 	.word	0xffffffff


	//   ....[2]....
        /*04c8*/ 	.word	0xffffffff


	//   ....[3]....
        /*04cc*/ 	.word	0xffffffff


	//   ....[4]....
        /*04d0*/ 	.word	0xffffffff


	//   ....[5]....
        /*04d4*/ 	.word	0xffffffff


	//   ....[6]....
        /*04d8*/ 	.word	0xffffffff


	//   ....[7]....
        /*04dc*/ 	.word	0xffffffff


	//   ....[8]....
        /*04e0*/ 	.word	0xffffffff


	//   ....[9]....
        /*04e4*/ 	.word	0xffffffff


	//   ....[10]....
        /*04e8*/ 	.word	0xffffffff


	//   ....[11]....
        /*04ec*/ 	.word	0xffffffff


	//   ....[12]....
        /*04f0*/ 	.word	0xffffffff


	//   ....[13]....
        /*04f4*/ 	.word	0xffffffff


	//   ....[14]....
        /*04f8*/ 	.word	0xffffffff


	//   ....[15]....
        /*04fc*/ 	.word	0xffffffff


	//   ....[16]....
        /*0500*/ 	.word	0xffffffff


	//   ....[17]....
        /*0504*/ 	.word	0xffffffff


	//   ....[18]....
        /*0508*/ 	.word	0xffffffff


	//   ....[19]....
        /*050c*/ 	.word	0xffffffff


	//   ....[20]....
        /*0510*/ 	.word	0xffffffff


	//   ....[21]....
        /*0514*/ 	.word	0xffffffff


	//   ....[22]....
        /*0518*/ 	.word	0xffffffff


	//   ....[23]....
        /*051c*/ 	.word	0xffffffff


	//   ....[24]....
        /*0520*/ 	.word	0xffffffff


	//   ....[25]....
        /*0524*/ 	.word	0xffffffff


	//   ....[26]....
        /*0528*/ 	.word	0xffffffff


	//   ....[27]....
        /*052c*/ 	.word	0xffffffff


	//   ....[28]....
        /*0530*/ 	.word	0xffffffff


	//   ....[29]....
        /*0534*/ 	.word	0xffffffff


	//   ....[30]....
        /*0538*/ 	.word	0xffffffff


	//   ....[31]....
        /*053c*/ 	.word	0xffffffff


	//   ....[32]....
        /*0540*/ 	.word	0xffffffff


	//   ....[33]....
        /*0544*/ 	.word	0xffffffff


	//   ....[34]....
        /*0548*/ 	.word	0xffffffff


	//   ....[35]....
        /*054c*/ 	.word	0xffffffff


	//   ....[36]....
        /*0550*/ 	.word	0xffffffff


	//   ....[37]....
        /*0554*/ 	.word	0xffffffff


	//   ....[38]....
        /*0558*/ 	.word	0xffffffff


	//   ....[39]....
        /*055c*/ 	.word	0xffffffff


	//   ....[40]....
        /*0560*/ 	.word	0xffffffff


	//   ....[41]....
        /*0564*/ 	.word	0xffffffff


	//   ....[42]....
        /*0568*/ 	.word	0xffffffff


	//   ....[43]....
        /*056c*/ 	.word	0xffffffff


	//   ....[44]....
        /*0570*/ 	.word	0xffffffff


	//   ....[45]....
        /*0574*/ 	.word	0xffffffff


	//   ....[46]....
        /*0578*/ 	.word	0xffffffff


	//   ....[47]....
        /*057c*/ 	.word	0xffffffff


	//   ....[48]....
        /*0580*/ 	.word	0xffffffff


	//   ....[49]....
        /*0584*/ 	.word	0xffffffff


	//   ....[50]....
        /*0588*/ 	.word	0xffffffff


	//   ....[51]....
        /*058c*/ 	.word	0xffffffff


	//   ....[52]....
        /*0590*/ 	.word	0xffffffff


	//   ....[53]....
        /*0594*/ 	.word	0xffffffff


	//   ....[54]....
        /*0598*/ 	.word	0xffffffff


	//   ....[55]....
        /*059c*/ 	.word	0xffffffff


	//   ....[56]....
        /*05a0*/ 	.word	0xffffffff


	//   ....[57]....
        /*05a4*/ 	.word	0xffffffff


	//   ....[58]....
        /*05a8*/ 	.word	0xffffffff


	//   ....[59]....
        /*05ac*/ 	.word	0xffffffff


	//   ....[60]....
        /*05b0*/ 	.word	0xffffffff


	//   ....[61]....
        /*05b4*/ 	.word	0xffffffff


	//   ....[62]....
        /*05b8*/ 	.word	0xffffffff


	//   ....[63]....
        /*05bc*/ 	.word	0xffffffff


	//   ....[64]....
        /*05c0*/ 	.word	0xffffffff


	//   ....[65]....
        /*05c4*/ 	.word	0xffffffff


	//   ....[66]....
        /*05c8*/ 	.word	0xffffffff


	//   ....[67]....
        /*05cc*/ 	.word	0xffffffff


	//   ....[68]....
        /*05d0*/ 	.word	0xffffffff


	//   ....[69]....
        /*05d4*/ 	.word	0xffffffff


	//   ....[70]....
        /*05d8*/ 	.word	0xffffffff


	//   ....[71]....
        /*05dc*/ 	.word	0xffffffff


	//   ....[72]....
        /*05e0*/ 	.word	0xffffffff


	//   ....[73]....
        /*05e4*/ 	.word	0xffffffff


	//   ....[74]....
        /*05e8*/ 	.word	0xffffffff


	//   ....[75]....
        /*05ec*/ 	.word	0xffffffff


	//   ....[76]....
        /*05f0*/ 	.word	0xffffffff


	//   ....[77]....
        /*05f4*/ 	.word	0xffffffff


	//   ....[78]....
        /*05f8*/ 	.word	0xffffffff


	//   ....[79]....
        /*05fc*/ 	.word	0xffffffff


	//   ....[80]....
        /*0600*/ 	.word	0xffffffff


	//   ....[81]....
        /*0604*/ 	.word	0xffffffff


	//   ....[82]....
        /*0608*/ 	.word	0xffffffff


	//   ....[83]....
        /*060c*/ 	.word	0xffffffff


	//   ....[84]....
        /*0610*/ 	.word	0xffffffff


	//   ....[85]....
        /*0614*/ 	.word	0xffffffff


	//   ....[86]....
        /*0618*/ 	.word	0xffffffff


	//   ....[87]....
        /*061c*/ 	.word	0xffffffff


	//   ....[88]....
        /*0620*/ 	.word	0xffffffff


	//   ....[89]....
        /*0624*/ 	.word	0xffffffff


	//   ....[90]....
        /*0628*/ 	.word	0xffffffff


	//   ....[91]....
        /*062c*/ 	.word	0xffffffff


	//   ....[92]....
        /*0630*/ 	.word	0xffffffff


	//   ....[93]....
        /*0634*/ 	.word	0xffffffff


	//   ....[94]....
        /*0638*/ 	.word	0xffffffff


	//   ....[95]....
        /*063c*/ 	.word	0xffffffff


	//   ....[96]....
        /*0640*/ 	.word	0xffffffff


	//   ....[97]....
        /*0644*/ 	.word	0xffffffff


	//   ....[98]....
        /*0648*/ 	.word	0xffffffff


	//   ....[99]....
        /*064c*/ 	.word	0xffffffff


	//   ....[100]....
        /*0650*/ 	.word	0xffffffff


	//   ....[101]....
        /*0654*/ 	.word	0xffffffff


	//   ....[102]....
        /*0658*/ 	.word	0xffffffff


	//   ....[103]....
        /*065c*/ 	.word	0xffffffff


	//   ....[104]....
        /*0660*/ 	.word	0xffffffff


	//   ....[105]....
        /*0664*/ 	.word	0xffffffff


	//   ....[106]....
        /*0668*/ 	.word	0xffffffff


	//   ....[107]....
        /*066c*/ 	.word	0xffffffff


	//   ....[108]....
        /*0670*/ 	.word	0xffffffff


	//   ....[109]....
        /*0674*/ 	.word	0xffffffff


	//   ....[110]....
        /*0678*/ 	.word	0xffffffff


	//   ....[111]....
        /*067c*/ 	.word	0x0500000f


	//   ....[112]....
        /*0680*/ 	.word	0x0500000f


	//   ....[113]....
        /*0684*/ 	.word	0x0500000f


	//   ....[114]....
        /*0688*/ 	.word	0x0500000f


	//   ....[115]....
        /*068c*/ 	.word	0x0500000f


	//   ....[116]....
        /*0690*/ 	.word	0x0500000f


	//   ....[117]....
        /*0694*/ 	.word	0x0500000f


	//   ....[118]....
        /*0698*/ 	.word	0x0500000f


	//   ....[119]....
        /*069c*/ 	.word	0x0500000f


	//   ....[120]....
        /*06a0*/ 	.word	0x0500000f


	//   ....[121]....
        /*06a4*/ 	.word	0x0500000f


	//   ....[122]....
        /*06a8*/ 	.word	0x0500000f


	//   ....[123]....
        /*06ac*/ 	.word	0x0500000f


	//   ....[124]....
        /*06b0*/ 	.word	0x0500000f


	//   ....[125]....
        /*06b4*/ 	.word	0x0500000f


	//   ....[126]....
        /*06b8*/ 	.word	0x0500000f


	//   ....[127]....
        /*06bc*/ 	.word	0x0500000f


	//   ....[128]....
        /*06c0*/ 	.word	0x0500000f


	//   ....[129]....
        /*06c4*/ 	.word	0x0500000f


	//   ....[130]....
        /*06c8*/ 	.word	0x0500000f


	//   ....[131]....
        /*06cc*/ 	.word	0x0500000f


	//   ....[132]....
        /*06d0*/ 	.word	0x0500000f


	//   ....[133]....
        /*06d4*/ 	.word	0x0500000f


	//   ....[134]....
        /*06d8*/ 	.word	0x0500000f


	//   ....[135]....
        /*06dc*/ 	.word	0x0500000f


	//   ....[136]....
        /*06e0*/ 	.word	0x0500000f


	//   ....[137]....
        /*06e4*/ 	.word	0x0500000f


	//   ....[138]....
        /*06e8*/ 	.word	0x0500000f


	//   ....[139]....
        /*06ec*/ 	.word	0x0500000f


	//   ....[140]....
        /*06f0*/ 	.word	0x0500000f


	//   ....[141]....
        /*06f4*/ 	.word	0x0500000f


	//   ....[142]....
        /*06f8*/ 	.word	0x0500000f


	//   ....[143]....
        /*06fc*/ 	.word	0x0500000f


	//   ....[144]....
        /*0700*/ 	.word	0x0500000f


	//   ....[145]....
        /*0704*/ 	.word	0x0500000f


	//   ....[146]....
        /*0708*/ 	.word	0x0500000f


	//----- nvinfo : EIATTR_COOP_GROUP_INSTR_OFFSETS
	.align		4
.L_379:
        /*070c*/ 	.byte	0x04, 0x28
        /*070e*/ 	.short	(.L_381 - .L_380)


	//   ....[0]....
.L_380:
        /*0710*/ 	.word	0x00000070


	//   ....[1]....
        /*0714*/ 	.word	0x00000140


	//   ....[2]....
        /*0718*/ 	.word	0x00000190


	//   ....[3]....
        /*071c*/ 	.word	0x000003c0


	//   ....[4]....
        /*0720*/ 	.word	0x00000520


	//   ....[5]....
        /*0724*/ 	.word	0x00000640


	//   ....[6]....
        /*0728*/ 	.word	0x000007a0


	//   ....[7]....
        /*072c*/ 	.word	0x000021a0


	//   ....[8]....
        /*0730*/ 	.word	0x000029a0


	//   ....[9]....
        /*0734*/ 	.word	0x000037e0


	//   ....[10]....
        /*0738*/ 	.word	0x00003e00


	//   ....[11]....
        /*073c*/ 	.word	0x000040a0


	//   ....[12]....
        /*0740*/ 	.word	0x00004530


	//   ....[13]....
        /*0744*/ 	.word	0x00004580


	//   ....[14]....
        /*0748*/ 	.word	0x00005660


	//   ....[15]....
        /*074c*/ 	.word	0x00005fa0


	//   ....[16]....
        /*0750*/ 	.word	0x00006d90


	//   ....[17]....
        /*0754*/ 	.word	0x00006eb0


	//   ....[18]....
        /*0758*/ 	.word	0x00007a10


	//   ....[19]....
        /*075c*/ 	.word	0x00007a70


	//   ....[20]....
        /*0760*/ 	.word	0x000094e0


	//   ....[21]....
        /*0764*/ 	.word	0x00009540


	//   ....[22]....
        /*0768*/ 	.word	0x00009f60


	//   ....[23]....
        /*076c*/ 	.word	0x00009fc0


	//   ....[24]....
        /*0770*/ 	.word	0x0000b480


	//   ....[25]....
        /*0774*/ 	.word	0x0000bc70


	//   ....[26]....
        /*0778*/ 	.word	0x0000c9c0


	//   ....[27]....
        /*077c*/ 	.word	0x0000cae0


	//   ....[28]....
        /*0780*/ 	.word	0x0000d3d0


	//   ....[29]....
        /*0784*/ 	.word	0x0000d5a0


	//   ....[30]....
        /*0788*/ 	.word	0x0000e620


	//   ....[31]....
        /*078c*/ 	.word	0x0000e690


	//   ....[32]....
        /*0790*/ 	.word	0x0000e6d0


	//   ....[33]....
        /*0794*/ 	.word	0x0000e700


	//   ....[34]....
        /*0798*/ 	.word	0x00010140


	//   ....[35]....
        /*079c*/ 	.word	0x00010150


	//   ....[36]....
        /*07a0*/ 	.word	0x00010160


	//   ....[37]....
        /*07a4*/ 	.word	0x00010170


	//   ....[38]....
        /*07a8*/ 	.word	0x00010bf0


	//   ....[39]....
        /*07ac*/ 	.word	0x00010c10


	//   ....[40]....
        /*07b0*/ 	.word	0x00010da0


	//   ....[41]....
        /*07b4*/ 	.word	0x00010dc0


	//   ....[42]....
        /*07b8*/ 	.word	0x00010f00


	//   ....[43]....
        /*07bc*/ 	.word	0x00010f20


	//   ....[44]....
        /*07c0*/ 	.word	0x00011070


	//   ....[45]....
        /*07c4*/ 	.word	0x00011090


	//   ....[46]....
        /*07c8*/ 	.word	0x000115c0


	//   ....[47]....
        /*07cc*/ 	.word	0x000115f0


	//   ....[48]....
        /*07d0*/ 	.word	0x00011ec0


	//   ....[49]....
        /*07d4*/ 	.word	0x00011ed0


	//   ....[50]....
        /*07d8*/ 	.word	0x00013030


	//   ....[51]....
        /*07dc*/ 	.word	0x00013060


	//   ....[52]....
        /*07e0*/ 	.word	0x000131d0


	//   ....[53]....
        /*07e4*/ 	.word	0x000131f0


	//   ....[54]....
        /*07e8*/ 	.word	0x00013330


	//   ....[55]....
        /*07ec*/ 	.word	0x00013350


	//   ....[56]....
        /*07f0*/ 	.word	0x000134a0


	//   ....[57]....
        /*07f4*/ 	.word	0x000134c0


	//   ....[58]....
        /*07f8*/ 	.word	0x000136a0


	//   ....[59]....
        /*07fc*/ 	.word	0x000138b0


	//   ....[60]....
        /*0800*/ 	.word	0x000138e0


	//   ....[61]....
        /*0804*/ 	.word	0x00013910


	//   ....[62]....
        /*0808*/ 	.word	0x00013940


	//   ....[63]....
        /*080c*/ 	.word	0x00013970


	//   ....[64]....
        /*0810*/ 	.word	0x000139a0


	//   ....[65]....
        /*0814*/ 	.word	0x00013b40


	//   ....[66]....
        /*0818*/ 	.word	0x00013b70


	//   ....[67]....
        /*081c*/ 	.word	0x00013ba0


	//   ....[68]....
        /*0820*/ 	.word	0x00013bd0


	//   ....[69]....
        /*0824*/ 	.word	0x00013c00


	//   ....[70]....
        /*0828*/ 	.word	0x00013c30


	//   ....[71]....
        /*082c*/ 	.word	0x00013cd0


	//   ....[72]....
        /*0830*/ 	.word	0x00013d00


	//   ....[73]....
        /*0834*/ 	.word	0x00013d10


	//   ....[74]....
        /*0838*/ 	.word	0x00013d40


	//   ....[75]....
        /*083c*/ 	.word	0x00015a40


	//   ....[76]....
        /*0840*/ 	.word	0x000164e0


	//   ....[77]....
        /*0844*/ 	.word	0x00016500


	//   ....[78]....
        /*0848*/ 	.word	0x000165b0


	//   ....[79]....
        /*084c*/ 	.word	0x000165c0


	//   ....[80]....
        /*0850*/ 	.word	0x00016640


	//   ....[81]....
        /*0854*/ 	.word	0x00016650


	//   ....[82]....
        /*0858*/ 	.word	0x000166d0


	//   ....[83]....
        /*085c*/ 	.word	0x000166e0


	//   ....[84]....
        /*0860*/ 	.word	0x00016760


	//   ....[85]....
        /*0864*/ 	.word	0x00016770


	//   ....[86]....
        /*0868*/ 	.word	0x000167f0


	//   ....[87]....
        /*086c*/ 	.word	0x00016800


	//   ....[88]....
        /*0870*/ 	.word	0x00016880


	//   ....[89]....
        /*0874*/ 	.word	0x00016890


	//   ....[90]....
        /*0878*/ 	.word	0x000168a0


	//   ....[91]....
        /*087c*/ 	.word	0x000168f0


	//   ....[92]....
        /*0880*/ 	.word	0x000194a0


	//   ....[93]....
        /*0884*/ 	.word	0x000194d0


	//   ....[94]....
        /*0888*/ 	.word	0x00019530


	//   ....[95]....
        /*088c*/ 	.word	0x00019560


	//   ....[96]....
        /*0890*/ 	.word	0x00019590


	//   ....[97]....
        /*0894*/ 	.word	0x000195c0


	//   ....[98]....
        /*0898*/ 	.word	0x000195f0


	//   ....[99]....
        /*089c*/ 	.word	0x00019620


	//   ....[100]....
        /*08a0*/ 	.word	0x000197e0


	//   ....[101]....
        /*08a4*/ 	.word	0x00019810


	//   ....[102]....
        /*08a8*/ 	.word	0x00019840


	//   ....[103]....
        /*08ac*/ 	.word	0x00019870


	//   ....[104]....
        /*08b0*/ 	.word	0x000198a0


	//   ....[105]....
        /*08b4*/ 	.word	0x000198d0


	//   ....[106]....
        /*08b8*/ 	.word	0x000199a0


	//   ....[107]....
        /*08bc*/ 	.word	0x000199c0


	//   ....[108]....
        /*08c0*/ 	.word	0x000199d0


	//   ....[109]....
        /*08c4*/ 	.word	0x00019a50


	//   ....[110]....
        /*08c8*/ 	.word	0x0001a580


	//   ....[111]....
        /*08cc*/ 	.word	0x0001abe0


	//   ....[112]....
        /*08d0*/ 	.word	0x0001ada0


	//   ....[113]....
        /*08d4*/ 	.word	0x0001adf0


	//   ....[114]....
        /*08d8*/ 	.word	0x0001ae50


	//   ....[115]....
        /*08dc*/ 	.word	0x0001af40


	//   ....[116]....
        /*08e0*/ 	.word	0x0001afa0


	//   ....[117]....
        /*08e4*/ 	.word	0x0001b090


	//   ....[118]....
        /*08e8*/ 	.word	0x0001b0f0


	//   ....[119]....
        /*08ec*/ 	.word	0x0001b1e0


	//   ....[120]....
        /*08f0*/ 	.word	0x0001b240


	//   ....[121]....
        /*08f4*/ 	.word	0x0001b330


	//   ....[122]....
        /*08f8*/ 	.word	0x0001b390


	//   ....[123]....
        /*08fc*/ 	.word	0x0001b480


	//   ....[124]....
        /*0900*/ 	.word	0x0001b4e0


	//   ....[125]....
        /*0904*/ 	.word	0x0001b5b0


	//   ....[126]....
        /*0908*/ 	.word	0x0001b630


	//   ....[127]....
        /*090c*/ 	.word	0x0001b700


	//   ....[128]....
        /*0910*/ 	.word	0x0001ba30


	//   ....[129]....
        /*0914*/ 	.word	0x0001bad0


	//   ....[130]....
        /*0918*/ 	.word	0x0001bc70


	//   ....[131]....
        /*091c*/ 	.word	0x0001bce0


	//   ....[132]....
        /*0920*/ 	.word	0x0001bd50


	//   ....[133]....
        /*0924*/ 	.word	0x0001bdc0


	//   ....[134]....
        /*0928*/ 	.word	0x0001be30


	//   ....[135]....
        /*092c*/ 	.word	0x0001beb0


	//   ....[136]....
        /*0930*/ 	.word	0x0001bf40


	//   ....[137]....
        /*0934*/ 	.word	0x0001bfe0


	//   ....[138]....
        /*0938*/ 	.word	0x0001c050


	//   ....[139]....
        /*093c*/ 	.word	0x0001c0c0


	//   ....[140]....
        /*0940*/ 	.word	0x0001c130


	//   ....[141]....
        /*0944*/ 	.word	0x0001c1b0


	//   ....[142]....
        /*0948*/ 	.word	0x0001c220


	//   ....[143]....
        /*094c*/ 	.word	0x0001c2d0


	//   ....[144]....
        /*0950*/ 	.word	0x0001c320


	//   ....[145]....
        /*0954*/ 	.word	0x0001c3d0


	//   ....[146]....
        /*0958*/ 	.word	0x0001c500


	//----- nvinfo : EIATTR_REG_RECONFIG
	.align		4
.L_381:
        /*095c*/ 	.byte	0x01, 0x54
	.zero		2


	//----- nvinfo : EIATTR_SYSCALL_OFFSETS
	.align		4
        /*0960*/ 	.byte	0x04, 0x46
        /*0962*/ 	.short	(.L_383 - .L_382)


	//   ....[0]....
.L_382:
        /*0964*/ 	.word	0x00002320


	//   ....[1]....
        /*0968*/ 	.word	0x00015670


	//   ....[2]....
        /*096c*/ 	.word	0x000157c0


	//   ....[3]....
        /*0970*/ 	.word	0x000158b0


	//   ....[4]....
        /*0974*/ 	.word	0x000160c0


	//----- nvinfo : EIATTR_MBARRIER_INSTR_OFFSETS
	.align		4
.L_383:
        /*0978*/ 	.byte	0x04, 0x39
        /*097a*/ 	.short	(.L_385 - .L_384)


	//   ....[0]....
.L_384:
        /*097c*/ 	.word	0x00000270
        /*0980*/ 	.word	0x000000ff
        /*0984*/ 	.word	0x00022800
        /*0988*/ 	.short	0x0100
        /*098a*/ 	.byte	0x08
	.zero		1


	//   ....[1]....
        /*098c*/ 	.word	0x00000280
        /*0990*/ 	.word	0x000000ff
        /*0994*/ 	.word	0x00022820
        /*0998*/ 	.short	0x0100
        /*099a*/ 	.byte	0x08
	.zero		1


	//   ....[2]....
        /*099c*/ 	.word	0x00000370
        /*09a0*/ 	.word	0x000000ff
        /*09a4*/ 	.word	0x00022830
        /*09a8*/ 	.short	0x0100
        /*09aa*/ 	.byte	0x08
	.zero		1


	//   ....[3]....
        /*09ac*/ 	.word	0x00000380
        /*09b0*/ 	.word	0x000000ff
        /*09b4*/ 	.word	0x00022840
        /*09b8*/ 	.short	0x0100
        /*09ba*/ 	.byte	0x08
	.zero		1


	//   ....[4]....
        /*09bc*/ 	.word	0x00000390
        /*09c0*/ 	.word	0x000000ff
        /*09c4*/ 	.word	0x00022838
        /*09c8*/ 	.short	0x0100
        /*09ca*/ 	.byte	0x08
	.zero		1


	//   ....[5]....
        /*09cc*/ 	.word	0x000003a0
        /*09d0*/ 	.word	0x000000ff
        /*09d4*/ 	.word	0x00022848
        /*09d8*/ 	.short	0x0100
        /*09da*/ 	.byte	0x08
	.zero		1


	//   ....[6]....
        /*09dc*/ 	.word	0x000004d0
        /*09e0*/ 	.word	0x000000ff
        /*09e4*/ 	.word	0x00022850
        /*09e8*/ 	.short	0x0100
        /*09ea*/ 	.byte	0x08
	.zero		1


	//   ....[7]....
        /*09ec*/ 	.word	0x000004e0
        /*09f0*/ 	.word	0x000000ff
        /*09f4*/ 	.word	0x00022860
        /*09f8*/ 	.short	0x0100
        /*09fa*/ 	.byte	0x08
	.zero		1


	//   ....[8]....
        /*09fc*/ 	.word	0x000004f0
        /*0a00*/ 	.word	0x000000ff
        /*0a04*/ 	.word	0x00022858
        /*0a08*/ 	.short	0x0100
        /*0a0a*/ 	.byte	0x08
	.zero		1


	//   ....[9]....
        /*0a0c*/ 	.word	0x00000500
        /*0a10*/ 	.word	0x000000ff
        /*0a14*/ 	.word	0x00022868
        /*0a18*/ 	.short	0x0100
        /*0a1a*/ 	.byte	0x08
	.zero		1


	//   ....[10]....
        /*0a1c*/ 	.word	0x000005f0
        /*0a20*/ 	.word	0x000000ff
        /*0a24*/ 	.word	0x00022870
        /*0a28*/ 	.short	0x0100
        /*0a2a*/ 	.byte	0x06
	.zero		1


	//   ....[11]....
        /*0a2c*/ 	.word	0x00000600
        /*0a30*/ 	.word	0x000000ff
        /*0a34*/ 	.word	0x00022880
        /*0a38*/ 	.short	0x0100
        /*0a3a*/ 	.byte	0x06
	.zero		1


	//   ....[12]....
        /*0a3c*/ 	.word	0x00000610
        /*0a40*/ 	.word	0x000000ff
        /*0a44*/ 	.word	0x00022878
        /*0a48*/ 	.short	0x0100
        /*0a4a*/ 	.byte	0x06
	.zero		1


	//   ....[13]....
        /*0a4c*/ 	.word	0x00000620
        /*0a50*/ 	.word	0x000000ff
        /*0a54*/ 	.word	0x00022888
        /*0a58*/ 	.short	0x0100
        /*0a5a*/ 	.byte	0x06
	.zero		1


	//   ....[14]....
        /*0a5c*/ 	.word	0x00000750
        /*0a60*/ 	.word	0x000000ff
        /*0a64*/ 	.word	0x00022890
        /*0a68*/ 	.short	0x0100
        /*0a6a*/ 	.byte	0x08
	.zero		1


	//   ....[15]....
        /*0a6c*/ 	.word	0x00000760
        /*0a70*/ 	.word	0x000000ff
        /*0a74*/ 	.word	0x000228a0
        /*0a78*/ 	.short	0x0100
        /*0a7a*/ 	.byte	0x08
	.zero		1


	//   ....[16]....
        /*0a7c*/ 	.word	0x00000770
        /*0a80*/ 	.word	0x000000ff
        /*0a84*/ 	.word	0x00022898
        /*0a88*/ 	.short	0x0100
        /*0a8a*/ 	.byte	0x08
	.zero		1


	//   ....[17]....
        /*0a8c*/ 	.word	0x00000780
        /*0a90*/ 	.word	0x000000ff
        /*0a94*/ 	.word	0x000228a8
        /*0a98*/ 	.short	0x0100
        /*0a9a*/ 	.byte	0x08
	.zero		1


	//   ....[18]....
        /*0a9c*/ 	.word	0x000008b0
        /*0aa0*/ 	.word	0x000000ff
        /*0aa4*/ 	.word	0x000228b0
        /*0aa8*/ 	.short	0x0100
        /*0aaa*/ 	.byte	0x08
	.zero		1


	//   ....[19]....
        /*0aac*/ 	.word	0x000008c0
        /*0ab0*/ 	.word	0x000000ff
        /*0ab4*/ 	.word	0x000228c0
        /*0ab8*/ 	.short	0x0100
        /*0aba*/ 	.byte	0x08
	.zero		1


	//   ....[20]....
        /*0abc*/ 	.word	0x000008d0
        /*0ac0*/ 	.word	0x000000ff
        /*0ac4*/ 	.word	0x000228b8
        /*0ac8*/ 	.short	0x0100
        /*0aca*/ 	.byte	0x08
	.zero		1


	//   ....[21]....
        /*0acc*/ 	.word	0x000008e0
        /*0ad0*/ 	.word	0x000000ff
        /*0ad4*/ 	.word	0x000228c8
        /*0ad8*/ 	.short	0x0100
        /*0ada*/ 	.byte	0x08
	.zero		1


	//   ....[22]....
        /*0adc*/ 	.word	0x000023d0
        /*0ae0*/ 	.word	0x00000003
        /*0ae4*/ 	.word	0x00022800
        /*0ae8*/ 	.short	0x010a
        /*0aea*/ 	.byte	0x3f
	.zero		1


	//   ....[23]....
        /*0aec*/ 	.word	0x000024a0
        /*0af0*/ 	.word	0x000000ff
        /*0af4*/ 	.word	0x00022830
        /*0af8*/ 	.short	0x010a
        /*0afa*/ 	.byte	0x05
	.zero		1


	//   ....[24]....
        /*0afc*/ 	.word	0x000024e0
        /*0b00*/ 	.word	0x000000ff
        /*0b04*/ 	.word	0x00022830
        /*0b08*/ 	.short	0x010a
        /*0b0a*/ 	.byte	0x05
	.zero		1


	//   ....[25]....
        /*0b0c*/ 	.word	0x000029e0
        /*0b10*/ 	.word	0x00000005
        /*0b14*/ 	.word	0x00000000
        /*0b18*/ 	.short	0x0101
        /*0b1a*/ 	.byte	0x3f
	.zero		1


	//   ....[26]....
        /*0b1c*/ 	.word	0x00004df0
        /*0b20*/ 	.word	0x000000ff
        /*0b24*/ 	.word	0x00022850
        /*0b28*/ 	.short	0x010a
        /*0b2a*/ 	.byte	0x05
	.zero		1


	//   ....[27]....
        /*0b2c*/ 	.word	0x00004e30
        /*0b30*/ 	.word	0x000000ff
        /*0b34*/ 	.word	0x00022850
        /*0b38*/ 	.short	0x010a
        /*0b3a*/ 	.byte	0x05
	.zero		1


	//   ....[28]....
        /*0b3c*/ 	.word	0x000051d0
        /*0b40*/ 	.word	0x000000ff
        /*0b44*/ 	.word	0x00000000
        /*0b48*/ 	.short	0x0101
        /*0b4a*/ 	.byte	0x05
	.zero		1


	//   ....[29]....
        /*0b4c*/ 	.word	0x00005490
        /*0b50*/ 	.word	0x000000ff
        /*0b54*/ 	.word	0x00022830
        /*0b58*/ 	.short	0x010a
        /*0b5a*/ 	.byte	0x17
	.zero		1


	//   ....[30]....
        /*0b5c*/ 	.word	0x000054d0
        /*0b60*/ 	.word	0x000000ff
        /*0b64*/ 	.word	0x00022830
        /*0b68*/ 	.short	0x010a
        /*0b6a*/ 	.byte	0x17
	.zero		1


	//   ....[31]....
        /*0b6c*/ 	.word	0x00005b20
        /*0b70*/ 	.word	0x00000015
        /*0b74*/ 	.word	0x00000000
        /*0b78*/ 	.short	0x0101
        /*0b7a*/ 	.byte	0x3f
	.zero		1


	//   ....[32]....
        /*0b7c*/ 	.word	0x00008690
        /*0b80*/ 	.word	0x000000ff
        /*0b84*/ 	.word	0x00022850
        /*0b88*/ 	.short	0x010a
        /*0b8a*/ 	.byte	0x17
	.zero		1


	//   ....[33]....
        /*0b8c*/ 	.word	0x000086d0
        /*0b90*/ 	.word	0x000000ff
        /*0b94*/ 	.word	0x00022850
        /*0b98*/ 	.short	0x010a
        /*0b9a*/ 	.byte	0x17
	.zero		1


	//   ....[34]....
        /*0b9c*/ 	.word	0x000089d0
        /*0ba0*/ 	.word	0x000000b0
        /*0ba4*/ 	.word	0x00000000
        /*0ba8*/ 	.short	0x0101
        /*0baa*/ 	.byte	0x3f
	.zero		1


	//   ....[35]....
        /*0bac*/ 	.word	0x00008de0
        /*0bb0*/ 	.word	0x000000ff
        /*0bb4*/ 	.word	0x00022830
        /*0bb8*/ 	.short	0x010a
        /*0bba*/ 	.byte	0x06
	.zero		1


	//   ....[36]....
        /*0bbc*/ 	.word	0x00008e20
        /*0bc0*/ 	.word	0x000000ff
        /*0bc4*/ 	.word	0x00022830
        /*0bc8*/ 	.short	0x010a
        /*0bca*/ 	.byte	0x06
	.zero		1


	//   ....[37]....
        /*0bcc*/ 	.word	0x0000a7a0
        /*0bd0*/ 	.word	0x0000000f
        /*0bd4*/ 	.word	0x00000000
        /*0bd8*/ 	.short	0x0101
        /*0bda*/ 	.byte	0x3f
	.zero		1


	//   ....[38]....
        /*0bdc*/ 	.word	0x0000aca0
        /*0be0*/ 	.word	0x000000ff
        /*0be4*/ 	.word	0x00022850
        /*0be8*/ 	.short	0x010a
        /*0bea*/ 	.byte	0x06
	.zero		1


	//   ....[39]....
        /*0bec*/ 	.word	0x0000ace0
        /*0bf0*/ 	.word	0x000000ff
        /*0bf4*/ 	.word	0x00022850
        /*0bf8*/ 	.short	0x010a
        /*0bfa*/ 	.byte	0x06
	.zero		1


	//   ....[40]....
        /*0bfc*/ 	.word	0x0000afc0
        /*0c00*/ 	.word	0x0000000c
        /*0c04*/ 	.word	0x00000000
        /*0c08*/ 	.short	0x0101
        /*0c0a*/ 	.byte	0x3f
	.zero		1


	//   ....[41]....
        /*0c0c*/ 	.word	0x0000b140
        /*0c10*/ 	.word	0x000000ff
        /*0c14*/ 	.word	0x00022830
        /*0c18*/ 	.short	0x010a
        /*0c1a*/ 	.byte	0x05
	.zero		1


	//   ....[42]....
        /*0c1c*/ 	.word	0x0000b180
        /*0c20*/ 	.word	0x000000ff
        /*0c24*/ 	.word	0x00022830
        /*0c28*/ 	.short	0x010a
        /*0c2a*/ 	.byte	0x05
	.zero		1


	//   ....[43]....
        /*0c2c*/ 	.word	0x0000b760
        /*0c30*/ 	.word	0x00000015
        /*0c34*/ 	.word	0x00000000
        /*0c38*/ 	.short	0x0101
        /*0c3a*/ 	.byte	0x3f
	.zero		1


	//   ....[44]....
        /*0c3c*/ 	.word	0x0000e2c0
        /*0c40*/ 	.word	0x000000ff
        /*0c44*/ 	.word	0x00022850
        /*0c48*/ 	.short	0x010a
        /*0c4a*/ 	.byte	0x05
	.zero		1


	//   ....[45]....
        /*0c4c*/ 	.word	0x0000e300
        /*0c50*/ 	.word	0x000000ff
        /*0c54*/ 	.word	0x00022850
        /*0c58*/ 	.short	0x010a
        /*0c5a*/ 	.byte	0x05
	.zero		1


	//   ....[46]....
        /*0c5c*/ 	.word	0x0000e600
        /*0c60*/ 	.word	0x000000b0
        /*0c64*/ 	.word	0x00000000
        /*0c68*/ 	.short	0x0101
        /*0c6a*/ 	.byte	0x3f
	.zero		1


	//   ....[47]....
        /*0c6c*/ 	.word	0x00010be0
        /*0c70*/ 	.word	0x000000ff
        /*0c74*/ 	.word	0x00000000
        /*0c78*/ 	.short	0x0101
        /*0c7a*/ 	.byte	0x06
	.zero		1


	//   ....[48]....
        /*0c7c*/ 	.word	0x000112e0
        /*0c80*/ 	.word	0x000000ff
        /*0c84*/ 	.word	0x00000000
        /*0c88*/ 	.short	0x0101
        /*0c8a*/ 	.byte	0x09
	.zero		1


	//   ....[49]....
        /*0c8c*/ 	.word	0x00015ca0
        /*0c90*/ 	.word	0x00000000
        /*0c94*/ 	.word	0x00022840
        /*0c98*/ 	.short	0x010a
        /*0c9a*/ 	.byte	0x3f
	.zero		1


	//   ....[50]....
        /*0c9c*/ 	.word	0x000169a0
        /*0ca0*/ 	.word	0x00000013
        /*0ca4*/ 	.word	0x00022800
        /*0ca8*/ 	.short	0x0107
        /*0caa*/ 	.byte	0x3f
	.zero		1


	//   ....[51]....
        /*0cac*/ 	.word	0x00016a90
        /*0cb0*/ 	.word	0x00000013
        /*0cb4*/ 	.word	0x00022800
        /*0cb8*/ 	.short	0x0101
        /*0cba*/ 	.byte	0x3f
	.zero		1


	//   ....[52]....
        /*0cbc*/ 	.word	0x00016ab0
        /*0cc0*/ 	.word	0x00000013
        /*0cc4*/ 	.word	0x00022820
        /*0cc8*/ 	.short	0x010a
        /*0cca*/ 	.byte	0x3f
	.zero		1


	//   ....[53]....
        /*0ccc*/ 	.word	0x00016b90
        /*0cd0*/ 	.word	0x00000002
        /*0cd4*/ 	.word	0x00022860
        /*0cd8*/ 	.short	0x010a
        /*0cda*/ 	.byte	0x3f
	.zero		1


	//   ....[54]....
        /*0cdc*/ 	.word	0x000174c0
        /*0ce0*/ 	.word	0x00000003
        /*0ce4*/ 	.word	0x00022840
        /*0ce8*/ 	.short	0x010a
        /*0cea*/ 	.byte	0x3f
	.zero		1


	//   ....[55]....
        /*0cec*/ 	.word	0x00017720
        /*0cf0*/ 	.word	0x00000003
        /*0cf4*/ 	.word	0x00022860
        /*0cf8*/ 	.short	0x010a
        /*0cfa*/ 	.byte	0x3f
	.zero		1


	//   ....[56]....
        /*0cfc*/ 	.word	0x00017f10
        /*0d00*/ 	.word	0x00000004
        /*0d04*/ 	.word	0x00022840
        /*0d08*/ 	.short	0x010a
        /*0d0a*/ 	.byte	0x3f
	.zero		1


	//   ....[57]....
        /*0d0c*/ 	.word	0x00018160
        /*0d10*/ 	.word	0x00000004
        /*0d14*/ 	.word	0x00022860
        /*0d18*/ 	.short	0x010a
        /*0d1a*/ 	.byte	0x3f
	.zero		1


	//   ....[58]....
        /*0d1c*/ 	.word	0x000188e0
        /*0d20*/ 	.word	0x00000002
        /*0d24*/ 	.word	0x00022840
        /*0d28*/ 	.short	0x010a
        /*0d2a*/ 	.byte	0x3f
	.zero		1


	//   ....[59]....
        /*0d2c*/ 	.word	0x00018b40
        /*0d30*/ 	.word	0x00000002
        /*0d34*/ 	.word	0x00022860
        /*0d38*/ 	.short	0x010a
        /*0d3a*/ 	.byte	0x3f
	.zero		1


	//   ....[60]....
        /*0d3c*/ 	.word	0x0001a500
        /*0d40*/ 	.word	0x00000000
        /*0d44*/ 	.word	0x00022820
        /*0d48*/ 	.short	0x010a
        /*0d4a*/ 	.byte	0x3f
	.zero		1


	//   ....[61]....
        /*0d4c*/ 	.word	0x0001a6c0
        /*0d50*/ 	.word	0x00000006
        /*0d54*/ 	.word	0x00000000
        /*0d58*/ 	.short	0x010a
        /*0d5a*/ 	.byte	0x3f
	.zero		1


	//   ....[62]....
        /*0d5c*/ 	.word	0x0001a730
        /*0d60*/ 	.word	0x00000007
        /*0d64*/ 	.word	0x00000000
        /*0d68*/ 	.short	0x010a
        /*0d6a*/ 	.byte	0x3f
	.zero		1


	//   ....[63]....
        /*0d6c*/ 	.word	0x0001a7a0
        /*0d70*/ 	.word	0x00000004
        /*0d74*/ 	.word	0x00000000
        /*0d78*/ 	.short	0x010a
        /*0d7a*/ 	.byte	0x3f
	.zero		1


	//   ....[64]....
        /*0d7c*/ 	.word	0x0001a7d0
        /*0d80*/ 	.word	0x00000003
        /*0d84*/ 	.word	0x00000000
        /*0d88*/ 	.short	0x010a
        /*0d8a*/ 	.byte	0x3f
	.zero		1


	//   ....[65]....
        /*0d8c*/ 	.word	0x0001a830
        /*0d90*/ 	.word	0x00000003
        /*0d94*/ 	.word	0x00022800
        /*0d98*/ 	.short	0x010a
        /*0d9a*/ 	.byte	0x3f
	.zero		1


	//   ....[66]....
        /*0d9c*/ 	.word	0x0001a890
        /*0da0*/ 	.word	0x00000005
        /*0da4*/ 	.word	0x00022830
        /*0da8*/ 	.short	0x010a
        /*0daa*/ 	.byte	0x3f
	.zero		1


	//   ....[67]....
        /*0dac*/ 	.word	0x0001a8f0
        /*0db0*/ 	.word	0x00000009
        /*0db4*/ 	.word	0x00022850
        /*0db8*/ 	.short	0x010a
        /*0dba*/ 	.byte	0x3f
	.zero		1


	//   ....[68]....
        /*0dbc*/ 	.word	0x0001a950
        /*0dc0*/ 	.word	0x00000006
        /*0dc4*/ 	.word	0x00022830
        /*0dc8*/ 	.short	0x010a
        /*0dca*/ 	.byte	0x3f
	.zero		1


	//   ....[69]....
        /*0dcc*/ 	.word	0x0001a9a0
        /*0dd0*/ 	.word	0x000000b0
        /*0dd4*/ 	.word	0x00022850
        /*0dd8*/ 	.short	0x010a
        /*0dda*/ 	.byte	0x3f
	.zero		1


	//   ....[70]....
        /*0ddc*/ 	.word	0x0001aa00
        /*0de0*/ 	.word	0x00000004
        /*0de4*/ 	.word	0x00022830
        /*0de8*/ 	.short	0x010a
        /*0dea*/ 	.byte	0x3f
	.zero		1


	//   ....[71]....
        /*0dec*/ 	.word	0x0001aa50
        /*0df0*/ 	.word	0x0000000c
        /*0df4*/ 	.word	0x00022850
        /*0df8*/ 	.short	0x010a
        /*0dfa*/ 	.byte	0x3f
	.zero		1


	//   ....[72]....
        /*0dfc*/ 	.word	0x0001aab0
        /*0e00*/ 	.word	0x00000004
        /*0e04*/ 	.word	0x00022830
        /*0e08*/ 	.short	0x010a
        /*0e0a*/ 	.byte	0x3f
	.zero		1


	//   ....[73]....
        /*0e0c*/ 	.word	0x0001ab00
        /*0e10*/ 	.word	0x000000b0
        /*0e14*/ 	.word	0x00022850
        /*0e18*/ 	.short	0x010a
        /*0e1a*/ 	.byte	0x3f
	.zero		1


	//   ....[74]....
        /*0e1c*/ 	.word	0x0001aca0
        /*0e20*/ 	.word	0x00000000
        /*0e24*/ 	.word	0x00022840
        /*0e28*/ 	.short	0x010a
        /*0e2a*/ 	.byte	0x3f
	.zero		1


	//   ....[75]....
        /*0e2c*/ 	.word	0x0001b740
        /*0e30*/ 	.word	0x00000013
        /*0e34*/ 	.word	0x00022820
        /*0e38*/ 	.short	0x010a
        /*0e3a*/ 	.byte	0x3f
	.zero		1


	//   ....[76]....
        /*0e3c*/ 	.word	0x0001b790
        /*0e40*/ 	.word	0x00000002
        /*0e44*/ 	.word	0x00022860
        /*0e48*/ 	.short	0x010a
        /*0e4a*/ 	.byte	0x3f
	.zero		1


	//   ....[77]....
        /*0e4c*/ 	.word	0x0001b7e0
        /*0e50*/ 	.word	0x00000003
        /*0e54*/ 	.word	0x00022840
        /*0e58*/ 	.short	0x010a
        /*0e5a*/ 	.byte	0x3f
	.zero		1


	//   ....[78]....
        /*0e5c*/ 	.word	0x0001b830
        /*0e60*/ 	.word	0x00000003
        /*0e64*/ 	.word	0x00022860
        /*0e68*/ 	.short	0x010a
        /*0e6a*/ 	.byte	0x3f
	.zero		1


	//   ....[79]....
        /*0e6c*/ 	.word	0x0001b880
        /*0e70*/ 	.word	0x00000004
        /*0e74*/ 	.word	0x00022840
        /*0e78*/ 	.short	0x010a
        /*0e7a*/ 	.byte	0x3f
	.zero		1


	//   ....[80]....
        /*0e7c*/ 	.word	0x0001b8d0
        /*0e80*/ 	.word	0x00000004
        /*0e84*/ 	.word	0x00022860
        /*0e88*/ 	.short	0x010a
        /*0e8a*/ 	.byte	0x3f
	.zero		1


	//   ....[81]....
        /*0e8c*/ 	.word	0x0001b920
        /*0e90*/ 	.word	0x00000002
        /*0e94*/ 	.word	0x00022840
        /*0e98*/ 	.short	0x010a
        /*0e9a*/ 	.byte	0x3f
	.zero		1


	//   ....[82]....
        /*0e9c*/ 	.word	0x0001b970
        /*0ea0*/ 	.word	0x00000002
        /*0ea4*/ 	.word	0x00022860
        /*0ea8*/ 	.short	0x010a
        /*0eaa*/ 	.byte	0x3f
	.zero		1


	//   ....[83]....
        /*0eac*/ 	.word	0x0001c420
        /*0eb0*/ 	.word	0x00000000
        /*0eb4*/ 	.word	0x00022820
        /*0eb8*/ 	.short	0x010a
        /*0eba*/ 	.byte	0x3f
	.zero		1


	//   ....[84]....
        /*0ebc*/ 	.word	0x0001c5c0
        /*0ec0*/ 	.word	0x00000006
        /*0ec4*/ 	.word	0x00000000
        /*0ec8*/ 	.short	0x010a
        /*0eca*/ 	.byte	0x3f
	.zero		1


	//   ....[85]....
        /*0ecc*/ 	.word	0x0001c610
        /*0ed0*/ 	.word	0x00000007
        /*0ed4*/ 	.word	0x00000000
        /*0ed8*/ 	.short	0x010a
        /*0eda*/ 	.byte	0x3f
	.zero		1


	//   ....[86]....
        /*0edc*/ 	.word	0x0001c660
        /*0ee0*/ 	.word	0x00000004
        /*0ee4*/ 	.word	0x00000000
        /*0ee8*/ 	.short	0x010a
        /*0eea*/ 	.byte	0x3f
	.zero		1


	//----- nvinfo : EIATTR_NUM_MBARRIERS
	.align		4
.L_385:
        /*0eec*/ 	.byte	0x03, 0x38
        /*0eee*/ 	.short	0x0016


	//----- nvinfo : EIATTR_EXIT_INSTR_OFFSETS
	.align		4
        /*0ef0*/ 	.byte	0x04, 0x1c
        /*0ef2*/ 	.short	(.L_387 - .L_386)


	//   ....[0]....
.L_386:
        /*0ef4*/ 	.word	0x00000a70


	//   ....[1]....
        /*0ef8*/ 	.word	0x00013640


	//   ....[2]....
        /*0efc*/ 	.word	0x0001a820


	//----- nvinfo : EIATTR_MAX_THREADS
	.align		4
.L_387:
        /*0f00*/ 	.byte	0x04, 0x05
        /*0f02*/ 	.short	(.L_389 - .L_388)
.L_388:
        /*0f04*/ 	.word	0x00000180
        /*0f08*/ 	.word	0x00000001
        /*0f0c*/ 	.word	0x00000001


	//----- nvinfo : EIATTR_CRS_STACK_SIZE
	.align		4
.L_389:
        /*0f10*/ 	.byte	0x04, 0x1e
        /*0f12*/ 	.short	(.L_391 - .L_390)
.L_390:
        /*0f14*/ 	.word	0x00000000


	//----- nvinfo : EIATTR_CBANK_PARAM_SIZE
	.align		4
.L_391:
        /*0f18*/ 	.byte	0x03, 0x19
        /*0f1a*/ 	.short	0x0af0


	//----- nvinfo : EIATTR_PARAM_CBANK
	.align		4
        /*0f1c*/ 	.byte	0x04, 0x0a
        /*0f1e*/ 	.short	(.L_393 - .L_392)
	.align		4
.L_392:
        /*0f20*/ 	.word	index@(.nv.constant0._ZN7cutlass13device_kernelIN5flash11enable_sm90INS1_16FlashAttnFwdSm90INS1_25CollectiveMainloopFwdSm90ILi2EN4cute5tupleIJNS5_1CILi1EEES8_S8_EEENS6_IJNS7_ILi128EEENS7_ILi96EEENS7_ILi64EEEEEELi256ENS_10bfloat16_tEfNS_4arch4Sm90ELb0ELb1ELb1ELb1ELb0ELb0ELb0ELb1ELb0ELb1ELb1ELb0EEENS1_21CollectiveEpilogueFwdINS6_IJSA_NS7_ILi256EEESB_EEES9_SE_SG_Li256ELb1ELb1ELb1ELb0EEENS1_36VarlenDynamicPersistentTileSchedulerILi128ELi96ELi256ELi128ELb1ELb1ELb1ELb1ELb0ELb1EEEEEEEEEvNT_6ParamsE)
        /*0f24*/ 	.short	0x0210
        /*0f26*/ 	.short	0x0af0


	//----- nvinfo : EIATTR_SW_WAR
	.align		4
.L_393:
        /*0f28*/ 	.byte	0x04, 0x36
        /*0f2a*/ 	.short	(.L_395 - .L_394)
.L_394:
        /*0f2c*/ 	.word	0x00000008
.L_395:


//--------------------- .nv.info._ZN7cutlass13device_kernelIN5flash11enable_sm90INS1_16FlashAttnFwdSm90INS1_25CollectiveMainloopFwdSm90ILi2EN4cute5tupleIJNS5_1CILi1EEES8_S8_EEENS6_IJNS7_ILi128EEENS7_ILi96EEENS7_ILi64EEEEEELi256ENS_10bfloat16_tEfNS_4arch4Sm90ELb0ELb1ELb1ELb1ELb0ELb1ELb0ELb1ELb0ELb1ELb1ELb0EEENS1_21CollectiveEpilogueFwdINS6_IJSA_NS7_ILi256EEESB_EEES9_SE_SG_Li256ELb1ELb1ELb1ELb0EEENS1_36VarlenDynamicPersistentTileSchedulerILi128ELi96ELi256ELi128ELb1ELb1ELb1ELb1ELb0ELb1EEEEEEEEEvNT_6ParamsE --------------------------
	.section	.nv.info._ZN7cutlass13device_kernelIN5flash11enable_sm90INS1_16FlashAttnFwdSm90INS1_25CollectiveMainloopFwdSm90ILi2EN4cute5tupleIJNS5_1CILi1EEES8_S8_EEENS6_IJNS7_ILi128EEENS7_ILi96EEENS7_ILi64EEEEEELi256ENS_10bfloat16_tEfNS_4arch4Sm90ELb0ELb1ELb1ELb1ELb0ELb1ELb0ELb1ELb0ELb1ELb1ELb0EEENS1_21CollectiveEpilogueFwdINS6_IJSA_NS7_ILi256EEESB_EEES9_SE_SG_Li256ELb1ELb1ELb1ELb0EEENS1_36VarlenDynamicPersistentTileSchedulerILi128ELi96ELi256ELi128ELb1ELb1ELb1ELb1ELb0ELb1EEEEEEEEEvNT_6ParamsE,"",@"SHT_CUDA_INFO"
	.sectionflags	@""
	.align	4


	//----- nvinfo : EIATTR_CUDA_API_VERSION
	.align		4
        /*0000*/ 	.byte	0x04, 0x37
        /*0002*/ 	.short	(.L_397 - .L_396)
.L_396:
        /*0004*/ 	.word	0x00000082


	//----- nvinfo : EIATTR_KPARAM_INFO
	.align		4
.L_397:
        /*0008*/ 	.byte	0x04, 0x17
        /*000a*/ 	.short	(.L_399 - .L_398)
.L_398:
        /*000c*/ 	.word	0x00000000
        /*0010*/ 	.short	0x0000
        /*0012*/ 	.short	0x0070
        /*0014*/ 	.byte	0x00, 0xf0, 0x01, 0x2a


	//----- nvinfo : EIATTR_SPARSE_MMA_MASK
	.align		4
.L_399:
        /*0018*/ 	.byte	0x03, 0x50
        /*001a*/ 	.short	0x0000


	//----- nvinfo : EIATTR_MAXREG_COUNT
	.align		4
        /*001c*/ 	.byte	0x03, 0x1b
        /*001e*/ 	.short	0x00a8


	//----- nvinfo : EIATTR_NUM_BARRIERS
	.align		4
        /*0020*/ 	.byte	0x02, 0x4c
        /*0022*/ 	.byte	0x10
	.zero		1


	//----- nvinfo : EIATTR_EXTERNS
	.align		4
        /*0024*/ 	.byte	0x04, 0x0f
        /*0026*/ 	.short	(.L_401 - .L_400)


	//   ....[0]....
	.align		4
.L_400:
        /*0028*/ 	.word	index@(__assertfail)


	//----- nvinfo : EIATTR_ANNOTATIONS
	.align		4
.L_401:
        /*002c*/ 	.byte	0x04, 0x55
        /*002e*/ 	.short	(.L_403 - .L_402)


	//   ....[0]....
.L_402:
        /* <DEDUP_REMOVED lines=84> */


	//----- nvinfo : EIATTR_MERCURY_ISA_VERSION
	.align		4
.L_403:
        /*0560*/ 	.byte	0x03, 0x5f
        /*0562*/ 	.short	0x0101


	//----- nvinfo : EIATTR_UNUSED_LOAD_BYTE_OFFSET
	.align		4
        /*0564*/ 	.byte	0x04, 0x44
        /*0566*/ 	.short	(.L_405 - .L_404)


	//   ....[0]....
.L_404:
        /*0568*/ 	.word	0x00000ae0
        /*056c*/ 	.word	0x0000fff0


	//   ....[1]....
        /*0570*/ 	.word	0x000173b0
        /*0574*/ 	.word	0x0000fff0


	//----- nvinfo : EIATTR_INT_WARP_WIDE_INSTR_OFFSETS
	.align		4
.L_405:
        /*0578*/ 	.byte	0x04, 0x31
        /*057a*/ 	.short	(.L_407 - .L_406)


	//   ....[0]....
.L_406:
        /*057c*/ 	.word	0x00000190


	//   ....[1]....
        /*0580*/ 	.word	0x000001d0


	//   ....[2]....
        /*0584*/ 	.word	0x00000240


	//   ....[3]....
        /*0588*/ 	.word	0x0001fdf0


	//   ....[4]....
        /*058c*/ 	.word	0x0001fe80


	//   ....[5]....
        /*0590*/ 	.word	0x00023b00


	//   ....[6]....
        /*0594*/ 	.word	0x00023b90


	//----- nvinfo : EIATTR_COOP_GROUP_MASK_REGIDS
	.align		4
.L_407:
        /*0598*/ 	.byte	0x04, 0x29
        /*059a*/ 	.short	(.L_409 - .L_408)


	//   ....[0]....
.L_408:
        /*059c*/ 	.word	0xffffffff


	//   ....[1]....
        /*05a0*/ 	.word	0xffffffff


	//   ....[2]....
        /*05a4*/ 	.word	0xffffffff


	//   ....[3]....
        /*05a8*/ 	.word	0xffffffff


	//   ....[4]....
        /*05ac*/ 	.word	0xffffffff


	//   ....[5]....
        /*05b0*/ 	.word	0xffffffff


	//   ....[6]....
        /*05b4*/ 	.word	0xffffffff


	//   ....[7]....
        /*05b8*/ 	.word	0xffffffff


	//   ....[8]....
        /*05bc*/ 	.word	0xffffffff


	//   ....[9]....
        /*05c0*/ 	.word	0xffffffff


	//   ....[10]....
        /*05c4*/ 	.word	0xffffffff


	//   ....[11]....
        /*05c8*/ 	.word	0xffffffff


	//   ....[12]....
        /*05cc*/ 	.word	0xffffffff


	//   ....[13]....
        /*05d0*/ 	.word	0xffffffff


	//   ....[14]....
        /*05d4*/ 	.word	0xffffffff


	//   ....[15]....
        /*05d8*/ 	.word	0xffffffff


	//   ....[16]....
        /*05dc*/ 	.word	0xffffffff


	//   ....[17]....
        /*05e0*/ 	.word	0xffffffff


	//   ....[18]....
        /*05e4*/ 	.word	0xffffffff


	//   ....[19]....
        /*05e8*/ 	.word	0xffffffff


	//   ....[20]....
        /*05ec*/ 	.word	0xffffffff


	//   ....[21]....
        /*05f0*/ 	.word	0xffffffff


	//   ....[22]....
        /*05f4*/ 	.word	0xffffffff


	//   ....[23]....
        /*05f8*/ 	.word	0xffffffff


	//   ....[24]....
        /*05fc*/ 	.word	0xffffffff


	//   ....[25]....
        /*0600*/ 	.word	0xffffffff


	//   ....[26]....
        /*0604*/ 	.word	0xffffffff


	//   ....[27]....
        /*0608*/ 	.word	0xffffffff


	//   ....[28]....
        /*060c*/ 	.word	0xffffffff


	//   ....[29]....
        /*0610*/ 	.word	0xffffffff


	//   ....[30]....
        /*0614*/ 	.word	0xffffffff


	//   ....[31]....
        /*0618*/ 	.word	0xffffffff


	//   ....[32]....
        /*061c*/ 	.word	0xffffffff


	//   ....[33]....
        /*0620*/ 	.word	0xffffffff


	//   ....[34]....
        /*0624*/ 	.word	0xffffffff


	//   ....[35]....
        /*0628*/ 	.word	0xffffffff


	//   ....[36]....
        /*062c*/ 	.word	0xffffffff


	//   ....[37]....
        /*0630*/ 	.word	0xffffffff


	//   ....[38]....
        /*0634*/ 	.word	0xffffffff


	//   ....[39]....
        /*0638*/ 	.word	0xffffffff


	//   ....[40]....
        /*063c*/ 	.word	0xffffffff


	//   ....[41]....
        /*0640*/ 	.word	0xffffffff


	//   ....[42]....
        /*0644*/ 	.word	0xffffffff


	//   ....[43]....
        /*0648*/ 	.word	0xffffffff


	//   ....[44]....
        /*064c*/ 	.word	0xffffffff


	//   ....[45]....
        /*0650*/ 	.word	0xffffffff


	//   ....[46]....
        /*0654*/ 	.word	0xffffffff


	//   ....[47]....
        /*0658*/ 	.word	0xffffffff


	//   ....[48]....
        /*065c*/ 	.word	0xffffffff


	//   ....[49]....
        /*0660*/ 	.word	0xffffffff


	//   ....[50]....
        /*0664*/ 	.word	0xffffffff


	//   ....[51]....
        /*0668*/ 	.word	0xffffffff


	//   ....[52]....
        /*066c*/ 	.word	0xffffffff


	//   ....[53]....
        /*0670*/ 	.word	0xffffffff


	//   ....[54]....
        /*0674*/ 	.word	0xffffffff


	//   ....[55]....
        /*0678*/ 	.word	0xffffffff


	//   ....[56]....
        /*067c*/ 	.word	0xffffffff


	//   ....[57]....
        /*0680*/ 	.word	0xffffffff


	//   ....[58]....
        /*0684*/ 	.word	0xffffffff


	//   ....[59]....
        /*0688*/ 	.word	0xffffffff


	//   ....[60]....
        /*068c*/ 	.word	0xffffffff


	//   ....[61]....
        /*0690*/ 	.word	0xffffffff


	//   ....[62]....
        /*0694*/ 	.word	0xffffffff


	//   ....[63]....
        /*0698*/ 	.word	0xffffffff


	//   ....[64]....
        /*069c*/ 	.word	0xffffffff


	//   ....[65]....
        /*06a0*/ 	.word	0xffffffff


	//   ....[66]....
        /*06a4*/ 	.word	0xffffffff


	//   ....[67]....
        /*06a8*/ 	.word	0xffffffff


	//   ....[68]....
        /*06ac*/ 	.word	0xffffffff


	//   ....[69]....
        /*06b0*/ 	.word	0xffffffff


	//   ....[70]....
        /*06b4*/ 	.word	0xffffffff


	//   ....[71]....
        /*06b8*/ 	.word	0xffffffff


	//   ....[72]....
        /*06bc*/ 	.word	0xffffffff


	//   ....[73]....
        /*06c0*/ 	.word	0xffffffff


	//   ....[74]....
        /*06c4*/ 	.word	0xffffffff


	//   ....[75]....
        /*06c8*/ 	.word	0xffffffff


	//   ....[76]....
        /*06cc*/ 	.word	0xffffffff


	//   ....[77]....
        /*06d0*/ 	.word	0xffffffff


	//   ....[78]....
        /*06d4*/ 	.word	0xffffffff


	//   ....[79]....
        /*06d8*/ 	.word	0xffffffff


	//   ....[80]....
        /*06dc*/ 	.word	0xffffffff


	//   ....[81]....
        /*06e0*/ 	.word	0xffffffff


	//   ....[82]....
        /*06e4*/ 	.word	0xffffffff


	//   ....[83]....
        /*06e8*/ 	.word	0xffffffff


	//   ....[84]....
        /*06ec*/ 	.word	0xffffffff


	//   ....[85]....
        /*06f0*/ 	.word	0xffffffff


	//   ....[86]....
        /*06f4*/ 	.word	0xffffffff


	//   ....[87]....
        /*06f8*/ 	.word	0xffffffff


	//   ....[88]....
        /*06fc*/ 	.word	0xffffffff


	//   ....[89]....
        /*0700*/ 	.word	0xffffffff


	//   ....[90]....
        /*0704*/ 	.word	0xffffffff


	//   ....[91]....
        /*0708*/ 	.word	0xffffffff


	//   ....[92]....
        /*070c*/ 	.word	0xffffffff


	//   ....[93]....
        /*0710*/ 	.word	0xffffffff


	//   ....[94]....
        /*0714*/ 	.word	0xffffffff


	//   ....[95]....
        /*0718*/ 	.word	0xffffffff


	//   ....[96]....
        /*071c*/ 	.word	0xffffffff


	//   ....[97]....
        /*0720*/ 	.word	0xffffffff


	//   ....[98]....
        /*0724*/ 	.word	0xffffffff


	//   ....[99]....
        /*0728*/ 	.word	0xffffffff


	//   ....[100]....
        /*072c*/ 	.word	0xffffffff


	//   ....[101]....
        /*0730*/ 	.word	0xffffffff


	//   ....[102]....
        /*0734*/ 	.word	0xffffffff


	//   ....[103]....
        /*0738*/ 	.word	0xffffffff


	//   ....[104]....
        /*073c*/ 	.word	0xffffffff


	//   ....[105]....
        /*0740*/ 	.word	0xffffffff


	//   ....[106]....
        /*0744*/ 	.word	0xffffffff


	//   ....[107]....
        /*0748*/ 	.word	0xffffffff


	//   ....[108]....
        /*074c*/ 	.word	0xffffffff


	//   ....[109]....
        /*0750*/ 	.word	0xffffffff


	//   ....[110]....
        /*0754*/ 	.word	0xffffffff


	//   ....[111]....
        /*0758*/ 	.word	0xffffffff


	//   ....[112]....
        /*075c*/ 	.word	0xffffffff


	//   ....[113]....
        /*0760*/ 	.word	0xffffffff


	//   ....[114]....
        /*0764*/ 	.word	0xffffffff


	//   ....[115]....
        /*0768*/ 	.word	0xffffffff


	//   ....[116]....
        /*076c*/ 	.word	0xffffffff


	//   ....[117]....
        /*0770*/ 	.word	0xffffffff


	//   ....[118]....
        /*0774*/ 	.word	0xffffffff


	//   ....[119]....
        /*0778*/ 	.word	0xffffffff


	//   ....[120]....
        /*077c*/ 	.word	0xffffffff


	//   ....[121]....
        /*0780*/ 	.word	0xffffffff


	//   ....[122]....
        /*0784*/ 	.word	0xffffffff


	//   ....[123]....
        /*0788*/ 	.word	0xffffffff


	//   ....[124]....
        /*078c*/ 	.word	0xffffffff


	//   ....[125]....
        /*0790*/ 	.word	0xffffffff


	//   ....[126]....
        /*0794*/ 	.word	0xffffffff


	//   ....[127]....
        /*0798*/ 	.word	0xffffffff


	//   ....[128]....
        /*079c*/ 	.word	0x0500000f


	//   ....[129]....
        /*07a0*/ 	.word	0x0500000f


	//   ....[130]....
        /*07a4*/ 	.word	0x0500000f


	//   ....[131]....
        /*07a8*/ 	.word	0x0500000f


	//   ....[132]....
        /*07ac*/ 	.word	0x0500000f


	//   ....[133]....
        /*07b0*/ 	.word	0x0500000f


	//   ....[134]....
        /*07b4*/ 	.word	0x0500000f


	//   ....[135]....
        /*07b8*/ 	.word	0x0500000f


	//   ....[136]....
        /*07bc*/ 	.word	0x0500000f


	//   ....[137]....
        /*07c0*/ 	.word	0x0500000f


	//   ....[138]....
        /*07c4*/ 	.word	0x0500000f


	//   ....[139]....
        /*07c8*/ 	.word	0x0500000f


	//   ....[140]....
        /*07cc*/ 	.word	0x0500000f


	//   ....[141]....
        /*07d0*/ 	.word	0x0500000f


	//   ....[142]....
        /*07d4*/ 	.word	0x0500000f


	//   ....[143]....
        /*07d8*/ 	.word	0x0500000f


	//   ....[144]....
        /*07dc*/ 	.word	0x0500000f


	//   ....[145]....
        /*07e0*/ 	.word	0x0500000f


	//   ....[146]....
        /*07e4*/ 	.word	0x0500000f


	//   ....[147]....
        /*07e8*/ 	.word	0x0500000f


	//   ....[148]....
        /*07ec*/ 	.word	0x0500000f


	//   ....[149]....
        /*07f0*/ 	.word	0x0500000f


	//   ....[150]....
        /*07f4*/ 	.word	0x0500000f


	//   ....[151]....
        /*07f8*/ 	.word	0x0500000f


	//   ....[152]....
        /*07fc*/ 	.word	0x0500000f


	//   ....[153]....
        /*0800*/ 	.word	0x0500000f


	//   ....[154]....
        /*0804*/ 	.word	0x0500000f


	//   ....[155]....
        /*0808*/ 	.word	0x0500000f


	//   ....[156]....
        /*080c*/ 	.word	0x0500000f


	//   ....[157]....
        /*0810*/ 	.word	0x0500000f


	//   ....[158]....
        /*0814*/ 	.word	0x0500000f


	//   ....[159]....
        /*0818*/ 	.word	0x0500000f


	//   ....[160]....
        /*081c*/ 	.word	0x0500000f


	//   ....[161]....
        /*0820*/ 	.word	0x0500000f


	//   ....[162]....
        /*0824*/ 	.word	0x0500000f


	//   ....[163]....
        /*0828*/ 	.word	0x0500000f


	//   ....[164]....
        /*082c*/ 	.word	0x0500000f


	//   ....[165]....
        /*0830*/ 	.word	0x0500000f


	//   ....[166]....
        /*0834*/ 	.word	0x0500000f


	//   ....[167]....
        /*0838*/ 	.word	0x0500000f


	//   ....[168]....
        /*083c*/ 	.word	0x0500000f


	//   ....[169]....
        /*0840*/ 	.word	0x0500000f


	//   ....[170]....
        /*0844*/ 	.word	0x0500000f


	//   ....[171]....
        /*0848*/ 	.word	0x0500000f


	//   ....[172]....
        /*084c*/ 	.word	0x0500000f


	//   ....[173]....
        /*0850*/ 	.word	0x0500000f


	//   ....[174]....
        /*0854*/ 	.word	0x0500000f


	//   ....[175]....
        /*0858*/ 	.word	0x0500000f


	//   ....[176]....
        /*085c*/ 	.word	0x0500000f


	//   ....[177]....
        /*0860*/ 	.word	0x0500000f


	//   ....[178]....
        /*0864*/ 	.word	0x0500000f


	//   ....[179]....
        /*0868*/ 	.word	0x0500000f


	//   ....[180]....
        /*086c*/ 	.word	0x0500000f


	//   ....[181]....
        /*0870*/ 	.word	0x0500000f


	//   ....[182]....
        /*0874*/ 	.word	0x0500000f


	//   ....[183]....
        /*0878*/ 	.word	0x0500000f


	//   ....[184]....
        /*087c*/ 	.word	0x0500000f


	//   ....[185]....
        /*0880*/ 	.word	0x0500000f


	//   ....[186]....
        /*0884*/ 	.word	0x0500000f


	//   ....[187]....
        /*0888*/ 	.word	0x0500000f


	//   ....[188]....
        /*088c*/ 	.word	0x0500000f


	//   ....[189]....
        /*0890*/ 	.word	0x0500000f


	//   ....[190]....
        /*0894*/ 	.word	0x0500000f


	//   ....[191]....
        /*0898*/ 	.word	0x0500000f


	//   ....[192]....
        /*089c*/ 	.word	0x0500000f


	//   ....[193]....
        /*08a0*/ 	.word	0x0500000f


	//   ....[194]....
        /*08a4*/ 	.word	0x0500000f


	//   ....[195]....
        /*08a8*/ 	.word	0x0500000f


	//   ....[196]....
        /*08ac*/ 	.word	0x0500000f


	//   ....[197]....
        /*08b0*/ 	.word	0x0500000f


	//   ....[198]....
        /*08b4*/ 	.word	0x0500000f


	//   ....[199]....
        /*08b8*/ 	.word	0x0500000f


	//   ....[200]....
        /*08bc*/ 	.word	0x0500000f


	//   ....[201]....
        /*08c0*/ 	.word	0x0500000f


	//----- nvinfo : EIATTR_COOP_GROUP_INSTR_OFFSETS
	.align		4
.L_409:
        /*08c4*/ 	.byte	0x04, 0x28
        /*08c6*/ 	.short	(.L_411 - .L_410)


	//   ....[0]....
.L_410:
        /*08c8*/ 	.word	0x00000070


	//   ....[1]....
        /*08cc*/ 	.word	0x000001a0


	//   ....[2]....
        /*08d0*/ 	.word	0x000001f0


	//   ....[3]....
        /*08d4*/ 	.word	0x00000420


	//   ....[4]....
        /*08d8*/ 	.word	0x00000580


	//   ....[5]....
        /*08dc*/ 	.word	0x000006a0


	//   ....[6]....
        /*08e0*/ 	.word	0x00000800


	//   ....[7]....
        /*08e4*/ 	.word	0x00006e30


	//   ....[8]....
        /*08e8*/ 	.word	0x000075b0


	//   ....[9]....
        /*08ec*/ 	.word	0x000075c0


	//   ....[10]....
        /*08f0*/ 	.word	0x000075d0


	//   ....[11]....
        /*08f4*/ 	.word	0x000075e0


	//   ....[12]....
        /*08f8*/ 	.word	0x00007900


	//   ....[13]....
        /*08fc*/ 	.word	0x00007910


	//   ....[14]....
        /*0900*/ 	.word	0x00007920


	//   ....[15]....
        /*0904*/ 	.word	0x00007930


	//   ....[16]....
        /*0908*/ 	.word	0x00008c10


	//   ....[17]....
        /*090c*/ 	.word	0x00008c30


	//   ....[18]....
        /*0910*/ 	.word	0x00008c40


	//   ....[19]....
        /*0914*/ 	.word	0x00008c50


	//   ....[20]....
        /*0918*/ 	.word	0x00008d40


	//   ....[21]....
        /*091c*/ 	.word	0x00008d60


	//   ....[22]....
        /*0920*/ 	.word	0x00008df0


	//   ....[23]....
        /*0924*/ 	.word	0x00008e20


	//   ....[24]....
        /*0928*/ 	.word	0x0000a690


	//   ....[25]....
        /*092c*/ 	.word	0x0000b140


	//   ....[26]....
        /*0930*/ 	.word	0x0000bad0


	//   ....[27]....
        /*0934*/ 	.word	0x0000bbe0


	//   ....[28]....
        /*0938*/ 	.word	0x0000c100


	//   ....[29]....
        /*093c*/ 	.word	0x0000c1d0


	//   ....[30]....
        /*0940*/ 	.word	0x0000d5a0


	//   ....[31]....
        /*0944*/ 	.word	0x0000de20


	//   ....[32]....
        /*0948*/ 	.word	0x0000ec00


	//   ....[33]....
        /*094c*/ 	.word	0x0000ed60


	//   ....[34]....
        /*0950*/ 	.word	0x0000f690


	//   ....[35]....
        /*0954*/ 	.word	0x0000f860


	//   ....[36]....
        /*0958*/ 	.word	0x00011530


	//   ....[37]....
        /*095c*/ 	.word	0x00011590


	//   ....[38]....
        /*0960*/ 	.word	0x00011fe0


	//   ....[39]....
        /*0964*/ 	.word	0x00012040


	//   ....[40]....
        /*0968*/ 	.word	0x00013580


	//   ....[41]....
        /*096c*/ 	.word	0x00013e00


	//   ....[42]....
        /*0970*/ 	.word	0x00014be0


	//   ....[43]....
        /*0974*/ 	.word	0x00014d00


	//   ....[44]....
        /*0978*/ 	.word	0x000156c0


	//   ....[45]....
        /*097c*/ 	.word	0x00015890


	//   ....[46]....
        /*0980*/ 	.word	0x00016930


	//   ....[47]....
        /*0984*/ 	.word	0x00016960


	//   ....[48]....
        /*0988*/ 	.word	0x000169c0


	//   ....[49]....
        /*098c*/ 	.word	0x000169d0


	//   ....[50]....
        /*0990*/ 	.word	0x000183f0


	//   ....[51]....
        /*0994*/ 	.word	0x00018410


	//   ....[52]....
        /*0998*/ 	.word	0x00018420


	//   ....[53]....
        /*099c*/ 	.word	0x00018430


	//   ....[54]....
        /*09a0*/ 	.word	0x00018e40


	//   ....[55]....
        /*09a4*/ 	.word	0x00018e50


	//   ....[56]....
        /*09a8*/ 	.word	0x00019050


	//   ....[57]....
        /*09ac*/ 	.word	0x00019060


	//   ....[58]....
        /*09b0*/ 	.word	0x00019220


	//   ....[59]....
        /*09b4*/ 	.word	0x00019230


	//   ....[60]....
        /*09b8*/ 	.word	0x000193f0


	//   ....[61]....
        /*09bc*/ 	.word	0x00019400


	//   ....[62]....
        /*09c0*/ 	.word	0x00019860


	//   ....[63]....
        /*09c4*/ 	.word	0x00019870


	//   ....[64]....
        /*09c8*/ 	.word	0x0001a690


	//   ....[65]....
        /*09cc*/ 	.word	0x0001a6a0


	//   ....[66]....
        /*09d0*/ 	.word	0x0001bce0


	//   ....[67]....
        /*09d4*/ 	.word	0x0001bcf0


	//   ....[68]....
        /*09d8*/ 	.word	0x0001bec0


	//   ....[69]....
        /*09dc*/ 	.word	0x0001bed0


	//   ....[70]....
        /*09e0*/ 	.word	0x0001c090


	//   ....[71]....
        /*09e4*/ 	.word	0x0001c0a0


	//   ....[72]....
        /*09e8*/ 	.word	0x0001c260


	//   ....[73]....
        /*09ec*/ 	.word	0x0001c270


	//   ....[74]....
        /*09f0*/ 	.word	0x0001c490


	//   ....[75]....
        /*09f4*/ 	.word	0x0001c6a0


	//   ....[76]....
        /*09f8*/ 	.word	0x0001c6d0


	//   ....[77]....
        /*09fc*/ 	.word	0x0001c700


	//   ....[78]....
        /*0a00*/ 	.word	0x0001c730


	//   ....[79]....
        /*0a04*/ 	.word	0x0001c760


	//   ....[80]....
        /*0a08*/ 	.word	0x0001c790


	//   ....[81]....
        /*0a0c*/ 	.word	0x0001c930


	//   ....[82]....
        /*0a10*/ 	.word	0x0001c960


	//   ....[83]....
        /*0a14*/ 	.word	0x0001c990


	//   ....[84]....
        /*0a18*/ 	.word	0x0001c9c0


	//   ....[85]....
        /*0a1c*/ 	.word	0x0001c9f0


	//   ....[86]....
        /*0a20*/ 	.word	0x0001ca20


	//   ....[87]....
        /*0a24*/ 	.word	0x0001cac0


	//   ....[88]....
        /*0a28*/ 	.word	0x0001caf0


	//   ....[89]....
        /*0a2c*/ 	.word	0x0001cb00


	//   ....[90]....
        /*0a30*/ 	.word	0x0001cb30


	//   ....[91]....
        /*0a34*/ 	.word	0x0001e3c0


	//   ....[92]....
        /*0a38*/ 	.word	0x000203c0


	//   ....[93]....
        /*0a3c*/ 	.word	0x00020e60


	//   ....[94]....
        /*0a40*/ 	.word	0x00020e80


	//   ....[95]....
        /*0a44*/ 	.word	0x00020f30


	//   ....[96]....
        /*0a48*/ 	.word	0x00020f40


	//   ....[97]....
        /*0a4c*/ 	.word	0x00020fc0


	//   ....[98]....
        /*0a50*/ 	.word	0x00020fd0


	//   ....[99]....
        /*0a54*/ 	.word	0x00021050


	//   ....[100]....
        /*0a58*/ 	.word	0x00021060


	//   ....[101]....
        /*0a5c*/ 	.word	0x000210e0


	//   ....[102]....
        /*0a60*/ 	.word	0x000210f0


	//   ....[103]....
        /*0a64*/ 	.word	0x00021170


	//   ....[104]....
        /*0a68*/ 	.word	0x00021180


	//   ....[105]....
        /*0a6c*/ 	.word	0x00021200


	//   ....[106]....
        /*0a70*/ 	.word	0x00021210


	//   ....[107]....
        /*0a74*/ 	.word	0x00021260


	//   ....[108]....
        /*0a78*/ 	.word	0x00021280


	//   ....[109]....
        /*0a7c*/ 	.word	0x00023e20


	//   ....[110]....
        /*0a80*/ 	.word	0x00023ea0


	//   ....[111]....
        /*0a84*/ 	.word	0x00023ed0


	//   ....[112]....
        /*0a88*/ 	.word	0x00023ee0


	//   ....[113]....
        /*0a8c*/ 	.word	0x00023f10


	//   ....[114]....
        /*0a90*/ 	.word	0x00023f40


	//   ....[115]....
        /*0a94*/ 	.word	0x00023f70


	//   ....[116]....
        /*0a98*/ 	.word	0x00023fa0


	//   ....[117]....
        /*0a9c*/ 	.word	0x00024160


	//   ....[118]....
        /*0aa0*/ 	.word	0x00024190


	//   ....[119]....
        /*0aa4*/ 	.word	0x000241c0


	//   ....[120]....
        /*0aa8*/ 	.word	0x000241f0


	//   ....[121]....
        /*0aac*/ 	.word	0x00024220


	//   ....[122]....
        /*0ab0*/ 	.word	0x00024250


	//   ....[123]....
        /*0ab4*/ 	.word	0x00024320


	//   ....[124]....
        /*0ab8*/ 	.word	0x00024340


	//   ....[125]....
        /*0abc*/ 	.word	0x00024350


	//   ....[126]....
        /*0ac0*/ 	.word	0x000243d0


	//   ....[127]....
        /*0ac4*/ 	.word	0x00024f00


	//   ....[128]....
        /*0ac8*/ 	.word	0x00025330


	//   ....[129]....
        /*0acc*/ 	.word	0x000253d0


	//   ....[130]....
        /*0ad0*/ 	.word	0x00025460


	//   ....[131]....
        /*0ad4*/ 	.word	0x000254b0


	//   ....[132]....
        /*0ad8*/ 	.word	0x00025500


	//   ....[133]....
        /*0adc*/ 	.word	0x00025590


	//   ....[134]....
        /*0ae0*/ 	.word	0x00025620


	//   ....[135]....
        /*0ae4*/ 	.word	0x00025670


	//   ....[136]....
        /*0ae8*/ 	.word	0x000256c0


	//   ....[137]....
        /*0aec*/ 	.word	0x000257c0


	//   ....[138]....
        /*0af0*/ 	.word	0x00025870


	//   ....[139]....
        /*0af4*/ 	.word	0x000258f0


	//   ....[140]....
        /*0af8*/ 	.word	0x00025960


	//   ....[141]....
        /*0afc*/ 	.word	0x00025a90


	//   ....[142]....
        /*0b00*/ 	.word	0x00025bb0


	//   ....[143]....
        /*0b04*/ 	.word	0x00025c80


	//   ....[144]....
        /*0b08*/ 	.word	0x00025cd0


	//   ....[145]....
        /*0b0c*/ 	.word	0x00026020


	//   ....[146]....
        /*0b10*/ 	.word	0x00026070


	//   ....[147]....
        /*0b14*/ 	.word	0x00026100


	//   ....[148]....
        /*0b18*/ 	.word	0x00026190


	//   ....[149]....
        /*0b1c*/ 	.word	0x00026220


	//   ....[150]....
        /*0b20*/ 	.word	0x000262b0


	//   ....[151]....
        /*0b24*/ 	.word	0x00026340


	//   ....[152]....
        /*0b28*/ 	.word	0x000263d0


	//   ....[153]....
        /*0b2c*/ 	.word	0x00026450


	//   ....[154]....
        /*0b30*/ 	.word	0x000264a0


	//   ....[155]....
        /*0b34*/ 	.word	0x00026540


	//   ....[156]....
        /*0b38*/ 	.word	0x000265d0


	//   ....[157]....
        /*0b3c*/ 	.word	0x00026650


	//   ....[158]....
        /*0b40*/ 	.word	0x000266a0


	//   ....[159]....
        /*0b44*/ 	.word	0x00026730


	//   ....[160]....
        /*0b48*/ 	.word	0x000267c0


	//   ....[161]....
        /*0b4c*/ 	.word	0x00026850


	//   ....[162]....
        /*0b50*/ 	.word	0x000268e0


	//   ....[163]....
        /*0b54*/ 	.word	0x00026970


	//   ....[164]....
        /*0b58*/ 	.word	0x00026a00


	//   ....[165]....
        /*0b5c*/ 	.word	0x00026ac0


	//   ....[166]....
        /*0b60*/ 	.word	0x00026da0


	//   ....[167]....
        /*0b64*/ 	.word	0x00026f60


	//   ....[168]....
        /*0b68*/ 	.word	0x00026fb0


	//   ....[169]....
        /*0b6c*/ 	.word	0x00027010


	//   ....[170]....
        /*0b70*/ 	.word	0x00027100


	//   ....[171]....
        /*0b74*/ 	.word	0x00027160


	//   ....[172]....
        /*0b78*/ 	.word	0x00027250


	//   ....[173]....
        /*0b7c*/ 	.word	0x000272b0


	//   ....[174]....
        /*0b80*/ 	.word	0x000273a0


	//   ....[175]....
        /*0b84*/ 	.word	0x00027400


	//   ....[176]....
        /*0b88*/ 	.word	0x000274f0


	//   ....[177]....
        /*0b8c*/ 	.word	0x00027550


	//   ....[178]....
        /*0b90*/ 	.word	0x00027640


	//   ....[179]....
        /*0b94*/ 	.word	0x000276a0


	//   ....[180]....
        /*0b98*/ 	.word	0x00027770


	//   ....[181]....
        /*0b9c*/ 	.word	0x000277f0


	//   ....[182]....
        /*0ba0*/ 	.word	0x000278c0


	//   ....[183]....
        /*0ba4*/ 	.word	0x00027bf0


	//   ....[184]....
        /*0ba8*/ 	.word	0x00027c90


	//   ....[185]....
        /*0bac*/ 	.word	0x00027e30


	//   ....[186]....
        /*0bb0*/ 	.word	0x00027eb0


	//   ....[187]....
        /*0bb4*/ 	.word	0x00027f30


	//   ....[188]....
        /*0bb8*/ 	.word	0x00027fb0


	//   ....[189]....
        /*0bbc*/ 	.word	0x00028030


	//   ....[190]....
        /*0bc0*/ 	.word	0x000280c0


	//   ....[191]....
        /*0bc4*/ 	.word	0x00028160


	//   ....[192]....
        /*0bc8*/ 	.word	0x00028210


	//   ....[193]....
        /*0bcc*/ 	.word	0x00028290


	//   ....[194]....
        /*0bd0*/ 	.word	0x00028310


	//   ....[195]....
        /*0bd4*/ 	.word	0x00028390


	//   ....[196]....
        /*0bd8*/ 	.word	0x00028420


	//   ....[197]....
        /*0bdc*/ 	.word	0x000284a0


	//   ....[198]....
        /*0be0*/ 	.word	0x00028550


	//   ....[199]....
        /*0be4*/ 	.word	0x000285a0


	//   ....[200]....
        /*0be8*/ 	.word	0x00028660


	//   ....[201]....
        /*0bec*/ 	.word	0x00028790


	//----- nvinfo : EIATTR_REG_RECONFIG
	.align		4
.L_411:
        /*0bf0*/ 	.byte	0x01, 0x54
	.zero		2


	//----- nvinfo : EIATTR_SYSCALL_OFFSETS
	.align		4
        /*0bf4*/ 	.byte	0x04, 0x46
        /*0bf6*/ 	.short	(.L_413 - .L_412)


	//   ....[0]....
.L_412:
        /*0bf8*/ 	.word	0x000021c0


	//   ....[1]....
        /*0bfc*/ 	.word	0x00002310


	//   ....[2]....
        /*0c00*/ 	.word	0x00006fd0


	//   ....[3]....
        /*0c04*/ 	.word	0x000072e0


	//   ....[4]....
        /*0c08*/ 	.word	0x0001fff0


	//   ....[5]....
        /*0c0c*/ 	.word	0x00020140


	//   ....[6]....
        /*0c10*/ 	.word	0x00020230


	//   ....[7]....
        /*0c14*/ 	.word	0x00020a40


	//----- nvinfo : EIATTR_MBARRIER_INSTR_OFFSETS
	.align		4
.L_413:
        /*0c18*/ 	.byte	0x04, 0x39
        /*0c1a*/ 	.short	(.L_415 - .L_414)


	//   ....[0]....
.L_414:
        /*0c1c*/ 	.word	0x000002d0
        /*0c20*/ 	.word	0x000000ff
        /*0c24*/ 	.word	0x00022800
        /*0c28*/ 	.short	0x0100
        /*0c2a*/ 	.byte	0x08
	.zero		1


	//   ....[1]....
        /*0c2c*/ 	.word	0x000002e0
        /*0c30*/ 	.word	0x000000ff
        /*0c34*/ 	.word	0x00022820
        /*0c38*/ 	.short	0x0100
        /*0c3a*/ 	.byte	0x08
	.zero		1


	//   ....[2]....
        /*0c3c*/ 	.word	0x000003d0
        /*0c40*/ 	.word	0x000000ff
        /*0c44*/ 	.word	0x00022830
        /*0c48*/ 	.short	0x0100
        /*0c4a*/ 	.byte	0x08
	.zero		1


	//   ....[3]....
        /*0c4c*/ 	.word	0x000003e0
        /*0c50*/ 	.word	0x000000ff
        /*0c54*/ 	.word	0x00022840
        /*0c58*/ 	.short	0x0100
        /*0c5a*/ 	.byte	0x08
	.zero		1


	//   ....[4]....
        /*0c5c*/ 	.word	0x000003f0
        /*0c60*/ 	.word	0x000000ff
        /*0c64*/ 	.word	0x00022838
        /*0c68*/ 	.short	0x0100
        /*0c6a*/ 	.byte	0x08
	.zero		1


	//   ....[5]....
        /*0c6c*/ 	.word	0x00000400
        /*0c70*/ 	.word	0x000000ff
        /*0c74*/ 	.word	0x00022848
        /*0c78*/ 	.short	0x0100
        /*0c7a*/ 	.byte	0x08
	.zero		1


	//   ....[6]....
        /*0c7c*/ 	.word	0x00000530
        /*0c80*/ 	.word	0x000000ff
        /*0c84*/ 	.word	0x00022850
        /*0c88*/ 	.short	0x0100
        /*0c8a*/ 	.byte	0x08
	.zero		1


	//   ....[7]....
        /*0c8c*/ 	.word	0x00000540
        /*0c90*/ 	.word	0x000000ff
        /*0c94*/ 	.word	0x00022860
        /*0c98*/ 	.short	0x0100
        /*0c9a*/ 	.byte	0x08
	.zero		1


	//   ....[8]....
        /*0c9c*/ 	.word	0x00000550
        /*0ca0*/ 	.word	0x000000ff
        /*0ca4*/ 	.word	0x00022858
        /*0ca8*/ 	.short	0x0100
        /*0caa*/ 	.byte	0x08
	.zero		1


	//   ....[9]....
        /*0cac*/ 	.word	0x00000560
        /*0cb0*/ 	.word	0x000000ff
        /*0cb4*/ 	.word	0x00022868
        /*0cb8*/ 	.short	0x0100
        /*0cba*/ 	.byte	0x08
	.zero		1


	//   ....[10]....
        /*0cbc*/ 	.word	0x00000650
        /*0cc0*/ 	.word	0x000000ff
        /*0cc4*/ 	.word	0x00022870
        /*0cc8*/ 	.short	0x0100
        /*0cca*/ 	.byte	0x06
	.zero		1


	//   ....[11]....
        /*0ccc*/ 	.word	0x00000660
        /*0cd0*/ 	.word	0x000000ff
        /*0cd4*/ 	.word	0x00022880
        /*0cd8*/ 	.short	0x0100
        /*0cda*/ 	.byte	0x06
	.zero		1


	//   ....[12]....
        /*0cdc*/ 	.word	0x00000670
        /*0ce0*/ 	.word	0x000000ff
        /*0ce4*/ 	.word	0x00022878
        /*0ce8*/ 	.short	0x0100
        /*0cea*/ 	.byte	0x06
	.zero		1


	//   ....[13]....
        /*0cec*/ 	.word	0x00000680
        /*0cf0*/ 	.word	0x000000ff
        /*0cf4*/ 	.word	0x00022888
        /*0cf8*/ 	.short	0x0100
        /*0cfa*/ 	.byte	0x06
	.zero		1


	//   ....[14]....
        /*0cfc*/ 	.word	0x000007b0
        /*0d00*/ 	.word	0x000000ff
        /*0d04*/ 	.word	0x00022890
        /*0d08*/ 	.short	0x0100
        /*0d0a*/ 	.byte	0x08
	.zero		1


	//   ....[15]....
        /*0d0c*/ 	.word	0x000007c0
        /*0d10*/ 	.word	0x000000ff
        /*0d14*/ 	.word	0x000228a0
        /*0d18*/ 	.short	0x0100
        /*0d1a*/ 	.byte	0x08
	.zero		1


	//   ....[16]....
        /*0d1c*/ 	.word	0x000007d0
        /*0d20*/ 	.word	0x000000ff
        /*0d24*/ 	.word	0x00022898
        /*0d28*/ 	.short	0x0100
        /*0d2a*/ 	.byte	0x08
	.zero		1


	//   ....[17]....
        /*0d2c*/ 	.word	0x000007e0
        /*0d30*/ 	.word	0x000000ff
        /*0d34*/ 	.word	0x000228a8
        /*0d38*/ 	.short	0x0100
        /*0d3a*/ 	.byte	0x08
	.zero		1


	//   ....[18]....
        /*0d3c*/ 	.word	0x00000910
        /*0d40*/ 	.word	0x000000ff
        /*0d44*/ 	.word	0x000228b0
        /*0d48*/ 	.short	0x0100
        /*0d4a*/ 	.byte	0x08
	.zero		1


	//   ....[19]....
        /*0d4c*/ 	.word	0x00000920
        /*0d50*/ 	.word	0x000000ff
        /*0d54*/ 	.word	0x000228c0
        /*0d58*/ 	.short	0x0100
        /*0d5a*/ 	.byte	0x08
	.zero		1


	//   ....[20]....
        /*0d5c*/ 	.word	0x00000930
        /*0d60*/ 	.word	0x000000ff
        /*0d64*/ 	.word	0x000228b8
        /*0d68*/ 	.short	0x0100
        /*0d6a*/ 	.byte	0x08
	.zero		1


	//   ....[21]....
        /*0d6c*/ 	.word	0x00000940
        /*0d70*/ 	.word	0x000000ff
        /*0d74*/ 	.word	0x000228c8
        /*0d78*/ 	.short	0x0100
        /*0d7a*/ 	.byte	0x08
	.zero		1


	//   ....[22]....
        /*0d7c*/ 	.word	0x000035c0
        /*0d80*/ 	.word	0x0000005f
        /*0d84*/ 	.word	0x00022890
        /*0d88*/ 	.short	0x010a
        /*0d8a*/ 	.byte	0x3f
	.zero		1


	//   ....[23]....
        /*0d8c*/ 	.word	0x00004890
        /*0d90*/ 	.word	0x0000005f
        /*0d94*/ 	.word	0x00022890
        /*0d98*/ 	.short	0x010a
        /*0d9a*/ 	.byte	0x3f
	.zero		1


	//   ....[24]....
        /*0d9c*/ 	.word	0x000059a0
        /*0da0*/ 	.word	0x0000005f
        /*0da4*/ 	.word	0x00022890
        /*0da8*/ 	.short	0x010a
        /*0daa*/ 	.byte	0x3f
	.zero		1


	//   ....[25]....
        /*0dac*/ 	.word	0x00005bb0
        /*0db0*/ 	.word	0x00000020
        /*0db4*/ 	.word	0x00000000
        /*0db8*/ 	.short	0x0101
        /*0dba*/ 	.byte	0x3f
	.zero		1


	//   ....[26]....
        /*0dbc*/ 	.word	0x00005bf0
        /*0dc0*/ 	.word	0x0000005f
        /*0dc4*/ 	.word	0x000228b0
        /*0dc8*/ 	.short	0x010a
        /*0dca*/ 	.byte	0x3f
	.zero		1


	//   ....[27]....
        /*0dcc*/ 	.word	0x00006240
        /*0dd0*/ 	.word	0x0000005f
        /*0dd4*/ 	.word	0x00000000
        /*0dd8*/ 	.short	0x0101
        /*0dda*/ 	.byte	0x3f
	.zero		1


	//   ....[28]....
        /*0ddc*/ 	.word	0x00007060
        /*0de0*/ 	.word	0x00000013
        /*0de4*/ 	.word	0x00022800
        /*0de8*/ 	.short	0x010a
        /*0dea*/ 	.byte	0x3f
	.zero		1


	//   ....[29]....
        /*0dec*/ 	.word	0x000070b0
        /*0df0*/ 	.word	0x00000013
        /*0df4*/ 	.word	0x00022800
        /*0df8*/ 	.short	0x010a
        /*0dfa*/ 	.byte	0x3f
	.zero		1


	//   ....[30]....
        /*0dfc*/ 	.word	0x00007b50
        /*0e00*/ 	.word	0x00000013
        /*0e04*/ 	.word	0x00022800
        /*0e08*/ 	.short	0x010a
        /*0e0a*/ 	.byte	0x3f
	.zero		1


	//   ....[31]....
        /*0e0c*/ 	.word	0x00009090
        /*0e10*/ 	.word	0x00000013
        /*0e14*/ 	.word	0x00022800
        /*0e18*/ 	.short	0x010a
        /*0e1a*/ 	.byte	0x3f
	.zero		1


	//   ....[32]....
        /*0e1c*/ 	.word	0x0000a030
        /*0e20*/ 	.word	0x00000004
        /*0e24*/ 	.word	0x00022830
        /*0e28*/ 	.short	0x010a
        /*0e2a*/ 	.byte	0x3f
	.zero		1


	//   ....[33]....
        /*0e2c*/ 	.word	0x0000a0d0
        /*0e30*/ 	.word	0x00000004
        /*0e34*/ 	.word	0x00022830
        /*0e38*/ 	.short	0x010a
        /*0e3a*/ 	.byte	0x3f
	.zero		1


	//   ....[34]....
        /*0e3c*/ 	.word	0x0000a860
        /*0e40*/ 	.word	0x00000031
        /*0e44*/ 	.word	0x00000000
        /*0e48*/ 	.short	0x0101
        /*0e4a*/ 	.byte	0x3f
	.zero		1


	//   ....[35]....
        /*0e4c*/ 	.word	0x0000ca90
        /*0e50*/ 	.word	0x00000004
        /*0e54*/ 	.word	0x00022850
        /*0e58*/ 	.short	0x010a
        /*0e5a*/ 	.byte	0x3f
	.zero		1


	//   ....[36]....
        /*0e5c*/ 	.word	0x0000cae0
        /*0e60*/ 	.word	0x00000004
        /*0e64*/ 	.word	0x00022850
        /*0e68*/ 	.short	0x010a
        /*0e6a*/ 	.byte	0x3f
	.zero		1


	//   ....[37]....
        /*0e6c*/ 	.word	0x0000cf30
        /*0e70*/ 	.word	0x00000004
        /*0e74*/ 	.word	0x00000000
        /*0e78*/ 	.short	0x0101
        /*0e7a*/ 	.byte	0x3f
	.zero		1


	//   ....[38]....
        /*0e7c*/ 	.word	0x0000d270
        /*0e80*/ 	.word	0x000000d4
        /*0e84*/ 	.word	0x00022830
        /*0e88*/ 	.short	0x010a
        /*0e8a*/ 	.byte	0x3f
	.zero		1


	//   ....[39]....
        /*0e8c*/ 	.word	0x0000d2d0
        /*0e90*/ 	.word	0x000000d4
        /*0e94*/ 	.word	0x00022830
        /*0e98*/ 	.short	0x010a
        /*0e9a*/ 	.byte	0x3f
	.zero		1


	//   ....[40]....
        /*0e9c*/ 	.word	0x0000d980
        /*0ea0*/ 	.word	0x000000a6
        /*0ea4*/ 	.word	0x00000000
        /*0ea8*/ 	.short	0x0101
        /*0eaa*/ 	.byte	0x3f
	.zero		1


	//   ....[41]....
        /*0eac*/ 	.word	0x00010510
        /*0eb0*/ 	.word	0x000000d4
        /*0eb4*/ 	.word	0x00022850
        /*0eb8*/ 	.short	0x010a
        /*0eba*/ 	.byte	0x3f
	.zero		1


	//   ....[42]....
        /*0ebc*/ 	.word	0x00010560
        /*0ec0*/ 	.word	0x000000d4
        /*0ec4*/ 	.word	0x00022850
        /*0ec8*/ 	.short	0x010a
        /*0eca*/ 	.byte	0x3f
	.zero		1


	//   ....[43]....
        /*0ecc*/ 	.word	0x00010930
        /*0ed0*/ 	.word	0x000000d4
        /*0ed4*/ 	.word	0x00000000
        /*0ed8*/ 	.short	0x0101
        /*0eda*/ 	.byte	0x3f
	.zero		1


	//   ....[44]....
        /*0edc*/ 	.word	0x00010d40
        /*0ee0*/ 	.word	0x00000004
        /*0ee4*/ 	.word	0x00022830
        /*0ee8*/ 	.short	0x010a
        /*0eea*/ 	.byte	0x3f
	.zero		1


	//   ....[45]....
        /*0eec*/ 	.word	0x00010da0
        /*0ef0*/ 	.word	0x00000004
        /*0ef4*/ 	.word	0x00022830
        /*0ef8*/ 	.short	0x010a
        /*0efa*/ 	.byte	0x3f
	.zero		1


	//   ....[46]....
        /*0efc*/ 	.word	0x000123f0
        /*0f00*/ 	.word	0x0000009d
        /*0f04*/ 	.word	0x00000000
        /*0f08*/ 	.short	0x0101
        /*0f0a*/ 	.byte	0x3f
	.zero		1


	//   ....[47]....
        /*0f0c*/ 	.word	0x00012d30
        /*0f10*/ 	.word	0x00000004
        /*0f14*/ 	.word	0x00022850
        /*0f18*/ 	.short	0x010a
        /*0f1a*/ 	.byte	0x3f
	.zero		1


	//   ....[48]....
        /*0f1c*/ 	.word	0x00012d80
        /*0f20*/ 	.word	0x00000004
        /*0f24*/ 	.word	0x00022850
        /*0f28*/ 	.short	0x010a
        /*0f2a*/ 	.byte	0x3f
	.zero		1


	//   ....[49]....
        /*0f2c*/ 	.word	0x00013130
        /*0f30*/ 	.word	0x00000004
        /*0f34*/ 	.word	0x00000000
        /*0f38*/ 	.short	0x0101
        /*0f3a*/ 	.byte	0x3f
	.zero		1


	//   ....[50]....
        /*0f3c*/ 	.word	0x00013260
        /*0f40*/ 	.word	0x000000d3
        /*0f44*/ 	.word	0x00022830
        /*0f48*/ 	.short	0x010a
        /*0f4a*/ 	.byte	0x3f
	.zero		1


	//   ....[51]....
        /*0f4c*/ 	.word	0x000132c0
        /*0f50*/ 	.word	0x000000d3
        /*0f54*/ 	.word	0x00022830
        /*0f58*/ 	.short	0x010a
        /*0f5a*/ 	.byte	0x3f
	.zero		1


	//   ....[52]....
        /*0f5c*/ 	.word	0x00013910
        /*0f60*/ 	.word	0x000000a4
        /*0f64*/ 	.word	0x00000000
        /*0f68*/ 	.short	0x0101
        /*0f6a*/ 	.byte	0x3f
	.zero		1


	//   ....[53]....
        /*0f6c*/ 	.word	0x000164e0
        /*0f70*/ 	.word	0x000000d3
        /*0f74*/ 	.word	0x00022850
        /*0f78*/ 	.short	0x010a
        /*0f7a*/ 	.byte	0x3f
	.zero		1


	//   ....[54]....
        /*0f7c*/ 	.word	0x00016530
        /*0f80*/ 	.word	0x000000d3
        /*0f84*/ 	.word	0x00022850
        /*0f88*/ 	.short	0x010a
        /*0f8a*/ 	.byte	0x3f
	.zero		1


	//   ....[55]....
        /*0f8c*/ 	.word	0x00016900
        /*0f90*/ 	.word	0x000000d3
        /*0f94*/ 	.word	0x00000000
        /*0f98*/ 	.short	0x0101
        /*0f9a*/ 	.byte	0x3f
	.zero		1


	//   ....[56]....
        /*0f9c*/ 	.word	0x00018e10
        /*0fa0*/ 	.word	0x00000003
        /*0fa4*/ 	.word	0x00000000
        /*0fa8*/ 	.short	0x0101
        /*0faa*/ 	.byte	0x3f
	.zero		1


	//   ....[57]....
        /*0fac*/ 	.word	0x000197c0
        /*0fb0*/ 	.word	0x00000003
        /*0fb4*/ 	.word	0x00000000
        /*0fb8*/ 	.short	0x0101
        /*0fba*/ 	.byte	0x3f
	.zero		1


	//   ....[58]....
        /*0fbc*/ 	.word	0x0001e4a0
        /*0fc0*/ 	.word	0x00000013
        /*0fc4*/ 	.word	0x00022820
        /*0fc8*/ 	.short	0x010a
        /*0fca*/ 	.byte	0x3f
	.zero		1


	//   ....[59]....
        /*0fcc*/ 	.word	0x0001e570
        /*0fd0*/ 	.word	0x00000007
        /*0fd4*/ 	.word	0x000228a0
        /*0fd8*/ 	.short	0x010a
        /*0fda*/ 	.byte	0x3f
	.zero		1


	//   ....[60]....
        /*0fdc*/ 	.word	0x0001e7b0
        /*0fe0*/ 	.word	0x00000007
        /*0fe4*/ 	.word	0x000228c0
        /*0fe8*/ 	.short	0x010a
        /*0fea*/ 	.byte	0x3f
	.zero		1


	//   ....[61]....
        /*0fec*/ 	.word	0x0001ee50
        /*0ff0*/ 	.word	0x00000006
        /*0ff4*/ 	.word	0x000228a0
        /*0ff8*/ 	.short	0x010a
        /*0ffa*/ 	.byte	0x3f
	.zero		1


	//   ....[62]....
        /*0ffc*/ 	.word	0x0001f080
        /*1000*/ 	.word	0x00000006
        /*1004*/ 	.word	0x000228c0
        /*1008*/ 	.short	0x010a
        /*100a*/ 	.byte	0x3f
	.zero		1


	//   ....[63]....
        /*100c*/ 	.word	0x00020620
        /*1010*/ 	.word	0x00000000
        /*1014*/ 	.word	0x00022840
        /*1018*/ 	.short	0x010a
        /*101a*/ 	.byte	0x3f
	.zero		1


	//   ....[64]....
        /*101c*/ 	.word	0x00021320
        /*1020*/ 	.word	0x00000013
        /*1024*/ 	.word	0x00022800
        /*1028*/ 	.short	0x0107
        /*102a*/ 	.byte	0x3f
	.zero		1


	//   ....[65]....
        /*102c*/ 	.word	0x00021410
        /*1030*/ 	.word	0x00000013
        /*1034*/ 	.word	0x00022800
        /*1038*/ 	.short	0x0101
        /*103a*/ 	.byte	0x3f
	.zero		1


	//   ....[66]....
        /*103c*/ 	.word	0x00021430
        /*1040*/ 	.word	0x00000013
        /*1044*/ 	.word	0x00022820
        /*1048*/ 	.short	0x010a
        /*104a*/ 	.byte	0x3f
	.zero		1


	//   ....[67]....
        /*104c*/ 	.word	0x00021510
        /*1050*/ 	.word	0x00000002
        /*1054*/ 	.word	0x00022860
        /*1058*/ 	.short	0x010a
        /*105a*/ 	.byte	0x3f
	.zero		1


	//   ....[68]....
        /*105c*/ 	.word	0x00021e40
        /*1060*/ 	.word	0x00000002
        /*1064*/ 	.word	0x00022840
        /*1068*/ 	.short	0x010a
        /*106a*/ 	.byte	0x3f
	.zero		1


	//   ....[69]....
        /*106c*/ 	.word	0x000220a0
        /*1070*/ 	.word	0x00000002
        /*1074*/ 	.word	0x00022860
        /*1078*/ 	.short	0x010a
        /*107a*/ 	.byte	0x3f
	.zero		1


	//   ....[70]....
        /*107c*/ 	.word	0x00022890
        /*1080*/ 	.word	0x00000003
        /*1084*/ 	.word	0x00022840
        /*1088*/ 	.short	0x010a
        /*108a*/ 	.byte	0x3f
	.zero		1


	//   ....[71]....
        /*108c*/ 	.word	0x00022ae0
        /*1090*/ 	.word	0x00000003
        /*1094*/ 	.word	0x00022860
        /*1098*/ 	.short	0x010a
        /*109a*/ 	.byte	0x3f
	.zero		1


	//   ....[72]....
        /*109c*/ 	.word	0x00023260
        /*10a0*/ 	.word	0x00000003
        /*10a4*/ 	.word	0x00022840
        /*10a8*/ 	.short	0x010a
        /*10aa*/ 	.byte	0x3f
	.zero		1


	//   ....[73]....
        /*10ac*/ 	.word	0x000234c0
        /*10b0*/ 	.word	0x00000003
        /*10b4*/ 	.word	0x00022860
        /*10b8*/ 	.short	0x010a
        /*10ba*/ 	.byte	0x3f
	.zero		1


	//   ....[74]....
        /*10bc*/ 	.word	0x00024e80
        /*10c0*/ 	.word	0x00000000
        /*10c4*/ 	.word	0x00022820
        /*10c8*/ 	.short	0x010a
        /*10ca*/ 	.byte	0x3f
	.zero		1


	//   ....[75]....
        /*10cc*/ 	.word	0x00025030
        /*10d0*/ 	.word	0x00000006
        /*10d4*/ 	.word	0x00000000
        /*10d8*/ 	.short	0x010a
        /*10da*/ 	.byte	0x3f
	.zero		1


	//   ....[76]....
        /*10dc*/ 	.word	0x000250a0
        /*10e0*/ 	.word	0x00000007
        /*10e4*/ 	.word	0x00000000
        /*10e8*/ 	.short	0x010a
        /*10ea*/ 	.byte	0x3f
	.zero		1


	//   ....[77]....
        /*10ec*/ 	.word	0x00025110
        /*10f0*/ 	.word	0x00000004
        /*10f4*/ 	.word	0x00000000
        /*10f8*/ 	.short	0x010a
        /*10fa*/ 	.byte	0x3f
	.zero		1


	//   ....[78]....
        /*10fc*/ 	.word	0x00025140
        /*1100*/ 	.word	0x00000003
        /*1104*/ 	.word	0x00000000
        /*1108*/ 	.short	0x010a
        /*110a*/ 	.byte	0x3f
	.zero		1


	//   ....[79]....
        /*110c*/ 	.word	0x000251a0
        /*1110*/ 	.word	0x0000005f
        /*1114*/ 	.word	0x00022890
        /*1118*/ 	.short	0x010a
        /*111a*/ 	.byte	0x3f
	.zero		1


	//   ....[80]....
        /*111c*/ 	.word	0x000251f0
        /*1120*/ 	.word	0x0000005f
        /*1124*/ 	.word	0x00022890
        /*1128*/ 	.short	0x010a
        /*112a*/ 	.byte	0x3f
	.zero		1


	//   ....[81]....
        /*112c*/ 	.word	0x00025240
        /*1130*/ 	.word	0x0000005f
        /*1134*/ 	.word	0x00022890
        /*1138*/ 	.short	0x010a
        /*113a*/ 	.byte	0x3f
	.zero		1


	//   ....[82]....
        /*113c*/ 	.word	0x00025290
        /*1140*/ 	.word	0x0000005f
        /*1144*/ 	.word	0x000228b0
        /*1148*/ 	.short	0x010a
        /*114a*/ 	.byte	0x3f
	.zero		1


	//   ....[83]....
        /*114c*/ 	.word	0x00025700
        /*1150*/ 	.word	0x00000013
        /*1154*/ 	.word	0x00022800
        /*1158*/ 	.short	0x010a
        /*115a*/ 	.byte	0x3f
	.zero		1


	//   ....[84]....
        /*115c*/ 	.word	0x00025d00
        /*1160*/ 	.word	0x00000013
        /*1164*/ 	.word	0x00022800
        /*1168*/ 	.short	0x010a
        /*116a*/ 	.byte	0x3f
	.zero		1


	//   ....[85]....
        /*116c*/ 	.word	0x00025d50
        /*1170*/ 	.word	0x00000004
        /*1174*/ 	.word	0x00022830
        /*1178*/ 	.short	0x010a
        /*117a*/ 	.byte	0x3f
	.zero		1


	//   ....[86]....
        /*117c*/ 	.word	0x00025da0
        /*1180*/ 	.word	0x00000004
        /*1184*/ 	.word	0x00022850
        /*1188*/ 	.short	0x010a
        /*118a*/ 	.byte	0x3f
	.zero		1


	//   ....[87]....
        /*118c*/ 	.word	0x00025df0
        /*1190*/ 	.word	0x000000d4
        /*1194*/ 	.word	0x00022830
        /*1198*/ 	.short	0x010a
        /*119a*/ 	.byte	0x3f
	.zero		1


	//   ....[88]....
        /*119c*/ 	.word	0x00025e40
        /*11a0*/ 	.word	0x000000d4
        /*11a4*/ 	.word	0x00022850
        /*11a8*/ 	.short	0x010a
        /*11aa*/ 	.byte	0x3f
	.zero		1


	//   ....[89]....
        /*11ac*/ 	.word	0x00025e90
        /*11b0*/ 	.word	0x00000004
        /*11b4*/ 	.word	0x00022830
        /*11b8*/ 	.short	0x010a
        /*11ba*/ 	.byte	0x3f
	.zero		1


	//   ....[90]....
        /*11bc*/ 	.word	0x00025ee0
        /*11c0*/ 	.word	0x00000004
        /*11c4*/ 	.word	0x00022850
        /*11c8*/ 	.short	0x010a
        /*11ca*/ 	.byte	0x3f
	.zero		1


	//   ....[91]....
        /*11cc*/ 	.word	0x00025f30
        /*11d0*/ 	.word	0x000000d3
        /*11d4*/ 	.word	0x00022830
        /*11d8*/ 	.short	0x010a
        /*11da*/ 	.byte	0x3f
	.zero		1


	//   ....[92]....
        /*11dc*/ 	.word	0x00025f80
        /*11e0*/ 	.word	0x000000d3
        /*11e4*/ 	.word	0x00022850
        /*11e8*/ 	.short	0x010a
        /*11ea*/ 	.byte	0x3f
	.zero		1


	//   ....[93]....
        /*11ec*/ 	.word	0x00026b80
        /*11f0*/ 	.word	0x00000013
        /*11f4*/ 	.word	0x00022820
        /*11f8*/ 	.short	0x010a
        /*11fa*/ 	.byte	0x3f
	.zero		1


	//   ....[94]....
        /*11fc*/ 	.word	0x00026bd0
        /*1200*/ 	.word	0x00000007
        /*1204*/ 	.word	0x000228a0
        /*1208*/ 	.short	0x010a
        /*120a*/ 	.byte	0x3f
	.zero		1


	//   ....[95]....
        /*120c*/ 	.word	0x00026c20
        /*1210*/ 	.word	0x00000007
        /*1214*/ 	.word	0x000228c0
        /*1218*/ 	.short	0x010a
        /*121a*/ 	.byte	0x3f
	.zero		1


	//   ....[96]....
        /*121c*/ 	.word	0x00026c70
        /*1220*/ 	.word	0x00000006
        /*1224*/ 	.word	0x000228a0
        /*1228*/ 	.short	0x010a
        /*122a*/ 	.byte	0x3f
	.zero		1


	//   ....[97]....
        /*122c*/ 	.word	0x00026cc0
        /*1230*/ 	.word	0x00000006
        /*1234*/ 	.word	0x000228c0
        /*1238*/ 	.short	0x010a
        /*123a*/ 	.byte	0x3f
	.zero		1


	//   ....[98]....
        /*123c*/ 	.word	0x00026e60
        /*1240*/ 	.word	0x00000000
        /*1244*/ 	.word	0x00022840
        /*1248*/ 	.short	0x010a
        /*124a*/ 	.byte	0x3f
	.zero		1


	//   ....[99]....
        /*124c*/ 	.word	0x00027900
        /*1250*/ 	.word	0x00000013
        /*1254*/ 	.word	0x00022820
        /*1258*/ 	.short	0x010a
        /*125a*/ 	.byte	0x3f
	.zero		1


	//   ....[100]....
        /*125c*/ 	.word	0x00027950
        /*1260*/ 	.word	0x00000002
        /*1264*/ 	.word	0x00022860
        /*1268*/ 	.short	0x010a
        /*126a*/ 	.byte	0x3f
	.zero		1


	//   ....[101]....
        /*126c*/ 	.word	0x000279a0
        /*1270*/ 	.word	0x00000002
        /*1274*/ 	.word	0x00022840
        /*1278*/ 	.short	0x010a
        /*127a*/ 	.byte	0x3f
	.zero		1


	//   ....[102]....
        /*127c*/ 	.word	0x000279f0
        /*1280*/ 	.word	0x00000002
        /*1284*/ 	.word	0x00022860
        /*1288*/ 	.short	0x010a
        /*128a*/ 	.byte	0x3f
	.zero		1


	//   ....[103]....
        /*128c*/ 	.word	0x00027a40
        /*1290*/ 	.word	0x00000003
        /*1294*/ 	.word	0x00022840
        /*1298*/ 	.short	0x010a
        /*129a*/ 	.byte	0x3f
	.zero		1


	//   ....[104]....
        /*129c*/ 	.word	0x00027a90
        /*12a0*/ 	.word	0x00000003
        /*12a4*/ 	.word	0x00022860
        /*12a8*/ 	.short	0x010a
        /*12aa*/ 	.byte	0x3f
	.zero		1


	//   ....[105]....
        /*12ac*/ 	.word	0x00027ae0
        /*12b0*/ 	.word	0x00000003
        /*12b4*/ 	.word	0x00022840
        /*12b8*/ 	.short	0x010a
        /*12ba*/ 	.byte	0x3f
	.zero		1


	//   ....[106]....
        /*12bc*/ 	.word	0x00027b30
        /*12c0*/ 	.word	0x00000003
        /*12c4*/ 	.word	0x00022860
        /*12c8*/ 	.short	0x010a
        /*12ca*/ 	.byte	0x3f
	.zero		1


	//   ....[107]....
        /*12cc*/ 	.word	0x000286b0
        /*12d0*/ 	.word	0x00000000
        /*12d4*/ 	.word	0x00022820
        /*12d8*/ 	.short	0x010a
        /*12da*/ 	.byte	0x3f
	.zero		1


	//   ....[108]....
        /*12dc*/ 	.word	0x00028850
        /*12e0*/ 	.word	0x00000006
        /*12e4*/ 	.word	0x00000000
        /*12e8*/ 	.short	0x010a
        /*12ea*/ 	.byte	0x3f
	.zero		1


	//   ....[109]....
        /*12ec*/ 	.word	0x000288a0
        /*12f0*/ 	.word	0x00000007
        /*12f4*/ 	.word	0x00000000
        /*12f8*/ 	.short	0x010a
        /*12fa*/ 	.byte	0x3f
	.zero		1


	//   ....[110]....
        /*12fc*/ 	.word	0x000288f0
        /*1300*/ 	.word	0x00000004
        /*1304*/ 	.word	0x00000000
        /*1308*/ 	.short	0x010a
        /*130a*/ 	.byte	0x3f
	.zero		1


	//----- nvinfo : EIATTR_NUM_MBARRIERS
	.align		4
.L_415:
        /*130c*/ 	.byte	0x03, 0x38
        /*130e*/ 	.short	0x0016


	//----- nvinfo : EIATTR_EXIT_INSTR_OFFSETS
	.align		4
        /*1310*/ 	.byte	0x04, 0x1c
        /*1312*/ 	.short	(.L_417 - .L_416)


	//   ....[0]....
.L_416:
        /*1314*/ 	.word	0x00025190


	//----- nvinfo : EIATTR_MAX_THREADS
	.align		4
.L_417:
        /*1318*/ 	.byte	0x04, 0x05
        /*131a*/ 	.short	(.L_419 - .L_418)
.L_418:
        /*131c*/ 	.word	0x00000180
        /*1320*/ 	.word	0x00000001
        /*1324*/ 	.word	0x00000001


	//----- nvinfo : EIATTR_CRS_STACK_SIZE
	.align		4
.L_419:
        /*1328*/ 	.byte	0x04, 0x1e
        /*132a*/ 	.short	(.L_421 - .L_420)
.L_420:
        /*132c*/ 	.word	0x00000000


	//----- nvinfo : EIATTR_CBANK_PARAM_SIZE
	.align		4
.L_421:
        /*1330*/ 	.byte	0x03, 0x19
        /*1332*/ 	.short	0x0af0


	//----- nvinfo : EIATTR_PARAM_CBANK
	.align		4
        /*1334*/ 	.byte	0x04, 0x0a
        /*1336*/ 	.short	(.L_423 - .L_422)
	.align		4
.L_422:
        /*1338*/ 	.word	index@(.nv.constant0._ZN7cutlass13device_kernelIN5flash11enable_sm90INS1_16FlashAttnFwdSm90INS1_25CollectiveMainloopFwdSm90ILi2EN4cute5tupleIJNS5_1CILi1EEES8_S8_EEENS6_IJNS7_ILi128EEENS7_ILi96EEENS7_ILi64EEEEEELi256ENS_10bfloat16_tEfNS_4arch4Sm90ELb0ELb1ELb1ELb1ELb0ELb1ELb0ELb1ELb0ELb1ELb1ELb0EEENS1_21CollectiveEpilogueFwdINS6_IJSA_NS7_ILi256EEESB_EEES9_SE_SG_Li256ELb1ELb1ELb1ELb0EEENS1_36VarlenDynamicPersistentTileSchedulerILi128ELi96ELi256ELi128ELb1ELb1ELb1ELb1ELb0ELb1EEEEEEEEEvNT_6ParamsE)
        /*133c*/ 	.short	0x0210
        /*133e*/ 	.short	0x0af0


	//----- nvinfo : EIATTR_SW_WAR
	.align		4
.L_423:
        /*1340*/ 	.byte	0x04, 0x36
        /*1342*/ 	.short	(.L_425 - .L_424)
.L_424:
        /*1344*/ 	.word	0x00000008
.L_425:


//--------------------- .nv.info._ZN7cutlass13device_kernelIN5flash11enable_sm90INS1_16FlashAttnFwdSm90INS1_25CollectiveMainloopFwdSm90ILi2EN4cute5tupleIJNS5_1CILi1EEES8_S8_EEENS6_IJNS7_ILi128EEENS7_ILi96EEENS7_ILi64EEEEEELi256ENS_10bfloat16_tEfNS_4arch4Sm90ELb0ELb1ELb1ELb1ELb0ELb0ELb1ELb1ELb0ELb1ELb1ELb0EEENS1_21CollectiveEpilogueFwdINS6_IJSA_NS7_ILi256EEESB_EEES9_SE_SG_Li256ELb1ELb1ELb1ELb0EEENS1_36VarlenDynamicPersistentTileSchedulerILi128ELi96ELi256ELi128ELb1ELb1ELb1ELb1ELb0ELb1EEEEEEEEEvNT_6ParamsE --------------------------
	.section	.nv.info._ZN7cutlass13device_kernelIN5flash11enable_sm90INS1_16FlashAttnFwdSm90INS1_25CollectiveMainloopFwdSm90ILi2EN4cute5tupleIJNS5_1CILi1EEES8_S8_EEENS6_IJNS7_ILi128EEENS7_ILi96EEENS7_ILi64EEEEEELi256ENS_10bfloat16_tEfNS_4arch4Sm90ELb0ELb1ELb1ELb1ELb0ELb0ELb1ELb1ELb0ELb1ELb1ELb0EEENS1_21CollectiveEpilogueFwdINS6_IJSA_NS7_ILi256EEESB_EEES9_SE_SG_Li256ELb1ELb1ELb1ELb0EEENS1_36VarlenDynamicPersistentTileSchedulerILi128ELi96ELi256ELi128ELb1ELb1ELb1ELb1ELb0ELb1EEEEEEEEEvNT_6ParamsE,"",@"SHT_CUDA_INFO"
	.sectionflags	@""
	.align	4


	//----- nvinfo : EIATTR_CUDA_API_VERSION
	.align		4
        /*0000*/ 	.byte	0x04, 0x37
        /*0002*/ 	.short	(.L_427 - .L_426)
.L_426:
        /*0004*/ 	.word	0x00000082


	//----- nvinfo : EIATTR_KPARAM_INFO
	.align		4
.L_427:
        /*0008*/ 	.byte	0x04, 0x17
        /*000a*/ 	.short	(.L_429 - .L_428)
.L_428:
        /*000c*/ 	.word	0x00000000
        /*0010*/ 	.short	0x0000
        /*0012*/ 	.short	0x0070
        /*0014*/ 	.byte	0x00, 0xf0, 0x01, 0x2e


	//----- nvinfo : EIATTR_SPARSE_MMA_MASK
	.align		4
.L_429:
        /*0018*/ 	.byte	0x03, 0x50
        /*001a*/ 	.short	0x0000


	//----- nvinfo : EIATTR_MAXREG_COUNT
	.align		4
        /*001c*/ 	.byte	0x03, 0x1b
        /*001e*/ 	.short	0x00a8


	//----- nvinfo : EIATTR_NUM_BARRIERS
	.align		4
        /*0020*/ 	.byte	0x02, 0x4c
        /*0022*/ 	.byte	0x10
	.zero		1


	//----- nvinfo : EIATTR_EXTERNS
	.align		4
        /*0024*/ 	.byte	0x04, 0x0f
        /*0026*/ 	.short	(.L_431 - .L_430)


	//   ....[0]....
	.align		4
.L_430:
        /*0028*/ 	.word	index@(__assertfail)


	//----- nvinfo : EIATTR_ANNOTATIONS
	.align		4
.L_431:
        /*002c*/ 	.byte	0x04, 0x55
        /*002e*/ 	.short	(.L_433 - .L_432)


	//   ....[0]....
.L_432:
        /* <DEDUP_REMOVED lines=116> */


	//----- nvinfo : EIATTR_MERCURY_ISA_VERSION
	.align		4
.L_433:
        /*0760*/ 	.byte	0x03, 0x5f
        /*0762*/ 	.short	0x0101


	//----- nvinfo : EIATTR_UNUSED_LOAD_BYTE_OFFSET
	.align		4
        /*0764*/ 	.byte	0x04, 0x44
        /*0766*/ 	.short	(.L_435 - .L_434)


	//   ....[0]....
.L_434:
        /*0768*/ 	.word	0x00000b40
        /*076c*/ 	.word	0x0000fff0


	//   ....[1]....
        /*0770*/ 	.word	0x00020670
        /*0774*/ 	.word	0x0000fff0


	//----- nvinfo : EIATTR_INT_WARP_WIDE_INSTR_OFFSETS
	.align		4
.L_435:
        /*0778*/ 	.byte	0x04, 0x31
        /*077a*/ 	.short	(.L_437 - .L_436)


	//   ....[0]....
.L_436:
        /*077c*/ 	.word	0x00000170


	//   ....[1]....
        /*0780*/ 	.word	0x000001b0


	//   ....[2]....
        /*0784*/ 	.word	0x00000220


	//   ....[3]....
        /*0788*/ 	.word	0x00000230


	//   ....[4]....
        /*078c*/ 	.word	0x00026fb0


	//   ....[5]....
        /*0790*/ 	.word	0x00027040


	//   ....[6]....
        /*0794*/ 	.word	0x0002b910


	//   ....[7]....
        /*0798*/ 	.word	0x0002b9a0


	//----- nvinfo : EIATTR_COOP_GROUP_MASK_REGIDS
	.align		4
.L_437:
        /*079c*/ 	.byte	0x04, 0x29
        /*079e*/ 	.short	(.L_439 - .L_438)


	//   ....[0]....
.L_438:
        /*07a0*/ 	.word	0xffffffff


	//   ....[1]....
        /*07a4*/ 	.word	0xffffffff


	//   ....[2]....
        /*07a8*/ 	.word	0xffffffff


	//   ....[3]....
        /*07ac*/ 	.word	0xffffffff


	//   ....[4]....
        /*07b0*/ 	.word	0xffffffff


	//   ....[5]....
        /*07b4*/ 	.word	0xffffffff


	//   ....[6]....
        /*07b8*/ 	.word	0xffffffff


	//   ....[7]....
        /*07bc*/ 	.word	0xffffffff


	//   ....[8]....
        /*07c0*/ 	.word	0xffffffff


	//   ....[9]....
        /*07c4*/ 	.word	0xffffffff


	//   ....[10]....
        /*07c8*/ 	.word	0xffffffff


	//   ....[11]....
        /*07cc*/ 	.word	0xffffffff


	//   ....[12]....
        /*07d0*/ 	.word	0xffffffff


	//   ....[13]....
        /*07d4*/ 	.word	0xffffffff


	//   ....[14]....
        /*07d8*/ 	.word	0xffffffff


	//   ....[15]....
        /*07dc*/ 	.word	0xffffffff


	//   ....[16]....
        /*07e0*/ 	.word	0xffffffff


	//   ....[17]....
        /*07e4*/ 	.word	0xffffffff


	//   ....[18]....
        /*07e8*/ 	.word	0xffffffff


	//   ....[19]....
        /*07ec*/ 	.word	0xffffffff


	//   ....[20]....
        /*07f0*/ 	.word	0xffffffff


	//   ....[21]....
        /*07f4*/ 	.word	0xffffffff


	//   ....[22]....
        /*07f8*/ 	.word	0xffffffff


	//   ....[23]....
        /*07fc*/ 	.word	0xffffffff


	//   ....[24]....
        /*0800*/ 	.word	0xffffffff


	//   ....[25]....
        /*0804*/ 	.word	0xffffffff


	//   ....[26]....
        /*0808*/ 	.word	0xffffffff


	//   ....[27]....
        /*080c*/ 	.word	0xffffffff


	//   ....[28]....
        /*0810*/ 	.word	0xffffffff


	//   ....[29]....
        /*0814*/ 	.word	0xffffffff


	//   ....[30]....
        /*0818*/ 	.word	0xffffffff


	//   ....[31]....
        /*081c*/ 	.word	0xffffffff


	//   ....[32]....
        /*0820*/ 	.word	0xffffffff


	//   ....[33]....
        /*0824*/ 	.word	0xffffffff


	//   ....[34]....
        /*0828*/ 	.word	0xffffffff


	//   ....[35]....
        /*082c*/ 	.word	0xffffffff


	//   ....[36]....
        /*0830*/ 	.word	0xffffffff


	//   ....[37]....
        /*0834*/ 	.word	0xffffffff


	//   ....[38]....
        /*0838*/ 	.word	0xffffffff


	//   ....[39]....
        /*083c*/ 	.word	0xffffffff


	//   ....[40]....
        /*0840*/ 	.word	0xffffffff


	//   ....[41]....
        /*0844*/ 	.word	0xffffffff


	//   ....[42]....
        /*0848*/ 	.word	0xffffffff


	//   ....[43]....
        /*084c*/ 	.word	0xffffffff


	//   ....[44]....
        /*0850*/ 	.word	0xffffffff


	//   ....[45]....
        /*0854*/ 	.word	0xffffffff


	//   ....[46]....
        /*0858*/ 	.word	0xffffffff


	//   ....[47]....
        /*085c*/ 	.word	0xffffffff


	//   ....[48]....
        /*0860*/ 	.word	0xffffffff


	//   ....[49]....
        /*0864*/ 	.word	0xffffffff


	//   ....[50]....
        /*0868*/ 	.word	0xffffffff


	//   ....[51]....
        /*086c*/ 	.word	0xffffffff


	//   ....[52]....
        /*0870*/ 	.word	0xffffffff


	//   ....[53]....
        /*0874*/ 	.word	0xffffffff


	//   ....[54]....
        /*0878*/ 	.word	0xffffffff


	//   ....[55]....
        /*087c*/ 	.word	0xffffffff


	//   ....[56]....
        /*0880*/ 	.word	0xffffffff


	//   ....[57]....
        /*0884*/ 	.word	0xffffffff


	//   ....[58]....
        /*0888*/ 	.word	0xffffffff


	//   ....[59]....
        /*088c*/ 	.word	0xffffffff


	//   ....[60]....
        /*0890*/ 	.word	0xffffffff


	//   ....[61]....
        /*0894*/ 	.word	0xffffffff


	//   ....[62]....
        /*0898*/ 	.word	0xffffffff


	//   ....[63]....
        /*089c*/ 	.word	0xffffffff


	//   ....[64]....
        /*08a0*/ 	.word	0xffffffff


	//   ....[65]....
        /*08a4*/ 	.word	0xffffffff


	//   ....[66]....
        /*08a8*/ 	.word	0xffffffff


	//   ....[67]....
        /*08ac*/ 	.word	0xffffffff


	//   ....[68]....
        /*08b0*/ 	.word	0xffffffff


	//   ....[69]....
        /*08b4*/ 	.word	0xffffffff


	//   ....[70]....
        /*08b8*/ 	.word	0xffffffff


	//   ....[71]....
        /*08bc*/ 	.word	0xffffffff


	//   ....[72]....
        /*08c0*/ 	.word	0xffffffff


	//   ....[73]....
        /*08c4*/ 	.word	0xffffffff


	//   ....[74]....
        /*08c8*/ 	.word	0xffffffff


	//   ....[75]....
        /*08cc*/ 	.word	0xffffffff


	//   ....[76]....
        /*08d0*/ 	.word	0xffffffff


	//   ....[77]....
        /*08d4*/ 	.word	0xffffffff


	//   ....[78]....
        /*08d8*/ 	.word	0xffffffff


	//   ....[79]....
        /*08dc*/ 	.word	0xffffffff


	//   ....[80]....
        /*08e0*/ 	.word	0xffffffff


	//   ....[81]....
        /*08e4*/ 	.word	0xffffffff


	//   ....[82]....
        /*08e8*/ 	.word	0xffffffff


	//   ....[83]....
        /*08ec*/ 	.word	0xffffffff


	//   ....[84]....
        /*08f0*/ 	.word	0xffffffff


	//   ....[85]....
        /*08f4*/ 	.word	0xffffffff


	//   ....[86]....
        /*08f8*/ 	.word	0xffffffff


	//   ....[87]....
        /*08fc*/ 	.word	0xffffffff


	//   ....[88]....
        /*0900*/ 	.word	0xffffffff


	//   ....[89]....
        /*0904*/ 	.word	0xffffffff


	//   ....[90]....
        /*0908*/ 	.word	0xffffffff


	//   ....[91]....
        /*090c*/ 	.word	0xffffffff


	//   ....[92]....
        /*0910*/ 	.word	0xffffffff


	//   ....[93]....
        /*0914*/ 	.word	0xffffffff


	//   ....[94]....
        /*0918*/ 	.word	0xffffffff


	//   ....[95]....
        /*091c*/ 	.word	0xffffffff


	//   ....[96]....
        /*0920*/ 	.word	0xffffffff


	//   ....[97]....
        /*0924*/ 	.word	0xffffffff


	//   ....[98]....
        /*0928*/ 	.word	0xffffffff


	//   ....[99]....
        /*092c*/ 	.word	0xffffffff


	//   ....[100]....
        /*0930*/ 	.word	0xffffffff


	//   ....[101]....
        /*0934*/ 	.word	0xffffffff


	//   ....[102]....
        /*0938*/ 	.word	0xffffffff


	//   ....[103]....
        /*093c*/ 	.word	0xffffffff


	//   ....[104]....
        /*0940*/ 	.word	0xffffffff


	//   ....[105]....
        /*0944*/ 	.word	0xffffffff


	//   ....[106]....
        /*0948*/ 	.word	0xffffffff


	//   ....[107]....
        /*094c*/ 	.word	0xffffffff


	//   ....[108]....
        /*0950*/ 	.word	0xffffffff


	//   ....[109]....
        /*0954*/ 	.word	0xffffffff


	//   ....[110]....
        /*0958*/ 	.word	0xffffffff


	//   ....[111]....
        /*095c*/ 	.word	0xffffffff


	//   ....[112]....
        /*0960*/ 	.word	0xffffffff


	//   ....[113]....
        /*0964*/ 	.word	0xffffffff


	//   ....[114]....
        /*0968*/ 	.word	0xffffffff


	//   ....[115]....
        /*096c*/ 	.word	0xffffffff


	//   ....[116]....
        /*0970*/ 	.word	0xffffffff


	//   ....[117]....
        /*0974*/ 	.word	0xffffffff


	//   ....[118]....
        /*0978*/ 	.word	0xffffffff


	//   ....[119]....
        /*097c*/ 	.word	0xffffffff


	//   ....[120]....
        /*0980*/ 	.word	0xffffffff


	//   ....[121]....
        /*0984*/ 	.word	0x0500000f


	//   ....[122]....
        /*0988*/ 	.word	0x0500000f


	//   ....[123]....
        /*098c*/ 	.word	0x0500000f


	//   ....[124]....
        /*0990*/ 	.word	0x0500000f


	//   ....[125]....
        /*0994*/ 	.word	0x0500000f


	//   ....[126]....
        /*0998*/ 	.word	0x0500000f


	//   ....[127]....
        /*099c*/ 	.word	0x0500000f


	//   ....[128]....
        /*09a0*/ 	.word	0x0500000f


	//   ....[129]....
        /*09a4*/ 	.word	0x0500000f


	//   ....[130]....
        /*09a8*/ 	.word	0x0500000f


	//   ....[131]....
        /*09ac*/ 	.word	0x0500000f


	//   ....[132]....
        /*09b0*/ 	.word	0x0500000f


	//   ....[133]....
        /*09b4*/ 	.word	0x0500000f


	//   ....[134]....
        /*09b8*/ 	.word	0x0500000f


	//   ....[135]....
        /*09bc*/ 	.word	0x0500000f


	//   ....[136]....
        /*09c0*/ 	.word	0x0500000f


	//   ....[137]....
        /*09c4*/ 	.word	0x0500000f


	//   ....[138]....
        /*09c8*/ 	.word	0x0500000f


	//   ....[139]....
        /*09cc*/ 	.word	0x0500000f


	//   ....[140]....
        /*09d0*/ 	.word	0x0500000f


	//   ....[141]....
        /*09d4*/ 	.word	0x0500000f


	//   ....[142]....
        /*09d8*/ 	.word	0x0500000f


	//   ....[143]....
        /*09dc*/ 	.word	0x0500000f


	//   ....[144]....
        /*09e0*/ 	.word	0x0500000f


	//   ....[145]....
        /*09e4*/ 	.word	0x0500000f


	//   ....[146]....
        /*09e8*/ 	.word	0x0500000f


	//   ....[147]....
        /*09ec*/ 	.word	0x0500000f


	//   ....[148]....
        /*09f0*/ 	.word	0x0500000f


	//   ....[149]....
        /*09f4*/ 	.word	0x0500000f


	//   ....[150]....
        /*09f8*/ 	.word	0x0500000f


	//   ....[151]....
        /*09fc*/ 	.word	0x0500000f


	//   ....[152]....
        /*0a00*/ 	.word	0x0500000f


	//   ....[153]....
        /*0a04*/ 	.word	0x0500000f


	//   ....[154]....
        /*0a08*/ 	.word	0x0500000f


	//   ....[155]....
        /*0a0c*/ 	.word	0x0500000f


	//   ....[156]....
        /*0a10*/ 	.word	0x0500000f


	//   ....[157]....
        /*0a14*/ 	.word	0x0500000f


	//   ....[158]....
        /*0a18*/ 	.word	0x0500000f


	//   ....[159]....
        /*0a1c*/ 	.word	0x0500000f


	//   ....[160]....
        /*0a20*/ 	.word	0x0500000f


	//   ....[161]....
        /*0a24*/ 	.word	0x0500000f


	//   ....[162]....
        /*0a28*/ 	.word	0x0500000f


	//   ....[163]....
        /*0a2c*/ 	.word	0x0500000f


	//   ....[164]....
        /*0a30*/ 	.word	0x0500000f


	//   ....[165]....
        /*0a34*/ 	.word	0x0500000f


	//   ....[166]....
        /*0a38*/ 	.word	0x0500000f


	//   ....[167]....
        /*0a3c*/ 	.word	0x0500000f


	//   ....[168]....
        /*0a40*/ 	.word	0x0500000f


	//   ....[169]....
        /*0a44*/ 	.word	0x0500000f


	//   ....[170]....
        /*0a48*/ 	.word	0x0500000f


	//   ....[171]....
        /*0a4c*/ 	.word	0x0500000f


	//   ....[172]....
        /*0a50*/ 	.word	0x0500000f


	//   ....[173]....
        /*0a54*/ 	.word	0xffffffff


	//   ....[174]....
        /*0a58*/ 	.word	0xffffffff


	//   ....[175]....
        /*0a5c*/ 	.word	0xffffffff


	//   ....[176]....
        /*0a60*/ 	.word	0xffffffff


	//   ....[177]....
        /*0a64*/ 	.word	0xffffffff


	//   ....[178]....
        /*0a68*/ 	.word	0xffffffff


	//----- nvinfo : EIATTR_COOP_GROUP_INSTR_OFFSETS
	.align		4
.L_439:
        /*0a6c*/ 	.byte	0x04, 0x28
        /*0a6e*/ 	.short	(.L_441 - .L_440)


	//   ....[0]....
.L_440:
        /*0a70*/ 	.word	0x000000b0


	//   ....[1]....
        /*0a74*/ 	.word	0x00000180


	//   ....[2]....
        /*0a78*/ 	.word	0x000001d0


	//   ....[3]....
        /*0a7c*/ 	.word	0x00000420


	//   ....[4]....
        /*0a80*/ 	.word	0x00000580


	//   ....[5]....
        /*0a84*/ 	.word	0x000006a0


	//   ....[6]....
        /*0a88*/ 	.word	0x00000800


	//   ....[7]....
        /*0a8c*/ 	.word	0x00002920


	//   ....[8]....
        /*0a90*/ 	.word	0x000048b0


	//   ....[9]....
        /*0a94*/ 	.word	0x00005010


	//   ....[10]....
        /*0a98*/ 	.word	0x00006120


	//   ....[11]....
        /*0a9c*/ 	.word	0x00006650


	//   ....[12]....
        /*0aa0*/ 	.word	0x00006990


	//   ....[13]....
        /*0aa4*/ 	.word	0x000069b0


	//   ....[14]....
        /*0aa8*/ 	.word	0x0000be00


	//   ....[15]....
        /*0aac*/ 	.word	0x0000bf60


	//   ....[16]....
        /*0ab0*/ 	.word	0x0000c0a0


	//   ....[17]....
        /*0ab4*/ 	.word	0x0000c0c0


	//   ....[18]....
        /*0ab8*/ 	.word	0x00015a40


	//   ....[19]....
        /*0abc*/ 	.word	0x00016000


	//   ....[20]....
        /*0ac0*/ 	.word	0x00016fa0


	//   ....[21]....
        /*0ac4*/ 	.word	0x00017060


	//   ....[22]....
        /*0ac8*/ 	.word	0x00017210


	//   ....[23]....
        /*0acc*/ 	.word	0x00017230


	//   ....[24]....
        /*0ad0*/ 	.word	0x0001f700


	//   ....[25]....
        /*0ad4*/ 	.word	0x0001f720


	//   ....[26]....
        /*0ad8*/ 	.word	0x0001f760


	//   ....[27]....
        /*0adc*/ 	.word	0x0001f7a0


	//   ....[28]....
        /*0ae0*/ 	.word	0x000219d0


	//   ....[29]....
        /*0ae4*/ 	.word	0x000219e0


	//   ....[30]....
        /*0ae8*/ 	.word	0x00021a10


	//   ....[31]....
        /*0aec*/ 	.word	0x00021a20


	//   ....[32]....
        /*0af0*/ 	.word	0x000223d0


	//   ....[33]....
        /*0af4*/ 	.word	0x00022400


	//   ....[34]....
        /*0af8*/ 	.word	0x00022540


	//   ....[35]....
        /*0afc*/ 	.word	0x00022560


	//   ....[36]....
        /*0b00*/ 	.word	0x000226a0


	//   ....[37]....
        /*0b04*/ 	.word	0x000226c0


	//   ....[38]....
        /*0b08*/ 	.word	0x00022810


	//   ....[39]....
        /*0b0c*/ 	.word	0x00022830


	//   ....[40]....
        /*0b10*/ 	.word	0x00022d70


	//   ....[41]....
        /*0b14*/ 	.word	0x00022da0


	//   ....[42]....
        /*0b18*/ 	.word	0x000237e0


	//   ....[43]....
        /*0b1c*/ 	.word	0x000237f0


	//   ....[44]....
        /*0b20*/ 	.word	0x00024b40


	//   ....[45]....
        /*0b24*/ 	.word	0x00024b60


	//   ....[46]....
        /*0b28*/ 	.word	0x00024ca0


	//   ....[47]....
        /*0b2c*/ 	.word	0x00024cc0


	//   ....[48]....
        /*0b30*/ 	.word	0x00024e00


	//   ....[49]....
        /*0b34*/ 	.word	0x00024e20


	//   ....[50]....
        /*0b38*/ 	.word	0x00024f70


	//   ....[51]....
        /*0b3c*/ 	.word	0x00024f90


	//   ....[52]....
        /*0b40*/ 	.word	0x00025170


	//   ....[53]....
        /*0b44*/ 	.word	0x000253a0


	//   ....[54]....
        /*0b48*/ 	.word	0x000253d0


	//   ....[55]....
        /*0b4c*/ 	.word	0x00025400


	//   ....[56]....
        /*0b50*/ 	.word	0x00025430


	//   ....[57]....
        /*0b54*/ 	.word	0x00025460


	//   ....[58]....
        /*0b58*/ 	.word	0x00025490


	//   ....[59]....
        /*0b5c*/ 	.word	0x00025630


	//   ....[60]....
        /*0b60*/ 	.word	0x00025660


	//   ....[61]....
        /*0b64*/ 	.word	0x00025690


	//   ....[62]....
        /*0b68*/ 	.word	0x000256c0


	//   ....[63]....
        /*0b6c*/ 	.word	0x000256f0


	//   ....[64]....
        /*0b70*/ 	.word	0x00025720


	//   ....[65]....
        /*0b74*/ 	.word	0x000257c0


	//   ....[66]....
        /*0b78*/ 	.word	0x000257f0


	//   ....[67]....
        /*0b7c*/ 	.word	0x00025800


	//   ....[68]....
        /*0b80*/ 	.word	0x00025830


	//   ....[69]....
        /*0b84*/ 	.word	0x00027580


	//   ....[70]....
        /*0b88*/ 	.word	0x00028050


	//   ....[71]....
        /*0b8c*/ 	.word	0x00028070


	//   ....[72]....
        /*0b90*/ 	.word	0x00028090


	//   ....[73]....
        /*0b94*/ 	.word	0x000280c0


	//   ....[74]....
        /*0b98*/ 	.word	0x00028190


	//   ....[75]....
        /*0b9c*/ 	.word	0x00028220


	//   ....[76]....
        /*0ba0*/ 	.word	0x00028250


	//   ....[77]....
        /*0ba4*/ 	.word	0x000282d0


	//   ....[78]....
        /*0ba8*/ 	.word	0x00028300


	//   ....[79]....
        /*0bac*/ 	.word	0x00028380


	//   ....[80]....
        /*0bb0*/ 	.word	0x000283b0


	//   ....[81]....
        /*0bb4*/ 	.word	0x00028430


	//   ....[82]....
        /*0bb8*/ 	.word	0x00028460


	//   ....[83]....
        /*0bbc*/ 	.word	0x00028480


	//   ....[84]....
        /*0bc0*/ 	.word	0x000284d0


	//   ....[85]....
        /*0bc4*/ 	.word	0x000284e0


	//   ....[86]....
        /*0bc8*/ 	.word	0x00028c20


	//   ....[87]....
        /*0bcc*/ 	.word	0x00028c60


	//   ....[88]....
        /*0bd0*/ 	.word	0x00028c80


	//   ....[89]....
        /*0bd4*/ 	.word	0x00028d20


	//   ....[90]....
        /*0bd8*/ 	.word	0x00028db0


	//   ....[91]....
        /*0bdc*/ 	.word	0x00028dc0


	//   ....[92]....
        /*0be0*/ 	.word	0x00028e50


	//   ....[93]....
        /*0be4*/ 	.word	0x00028e60


	//   ....[94]....
        /*0be8*/ 	.word	0x00028ed0


	//   ....[95]....
        /*0bec*/ 	.word	0x00028ee0


	//   ....[96]....
        /*0bf0*/ 	.word	0x00028f60


	//   ....[97]....
        /*0bf4*/ 	.word	0x00028f70


	//   ....[98]....
        /*0bf8*/ 	.word	0x00028ff0


	//   ....[99]....
        /*0bfc*/ 	.word	0x00029000


	//   ....[100]....
        /*0c00*/ 	.word	0x00029010


	//   ....[101]....
        /*0c04*/ 	.word	0x00029050


	//   ....[102]....
        /*0c08*/ 	.word	0x0002bc30


	//   ....[103]....
        /*0c0c*/ 	.word	0x0002bc40


	//   ....[104]....
        /*0c10*/ 	.word	0x0002bca0


	//   ....[105]....
        /*0c14*/ 	.word	0x0002bce0


	//   ....[106]....
        /*0c18*/ 	.word	0x0002bd10


	//   ....[107]....
        /*0c1c*/ 	.word	0x0002bd40


	//   ....[108]....
        /*0c20*/ 	.word	0x0002bd70


	//   ....[109]....
        /*0c24*/ 	.word	0x0002bda0


	//   ....[110]....
        /*0c28*/ 	.word	0x0002bf60


	//   ....[111]....
        /*0c2c*/ 	.word	0x0002bf90


	//   ....[112]....
        /*0c30*/ 	.word	0x0002bfc0


	//   ....[113]....
        /*0c34*/ 	.word	0x0002bff0


	//   ....[114]....
        /*0c38*/ 	.word	0x0002c020


	//   ....[115]....
        /*0c3c*/ 	.word	0x0002c050


	//   ....[116]....
        /*0c40*/ 	.word	0x0002c120


	//   ....[117]....
        /*0c44*/ 	.word	0x0002c140


	//   ....[118]....
        /*0c48*/ 	.word	0x0002c150


	//   ....[119]....
        /*0c4c*/ 	.word	0x0002c1d0


	//   ....[120]....
        /*0c50*/ 	.word	0x0002cd10


	//   ....[121]....
        /*0c54*/ 	.word	0x0002d2b0


	//   ....[122]....
        /*0c58*/ 	.word	0x0002d440


	//   ....[123]....
        /*0c5c*/ 	.word	0x0002d4a0


	//   ....[124]....
        /*0c60*/ 	.word	0x0002d500


	//   ....[125]....
        /*0c64*/ 	.word	0x0002d560


	//   ....[126]....
        /*0c68*/ 	.word	0x0002d600


	//   ....[127]....
        /*0c6c*/ 	.word	0x0002d6f0


	//   ....[128]....
        /*0c70*/ 	.word	0x0002d820


	//   ....[129]....
        /*0c74*/ 	.word	0x0002d8c0


	//   ....[130]....
        /*0c78*/ 	.word	0x0002d990


	//   ....[131]....
        /*0c7c*/ 	.word	0x0002da30


	//   ....[132]....
        /*0c80*/ 	.word	0x0002db00


	//   ....[133]....
        /*0c84*/ 	.word	0x0002dba0


	//   ....[134]....
        /*0c88*/ 	.word	0x0002dc70


	//   ....[135]....
        /*0c8c*/ 	.word	0x0002dd10


	//   ....[136]....
        /*0c90*/ 	.word	0x0002ddc0


	//   ....[137]....
        /*0c94*/ 	.word	0x0002de60


	//   ....[138]....
        /*0c98*/ 	.word	0x0002e100


	//   ....[139]....
        /*0c9c*/ 	.word	0x0002e1b0


	//   ....[140]....
        /*0ca0*/ 	.word	0x0002e2b0


	//   ....[141]....
        /*0ca4*/ 	.word	0x0002e3a0


	//   ....[142]....
        /*0ca8*/ 	.word	0x0002e460


	//   ....[143]....
        /*0cac*/ 	.word	0x0002e520


	//   ....[144]....
        /*0cb0*/ 	.word	0x0002e5e0


	//   ....[145]....
        /*0cb4*/ 	.word	0x0002e6a0


	//   ....[146]....
        /*0cb8*/ 	.word	0x0002e760


	//   ....[147]....
        /*0cbc*/ 	.word	0x0002e820


	//   ....[148]....
        /*0cc0*/ 	.word	0x0002e8e0


	//   ....[149]....
        /*0cc4*/ 	.word	0x0002e990


	//   ....[150]....
        /*0cc8*/ 	.word	0x0002ea90


	//   ....[151]....
        /*0ccc*/ 	.word	0x0002eae0


	//   ....[152]....
        /*0cd0*/ 	.word	0x0002eb40


	//   ....[153]....
        /*0cd4*/ 	.word	0x0002ec20


	//   ....[154]....
        /*0cd8*/ 	.word	0x0002ef50


	//   ....[155]....
        /*0cdc*/ 	.word	0x0002eff0


	//   ....[156]....
        /*0ce0*/ 	.word	0x0002f190


	//   ....[157]....
        /*0ce4*/ 	.word	0x0002f210


	//   ....[158]....
        /*0ce8*/ 	.word	0x0002f290


	//   ....[159]....
        /*0cec*/ 	.word	0x0002f310


	//   ....[160]....
        /*0cf0*/ 	.word	0x0002f390


	//   ....[161]....
        /*0cf4*/ 	.word	0x0002f420


	//   ....[162]....
        /*0cf8*/ 	.word	0x0002f4c0


	//   ....[163]....
        /*0cfc*/ 	.word	0x0002f570


	//   ....[164]....
        /*0d00*/ 	.word	0x0002f5f0


	//   ....[165]....
        /*0d04*/ 	.word	0x0002f670


	//   ....[166]....
        /*0d08*/ 	.word	0x0002f6f0


	//   ....[167]....
        /*0d0c*/ 	.word	0x0002f780


	//   ....[168]....
        /*0d10*/ 	.word	0x0002f800


	//   ....[169]....
        /*0d14*/ 	.word	0x0002f8b0


	//   ....[170]....
        /*0d18*/ 	.word	0x0002f900


	//   ....[171]....
        /*0d1c*/ 	.word	0x0002f9c0


	//   ....[172]....
        /*0d20*/ 	.word	0x0002faf0


	//   ....[173]....
        /*0d24*/ 	.word	0x000321d0


	//   ....[174]....
        /*0d28*/ 	.word	0x00032ff0


	//   ....[175]....
        /*0d2c*/ 	.word	0x00033bb0


	//   ....[176]....
        /*0d30*/ 	.word	0x00033bf0


	//   ....[177]....
        /*0d34*/ 	.word	0x00033c60


	//   ....[178]....
        /*0d38*/ 	.word	0x00033c80


	//----- nvinfo : EIATTR_REG_RECONFIG
	.align		4
.L_441:
        /*0d3c*/ 	.byte	0x01, 0x54
	.zero		2


	//----- nvinfo : EIATTR_SYSCALL_OFFSETS
	.align		4
        /*0d40*/ 	.byte	0x04, 0x46
        /*0d42*/ 	.short	(.L_443 - .L_442)


	//   ....[0]....
.L_442:
        /*0d44*/ 	.word	0x00002ba0


	//   ....[1]....
        /*0d48*/ 	.word	0x000271b0


	//   ....[2]....
        /*0d4c*/ 	.word	0x00027300


	//   ....[3]....
        /*0d50*/ 	.word	0x000273f0


	//   ....[4]....
        /*0d54*/ 	.word	0x00027c50


	//   ....[5]....
        /*0d58*/ 	.word	0x00028850


	//----- nvinfo : EIATTR_MBARRIER_INSTR_OFFSETS
	.align		4
.L_443:
        /*0d5c*/ 	.byte	0x04, 0x39
        /*0d5e*/ 	.short	(.L_445 - .L_444)


	//   ....[0]....
.L_444:
        /*0d60*/ 	.word	0x000002c0
        /*0d64*/ 	.word	0x000000ff
        /*0d68*/ 	.word	0x00032400
        /*0d6c*/ 	.short	0x0100
        /*0d6e*/ 	.byte	0x08
	.zero		1


	//   ....[1]....
        /*0d70*/ 	.word	0x000002d0
        /*0d74*/ 	.word	0x000000ff
        /*0d78*/ 	.word	0x00032410
        /*0d7c*/ 	.short	0x0100
        /*0d7e*/ 	.byte	0x08
	.zero		1


	//   ....[2]....
        /*0d80*/ 	.word	0x000002e0
        /*0d84*/ 	.word	0x000000ff
        /*0d88*/ 	.word	0x00032420
        /*0d8c*/ 	.short	0x0100
        /*0d8e*/ 	.byte	0x08
	.zero		1


	//   ....[3]....
        /*0d90*/ 	.word	0x000003d0
        /*0d94*/ 	.word	0x000000ff
        /*0d98*/ 	.word	0x00032430
        /*0d9c*/ 	.short	0x0100
        /*0d9e*/ 	.byte	0x08
	.zero		1


	//   ....[4]....
        /*0da0*/ 	.word	0x000003e0
        /*0da4*/ 	.word	0x000000ff
        /*0da8*/ 	.word	0x00032440
        /*0dac*/ 	.short	0x0100
        /*0dae*/ 	.byte	0x08
	.zero		1


	//   ....[5]....
        /*0db0*/ 	.word	0x000003f0
        /*0db4*/ 	.word	0x000000ff
        /*0db8*/ 	.word	0x00032438
        /*0dbc*/ 	.short	0x0100
        /*0dbe*/ 	.byte	0x08
	.zero		1


	//   ....[6]....
        /*0dc0*/ 	.word	0x00000400
        /*0dc4*/ 	.word	0x000000ff
        /*0dc8*/ 	.word	0x00032448
        /*0dcc*/ 	.short	0x0100
        /*0dce*/ 	.byte	0x08
	.zero		1


	//   ....[7]....
        /*0dd0*/ 	.word	0x00000530
        /*0dd4*/ 	.word	0x000000ff
        /*0dd8*/ 	.word	0x00032450
        /*0ddc*/ 	.short	0x0100
        /*0dde*/ 	.byte	0x08
	.zero		1


	//   ....[8]....
        /*0de0*/ 	.word	0x00000540
        /*0de4*/ 	.word	0x000000ff
        /*0de8*/ 	.word	0x00032460
        /*0dec*/ 	.short	0x0100
        /*0dee*/ 	.byte	0x08
	.zero		1


	//   ....[9]....
        /*0df0*/ 	.word	0x00000550
        /*0df4*/ 	.word	0x000000ff
        /*0df8*/ 	.word	0x00032458
        /*0dfc*/ 	.short	0x0100
        /*0dfe*/ 	.byte	0x08
	.zero		1


	//   ....[10]....
        /*0e00*/ 	.word	0x00000560
        /*0e04*/ 	.word	0x000000ff
        /*0e08*/ 	.word	0x00032468
        /*0e0c*/ 	.short	0x0100
        /*0e0e*/ 	.byte	0x08
	.zero		1


	//   ....[11]....
        /*0e10*/ 	.word	0x00000650
        /*0e14*/ 	.word	0x000000ff
        /*0e18*/ 	.word	0x00032470
        /*0e1c*/ 	.short	0x0100
        /*0e1e*/ 	.byte	0x06
	.zero		1


	//   ....[12]....
        /*0e20*/ 	.word	0x00000660
        /*0e24*/ 	.word	0x000000ff
        /*0e28*/ 	.word	0x00032480
        /*0e2c*/ 	.short	0x0100
        /*0e2e*/ 	.byte	0x06
	.zero		1


	//   ....[13]....
        /*0e30*/ 	.word	0x00000670
        /*0e34*/ 	.word	0x000000ff
        /*0e38*/ 	.word	0x00032478
        /*0e3c*/ 	.short	0x0100
        /*0e3e*/ 	.byte	0x06
	.zero		1


	//   ....[14]....
        /*0e40*/ 	.word	0x00000680
        /*0e44*/ 	.word	0x000000ff
        /*0e48*/ 	.word	0x00032488
        /*0e4c*/ 	.short	0x0100
        /*0e4e*/ 	.byte	0x06
	.zero		1


	//   ....[15]....
        /*0e50*/ 	.word	0x000007b0
        /*0e54*/ 	.word	0x000000ff
        /*0e58*/ 	.word	0x00032490
        /*0e5c*/ 	.short	0x0100
        /*0e5e*/ 	.byte	0x08
	.zero		1


	//   ....[16]....
        /*0e60*/ 	.word	0x000007c0
        /*0e64*/ 	.word	0x000000ff
        /*0e68*/ 	.word	0x000324a0
        /*0e6c*/ 	.short	0x0100
        /*0e6e*/ 	.byte	0x08
	.zero		1


	//   ....[17]....
        /*0e70*/ 	.word	0x000007d0
        /*0e74*/ 	.word	0x000000ff
        /*0e78*/ 	.word	0x00032498
        /*0e7c*/ 	.short	0x0100
        /*0e7e*/ 	.byte	0x08
	.zero		1


	//   ....[18]....
        /*0e80*/ 	.word	0x000007e0
        /*0e84*/ 	.word	0x000000ff
        /*0e88*/ 	.word	0x000324a8
        /*0e8c*/ 	.short	0x0100
        /*0e8e*/ 	.byte	0x08
	.zero		1


	//   ....[19]....
        /*0e90*/ 	.word	0x00000910
        /*0e94*/ 	.word	0x000000ff
        /*0e98*/ 	.word	0x000324b0
        /*0e9c*/ 	.short	0x0100
        /*0e9e*/ 	.byte	0x08
	.zero		1


	//   ....[20]....
        /*0ea0*/ 	.word	0x00000920
        /*0ea4*/ 	.word	0x000000ff
        /*0ea8*/ 	.word	0x000324c0
        /*0eac*/ 	.short	0x0100
        /*0eae*/ 	.byte	0x08
	.zero		1


	//   ....[21]....
        /*0eb0*/ 	.word	0x00000930
        /*0eb4*/ 	.word	0x000000ff
        /*0eb8*/ 	.word	0x000324b8
        /*0ebc*/ 	.short	0x0100
        /*0ebe*/ 	.byte	0x08
	.zero		1


	//   ....[22]....
        /*0ec0*/ 	.word	0x00000940
        /*0ec4*/ 	.word	0x000000ff
        /*0ec8*/ 	.word	0x000324c8
        /*0ecc*/ 	.short	0x0100
        /*0ece*/ 	.byte	0x08
	.zero		1


	//   ....[23]....
        /*0ed0*/ 	.word	0x00002de0
        /*0ed4*/ 	.word	0x00000048
        /*0ed8*/ 	.word	0x00032400
        /*0edc*/ 	.short	0x010a
        /*0ede*/ 	.byte	0x3f
	.zero		1


	//   ....[24]....
        /*0ee0*/ 	.word	0x00003270
        /*0ee4*/ 	.word	0x0000000a
        /*0ee8*/ 	.word	0x00000000
        /*0eec*/ 	.short	0x010a
        /*0eee*/ 	.byte	0x3f
	.zero		1


	//   ....[25]....
        /*0ef0*/ 	.word	0x000032d0
        /*0ef4*/ 	.word	0x0000000a
        /*0ef8*/ 	.word	0x00000000
        /*0efc*/ 	.short	0x010a
        /*0efe*/ 	.byte	0x3f
	.zero		1


	//   ....[26]....
        /*0f00*/ 	.word	0x00003680
        /*0f04*/ 	.word	0x00000048
        /*0f08*/ 	.word	0x00032410
        /*0f0c*/ 	.short	0x010a
        /*0f0e*/ 	.byte	0x3f
	.zero		1


	//   ....[27]....
        /*0f10*/ 	.word	0x00003780
        /*0f14*/ 	.word	0x0000000a
        /*0f18*/ 	.word	0x00000000
        /*0f1c*/ 	.short	0x010a
        /*0f1e*/ 	.byte	0x3f
	.zero		1


	//   ....[28]....
        /*0f20*/ 	.word	0x000037e0
        /*0f24*/ 	.word	0x0000000a
        /*0f28*/ 	.word	0x00000000
        /*0f2c*/ 	.short	0x010a
        /*0f2e*/ 	.byte	0x3f
	.zero		1


	//   ....[29]....
        /*0f30*/ 	.word	0x00004500
        /*0f34*/ 	.word	0x0000000a
        /*0f38*/ 	.word	0x00000000
        /*0f3c*/ 	.short	0x0101
        /*0f3e*/ 	.byte	0x3f
	.zero		1


	//   ....[30]....
        /*0f40*/ 	.word	0x00009c70
        /*0f44*/ 	.word	0x00000090
        /*0f48*/ 	.word	0x00000000
        /*0f4c*/ 	.short	0x0101
        /*0f4e*/ 	.byte	0x3f
	.zero		1


	//   ....[31]....
        /*0f50*/ 	.word	0x0000a3e0
        /*0f54*/ 	.word	0x00000003
        /*0f58*/ 	.word	0x00000000
        /*0f5c*/ 	.short	0x010a
        /*0f5e*/ 	.byte	0x3f
	.zero		1


	//   ....[32]....
        /*0f60*/ 	.word	0x0000a4e0
        /*0f64*/ 	.word	0x00000000
        /*0f68*/ 	.word	0x00000000
        /*0f6c*/ 	.short	0x010a
        /*0f6e*/ 	.byte	0x3f
	.zero		1


	//   ....[33]....
        /*0f70*/ 	.word	0x0000a910
        /*0f74*/ 	.word	0x00000003
        /*0f78*/ 	.word	0x00000000
        /*0f7c*/ 	.short	0x010a
        /*0f7e*/ 	.byte	0x3f
	.zero		1


	//   ....[34]....
        /*0f80*/ 	.word	0x0000a9c0
        /*0f84*/ 	.word	0x00000004
        /*0f88*/ 	.word	0x00000000
        /*0f8c*/ 	.short	0x010a
        /*0f8e*/ 	.byte	0x3f
	.zero		1


	//   ....[35]....
        /*0f90*/ 	.word	0x0000b6b0
        /*0f94*/ 	.word	0x00000003
        /*0f98*/ 	.word	0x00000000
        /*0f9c*/ 	.short	0x0101
        /*0f9e*/ 	.byte	0x3f
	.zero		1


	//   ....[36]....
        /*0fa0*/ 	.word	0x00014080
        /*0fa4*/ 	.word	0x00000000
        /*0fa8*/ 	.word	0x00000000
        /*0fac*/ 	.short	0x0101
        /*0fae*/ 	.byte	0x3f
	.zero		1


	//   ....[37]....
        /*0fb0*/ 	.word	0x00014280
        /*0fb4*/ 	.word	0x00000005
        /*0fb8*/ 	.word	0x00000000
        /*0fbc*/ 	.short	0x010a
        /*0fbe*/ 	.byte	0x3f
	.zero		1


	//   ....[38]....
        /*0fc0*/ 	.word	0x00014380
        /*0fc4*/ 	.word	0x00000000
        /*0fc8*/ 	.word	0x00000000
        /*0fcc*/ 	.short	0x010a
        /*0fce*/ 	.byte	0x3f
	.zero		1


	//   ....[39]....
        /*0fd0*/ 	.word	0x000147b0
        /*0fd4*/ 	.word	0x0000000b
        /*0fd8*/ 	.word	0x00000000
        /*0fdc*/ 	.short	0x010a
        /*0fde*/ 	.byte	0x3f
	.zero		1


	//   ....[40]....
        /*0fe0*/ 	.word	0x00014860
        /*0fe4*/ 	.word	0x00000004
        /*0fe8*/ 	.word	0x00000000
        /*0fec*/ 	.short	0x010a
        /*0fee*/ 	.byte	0x3f
	.zero		1


	//   ....[41]....
        /*0ff0*/ 	.word	0x00015550
        /*0ff4*/ 	.word	0x00000004
        /*0ff8*/ 	.word	0x00000000
        /*0ffc*/ 	.short	0x0101
        /*0ffe*/ 	.byte	0x3f
	.zero		1


	//   ....[42]....
        /*1000*/ 	.word	0x0001f250
        /*1004*/ 	.word	0x00000000
        /*1008*/ 	.word	0x00000000
        /*100c*/ 	.short	0x0101
        /*100e*/ 	.byte	0x3f
	.zero		1


	//   ....[43]....
        /*1010*/ 	.word	0x000223c0
        /*1014*/ 	.word	0x00000000
        /*1018*/ 	.word	0x00000000
        /*101c*/ 	.short	0x0101
        /*101e*/ 	.byte	0x3f
	.zero		1


	//   ....[44]....
        /*1020*/ 	.word	0x00022d90
        /*1024*/ 	.word	0x00000004
        /*1028*/ 	.word	0x00000000
        /*102c*/ 	.short	0x0101
        /*102e*/ 	.byte	0x3f
	.zero		1


	//   ....[45]....
        /*1030*/ 	.word	0x000277f0
        /*1034*/ 	.word	0x00000000
        /*1038*/ 	.word	0x00032440
        /*103c*/ 	.short	0x010a
        /*103e*/ 	.byte	0x3f
	.zero		1


	//   ....[46]....
        /*1040*/ 	.word	0x00028600
        /*1044*/ 	.word	0x00000012
        /*1048*/ 	.word	0x00032400
        /*104c*/ 	.short	0x0107
        /*104e*/ 	.byte	0x3f
	.zero		1


	//   ....[47]....
        /*1050*/ 	.word	0x000286c0
        /*1054*/ 	.word	0x00000012
        /*1058*/ 	.word	0x00032400
        /*105c*/ 	.short	0x0101
        /*105e*/ 	.byte	0x3f
	.zero		1


	//   ....[48]....
        /*1060*/ 	.word	0x00029190
        /*1064*/ 	.word	0x00000012
        /*1068*/ 	.word	0x00032410
        /*106c*/ 	.short	0x0107
        /*106e*/ 	.byte	0x3f
	.zero		1


	//   ....[49]....
        /*1070*/ 	.word	0x00029290
        /*1074*/ 	.word	0x00000012
        /*1078*/ 	.word	0x00032410
        /*107c*/ 	.short	0x0101
        /*107e*/ 	.byte	0x3f
	.zero		1


	//   ....[50]....
        /*1080*/ 	.word	0x000292b0
        /*1084*/ 	.word	0x00000012
        /*1088*/ 	.word	0x00032420
        /*108c*/ 	.short	0x010a
        /*108e*/ 	.byte	0x3f
	.zero		1


	//   ....[51]....
        /*1090*/ 	.word	0x00029390
        /*1094*/ 	.word	0x00000002
        /*1098*/ 	.word	0x00032460
        /*109c*/ 	.short	0x010a
        /*109e*/ 	.byte	0x3f
	.zero		1


	//   ....[52]....
        /*10a0*/ 	.word	0x00029cc0
        /*10a4*/ 	.word	0x00000002
        /*10a8*/ 	.word	0x00032440
        /*10ac*/ 	.short	0x010a
        /*10ae*/ 	.byte	0x3f
	.zero		1


	//   ....[53]....
        /*10b0*/ 	.word	0x00029ef0
        /*10b4*/ 	.word	0x00000002
        /*10b8*/ 	.word	0x00032460
        /*10bc*/ 	.short	0x010a
        /*10be*/ 	.byte	0x3f
	.zero		1


	//   ....[54]....
        /*10c0*/ 	.word	0x0002a6f0
        /*10c4*/ 	.word	0x00000002
        /*10c8*/ 	.word	0x00032440
        /*10cc*/ 	.short	0x010a
        /*10ce*/ 	.byte	0x3f
	.zero		1


	//   ....[55]....
        /*10d0*/ 	.word	0x0002a920
        /*10d4*/ 	.word	0x00000002
        /*10d8*/ 	.word	0x00032460
        /*10dc*/ 	.short	0x010a
        /*10de*/ 	.byte	0x3f
	.zero		1


	//   ....[56]....
        /*10e0*/ 	.word	0x0002b0c0
        /*10e4*/ 	.word	0x00000003
        /*10e8*/ 	.word	0x00032440
        /*10ec*/ 	.short	0x010a
        /*10ee*/ 	.byte	0x3f
	.zero		1


	//   ....[57]....
        /*10f0*/ 	.word	0x0002b2f0
        /*10f4*/ 	.word	0x00000003
        /*10f8*/ 	.word	0x00032460
        /*10fc*/ 	.short	0x010a
        /*10fe*/ 	.byte	0x3f
	.zero		1


	//   ....[58]....
        /*1100*/ 	.word	0x0002cc90
        /*1104*/ 	.word	0x00000000
        /*1108*/ 	.word	0x00032420
        /*110c*/ 	.short	0x010a
        /*110e*/ 	.byte	0x3f
	.zero		1


	//   ....[59]....
        /*1110*/ 	.word	0x0002ce80
        /*1114*/ 	.word	0x00000006
        /*1118*/ 	.word	0x00000000
        /*111c*/ 	.short	0x010a
        /*111e*/ 	.byte	0x3f
	.zero		1


	//   ....[60]....
        /*1120*/ 	.word	0x0002ceb0
        /*1124*/ 	.word	0x00000007
        /*1128*/ 	.word	0x00000000
        /*112c*/ 	.short	0x010a
        /*112e*/ 	.byte	0x3f
	.zero		1


	//   ....[61]....
        /*1130*/ 	.word	0x0002cf10
        /*1134*/ 	.word	0x00000004
        /*1138*/ 	.word	0x00000000
        /*113c*/ 	.short	0x010a
        /*113e*/ 	.byte	0x3f
	.zero		1


	//   ....[62]....
        /*1140*/ 	.word	0x0002cf40
        /*1144*/ 	.word	0x00000003
        /*1148*/ 	.word	0x00000000
        /*114c*/ 	.short	0x010a
        /*114e*/ 	.byte	0x3f
	.zero		1


	//   ....[63]....
        /*1150*/ 	.word	0x0002cfa0
        /*1154*/ 	.word	0x00000048
        /*1158*/ 	.word	0x00032400
        /*115c*/ 	.short	0x010a
        /*115e*/ 	.byte	0x3f
	.zero		1


	//   ....[64]....
        /*1160*/ 	.word	0x0002cff0
        /*1164*/ 	.word	0x0000000a
        /*1168*/ 	.word	0x00000000
        /*116c*/ 	.short	0x010a
        /*116e*/ 	.byte	0x3f
	.zero		1


	//   ....[65]....
        /*1170*/ 	.word	0x0002d040
        /*1174*/ 	.word	0x00000048
        /*1178*/ 	.word	0x00032410
        /*117c*/ 	.short	0x010a
        /*117e*/ 	.byte	0x3f
	.zero		1


	//   ....[66]....
        /*1180*/ 	.word	0x0002d090
        /*1184*/ 	.word	0x0000000a
        /*1188*/ 	.word	0x00000000
        /*118c*/ 	.short	0x010a
        /*118e*/ 	.byte	0x3f
	.zero		1


	//   ....[67]....
        /*1190*/ 	.word	0x0002d0e0
        /*1194*/ 	.word	0x00000000
        /*1198*/ 	.word	0x00000000
        /*119c*/ 	.short	0x010a
        /*119e*/ 	.byte	0x3f
	.zero		1


	//   ....[68]....
        /*11a0*/ 	.word	0x0002d130
        /*11a4*/ 	.word	0x00000004
        /*11a8*/ 	.word	0x00000000
        /*11ac*/ 	.short	0x010a
        /*11ae*/ 	.byte	0x3f
	.zero		1


	//   ....[69]....
        /*11b0*/ 	.word	0x0002d180
        /*11b4*/ 	.word	0x00000000
        /*11b8*/ 	.word	0x00000000
        /*11bc*/ 	.short	0x010a
        /*11be*/ 	.byte	0x3f
	.zero		1


	//   ....[70]....
        /*11c0*/ 	.word	0x0002d1d0
        /*11c4*/ 	.word	0x00000004
        /*11c8*/ 	.word	0x00000000
        /*11cc*/ 	.short	0x010a
        /*11ce*/ 	.byte	0x3f
	.zero		1


	//   ....[71]....
        /*11d0*/ 	.word	0x0002d370
        /*11d4*/ 	.word	0x00000000
        /*11d8*/ 	.word	0x00032440
        /*11dc*/ 	.short	0x010a
        /*11de*/ 	.byte	0x3f
	.zero		1


	//   ....[72]....
        /*11e0*/ 	.word	0x0002ec60
        /*11e4*/ 	.word	0x00000012
        /*11e8*/ 	.word	0x00032420
        /*11ec*/ 	.short	0x010a
        /*11ee*/ 	.byte	0x3f
	.zero		1


	//   ....[73]....
        /*11f0*/ 	.word	0x0002ecb0
        /*11f4*/ 	.word	0x00000002
        /*11f8*/ 	.word	0x00032460
        /*11fc*/ 	.short	0x010a
        /*11fe*/ 	.byte	0x3f
	.zero		1


	//   ....[74]....
        /*1200*/ 	.word	0x0002ed00
        /*1204*/ 	.word	0x00000002
        /*1208*/ 	.word	0x00032440
        /*120c*/ 	.short	0x010a
        /*120e*/ 	.byte	0x3f
	.zero		1


	//   ....[75]....
        /*1210*/ 	.word	0x0002ed50
        /*1214*/ 	.word	0x00000002
        /*1218*/ 	.word	0x00032460
        /*121c*/ 	.short	0x010a
        /*121e*/ 	.byte	0x3f
	.zero		1


	//   ....[76]....
        /*1220*/ 	.word	0x0002eda0
        /*1224*/ 	.word	0x00000002
        /*1228*/ 	.word	0x00032440
        /*122c*/ 	.short	0x010a
        /*122e*/ 	.byte	0x3f
	.zero		1


	//   ....[77]....
        /*1230*/ 	.word	0x0002edf0
        /*1234*/ 	.word	0x00000002
        /*1238*/ 	.word	0x00032460
        /*123c*/ 	.short	0x010a
        /*123e*/ 	.byte	0x3f
	.zero		1


	//   ....[78]....
        /*1240*/ 	.word	0x0002ee40
        /*1244*/ 	.word	0x00000003
        /*1248*/ 	.word	0x00032440
        /*124c*/ 	.short	0x010a
        /*124e*/ 	.byte	0x3f
	.zero		1


	//   ....[79]....
        /*1250*/ 	.word	0x0002ee90
        /*1254*/ 	.word	0x00000003
        /*1258*/ 	.word	0x00032460
        /*125c*/ 	.short	0x010a
        /*125e*/ 	.byte	0x3f
	.zero		1


	//   ....[80]....
        /*1260*/ 	.word	0x0002fa10
        /*1264*/ 	.word	0x00000000
        /*1268*/ 	.word	0x00032420
        /*126c*/ 	.short	0x010a
        /*126e*/ 	.byte	0x3f
	.zero		1


	//   ....[81]....
        /*1270*/ 	.word	0x0002fbb0
        /*1274*/ 	.word	0x00000006
        /*1278*/ 	.word	0x00000000
        /*127c*/ 	.short	0x010a
        /*127e*/ 	.byte	0x3f
	.zero		1


	//   ....[82]....
        /*1280*/ 	.word	0x0002fc00
        /*1284*/ 	.word	0x00000007
        /*1288*/ 	.word	0x00000000
        /*128c*/ 	.short	0x010a
        /*128e*/ 	.byte	0x3f
	.zero		1


	//   ....[83]....
        /*1290*/ 	.word	0x0002fc50
        /*1294*/ 	.word	0x00000004
        /*1298*/ 	.word	0x00000000
        /*129c*/ 	.short	0x010a
        /*129e*/ 	.byte	0x3f
	.zero		1


	//   ....[84]....
        /*12a0*/ 	.word	0x00030010
        /*12a4*/ 	.word	0x00000012
        /*12a8*/ 	.word	0x00000000
        /*12ac*/ 	.short	0x010a
        /*12ae*/ 	.byte	0x3f
	.zero		1


	//   ....[85]....
        /*12b0*/ 	.word	0x00030150
        /*12b4*/ 	.word	0x0000000e
        /*12b8*/ 	.word	0x00000000
        /*12bc*/ 	.short	0x010a
        /*12be*/ 	.byte	0x3f
	.zero		1


	//   ....[86]....
        /*12c0*/ 	.word	0x000307b0
        /*12c4*/ 	.word	0x0000000d
        /*12c8*/ 	.word	0x00000000
        /*12cc*/ 	.short	0x010a
        /*12ce*/ 	.byte	0x3f
	.zero		1


	//   ....[87]....
        /*12d0*/ 	.word	0x000308f0
        /*12d4*/ 	.word	0x00000012
        /*12d8*/ 	.word	0x00000000
        /*12dc*/ 	.short	0x010a
        /*12de*/ 	.byte	0x3f
	.zero		1


	//   ....[88]....
        /*12e0*/ 	.word	0x00031b00
        /*12e4*/ 	.word	0x00000013
        /*12e8*/ 	.word	0x00000000
        /*12ec*/ 	.short	0x0101
        /*12ee*/ 	.byte	0x3f
	.zero		1


	//   ....[89]....
        /*12f0*/ 	.word	0x0004b8c0
        /*12f4*/ 	.word	0x00000004
        /*12f8*/ 	.word	0x00000000
        /*12fc*/ 	.short	0x0101
        /*12fe*/ 	.byte	0x3f
	.zero		1


	//   ....[90]....
        /*1300*/ 	.word	0x0004b900
        /*1304*/ 	.word	0x0000000e
        /*1308*/ 	.word	0x00000000
        /*130c*/ 	.short	0x010a
        /*130e*/ 	.byte	0x3f
	.zero		1


	//   ....[91]....
        /*1310*/ 	.word	0x0004b950
        /*1314*/ 	.word	0x00000012
        /*1318*/ 	.word	0x00000000
        /*131c*/ 	.short	0x010a
        /*131e*/ 	.byte	0x3f
	.zero		1


	//----- nvinfo : EIATTR_NUM_MBARRIERS
	.align		4
.L_445:
        /*1320*/ 	.byte	0x03, 0x38
        /*1322*/ 	.short	0x0017


	//----- nvinfo : EIATTR_EXIT_INSTR_OFFSETS
	.align		4
        /*1324*/ 	.byte	0x04, 0x1c
        /*1326*/ 	.short	(.L_447 - .L_446)


	//   ....[0]....
.L_446:
        /*1328*/ 	.word	0x00000b80


	//   ....[1]....
        /*132c*/ 	.word	0x00025110


	//   ....[2]....
        /*1330*/ 	.word	0x0002cf90


	//----- nvinfo : EIATTR_MAX_THREADS
	.align		4
.L_447:
        /*1334*/ 	.byte	0x04, 0x05
        /*1336*/ 	.short	(.L_449 - .L_448)
.L_448:
        /*1338*/ 	.word	0x00000180
        /*133c*/ 	.word	0x00000001
        /*1340*/ 	.word	0x00000001


	//----- nvinfo : EIATTR_CRS_STACK_SIZE
	.align		4
.L_449:
        /*1344*/ 	.byte	0x04, 0x1e
        /*1346*/ 	.short	(.L_451 - .L_450)
.L_450:
        /*1348*/ 	.word	0x00000000


	//----- nvinfo : EIATTR_CBANK_PARAM_SIZE
	.align		4
.L_451:
        /*134c*/ 	.byte	0x03, 0x19
        /*134e*/ 	.short	0x0bf0


	//----- nvinfo : EIATTR_PARAM_CBANK
	.align		4
        /*1350*/ 	.byte	0x04, 0x0a
        /*1352*/ 	.short	(.L_453 - .L_452)
	.align		4
.L_452:
        /*1354*/ 	.word	index@(.nv.constant0._ZN7cutlass13device_kernelIN5flash11enable_sm90INS1_16FlashAttnFwdSm90INS1_25CollectiveMainloopFwdSm90ILi2EN4cute5tupleIJNS5_1CILi1EEES8_S8_EEENS6_IJNS7_ILi128EEENS7_ILi96EEENS7_ILi64EEEEEELi256ENS_10bfloat16_tEfNS_4arch4Sm90ELb0ELb1ELb1ELb1ELb0ELb0ELb1ELb1ELb0ELb1ELb1ELb0EEENS1_21CollectiveEpilogueFwdINS6_IJSA_NS7_ILi256EEESB_EEES9_SE_SG_Li256ELb1ELb1ELb1ELb0EEENS1_36VarlenDynamicPersistentTileSchedulerILi128ELi96ELi256ELi128ELb1ELb1ELb1ELb1ELb0ELb1EEEEEEEEEvNT_6ParamsE)
        /*1358*/ 	.short	0x0210
        /*135a*/ 	.short	0x0bf0


	//----- nvinfo : EIATTR_SW_WAR
	.align		4
.L_453:
        /*135c*/ 	.byte	0x04, 0x36
        /*135e*/ 	.short	(.L_455 - .L_454)
.L_454:
        /*1360*/ 	.word	0x00000008
.L_455:


//--------------------- .nv.info._ZN7cutlass13device_kernelIN5flash11enable_sm90INS1_16FlashAttnFwdSm90INS1_25CollectiveMainloopFwdSm90ILi2EN4cute5tupleIJNS5_1CILi1EEES8_S8_EEENS6_IJNS7_ILi128EEENS7_ILi96EEENS7_ILi64EEEEEELi256ENS_10bfloat16_tEfNS_4arch4Sm90ELb0ELb1ELb1ELb1ELb0ELb1ELb1ELb1ELb0ELb1ELb1ELb0EEENS1_21CollectiveEpilogueFwdINS6_IJSA_NS7_ILi256EEESB_EEES9_SE_SG_Li256ELb1ELb1ELb1ELb0EEENS1_36VarlenDynamicPersistentTileSchedulerILi128ELi96ELi256ELi128ELb1ELb1ELb1ELb1ELb0ELb1EEEEEEEEEvNT_6ParamsE --------------------------
	.section	.nv.info._ZN7cutlass13device_kernelIN5flash11enable_sm90INS1_16FlashAttnFwdSm90INS1_25CollectiveMainloopFwdSm90ILi2EN4cute5tupleIJNS5_1CILi1EEES8_S8_EEENS6_IJNS7_ILi128EEENS7_ILi96EEENS7_ILi64EEEEEELi256ENS_10bfloat16_tEfNS_4arch4Sm90ELb0ELb1ELb1ELb1ELb0ELb1ELb1ELb1ELb0ELb1ELb1ELb0EEENS1_21CollectiveEpilogueFwdINS6_IJSA_NS7_ILi256EEESB_EEES9_SE_SG_Li256ELb1ELb1ELb1ELb0EEENS1_36VarlenDynamicPersistentTileSchedulerILi128ELi96ELi256ELi128ELb1ELb1ELb1ELb1ELb0ELb1EEEEEEEEEvNT_6ParamsE,"",@"SHT_CUDA_INFO"
	.sectionflags	@""
	.align	4


	//----- nvinfo : EIATTR_CUDA_API_VERSION
	.align		4
        /*0000*/ 	.byte	0x04, 0x37
        /*0002*/ 	.short	(.L_457 - .L_456)
.L_456:
        /*0004*/ 	.word	0x00000082


	//----- nvinfo : EIATTR_KPARAM_INFO
	.align		4
.L_457:
        /*0008*/ 	.byte	0x04, 0x17
        /*000a*/ 	.short	(.L_459 - .L_458)
.L_458:
        /*000c*/ 	.word	0x00000000
        /*0010*/ 	.short	0x0000
        /*0012*/ 	.short	0x0070
        /*0014*/ 	.byte	0x00, 0xf0, 0x01, 0x2e


	//----- nvinfo : EIATTR_SPARSE_MMA_MASK
	.align		4
.L_459:
        /*0018*/ 	.byte	0x03, 0x50
        /*001a*/ 	.short	0x0000


	//----- nvinfo : EIATTR_MAXREG_COUNT
	.align		4
        /*001c*/ 	.byte	0x03, 0x1b
        /*001e*/ 	.short	0x00a8


	//----- nvinfo : EIATTR_NUM_BARRIERS
	.align		4
        /*0020*/ 	.byte	0x02, 0x4c
        /*0022*/ 	.byte	0x10
	.zero		1


	//----- nvinfo : EIATTR_EXTERNS
	.align		4
        /*0024*/ 	.byte	0x04, 0x0f
        /*0026*/ 	.short	(.L_461 - .L_460)


	//   ....[0]....
	.align		4
.L_460:
        /*0028*/ 	.word	index@(__assertfail)


	//----- nvinfo : EIATTR_ANNOTATIONS
	.align		4
.L_461:
        /*002c*/ 	.byte	0x04, 0x55
        /*002e*/ 	.short	(.L_463 - .L_462)


	//   ....[0]....
.L_462:
        /* <DEDUP_REMOVED lines=173> */


	//----- nvinfo : EIATTR_MERCURY_ISA_VERSION
	.align		4
.L_463:
        /*0af0*/ 	.byte	0x03, 0x5f
        /*0af2*/ 	.short	0x0101


	//----- nvinfo : EIATTR_UNUSED_LOAD_BYTE_OFFSET
	.align		4
        /*0af4*/ 	.byte	0x04, 0x44
        /*0af6*/ 	.short	(.L_465 - .L_464)


	//   ....[0]....
.L_464:
        /*0af8*/ 	.word	0x00000be0
        /*0afc*/ 	.word	0x0000fff0


	//   ....[1]....
        /*0b00*/ 	.word	0x0002cf00
        /*0b04*/ 	.word	0x0000fff0


	//----- nvinfo : EIATTR_INT_WARP_WIDE_INSTR_OFFSETS
	.align		4
.L_465:
        /*0b08*/ 	.byte	0x04, 0x31
        /*0b0a*/ 	.short	(.L_467 - .L_466)


	//   ....[0]....
.L_466:
        /*0b0c*/ 	.word	0x000001e0


	//   ....[1]....
        /*0b10*/ 	.word	0x00000220


	//   ....[2]....
        /*0b14*/ 	.word	0x00000290


	//   ....[3]....
        /*0b18*/ 	.word	0x000002a0


	//   ....[4]....
        /*0b1c*/ 	.word	0x000357a0


	//   ....[5]....
        /*0b20*/ 	.word	0x00035830


	//   ....[6]....
        /*0b24*/ 	.word	0x0003a220


	//   ....[7]....
        /*0b28*/ 	.word	0x0003a2b0


	//----- nvinfo : EIATTR_COOP_GROUP_MASK_REGIDS
	.align		4
.L_467:
        /*0b2c*/ 	.byte	0x04, 0x29
        /*0b2e*/ 	.short	(.L_469 - .L_468)


	//   ....[0]....
.L_468:
        /*0b30*/ 	.word	0xffffffff


	//   ....[1]....
        /*0b34*/ 	.word	0xffffffff


	//   ....[2]....
        /*0b38*/ 	.word	0xffffffff


	//   ....[3]....
        /*0b3c*/ 	.word	0xffffffff


	//   ....[4]....
        /*0b40*/ 	.word	0xffffffff


	//   ....[5]....
        /*0b44*/ 	.word	0xffffffff


	//   ....[6]....
        /*0b48*/ 	.word	0xffffffff


	//   ....[7]....
        /*0b4c*/ 	.word	0xffffffff


	//   ....[8]....
        /*0b50*/ 	.word	0xffffffff


	//   ....[9]....
        /*0b54*/ 	.word	0xffffffff


	//   ....[10]....
        /*0b58*/ 	.word	0xffffffff


	//   ....[11]....
        /*0b5c*/ 	.word	0xffffffff


	//   ....[12]....
        /*0b60*/ 	.word	0xffffffff


	//   ....[13]....
        /*0b64*/ 	.word	0xffffffff


	//   ....[14]....
        /*0b68*/ 	.word	0xffffffff


	//   ....[15]....
        /*0b6c*/ 	.word	0xffffffff


	//   ....[16]....
        /*0b70*/ 	.word	0xffffffff


	//   ....[17]....
        /*0b74*/ 	.word	0xffffffff


	//   ....[18]....
        /*0b78*/ 	.word	0xffffffff


	//   ....[19]....
        /*0b7c*/ 	.word	0xffffffff


	//   ....[20]....
        /*0b80*/ 	.word	0xffffffff


	//   ....[21]....
        /*0b84*/ 	.word	0xffffffff


	//   ....[22]....
        /*0b88*/ 	.word	0xffffffff


	//   ....[23]....
        /*0b8c*/ 	.word	0xffffffff


	//   ....[24]....
        /*0b90*/ 	.word	0xffffffff


	//   ....[25]....
        /*0b94*/ 	.word	0xffffffff


	//   ....[26]....
        /*0b98*/ 	.word	0xffffffff


	//   ....[27]....
        /*0b9c*/ 	.word	0xffffffff


	//   ....[28]....
        /*0ba0*/ 	.word	0xffffffff


	//   ....[29]....
        /*0ba4*/ 	.word	0xffffffff


	//   ....[30]....
        /*0ba8*/ 	.word	0xffffffff


	//   ....[31]....
        /*0bac*/ 	.word	0xffffffff


	//   ....[32]....
        /*0bb0*/ 	.word	0xffffffff


	//   ....[33]....
        /*0bb4*/ 	.word	0xffffffff


	//   ....[34]....
        /*0bb8*/ 	.word	0xffffffff


	//   ....[35]....
        /*0bbc*/ 	.word	0xffffffff


	//   ....[36]....
        /*0bc0*/ 	.word	0xffffffff


	//   ....[37]....
        /*0bc4*/ 	.word	0xffffffff


	//   ....[38]....
        /*0bc8*/ 	.word	0xffffffff


	//   ....[39]....
        /*0bcc*/ 	.word	0xffffffff


	//   ....[40]....
        /*0bd0*/ 	.word	0xffffffff


	//   ....[41]....
        /*0bd4*/ 	.word	0xffffffff


	//   ....[42]....
        /*0bd8*/ 	.word	0xffffffff


	//   ....[43]....
        /*0bdc*/ 	.word	0xffffffff


	//   ....[44]....
        /*0be0*/ 	.word	0xffffffff


	//   ....[45]....
        /*0be4*/ 	.word	0xffffffff


	//   ....[46]....
        /*0be8*/ 	.word	0xffffffff


	//   ....[47]....
        /*0bec*/ 	.word	0xffffffff


	//   ....[48]....
        /*0bf0*/ 	.word	0xffffffff


	//   ....[49]....
        /*0bf4*/ 	.word	0xffffffff


	//   ....[50]....
        /*0bf8*/ 	.word	0xffffffff


	//   ....[51]....
        /*0bfc*/ 	.word	0xffffffff


	//   ....[52]....
        /*0c00*/ 	.word	0xffffffff


	//   ....[53]....
        /*0c04*/ 	.word	0xffffffff


	//   ....[54]....
        /*0c08*/ 	.word	0xffffffff


	//   ....[55]....
        /*0c0c*/ 	.word	0xffffffff


	//   ....[56]....
        /*0c10*/ 	.word	0xffffffff


	//   ....[57]....
        /*0c14*/ 	.word	0xffffffff


	//   ....[58]....
        /*0c18*/ 	.word	0xffffffff


	//   ....[59]....
        /*0c1c*/ 	.word	0xffffffff


	//   ....[60]....
        /*0c20*/ 	.word	0xffffffff


	//   ....[61]....
        /*0c24*/ 	.word	0xffffffff


	//   ....[62]....
        /*0c28*/ 	.word	0xffffffff


	//   ....[63]....
        /*0c2c*/ 	.word	0xffffffff


	//   ....[64]....
        /*0c30*/ 	.word	0xffffffff


	//   ....[65]....
        /*0c34*/ 	.word	0xffffffff


	//   ....[66]....
        /*0c38*/ 	.word	0xffffffff


	//   ....[67]....
        /*0c3c*/ 	.word	0xffffffff


	//   ....[68]....
        /*0c40*/ 	.word	0xffffffff


	//   ....[69]....
        /*0c44*/ 	.word	0xffffffff


	//   ....[70]....
        /*0c48*/ 	.word	0xffffffff


	//   ....[71]....
        /*0c4c*/ 	.word	0xffffffff


	//   ....[72]....
        /*0c50*/ 	.word	0xffffffff


	//   ....[73]....
        /*0c54*/ 	.word	0xffffffff


	//   ....[74]....
        /*0c58*/ 	.word	0xffffffff


	//   ....[75]....
        /*0c5c*/ 	.word	0xffffffff


	//   ....[76]....
        /*0c60*/ 	.word	0xffffffff


	//   ....[77]....
        /*0c64*/ 	.word	0xffffffff


	//   ....[78]....
        /*0c68*/ 	.word	0xffffffff


	//   ....[79]....
        /*0c6c*/ 	.word	0xffffffff


	//   ....[80]....
        /*0c70*/ 	.word	0xffffffff


	//   ....[81]....
        /*0c74*/ 	.word	0xffffffff


	//   ....[82]....
        /*0c78*/ 	.word	0xffffffff


	//   ....[83]....
        /*0c7c*/ 	.word	0xffffffff


	//   ....[84]....
        /*0c80*/ 	.word	0xffffffff


	//   ....[85]....
        /*0c84*/ 	.word	0xffffffff


	//   ....[86]....
        /*0c88*/ 	.word	0xffffffff


	//   ....[87]....
        /*0c8c*/ 	.word	0xffffffff


	//   ....[88]....
        /*0c90*/ 	.word	0xffffffff


	//   ....[89]....
        /*0c94*/ 	.word	0xffffffff


	//   ....[90]....
        /*0c98*/ 	.word	0xffffffff


	//   ....[91]....
        /*0c9c*/ 	.word	0xffffffff


	//   ....[92]....
        /*0ca0*/ 	.word	0xffffffff


	//   ....[93]....
        /*0ca4*/ 	.word	0xffffffff


	//   ....[94]....
        /*0ca8*/ 	.word	0xffffffff


	//   ....[95]....
        /*0cac*/ 	.word	0xffffffff


	//   ....[96]....
        /*0cb0*/ 	.word	0xffffffff


	//   ....[97]....
        /*0cb4*/ 	.word	0xffffffff


	//   ....[98]....
        /*0cb8*/ 	.word	0xffffffff


	//   ....[99]....
        /*0cbc*/ 	.word	0xffffffff


	//   ....[100]....
        /*0cc0*/ 	.word	0xffffffff


	//   ....[101]....
        /*0cc4*/ 	.word	0xffffffff


	//   ....[102]....
        /*0cc8*/ 	.word	0xffffffff


	//   ....[103]....
        /*0ccc*/ 	.word	0xffffffff


	//   ....[104]....
        /*0cd0*/ 	.word	0xffffffff


	//   ....[105]....
        /*0cd4*/ 	.word	0xffffffff


	//   ....[106]....
        /*0cd8*/ 	.word	0xffffffff


	//   ....[107]....
        /*0cdc*/ 	.word	0xffffffff


	//   ....[108]....
        /*0ce0*/ 	.word	0xffffffff


	//   ....[109]....
        /*0ce4*/ 	.word	0xffffffff


	//   ....[110]....
        /*0ce8*/ 	.word	0xffffffff


	//   ....[111]....
        /*0cec*/ 	.word	0xffffffff


	//   ....[112]....
        /*0cf0*/ 	.word	0xffffffff


	//   ....[113]....
        /*0cf4*/ 	.word	0xffffffff


	//   ....[114]....
        /*0cf8*/ 	.word	0xffffffff


	//   ....[115]....
        /*0cfc*/ 	.word	0xffffffff


	//   ....[116]....
        /*0d00*/ 	.word	0xffffffff


	//   ....[117]....
        /*0d04*/ 	.word	0xffffffff


	//   ....[118]....
        /*0d08*/ 	.word	0xffffffff


	//   ....[119]....
        /*0d0c*/ 	.word	0xffffffff


	//   ....[120]....
        /*0d10*/ 	.word	0xffffffff


	//   ....[121]....
        /*0d14*/ 	.word	0xffffffff


	//   ....[122]....
        /*0d18*/ 	.word	0xffffffff


	//   ....[123]....
        /*0d1c*/ 	.word	0xffffffff


	//   ....[124]....
        /*0d20*/ 	.word	0xffffffff


	//   ....[125]....
        /*0d24*/ 	.word	0xffffffff


	//   ....[126]....
        /*0d28*/ 	.word	0xffffffff


	//   ....[127]....
        /*0d2c*/ 	.word	0xffffffff


	//   ....[128]....
        /*0d30*/ 	.word	0xffffffff


	//   ....[129]....
        /*0d34*/ 	.word	0xffffffff


	//   ....[130]....
        /*0d38*/ 	.word	0xffffffff


	//   ....[131]....
        /*0d3c*/ 	.word	0xffffffff


	//   ....[132]....
        /*0d40*/ 	.word	0xffffffff


	//   ....[133]....
        /*0d44*/ 	.word	0xffffffff


	//   ....[134]....
        /*0d48*/ 	.word	0xffffffff


	//   ....[135]....
        /*0d4c*/ 	.word	0xffffffff


	//   ....[136]....
        /*0d50*/ 	.word	0xffffffff


	//   ....[137]....
        /*0d54*/ 	.word	0xffffffff


	//   ....[138]....
        /*0d58*/ 	.word	0x0500000f


	//   ....[139]....
        /*0d5c*/ 	.word	0x0500000f


	//   ....[140]....
        /*0d60*/ 	.word	0x0500000f


	//   ....[141]....
        /*0d64*/ 	.word	0x0500000f


	//   ....[142]....
        /*0d68*/ 	.word	0x0500000f


	//   ....[143]....
        /*0d6c*/ 	.word	0x0500000f


	//   ....[144]....
        /*0d70*/ 	.word	0x0500000f


	//   ....[145]....
        /*0d74*/ 	.word	0x0500000f


	//   ....[146]....
        /*0d78*/ 	.word	0x0500000f


	//   ....[147]....
        /*0d7c*/ 	.word	0x0500000f


	//   ....[148]....
        /*0d80*/ 	.word	0x0500000f


	//   ....[149]....
        /*0d84*/ 	.word	0x0500000f


	//   ....[150]....
        /*0d88*/ 	.word	0x0500000f


	//   ....[151]....
        /*0d8c*/ 	.word	0x0500000f


	//   ....[152]....
        /*0d90*/ 	.word	0x0500000f


	//   ....[153]....
        /*0d94*/ 	.word	0x0500000f


	//   ....[154]....
        /*0d98*/ 	.word	0x0500000f


	//   ....[155]....
        /*0d9c*/ 	.word	0x0500000f


	//   ....[156]....
        /*0da0*/ 	.word	0x0500000f


	//   ....[157]....
        /*0da4*/ 	.word	0x0500000f


	//   ....[158]....
        /*0da8*/ 	.word	0x0500000f


	//   ....[159]....
        /*0dac*/ 	.word	0x0500000f


	//   ....[160]....
        /*0db0*/ 	.word	0x0500000f


	//   ....[161]....
        /*0db4*/ 	.word	0x0500000f


	//   ....[162]....
        /*0db8*/ 	.word	0x0500000f


	//   ....[163]....
        /*0dbc*/ 	.word	0x0500000f


	//   ....[164]....
        /*0dc0*/ 	.word	0x0500000f


	//   ....[165]....
        /*0dc4*/ 	.word	0x0500000f


	//   ....[166]....
        /*0dc8*/ 	.word	0x0500000f


	//   ....[167]....
        /*0dcc*/ 	.word	0x0500000f


	//   ....[168]....
        /*0dd0*/ 	.word	0x0500000f


	//   ....[169]....
        /*0dd4*/ 	.word	0x0500000f


	//   ....[170]....
        /*0dd8*/ 	.word	0x0500000f


	//   ....[171]....
        /*0ddc*/ 	.word	0x0500000f


	//   ....[172]....
        /*0de0*/ 	.word	0x0500000f


	//   ....[173]....
        /*0de4*/ 	.word	0x0500000f


	//   ....[174]....
        /*0de8*/ 	.word	0x0500000f


	//   ....[175]....
        /*0dec*/ 	.word	0x0500000f


	//   ....[176]....
        /*0df0*/ 	.word	0x0500000f


	//   ....[177]....
        /*0df4*/ 	.word	0x0500000f


	//   ....[178]....
        /*0df8*/ 	.word	0x0500000f


	//   ....[179]....
        /*0dfc*/ 	.word	0x0500000f


	//   ....[180]....
        /*0e00*/ 	.word	0x0500000f


	//   ....[181]....
        /*0e04*/ 	.word	0x0500000f


	//   ....[182]....
        /*0e08*/ 	.word	0x0500000f


	//   ....[183]....
        /*0e0c*/ 	.word	0x0500000f


	//   ....[184]....
        /*0e10*/ 	.word	0x0500000f


	//   ....[185]....
        /*0e14*/ 	.word	0x0500000f


	//   ....[186]....
        /*0e18*/ 	.word	0x0500000f


	//   ....[187]....
        /*0e1c*/ 	.word	0x0500000f


	//   ....[188]....
        /*0e20*/ 	.word	0x0500000f


	//   ....[189]....
        /*0e24*/ 	.word	0x0500000f


	//   ....[190]....
        /*0e28*/ 	.word	0x0500000f


	//   ....[191]....
        /*0e2c*/ 	.word	0x0500000f


	//   ....[192]....
        /*0e30*/ 	.word	0x0500000f


	//   ....[193]....
        /*0e34*/ 	.word	0x0500000f


	//   ....[194]....
        /*0e38*/ 	.word	0x0500000f


	//   ....[195]....
        /*0e3c*/ 	.word	0x0500000f


	//   ....[196]....
        /*0e40*/ 	.word	0x0500000f


	//   ....[197]....
        /*0e44*/ 	.word	0x0500000f


	//   ....[198]....
        /*0e48*/ 	.word	0x0500000f


	//   ....[199]....
        /*0e4c*/ 	.word	0x0500000f


	//   ....[200]....
        /*0e50*/ 	.word	0x0500000f


	//   ....[201]....
        /*0e54*/ 	.word	0x0500000f


	//   ....[202]....
        /*0e58*/ 	.word	0x0500000f


	//   ....[203]....
        /*0e5c*/ 	.word	0x0500000f


	//   ....[204]....
        /*0e60*/ 	.word	0x0500000f


	//   ....[205]....
        /*0e64*/ 	.word	0x0500000f


	//   ....[206]....
        /*0e68*/ 	.word	0x0500000f


	//   ....[207]....
        /*0e6c*/ 	.word	0x0500000f


	//   ....[208]....
        /*0e70*/ 	.word	0x0500000f


	//   ....[209]....
        /*0e74*/ 	.word	0x0500000f


	//   ....[210]....
        /*0e78*/ 	.word	0x0500000f


	//   ....[211]....
        /*0e7c*/ 	.word	0x0500000f


	//   ....[212]....
        /*0e80*/ 	.word	0x0500000f


	//   ....[213]....
        /*0e84*/ 	.word	0x0500000f


	//   ....[214]....
        /*0e88*/ 	.word	0x0500000f


	//   ....[215]....
        /*0e8c*/ 	.word	0x0500000f


	//   ....[216]....
        /*0e90*/ 	.word	0x0500000f


	//   ....[217]....
        /*0e94*/ 	.word	0x0500000f


	//   ....[218]....
        /*0e98*/ 	.word	0x0500000f


	//   ....[219]....
        /*0e9c*/ 	.word	0x0500000f


	//   ....[220]....
        /*0ea0*/ 	.word	0x0500000f


	//   ....[221]....
        /*0ea4*/ 	.word	0x0500000f


	//   ....[222]....
        /*0ea8*/ 	.word	0x0500000f


	//   ....[223]....
        /*0eac*/ 	.word	0x0500000f


	//   ....[224]....
        /*0eb0*/ 	.word	0x0500000f


	//   ....[225]....
        /*0eb4*/ 	.word	0x0500000f


	//   ....[226]....
        /*0eb8*/ 	.word	0x0500000f


	//   ....[227]....
        /*0ebc*/ 	.word	0x0500000f


	//   ....[228]....
        /*0ec0*/ 	.word	0xffffffff


	//   ....[229]....
        /*0ec4*/ 	.word	0xffffffff


	//   ....[230]....
        /*0ec8*/ 	.word	0xffffffff


	//   ....[231]....
        /*0ecc*/ 	.word	0xffffffff


	//   ....[232]....
        /*0ed0*/ 	.word	0xffffffff


	//   ....[233]....
        /*0ed4*/ 	.word	0xffffffff


	//----- nvinfo : EIATTR_COOP_GROUP_INSTR_OFFSETS
	.align		4
.L_469:
        /*0ed8*/ 	.byte	0x04, 0x28
        /*0eda*/ 	.short	(.L_471 - .L_470)


	//   ....[0]....
.L_470:
        /*0edc*/ 	.word	0x000000c0


	//   ....[1]....
        /*0ee0*/ 	.word	0x000001f0


	//   ....[2]....
        /*0ee4*/ 	.word	0x00000240


	//   ....[3]....
        /*0ee8*/ 	.word	0x00000490


	//   ....[4]....
        /*0eec*/ 	.word	0x000005f0


	//   ....[5]....
        /*0ef0*/ 	.word	0x00000710


	//   ....[6]....
        /*0ef4*/ 	.word	0x00000870


	//   ....[7]....
        /*0ef8*/ 	.word	0x00007710


	//   ....[8]....
        /*0efc*/ 	.word	0x00008480


	//   ....[9]....
        /*0f00*/ 	.word	0x00008490


	//   ....[10]....
        /*0f04*/ 	.word	0x000084a0


	//   ....[11]....
        /*0f08*/ 	.word	0x000084b0


	//   ....[12]....
        /*0f0c*/ 	.word	0x000087f0


	//   ....[13]....
        /*0f10*/ 	.word	0x00008800


	//   ....[14]....
        /*0f14*/ 	.word	0x00008810


	//   ....[15]....
        /*0f18*/ 	.word	0x00008820


	//   ....[16]....
        /*0f1c*/ 	.word	0x00009b50


	//   ....[17]....
        /*0f20*/ 	.word	0x00009b70


	//   ....[18]....
        /*0f24*/ 	.word	0x00009b80


	//   ....[19]....
        /*0f28*/ 	.word	0x00009b90


	//   ....[20]....
        /*0f2c*/ 	.word	0x00009c70


	//   ....[21]....
        /*0f30*/ 	.word	0x00009c90


	//   ....[22]....
        /*0f34*/ 	.word	0x00009ca0


	//   ....[23]....
        /*0f38*/ 	.word	0x00009cb0


	//   ....[24]....
        /*0f3c*/ 	.word	0x0000ce80


	//   ....[25]....
        /*0f40*/ 	.word	0x0000d470


	//   ....[26]....
        /*0f44*/ 	.word	0x0000e4b0


	//   ....[27]....
        /*0f48*/ 	.word	0x0000e620


	//   ....[28]....
        /*0f4c*/ 	.word	0x0000e670


	//   ....[29]....
        /*0f50*/ 	.word	0x0000e690


	//   ....[30]....
        /*0f54*/ 	.word	0x000185e0


	//   ....[31]....
        /*0f58*/ 	.word	0x00018730


	//   ....[32]....
        /*0f5c*/ 	.word	0x00018870


	//   ....[33]....
        /*0f60*/ 	.word	0x00018890


	//   ....[34]....
        /*0f64*/ 	.word	0x00022290


	//   ....[35]....
        /*0f68*/ 	.word	0x00022ef0


	//   ....[36]....
        /*0f6c*/ 	.word	0x00023760


	//   ....[37]....
        /*0f70*/ 	.word	0x000237c0


	//   ....[38]....
        /*0f74*/ 	.word	0x00023af0


	//   ....[39]....
        /*0f78*/ 	.word	0x00023b20


	//   ....[40]....
        /*0f7c*/ 	.word	0x0002bee0


	//   ....[41]....
        /*0f80*/ 	.word	0x0002bf00


	//   ....[42]....
        /*0f84*/ 	.word	0x0002bf40


	//   ....[43]....
        /*0f88*/ 	.word	0x0002bf70


	//   ....[44]....
        /*0f8c*/ 	.word	0x0002e1a0


	//   ....[45]....
        /*0f90*/ 	.word	0x0002e1c0


	//   ....[46]....
        /*0f94*/ 	.word	0x0002e1f0


	//   ....[47]....
        /*0f98*/ 	.word	0x0002e200


	//   ....[48]....
        /*0f9c*/ 	.word	0x0002eb70


	//   ....[49]....
        /*0fa0*/ 	.word	0x0002eb80


	//   ....[50]....
        /*0fa4*/ 	.word	0x0002ed10


	//   ....[51]....
        /*0fa8*/ 	.word	0x0002ed20


	//   ....[52]....
        /*0fac*/ 	.word	0x0002eeb0


	//   ....[53]....
        /*0fb0*/ 	.word	0x0002eec0


	//   ....[54]....
        /*0fb4*/ 	.word	0x0002f050


	//   ....[55]....
        /*0fb8*/ 	.word	0x0002f060


	//   ....[56]....
        /*0fbc*/ 	.word	0x0002f490


	//   ....[57]....
        /*0fc0*/ 	.word	0x0002f4a0


	//   ....[58]....
        /*0fc4*/ 	.word	0x00030160


	//   ....[59]....
        /*0fc8*/ 	.word	0x00030170


	//   ....[60]....
        /*0fcc*/ 	.word	0x000316d0


	//   ....[61]....
        /*0fd0*/ 	.word	0x000316e0


	//   ....[62]....
        /*0fd4*/ 	.word	0x00031880


	//   ....[63]....
        /*0fd8*/ 	.word	0x00031890


	//   ....[64]....
        /*0fdc*/ 	.word	0x00031a20


	//   ....[65]....
        /*0fe0*/ 	.word	0x00031a30


	//   ....[66]....
        /*0fe4*/ 	.word	0x00031bc0


	//   ....[67]....
        /*0fe8*/ 	.word	0x00031bd0


	//   ....[68]....
        /*0fec*/ 	.word	0x00031dc0


	//   ....[69]....
        /*0ff0*/ 	.word	0x00031ff0


	//   ....[70]....
        /*0ff4*/ 	.word	0x00032020


	//   ....[71]....
        /*0ff8*/ 	.word	0x00032050


	//   ....[72]....
        /*0ffc*/ 	.word	0x00032080


	//   ....[73]....
        /*1000*/ 	.word	0x000320b0


	//   ....[74]....
        /*1004*/ 	.word	0x000320e0


	//   ....[75]....
        /*1008*/ 	.word	0x00032280


	//   ....[76]....
        /*100c*/ 	.word	0x000322b0


	//   ....[77]....
        /*1010*/ 	.word	0x000322e0


	//   ....[78]....
        /*1014*/ 	.word	0x00032310


	//   ....[79]....
        /*1018*/ 	.word	0x00032340


	//   ....[80]....
        /*101c*/ 	.word	0x00032370


	//   ....[81]....
        /*1020*/ 	.word	0x00032410


	//   ....[82]....
        /*1024*/ 	.word	0x00032440


	//   ....[83]....
        /*1028*/ 	.word	0x00032450


	//   ....[84]....
        /*102c*/ 	.word	0x00032480


	//   ....[85]....
        /*1030*/ 	.word	0x00033d70


	//   ....[86]....
        /*1034*/ 	.word	0x00035d70


	//   ....[87]....
        /*1038*/ 	.word	0x00036840


	//   ....[88]....
        /*103c*/ 	.word	0x00036850


	//   ....[89]....
        /*1040*/ 	.word	0x00036870


	//   ....[90]....
        /*1044*/ 	.word	0x00036890


	//   ....[91]....
        /*1048*/ 	.word	0x00036980


	//   ....[92]....
        /*104c*/ 	.word	0x00036a10


	//   ....[93]....
        /*1050*/ 	.word	0x00036a40


	//   ....[94]....
        /*1054*/ 	.word	0x00036ac0


	//   ....[95]....
        /*1058*/ 	.word	0x00036af0


	//   ....[96]....
        /*105c*/ 	.word	0x00036b70


	//   ....[97]....
        /*1060*/ 	.word	0x00036ba0


	//   ....[98]....
        /*1064*/ 	.word	0x00036c20


	//   ....[99]....
        /*1068*/ 	.word	0x00036c50


	//   ....[100]....
        /*106c*/ 	.word	0x00036cb0


	//   ....[101]....
        /*1070*/ 	.word	0x00036cc0


	//   ....[102]....
        /*1074*/ 	.word	0x00036d30


	//   ....[103]....
        /*1078*/ 	.word	0x00037410


	//   ....[104]....
        /*107c*/ 	.word	0x00037450


	//   ....[105]....
        /*1080*/ 	.word	0x00037470


	//   ....[106]....
        /*1084*/ 	.word	0x00037510


	//   ....[107]....
        /*1088*/ 	.word	0x000375d0


	//   ....[108]....
        /*108c*/ 	.word	0x000375e0


	//   ....[109]....
        /*1090*/ 	.word	0x000376a0


	//   ....[110]....
        /*1094*/ 	.word	0x000376b0


	//   ....[111]....
        /*1098*/ 	.word	0x00037750


	//   ....[112]....
        /*109c*/ 	.word	0x00037760


	//   ....[113]....
        /*10a0*/ 	.word	0x00037810


	//   ....[114]....
        /*10a4*/ 	.word	0x00037820


	//   ....[115]....
        /*10a8*/ 	.word	0x000378d0


	//   ....[116]....
        /*10ac*/ 	.word	0x000378e0


	//   ....[117]....
        /*10b0*/ 	.word	0x000378f0


	//   ....[118]....
        /*10b4*/ 	.word	0x00037960


	//   ....[119]....
        /*10b8*/ 	.word	0x0003a550


	//   ....[120]....
        /*10bc*/ 	.word	0x0003a560


	//   ....[121]....
        /*10c0*/ 	.word	0x0003a5a0


	//   ....[122]....
        /*10c4*/ 	.word	0x0003a5e0


	//   ....[123]....
        /*10c8*/ 	.word	0x0003a610


	//   ....[124]....
        /*10cc*/ 	.word	0x0003a640


	//   ....[125]....
        /*10d0*/ 	.word	0x0003a670


	//   ....[126]....
        /*10d4*/ 	.word	0x0003a6a0


	//   ....[127]....
        /*10d8*/ 	.word	0x0003a870


	//   ....[128]....
        /*10dc*/ 	.word	0x0003a8a0


	//   ....[129]....
        /*10e0*/ 	.word	0x0003a8d0


	//   ....[130]....
        /*10e4*/ 	.word	0x0003a900


	//   ....[131]....
        /*10e8*/ 	.word	0x0003a930


	//   ....[132]....
        /*10ec*/ 	.word	0x0003a960


	//   ....[133]....
        /*10f0*/ 	.word	0x0003aa30


	//   ....[134]....
        /*10f4*/ 	.word	0x0003aa50


	//   ....[135]....
        /*10f8*/ 	.word	0x0003aa60


	//   ....[136]....
        /*10fc*/ 	.word	0x0003aae0


	//   ....[137]....
        /*1100*/ 	.word	0x0003b620


	//   ....[138]....
        /*1104*/ 	.word	0x0003ba40


	//   ....[139]....
        /*1108*/ 	.word	0x0003bae0


	//   ....[140]....
        /*110c*/ 	.word	0x0003bb70


	//   ....[141]....
        /*1110*/ 	.word	0x0003bbc0


	//   ....[142]....
        /*1114*/ 	.word	0x0003bc10


	//   ....[143]....
        /*1118*/ 	.word	0x0003bcb0


	//   ....[144]....
        /*111c*/ 	.word	0x0003bd40


	//   ....[145]....
        /*1120*/ 	.word	0x0003bd90


	//   ....[146]....
        /*1124*/ 	.word	0x0003bde0


	//   ....[147]....
        /*1128*/ 	.word	0x0003bed0


	//   ....[148]....
        /*112c*/ 	.word	0x0003bf80


	//   ....[149]....
        /*1130*/ 	.word	0x0003c000


	//   ....[150]....
        /*1134*/ 	.word	0x0003c070


	//   ....[151]....
        /*1138*/ 	.word	0x0003c1e0


	//   ....[152]....
        /*113c*/ 	.word	0x0003c320


	//   ....[153]....
        /*1140*/ 	.word	0x0003c370


	//   ....[154]....
        /*1144*/ 	.word	0x0003c3d0


	//   ....[155]....
        /*1148*/ 	.word	0x0003c680


	//   ....[156]....
        /*114c*/ 	.word	0x0003c6d0


	//   ....[157]....
        /*1150*/ 	.word	0x0003c760


	//   ....[158]....
        /*1154*/ 	.word	0x0003c7f0


	//   ....[159]....
        /*1158*/ 	.word	0x0003c880


	//   ....[160]....
        /*115c*/ 	.word	0x0003c910


	//   ....[161]....
        /*1160*/ 	.word	0x0003c9a0


	//   ....[162]....
        /*1164*/ 	.word	0x0003ca30


	//   ....[163]....
        /*1168*/ 	.word	0x0003cab0


	//   ....[164]....
        /*116c*/ 	.word	0x0003cb00


	//   ....[165]....
        /*1170*/ 	.word	0x0003cb90


	//   ....[166]....
        /*1174*/ 	.word	0x0003cc20


	//   ....[167]....
        /*1178*/ 	.word	0x0003cca0


	//   ....[168]....
        /*117c*/ 	.word	0x0003ccf0


	//   ....[169]....
        /*1180*/ 	.word	0x0003cd80


	//   ....[170]....
        /*1184*/ 	.word	0x0003ce10


	//   ....[171]....
        /*1188*/ 	.word	0x0003cea0


	//   ....[172]....
        /*118c*/ 	.word	0x0003cf30


	//   ....[173]....
        /*1190*/ 	.word	0x0003cfc0


	//   ....[174]....
        /*1194*/ 	.word	0x0003d050


	//   ....[175]....
        /*1198*/ 	.word	0x0003d110


	//   ....[176]....
        /*119c*/ 	.word	0x0003d3f0


	//   ....[177]....
        /*11a0*/ 	.word	0x0003d580


	//   ....[178]....
        /*11a4*/ 	.word	0x0003d5e0


	//   ....[179]....
        /*11a8*/ 	.word	0x0003d640


	//   ....[180]....
        /*11ac*/ 	.word	0x0003d6a0


	//   ....[181]....
        /*11b0*/ 	.word	0x0003d740


	//   ....[182]....
        /*11b4*/ 	.word	0x0003d830


	//   ....[183]....
        /*11b8*/ 	.word	0x0003d960


	//   ....[184]....
        /*11bc*/ 	.word	0x0003da00


	//   ....[185]....
        /*11c0*/ 	.word	0x0003dad0


	//   ....[186]....
        /*11c4*/ 	.word	0x0003db70


	//   ....[187]....
        /*11c8*/ 	.word	0x0003dc40


	//   ....[188]....
        /*11cc*/ 	.word	0x0003dce0


	//   ....[189]....
        /*11d0*/ 	.word	0x0003ddb0


	//   ....[190]....
        /*11d4*/ 	.word	0x0003de50


	//   ....[191]....
        /*11d8*/ 	.word	0x0003df00


	//   ....[192]....
        /*11dc*/ 	.word	0x0003dfe0


	//   ....[193]....
        /*11e0*/ 	.word	0x0003e240


	//   ....[194]....
        /*11e4*/ 	.word	0x0003e2f0


	//   ....[195]....
        /*11e8*/ 	.word	0x0003e3f0


	//   ....[196]....
        /*11ec*/ 	.word	0x0003e4e0


	//   ....[197]....
        /*11f0*/ 	.word	0x0003e570


	//   ....[198]....
        /*11f4*/ 	.word	0x0003e660


	//   ....[199]....
        /*11f8*/ 	.word	0x0003e6f0


	//   ....[200]....
        /*11fc*/ 	.word	0x0003e7e0


	//   ....[201]....
        /*1200*/ 	.word	0x0003e870


	//   ....[202]....
        /*1204*/ 	.word	0x0003e960


	//   ....[203]....
        /*1208*/ 	.word	0x0003e9f0


	//   ....[204]....
        /*120c*/ 	.word	0x0003ead0


	//   ....[205]....
        /*1210*/ 	.word	0x0003ec00


	//   ....[206]....
        /*1214*/ 	.word	0x0003ec50


	//   ....[207]....
        /*1218*/ 	.word	0x0003ecb0


	//   ....[208]....
        /*121c*/ 	.word	0x0003ed50


	//   ....[209]....
        /*1220*/ 	.word	0x0003f0f0


	//   ....[210]....
        /*1224*/ 	.word	0x0003f190


	//   ....[211]....
        /*1228*/ 	.word	0x0003f330


	//   ....[212]....
        /*122c*/ 	.word	0x0003f3b0


	//   ....[213]....
        /*1230*/ 	.word	0x0003f430


	//   ....[214]....
        /*1234*/ 	.word	0x0003f4b0


	//   ....[215]....
        /*1238*/ 	.word	0x0003f530


	//   ....[216]....
        /*123c*/ 	.word	0x0003f5c0


	//   ....[217]....
        /*1240*/ 	.word	0x0003f660


	//   ....[218]....
        /*1244*/ 	.word	0x0003f710


	//   ....[219]....
        /*1248*/ 	.word	0x0003f790


	//   ....[220]....
        /*124c*/ 	.word	0x0003f810


	//   ....[221]....
        /*1250*/ 	.word	0x0003f890


	//   ....[222]....
        /*1254*/ 	.word	0x0003f920


	//   ....[223]....
        /*1258*/ 	.word	0x0003f9a0


	//   ....[224]....
        /*125c*/ 	.word	0x0003fa50


	//   ....[225]....
        /*1260*/ 	.word	0x0003faa0


	//   ....[226]....
        /*1264*/ 	.word	0x0003fb60


	//   ....[227]....
        /*1268*/ 	.word	0x0003fc90


	//   ....[228]....
        /*126c*/ 	.word	0x00041980


	//   ....[229]....
        /*1270*/ 	.word	0x000426f0


	//   ....[230]....
        /*1274*/ 	.word	0x000431d0


	//   ....[231]....
        /*1278*/ 	.word	0x00043200


	//   ....[232]....
        /*127c*/ 	.word	0x00043220


	//   ....[233]....
        /*1280*/ 	.word	0x00043230


	//----- nvinfo : EIATTR_REG_RECONFIG
	.align		4
.L_471:
        /*1284*/ 	.byte	0x01, 0x54
	.zero		2


	//----- nvinfo : EIATTR_SYSCALL_OFFSETS
	.align		4
        /*1288*/ 	.byte	0x04, 0x46
        /*128a*/ 	.short	(.L_473 - .L_472)


	//   ....[0]....
.L_472:
        /*128c*/ 	.word	0x00002610


	//   ....[1]....
        /*1290*/ 	.word	0x00002760


	//   ....[2]....
        /*1294*/ 	.word	0x00007c50


	//   ....[3]....
        /*1298*/ 	.word	0x00008230


	//   ....[4]....
        /*129c*/ 	.word	0x000359a0


	//   ....[5]....
        /*12a0*/ 	.word	0x00035af0


	//   ....[6]....
        /*12a4*/ 	.word	0x00035be0


	//   ....[7]....
        /*12a8*/ 	.word	0x00036440


	//   ....[8]....
        /*12ac*/ 	.word	0x00037040


	//----- nvinfo : EIATTR_MBARRIER_INSTR_OFFSETS
	.align		4
.L_473:
        /*12b0*/ 	.byte	0x04, 0x39
        /*12b2*/ 	.short	(.L_475 - .L_474)


	//   ....[0]....
.L_474:
        /*12b4*/ 	.word	0x00000330
        /*12b8*/ 	.word	0x000000ff
        /*12bc*/ 	.word	0x00032400
        /*12c0*/ 	.short	0x0100
        /*12c2*/ 	.byte	0x08
	.zero		1


	//   ....[1]....
        /*12c4*/ 	.word	0x00000340
        /*12c8*/ 	.word	0x000000ff
        /*12cc*/ 	.word	0x00032410
        /*12d0*/ 	.short	0x0100
        /*12d2*/ 	.byte	0x08
	.zero		1


	//   ....[2]....
        /*12d4*/ 	.word	0x00000350
        /*12d8*/ 	.word	0x000000ff
        /*12dc*/ 	.word	0x00032420
        /*12e0*/ 	.short	0x0100
        /*12e2*/ 	.byte	0x08
	.zero		1


	//   ....[3]....
        /*12e4*/ 	.word	0x00000440
        /*12e8*/ 	.word	0x000000ff
        /*12ec*/ 	.word	0x00032430
        /*12f0*/ 	.short	0x0100
        /*12f2*/ 	.byte	0x08
	.zero		1


	//   ....[4]....
        /*12f4*/ 	.word	0x00000450
        /*12f8*/ 	.word	0x000000ff
        /*12fc*/ 	.word	0x00032440
        /*1300*/ 	.short	0x0100
        /*1302*/ 	.byte	0x08
	.zero		1


	//   ....[5]....
        /*1304*/ 	.word	0x00000460
        /*1308*/ 	.word	0x000000ff
        /*130c*/ 	.word	0x00032438
        /*1310*/ 	.short	0x0100
        /*1312*/ 	.byte	0x08
	.zero		1


	//   ....[6]....
        /*1314*/ 	.word	0x00000470
        /*1318*/ 	.word	0x000000ff
        /*131c*/ 	.word	0x00032448
        /*1320*/ 	.short	0x0100
        /*1322*/ 	.byte	0x08
	.zero		1


	//   ....[7]....
        /*1324*/ 	.word	0x000005a0
        /*1328*/ 	.word	0x000000ff
        /*132c*/ 	.word	0x00032450
        /*1330*/ 	.short	0x0100
        /*1332*/ 	.byte	0x08
	.zero		1


	//   ....[8]....
        /*1334*/ 	.word	0x000005b0
        /*1338*/ 	.word	0x000000ff
        /*133c*/ 	.word	0x00032460
        /*1340*/ 	.short	0x0100
        /*1342*/ 	.byte	0x08
	.zero		1


	//   ....[9]....
        /*1344*/ 	.word	0x000005c0
        /*1348*/ 	.word	0x000000ff
        /*134c*/ 	.word	0x00032458
        /*1350*/ 	.short	0x0100
        /*1352*/ 	.byte	0x08
	.zero		1


	//   ....[10]....
        /*1354*/ 	.word	0x000005d0
        /*1358*/ 	.word	0x000000ff
        /*135c*/ 	.word	0x00032468
        /*1360*/ 	.short	0x0100
        /*1362*/ 	.byte	0x08
	.zero		1


	//   ....[11]....
        /*1364*/ 	.word	0x000006c0
        /*1368*/ 	.word	0x000000ff
        /*136c*/ 	.word	0x00032470
        /*1370*/ 	.short	0x0100
        /*1372*/ 	.byte	0x06
	.zero		1


	//   ....[12]....
        /*1374*/ 	.word	0x000006d0
        /*1378*/ 	.word	0x000000ff
        /*137c*/ 	.word	0x00032480
        /*1380*/ 	.short	0x0100
        /*1382*/ 	.byte	0x06
	.zero		1


	//   ....[13]....
        /*1384*/ 	.word	0x000006e0
        /*1388*/ 	.word	0x000000ff
        /*138c*/ 	.word	0x00032478
        /*1390*/ 	.short	0x0100
        /*1392*/ 	.byte	0x06
	.zero		1


	//   ....[14]....
        /*1394*/ 	.word	0x000006f0
        /*1398*/ 	.word	0x000000ff
        /*139c*/ 	.word	0x00032488
        /*13a0*/ 	.short	0x0100
        /*13a2*/ 	.byte	0x06
	.zero		1


	//   ....[15]....
        /*13a4*/ 	.word	0x00000820
        /*13a8*/ 	.word	0x000000ff
        /*13ac*/ 	.word	0x00032490
        /*13b0*/ 	.short	0x0100
        /*13b2*/ 	.byte	0x08
	.zero		1


	//   ....[16]....
        /*13b4*/ 	.word	0x00000830
        /*13b8*/ 	.word	0x000000ff
        /*13bc*/ 	.word	0x000324a0
        /*13c0*/ 	.short	0x0100
        /*13c2*/ 	.byte	0x08
	.zero		1


	//   ....[17]....
        /*13c4*/ 	.word	0x00000840
        /*13c8*/ 	.word	0x000000ff
        /*13cc*/ 	.word	0x00032498
        /*13d0*/ 	.short	0x0100
        /*13d2*/ 	.byte	0x08
	.zero		1


	//   ....[18]....
        /*13d4*/ 	.word	0x00000850
        /*13d8*/ 	.word	0x000000ff
        /*13dc*/ 	.word	0x000324a8
        /*13e0*/ 	.short	0x0100
        /*13e2*/ 	.byte	0x08
	.zero		1


	//   ....[19]....
        /*13e4*/ 	.word	0x00000980
        /*13e8*/ 	.word	0x000000ff
        /*13ec*/ 	.word	0x000324b0
        /*13f0*/ 	.short	0x0100
        /*13f2*/ 	.byte	0x08
	.zero		1


	//   ....[20]....
        /*13f4*/ 	.word	0x00000990
        /*13f8*/ 	.word	0x000000ff
        /*13fc*/ 	.word	0x000324c0
        /*1400*/ 	.short	0x0100
        /*1402*/ 	.byte	0x08
	.zero		1


	//   ....[21]....
        /*1404*/ 	.word	0x000009a0
        /*1408*/ 	.word	0x000000ff
        /*140c*/ 	.word	0x000324b8
        /*1410*/ 	.short	0x0100
        /*1412*/ 	.byte	0x08
	.zero		1


	//   ....[22]....
        /*1414*/ 	.word	0x000009b0
        /*1418*/ 	.word	0x000000ff
        /*141c*/ 	.word	0x000324c8
        /*1420*/ 	.short	0x0100
        /*1422*/ 	.byte	0x08
	.zero		1


	//   ....[23]....
        /*1424*/ 	.word	0x00003910
        /*1428*/ 	.word	0x00000044
        /*142c*/ 	.word	0x00032490
        /*1430*/ 	.short	0x010a
        /*1432*/ 	.byte	0x3f
	.zero		1


	//   ....[24]....
        /*1434*/ 	.word	0x00004ef0
        /*1438*/ 	.word	0x00000044
        /*143c*/ 	.word	0x00032490
        /*1440*/ 	.short	0x010a
        /*1442*/ 	.byte	0x3f
	.zero		1


	//   ....[25]....
        /*1444*/ 	.word	0x000060b0
        /*1448*/ 	.word	0x00000044
        /*144c*/ 	.word	0x00032490
        /*1450*/ 	.short	0x010a
        /*1452*/ 	.byte	0x3f
	.zero		1


	//   ....[26]....
        /*1454*/ 	.word	0x000062e0
        /*1458*/ 	.word	0x00000004
        /*145c*/ 	.word	0x00000000
        /*1460*/ 	.short	0x0101
        /*1462*/ 	.byte	0x3f
	.zero		1


	//   ....[27]....
        /*1464*/ 	.word	0x00006320
        /*1468*/ 	.word	0x00000044
        /*146c*/ 	.word	0x000324b0
        /*1470*/ 	.short	0x010a
        /*1472*/ 	.byte	0x3f
	.zero		1


	//   ....[28]....
        /*1474*/ 	.word	0x00006970
        /*1478*/ 	.word	0x00000044
        /*147c*/ 	.word	0x00000000
        /*1480*/ 	.short	0x0101
        /*1482*/ 	.byte	0x3f
	.zero		1


	//   ....[29]....
        /*1484*/ 	.word	0x00007fb0
        /*1488*/ 	.word	0x00000002
        /*148c*/ 	.word	0x00032400
        /*1490*/ 	.short	0x010a
        /*1492*/ 	.byte	0x3f
	.zero		1


	//   ....[30]....
        /*1494*/ 	.word	0x00008000
        /*1498*/ 	.word	0x00000002
        /*149c*/ 	.word	0x00032400
        /*14a0*/ 	.short	0x010a
        /*14a2*/ 	.byte	0x3f
	.zero		1


	//   ....[31]....
        /*14a4*/ 	.word	0x00008a80
        /*14a8*/ 	.word	0x00000002
        /*14ac*/ 	.word	0x00032400
        /*14b0*/ 	.short	0x010a
        /*14b2*/ 	.byte	0x3f
	.zero		1


	//   ....[32]....
        /*14b4*/ 	.word	0x00009fe0
        /*14b8*/ 	.word	0x00000002
        /*14bc*/ 	.word	0x00032400
        /*14c0*/ 	.short	0x010a
        /*14c2*/ 	.byte	0x3f
	.zero		1


	//   ....[33]....
        /*14c4*/ 	.word	0x0000b6d0
        /*14c8*/ 	.word	0x00000005
        /*14cc*/ 	.word	0x00000000
        /*14d0*/ 	.short	0x010a
        /*14d2*/ 	.byte	0x3f
	.zero		1


	//   ....[34]....
        /*14d4*/ 	.word	0x0000b7d0
        /*14d8*/ 	.word	0x00000002
        /*14dc*/ 	.word	0x00000000
        /*14e0*/ 	.short	0x010a
        /*14e2*/ 	.byte	0x3f
	.zero		1


	//   ....[35]....
        /*14e4*/ 	.word	0x0000bc00
        /*14e8*/ 	.word	0x00000012
        /*14ec*/ 	.word	0x00000000
        /*14f0*/ 	.short	0x010a
        /*14f2*/ 	.byte	0x3f
	.zero		1


	//   ....[36]....
        /*14f4*/ 	.word	0x0000bcb0
        /*14f8*/ 	.word	0x00000004
        /*14fc*/ 	.word	0x00000000
        /*1500*/ 	.short	0x010a
        /*1502*/ 	.byte	0x3f
	.zero		1


	//   ....[37]....
        /*1504*/ 	.word	0x0000c9c0
        /*1508*/ 	.word	0x00000004
        /*150c*/ 	.word	0x00000000
        /*1510*/ 	.short	0x0101
        /*1512*/ 	.byte	0x3f
	.zero		1


	//   ....[38]....
        /*1514*/ 	.word	0x000166c0
        /*1518*/ 	.word	0x00000002
        /*151c*/ 	.word	0x00000000
        /*1520*/ 	.short	0x0101
        /*1522*/ 	.byte	0x3f
	.zero		1


	//   ....[39]....
        /*1524*/ 	.word	0x00016b70
        /*1528*/ 	.word	0x00000007
        /*152c*/ 	.word	0x00000000
        /*1530*/ 	.short	0x010a
        /*1532*/ 	.byte	0x3f
	.zero		1


	//   ....[40]....
        /*1534*/ 	.word	0x00016c70
        /*1538*/ 	.word	0x00000000
        /*153c*/ 	.word	0x00000000
        /*1540*/ 	.short	0x010a
        /*1542*/ 	.byte	0x3f
	.zero		1


	//   ....[41]....
        /*1544*/ 	.word	0x000170a0
        /*1548*/ 	.word	0x00000014
        /*154c*/ 	.word	0x00000000
        /*1550*/ 	.short	0x010a
        /*1552*/ 	.byte	0x3f
	.zero		1


	//   ....[42]....
        /*1554*/ 	.word	0x00017150
        /*1558*/ 	.word	0x00000006
        /*155c*/ 	.word	0x00000000
        /*1560*/ 	.short	0x010a
        /*1562*/ 	.byte	0x3f
	.zero		1


	//   ....[43]....
        /*1564*/ 	.word	0x00017e60
        /*1568*/ 	.word	0x00000006
        /*156c*/ 	.word	0x00000000
        /*1570*/ 	.short	0x0101
        /*1572*/ 	.byte	0x3f
	.zero		1


	//   ....[44]....
        /*1574*/ 	.word	0x00020890
        /*1578*/ 	.word	0x00000000
        /*157c*/ 	.word	0x00000000
        /*1580*/ 	.short	0x0101
        /*1582*/ 	.byte	0x3f
	.zero		1


	//   ....[45]....
        /*1584*/ 	.word	0x00020aa0
        /*1588*/ 	.word	0x00000005
        /*158c*/ 	.word	0x00000000
        /*1590*/ 	.short	0x010a
        /*1592*/ 	.byte	0x3f
	.zero		1


	//   ....[46]....
        /*1594*/ 	.word	0x00020ba0
        /*1598*/ 	.word	0x00000006
        /*159c*/ 	.word	0x00000000
        /*15a0*/ 	.short	0x010a
        /*15a2*/ 	.byte	0x3f
	.zero		1


	//   ....[47]....
        /*15a4*/ 	.word	0x00020fd0
        /*15a8*/ 	.word	0x00000005
        /*15ac*/ 	.word	0x00000000
        /*15b0*/ 	.short	0x010a
        /*15b2*/ 	.byte	0x3f
	.zero		1


	//   ....[48]....
        /*15b4*/ 	.word	0x00021080
        /*15b8*/ 	.word	0x00000006
        /*15bc*/ 	.word	0x00000000
        /*15c0*/ 	.short	0x010a
        /*15c2*/ 	.byte	0x3f
	.zero		1


	//   ....[49]....
        /*15c4*/ 	.word	0x00021d90
        /*15c8*/ 	.word	0x00000005
        /*15cc*/ 	.word	0x00000000
        /*15d0*/ 	.short	0x0101
        /*15d2*/ 	.byte	0x3f
	.zero		1


	//   ....[50]....
        /*15d4*/ 	.word	0x0002bac0
        /*15d8*/ 	.word	0x00000004
        /*15dc*/ 	.word	0x00000000
        /*15e0*/ 	.short	0x0101
        /*15e2*/ 	.byte	0x3f
	.zero		1


	//   ....[51]....
        /*15e4*/ 	.word	0x0002ea90
        /*15e8*/ 	.word	0x00000003
        /*15ec*/ 	.word	0x00000000
        /*15f0*/ 	.short	0x0101
        /*15f2*/ 	.byte	0x3f
	.zero		1


	//   ....[52]....
        /*15f4*/ 	.word	0x0002f390
        /*15f8*/ 	.word	0x00000008
        /*15fc*/ 	.word	0x00000000
        /*1600*/ 	.short	0x0101
        /*1602*/ 	.byte	0x3f
	.zero		1


	//   ....[53]....
        /*1604*/ 	.word	0x00033e50
        /*1608*/ 	.word	0x00000012
        /*160c*/ 	.word	0x00032420
        /*1610*/ 	.short	0x010a
        /*1612*/ 	.byte	0x3f
	.zero		1


	//   ....[54]....
        /*1614*/ 	.word	0x00033f20
        /*1618*/ 	.word	0x00000005
        /*161c*/ 	.word	0x000324a0
        /*1620*/ 	.short	0x010a
        /*1622*/ 	.byte	0x3f
	.zero		1


	//   ....[55]....
        /*1624*/ 	.word	0x00034160
        /*1628*/ 	.word	0x00000005
        /*162c*/ 	.word	0x000324c0
        /*1630*/ 	.short	0x010a
        /*1632*/ 	.byte	0x3f
	.zero		1


	//   ....[56]....
        /*1634*/ 	.word	0x00034800
        /*1638*/ 	.word	0x00000006
        /*163c*/ 	.word	0x000324a0
        /*1640*/ 	.short	0x010a
        /*1642*/ 	.byte	0x3f
	.zero		1


	//   ....[57]....
        /*1644*/ 	.word	0x00034a30
        /*1648*/ 	.word	0x00000006
        /*164c*/ 	.word	0x000324c0
        /*1650*/ 	.short	0x010a
        /*1652*/ 	.byte	0x3f
	.zero		1


	//   ....[58]....
        /*1654*/ 	.word	0x00035fe0
        /*1658*/ 	.word	0x00000000
        /*165c*/ 	.word	0x00032440
        /*1660*/ 	.short	0x010a
        /*1662*/ 	.byte	0x3f
	.zero		1


	//   ....[59]....
        /*1664*/ 	.word	0x00036df0
        /*1668*/ 	.word	0x00000012
        /*166c*/ 	.word	0x00032400
        /*1670*/ 	.short	0x0107
        /*1672*/ 	.byte	0x3f
	.zero		1


	//   ....[60]....
        /*1674*/ 	.word	0x00036eb0
        /*1678*/ 	.word	0x00000012
        /*167c*/ 	.word	0x00032400
        /*1680*/ 	.short	0x0101
        /*1682*/ 	.byte	0x3f
	.zero		1


	//   ....[61]....
        /*1684*/ 	.word	0x00037aa0
        /*1688*/ 	.word	0x00000012
        /*168c*/ 	.word	0x00032410
        /*1690*/ 	.short	0x0107
        /*1692*/ 	.byte	0x3f
	.zero		1


	//   ....[62]....
        /*1694*/ 	.word	0x00037ba0
        /*1698*/ 	.word	0x00000012
        /*169c*/ 	.word	0x00032410
        /*16a0*/ 	.short	0x0101
        /*16a2*/ 	.byte	0x3f
	.zero		1


	//   ....[63]....
        /*16a4*/ 	.word	0x00037bc0
        /*16a8*/ 	.word	0x00000012
        /*16ac*/ 	.word	0x00032420
        /*16b0*/ 	.short	0x010a
        /*16b2*/ 	.byte	0x3f
	.zero		1


	//   ....[64]....
        /*16b4*/ 	.word	0x00037ca0
        /*16b8*/ 	.word	0x00000002
        /*16bc*/ 	.word	0x00032460
        /*16c0*/ 	.short	0x010a
        /*16c2*/ 	.byte	0x3f
	.zero		1


	//   ....[65]....
        /*16c4*/ 	.word	0x000385d0
        /*16c8*/ 	.word	0x00000002
        /*16cc*/ 	.word	0x00032440
        /*16d0*/ 	.short	0x010a
        /*16d2*/ 	.byte	0x3f
	.zero		1


	//   ....[66]....
        /*16d4*/ 	.word	0x00038800
        /*16d8*/ 	.word	0x00000002
        /*16dc*/ 	.word	0x00032460
        /*16e0*/ 	.short	0x010a
        /*16e2*/ 	.byte	0x3f
	.zero		1


	//   ....[67]....
        /*16e4*/ 	.word	0x00039000
        /*16e8*/ 	.word	0x00000003
        /*16ec*/ 	.word	0x00032440
        /*16f0*/ 	.short	0x010a
        /*16f2*/ 	.byte	0x3f
	.zero		1


	//   ....[68]....
        /*16f4*/ 	.word	0x00039230
        /*16f8*/ 	.word	0x00000003
        /*16fc*/ 	.word	0x00032460
        /*1700*/ 	.short	0x010a
        /*1702*/ 	.byte	0x3f
	.zero		1


	//   ....[69]....
        /*1704*/ 	.word	0x000399d0
        /*1708*/ 	.word	0x00000003
        /*170c*/ 	.word	0x00032440
        /*1710*/ 	.short	0x010a
        /*1712*/ 	.byte	0x3f
	.zero		1


	//   ....[70]....
        /*1714*/ 	.word	0x00039c00
        /*1718*/ 	.word	0x00000003
        /*171c*/ 	.word	0x00032460
        /*1720*/ 	.short	0x010a
        /*1722*/ 	.byte	0x3f
	.zero		1


	//   ....[71]....
        /*1724*/ 	.word	0x0003b5a0
        /*1728*/ 	.word	0x00000000
        /*172c*/ 	.word	0x00032420
        /*1730*/ 	.short	0x010a
        /*1732*/ 	.byte	0x3f
	.zero		1


	//   ....[72]....
        /*1734*/ 	.word	0x0003b780
        /*1738*/ 	.word	0x00000006
        /*173c*/ 	.word	0x00000000
        /*1740*/ 	.short	0x010a
        /*1742*/ 	.byte	0x3f
	.zero		1


	//   ....[73]....
        /*1744*/ 	.word	0x0003b7b0
        /*1748*/ 	.word	0x00000007
        /*174c*/ 	.word	0x00000000
        /*1750*/ 	.short	0x010a
        /*1752*/ 	.byte	0x3f
	.zero		1


	//   ....[74]....
        /*1754*/ 	.word	0x0003b810
        /*1758*/ 	.word	0x00000004
        /*175c*/ 	.word	0x00000000
        /*1760*/ 	.short	0x010a
        /*1762*/ 	.byte	0x3f
	.zero		1


	//   ....[75]....
        /*1764*/ 	.word	0x0003b840
        /*1768*/ 	.word	0x00000003
        /*176c*/ 	.word	0x00000000
        /*1770*/ 	.short	0x010a
        /*1772*/ 	.byte	0x3f
	.zero		1


	//   ....[76]....
        /*1774*/ 	.word	0x0003b8a0
        /*1778*/ 	.word	0x00000044
        /*177c*/ 	.word	0x00032490
        /*1780*/ 	.short	0x010a
        /*1782*/ 	.byte	0x3f
	.zero		1


	//   ....[77]....
        /*1784*/ 	.word	0x0003b8f0
        /*1788*/ 	.word	0x00000044
        /*178c*/ 	.word	0x00032490
        /*1790*/ 	.short	0x010a
        /*1792*/ 	.byte	0x3f
	.zero		1


	//   ....[78]....
        /*1794*/ 	.word	0x0003b940
        /*1798*/ 	.word	0x00000044
        /*179c*/ 	.word	0x00032490
        /*17a0*/ 	.short	0x010a
        /*17a2*/ 	.byte	0x3f
	.zero		1


	//   ....[79]....
        /*17a4*/ 	.word	0x0003b990
        /*17a8*/ 	.word	0x00000044
        /*17ac*/ 	.word	0x000324b0
        /*17b0*/ 	.short	0x010a
        /*17b2*/ 	.byte	0x3f
	.zero		1


	//   ....[80]....
        /*17b4*/ 	.word	0x0003be10
        /*17b8*/ 	.word	0x00000002
        /*17bc*/ 	.word	0x00032400
        /*17c0*/ 	.short	0x010a
        /*17c2*/ 	.byte	0x3f
	.zero		1


	//   ....[81]....
        /*17c4*/ 	.word	0x0003c400
        /*17c8*/ 	.word	0x00000002
        /*17cc*/ 	.word	0x00032400
        /*17d0*/ 	.short	0x010a
        /*17d2*/ 	.byte	0x3f
	.zero		1


	//   ....[82]....
        /*17d4*/ 	.word	0x0003c450
        /*17d8*/ 	.word	0x00000002
        /*17dc*/ 	.word	0x00000000
        /*17e0*/ 	.short	0x010a
        /*17e2*/ 	.byte	0x3f
	.zero		1


	//   ....[83]....
        /*17e4*/ 	.word	0x0003c4a0
        /*17e8*/ 	.word	0x00000004
        /*17ec*/ 	.word	0x00000000
        /*17f0*/ 	.short	0x010a
        /*17f2*/ 	.byte	0x3f
	.zero		1


	//   ....[84]....
        /*17f4*/ 	.word	0x0003c4f0
        /*17f8*/ 	.word	0x00000000
        /*17fc*/ 	.word	0x00000000
        /*1800*/ 	.short	0x010a
        /*1802*/ 	.byte	0x3f
	.zero		1


	//   ....[85]....
        /*1804*/ 	.word	0x0003c540
        /*1808*/ 	.word	0x00000006
        /*180c*/ 	.word	0x00000000
        /*1810*/ 	.short	0x010a
        /*1812*/ 	.byte	0x3f
	.zero		1


	//   ....[86]....
        /*1814*/ 	.word	0x0003c590
        /*1818*/ 	.word	0x00000006
        /*181c*/ 	.word	0x00000000
        /*1820*/ 	.short	0x010a
        /*1822*/ 	.byte	0x3f
	.zero		1


	//   ....[87]....
        /*1824*/ 	.word	0x0003c5e0
        /*1828*/ 	.word	0x00000006
        /*182c*/ 	.word	0x00000000
        /*1830*/ 	.short	0x010a
        /*1832*/ 	.byte	0x3f
	.zero		1


	//   ....[88]....
        /*1834*/ 	.word	0x0003d1d0
        /*1838*/ 	.word	0x00000012
        /*183c*/ 	.word	0x00032420
        /*1840*/ 	.short	0x010a
        /*1842*/ 	.byte	0x3f
	.zero		1


	//   ....[89]....
        /*1844*/ 	.word	0x0003d220
        /*1848*/ 	.word	0x00000005
        /*184c*/ 	.word	0x000324a0
        /*1850*/ 	.short	0x010a
        /*1852*/ 	.byte	0x3f
	.zero		1


	//   ....[90]....
        /*1854*/ 	.word	0x0003d270
        /*1858*/ 	.word	0x00000005
        /*185c*/ 	.word	0x000324c0
        /*1860*/ 	.short	0x010a
        /*1862*/ 	.byte	0x3f
	.zero		1


	//   ....[91]....
        /*1864*/ 	.word	0x0003d2c0
        /*1868*/ 	.word	0x00000006
        /*186c*/ 	.word	0x000324a0
        /*1870*/ 	.short	0x010a
        /*1872*/ 	.byte	0x3f
	.zero		1


	//   ....[92]....
        /*1874*/ 	.word	0x0003d310
        /*1878*/ 	.word	0x00000006
        /*187c*/ 	.word	0x000324c0
        /*1880*/ 	.short	0x010a
        /*1882*/ 	.byte	0x3f
	.zero		1


	//   ....[93]....
        /*1884*/ 	.word	0x0003d4b0
        /*1888*/ 	.word	0x00000000
        /*188c*/ 	.word	0x00032440
        /*1890*/ 	.short	0x010a
        /*1892*/ 	.byte	0x3f
	.zero		1


	//   ....[94]....
        /*1894*/ 	.word	0x0003ee00
        /*1898*/ 	.word	0x00000012
        /*189c*/ 	.word	0x00032420
        /*18a0*/ 	.short	0x010a
        /*18a2*/ 	.byte	0x3f
	.zero		1


	//   ....[95]....
        /*18a4*/ 	.word	0x0003ee50
        /*18a8*/ 	.word	0x00000002
        /*18ac*/ 	.word	0x00032460
        /*18b0*/ 	.short	0x010a
        /*18b2*/ 	.byte	0x3f
	.zero		1


	//   ....[96]....
        /*18b4*/ 	.word	0x0003eea0
        /*18b8*/ 	.word	0x00000002
        /*18bc*/ 	.word	0x00032440
        /*18c0*/ 	.short	0x010a
        /*18c2*/ 	.byte	0x3f
	.zero		1


	//   ....[97]....
        /*18c4*/ 	.word	0x0003eef0
        /*18c8*/ 	.word	0x00000002
        /*18cc*/ 	.word	0x00032460
        /*18d0*/ 	.short	0x010a
        /*18d2*/ 	.byte	0x3f
	.zero		1


	//   ....[98]....
        /*18d4*/ 	.word	0x0003ef40
        /*18d8*/ 	.word	0x00000003
        /*18dc*/ 	.word	0x00032440
        /*18e0*/ 	.short	0x010a
        /*18e2*/ 	.byte	0x3f
	.zero		1


	//   ....[99]....
        /*18e4*/ 	.word	0x0003ef90
        /*18e8*/ 	.word	0x00000003
        /*18ec*/ 	.word	0x00032460
        /*18f0*/ 	.short	0x010a
        /*18f2*/ 	.byte	0x3f
	.zero		1


	//   ....[100]....
        /*18f4*/ 	.word	0x0003efe0
        /*18f8*/ 	.word	0x00000003
        /*18fc*/ 	.word	0x00032440
        /*1900*/ 	.short	0x010a
        /*1902*/ 	.byte	0x3f
	.zero		1


	//   ....[101]....
        /*1904*/ 	.word	0x0003f030
        /*1908*/ 	.word	0x00000003
        /*190c*/ 	.word	0x00032460
        /*1910*/ 	.short	0x010a
        /*1912*/ 	.byte	0x3f
	.zero		1


	//   ....[102]....
        /*1914*/ 	.word	0x0003fbb0
        /*1918*/ 	.word	0x00000000
        /*191c*/ 	.word	0x00032420
        /*1920*/ 	.short	0x010a
        /*1922*/ 	.byte	0x3f
	.zero		1


	//   ....[103]....
        /*1924*/ 	.word	0x0003fd50
        /*1928*/ 	.word	0x00000006
        /*192c*/ 	.word	0x00000000
        /*1930*/ 	.short	0x010a
        /*1932*/ 	.byte	0x3f
	.zero		1


	//   ....[104]....
        /*1934*/ 	.word	0x0003fda0
        /*1938*/ 	.word	0x00000007
        /*193c*/ 	.word	0x00000000
        /*1940*/ 	.short	0x010a
        /*1942*/ 	.byte	0x3f
	.zero		1


	//   ....[105]....
        /*1944*/ 	.word	0x0003fdf0
        /*1948*/ 	.word	0x00000004
        /*194c*/ 	.word	0x00000000
        /*1950*/ 	.short	0x010a
        /*1952*/ 	.byte	0x3f
	.zero		1


	//   ....[106]....
        /*1954*/ 	.word	0x0003ff80
        /*1958*/ 	.word	0x00000000
        /*195c*/ 	.word	0x00000000
        /*1960*/ 	.short	0x010a
        /*1962*/ 	.byte	0x3f
	.zero		1


	//   ....[107]....
        /*1964*/ 	.word	0x00040080
        /*1968*/ 	.word	0x00000003
        /*196c*/ 	.word	0x00000000
        /*1970*/ 	.short	0x010a
        /*1972*/ 	.byte	0x3f
	.zero		1


	//   ....[108]....
        /*1974*/ 	.word	0x000404a0
        /*1978*/ 	.word	0x00000003
        /*197c*/ 	.word	0x00032410
        /*1980*/ 	.short	0x010a
        /*1982*/ 	.byte	0x3f
	.zero		1


	//   ....[109]....
        /*1984*/ 	.word	0x000405c0
        /*1988*/ 	.word	0x00000003
        /*198c*/ 	.word	0x00000000
        /*1990*/ 	.short	0x010a
        /*1992*/ 	.byte	0x3f
	.zero		1


	//   ....[110]....
        /*1994*/ 	.word	0x000406c0
        /*1998*/ 	.word	0x0000000a
        /*199c*/ 	.word	0x00000000
        /*19a0*/ 	.short	0x010a
        /*19a2*/ 	.byte	0x3f
	.zero		1


	//   ....[111]....
        /*19a4*/ 	.word	0x00041430
        /*19a8*/ 	.word	0x0000000a
        /*19ac*/ 	.word	0x00000000
        /*19b0*/ 	.short	0x0101
        /*19b2*/ 	.byte	0x3f
	.zero		1


	//   ....[112]....
        /*19b4*/ 	.word	0x0004b9a0
        /*19b8*/ 	.word	0x00000000
        /*19bc*/ 	.word	0x00000000
        /*19c0*/ 	.short	0x0101
        /*19c2*/ 	.byte	0x3f
	.zero		1


	//   ....[113]....
        /*19c4*/ 	.word	0x0004b9d0
        /*19c8*/ 	.word	0x00000003
        /*19cc*/ 	.word	0x00000000
        /*19d0*/ 	.short	0x010a
        /*19d2*/ 	.byte	0x3f
	.zero		1


	//   ....[114]....
        /*19d4*/ 	.word	0x0004ba20
        /*19d8*/ 	.word	0x00000003
        /*19dc*/ 	.word	0x00032410
        /*19e0*/ 	.short	0x010a
        /*19e2*/ 	.byte	0x3f
	.zero		1


	//   ....[115]....
        /*19e4*/ 	.word	0x0004ba70
        /*19e8*/ 	.word	0x0000000a
        /*19ec*/ 	.word	0x00000000
        /*19f0*/ 	.short	0x010a
        /*19f2*/ 	.byte	0x3f
	.zero		1


	//----- nvinfo : EIATTR_NUM_MBARRIERS
	.align		4
.L_475:
        /*19f4*/ 	.byte	0x03, 0x38
        /*19f6*/ 	.short	0x0017


	//----- nvinfo : EIATTR_EXIT_INSTR_OFFSETS
	.align		4
        /*19f8*/ 	.byte	0x04, 0x1c
        /*19fa*/ 	.short	(.L_477 - .L_476)


	//   ....[0]....
.L_476:
        /*19fc*/ 	.word	0x0003b890


	//----- nvinfo : EIATTR_MAX_THREADS
	.align		4
.L_477:
        /*1a00*/ 	.byte	0x04, 0x05
        /*1a02*/ 	.short	(.L_479 - .L_478)
.L_478:
        /*1a04*/ 	.word	0x00000180
        /*1a08*/ 	.word	0x00000001
        /*1a0c*/ 	.word	0x00000001


	//----- nvinfo : EIATTR_CRS_STACK_SIZE
	.align		4
.L_479:
        /*1a10*/ 	.byte	0x04, 0x1e
        /*1a12*/ 	.short	(.L_481 - .L_480)
.L_480:
        /*1a14*/ 	.word	0x00000000


	//----- nvinfo : EIATTR_CBANK_PARAM_SIZE
	.align		4
.L_481:
        /*1a18*/ 	.byte	0x03, 0x19
        /*1a1a*/ 	.short	0x0bf0


	//----- nvinfo : EIATTR_PARAM_CBANK
	.align		4
        /*1a1c*/ 	.byte	0x04, 0x0a
        /*1a1e*/ 	.short	(.L_483 - .L_482)
	.align		4
.L_482:
        /*1a20*/ 	.word	index@(.nv.constant0._ZN7cutlass13device_kernelIN5flash11enable_sm90INS1_16FlashAttnFwdSm90INS1_25CollectiveMainloopFwdSm90ILi2EN4cute5tupleIJNS5_1CILi1EEES8_S8_EEENS6_IJNS7_ILi128EEENS7_ILi96EEENS7_ILi64EEEEEELi256ENS_10bfloat16_tEfNS_4arch4Sm90ELb0ELb1ELb1ELb1ELb0ELb1ELb1ELb1ELb0ELb1ELb1ELb0EEENS1_21CollectiveEpilogueFwdINS6_IJSA_NS7_ILi256EEESB_EEES9_SE_SG_Li256ELb1ELb1ELb1ELb0EEENS1_36VarlenDynamicPersistentTileSchedulerILi128ELi96ELi256ELi128ELb1ELb1ELb1ELb1ELb0ELb1EEEEEEEEEvNT_6ParamsE)
        /*1a24*/ 	.short	0x0210
        /*1a26*/ 	.short	0x0bf0


	//----- nvinfo : EIATTR_SW_WAR
	.align		4
.L_483:
        /*1a28*/ 	.byte	0x04, 0x36
        /*1a2a*/ 	.short	(.L_485 - .L_484)
.L_484:
        /*1a2c*/ 	.word	0x00000008
.L_485:


//--------------------- .nv.info._ZN7cutlass13device_kernelIN5flash11enable_sm90INS1_16FlashAttnFwdSm90INS1_25CollectiveMainloopFwdSm90ILi2EN4cute5tupleIJNS5_1CILi1EEES8_S8_EEENS6_IJNS7_ILi128EEENS7_ILi96EEENS7_ILi64EEEEEELi256ENS_10bfloat16_tEfNS_4arch4Sm90ELb1ELb0ELb1ELb0ELb0ELb0ELb0ELb1ELb0ELb1ELb1ELb0EEENS1_21CollectiveEpilogueFwdINS6_IJSA_NS7_ILi256EEESB_EEES9_SE_SG_Li256ELb0ELb1ELb1ELb0EEENS1_19SingleTileSchedulerILb0ELb1ELb1ELi128EEEEEEEEEvNT_6ParamsE --------------------------
	.section	.nv.info._ZN7cutlass13device_kernelIN5flash11enable_sm90INS1_16FlashAttnFwdSm90INS1_25CollectiveMainloopFwdSm90ILi2EN4cute5tupleIJNS5_1CILi1EEES8_S8_EEENS6_IJNS7_ILi128EEENS7_ILi96EEENS7_ILi64EEEEEELi256ENS_10bfloat16_tEfNS_4arch4Sm90ELb1ELb0ELb1ELb0ELb0ELb0ELb0ELb1ELb0ELb1ELb1ELb0EEENS1_21CollectiveEpilogueFwdINS6_IJSA_NS7_ILi256EEESB_EEES9_SE_SG_Li256ELb0ELb1ELb1ELb0EEENS1_19SingleTileSchedulerILb0ELb1ELb1ELi128EEEEEEEEEvNT_6ParamsE,"",@"SHT_CUDA_INFO"
	.sectionflags	@""
	.align	4


	//----- nvinfo : EIATTR_CUDA_API_VERSION
	.align		4
        /*0000*/ 	.byte	0x04, 0x37
        /*0002*/ 	.short	(.L_487 - .L_486)
.L_486:
        /*0004*/ 	.word	0x00000082


	//----- nvinfo : EIATTR_KPARAM_INFO
	.align		4
.L_487:
        /*0008*/ 	.byte	0x04, 0x17
        /*000a*/ 	.short	(.L_489 - .L_488)
.L_488:
        /*000c*/ 	.word	0x00000000
        /*0010*/ 	.short	0x0000
        /*0012*/ 	.short	0x0070
        /*0014*/ 	.byte	0x00, 0xf0, 0x01, 0x28


	//----- nvinfo : EIATTR_SPARSE_MMA_MASK
	.align		4
.L_489:
        /*0018*/ 	.byte	0x03, 0x50
        /*001a*/ 	.short	0x0000


	//----- nvinfo : EIATTR_MAXREG_COUNT
	.align		4
        /*001c*/ 	.byte	0x03, 0x1b
        /*001e*/ 	.short	0x00a8


	//----- nvinfo : EIATTR_NUM_BARRIERS
	.align		4
        /*0020*/ 	.byte	0x02, 0x4c
        /*0022*/ 	.byte	0x10
	.zero		1


	//----- nvinfo : EIATTR_EXTERNS
	.align		4
        /*0024*/ 	.byte	0x04, 0x0f
        /*0026*/ 	.short	(.L_491 - .L_490)


	//   ....[0]....
	.align		4
.L_490:
        /*0028*/ 	.word	index@(__assertfail)


	//----- nvinfo : EIATTR_ANNOTATIONS
	.align		4
.L_491:
        /*002c*/ 	.byte	0x04, 0x55
        /*002e*/ 	.short	(.L_493 - .L_492)


	//   ....[0]....
.L_492:
        /*0030*/ 	.word	0x00000001
        /*0034*/ 	.byte	0xf0, 0xbd, 0x00, 0x00, 0x01, 0x00, 0x00, 0x00, 0x70, 0xc2, 0x00, 0x00, 0x01, 0x00, 0x00, 0x00
        /*0044*/ 	.byte	0xc0, 0xc2, 0x00, 0x00, 0x01, 0x00, 0x00, 0x00, 0xa0, 0xc4, 0x00, 0x00, 0x01, 0x00, 0x00, 0x00
        /*0054*/ 	.byte	0x90, 0xc5, 0x00, 0x00, 0x01, 0x00, 0x00, 0x00, 0xd0, 0xd1, 0x00, 0x00, 0x01, 0x00, 0x00, 0x00
        /*0064*/ 	.byte	0x80, 0xd5, 0x00, 0x00, 0x01, 0x00, 0x00, 0x00, 0xb0, 0xd7, 0x00, 0x00, 0x01, 0x00, 0x00, 0x00
        /*0074*/ 	.byte	0xf0, 0xdf, 0x00, 0x00, 0x01, 0x00, 0x00, 0x00, 0x80, 0xe8, 0x00, 0x00


	//----- nvinfo : EIATTR_MERCURY_ISA_VERSION
	.align		4
.L_493:
        /*0080*/ 	.byte	0x03, 0x5f
        /*0082*/ 	.short	0x0101


	//----- nvinfo : EIATTR_INT_WARP_WIDE_INSTR_OFFSETS
	.align		4
        /*0084*/ 	.byte	0x04, 0x31
        /*0086*/ 	.short	(.L_495 - .L_494)


	//   ....[0]....
.L_494:
        /*0088*/ 	.word	0x00000130


	//   ....[1]....
        /*008c*/ 	.word	0x00000170


	//   ....[2]....
        /*0090*/ 	.word	0x000001e0


	//----- nvinfo : EIATTR_COOP_GROUP_MASK_REGIDS
	.align		4
.L_495:
        /*0094*/ 	.byte	0x04, 0x29
        /*0096*/ 	.short	(.L_497 - .L_496)


	//   ....[0]....
.L_496:
        /*0098*/ 	.word	0xffffffff


	//   ....[1]....
        /*009c*/ 	.word	0xffffffff


	//   ....[2]....
        /*00a0*/ 	.word	0xffffffff


	//   ....[3]....
        /*00a4*/ 	.word	0xffffffff


	//   ....[4]....
        /*00a8*/ 	.word	0xffffffff


	//   ....[5]....
        /*00ac*/ 	.word	0xffffffff


	//   ....[6]....
        /*00b0*/ 	.word	0xffffffff


	//   ....[7]....
        /*00b4*/ 	.word	0xffffffff


	//   ....[8]....
        /*00b8*/ 	.word	0xffffffff


	//   ....[9]....
        /*00bc*/ 	.word	0xffffffff


	//   ....[10]....
        /*00c0*/ 	.word	0xffffffff


	//   ....[11]....
        /*00c4*/ 	.word	0xffffffff


	//   ....[12]....
        /*00c8*/ 	.word	0xffffffff


	//   ....[13]....
        /*00cc*/ 	.word	0xffffffff


	//   ....[14]....
        /*00d0*/ 	.word	0xffffffff


	//   ....[15]....
        /*00d4*/ 	.word	0xffffffff


	//   ....[16]....
        /*00d8*/ 	.word	0xffffffff


	//   ....[17]....
        /*00dc*/ 	.word	0xffffffff


	//   ....[18]....
        /*00e0*/ 	.word	0xffffffff


	//   ....[19]....
        /*00e4*/ 	.word	0xffffffff


	//   ....[20]....
        /*00e8*/ 	.word	0xffffffff


	//   ....[21]....
        /*00ec*/ 	.word	0xffffffff


	//   ....[22]....
        /*00f0*/ 	.word	0xffffffff


	//   ....[23]....
        /*00f4*/ 	.word	0xffffffff


	//   ....[24]....
        /*00f8*/ 	.word	0xffffffff


	//   ....[25]....
        /*00fc*/ 	.word	0xffffffff


	//   ....[26]....
        /*0100*/ 	.word	0xffffffff


	//   ....[27]....
        /*0104*/ 	.word	0xffffffff


	//   ....[28]....
        /*0108*/ 	.word	0xffffffff


	//   ....[29]....
        /*010c*/ 	.word	0xffffffff


	//   ....[30]....
        /*0110*/ 	.word	0xffffffff


	//   ....[31]....
        /*0114*/ 	.word	0xffffffff


	//   ....[32]....
        /*0118*/ 	.word	0xffffffff


	//   ....[33]....
        /*011c*/ 	.word	0xffffffff


	//   ....[34]....
        /*0120*/ 	.word	0xffffffff


	//   ....[35]....
        /*0124*/ 	.word	0xffffffff


	//   ....[36]....
        /*0128*/ 	.word	0xffffffff


	//   ....[37]....
        /*012c*/ 	.word	0xffffffff


	//   ....[38]....
        /*0130*/ 	.word	0xffffffff


	//   ....[39]....
        /*0134*/ 	.word	0xffffffff


	//   ....[40]....
        /*0138*/ 	.word	0xffffffff


	//   ....[41]....
        /*013c*/ 	.word	0xffffffff


	//   ....[42]....
        /*0140*/ 	.word	0xffffffff


	//   ....[43]....
        /*0144*/ 	.word	0xffffffff


	//   ....[44]....
        /*0148*/ 	.word	0xffffffff


	//   ....[45]....
        /*014c*/ 	.word	0xffffffff


	//   ....[46]....
        /*0150*/ 	.word	0xffffffff


	//   ....[47]....
        /*0154*/ 	.word	0xffffffff


	//   ....[48]....
        /*0158*/ 	.word	0xffffffff


	//   ....[49]....
        /*015c*/ 	.word	0xffffffff


	//   ....[50]....
        /*0160*/ 	.word	0xffffffff


	//   ....[51]....
        /*0164*/ 	.word	0xffffffff


	//   ....[52]....
        /*0168*/ 	.word	0xffffffff


	//   ....[53]....
        /*016c*/ 	.word	0xffffffff


	//   ....[54]....
        /*0170*/ 	.word	0xffffffff


	//   ....[55]....
        /*0174*/ 	.word	0x0500000f


	//   ....[56]....
        /*0178*/ 	.word	0x0500000f


	//   ....[57]....
        /*017c*/ 	.word	0x0500000f


	//   ....[58]....
        /*0180*/ 	.word	0x0500000f


	//   ....[59]....
        /*0184*/ 	.word	0x0500000f


	//   ....[60]....
        /*0188*/ 	.word	0x0500000f


	//   ....[61]....
        /*018c*/ 	.word	0x0500000f


	//   ....[62]....
        /*0190*/ 	.word	0x0500000f


	//   ....[63]....
        /*0194*/ 	.word	0x0500000f


	//   ....[64]....
        /*0198*/ 	.word	0x0500000f


	//   ....[65]....
        /*019c*/ 	.word	0x0500000f


	//   ....[66]....
        /*01a0*/ 	.word	0x0500000f


	//   ....[67]....
        /*01a4*/ 	.word	0x0500000f


	//   ....[68]....
        /*01a8*/ 	.word	0x0500000f


	//   ....[69]....
        /*01ac*/ 	.word	0x0500000f


	//   ....[70]....
        /*01b0*/ 	.word	0x0500000f


	//   ....[71]....
        /*01b4*/ 	.word	0x0500000f


	//   ....[72]....
        /*01b8*/ 	.word	0x0500000f


	//----- nvinfo : EIATTR_COOP_GROUP_INSTR_OFFSETS
	.align		4
.L_497:
        /*01bc*/ 	.byte	0x04, 0x28
        /*01be*/ 	.short	(.L_499 - .L_498)


	//   ....[0]....
.L_498:
        /*01c0*/ 	.word	0x00000060


	//   ....[1]....
        /*01c4*/ 	.word	0x00000140


	//   ....[2]....
        /*01c8*/ 	.word	0x00000190


	//   ....[3]....
        /*01cc*/ 	.word	0x000003c0


	//   ....[4]....
        /*01d0*/ 	.word	0x00000520


	//   ....[5]....
        /*01d4*/ 	.word	0x00000640


	//   ....[6]....
        /*01d8*/ 	.word	0x000007a0


	//   ....[7]....
        /*01dc*/ 	.word	0x00001430


	//   ....[8]....
        /*01e0*/ 	.word	0x00001ad0


	//   ....[9]....
        /*01e4*/ 	.word	0x00001b10


	//   ....[10]....
        /*01e8*/ 	.word	0x000025e0


	//   ....[11]....
        /*01ec*/ 	.word	0x00002670


	//   ....[12]....
        /*01f0*/ 	.word	0x00002d90


	//   ....[13]....
        /*01f4*/ 	.word	0x00002de0


	//   ....[14]....
        /*01f8*/ 	.word	0x00003ec0


	//   ....[15]....
        /*01fc*/ 	.word	0x000045f0


	//   ....[16]....
        /*0200*/ 	.word	0x00004870


	//   ....[17]....
        /*0204*/ 	.word	0x00004910


	//   ....[18]....
        /*0208*/ 	.word	0x00005020


	//   ....[19]....
        /*020c*/ 	.word	0x000051f0


	//   ....[20]....
        /*0210*/ 	.word	0x00006e60


	//   ....[21]....
        /*0214*/ 	.word	0x00006ef0


	//   ....[22]....
        /*0218*/ 	.word	0x000072e0


	//   ....[23]....
        /*021c*/ 	.word	0x000074a0


	//   ....[24]....
        /*0220*/ 	.word	0x00008860


	//   ....[25]....
        /*0224*/ 	.word	0x000088b0


	//   ....[26]....
        /*0228*/ 	.word	0x000088e0


	//   ....[27]....
        /*022c*/ 	.word	0x00008910


	//   ....[28]....
        /*0230*/ 	.word	0x000099c0


	//   ....[29]....
        /*0234*/ 	.word	0x00009a20


	//   ....[30]....
        /*0238*/ 	.word	0x00009a60


	//   ....[31]....
        /*023c*/ 	.word	0x00009aa0


	//   ....[32]....
        /*0240*/ 	.word	0x00009ac0


	//   ....[33]....
        /*0244*/ 	.word	0x00009af0


	//   ....[34]....
        /*0248*/ 	.word	0x0000a750


	//   ....[35]....
        /*024c*/ 	.word	0x0000a760


	//   ....[36]....
        /*0250*/ 	.word	0x0000b790


	//   ....[37]....
        /*0254*/ 	.word	0x0000c2b0


	//   ....[38]....
        /*0258*/ 	.word	0x0000cb60


	//   ....[39]....
        /*025c*/ 	.word	0x0000cb90


	//   ....[40]....
        /*0260*/ 	.word	0x0000cc10


	//   ....[41]....
        /*0264*/ 	.word	0x0000cc50


	//   ....[42]....
        /*0268*/ 	.word	0x0000ccb0


	//   ....[43]....
        /*026c*/ 	.word	0x0000cce0


	//   ....[44]....
        /*0270*/ 	.word	0x0000cd30


	//   ....[45]....
        /*0274*/ 	.word	0x0000cd70


	//   ....[46]....
        /*0278*/ 	.word	0x0000cdd0


	//   ....[47]....
        /*027c*/ 	.word	0x0000ce00


	//   ....[48]....
        /*0280*/ 	.word	0x0000ce50


	//   ....[49]....
        /*0284*/ 	.word	0x0000ce80


	//   ....[50]....
        /*0288*/ 	.word	0x0000cee0


	//   ....[51]....
        /*028c*/ 	.word	0x0000cf10


	//   ....[52]....
        /*0290*/ 	.word	0x0000cf30


	//   ....[53]....
        /*0294*/ 	.word	0x0000cf70


	//   ....[54]....
        /*0298*/ 	.word	0x0000f160


	//   ....[55]....
        /*029c*/ 	.word	0x0000f690


	//   ....[56]....
        /*02a0*/ 	.word	0x0000f810


	//   ....[57]....
        /*02a4*/ 	.word	0x0000f860


	//   ....[58]....
        /*02a8*/ 	.word	0x0000f920


	//   ....[59]....
        /*02ac*/ 	.word	0x0000f9e0


	//   ....[60]....
        /*02b0*/ 	.word	0x0000fa60


	//   ....[61]....
        /*02b4*/ 	.word	0x0000fb20


	//   ....[62]....
        /*02b8*/ 	.word	0x0000fba0


	//   ....[63]....
        /*02bc*/ 	.word	0x0000fc60


	//   ....[64]....
        /*02c0*/ 	.word	0x0000fce0


	//   ....[65]....
        /*02c4*/ 	.word	0x0000fda0


	//   ....[66]....
        /*02c8*/ 	.word	0x0000fe20


	//   ....[67]....
        /*02cc*/ 	.word	0x0000fed0


	//   ....[68]....
        /*02d0*/ 	.word	0x0000ff50


	//   ....[69]....
        /*02d4*/ 	.word	0x00010000


	//   ....[70]....
        /*02d8*/ 	.word	0x00010090


	//   ....[71]....
        /*02dc*/ 	.word	0x00010120


	//   ....[72]....
        /*02e0*/ 	.word	0x00010530


	//----- nvinfo : EIATTR_REG_RECONFIG
	.align		4
.L_499:
        /*02e4*/ 	.byte	0x01, 0x54
	.zero		2


	//----- nvinfo : EIATTR_SYSCALL_OFFSETS
	.align		4
        /*02e8*/ 	.byte	0x04, 0x46
        /*02ea*/ 	.short	(.L_501 - .L_500)


	//   ....[0]....
.L_500:
        /*02ec*/ 	.word	0x000015f0


	//   ....[1]....
        /*02f0*/ 	.word	0x0000bf70


	//   ....[2]....
        /*02f4*/ 	.word	0x0000c0b0


	//   ....[3]....
        /*02f8*/ 	.word	0x0000c1a0


	//   ....[4]....
        /*02fc*/ 	.word	0x0000c7f0


	//----- nvinfo : EIATTR_MBARRIER_INSTR_OFFSETS
	.align		4
.L_501:
        /*0300*/ 	.byte	0x04, 0x39
        /*0302*/ 	.short	(.L_503 - .L_502)


	//   ....[0]....
.L_502:
        /*0304*/ 	.word	0x00000270
        /*0308*/ 	.word	0x000000ff
        /*030c*/ 	.word	0x00022800
        /*0310*/ 	.short	0x0100
        /*0312*/ 	.byte	0x08
	.zero		1


	//   ....[1]....
        /*0314*/ 	.word	0x00000280
        /*0318*/ 	.word	0x000000ff
        /*031c*/ 	.word	0x00022820
        /*0320*/ 	.short	0x0100
        /*0322*/ 	.byte	0x08
	.zero		1


	//   ....[2]....
        /*0324*/ 	.word	0x00000370
        /*0328*/ 	.word	0x000000ff
        /*032c*/ 	.word	0x00022830
        /*0330*/ 	.short	0x0100
        /*0332*/ 	.byte	0x08
	.zero		1


	//   ....[3]....
        /*0334*/ 	.word	0x00000380
        /*0338*/ 	.word	0x000000ff
        /*033c*/ 	.word	0x00022840
        /*0340*/ 	.short	0x0100
        /*0342*/ 	.byte	0x08
	.zero		1


	//   ....[4]....
        /*0344*/ 	.word	0x00000390
        /*0348*/ 	.word	0x000000ff
        /*034c*/ 	.word	0x00022838
        /*0350*/ 	.short	0x0100
        /*0352*/ 	.byte	0x08
	.zero		1


	//   ....[5]....
        /*0354*/ 	.word	0x000003a0
        /*0358*/ 	.word	0x000000ff
        /*035c*/ 	.word	0x00022848
        /*0360*/ 	.short	0x0100
        /*0362*/ 	.byte	0x08
	.zero		1


	//   ....[6]....
        /*0364*/ 	.word	0x000004d0
        /*0368*/ 	.word	0x000000ff
        /*036c*/ 	.word	0x00022850
        /*0370*/ 	.short	0x0100
        /*0372*/ 	.byte	0x08
	.zero		1


	//   ....[7]....
        /*0374*/ 	.word	0x000004e0
        /*0378*/ 	.word	0x000000ff
        /*037c*/ 	.word	0x00022860
        /*0380*/ 	.short	0x0100
        /*0382*/ 	.byte	0x08
	.zero		1


	//   ....[8]....
        /*0384*/ 	.word	0x000004f0
        /*0388*/ 	.word	0x000000ff
        /*038c*/ 	.word	0x00022858
        /*0390*/ 	.short	0x0100
        /*0392*/ 	.byte	0x08
	.zero		1


	//   ....[9]....
        /*0394*/ 	.word	0x00000500
        /*0398*/ 	.word	0x000000ff
        /*039c*/ 	.word	0x00022868
        /*03a0*/ 	.short	0x0100
        /*03a2*/ 	.byte	0x08
	.zero		1


	//   ....[10]....
        /*03a4*/ 	.word	0x000005f0
        /*03a8*/ 	.word	0x000000ff
        /*03ac*/ 	.word	0x00022870
        /*03b0*/ 	.short	0x0100
        /*03b2*/ 	.byte	0x06
	.zero		1


	//   ....[11]....
        /*03b4*/ 	.word	0x00000600
        /*03b8*/ 	.word	0x000000ff
        /*03bc*/ 	.word	0x00022880
        /*03c0*/ 	.short	0x0100
        /*03c2*/ 	.byte	0x06
	.zero		1


	//   ....[12]....
        /*03c4*/ 	.word	0x00000610
        /*03c8*/ 	.word	0x000000ff
        /*03cc*/ 	.word	0x00022878
        /*03d0*/ 	.short	0x0100
        /*03d2*/ 	.byte	0x06
	.zero		1


	//   ....[13]....
        /*03d4*/ 	.word	0x00000620
        /*03d8*/ 	.word	0x000000ff
        /*03dc*/ 	.word	0x00022888
        /*03e0*/ 	.short	0x0100
        /*03e2*/ 	.byte	0x06
	.zero		1


	//   ....[14]....
        /*03e4*/ 	.word	0x00000750
        /*03e8*/ 	.word	0x000000ff
        /*03ec*/ 	.word	0x00022890
        /*03f0*/ 	.short	0x0100
        /*03f2*/ 	.byte	0x08
	.zero		1


	//   ....[15]....
        /*03f4*/ 	.word	0x00000760
        /*03f8*/ 	.word	0x000000ff
        /*03fc*/ 	.word	0x000228a0
        /*0400*/ 	.short	0x0100
        /*0402*/ 	.byte	0x08
	.zero		1


	//   ....[16]....
        /*0404*/ 	.word	0x00000770
        /*0408*/ 	.word	0x000000ff
        /*040c*/ 	.word	0x00022898
        /*0410*/ 	.short	0x0100
        /*0412*/ 	.byte	0x08
	.zero		1


	//   ....[17]....
        /*0414*/ 	.word	0x00000780
        /*0418*/ 	.word	0x000000ff
        /*041c*/ 	.word	0x000228a8
        /*0420*/ 	.short	0x0100
        /*0422*/ 	.byte	0x08
	.zero		1


	//   ....[18]....
        /*0424*/ 	.word	0x000008b0
        /*0428*/ 	.word	0x000000ff
        /*042c*/ 	.word	0x000228b0
        /*0430*/ 	.short	0x0100
        /*0432*/ 	.byte	0x08
	.zero		1


	//   ....[19]....
        /*0434*/ 	.word	0x000008c0
        /*0438*/ 	.word	0x000000ff
        /*043c*/ 	.word	0x000228c0
        /*0440*/ 	.short	0x0100
        /*0442*/ 	.byte	0x08
	.zero		1


	//   ....[20]....
        /*0444*/ 	.word	0x000008d0
        /*0448*/ 	.word	0x000000ff
        /*044c*/ 	.word	0x000228b8
        /*0450*/ 	.short	0x0100
        /*0452*/ 	.byte	0x08
	.zero		1


	//   ....[21]....
        /*0454*/ 	.word	0x000008e0
        /*0458*/ 	.word	0x000000ff
        /*045c*/ 	.word	0x000228c8
        /*0460*/ 	.short	0x0100
        /*0462*/ 	.byte	0x08
	.zero		1


	//   ....[22]....
        /*0464*/ 	.word	0x00001620
        /*0468*/ 	.word	0x000000ff
        /*046c*/ 	.word	0x00022800
        /*0470*/ 	.short	0x010a
        /*0472*/ 	.byte	0x27
	.zero		1


	//   ....[23]....
        /*0474*/ 	.word	0x000016b0
        /*0478*/ 	.word	0x000000ff
        /*047c*/ 	.word	0x00022830
        /*0480*/ 	.short	0x010a
        /*0482*/ 	.byte	0x27
	.zero		1


	//   ....[24]....
        /*0484*/ 	.word	0x000016f0
        /*0488*/ 	.word	0x000000ff
        /*048c*/ 	.word	0x00022830
        /*0490*/ 	.short	0x010a
        /*0492*/ 	.byte	0x27
	.zero		1


	//   ....[25]....
        /*0494*/ 	.word	0x00003320
        /*0498*/ 	.word	0x00000003
        /*049c*/ 	.word	0x00000000
        /*04a0*/ 	.short	0x0101
        /*04a2*/ 	.byte	0x3f
	.zero		1


	//   ....[26]....
        /*04a4*/ 	.word	0x000036d0
        /*04a8*/ 	.word	0x000000ff
        /*04ac*/ 	.word	0x00022850
        /*04b0*/ 	.short	0x010a
        /*04b2*/ 	.byte	0x27
	.zero		1


	//   ....[27]....
        /*04b4*/ 	.word	0x00003710
        /*04b8*/ 	.word	0x000000ff
        /*04bc*/ 	.word	0x00022850
        /*04c0*/ 	.short	0x010a
        /*04c2*/ 	.byte	0x27
	.zero		1


	//   ....[28]....
        /*04c4*/ 	.word	0x00003b20
        /*04c8*/ 	.word	0x0000000c
        /*04cc*/ 	.word	0x00000000
        /*04d0*/ 	.short	0x0101
        /*04d2*/ 	.byte	0x3f
	.zero		1


	//   ....[29]....
        /*04d4*/ 	.word	0x00003c60
        /*04d8*/ 	.word	0x000000ff
        /*04dc*/ 	.word	0x00022830
        /*04e0*/ 	.short	0x010a
        /*04e2*/ 	.byte	0x1d
	.zero		1


	//   ....[30]....
        /*04e4*/ 	.word	0x00003ca0
        /*04e8*/ 	.word	0x000000ff
        /*04ec*/ 	.word	0x00022830
        /*04f0*/ 	.short	0x010a
        /*04f2*/ 	.byte	0x1d
	.zero		1


	//   ....[31]....
        /*04f4*/ 	.word	0x00005870
        /*04f8*/ 	.word	0x00000003
        /*04fc*/ 	.word	0x00000000
        /*0500*/ 	.short	0x0101
        /*0502*/ 	.byte	0x3f
	.zero		1


	//   ....[32]....
        /*0504*/ 	.word	0x00006250
        /*0508*/ 	.word	0x000000ff
        /*050c*/ 	.word	0x00022850
        /*0510*/ 	.short	0x010a
        /*0512*/ 	.byte	0x1d
	.zero		1


	//   ....[33]....
        /*0514*/ 	.word	0x00006290
        /*0518*/ 	.word	0x000000ff
        /*051c*/ 	.word	0x00022850
        /*0520*/ 	.short	0x010a
        /*0522*/ 	.byte	0x1d
	.zero		1


	//   ....[34]....
        /*0524*/ 	.word	0x00006570
        /*0528*/ 	.word	0x000000b0
        /*052c*/ 	.word	0x00000000
        /*0530*/ 	.short	0x0101
        /*0532*/ 	.byte	0x3f
	.zero		1


	//   ....[35]....
        /*0534*/ 	.word	0x000066a0
        /*0538*/ 	.word	0x000000ff
        /*053c*/ 	.word	0x00022830
        /*0540*/ 	.short	0x010a
        /*0542*/ 	.byte	0x1a
	.zero		1


	//   ....[36]....
        /*0544*/ 	.word	0x000066e0
        /*0548*/ 	.word	0x000000ff
        /*054c*/ 	.word	0x00022830
        /*0550*/ 	.short	0x010a
        /*0552*/ 	.byte	0x1a
	.zero		1


	//   ....[37]....
        /*0554*/ 	.word	0x00007910
        /*0558*/ 	.word	0x00000098
        /*055c*/ 	.word	0x00000000
        /*0560*/ 	.short	0x0101
        /*0562*/ 	.byte	0x3f
	.zero		1


	//   ....[38]....
        /*0564*/ 	.word	0x00008530
        /*0568*/ 	.word	0x000000ff
        /*056c*/ 	.word	0x00022850
        /*0570*/ 	.short	0x010a
        /*0572*/ 	.byte	0x1a
	.zero		1


	//   ....[39]....
        /*0574*/ 	.word	0x00008570
        /*0578*/ 	.word	0x000000ff
        /*057c*/ 	.word	0x00022850
        /*0580*/ 	.short	0x010a
        /*0582*/ 	.byte	0x1a
	.zero		1


	//   ....[40]....
        /*0584*/ 	.word	0x00008840
        /*0588*/ 	.word	0x000000c6
        /*058c*/ 	.word	0x00000000
        /*0590*/ 	.short	0x0101
        /*0592*/ 	.byte	0x3f
	.zero		1


	//   ....[41]....
        /*0594*/ 	.word	0x00009ad0
        /*0598*/ 	.word	0x000000ff
        /*059c*/ 	.word	0x00000000
        /*05a0*/ 	.short	0x0101
        /*05a2*/ 	.byte	0x04
	.zero		1


	//   ....[42]....
        /*05a4*/ 	.word	0x0000c4e0
        /*05a8*/ 	.word	0x000000ff
        /*05ac*/ 	.word	0x00022840
        /*05b0*/ 	.short	0x010a
        /*05b2*/ 	.byte	0x26
	.zero		1


	//   ....[43]....
        /*05b4*/ 	.word	0x0000d040
        /*05b8*/ 	.word	0x000000ff
        /*05bc*/ 	.word	0x00022800
        /*05c0*/ 	.short	0x0107
        /*05c2*/ 	.byte	0x26
	.zero		1


	//   ....[44]....
        /*05c4*/ 	.word	0x0000d080
        /*05c8*/ 	.word	0x000000ff
        /*05cc*/ 	.word	0x00022800
        /*05d0*/ 	.short	0x0101
        /*05d2*/ 	.byte	0x26
	.zero		1


	//   ....[45]....
        /*05d4*/ 	.word	0x0000d090
        /*05d8*/ 	.word	0x000000ff
        /*05dc*/ 	.word	0x00022820
        /*05e0*/ 	.short	0x010a
        /*05e2*/ 	.byte	0x26
	.zero		1


	//   ....[46]....
        /*05e4*/ 	.word	0x0000d0f0
        /*05e8*/ 	.word	0x000000ff
        /*05ec*/ 	.word	0x00022860
        /*05f0*/ 	.short	0x010a
        /*05f2*/ 	.byte	0x26
	.zero		1


	//   ....[47]....
        /*05f4*/ 	.word	0x0000d970
        /*05f8*/ 	.word	0x000000ff
        /*05fc*/ 	.word	0x00022848
        /*0600*/ 	.short	0x010a
        /*0602*/ 	.byte	0x26
	.zero		1


	//   ....[48]....
        /*0604*/ 	.word	0x0000db40
        /*0608*/ 	.word	0x000000ff
        /*060c*/ 	.word	0x00022868
        /*0610*/ 	.short	0x010a
        /*0612*/ 	.byte	0x26
	.zero		1


	//   ....[49]....
        /*0614*/ 	.word	0x0000e1b0
        /*0618*/ 	.word	0x000000ff
        /*061c*/ 	.word	0x00022840
        /*0620*/ 	.short	0x010a
        /*0622*/ 	.byte	0x26
	.zero		1


	//   ....[50]....
        /*0624*/ 	.word	0x0000e390
        /*0628*/ 	.word	0x000000ff
        /*062c*/ 	.word	0x00022860
        /*0630*/ 	.short	0x010a
        /*0632*/ 	.byte	0x26
	.zero		1


	//   ....[51]....
        /*0634*/ 	.word	0x0000ea30
        /*0638*/ 	.word	0x000000ff
        /*063c*/ 	.word	0x00022848
        /*0640*/ 	.short	0x010a
        /*0642*/ 	.byte	0x26
	.zero		1


	//   ....[52]....
        /*0644*/ 	.word	0x0000ec10
        /*0648*/ 	.word	0x000000ff
        /*064c*/ 	.word	0x00022868
        /*0650*/ 	.short	0x010a
        /*0652*/ 	.byte	0x26
	.zero		1


	//   ....[53]....
        /*0654*/ 	.word	0x0000f0f0
        /*0658*/ 	.word	0x00000002
        /*065c*/ 	.word	0x00022820
        /*0660*/ 	.short	0x010a
        /*0662*/ 	.byte	0x3f
	.zero		1


	//   ....[54]....
        /*0664*/ 	.word	0x0000f270
        /*0668*/ 	.word	0x00000007
        /*066c*/ 	.word	0x00000000
        /*0670*/ 	.short	0x010a
        /*0672*/ 	.byte	0x3f
	.zero		1


	//   ....[55]....
        /*0674*/ 	.word	0x0000f2e0
        /*0678*/ 	.word	0x00000005
        /*067c*/ 	.word	0x00000000
        /*0680*/ 	.short	0x010a
        /*0682*/ 	.byte	0x3f
	.zero		1


	//   ....[56]....
        /*0684*/ 	.word	0x0000f340
        /*0688*/ 	.word	0x00000005
        /*068c*/ 	.word	0x00000000
        /*0690*/ 	.short	0x010a
        /*0692*/ 	.byte	0x3f
	.zero		1


	//   ....[57]....
        /*0694*/ 	.word	0x0000f370
        /*0698*/ 	.word	0x00000003
        /*069c*/ 	.word	0x00000000
        /*06a0*/ 	.short	0x010a
        /*06a2*/ 	.byte	0x3f
	.zero		1


	//   ....[58]....
        /*06a4*/ 	.word	0x0000f3e0
        /*06a8*/ 	.word	0x00000004
        /*06ac*/ 	.word	0x00022800
        /*06b0*/ 	.short	0x010a
        /*06b2*/ 	.byte	0x3f
	.zero		1


	//   ....[59]....
        /*06b4*/ 	.word	0x0000f440
        /*06b8*/ 	.word	0x00000004
        /*06bc*/ 	.word	0x00022830
        /*06c0*/ 	.short	0x010a
        /*06c2*/ 	.byte	0x3f
	.zero		1


	//   ....[60]....
        /*06c4*/ 	.word	0x0000f490
        /*06c8*/ 	.word	0x0000000c
        /*06cc*/ 	.word	0x00022850
        /*06d0*/ 	.short	0x010a
        /*06d2*/ 	.byte	0x3f
	.zero		1


	//   ....[61]....
        /*06d4*/ 	.word	0x0000f4f0
        /*06d8*/ 	.word	0x00000008
        /*06dc*/ 	.word	0x00022830
        /*06e0*/ 	.short	0x010a
        /*06e2*/ 	.byte	0x3f
	.zero		1


	//   ....[62]....
        /*06e4*/ 	.word	0x0000f540
        /*06e8*/ 	.word	0x000000b0
        /*06ec*/ 	.word	0x00022850
        /*06f0*/ 	.short	0x010a
        /*06f2*/ 	.byte	0x3f
	.zero		1


	//   ....[63]....
        /*06f4*/ 	.word	0x0000f5a0
        /*06f8*/ 	.word	0x00000006
        /*06fc*/ 	.word	0x00022830
        /*0700*/ 	.short	0x010a
        /*0702*/ 	.byte	0x3f
	.zero		1


	//   ....[64]....
        /*0704*/ 	.word	0x0000f5f0
        /*0708*/ 	.word	0x000000c6
        /*070c*/ 	.word	0x00022850
        /*0710*/ 	.short	0x010a
        /*0712*/ 	.byte	0x3f
	.zero		1


	//   ....[65]....
        /*0714*/ 	.word	0x0000f750
        /*0718*/ 	.word	0x00000003
        /*071c*/ 	.word	0x00022840
        /*0720*/ 	.short	0x010a
        /*0722*/ 	.byte	0x3f
	.zero		1


	//   ....[66]....
        /*0724*/ 	.word	0x00010160
        /*0728*/ 	.word	0x00000003
        /*072c*/ 	.word	0x00022820
        /*0730*/ 	.short	0x010a
        /*0732*/ 	.byte	0x3f
	.zero		1


	//   ....[67]....
        /*0734*/ 	.word	0x000101c0
        /*0738*/ 	.word	0x00000003
        /*073c*/ 	.word	0x00022860
        /*0740*/ 	.short	0x010a
        /*0742*/ 	.byte	0x3f
	.zero		1


	//   ....[68]....
        /*0744*/ 	.word	0x00010220
        /*0748*/ 	.word	0x00000003
        /*074c*/ 	.word	0x00022848
        /*0750*/ 	.short	0x010a
        /*0752*/ 	.byte	0x3f
	.zero		1


	//   ....[69]....
        /*0754*/ 	.word	0x00010280
        /*0758*/ 	.word	0x00000003
        /*075c*/ 	.word	0x00022868
        /*0760*/ 	.short	0x010a
        /*0762*/ 	.byte	0x3f
	.zero		1


	//   ....[70]....
        /*0764*/ 	.word	0x000102e0
        /*0768*/ 	.word	0x00000003
        /*076c*/ 	.word	0x00022840
        /*0770*/ 	.short	0x010a
        /*0772*/ 	.byte	0x3f
	.zero		1


	//   ....[71]....
        /*0774*/ 	.word	0x00010340
        /*0778*/ 	.word	0x00000003
        /*077c*/ 	.word	0x00022860
        /*0780*/ 	.short	0x010a
        /*0782*/ 	.byte	0x3f
	.zero		1


	//   ....[72]....
        /*0784*/ 	.word	0x000103a0
        /*0788*/ 	.word	0x00000003
        /*078c*/ 	.word	0x00022848
        /*0790*/ 	.short	0x010a
        /*0792*/ 	.byte	0x3f
	.zero		1


	//   ....[73]....
        /*0794*/ 	.word	0x00010400
        /*0798*/ 	.word	0x00000003
        /*079c*/ 	.word	0x00022868
        /*07a0*/ 	.short	0x010a
        /*07a2*/ 	.byte	0x3f
	.zero		1


	//   ....[74]....
        /*07a4*/ 	.word	0x00010450
        /*07a8*/ 	.word	0x00000002
        /*07ac*/ 	.word	0x00022820
        /*07b0*/ 	.short	0x010a
        /*07b2*/ 	.byte	0x3f
	.zero		1


	//   ....[75]....
        /*07b4*/ 	.word	0x000105f0
        /*07b8*/ 	.word	0x00000007
        /*07bc*/ 	.word	0x00000000
        /*07c0*/ 	.short	0x010a
        /*07c2*/ 	.byte	0x3f
	.zero		1


	//   ....[76]....
        /*07c4*/ 	.word	0x00010640
        /*07c8*/ 	.word	0x00000005
        /*07cc*/ 	.word	0x00000000
        /*07d0*/ 	.short	0x010a
        /*07d2*/ 	.byte	0x3f
	.zero		1


	//   ....[77]....
        /*07d4*/ 	.word	0x00010690
        /*07d8*/ 	.word	0x00000005
        /*07dc*/ 	.word	0x00000000
        /*07e0*/ 	.short	0x010a
        /*07e2*/ 	.byte	0x3f
	.zero		1


	//----- nvinfo : EIATTR_NUM_MBARRIERS
	.align		4
.L_503:
        /*07e4*/ 	.byte	0x03, 0x38
        /*07e6*/ 	.short	0x0016


	//----- nvinfo : EIATTR_EXIT_INSTR_OFFSETS
	.align		4
        /*07e8*/ 	.byte	0x04, 0x1c
        /*07ea*/ 	.short	(.L_505 - .L_504)


	//   ....[0]....
.L_504:
        /*07ec*/ 	.word	0x0000f3c0


	//----- nvinfo : EIATTR_MAX_THREADS
	.align		4
.L_505:
        /*07f0*/ 	.byte	0x04, 0x05
        /*07f2*/ 	.short	(.L_507 - .L_506)
.L_506:
        /*07f4*/ 	.word	0x00000180
        /*07f8*/ 	.word	0x00000001
        /*07fc*/ 	.word	0x00000001


	//----- nvinfo : EIATTR_CRS_STACK_SIZE
	.align		4
.L_507:
        /*0800*/ 	.byte	0x04, 0x1e
        /*0802*/ 	.short	(.L_509 - .L_508)
.L_508:
        /*0804*/ 	.word	0x00000000


	//----- nvinfo : EIATTR_CBANK_PARAM_SIZE
	.align		4
.L_509:
        /*0808*/ 	.byte	0x03, 0x19
        /*080a*/ 	.short	0x0a70


	//----- nvinfo : EIATTR_PARAM_CBANK
	.align		4
        /*080c*/ 	.byte	0x04, 0x0a
        /*080e*/ 	.short	(.L_511 - .L_510)
	.align		4
.L_510:
        /*0810*/ 	.word	index@(.nv.constant0._ZN7cutlass13device_kernelIN5flash11enable_sm90INS1_16FlashAttnFwdSm90INS1_25CollectiveMainloopFwdSm90ILi2EN4cute5tupleIJNS5_1CILi1EEES8_S8_EEENS6_IJNS7_ILi128EEENS7_ILi96EEENS7_ILi64EEEEEELi256ENS_10bfloat16_tEfNS_4arch4Sm90ELb1ELb0ELb1ELb0ELb0ELb0ELb0ELb1ELb0ELb1ELb1ELb0EEENS1_21CollectiveEpilogueFwdINS6_IJSA_NS7_ILi256EEESB_EEES9_SE_SG_Li256ELb0ELb1ELb1ELb0EEENS1_19SingleTileSchedulerILb0ELb1ELb1ELi128EEEEEEEEEvNT_6ParamsE)
        /*0814*/ 	.short	0x0210
        /*0816*/ 	.short	0x0a70


	//----- nvinfo : EIATTR_SW_WAR
	.align		4
.L_511:
        /*0818*/ 	.byte	0x04, 0x36
        /*081a*/ 	.short	(.L_513 - .L_512)
.L_512:
        /*081c*/ 	.word	0x00000008
.L_513:


//--------------------- .nv.info._ZN7cutlass13device_kernelIN5flash11enable_sm90INS1_16FlashAttnFwdSm90INS1_25CollectiveMainloopFwdSm90ILi2EN4cute5tupleIJNS5_1CILi1EEES8_S8_EEENS6_IJNS7_ILi128EEENS7_ILi96EEENS7_ILi64EEEEEELi256ENS_10bfloat16_tEfNS_4arch4Sm90ELb1ELb0ELb1ELb0ELb0ELb0ELb1ELb1ELb0ELb1ELb1ELb0EEENS1_21CollectiveEpilogueFwdINS6_IJSA_NS7_ILi256EEESB_EEES9_SE_SG_Li256ELb0ELb1ELb1ELb0EEENS1_19SingleTileSchedulerILb0ELb1ELb1ELi128EEEEEEEEEvNT_6ParamsE --------------------------
	.section	.nv.info._ZN7cutlass13device_kernelIN5flash11enable_sm90INS1_16FlashAttnFwdSm90INS1_25CollectiveMainloopFwdSm90ILi2EN4cute5tupleIJNS5_1CILi1EEES8_S8_EEENS6_IJNS7_ILi128EEENS7_ILi96EEENS7_ILi64EEEEEELi256ENS_10bfloat16_tEfNS_4arch4Sm90ELb1ELb0ELb1ELb0ELb0ELb0ELb1ELb1ELb0ELb1ELb1ELb0EEENS1_21CollectiveEpilogueFwdINS6_IJSA_NS7_ILi256EEESB_EEES9_SE_SG_Li256ELb0ELb1ELb1ELb0EEENS1_19SingleTileSchedulerILb0ELb1ELb1ELi128EEEEEEEEEvNT_6ParamsE,"",@"SHT_CUDA_INFO"
	.sectionflags	@""
	.align	4


	//----- nvinfo : EIATTR_CUDA_API_VERSION
	.align		4
        /*0000*/ 	.byte	0x04, 0x37
        /*0002*/ 	.short	(.L_515 - .L_514)
.L_514:
        /*0004*/ 	.word	0x00000082


	//----- nvinfo : EIATTR_KPARAM_INFO
	.align		4
.L_515:
        /*0008*/ 	.byte	0x04, 0x17
        /*000a*/ 	.short	(.L_517 - .L_516)
.L_516:
        /*000c*/ 	.word	0x00000000
        /*0010*/ 	.short	0x0000
        /*0012*/ 	.short	0x0070
        /*0014*/ 	.byte	0x00, 0xf0, 0x01, 0x2c


	//----- nvinfo : EIATTR_SPARSE_MMA_MASK
	.align		4
.L_517:
        /*0018*/ 	.byte	0x03, 0x50
        /*001a*/ 	.short	0x0000


	//----- nvinfo : EIATTR_MAXREG_COUNT
	.align		4
        /*001c*/ 	.byte	0x03, 0x1b
        /*001e*/ 	.short	0x00a8


	//----- nvinfo : EIATTR_NUM_BARRIERS
	.align		4
        /*0020*/ 	.byte	0x02, 0x4c
        /*0022*/ 	.byte	0x10
	.zero		1


	//----- nvinfo : EIATTR_EXTERNS
	.align		4
        /*0024*/ 	.byte	0x04, 0x0f
        /*0026*/ 	.short	(.L_519 - .L_518)


	//   ....[0]....
	.align		4
.L_518:
        /*0028*/ 	.word	index@(__assertfail)


	//----- nvinfo : EIATTR_ANNOTATIONS
	.align		4
.L_519:
        /*002c*/ 	.byte	0x04, 0x55
        /*002e*/ 	.short	(.L_521 - .L_520)


	//   ....[0]....
.L_520:
        /* <DEDUP_REMOVED lines=27> */


	//----- nvinfo : EIATTR_MERCURY_ISA_VERSION
	.align		4
.L_521:
        /*01c8*/ 	.byte	0x03, 0x5f
        /*01ca*/ 	.short	0x0101


	//----- nvinfo : EIATTR_INT_WARP_WIDE_INSTR_OFFSETS
	.align		4
        /*01cc*/ 	.byte	0x04, 0x31
        /*01ce*/ 	.short	(.L_523 - .L_522)


	//   ....[0]....
.L_522:
        /*01d0*/ 	.word	0x00000120


	//   ....[1]....
        /*01d4*/ 	.word	0x00000160


	//   ....[2]....
        /*01d8*/ 	.word	0x000001d0


	//   ....[3]....
        /*01dc*/ 	.word	0x00000240


	//----- nvinfo : EIATTR_COOP_GROUP_MASK_REGIDS
	.align		4
.L_523:
        /*01e0*/ 	.byte	0x04, 0x29
        /*01e2*/ 	.short	(.L_525 - .L_524)


	//   ....[0]....
.L_524:
        /*01e4*/ 	.word	0xffffffff


	//   ....[1]....
        /*01e8*/ 	.word	0xffffffff


	//   ....[2]....
        /*01ec*/ 	.word	0xffffffff


	//   ....[3]....
        /*01f0*/ 	.word	0xffffffff


	//   ....[4]....
        /*01f4*/ 	.word	0xffffffff


	//   ....[5]....
        /*01f8*/ 	.word	0xffffffff


	//   ....[6]....
        /*01fc*/ 	.word	0xffffffff


	//   ....[7]....
        /*0200*/ 	.word	0xffffffff


	//   ....[8]....
        /*0204*/ 	.word	0xffffffff


	//   ....[9]....
        /*0208*/ 	.word	0xffffffff


	//   ....[10]....
        /*020c*/ 	.word	0xffffffff


	//   ....[11]....
        /*0210*/ 	.word	0xffffffff


	//   ....[12]....
        /*0214*/ 	.word	0xffffffff


	//   ....[13]....
        /*0218*/ 	.word	0xffffffff


	//   ....[14]....
        /*021c*/ 	.word	0xffffffff


	//   ....[15]....
        /*0220*/ 	.word	0xffffffff


	//   ....[16]....
        /*0224*/ 	.word	0xffffffff


	//   ....[17]....
        /*0228*/ 	.word	0xffffffff


	//   ....[18]....
        /*022c*/ 	.word	0xffffffff


	//   ....[19]....
        /*0230*/ 	.word	0xffffffff


	//   ....[20]....
        /*0234*/ 	.word	0xffffffff


	//   ....[21]....
        /*0238*/ 	.word	0xffffffff


	//   ....[22]....
        /*023c*/ 	.word	0xffffffff


	//   ....[23]....
        /*0240*/ 	.word	0xffffffff


	//   ....[24]....
        /*0244*/ 	.word	0xffffffff


	//   ....[25]....
        /*0248*/ 	.word	0xffffffff


	//   ....[26]....
        /*024c*/ 	.word	0xffffffff


	//   ....[27]....
        /*0250*/ 	.word	0xffffffff


	//   ....[28]....
        /*0254*/ 	.word	0xffffffff


	//   ....[29]....
        /*0258*/ 	.word	0xffffffff


	//   ....[30]....
        /*025c*/ 	.word	0xffffffff


	//   ....[31]....
        /*0260*/ 	.word	0xffffffff


	//   ....[32]....
        /*0264*/ 	.word	0xffffffff


	//   ....[33]....
        /*0268*/ 	.word	0xffffffff


	//   ....[34]....
        /*026c*/ 	.word	0xffffffff


	//   ....[35]....
        /*0270*/ 	.word	0xffffffff


	//   ....[36]....
        /*0274*/ 	.word	0xffffffff


	//   ....[37]....
        /*0278*/ 	.word	0xffffffff


	//   ....[38]....
        /*027c*/ 	.word	0xffffffff


	//   ....[39]....
        /*0280*/ 	.word	0xffffffff


	//   ....[40]....
        /*0284*/ 	.word	0xffffffff


	//   ....[41]....
        /*0288*/ 	.word	0xffffffff


	//   ....[42]....
        /*028c*/ 	.word	0xffffffff


	//   ....[43]....
        /*0290*/ 	.word	0xffffffff


	//   ....[44]....
        /*0294*/ 	.word	0xffffffff


	//   ....[45]....
        /*0298*/ 	.word	0xffffffff


	//   ....[46]....
        /*029c*/ 	.word	0xffffffff


	//   ....[47]....
        /*02a0*/ 	.word	0xffffffff


	//   ....[48]....
        /*02a4*/ 	.word	0xffffffff


	//   ....[49]....
        /*02a8*/ 	.word	0xffffffff


	//   ....[50]....
        /*02ac*/ 	.word	0xffffffff


	//   ....[51]....
        /*02b0*/ 	.word	0xffffffff


	//   ....[52]....
        /*02b4*/ 	.word	0xffffffff


	//   ....[53]....
        /*02b8*/ 	.word	0xffffffff


	//   ....[54]....
        /*02bc*/ 	.word	0xffffffff


	//   ....[55]....
        /*02c0*/ 	.word	0xffffffff


	//   ....[56]....
        /*02c4*/ 	.word	0xffffffff


	//   ....[57]....
        /*02c8*/ 	.word	0xffffffff


	//   ....[58]....
        /*02cc*/ 	.word	0xffffffff


	//   ....[59]....
        /*02d0*/ 	.word	0xffffffff


	//   ....[60]....
        /*02d4*/ 	.word	0xffffffff


	//   ....[61]....
        /*02d8*/ 	.word	0xffffffff


	//   ....[62]....
        /*02dc*/ 	.word	0xffffffff


	//   ....[63]....
        /*02e0*/ 	.word	0xffffffff


	//   ....[64]....
        /*02e4*/ 	.word	0xffffffff


	//   ....[65]....
        /*02e8*/ 	.word	0xffffffff


	//   ....[66]....
        /*02ec*/ 	.word	0xffffffff


	//   ....[67]....
        /*02f0*/ 	.word	0xffffffff


	//   ....[68]....
        /*02f4*/ 	.word	0xffffffff


	//   ....[69]....
        /*02f8*/ 	.word	0xffffffff


	//   ....[70]....
        /*02fc*/ 	.word	0xffffffff


	//   ....[71]....
        /*0300*/ 	.word	0x0500000f


	//   ....[72]....
        /*0304*/ 	.word	0x0500000f


	//   ....[73]....
        /*0308*/ 	.word	0x0500000f


	//   ....[74]....
        /*030c*/ 	.word	0x0500000f


	//   ....[75]....
        /*0310*/ 	.word	0x0500000f


	//   ....[76]....
        /*0314*/ 	.word	0x0500000f


	//   ....[77]....
        /*0318*/ 	.word	0x0500000f


	//   ....[78]....
        /*031c*/ 	.word	0x0500000f


	//   ....[79]....
        /*0320*/ 	.word	0x0500000f


	//   ....[80]....
        /*0324*/ 	.word	0x0500000f


	//   ....[81]....
        /*0328*/ 	.word	0x0500000f


	//   ....[82]....
        /*032c*/ 	.word	0x0500000f


	//   ....[83]....
        /*0330*/ 	.word	0x0500000f


	//   ....[84]....
        /*0334*/ 	.word	0x0500000f


	//   ....[85]....
        /*0338*/ 	.word	0x0500000f


	//   ....[86]....
        /*033c*/ 	.word	0x0500000f


	//   ....[87]....
        /*0340*/ 	.word	0x0500000f


	//   ....[88]....
        /*0344*/ 	.word	0x0500000f


	//   ....[89]....
        /*0348*/ 	.word	0x0500000f


	//   ....[90]....
        /*034c*/ 	.word	0x0500000f


	//   ....[91]....
        /*0350*/ 	.word	0x0500000f


	//   ....[92]....
        /*0354*/ 	.word	0x0500000f


	//   ....[93]....
        /*0358*/ 	.word	0x0500000f


	//   ....[94]....
        /*035c*/ 	.word	0x0500000f


	//   ....[95]....
        /*0360*/ 	.word	0x0500000f


	//   ....[96]....
        /*0364*/ 	.word	0x0500000f


	//   ....[97]....
        /*0368*/ 	.word	0x0500000f


	//   ....[98]....
        /*036c*/ 	.word	0x0500000f


	//   ....[99]....
        /*0370*/ 	.word	0x0500000f


	//   ....[100]....
        /*0374*/ 	.word	0x0500000f


	//   ....[101]....
        /*0378*/ 	.word	0x0500000f


	//   ....[102]....
        /*037c*/ 	.word	0x0500000f


	//   ....[103]....
        /*0380*/ 	.word	0x0500000f


	//   ....[104]....
        /*0384*/ 	.word	0x0500000f


	//----- nvinfo : EIATTR_COOP_GROUP_INSTR_OFFSETS
	.align		4
.L_525:
        /*0388*/ 	.byte	0x04, 0x28
        /*038a*/ 	.short	(.L_527 - .L_526)


	//   ....[0]....
.L_526:
        /*038c*/ 	.word	0x00000060


	//   ....[1]....
        /*0390*/ 	.word	0x00000130


	//   ....[2]....
        /*0394*/ 	.word	0x000001f0


	//   ....[3]....
        /*0398*/ 	.word	0x000003c0


	//   ....[4]....
        /*039c*/ 	.word	0x00000520


	//   ....[5]....
        /*03a0*/ 	.word	0x00000640


	//   ....[6]....
        /*03a4*/ 	.word	0x000007a0


	//   ....[7]....
        /*03a8*/ 	.word	0x00001480


	//   ....[8]....
        /*03ac*/ 	.word	0x00002b30


	//   ....[9]....
        /*03b0*/ 	.word	0x00002b70


	//   ....[10]....
        /*03b4*/ 	.word	0x000037f0


	//   ....[11]....
        /*03b8*/ 	.word	0x00003830


	//   ....[12]....
        /*03bc*/ 	.word	0x00003850


	//   ....[13]....
        /*03c0*/ 	.word	0x00003870


	//   ....[14]....
        /*03c4*/ 	.word	0x000053b0


	//   ....[15]....
        /*03c8*/ 	.word	0x000053f0


	//   ....[16]....
        /*03cc*/ 	.word	0x00006320


	//   ....[17]....
        /*03d0*/ 	.word	0x00006360


	//   ....[18]....
        /*03d4*/ 	.word	0x00006380


	//   ....[19]....
        /*03d8*/ 	.word	0x000063a0


	//   ....[20]....
        /*03dc*/ 	.word	0x00008be0


	//   ....[21]....
        /*03e0*/ 	.word	0x00008cc0


	//   ....[22]....
        /*03e4*/ 	.word	0x00008cd0


	//   ....[23]....
        /*03e8*/ 	.word	0x00008d20


	//   ....[24]....
        /*03ec*/ 	.word	0x0000a2e0


	//   ....[25]....
        /*03f0*/ 	.word	0x0000a300


	//   ....[26]....
        /*03f4*/ 	.word	0x0000a350


	//   ....[27]....
        /*03f8*/ 	.word	0x0000a360


	//   ....[28]....
        /*03fc*/ 	.word	0x0000b490


	//   ....[29]....
        /*0400*/ 	.word	0x0000b4f0


	//   ....[30]....
        /*0404*/ 	.word	0x0000b530


	//   ....[31]....
        /*0408*/ 	.word	0x0000b560


	//   ....[32]....
        /*040c*/ 	.word	0x0000b590


	//   ....[33]....
        /*0410*/ 	.word	0x0000b5b0


	//   ....[34]....
        /*0414*/ 	.word	0x0000c230


	//   ....[35]....
        /*0418*/ 	.word	0x0000c240


	//   ....[36]....
        /*041c*/ 	.word	0x0000d2b0


	//   ....[37]....
        /*0420*/ 	.word	0x0000de60


	//   ....[38]....
        /*0424*/ 	.word	0x0000e790


	//   ....[39]....
        /*0428*/ 	.word	0x0000e7d0


	//   ....[40]....
        /*042c*/ 	.word	0x0000e800


	//   ....[41]....
        /*0430*/ 	.word	0x0000e820


	//   ....[42]....
        /*0434*/ 	.word	0x0000e840


	//   ....[43]....
        /*0438*/ 	.word	0x0000e960


	//   ....[44]....
        /*043c*/ 	.word	0x0000ea20


	//   ....[45]....
        /*0440*/ 	.word	0x0000ea40


	//   ....[46]....
        /*0444*/ 	.word	0x0000eae0


	//   ....[47]....
        /*0448*/ 	.word	0x0000eb00


	//   ....[48]....
        /*044c*/ 	.word	0x0000eba0


	//   ....[49]....
        /*0450*/ 	.word	0x0000ebc0


	//   ....[50]....
        /*0454*/ 	.word	0x0000ec40


	//   ....[51]....
        /*0458*/ 	.word	0x0000ec60


	//   ....[52]....
        /*045c*/ 	.word	0x0000ec70


	//   ....[53]....
        /*0460*/ 	.word	0x0000ec80


	//   ....[54]....
        /*0464*/ 	.word	0x0000f350


	//   ....[55]....
        /*0468*/ 	.word	0x0000f400


	//   ....[56]....
        /*046c*/ 	.word	0x0000f420


	//   ....[57]....
        /*0470*/ 	.word	0x0000f4d0


	//   ....[58]....
        /*0474*/ 	.word	0x0000f560


	//   ....[59]....
        /*0478*/ 	.word	0x0000f580


	//   ....[60]....
        /*047c*/ 	.word	0x0000f620


	//   ....[61]....
        /*0480*/ 	.word	0x0000f630


	//   ....[62]....
        /*0484*/ 	.word	0x0000f660


	//   ....[63]....
        /*0488*/ 	.word	0x0000f680


	//   ....[64]....
        /*048c*/ 	.word	0x0000f700


	//   ....[65]....
        /*0490*/ 	.word	0x0000f740


	//   ....[66]....
        /*0494*/ 	.word	0x0000f7d0


	//   ....[67]....
        /*0498*/ 	.word	0x0000f800


	//   ....[68]....
        /*049c*/ 	.word	0x0000f8b0


	//   ....[69]....
        /*04a0*/ 	.word	0x0000f900


	//   ....[70]....
        /*04a4*/ 	.word	0x00011bd0


	//   ....[71]....
        /*04a8*/ 	.word	0x000121d0


	//   ....[72]....
        /*04ac*/ 	.word	0x00012340


	//   ....[73]....
        /*04b0*/ 	.word	0x000123a0


	//   ....[74]....
        /*04b4*/ 	.word	0x000124e0


	//   ....[75]....
        /*04b8*/ 	.word	0x00012570


	//   ....[76]....
        /*04bc*/ 	.word	0x00012670


	//   ....[77]....
        /*04c0*/ 	.word	0x00012700


	//   ....[78]....
        /*04c4*/ 	.word	0x00012810


	//   ....[79]....
        /*04c8*/ 	.word	0x00012880


	//   ....[80]....
        /*04cc*/ 	.word	0x000129a0


	//   ....[81]....
        /*04d0*/ 	.word	0x00012a10


	//   ....[82]....
        /*04d4*/ 	.word	0x00012b30


	//   ....[83]....
        /*04d8*/ 	.word	0x00012ba0


	//   ....[84]....
        /*04dc*/ 	.word	0x00012cb0


	//   ....[85]....
        /*04e0*/ 	.word	0x00012d10


	//   ....[86]....
        /*04e4*/ 	.word	0x00012e10


	//   ....[87]....
        /*04e8*/ 	.word	0x00012e60


	//   ....[88]....
        /*04ec*/ 	.word	0x00012f00


	//   ....[89]....
        /*04f0*/ 	.word	0x00012fc0


	//   ....[90]....
        /*04f4*/ 	.word	0x000132e0


	//   ....[91]....
        /*04f8*/ 	.word	0x00013350


	//   ....[92]....
        /*04fc*/ 	.word	0x00013460


	//   ....[93]....
        /*0500*/ 	.word	0x000134c0


	//   ....[94]....
        /*0504*/ 	.word	0x000135d0


	//   ....[95]....
        /*0508*/ 	.word	0x00013620


	//   ....[96]....
        /*050c*/ 	.word	0x00013720


	//   ....[97]....
        /*0510*/ 	.word	0x00013780


	//   ....[98]....
        /*0514*/ 	.word	0x000138f0


	//   ....[99]....
        /*0518*/ 	.word	0x00013940


	//   ....[100]....
        /*051c*/ 	.word	0x00013a60


	//   ....[101]....
        /*0520*/ 	.word	0x00013ab0


	//   ....[102]....
        /*0524*/ 	.word	0x00013bc0


	//   ....[103]....
        /*0528*/ 	.word	0x00013c10


	//   ....[104]....
        /*052c*/ 	.word	0x00014020


	//----- nvinfo : EIATTR_REG_RECONFIG
	.align		4
.L_527:
        /*0530*/ 	.byte	0x01, 0x54
	.zero		2


	//----- nvinfo : EIATTR_SYSCALL_OFFSETS
	.align		4
        /*0534*/ 	.byte	0x04, 0x46
        /*0536*/ 	.short	(.L_529 - .L_528)


	//   ....[0]....
.L_528:
        /*0538*/ 	.word	0x000016d0


	//   ....[1]....
        /*053c*/ 	.word	0x0000daa0


	//   ....[2]....
        /*0540*/ 	.word	0x0000dbe0


	//   ....[3]....
        /*0544*/ 	.word	0x0000dcd0


	//   ....[4]....
        /*0548*/ 	.word	0x0000e3f0


	//   ....[5]....
        /*054c*/ 	.word	0x0000efa0


	//----- nvinfo : EIATTR_MBARRIER_INSTR_OFFSETS
	.align		4
.L_529:
        /*0550*/ 	.byte	0x04, 0x39
        /*0552*/ 	.short	(.L_531 - .L_530)


	//   ....[0]....
.L_530:
        /*0554*/ 	.word	0x00000260
        /*0558*/ 	.word	0x000000ff
        /*055c*/ 	.word	0x00032400
        /*0560*/ 	.short	0x0100
        /*0562*/ 	.byte	0x08
	.zero		1


	//   ....[1]....
        /*0564*/ 	.word	0x00000270
        /*0568*/ 	.word	0x000000ff
        /*056c*/ 	.word	0x00032410
        /*0570*/ 	.short	0x0100
        /*0572*/ 	.byte	0x08
	.zero		1


	//   ....[2]....
        /*0574*/ 	.word	0x00000280
        /*0578*/ 	.word	0x000000ff
        /*057c*/ 	.word	0x00032420
        /*0580*/ 	.short	0x0100
        /*0582*/ 	.byte	0x08
	.zero		1


	//   ....[3]....
        /*0584*/ 	.word	0x00000370
        /*0588*/ 	.word	0x000000ff
        /*058c*/ 	.word	0x00032430
        /*0590*/ 	.short	0x0100
        /*0592*/ 	.byte	0x08
	.zero		1


	//   ....[4]....
        /*0594*/ 	.word	0x00000380
        /*0598*/ 	.word	0x000000ff
        /*059c*/ 	.word	0x00032440
        /*05a0*/ 	.short	0x0100
        /*05a2*/ 	.byte	0x08
	.zero		1


	//   ....[5]....
        /*05a4*/ 	.word	0x00000390
        /*05a8*/ 	.word	0x000000ff
        /*05ac*/ 	.word	0x00032438
        /*05b0*/ 	.short	0x0100
        /*05b2*/ 	.byte	0x08
	.zero		1


	//   ....[6]....
        /*05b4*/ 	.word	0x000003a0
        /*05b8*/ 	.word	0x000000ff
        /*05bc*/ 	.word	0x00032448
        /*05c0*/ 	.short	0x0100
        /*05c2*/ 	.byte	0x08
	.zero		1


	//   ....[7]....
        /*05c4*/ 	.word	0x000004d0
        /*05c8*/ 	.word	0x000000ff
        /*05cc*/ 	.word	0x00032450
        /*05d0*/ 	.short	0x0100
        /*05d2*/ 	.byte	0x08
	.zero		1


	//   ....[8]....
        /*05d4*/ 	.word	0x000004e0
        /*05d8*/ 	.word	0x000000ff
        /*05dc*/ 	.word	0x00032460
        /*05e0*/ 	.short	0x0100
        /*05e2*/ 	.byte	0x08
	.zero		1


	//   ....[9]....
        /*05e4*/ 	.word	0x000004f0
        /*05e8*/ 	.word	0x000000ff
        /*05ec*/ 	.word	0x00032458
        /*05f0*/ 	.short	0x0100
        /*05f2*/ 	.byte	0x08
	.zero		1


	//   ....[10]....
        /*05f4*/ 	.word	0x00000500
        /*05f8*/ 	.word	0x000000ff
        /*05fc*/ 	.word	0x00032468
        /*0600*/ 	.short	0x0100
        /*0602*/ 	.byte	0x08
	.zero		1


	//   ....[11]....
        /*0604*/ 	.word	0x000005f0
        /*0608*/ 	.word	0x000000ff
        /*060c*/ 	.word	0x00032470
        /*0610*/ 	.short	0x0100
        /*0612*/ 	.byte	0x06
	.zero		1


	//   ....[12]....
        /*0614*/ 	.word	0x00000600
        /*0618*/ 	.word	0x000000ff
        /*061c*/ 	.word	0x00032480
        /*0620*/ 	.short	0x0100
        /*0622*/ 	.byte	0x06
	.zero		1


	//   ....[13]....
        /*0624*/ 	.word	0x00000610
        /*0628*/ 	.word	0x000000ff
        /*062c*/ 	.word	0x00032478
        /*0630*/ 	.short	0x0100
        /*0632*/ 	.byte	0x06
	.zero		1


	//   ....[14]....
        /*0634*/ 	.word	0x00000620
        /*0638*/ 	.word	0x000000ff
        /*063c*/ 	.word	0x00032488
        /*0640*/ 	.short	0x0100
        /*0642*/ 	.byte	0x06
	.zero		1


	//   ....[15]....
        /*0644*/ 	.word	0x00000750
        /*0648*/ 	.word	0x000000ff
        /*064c*/ 	.word	0x00032490
        /*0650*/ 	.short	0x0100
        /*0652*/ 	.byte	0x08
	.zero		1


	//   ....[16]....
        /*0654*/ 	.word	0x00000760
        /*0658*/ 	.word	0x000000ff
        /*065c*/ 	.word	0x000324a0
        /*0660*/ 	.short	0x0100
        /*0662*/ 	.byte	0x08
	.zero		1


	//   ....[17]....
        /*0664*/ 	.word	0x00000770
        /*0668*/ 	.word	0x000000ff
        /*066c*/ 	.word	0x00032498
        /*0670*/ 	.short	0x0100
        /*0672*/ 	.byte	0x08
	.zero		1


	//   ....[18]....
        /*0674*/ 	.word	0x00000780
        /*0678*/ 	.word	0x000000ff
        /*067c*/ 	.word	0x000324a8
        /*0680*/ 	.short	0x0100
        /*0682*/ 	.byte	0x08
	.zero		1


	//   ....[19]....
        /*0684*/ 	.word	0x000008b0
        /*0688*/ 	.word	0x000000ff
        /*068c*/ 	.word	0x000324b0
        /*0690*/ 	.short	0x0100
        /*0692*/ 	.byte	0x08
	.zero		1


	//   ....[20]....
        /*0694*/ 	.word	0x000008c0
        /*0698*/ 	.word	0x000000ff
        /*069c*/ 	.word	0x000324c0
        /*06a0*/ 	.short	0x0100
        /*06a2*/ 	.byte	0x08
	.zero		1


	//   ....[21]....
        /*06a4*/ 	.word	0x000008d0
        /*06a8*/ 	.word	0x000000ff
        /*06ac*/ 	.word	0x000324b8
        /*06b0*/ 	.short	0x0100
        /*06b2*/ 	.byte	0x08
	.zero		1


	//   ....[22]....
        /*06b4*/ 	.word	0x000008e0
        /*06b8*/ 	.word	0x000000ff
        /*06bc*/ 	.word	0x000324c8
        /*06c0*/ 	.short	0x0100
        /*06c2*/ 	.byte	0x08
	.zero		1


	//   ....[23]....
        /*06c4*/ 	.word	0x00001710
        /*06c8*/ 	.word	0x000000ff
        /*06cc*/ 	.word	0x00032400
        /*06d0*/ 	.short	0x010a
        /*06d2*/ 	.byte	0x04
	.zero		1


	//   ....[24]....
        /*06d4*/ 	.word	0x000017b0
        /*06d8*/ 	.word	0x000000ff
        /*06dc*/ 	.word	0x00032430
        /*06e0*/ 	.short	0x010a
        /*06e2*/ 	.byte	0x04
	.zero		1


	//   ....[25]....
        /*06e4*/ 	.word	0x00001800
        /*06e8*/ 	.word	0x000000ff
        /*06ec*/ 	.word	0x00032430
        /*06f0*/ 	.short	0x010a
        /*06f2*/ 	.byte	0x04
	.zero		1


	//   ....[26]....
        /*06f4*/ 	.word	0x00001b10
        /*06f8*/ 	.word	0x000000ff
        /*06fc*/ 	.word	0x00032410
        /*0700*/ 	.short	0x010a
        /*0702*/ 	.byte	0x08
	.zero		1


	//   ....[27]....
        /*0704*/ 	.word	0x00001b60
        /*0708*/ 	.word	0x000000ff
        /*070c*/ 	.word	0x00032450
        /*0710*/ 	.short	0x010a
        /*0712*/ 	.byte	0x04
	.zero		1


	//   ....[28]....
        /*0714*/ 	.word	0x00001bb0
        /*0718*/ 	.word	0x000000ff
        /*071c*/ 	.word	0x00032450
        /*0720*/ 	.short	0x010a
        /*0722*/ 	.byte	0x04
	.zero		1


	//   ....[29]....
        /*0724*/ 	.word	0x00003c50
        /*0728*/ 	.word	0x0000000d
        /*072c*/ 	.word	0x00000000
        /*0730*/ 	.short	0x0101
        /*0732*/ 	.byte	0x3f
	.zero		1


	//   ....[30]....
        /*0734*/ 	.word	0x000046e0
        /*0738*/ 	.word	0x000000aa
        /*073c*/ 	.word	0x00000000
        /*0740*/ 	.short	0x0101
        /*0742*/ 	.byte	0x3f
	.zero		1


	//   ....[31]....
        /*0744*/ 	.word	0x00004800
        /*0748*/ 	.word	0x000000ff
        /*074c*/ 	.word	0x00032430
        /*0750*/ 	.short	0x010a
        /*0752*/ 	.byte	0x05
	.zero		1


	//   ....[32]....
        /*0754*/ 	.word	0x00004840
        /*0758*/ 	.word	0x000000ff
        /*075c*/ 	.word	0x00032430
        /*0760*/ 	.short	0x010a
        /*0762*/ 	.byte	0x05
	.zero		1


	//   ....[33]....
        /*0764*/ 	.word	0x00004b90
        /*0768*/ 	.word	0x000000ff
        /*076c*/ 	.word	0x00032450
        /*0770*/ 	.short	0x010a
        /*0772*/ 	.byte	0x05
	.zero		1


	//   ....[34]....
        /*0774*/ 	.word	0x00004bd0
        /*0778*/ 	.word	0x000000ff
        /*077c*/ 	.word	0x00032450
        /*0780*/ 	.short	0x010a
        /*0782*/ 	.byte	0x05
	.zero		1


	//   ....[35]....
        /*0784*/ 	.word	0x00006620
        /*0788*/ 	.word	0x00000098
        /*078c*/ 	.word	0x00000000
        /*0790*/ 	.short	0x0101
        /*0792*/ 	.byte	0x3f
	.zero		1


	//   ....[36]....
        /*0794*/ 	.word	0x000079a0
        /*0798*/ 	.word	0x000000b2
        /*079c*/ 	.word	0x00000000
        /*07a0*/ 	.short	0x0101
        /*07a2*/ 	.byte	0x3f
	.zero		1


	//   ....[37]....
        /*07a4*/ 	.word	0x00007af0
        /*07a8*/ 	.word	0x000000ff
        /*07ac*/ 	.word	0x00032430
        /*07b0*/ 	.short	0x010a
        /*07b2*/ 	.byte	0x07
	.zero		1


	//   ....[38]....
        /*07b4*/ 	.word	0x00007b30
        /*07b8*/ 	.word	0x000000ff
        /*07bc*/ 	.word	0x00032430
        /*07c0*/ 	.short	0x010a
        /*07c2*/ 	.byte	0x07
	.zero		1


	//   ....[39]....
        /*07c4*/ 	.word	0x00007d50
        /*07c8*/ 	.word	0x000000ff
        /*07cc*/ 	.word	0x00032450
        /*07d0*/ 	.short	0x010a
        /*07d2*/ 	.byte	0x07
	.zero		1


	//   ....[40]....
        /*07d4*/ 	.word	0x00007d90
        /*07d8*/ 	.word	0x000000ff
        /*07dc*/ 	.word	0x00032450
        /*07e0*/ 	.short	0x010a
        /*07e2*/ 	.byte	0x07
	.zero		1


	//   ....[41]....
        /*07e4*/ 	.word	0x00008f20
        /*07e8*/ 	.word	0x00000098
        /*07ec*/ 	.word	0x00000000
        /*07f0*/ 	.short	0x0101
        /*07f2*/ 	.byte	0x3f
	.zero		1


	//   ....[42]....
        /*07f4*/ 	.word	0x0000a2c0
        /*07f8*/ 	.word	0x000000d2
        /*07fc*/ 	.word	0x00000000
        /*0800*/ 	.short	0x0101
        /*0802*/ 	.byte	0x3f
	.zero		1


	//   ....[43]....
        /*0804*/ 	.word	0x0000b5c0
        /*0808*/ 	.word	0x000000ff
        /*080c*/ 	.word	0x00000000
        /*0810*/ 	.short	0x0101
        /*0812*/ 	.byte	0x04
	.zero		1


	//   ....[44]....
        /*0814*/ 	.word	0x0000e0b0
        /*0818*/ 	.word	0x000000ff
        /*081c*/ 	.word	0x00032440
        /*0820*/ 	.short	0x010a
        /*0822*/ 	.byte	0x26
	.zero		1


	//   ....[45]....
        /*0824*/ 	.word	0x0000edb0
        /*0828*/ 	.word	0x000000ff
        /*082c*/ 	.word	0x00032400
        /*0830*/ 	.short	0x0107
        /*0832*/ 	.byte	0x26
	.zero		1


	//   ....[46]....
        /*0834*/ 	.word	0x0000ee30
        /*0838*/ 	.word	0x000000ff
        /*083c*/ 	.word	0x00032400
        /*0840*/ 	.short	0x0101
        /*0842*/ 	.byte	0x26
	.zero		1


	//   ....[47]....
        /*0844*/ 	.word	0x0000fab0
        /*0848*/ 	.word	0x000000ff
        /*084c*/ 	.word	0x00032410
        /*0850*/ 	.short	0x0107
        /*0852*/ 	.byte	0x26
	.zero		1


	//   ....[48]....
        /*0854*/ 	.word	0x0000fb10
        /*0858*/ 	.word	0x000000ff
        /*085c*/ 	.word	0x00032410
        /*0860*/ 	.short	0x0101
        /*0862*/ 	.byte	0x26
	.zero		1


	//   ....[49]....
        /*0864*/ 	.word	0x0000fb20
        /*0868*/ 	.word	0x000000ff
        /*086c*/ 	.word	0x00032420
        /*0870*/ 	.short	0x010a
        /*0872*/ 	.byte	0x26
	.zero		1


	//   ....[50]....
        /*0874*/ 	.word	0x0000fb80
        /*0878*/ 	.word	0x000000ff
        /*087c*/ 	.word	0x00032460
        /*0880*/ 	.short	0x010a
        /*0882*/ 	.byte	0x26
	.zero		1


	//   ....[51]....
        /*0884*/ 	.word	0x00010400
        /*0888*/ 	.word	0x000000ff
        /*088c*/ 	.word	0x00032448
        /*0890*/ 	.short	0x010a
        /*0892*/ 	.byte	0x26
	.zero		1


	//   ....[52]....
        /*0894*/ 	.word	0x000105d0
        /*0898*/ 	.word	0x000000ff
        /*089c*/ 	.word	0x00032468
        /*08a0*/ 	.short	0x010a
        /*08a2*/ 	.byte	0x26
	.zero		1


	//   ....[53]....
        /*08a4*/ 	.word	0x00010c30
        /*08a8*/ 	.word	0x000000ff
        /*08ac*/ 	.word	0x00032440
        /*08b0*/ 	.short	0x010a
        /*08b2*/ 	.byte	0x26
	.zero		1


	//   ....[54]....
        /*08b4*/ 	.word	0x00010e10
        /*08b8*/ 	.word	0x000000ff
        /*08bc*/ 	.word	0x00032460
        /*08c0*/ 	.short	0x010a
        /*08c2*/ 	.byte	0x26
	.zero		1


	//   ....[55]....
        /*08c4*/ 	.word	0x000114a0
        /*08c8*/ 	.word	0x000000ff
        /*08cc*/ 	.word	0x00032448
        /*08d0*/ 	.short	0x010a
        /*08d2*/ 	.byte	0x26
	.zero		1


	//   ....[56]....
        /*08d4*/ 	.word	0x00011680
        /*08d8*/ 	.word	0x000000ff
        /*08dc*/ 	.word	0x00032468
        /*08e0*/ 	.short	0x010a
        /*08e2*/ 	.byte	0x26
	.zero		1


	//   ....[57]....
        /*08e4*/ 	.word	0x00011b60
        /*08e8*/ 	.word	0x00000002
        /*08ec*/ 	.word	0x00032420
        /*08f0*/ 	.short	0x010a
        /*08f2*/ 	.byte	0x3f
	.zero		1


	//   ....[58]....
        /*08f4*/ 	.word	0x00011ce0
        /*08f8*/ 	.word	0x00000007
        /*08fc*/ 	.word	0x00000000
        /*0900*/ 	.short	0x010a
        /*0902*/ 	.byte	0x3f
	.zero		1


	//   ....[59]....
        /*0904*/ 	.word	0x00011d50
        /*0908*/ 	.word	0x00000005
        /*090c*/ 	.word	0x00000000
        /*0910*/ 	.short	0x010a
        /*0912*/ 	.byte	0x3f
	.zero		1


	//   ....[60]....
        /*0914*/ 	.word	0x00011db0
        /*0918*/ 	.word	0x00000005
        /*091c*/ 	.word	0x00000000
        /*0920*/ 	.short	0x010a
        /*0922*/ 	.byte	0x3f
	.zero		1


	//   ....[61]....
        /*0924*/ 	.word	0x00011de0
        /*0928*/ 	.word	0x00000003
        /*092c*/ 	.word	0x00000000
        /*0930*/ 	.short	0x010a
        /*0932*/ 	.byte	0x3f
	.zero		1


	//   ....[62]....
        /*0934*/ 	.word	0x00011e60
        /*0938*/ 	.word	0x00000003
        /*093c*/ 	.word	0x00032400
        /*0940*/ 	.short	0x010a
        /*0942*/ 	.byte	0x3f
	.zero		1


	//   ....[63]....
        /*0944*/ 	.word	0x00011ed0
        /*0948*/ 	.word	0x00000003
        /*094c*/ 	.word	0x00032430
        /*0950*/ 	.short	0x010a
        /*0952*/ 	.byte	0x3f
	.zero		1


	//   ....[64]....
        /*0954*/ 	.word	0x00011f40
        /*0958*/ 	.word	0x00000003
        /*095c*/ 	.word	0x00032410
        /*0960*/ 	.short	0x010a
        /*0962*/ 	.byte	0x3f
	.zero		1


	//   ....[65]....
        /*0964*/ 	.word	0x00011fb0
        /*0968*/ 	.word	0x00000003
        /*096c*/ 	.word	0x00032450
        /*0970*/ 	.short	0x010a
        /*0972*/ 	.byte	0x3f
	.zero		1


	//   ....[66]....
        /*0974*/ 	.word	0x00012010
        /*0978*/ 	.word	0x00000098
        /*097c*/ 	.word	0x00032430
        /*0980*/ 	.short	0x010a
        /*0982*/ 	.byte	0x3f
	.zero		1


	//   ....[67]....
        /*0984*/ 	.word	0x00012070
        /*0988*/ 	.word	0x000000ce
        /*098c*/ 	.word	0x00032450
        /*0990*/ 	.short	0x010a
        /*0992*/ 	.byte	0x3f
	.zero		1


	//   ....[68]....
        /*0994*/ 	.word	0x000120d0
        /*0998*/ 	.word	0x00000099
        /*099c*/ 	.word	0x00032430
        /*09a0*/ 	.short	0x010a
        /*09a2*/ 	.byte	0x3f
	.zero		1


	//   ....[69]....
        /*09a4*/ 	.word	0x00012130
        /*09a8*/ 	.word	0x000000cd
        /*09ac*/ 	.word	0x00032450
        /*09b0*/ 	.short	0x010a
        /*09b2*/ 	.byte	0x3f
	.zero		1


	//   ....[70]....
        /*09b4*/ 	.word	0x00012290
        /*09b8*/ 	.word	0x00000003
        /*09bc*/ 	.word	0x00032440
        /*09c0*/ 	.short	0x010a
        /*09c2*/ 	.byte	0x3f
	.zero		1


	//   ....[71]....
        /*09c4*/ 	.word	0x00013c50
        /*09c8*/ 	.word	0x00000003
        /*09cc*/ 	.word	0x00032420
        /*09d0*/ 	.short	0x010a
        /*09d2*/ 	.byte	0x3f
	.zero		1


	//   ....[72]....
        /*09d4*/ 	.word	0x00013cb0
        /*09d8*/ 	.word	0x00000003
        /*09dc*/ 	.word	0x00032460
        /*09e0*/ 	.short	0x010a
        /*09e2*/ 	.byte	0x3f
	.zero		1


	//   ....[73]....
        /*09e4*/ 	.word	0x00013d10
        /*09e8*/ 	.word	0x00000003
        /*09ec*/ 	.word	0x00032448
        /*09f0*/ 	.short	0x010a
        /*09f2*/ 	.byte	0x3f
	.zero		1


	//   ....[74]....
        /*09f4*/ 	.word	0x00013d70
        /*09f8*/ 	.word	0x00000003
        /*09fc*/ 	.word	0x00032468
        /*0a00*/ 	.short	0x010a
        /*0a02*/ 	.byte	0x3f
	.zero		1


	//   ....[75]....
        /*0a04*/ 	.word	0x00013dd0
        /*0a08*/ 	.word	0x00000003
        /*0a0c*/ 	.word	0x00032440
        /*0a10*/ 	.short	0x010a
        /*0a12*/ 	.byte	0x3f
	.zero		1


	//   ....[76]....
        /*0a14*/ 	.word	0x00013e30
        /*0a18*/ 	.word	0x00000003
        /*0a1c*/ 	.word	0x00032460
        /*0a20*/ 	.short	0x010a
        /*0a22*/ 	.byte	0x3f
	.zero		1


	//   ....[77]....
        /*0a24*/ 	.word	0x00013e90
        /*0a28*/ 	.word	0x00000003
        /*0a2c*/ 	.word	0x00032448
        /*0a30*/ 	.short	0x010a
        /*0a32*/ 	.byte	0x3f
	.zero		1


	//   ....[78]....
        /*0a34*/ 	.word	0x00013ef0
        /*0a38*/ 	.word	0x00000003
        /*0a3c*/ 	.word	0x00032468
        /*0a40*/ 	.short	0x010a
        /*0a42*/ 	.byte	0x3f
	.zero		1


	//   ....[79]....
        /*0a44*/ 	.word	0x00013f40
        /*0a48*/ 	.word	0x00000002
        /*0a4c*/ 	.word	0x00032420
        /*0a50*/ 	.short	0x010a
        /*0a52*/ 	.byte	0x3f
	.zero		1


	//   ....[80]....
        /*0a54*/ 	.word	0x000140e0
        /*0a58*/ 	.word	0x00000007
        /*0a5c*/ 	.word	0x00000000
        /*0a60*/ 	.short	0x010a
        /*0a62*/ 	.byte	0x3f
	.zero		1


	//   ....[81]....
        /*0a64*/ 	.word	0x00014130
        /*0a68*/ 	.word	0x00000005
        /*0a6c*/ 	.word	0x00000000
        /*0a70*/ 	.short	0x010a
        /*0a72*/ 	.byte	0x3f
	.zero		1


	//   ....[82]....
        /*0a74*/ 	.word	0x00014180
        /*0a78*/ 	.word	0x00000005
        /*0a7c*/ 	.word	0x00000000
        /*0a80*/ 	.short	0x010a
        /*0a82*/ 	.byte	0x3f
	.zero		1


	//----- nvinfo : EIATTR_NUM_MBARRIERS
	.align		4
.L_531:
        /*0a84*/ 	.byte	0x03, 0x38
        /*0a86*/ 	.short	0x0017


	//----- nvinfo : EIATTR_EXIT_INSTR_OFFSETS
	.align		4
        /*0a88*/ 	.byte	0x04, 0x1c
        /*0a8a*/ 	.short	(.L_533 - .L_532)


	//   ....[0]....
.L_532:
        /*0a8c*/ 	.word	0x00011e30


	//----- nvinfo : EIATTR_MAX_THREADS
	.align		4
.L_533:
        /*0a90*/ 	.byte	0x04, 0x05
        /*0a92*/ 	.short	(.L_535 - .L_534)
.L_534:
        /*0a94*/ 	.word	0x00000180
        /*0a98*/ 	.word	0x00000001
        /*0a9c*/ 	.word	0x00000001


	//----- nvinfo : EIATTR_CRS_STACK_SIZE
	.align		4
.L_535:
        /*0aa0*/ 	.byte	0x04, 0x1e
        /*0aa2*/ 	.short	(.L_537 - .L_536)
.L_536:
        /*0aa4*/ 	.word	0x00000000


	//----- nvinfo : EIATTR_CBANK_PARAM_SIZE
	.align		4
.L_537:
        /*0aa8*/ 	.byte	0x03, 0x19
        /*0aaa*/ 	.short	0x0b70


	//----- nvinfo : EIATTR_PARAM_CBANK
	.align		4
        /*0aac*/ 	.byte	0x04, 0x0a
        /*0aae*/ 	.short	(.L_539 - .L_538)
	.align		4
.L_538:
        /*0ab0*/ 	.word	index@(.nv.constant0._ZN7cutlass13device_kernelIN5flash11enable_sm90INS1_16FlashAttnFwdSm90INS1_25CollectiveMainloopFwdSm90ILi2EN4cute5tupleIJNS5_1CILi1EEES8_S8_EEENS6_IJNS7_ILi128EEENS7_ILi96EEENS7_ILi64EEEEEELi256ENS_10bfloat16_tEfNS_4arch4Sm90ELb1ELb0ELb1ELb0ELb0ELb0ELb1ELb1ELb0ELb1ELb1ELb0EEENS1_21CollectiveEpilogueFwdINS6_IJSA_NS7_ILi256EEESB_EEES9_SE_SG_Li256ELb0ELb1ELb1ELb0EEENS1_19SingleTileSchedulerILb0ELb1ELb1ELi128EEEEEEEEEvNT_6ParamsE)
        /*0ab4*/ 	.short	0x0210
        /*0ab6*/ 	.short	0x0b70


	//----- nvinfo : EIATTR_SW_WAR
	.align		4
.L_539:
        /*0ab8*/ 	.byte	0x04, 0x36
        /*0aba*/ 	.short	(.L_541 - .L_540)
.L_540:
        /*0abc*/ 	.word	0x00000008
.L_541:


//--------------------- .nv.info._ZN7cutlass13device_kernelIN5flash11enable_sm90INS1_16FlashAttnFwdSm90INS1_25CollectiveMainloopFwdSm90ILi2EN4cute5tupleIJNS5_1CILi1EEES8_S8_EEENS6_IJNS7_ILi128EEENS7_ILi96EEENS7_ILi64EEEEEELi256ENS_10bfloat16_tEfNS_4arch4Sm90ELb1ELb0ELb1ELb1ELb0ELb0ELb0ELb1ELb0ELb1ELb1ELb0EEENS1_21CollectiveEpilogueFwdINS6_IJSA_NS7_ILi256EEESB_EEES9_SE_SG_Li256ELb1ELb1ELb1ELb0EEENS1_36VarlenDynamicPersistentTileSchedulerILi128ELi96ELi256ELi128ELb1ELb1ELb1ELb1ELb1ELb1EEEEEEEEEvNT_6ParamsE --------------------------
	.section	.nv.info._ZN7cutlass13device_kernelIN5flash11enable_sm90INS1_16FlashAttnFwdSm90INS1_25CollectiveMainloopFwdSm90ILi2EN4cute5tupleIJNS5_1CILi1EEES8_S8_EEENS6_IJNS7_ILi128EEENS7_ILi96EEENS7_ILi64EEEEEELi256ENS_10bfloat16_tEfNS_4arch4Sm90ELb1ELb0ELb1ELb1ELb0ELb0ELb0ELb1ELb0ELb1ELb1ELb0EEENS1_21CollectiveEpilogueFwdINS6_IJSA_NS7_ILi256EEESB_EEES9_SE_SG_Li256ELb1ELb1ELb1ELb0EEENS1_36VarlenDynamicPersistentTileSchedulerILi128ELi96ELi256ELi128ELb1ELb1ELb1ELb1ELb1ELb1EEEEEEEEEvNT_6ParamsE,"",@"SHT_CUDA_INFO"
	.sectionflags	@""
	.align	4


	//----- nvinfo : EIATTR_CUDA_API_VERSION
	.align		4
        /*0000*/ 	.byte	0x04, 0x37
        /*0002*/ 	.short	(.L_543 - .L_542)
.L_542:
        /*0004*/ 	.word	0x00000082


	//----- nvinfo : EIATTR_KPARAM_INFO
	.align		4
.L_543:
        /*0008*/ 	.byte	0x04, 0x17
        /*000a*/ 	.short	(.L_545 - .L_544)
.L_544:
        /*000c*/ 	.word	0x00000000
        /*0010*/ 	.short	0x0000
        /*0012*/ 	.short	0x0070
        /*0014*/ 	.byte	0x00, 0xf0, 0x01, 0x2a


	//----- nvinfo : EIATTR_SPARSE_MMA_MASK
	.align		4
.L_545:
        /*0018*/ 	.byte	0x03, 0x50
        /*001a*/ 	.short	0x0000


	//----- nvinfo : EIATTR_MAXREG_COUNT
	.align		4
        /*001c*/ 	.byte	0x03, 0x1b
        /*001e*/ 	.short	0x00a8


	//----- nvinfo : EIATTR_NUM_BARRIERS
	.align		4
        /*0020*/ 	.byte	0x02, 0x4c
        /*0022*/ 	.byte	0x10
	.zero		1


	//----- nvinfo : EIATTR_EXTERNS
	.align		4
        /*0024*/ 	.byte	0x04, 0x0f
        /*0026*/ 	.short	(.L_547 - .L_546)


	//   ....[0]....
	.align		4
.L_546:
        /*0028*/ 	.word	index@(__assertfail)


	//----- nvinfo : EIATTR_ANNOTATIONS
	.align		4
.L_547:
        /*002c*/ 	.byte	0x04, 0x55
        /*002e*/ 	.short	(.L_549 - .L_548)


	//   ....[0]....
.L_548:
        /* <DEDUP_REMOVED lines=69> */


	//----- nvinfo : EIATTR_MERCURY_ISA_VERSION
	.align		4
.L_549:
        /*0470*/ 	.byte	0x03, 0x5f
        /*0472*/ 	.short	0x0101


	//----- nvinfo : EIATTR_UNUSED_LOAD_BYTE_OFFSET
	.align		4
        /*0474*/ 	.byte	0x04, 0x44
        /*0476*/ 	.short	(.L_551 - .L_550)


	//   ....[0]....
.L_550:
        /*0478*/ 	.word	0x00000a30
        /*047c*/ 	.word	0x0000fff0


	//   ....[1]....
        /*0480*/ 	.word	0x00009e90
        /*0484*/ 	.word	0x0000fff0


	//----- nvinfo : EIATTR_INT_WARP_WIDE_INSTR_OFFSETS
	.align		4
.L_551:
        /*0488*/ 	.byte	0x04, 0x31
        /*048a*/ 	.short	(.L_553 - .L_552)


	//   ....[0]....
.L_552:
        /*048c*/ 	.word	0x00000130


	//   ....[1]....
        /*0490*/ 	.word	0x00000170


	//   ....[2]....
        /*0494*/ 	.word	0x000001e0


	//   ....[3]....
        /*0498*/ 	.word	0x00004190


	//   ....[4]....
        /*049c*/ 	.word	0x000100f0


	//   ....[5]....
        /*04a0*/ 	.word	0x00010180


	//   ....[6]....
        /*04a4*/ 	.word	0x00013db0


	//   ....[7]....
        /*04a8*/ 	.word	0x00013e40


	//----- nvinfo : EIATTR_COOP_GROUP_MASK_REGIDS
	.align		4
.L_553:
        /*04ac*/ 	.byte	0x04, 0x29
        /*04ae*/ 	.short	(.L_555 - .L_554)


	//   ....[0]....
.L_554:
        /*04b0*/ 	.word	0xffffffff


	//   ....[1]....
        /*04b4*/ 	.word	0xffffffff


	//   ....[2]....
        /*04b8*/ 	.word	0xffffffff


	//   ....[3]....
        /*04bc*/ 	.word	0xffffffff


	//   ....[4]....
        /*04c0*/ 	.word	0xffffffff


	//   ....[5]....
        /*04c4*/ 	.word	0xffffffff


	//   ....[6]....
        /*04c8*/ 	.word	0xffffffff


	//   ....[7]....
        /*04cc*/ 	.word	0xffffffff


	//   ....[8]....
        /*04d0*/ 	.word	0xffffffff


	//   ....[9]....
        /*04d4*/ 	.word	0xffffffff


	//   ....[10]....
        /*04d8*/ 	.word	0xffffffff


	//   ....[11]....
        /*04dc*/ 	.word	0xffffffff


	//   ....[12]....
        /*04e0*/ 	.word	0xffffffff


	//   ....[13]....
        /*04e4*/ 	.word	0xffffffff


	//   ....[14]....
        /*04e8*/ 	.word	0xffffffff


	//   ....[15]....
        /*04ec*/ 	.word	0xffffffff


	//   ....[16]....
        /*04f0*/ 	.word	0xffffffff


	//   ....[17]....
        /*04f4*/ 	.word	0xffffffff


	//   ....[18]....
        /*04f8*/ 	.word	0xffffffff


	//   ....[19]....
        /*04fc*/ 	.word	0xffffffff


	//   ....[20]....
        /*0500*/ 	.word	0xffffffff


	//   ....[21]....
        /*0504*/ 	.word	0xffffffff


	//   ....[22]....
        /*0508*/ 	.word	0xffffffff


	//   ....[23]....
        /*050c*/ 	.word	0xffffffff


	//   ....[24]....
        /*0510*/ 	.word	0xffffffff


	//   ....[25]....
        /*0514*/ 	.word	0xffffffff


	//   ....[26]....
        /*0518*/ 	.word	0xffffffff


	//   ....[27]....
        /*051c*/ 	.word	0xffffffff


	//   ....[28]....
        /*0520*/ 	.word	0xffffffff


	//   ....[29]....
        /*0524*/ 	.word	0xffffffff


	//   ....[30]....
        /*0528*/ 	.word	0xffffffff


	//   ....[31]....
        /*052c*/ 	.word	0xffffffff


	//   ....[32]....
        /*0530*/ 	.word	0xffffffff


	//   ....[33]....
        /*0534*/ 	.word	0xffffffff


	//   ....[34]....
        /*0538*/ 	.word	0xffffffff


	//   ....[35]....
        /*053c*/ 	.word	0xffffffff


	//   ....[36]....
        /*0540*/ 	.word	0xffffffff


	//   ....[37]....
        /*0544*/ 	.word	0xffffffff


	//   ....[38]....
        /*0548*/ 	.word	0xffffffff


	//   ....[39]....
        /*054c*/ 	.word	0xffffffff


	//   ....[40]....
        /*0550*/ 	.word	0xffffffff


	//   ....[41]....
        /*0554*/ 	.word	0xffffffff


	//   ....[42]....
        /*0558*/ 	.word	0xffffffff


	//   ....[43]....
        /*055c*/ 	.word	0xffffffff


	//   ....[44]....
        /*0560*/ 	.word	0xffffffff


	//   ....[45]....
        /*0564*/ 	.word	0xffffffff


	//   ....[46]....
        /*0568*/ 	.word	0xffffffff


	//   ....[47]....
        /*056c*/ 	.word	0xffffffff


	//   ....[48]....
        /*0570*/ 	.word	0xffffffff


	//   ....[49]....
        /*0574*/ 	.word	0xffffffff


	//   ....[50]....
        /*0578*/ 	.word	0xffffffff


	//   ....[51]....
        /*057c*/ 	.word	0xffffffff


	//   ....[52]....
        /*0580*/ 	.word	0xffffffff


	//   ....[53]....
        /*0584*/ 	.word	0xffffffff


	//   ....[54]....
        /*0588*/ 	.word	0xffffffff


	//   ....[55]....
        /*058c*/ 	.word	0xffffffff


	//   ....[56]....
        /*0590*/ 	.word	0xffffffff


	//   ....[57]....
        /*0594*/ 	.word	0xffffffff


	//   ....[58]....
        /*0598*/ 	.word	0xffffffff


	//   ....[59]....
        /*059c*/ 	.word	0xffffffff


	//   ....[60]....
        /*05a0*/ 	.word	0xffffffff


	//   ....[61]....
        /*05a4*/ 	.word	0xffffffff


	//   ....[62]....
        /*05a8*/ 	.word	0xffffffff


	//   ....[63]....
        /*05ac*/ 	.word	0xffffffff


	//   ....[64]....
        /*05b0*/ 	.word	0xffffffff


	//   ....[65]....
        /*05b4*/ 	.word	0xffffffff


	//   ....[66]....
        /*05b8*/ 	.word	0xffffffff


	//   ....[67]....
        /*05bc*/ 	.word	0xffffffff


	//   ....[68]....
        /*05c0*/ 	.word	0xffffffff


	//   ....[69]....
        /*05c4*/ 	.word	0xffffffff


	//   ....[70]....
        /*05c8*/ 	.word	0xffffffff


	//   ....[71]....
        /*05cc*/ 	.word	0xffffffff


	//   ....[72]....
        /*05d0*/ 	.word	0xffffffff


	//   ....[73]....
        /*05d4*/ 	.word	0xffffffff


	//   ....[74]....
        /*05d8*/ 	.word	0xffffffff


	//   ....[75]....
        /*05dc*/ 	.word	0xffffffff


	//   ....[76]....
        /*05e0*/ 	.word	0xffffffff


	//   ....[77]....
        /*05e4*/ 	.word	0xffffffff


	//   ....[78]....
        /*05e8*/ 	.word	0xffffffff


	//   ....[79]....
        /*05ec*/ 	.word	0xffffffff


	//   ....[80]....
        /*05f0*/ 	.word	0xffffffff


	//   ....[81]....
        /*05f4*/ 	.word	0xffffffff


	//   ....[82]....
        /*05f8*/ 	.word	0xffffffff


	//   ....[83]....
        /*05fc*/ 	.word	0xffffffff


	//   ....[84]....
        /*0600*/ 	.word	0xffffffff


	//   ....[85]....
        /*0604*/ 	.word	0xffffffff


	//   ....[86]....
        /*0608*/ 	.word	0xffffffff


	//   ....[87]....
        /*060c*/ 	.word	0xffffffff


	//   ....[88]....
        /*0610*/ 	.word	0xffffffff


	//   ....[89]....
        /*0614*/ 	.word	0xffffffff


	//   ....[90]....
        /*0618*/ 	.word	0xffffffff


	//   ....[91]....
        /*061c*/ 	.word	0xffffffff


	//   ....[92]....
        /*0620*/ 	.word	0xffffffff


	//   ....[93]....
        /*0624*/ 	.word	0xffffffff


	//   ....[94]....
        /*0628*/ 	.word	0xffffffff


	//   ....[95]....
        /*062c*/ 	.word	0xffffffff


	//   ....[96]....
        /*0630*/ 	.word	0xffffffff


	//   ....[97]....
        /*0634*/ 	.word	0xffffffff


	//   ....[98]....
        /*0638*/ 	.word	0xffffffff


	//   ....[99]....
        /*063c*/ 	.word	0xffffffff


	//   ....[100]....
        /*0640*/ 	.word	0xffffffff


	//   ....[101]....
        /*0644*/ 	.word	0xffffffff


	//   ....[102]....
        /*0648*/ 	.word	0xffffffff


	//   ....[103]....
        /*064c*/ 	.word	0xffffffff


	//   ....[104]....
        /*0650*/ 	.word	0xffffffff


	//   ....[105]....
        /*0654*/ 	.word	0x0500000f


	//   ....[106]....
        /*0658*/ 	.word	0x0500000f


	//   ....[107]....
        /*065c*/ 	.word	0x0500000f


	//   ....[108]....
        /*0660*/ 	.word	0x0500000f


	//   ....[109]....
        /*0664*/ 	.word	0x0500000f


	//   ....[110]....
        /*0668*/ 	.word	0x0500000f


	//   ....[111]....
        /*066c*/ 	.word	0x0500000f


	//   ....[112]....
        /*0670*/ 	.word	0x0500000f


	//   ....[113]....
        /*0674*/ 	.word	0x0500000f


	//   ....[114]....
        /*0678*/ 	.word	0x0500000f


	//   ....[115]....
        /*067c*/ 	.word	0x0500000f


	//   ....[116]....
        /*0680*/ 	.word	0x0500000f


	//   ....[117]....
        /*0684*/ 	.word	0x0500000f


	//   ....[118]....
        /*0688*/ 	.word	0x0500000f


	//   ....[119]....
        /*068c*/ 	.word	0x0500000f


	//   ....[120]....
        /*0690*/ 	.word	0x0500000f


	//   ....[121]....
        /*0694*/ 	.word	0x0500000f


	//   ....[122]....
        /*0698*/ 	.word	0x0500000f


	//   ....[123]....
        /*069c*/ 	.word	0x0500000f


	//   ....[124]....
        /*06a0*/ 	.word	0x0500000f


	//   ....[125]....
        /*06a4*/ 	.word	0x0500000f


	//   ....[126]....
        /*06a8*/ 	.word	0x0500000f


	//   ....[127]....
        /*06ac*/ 	.word	0x0500000f


	//   ....[128]....
        /*06b0*/ 	.word	0x0500000f


	//   ....[129]....
        /*06b4*/ 	.word	0x0500000f


	//   ....[130]....
        /*06b8*/ 	.word	0x0500000f


	//   ....[131]....
        /*06bc*/ 	.word	0x0500000f


	//   ....[132]....
        /*06c0*/ 	.word	0x0500000f


	//   ....[133]....
        /*06c4*/ 	.word	0x0500000f


	//   ....[134]....
        /*06c8*/ 	.word	0x0500000f


	//   ....[135]....
        /*06cc*/ 	.word	0x0500000f


	//   ....[136]....
        /*06d0*/ 	.word	0x0500000f


	//   ....[137]....
        /*06d4*/ 	.word	0x0500000f


	//   ....[138]....
        /*06d8*/ 	.word	0x0500000f


	//   ....[139]....
        /*06dc*/ 	.word	0x0500000f


	//   ....[140]....
        /*06e0*/ 	.word	0x0500000f


	//----- nvinfo : EIATTR_COOP_GROUP_INSTR_OFFSETS
	.align		4
.L_555:
        /*06e4*/ 	.byte	0x04, 0x28
        /*06e6*/ 	.short	(.L_557 - .L_556)


	//   ....[0]....
.L_556:
        /*06e8*/ 	.word	0x00000070


	//   ....[1]....
        /*06ec*/ 	.word	0x00000140


	//   ....[2]....
        /*06f0*/ 	.word	0x00000190


	//   ....[3]....
        /*06f4*/ 	.word	0x000003c0


	//   ....[4]....
        /*06f8*/ 	.word	0x00000520


	//   ....[5]....
        /*06fc*/ 	.word	0x00000640


	//   ....[6]....
        /*0700*/ 	.word	0x000007a0


	//   ....[7]....
        /*0704*/ 	.word	0x00001f50


	//   ....[8]....
        /*0708*/ 	.word	0x00002510


	//   ....[9]....
        /*070c*/ 	.word	0x00002520


	//   ....[10]....
        /*0710*/ 	.word	0x00002fb0


	//   ....[11]....
        /*0714*/ 	.word	0x00003030


	//   ....[12]....
        /*0718*/ 	.word	0x00003730


	//   ....[13]....
        /*071c*/ 	.word	0x00003780


	//   ....[14]....
        /*0720*/ 	.word	0x00004780


	//   ....[15]....
        /*0724*/ 	.word	0x000047c0


	//   ....[16]....
        /*0728*/ 	.word	0x00005670


	//   ....[17]....
        /*072c*/ 	.word	0x00005690


	//   ....[18]....
        /*0730*/ 	.word	0x00005fe0


	//   ....[19]....
        /*0734*/ 	.word	0x00006110


	//   ....[20]....
        /*0738*/ 	.word	0x000078e0


	//   ....[21]....
        /*073c*/ 	.word	0x00007940


	//   ....[22]....
        /*0740*/ 	.word	0x00008360


	//   ....[23]....
        /*0744*/ 	.word	0x000083c0


	//   ....[24]....
        /*0748*/ 	.word	0x00009410


	//   ....[25]....
        /*074c*/ 	.word	0x00009480


	//   ....[26]....
        /*0750*/ 	.word	0x000094e0


	//   ....[27]....
        /*0754*/ 	.word	0x00009510


	//   ....[28]....
        /*0758*/ 	.word	0x0000afd0


	//   ....[29]....
        /*075c*/ 	.word	0x0000afe0


	//   ....[30]....
        /*0760*/ 	.word	0x0000aff0


	//   ....[31]....
        /*0764*/ 	.word	0x0000b000


	//   ....[32]....
        /*0768*/ 	.word	0x0000baa0


	//   ....[33]....
        /*076c*/ 	.word	0x0000bac0


	//   ....[34]....
        /*0770*/ 	.word	0x0000bc70


	//   ....[35]....
        /*0774*/ 	.word	0x0000bc90


	//   ....[36]....
        /*0778*/ 	.word	0x0000bdd0


	//   ....[37]....
        /*077c*/ 	.word	0x0000bdf0


	//   ....[38]....
        /*0780*/ 	.word	0x0000bf40


	//   ....[39]....
        /*0784*/ 	.word	0x0000bf60


	//   ....[40]....
        /*0788*/ 	.word	0x0000c470


	//   ....[41]....
        /*078c*/ 	.word	0x0000c480


	//   ....[42]....
        /*0790*/ 	.word	0x0000cd30


	//   ....[43]....
        /*0794*/ 	.word	0x0000cd40


	//   ....[44]....
        /*0798*/ 	.word	0x0000df70


	//   ....[45]....
        /*079c*/ 	.word	0x0000dfa0


	//   ....[46]....
        /*07a0*/ 	.word	0x0000e110


	//   ....[47]....
        /*07a4*/ 	.word	0x0000e130


	//   ....[48]....
        /*07a8*/ 	.word	0x0000e270


	//   ....[49]....
        /*07ac*/ 	.word	0x0000e290


	//   ....[50]....
        /*07b0*/ 	.word	0x0000e3e0


	//   ....[51]....
        /*07b4*/ 	.word	0x0000e400


	//   ....[52]....
        /*07b8*/ 	.word	0x0000e5e0


	//   ....[53]....
        /*07bc*/ 	.word	0x0000e810


	//   ....[54]....
        /*07c0*/ 	.word	0x0000e840


	//   ....[55]....
        /*07c4*/ 	.word	0x0000e870


	//   ....[56]....
        /*07c8*/ 	.word	0x0000e8a0


	//   ....[57]....
        /*07cc*/ 	.word	0x0000e8d0


	//   ....[58]....
        /*07d0*/ 	.word	0x0000e900


	//   ....[59]....
        /*07d4*/ 	.word	0x0000eaa0


	//   ....[60]....
        /*07d8*/ 	.word	0x0000ead0


	//   ....[61]....
        /*07dc*/ 	.word	0x0000eb00


	//   ....[62]....
        /*07e0*/ 	.word	0x0000eb30


	//   ....[63]....
        /*07e4*/ 	.word	0x0000eb60


	//   ....[64]....
        /*07e8*/ 	.word	0x0000eb90


	//   ....[65]....
        /*07ec*/ 	.word	0x0000ec30


	//   ....[66]....
        /*07f0*/ 	.word	0x0000ec60


	//   ....[67]....
        /*07f4*/ 	.word	0x0000ec70


	//   ....[68]....
        /*07f8*/ 	.word	0x0000eca0


	//   ....[69]....
        /*07fc*/ 	.word	0x000106d0


	//   ....[70]....
        /*0800*/ 	.word	0x000111d0


	//   ....[71]....
        /*0804*/ 	.word	0x000111f0


	//   ....[72]....
        /*0808*/ 	.word	0x000112a0


	//   ....[73]....
        /*080c*/ 	.word	0x000112b0


	//   ....[74]....
        /*0810*/ 	.word	0x00011330


	//   ....[75]....
        /*0814*/ 	.word	0x00011340


	//   ....[76]....
        /*0818*/ 	.word	0x000113c0


	//   ....[77]....
        /*081c*/ 	.word	0x000113d0


	//   ....[78]....
        /*0820*/ 	.word	0x00011450


	//   ....[79]....
        /*0824*/ 	.word	0x00011460


	//   ....[80]....
        /*0828*/ 	.word	0x000114e0


	//   ....[81]....
        /*082c*/ 	.word	0x000114f0


	//   ....[82]....
        /*0830*/ 	.word	0x00011570


	//   ....[83]....
        /*0834*/ 	.word	0x00011580


	//   ....[84]....
        /*0838*/ 	.word	0x000115d0


	//   ....[85]....
        /*083c*/ 	.word	0x000115f0


	//   ....[86]....
        /*0840*/ 	.word	0x000140d0


	//   ....[87]....
        /*0844*/ 	.word	0x00014100


	//   ....[88]....
        /*0848*/ 	.word	0x00014160


	//   ....[89]....
        /*084c*/ 	.word	0x00014190


	//   ....[90]....
        /*0850*/ 	.word	0x000141c0


	//   ....[91]....
        /*0854*/ 	.word	0x000141f0


	//   ....[92]....
        /*0858*/ 	.word	0x00014220


	//   ....[93]....
        /*085c*/ 	.word	0x00014250


	//   ....[94]....
        /*0860*/ 	.word	0x00014410


	//   ....[95]....
        /*0864*/ 	.word	0x00014440


	//   ....[96]....
        /*0868*/ 	.word	0x00014470


	//   ....[97]....
        /*086c*/ 	.word	0x000144a0


	//   ....[98]....
        /*0870*/ 	.word	0x000144d0


	//   ....[99]....
        /*0874*/ 	.word	0x00014500


	//   ....[100]....
        /*0878*/ 	.word	0x000145d0


	//   ....[101]....
        /*087c*/ 	.word	0x000145f0


	//   ....[102]....
        /*0880*/ 	.word	0x00014600


	//   ....[103]....
        /*0884*/ 	.word	0x00014680


	//   ....[104]....
        /*0888*/ 	.word	0x000151b0


	//   ....[105]....
        /*088c*/ 	.word	0x00015740


	//   ....[106]....
        /*0890*/ 	.word	0x00015930


	//   ....[107]....
        /*0894*/ 	.word	0x00015980


	//   ....[108]....
        /*0898*/ 	.word	0x000159e0


	//   ....[109]....
        /*089c*/ 	.word	0x00015ad0


	//   ....[110]....
        /*08a0*/ 	.word	0x00015b30


	//   ....[111]....
        /*08a4*/ 	.word	0x00015c20


	//   ....[112]....
        /*08a8*/ 	.word	0x00015c80


	//   ....[113]....
        /*08ac*/ 	.word	0x00015d70


	//   ....[114]....
        /*08b0*/ 	.word	0x00015dd0


	//   ....[115]....
        /*08b4*/ 	.word	0x00015ec0


	//   ....[116]....
        /*08b8*/ 	.word	0x00015f20


	//   ....[117]....
        /*08bc*/ 	.word	0x00016010


	//   ....[118]....
        /*08c0*/ 	.word	0x00016070


	//   ....[119]....
        /*08c4*/ 	.word	0x00016150


	//   ....[120]....
        /*08c8*/ 	.word	0x000161b0


	//   ....[121]....
        /*08cc*/ 	.word	0x00016280


	//   ....[122]....
        /*08d0*/ 	.word	0x000165b0


	//   ....[123]....
        /*08d4*/ 	.word	0x00016650


	//   ....[124]....
        /*08d8*/ 	.word	0x000167f0


	//   ....[125]....
        /*08dc*/ 	.word	0x00016860


	//   ....[126]....
        /*08e0*/ 	.word	0x000168d0


	//   ....[127]....
        /*08e4*/ 	.word	0x00016940


	//   ....[128]....
        /*08e8*/ 	.word	0x000169b0


	//   ....[129]....
        /*08ec*/ 	.word	0x00016a30


	//   ....[130]....
        /*08f0*/ 	.word	0x00016ac0


	//   ....[131]....
        /*08f4*/ 	.word	0x00016b60


	//   ....[132]....
        /*08f8*/ 	.word	0x00016bd0


	//   ....[133]....
        /*08fc*/ 	.word	0x00016c40


	//   ....[134]....
        /*0900*/ 	.word	0x00016cb0


	//   ....[135]....
        /*0904*/ 	.word	0x00016d30


	//   ....[136]....
        /*0908*/ 	.word	0x00016da0


	//   ....[137]....
        /*090c*/ 	.word	0x00016e50


	//   ....[138]....
        /*0910*/ 	.word	0x00016ea0


	//   ....[139]....
        /*0914*/ 	.word	0x00016f50


	//   ....[140]....
        /*0918*/ 	.word	0x00017080


	//----- nvinfo : EIATTR_REG_RECONFIG
	.align		4
.L_557:
        /*091c*/ 	.byte	0x01, 0x54
	.zero		2


	//----- nvinfo : EIATTR_SYSCALL_OFFSETS
	.align		4
        /*0920*/ 	.byte	0x04, 0x46
        /*0922*/ 	.short	(.L_559 - .L_558)


	//   ....[0]....
.L_558:
        /*0924*/ 	.word	0x000020d0


	//   ....[1]....
        /*0928*/ 	.word	0x000102f0


	//   ....[2]....
        /*092c*/ 	.word	0x00010440


	//   ....[3]....
        /*0930*/ 	.word	0x00010540


	//   ....[4]....
        /*0934*/ 	.word	0x00010e00


	//----- nvinfo : EIATTR_MBARRIER_INSTR_OFFSETS
	.align		4
.L_559:
        /*0938*/ 	.byte	0x04, 0x39
        /*093a*/ 	.short	(.L_561 - .L_560)


	//   ....[0]....
.L_560:
        /*093c*/ 	.word	0x00000270
        /*0940*/ 	.word	0x000000ff
        /*0944*/ 	.word	0x00022800
        /*0948*/ 	.short	0x0100
        /*094a*/ 	.byte	0x08
	.zero		1


	//   ....[1]....
        /*094c*/ 	.word	0x00000280
        /*0950*/ 	.word	0x000000ff
        /*0954*/ 	.word	0x00022820
        /*0958*/ 	.short	0x0100
        /*095a*/ 	.byte	0x08
	.zero		1


	//   ....[2]....
        /*095c*/ 	.word	0x00000370
        /*0960*/ 	.word	0x000000ff
        /*0964*/ 	.word	0x00022830
        /*0968*/ 	.short	0x0100
        /*096a*/ 	.byte	0x08
	.zero		1


	//   ....[3]....
        /*096c*/ 	.word	0x00000380
        /*0970*/ 	.word	0x000000ff
        /*0974*/ 	.word	0x00022840
        /*0978*/ 	.short	0x0100
        /*097a*/ 	.byte	0x08
	.zero		1


	//   ....[4]....
        /*097c*/ 	.word	0x00000390
        /*0980*/ 	.word	0x000000ff
        /*0984*/ 	.word	0x00022838
        /*0988*/ 	.short	0x0100
        /*098a*/ 	.byte	0x08
	.zero		1


	//   ....[5]....
        /*098c*/ 	.word	0x000003a0
        /*0990*/ 	.word	0x000000ff
        /*0994*/ 	.word	0x00022848
        /*0998*/ 	.short	0x0100
        /*099a*/ 	.byte	0x08
	.zero		1


	//   ....[6]....
        /*099c*/ 	.word	0x000004d0
        /*09a0*/ 	.word	0x000000ff
        /*09a4*/ 	.word	0x00022850
        /*09a8*/ 	.short	0x0100
        /*09aa*/ 	.byte	0x08
	.zero		1


	//   ....[7]....
        /*09ac*/ 	.word	0x000004e0
        /*09b0*/ 	.word	0x000000ff
        /*09b4*/ 	.word	0x00022860
        /*09b8*/ 	.short	0x0100
        /*09ba*/ 	.byte	0x08
	.zero		1


	//   ....[8]....
        /*09bc*/ 	.word	0x000004f0
        /*09c0*/ 	.word	0x000000ff
        /*09c4*/ 	.word	0x00022858
        /*09c8*/ 	.short	0x0100
        /*09ca*/ 	.byte	0x08
	.zero		1


	//   ....[9]....
        /*09cc*/ 	.word	0x00000500
        /*09d0*/ 	.word	0x000000ff
        /*09d4*/ 	.word	0x00022868
        /*09d8*/ 	.short	0x0100
        /*09da*/ 	.byte	0x08
	.zero		1


	//   ....[10]....
        /*09dc*/ 	.word	0x000005f0
        /*09e0*/ 	.word	0x000000ff
        /*09e4*/ 	.word	0x00022870
        /*09e8*/ 	.short	0x0100
        /*09ea*/ 	.byte	0x06
	.zero		1


	//   ....[11]....
        /*09ec*/ 	.word	0x00000600
        /*09f0*/ 	.word	0x000000ff
        /*09f4*/ 	.word	0x00022880
        /*09f8*/ 	.short	0x0100
        /*09fa*/ 	.byte	0x06
	.zero		1


	//   ....[12]....
        /*09fc*/ 	.word	0x00000610
        /*0a00*/ 	.word	0x000000ff
        /*0a04*/ 	.word	0x00022878
        /*0a08*/ 	.short	0x0100
        /*0a0a*/ 	.byte	0x06
	.zero		1


	//   ....[13]....
        /*0a0c*/ 	.word	0x00000620
        /*0a10*/ 	.word	0x000000ff
        /*0a14*/ 	.word	0x00022888
        /*0a18*/ 	.short	0x0100
        /*0a1a*/ 	.byte	0x06
	.zero		1


	//   ....[14]....
        /*0a1c*/ 	.word	0x00000750
        /*0a20*/ 	.word	0x000000ff
        /*0a24*/ 	.word	0x00022890
        /*0a28*/ 	.short	0x0100
        /*0a2a*/ 	.byte	0x08
	.zero		1


	//   ....[15]....
        /*0a2c*/ 	.word	0x00000760
        /*0a30*/ 	.word	0x000000ff
        /*0a34*/ 	.word	0x000228a0
        /*0a38*/ 	.short	0x0100
        /*0a3a*/ 	.byte	0x08
	.zero		1


	//   ....[16]....
        /*0a3c*/ 	.word	0x00000770
        /*0a40*/ 	.word	0x000000ff
        /*0a44*/ 	.word	0x00022898
        /*0a48*/ 	.short	0x0100
        /*0a4a*/ 	.byte	0x08
	.zero		1


	//   ....[17]....
        /*0a4c*/ 	.word	0x00000780
        /*0a50*/ 	.word	0x000000ff
        /*0a54*/ 	.word	0x000228a8
        /*0a58*/ 	.short	0x0100
        /*0a5a*/ 	.byte	0x08
	.zero		1


	//   ....[18]....
        /*0a5c*/ 	.word	0x000008b0
        /*0a60*/ 	.word	0x000000ff
        /*0a64*/ 	.word	0x000228b0
        /*0a68*/ 	.short	0x0100
        /*0a6a*/ 	.byte	0x08
	.zero		1


	//   ....[19]....
        /*0a6c*/ 	.word	0x000008c0
        /*0a70*/ 	.word	0x000000ff
        /*0a74*/ 	.word	0x000228c0
        /*0a78*/ 	.short	0x0100
        /*0a7a*/ 	.byte	0x08
	.zero		1


	//   ....[20]....
        /*0a7c*/ 	.word	0x000008d0
        /*0a80*/ 	.word	0x000000ff
        /*0a84*/ 	.word	0x000228b8
        /*0a88*/ 	.short	0x0100
        /*0a8a*/ 	.byte	0x08
	.zero		1


	//   ....[21]....
        /*0a8c*/ 	.word	0x000008e0
        /*0a90*/ 	.word	0x000000ff
        /*0a94*/ 	.word	0x000228c8
        /*0a98*/ 	.short	0x0100
        /*0a9a*/ 	.byte	0x08
	.zero		1


	//   ....[22]....
        /*0a9c*/ 	.word	0x00002180
        /*0aa0*/ 	.word	0x00000006
        /*0aa4*/ 	.word	0x00022800
        /*0aa8*/ 	.short	0x010a
        /*0aaa*/ 	.byte	0x3f
	.zero		1


	//   ....[23]....
        /*0aac*/ 	.word	0x00002250
        /*0ab0*/ 	.word	0x000000ff
        /*0ab4*/ 	.word	0x00022830
        /*0ab8*/ 	.short	0x010a
        /*0aba*/ 	.byte	0x16
	.zero		1


	//   ....[24]....
        /*0abc*/ 	.word	0x00002290
        /*0ac0*/ 	.word	0x000000ff
        /*0ac4*/ 	.word	0x00022830
        /*0ac8*/ 	.short	0x010a
        /*0aca*/ 	.byte	0x16
	.zero		1


	//   ....[25]....
        /*0acc*/ 	.word	0x00003c00
        /*0ad0*/ 	.word	0x00000003
        /*0ad4*/ 	.word	0x00000000
        /*0ad8*/ 	.short	0x0101
        /*0ada*/ 	.byte	0x3f
	.zero		1


	//   ....[26]....
        /*0adc*/ 	.word	0x000040e0
        /*0ae0*/ 	.word	0x000000ff
        /*0ae4*/ 	.word	0x00022850
        /*0ae8*/ 	.short	0x010a
        /*0aea*/ 	.byte	0x16
	.zero		1


	//   ....[27]....
        /*0aec*/ 	.word	0x00004120
        /*0af0*/ 	.word	0x000000ff
        /*0af4*/ 	.word	0x00022850
        /*0af8*/ 	.short	0x010a
        /*0afa*/ 	.byte	0x16
	.zero		1


	//   ....[28]....
        /*0afc*/ 	.word	0x000044c0
        /*0b00*/ 	.word	0x000000ff
        /*0b04*/ 	.word	0x00000000
        /*0b08*/ 	.short	0x0101
        /*0b0a*/ 	.byte	0x16
	.zero		1


	//   ....[29]....
        /*0b0c*/ 	.word	0x00004620
        /*0b10*/ 	.word	0x000000ff
        /*0b14*/ 	.word	0x00022830
        /*0b18*/ 	.short	0x010a
        /*0b1a*/ 	.byte	0x1a
	.zero		1


	//   ....[30]....
        /*0b1c*/ 	.word	0x00004670
        /*0b20*/ 	.word	0x000000ff
        /*0b24*/ 	.word	0x00022830
        /*0b28*/ 	.short	0x010a
        /*0b2a*/ 	.byte	0x1a
	.zero		1


	//   ....[31]....
        /*0b2c*/ 	.word	0x000068d0
        /*0b30*/ 	.word	0x0000009c
        /*0b34*/ 	.word	0x00000000
        /*0b38*/ 	.short	0x0101
        /*0b3a*/ 	.byte	0x3f
	.zero		1


	//   ....[32]....
        /*0b3c*/ 	.word	0x00006d20
        /*0b40*/ 	.word	0x000000ff
        /*0b44*/ 	.word	0x00022850
        /*0b48*/ 	.short	0x010a
        /*0b4a*/ 	.byte	0x1a
	.zero		1


	//   ....[33]....
        /*0b4c*/ 	.word	0x00006d60
        /*0b50*/ 	.word	0x000000ff
        /*0b54*/ 	.word	0x00022850
        /*0b58*/ 	.short	0x010a
        /*0b5a*/ 	.byte	0x1a
	.zero		1


	//   ....[34]....
        /*0b5c*/ 	.word	0x00007060
        /*0b60*/ 	.word	0x00000007
        /*0b64*/ 	.word	0x00000000
        /*0b68*/ 	.short	0x0101
        /*0b6a*/ 	.byte	0x3f
	.zero		1


	//   ....[35]....
        /*0b6c*/ 	.word	0x000071d0
        /*0b70*/ 	.word	0x000000ff
        /*0b74*/ 	.word	0x00022830
        /*0b78*/ 	.short	0x010a
        /*0b7a*/ 	.byte	0x19
	.zero		1


	//   ....[36]....
        /*0b7c*/ 	.word	0x00007210
        /*0b80*/ 	.word	0x000000ff
        /*0b84*/ 	.word	0x00022830
        /*0b88*/ 	.short	0x010a
        /*0b8a*/ 	.byte	0x19
	.zero		1


	//   ....[37]....
        /*0b8c*/ 	.word	0x00008bb0
        /*0b90*/ 	.word	0x0000000f
        /*0b94*/ 	.word	0x00000000
        /*0b98*/ 	.short	0x0101
        /*0b9a*/ 	.byte	0x3f
	.zero		1


	//   ....[38]....
        /*0b9c*/ 	.word	0x000090a0
        /*0ba0*/ 	.word	0x000000ff
        /*0ba4*/ 	.word	0x00022850
        /*0ba8*/ 	.short	0x010a
        /*0baa*/ 	.byte	0x19
	.zero		1


	//   ....[39]....
        /*0bac*/ 	.word	0x000090e0
        /*0bb0*/ 	.word	0x000000ff
        /*0bb4*/ 	.word	0x00022850
        /*0bb8*/ 	.short	0x010a
        /*0bba*/ 	.byte	0x19
	.zero		1


	//   ....[40]....
        /*0bbc*/ 	.word	0x000093f0
        /*0bc0*/ 	.word	0x0000000c
        /*0bc4*/ 	.word	0x00000000
        /*0bc8*/ 	.short	0x0101
        /*0bca*/ 	.byte	0x3f
	.zero		1


	//   ....[41]....
        /*0bcc*/ 	.word	0x0000bad0
        /*0bd0*/ 	.word	0x000000ff
        /*0bd4*/ 	.word	0x00000000
        /*0bd8*/ 	.short	0x0101
        /*0bda*/ 	.byte	0x08
	.zero		1


	//   ....[42]....
        /*0bdc*/ 	.word	0x0000c2e0
        /*0be0*/ 	.word	0x000000ff
        /*0be4*/ 	.word	0x00000000
        /*0be8*/ 	.short	0x0101
        /*0bea*/ 	.byte	0x08
	.zero		1


	//   ....[43]....
        /*0bec*/ 	.word	0x00010940
        /*0bf0*/ 	.word	0x00000000
        /*0bf4*/ 	.word	0x00022840
        /*0bf8*/ 	.short	0x010a
        /*0bfa*/ 	.byte	0x3f
	.zero		1


	//   ....[44]....
        /*0bfc*/ 	.word	0x00011690
        /*0c00*/ 	.word	0x00000012
        /*0c04*/ 	.word	0x00022800
        /*0c08*/ 	.short	0x0107
        /*0c0a*/ 	.byte	0x3f
	.zero		1


	//   ....[45]....
        /*0c0c*/ 	.word	0x00011780
        /*0c10*/ 	.word	0x00000012
        /*0c14*/ 	.word	0x00022800
        /*0c18*/ 	.short	0x0101
        /*0c1a*/ 	.byte	0x3f
	.zero		1


	//   ....[46]....
        /*0c1c*/ 	.word	0x000117a0
        /*0c20*/ 	.word	0x00000012
        /*0c24*/ 	.word	0x00022820
        /*0c28*/ 	.short	0x010a
        /*0c2a*/ 	.byte	0x3f
	.zero		1


	//   ....[47]....
        /*0c2c*/ 	.word	0x00011880
        /*0c30*/ 	.word	0x00000002
        /*0c34*/ 	.word	0x00022860
        /*0c38*/ 	.short	0x010a
        /*0c3a*/ 	.byte	0x3f
	.zero		1


	//   ....[48]....
        /*0c3c*/ 	.word	0x00012130
        /*0c40*/ 	.word	0x00000003
        /*0c44*/ 	.word	0x00022840
        /*0c48*/ 	.short	0x010a
        /*0c4a*/ 	.byte	0x3f
	.zero		1


	//   ....[49]....
        /*0c4c*/ 	.word	0x00012380
        /*0c50*/ 	.word	0x00000003
        /*0c54*/ 	.word	0x00022860
        /*0c58*/ 	.short	0x010a
        /*0c5a*/ 	.byte	0x3f
	.zero		1


	//   ....[50]....
        /*0c5c*/ 	.word	0x00012b70
        /*0c60*/ 	.word	0x00000004
        /*0c64*/ 	.word	0x00022840
        /*0c68*/ 	.short	0x010a
        /*0c6a*/ 	.byte	0x3f
	.zero		1


	//   ....[51]....
        /*0c6c*/ 	.word	0x00012dc0
        /*0c70*/ 	.word	0x00000004
        /*0c74*/ 	.word	0x00022860
        /*0c78*/ 	.short	0x010a
        /*0c7a*/ 	.byte	0x3f
	.zero		1


	//   ....[52]....
        /*0c7c*/ 	.word	0x00013540
        /*0c80*/ 	.word	0x00000002
        /*0c84*/ 	.word	0x00022840
        /*0c88*/ 	.short	0x010a
        /*0c8a*/ 	.byte	0x3f
	.zero		1


	//   ....[53]....
        /*0c8c*/ 	.word	0x00013790
        /*0c90*/ 	.word	0x00000002
        /*0c94*/ 	.word	0x00022860
        /*0c98*/ 	.short	0x010a
        /*0c9a*/ 	.byte	0x3f
	.zero		1


	//   ....[54]....
        /*0c9c*/ 	.word	0x00015130
        /*0ca0*/ 	.word	0x00000000
        /*0ca4*/ 	.word	0x00022820
        /*0ca8*/ 	.short	0x010a
        /*0caa*/ 	.byte	0x3f
	.zero		1


	//   ....[55]....
        /*0cac*/ 	.word	0x00015320
        /*0cb0*/ 	.word	0x00000006
        /*0cb4*/ 	.word	0x00000000
        /*0cb8*/ 	.short	0x010a
        /*0cba*/ 	.byte	0x3f
	.zero		1


	//   ....[56]....
        /*0cbc*/ 	.word	0x00015350
        /*0cc0*/ 	.word	0x00000007
        /*0cc4*/ 	.word	0x00000000
        /*0cc8*/ 	.short	0x010a
        /*0cca*/ 	.byte	0x3f
	.zero		1


	//   ....[57]....
        /*0ccc*/ 	.word	0x000153b0
        /*0cd0*/ 	.word	0x00000004
        /*0cd4*/ 	.word	0x00000000
        /*0cd8*/ 	.short	0x010a
        /*0cda*/ 	.byte	0x3f
	.zero		1


	//   ....[58]....
        /*0cdc*/ 	.word	0x000153e0
        /*0ce0*/ 	.word	0x00000003
        /*0ce4*/ 	.word	0x00000000
        /*0ce8*/ 	.short	0x010a
        /*0cea*/ 	.byte	0x3f
	.zero		1


	//   ....[59]....
        /*0cec*/ 	.word	0x00015440
        /*0cf0*/ 	.word	0x00000006
        /*0cf4*/ 	.word	0x00022800
        /*0cf8*/ 	.short	0x010a
        /*0cfa*/ 	.byte	0x3f
	.zero		1


	//   ....[60]....
        /*0cfc*/ 	.word	0x000154a0
        /*0d00*/ 	.word	0x00000000
        /*0d04*/ 	.word	0x00022830
        /*0d08*/ 	.short	0x010a
        /*0d0a*/ 	.byte	0x3f
	.zero		1


	//   ....[61]....
        /*0d0c*/ 	.word	0x00015500
        /*0d10*/ 	.word	0x0000000a
        /*0d14*/ 	.word	0x00022850
        /*0d18*/ 	.short	0x010a
        /*0d1a*/ 	.byte	0x3f
	.zero		1


	//   ....[62]....
        /*0d1c*/ 	.word	0x00015560
        /*0d20*/ 	.word	0x00000005
        /*0d24*/ 	.word	0x00022830
        /*0d28*/ 	.short	0x010a
        /*0d2a*/ 	.byte	0x3f
	.zero		1


	//   ....[63]....
        /*0d2c*/ 	.word	0x000155b0
        /*0d30*/ 	.word	0x00000007
        /*0d34*/ 	.word	0x00022850
        /*0d38*/ 	.short	0x010a
        /*0d3a*/ 	.byte	0x3f
	.zero		1


	//   ....[64]....
        /*0d3c*/ 	.word	0x00015610
        /*0d40*/ 	.word	0x00000005
        /*0d44*/ 	.word	0x00022830
        /*0d48*/ 	.short	0x010a
        /*0d4a*/ 	.byte	0x3f
	.zero		1


	//   ....[65]....
        /*0d4c*/ 	.word	0x00015660
        /*0d50*/ 	.word	0x0000000c
        /*0d54*/ 	.word	0x00022850
        /*0d58*/ 	.short	0x010a
        /*0d5a*/ 	.byte	0x3f
	.zero		1


	//   ....[66]....
        /*0d5c*/ 	.word	0x00015800
        /*0d60*/ 	.word	0x00000000
        /*0d64*/ 	.word	0x00022840
        /*0d68*/ 	.short	0x010a
        /*0d6a*/ 	.byte	0x3f
	.zero		1


	//   ....[67]....
        /*0d6c*/ 	.word	0x000162c0
        /*0d70*/ 	.word	0x00000012
        /*0d74*/ 	.word	0x00022820
        /*0d78*/ 	.short	0x010a
        /*0d7a*/ 	.byte	0x3f
	.zero		1


	//   ....[68]....
        /*0d7c*/ 	.word	0x00016310
        /*0d80*/ 	.word	0x00000002
        /*0d84*/ 	.word	0x00022860
        /*0d88*/ 	.short	0x010a
        /*0d8a*/ 	.byte	0x3f
	.zero		1


	//   ....[69]....
        /*0d8c*/ 	.word	0x00016360
        /*0d90*/ 	.word	0x00000003
        /*0d94*/ 	.word	0x00022840
        /*0d98*/ 	.short	0x010a
        /*0d9a*/ 	.byte	0x3f
	.zero		1


	//   ....[70]....
        /*0d9c*/ 	.word	0x000163b0
        /*0da0*/ 	.word	0x00000003
        /*0da4*/ 	.word	0x00022860
        /*0da8*/ 	.short	0x010a
        /*0daa*/ 	.byte	0x3f
	.zero		1


	//   ....[71]....
        /*0dac*/ 	.word	0x00016400
        /*0db0*/ 	.word	0x00000004
        /*0db4*/ 	.word	0x00022840
        /*0db8*/ 	.short	0x010a
        /*0dba*/ 	.byte	0x3f
	.zero		1


	//   ....[72]....
        /*0dbc*/ 	.word	0x00016450
        /*0dc0*/ 	.word	0x00000004
        /*0dc4*/ 	.word	0x00022860
        /*0dc8*/ 	.short	0x010a
        /*0dca*/ 	.byte	0x3f
	.zero		1


	//   ....[73]....
        /*0dcc*/ 	.word	0x000164a0
        /*0dd0*/ 	.word	0x00000002
        /*0dd4*/ 	.word	0x00022840
        /*0dd8*/ 	.short	0x010a
        /*0dda*/ 	.byte	0x3f
	.zero		1


	//   ....[74]....
        /*0ddc*/ 	.word	0x000164f0
        /*0de0*/ 	.word	0x00000002
        /*0de4*/ 	.word	0x00022860
        /*0de8*/ 	.short	0x010a
        /*0dea*/ 	.byte	0x3f
	.zero		1


	//   ....[75]....
        /*0dec*/ 	.word	0x00016fa0
        /*0df0*/ 	.word	0x00000000
        /*0df4*/ 	.word	0x00022820
        /*0df8*/ 	.short	0x010a
        /*0dfa*/ 	.byte	0x3f
	.zero		1


	//   ....[76]....
        /*0dfc*/ 	.word	0x00017140
        /*0e00*/ 	.word	0x00000006
        /*0e04*/ 	.word	0x00000000
        /*0e08*/ 	.short	0x010a
        /*0e0a*/ 	.byte	0x3f
	.zero		1


	//   ....[77]....
        /*0e0c*/ 	.word	0x00017190
        /*0e10*/ 	.word	0x00000007
        /*0e14*/ 	.word	0x00000000
        /*0e18*/ 	.short	0x010a
        /*0e1a*/ 	.byte	0x3f
	.zero		1


	//   ....[78]....
        /*0e1c*/ 	.word	0x000171e0
        /*0e20*/ 	.word	0x00000004
        /*0e24*/ 	.word	0x00000000
        /*0e28*/ 	.short	0x010a
        /*0e2a*/ 	.byte	0x3f
	.zero		1


	//----- nvinfo : EIATTR_NUM_MBARRIERS
	.align		4
.L_561:
        /*0e2c*/ 	.byte	0x03, 0x38
        /*0e2e*/ 	.short	0x0016


	//----- nvinfo : EIATTR_EXIT_INSTR_OFFSETS
	.align		4
        /*0e30*/ 	.byte	0x04, 0x1c
        /*0e32*/ 	.short	(.L_563 - .L_562)


	//   ....[0]....
.L_562:
        /*0e34*/ 	.word	0x00000a70


	//   ....[1]....
        /*0e38*/ 	.word	0x0000e580


	//   ....[2]....
        /*0e3c*/ 	.word	0x00015430


	//----- nvinfo : EIATTR_MAX_THREADS
	.align		4
.L_563:
        /*0e40*/ 	.byte	0x04, 0x05
        /*0e42*/ 	.short	(.L_565 - .L_564)
.L_564:
        /*0e44*/ 	.word	0x00000180
        /*0e48*/ 	.word	0x00000001
        /*0e4c*/ 	.word	0x00000001


	//----- nvinfo : EIATTR_CRS_STACK_SIZE
	.align		4
.L_565:
        /*0e50*/ 	.byte	0x04, 0x1e
        /*0e52*/ 	.short	(.L_567 - .L_566)
.L_566:
        /*0e54*/ 	.word	0x00000000


	//----- nvinfo : EIATTR_CBANK_PARAM_SIZE
	.align		4
.L_567:
        /*0e58*/ 	.byte	0x03, 0x19
        /*0e5a*/ 	.short	0x0af0


	//----- nvinfo : EIATTR_PARAM_CBANK
	.align		4
        /*0e5c*/ 	.byte	0x04, 0x0a
        /*0e5e*/ 	.short	(.L_569 - .L_568)
	.align		4
.L_568:
        /*0e60*/ 	.word	index@(.nv.constant0._ZN7cutlass13device_kernelIN5flash11enable_sm90INS1_16FlashAttnFwdSm90INS1_25CollectiveMainloopFwdSm90ILi2EN4cute5tupleIJNS5_1CILi1EEES8_S8_EEENS6_IJNS7_ILi128EEENS7_ILi96EEENS7_ILi64EEEEEELi256ENS_10bfloat16_tEfNS_4arch4Sm90ELb1ELb0ELb1ELb1ELb0ELb0ELb0ELb1ELb0ELb1ELb1ELb0EEENS1_21CollectiveEpilogueFwdINS6_IJSA_NS7_ILi256EEESB_EEES9_SE_SG_Li256ELb1ELb1ELb1ELb0EEENS1_36VarlenDynamicPersistentTileSchedulerILi128ELi96ELi256ELi128ELb1ELb1ELb1ELb1ELb1ELb1EEEEEEEEEvNT_6ParamsE)
        /*0e64*/ 	.short	0x0210
        /*0e66*/ 	.short	0x0af0


	//----- nvinfo : EIATTR_SW_WAR
	.align		4
.L_569:
        /*0e68*/ 	.byte	0x04, 0x36
        /*0e6a*/ 	.short	(.L_571 - .L_570)
.L_570:
        /*0e6c*/ 	.word	0x00000008
.L_571:


//--------------------- .nv.info._ZN7cutlass13device_kernelIN5flash11enable_sm90INS1_16FlashAttnFwdSm90INS1_25CollectiveMainloopFwdSm90ILi2EN4cute5tupleIJNS5_1CILi1EEES8_S8_EEENS6_IJNS7_ILi128EEENS7_ILi96EEENS7_ILi64EEEEEELi256ENS_10bfloat16_tEfNS_4arch4Sm90ELb1ELb0ELb1ELb1ELb0ELb1ELb0ELb1ELb0ELb1ELb1ELb0EEENS1_21CollectiveEpilogueFwdINS6_IJSA_NS7_ILi256EEESB_EEES9_SE_SG_Li256ELb1ELb1ELb1ELb0EEENS1_36VarlenDynamicPersistentTileSchedulerILi128ELi96ELi256ELi128ELb1ELb1ELb1ELb1ELb1ELb1EEEEEEEEEvNT_6ParamsE --------------------------
	.section	.nv.info._ZN7cutlass13device_kernelIN5flash11enable_sm90INS1_16FlashAttnFwdSm90INS1_25CollectiveMainloopFwdSm90ILi2EN4cute5tupleIJNS5_1CILi1EEES8_S8_EEENS6_IJNS7_ILi128EEENS7_ILi96EEENS7_ILi64EEEEEELi256ENS_10bfloat16_tEfNS_4arch4Sm90ELb1ELb0ELb1ELb1ELb0ELb1ELb0ELb1ELb0ELb1ELb1ELb0EEENS1_21CollectiveEpilogueFwdINS6_IJSA_NS7_ILi256EEESB_EEES9_SE_SG_Li256ELb1ELb1ELb1ELb0EEENS1_36VarlenDynamicPersistentTileSchedulerILi128ELi96ELi256ELi128ELb1ELb1ELb1ELb1ELb1ELb1EEEEEEEEEvNT_6ParamsE,"",@"SHT_CUDA_INFO"
	.sectionflags	@""
	.align	4


	//----- nvinfo : EIATTR_CUDA_API_VERSION
	.align		4
        /*0000*/ 	.byte	0x04, 0x37
        /*0002*/ 	.short	(.L_573 - .L_572)
.L_572:
        /*0004*/ 	.word	0x00000082


	//----- nvinfo : EIATTR_KPARAM_INFO
	.align		4
.L_573:
        /*0008*/ 	.byte	0x04, 0x17
        /*000a*/ 	.short	(.L_575 - .L_574)
.L_574:
        /*000c*/ 	.word	0x00000000
        /*0010*/ 	.short	0x0000
        /*0012*/ 	.short	0x0070
        /*0014*/ 	.byte	0x00, 0xf0, 0x01, 0x2a


	//----- nvinfo : EIATTR_SPARSE_MMA_MASK
	.align		4
.L_575:
        /*0018*/ 	.byte	0x03, 0x50
        /*001a*/ 	.short	0x0000


	//----- nvinfo : EIATTR_MAXREG_COUNT
	.align		4
        /*001c*/ 	.byte	0x03, 0x1b
        /*001e*/ 	.short	0x00a8


	//----- nvinfo : EIATTR_NUM_BARRIERS
	.align		4
        /*0020*/ 	.byte	0x02, 0x4c
        /*0022*/ 	.byte	0x10
	.zero		1


	//----- nvinfo : EIATTR_EXTERNS
	.align		4
        /*0024*/ 	.byte	0x04, 0x0f
        /*0026*/ 	.short	(.L_577 - .L_576)


	//   ....[0]....
	.align		4
.L_576:
        /*0028*/ 	.word	index@(__assertfail)


	//----- nvinfo : EIATTR_ANNOTATIONS
	.align		4
.L_577:
        /*002c*/ 	.byte	0x04, 0x55
        /*002e*/ 	.short	(.L_579 - .L_578)


	//   ....[0]....
.L_578:
        /* <DEDUP_REMOVED lines=87> */


	//----- nvinfo : EIATTR_MERCURY_ISA_VERSION
	.align		4
.L_579:
        /*0590*/ 	.byte	0x03, 0x5f
        /*0592*/ 	.short	0x0101


	//----- nvinfo : EIATTR_UNUSED_LOAD_BYTE_OFFSET
	.align		4
        /*0594*/ 	.byte	0x04, 0x44
        /*0596*/ 	.short	(.L_581 - .L_580)


	//   ....[0]....
.L_580:
        /*0598*/ 	.word	0x00000ae0
        /*059c*/ 	.word	0x0000fff0


	//   ....[1]....
        /*05a0*/ 	.word	0x00011a60
        /*05a4*/ 	.word	0x0000fff0


	//----- nvinfo : EIATTR_INT_WARP_WIDE_INSTR_OFFSETS
	.align		4
.L_581:
        /*05a8*/ 	.byte	0x04, 0x31
        /*05aa*/ 	.short	(.L_583 - .L_582)


	//   ....[0]....
.L_582:
        /*05ac*/ 	.word	0x00000190


	//   ....[1]....
        /*05b0*/ 	.word	0x000001d0


	//   ....[2]....
        /*05b4*/ 	.word	0x00000240


	//   ....[3]....
        /*05b8*/ 	.word	0x00019d20


	//   ....[4]....
        /*05bc*/ 	.word	0x00019db0


	//   ....[5]....
        /*05c0*/ 	.word	0x0001da20


	//   ....[6]....
        /*05c4*/ 	.word	0x0001dab0


	//----- nvinfo : EIATTR_COOP_GROUP_MASK_REGIDS
	.align		4
.L_583:
        /*05c8*/ 	.byte	0x04, 0x29
        /*05ca*/ 	.short	(.L_585 - .L_584)


	//   ....[0]....
.L_584:
        /*05cc*/ 	.word	0xffffffff


	//   ....[1]....
        /*05d0*/ 	.word	0xffffffff


	//   ....[2]....
        /*05d4*/ 	.word	0xffffffff


	//   ....[3]....
        /*05d8*/ 	.word	0xffffffff


	//   ....[4]....
        /*05dc*/ 	.word	0xffffffff


	//   ....[5]....
        /*05e0*/ 	.word	0xffffffff


	//   ....[6]....
        /*05e4*/ 	.word	0xffffffff


	//   ....[7]....
        /*05e8*/ 	.word	0xffffffff


	//   ....[8]....
        /*05ec*/ 	.word	0xffffffff


	//   ....[9]....
        /*05f0*/ 	.word	0xffffffff


	//   ....[10]....
        /*05f4*/ 	.word	0xffffffff


	//   ....[11]....
        /*05f8*/ 	.word	0xffffffff


	//   ....[12]....
        /*05fc*/ 	.word	0xffffffff


	//   ....[13]....
        /*0600*/ 	.word	0xffffffff


	//   ....[14]....
        /*0604*/ 	.word	0xffffffff


	//   ....[15]....
        /*0608*/ 	.word	0xffffffff


	//   ....[16]....
        /*060c*/ 	.word	0xffffffff


	//   ....[17]....
        /*0610*/ 	.word	0xffffffff


	//   ....[18]....
        /*0614*/ 	.word	0xffffffff


	//   ....[19]....
        /*0618*/ 	.word	0xffffffff


	//   ....[20]....
        /*061c*/ 	.word	0xffffffff


	//   ....[21]....
        /*0620*/ 	.word	0xffffffff


	//   ....[22]....
        /*0624*/ 	.word	0xffffffff


	//   ....[23]....
        /*0628*/ 	.word	0xffffffff


	//   ....[24]....
        /*062c*/ 	.word	0xffffffff


	//   ....[25]....
        /*0630*/ 	.word	0xffffffff


	//   ....[26]....
        /*0634*/ 	.word	0xffffffff


	//   ....[27]....
        /*0638*/ 	.word	0xffffffff


	//   ....[28]....
        /*063c*/ 	.word	0xffffffff


	//   ....[29]....
        /*0640*/ 	.word	0xffffffff


	//   ....[30]....
        /*0644*/ 	.word	0xffffffff


	//   ....[31]....
        /*0648*/ 	.word	0xffffffff


	//   ....[32]....
        /*064c*/ 	.word	0xffffffff


	//   ....[33]....
        /*0650*/ 	.word	0xffffffff


	//   ....[34]....
        /*0654*/ 	.word	0xffffffff


	//   ....[35]....
        /*0658*/ 	.word	0xffffffff


	//   ....[36]....
        /*065c*/ 	.word	0xffffffff


	//   ....[37]....
        /*0660*/ 	.word	0xffffffff


	//   ....[38]....
        /*0664*/ 	.word	0xffffffff


	//   ....[39]....
        /*0668*/ 	.word	0xffffffff


	//   ....[40]....
        /*066c*/ 	.word	0xffffffff


	//   ....[41]....
        /*0670*/ 	.word	0xffffffff


	//   ....[42]....
        /*0674*/ 	.word	0xffffffff


	//   ....[43]....
        /*0678*/ 	.word	0xffffffff


	//   ....[44]....
        /*067c*/ 	.word	0xffffffff


	//   ....[45]....
        /*0680*/ 	.word	0xffffffff


	//   ....[46]....
        /*0684*/ 	.word	0xffffffff


	//   ....[47]....
        /*0688*/ 	.word	0xffffffff


	//   ....[48]....
        /*068c*/ 	.word	0xffffffff


	//   ....[49]....
        /*0690*/ 	.word	0xffffffff


	//   ....[50]....
        /*0694*/ 	.word	0xffffffff


	//   ....[51]....
        /*0698*/ 	.word	0xffffffff


	//   ....[52]....
        /*069c*/ 	.word	0xffffffff


	//   ....[53]....
        /*06a0*/ 	.word	0xffffffff


	//   ....[54]....
        /*06a4*/ 	.word	0xffffffff


	//   ....[55]....
        /*06a8*/ 	.word	0xffffffff


	//   ....[56]....
        /*06ac*/ 	.word	0xffffffff


	//   ....[57]....
        /*06b0*/ 	.word	0xffffffff


	//   ....[58]....
        /*06b4*/ 	.word	0xffffffff


	//   ....[59]....
        /*06b8*/ 	.word	0xffffffff


	//   ....[60]....
        /*06bc*/ 	.word	0xffffffff


	//   ....[61]....
        /*06c0*/ 	.word	0xffffffff


	//   ....[62]....
        /*06c4*/ 	.word	0xffffffff


	//   ....[63]....
        /*06c8*/ 	.word	0xffffffff


	//   ....[64]....
        /*06cc*/ 	.word	0xffffffff


	//   ....[65]....
        /*06d0*/ 	.word	0xffffffff


	//   ....[66]....
        /*06d4*/ 	.word	0xffffffff


	//   ....[67]....
        /*06d8*/ 	.word	0xffffffff


	//   ....[68]....
        /*06dc*/ 	.word	0xffffffff


	//   ....[69]....
        /*06e0*/ 	.word	0xffffffff


	//   ....[70]....
        /*06e4*/ 	.word	0xffffffff


	//   ....[71]....
        /*06e8*/ 	.word	0xffffffff


	//   ....[72]....
        /*06ec*/ 	.word	0xffffffff


	//   ....[73]....
        /*06f0*/ 	.word	0xffffffff


	//   ....[74]....
        /*06f4*/ 	.word	0xffffffff


	//   ....[75]....
        /*06f8*/ 	.word	0xffffffff


	//   ....[76]....
        /*06fc*/ 	.word	0xffffffff


	//   ....[77]....
        /*0700*/ 	.word	0xffffffff


	//   ....[78]....
        /*0704*/ 	.word	0xffffffff


	//   ....[79]....
        /*0708*/ 	.word	0xffffffff


	//   ....[80]....
        /*070c*/ 	.word	0xffffffff


	//   ....[81]....
        /*0710*/ 	.word	0xffffffff


	//   ....[82]....
        /*0714*/ 	.word	0xffffffff


	//   ....[83]....
        /*0718*/ 	.word	0xffffffff


	//   ....[84]....
        /*071c*/ 	.word	0xffffffff


	//   ....[85]....
        /*0720*/ 	.word	0xffffffff


	//   ....[86]....
        /*0724*/ 	.word	0xffffffff


	//   ....[87]....
        /*0728*/ 	.word	0xffffffff


	//   ....[88]....
        /*072c*/ 	.word	0xffffffff


	//   ....[89]....
        /*0730*/ 	.word	0xffffffff


	//   ....[90]....
        /*0734*/ 	.word	0xffffffff


	//   ....[91]....
        /*0738*/ 	.word	0xffffffff


	//   ....[92]....
        /*073c*/ 	.word	0xffffffff


	//   ....[93]....
        /*0740*/ 	.word	0xffffffff


	//   ....[94]....
        /*0744*/ 	.word	0xffffffff


	//   ....[95]....
        /*0748*/ 	.word	0xffffffff


	//   ....[96]....
        /*074c*/ 	.word	0xffffffff


	//   ....[97]....
        /*0750*/ 	.word	0xffffffff


	//   ....[98]....
        /*0754*/ 	.word	0xffffffff


	//   ....[99]....
        /*0758*/ 	.word	0xffffffff


	//   ....[100]....
        /*075c*/ 	.word	0xffffffff


	//   ....[101]....
        /*0760*/ 	.word	0xffffffff


	//   ....[102]....
        /*0764*/ 	.word	0xffffffff


	//   ....[103]....
        /*0768*/ 	.word	0xffffffff


	//   ....[104]....
        /*076c*/ 	.word	0xffffffff


	//   ....[105]....
        /*0770*/ 	.word	0xffffffff


	//   ....[106]....
        /*0774*/ 	.word	0xffffffff


	//   ....[107]....
        /*0778*/ 	.word	0xffffffff


	//   ....[108]....
        /*077c*/ 	.word	0xffffffff


	//   ....[109]....
        /*0780*/ 	.word	0xffffffff


	//   ....[110]....
        /*0784*/ 	.word	0xffffffff


	//   ....[111]....
        /*0788*/ 	.word	0xffffffff


	//   ....[112]....
        /*078c*/ 	.word	0xffffffff


	//   ....[113]....
        /*0790*/ 	.word	0xffffffff


	//   ....[114]....
        /*0794*/ 	.word	0xffffffff


	//   ....[115]....
        /*0798*/ 	.word	0xffffffff


	//   ....[116]....
        /*079c*/ 	.word	0xffffffff


	//   ....[117]....
        /*07a0*/ 	.word	0xffffffff


	//   ....[118]....
        /*07a4*/ 	.word	0xffffffff


	//   ....[119]....
        /*07a8*/ 	.word	0xffffffff


	//   ....[120]....
        /*07ac*/ 	.word	0xffffffff


	//   ....[121]....
        /*07b0*/ 	.word	0xffffffff


	//   ....[122]....
        /*07b4*/ 	.word	0x0500000f


	//   ....[123]....
        /*07b8*/ 	.word	0x0500000f


	//   ....[124]....
        /*07bc*/ 	.word	0x0500000f


	//   ....[125]....
        /*07c0*/ 	.word	0x0500000f


	//   ....[126]....
        /*07c4*/ 	.word	0x0500000f


	//   ....[127]....
        /*07c8*/ 	.word	0x0500000f


	//   ....[128]....
        /*07cc*/ 	.word	0x0500000f


	//   ....[129]....
        /*07d0*/ 	.word	0x0500000f


	//   ....[130]....
        /*07d4*/ 	.word	0x0500000f


	//   ....[131]....
        /*07d8*/ 	.word	0x0500000f


	//   ....[132]....
        /*07dc*/ 	.word	0x0500000f


	//   ....[133]....
        /*07e0*/ 	.word	0x0500000f


	//   ....[134]....
        /*07e4*/ 	.word	0x0500000f


	//   ....[135]....
        /*07e8*/ 	.word	0x0500000f


	//   ....[136]....
        /*07ec*/ 	.word	0x0500000f


	//   ....[137]....
        /*07f0*/ 	.word	0x0500000f


	//   ....[138]....
        /*07f4*/ 	.word	0x0500000f


	//   ....[139]....
        /*07f8*/ 	.word	0x0500000f


	//   ....[140]....
        /*07fc*/ 	.word	0x0500000f


	//   ....[141]....
        /*0800*/ 	.word	0x0500000f


	//   ....[142]....
        /*0804*/ 	.word	0x0500000f


	//   ....[143]....
        /*0808*/ 	.word	0x0500000f


	//   ....[144]....
        /*080c*/ 	.word	0x0500000f


	//   ....[145]....
        /*0810*/ 	.word	0x0500000f


	//   ....[146]....
        /*0814*/ 	.word	0x0500000f


	//   ....[147]....
        /*0818*/ 	.word	0x0500000f


	//   ....[148]....
        /*081c*/ 	.word	0x0500000f


	//   ....[149]....
        /*0820*/ 	.word	0x0500000f


	//   ....[150]....
        /*0824*/ 	.word	0x0500000f


	//   ....[151]....
        /*0828*/ 	.word	0x0500000f


	//   ....[152]....
        /*082c*/ 	.word	0x0500000f


	//   ....[153]....
        /*0830*/ 	.word	0x0500000f


	//   ....[154]....
        /*0834*/ 	.word	0x0500000f


	//   ....[155]....
        /*0838*/ 	.word	0x0500000f


	//   ....[156]....
        /*083c*/ 	.word	0x0500000f


	//   ....[157]....
        /*0840*/ 	.word	0x0500000f


	//   ....[158]....
        /*0844*/ 	.word	0x0500000f


	//   ....[159]....
        /*0848*/ 	.word	0x0500000f


	//   ....[160]....
        /*084c*/ 	.word	0x0500000f


	//   ....[161]....
        /*0850*/ 	.word	0x0500000f


	//   ....[162]....
        /*0854*/ 	.word	0x0500000f


	//   ....[163]....
        /*0858*/ 	.word	0x0500000f


	//   ....[164]....
        /*085c*/ 	.word	0x0500000f


	//   ....[165]....
        /*0860*/ 	.word	0x0500000f


	//   ....[166]....
        /*0864*/ 	.word	0x0500000f


	//   ....[167]....
        /*0868*/ 	.word	0x0500000f


	//   ....[168]....
        /*086c*/ 	.word	0x0500000f


	//   ....[169]....
        /*0870*/ 	.word	0x0500000f


	//   ....[170]....
        /*0874*/ 	.word	0x0500000f


	//   ....[171]....
        /*0878*/ 	.word	0x0500000f


	//   ....[172]....
        /*087c*/ 	.word	0x0500000f


	//   ....[173]....
        /*0880*/ 	.word	0x0500000f


	//   ....[174]....
        /*0884*/ 	.word	0x0500000f


	//   ....[175]....
        /*0888*/ 	.word	0x0500000f


	//   ....[176]....
        /*088c*/ 	.word	0x0500000f


	//   ....[177]....
        /*0890*/ 	.word	0x0500000f


	//   ....[178]....
        /*0894*/ 	.word	0x0500000f


	//   ....[179]....
        /*0898*/ 	.word	0x0500000f


	//   ....[180]....
        /*089c*/ 	.word	0x0500000f


	//   ....[181]....
        /*08a0*/ 	.word	0x0500000f


	//   ....[182]....
        /*08a4*/ 	.word	0x0500000f


	//   ....[183]....
        /*08a8*/ 	.word	0x0500000f


	//   ....[184]....
        /*08ac*/ 	.word	0x0500000f


	//   ....[185]....
        /*08b0*/ 	.word	0x0500000f


	//   ....[186]....
        /*08b4*/ 	.word	0x0500000f


	//   ....[187]....
        /*08b8*/ 	.word	0x0500000f


	//   ....[188]....
        /*08bc*/ 	.word	0x0500000f


	//   ....[189]....
        /*08c0*/ 	.word	0x0500000f


	//   ....[190]....
        /*08c4*/ 	.word	0x0500000f


	//   ....[191]....
        /*08c8*/ 	.word	0x0500000f


	//   ....[192]....
        /*08cc*/ 	.word	0x0500000f


	//   ....[193]....
        /*08d0*/ 	.word	0x0500000f


	//   ....[194]....
        /*08d4*/ 	.word	0x0500000f


	//   ....[195]....
        /*08d8*/ 	.word	0x0500000f


	//----- nvinfo : EIATTR_COOP_GROUP_INSTR_OFFSETS
	.align		4
.L_585:
        /*08dc*/ 	.byte	0x04, 0x28
        /*08de*/ 	.short	(.L_587 - .L_586)


	//   ....[0]....
.L_586:
        /*08e0*/ 	.word	0x00000070


	//   ....[1]....
        /*08e4*/ 	.word	0x000001a0


	//   ....[2]....
        /*08e8*/ 	.word	0x000001f0


	//   ....[3]....
        /*08ec*/ 	.word	0x00000420


	//   ....[4]....
        /*08f0*/ 	.word	0x00000580


	//   ....[5]....
        /*08f4*/ 	.word	0x000006a0


	//   ....[6]....
        /*08f8*/ 	.word	0x00000800


	//   ....[7]....
        /*08fc*/ 	.word	0x000067a0


	//   ....[8]....
        /*0900*/ 	.word	0x00006f20


	//   ....[9]....
        /*0904*/ 	.word	0x00006f30


	//   ....[10]....
        /*0908*/ 	.word	0x00006f40


	//   ....[11]....
        /*090c*/ 	.word	0x00006f50


	//   ....[12]....
        /*0910*/ 	.word	0x00007240


	//   ....[13]....
        /*0914*/ 	.word	0x00007250


	//   ....[14]....
        /*0918*/ 	.word	0x00007260


	//   ....[15]....
        /*091c*/ 	.word	0x00007270


	//   ....[16]....
        /*0920*/ 	.word	0x00008540


	//   ....[17]....
        /*0924*/ 	.word	0x00008560


	//   ....[18]....
        /*0928*/ 	.word	0x00008570


	//   ....[19]....
        /*092c*/ 	.word	0x00008580


	//   ....[20]....
        /*0930*/ 	.word	0x00008670


	//   ....[21]....
        /*0934*/ 	.word	0x00008690


	//   ....[22]....
        /*0938*/ 	.word	0x00008720


	//   ....[23]....
        /*093c*/ 	.word	0x00008750


	//   ....[24]....
        /*0940*/ 	.word	0x0000a010


	//   ....[25]....
        /*0944*/ 	.word	0x0000a070


	//   ....[26]....
        /*0948*/ 	.word	0x0000a7d0


	//   ....[27]....
        /*094c*/ 	.word	0x0000a830


	//   ....[28]....
        /*0950*/ 	.word	0x0000af70


	//   ....[29]....
        /*0954*/ 	.word	0x0000aff0


	//   ....[30]....
        /*0958*/ 	.word	0x0000c090


	//   ....[31]....
        /*095c*/ 	.word	0x0000c0d0


	//   ....[32]....
        /*0960*/ 	.word	0x0000cca0


	//   ....[33]....
        /*0964*/ 	.word	0x0000cd40


	//   ....[34]....
        /*0968*/ 	.word	0x0000d6e0


	//   ....[35]....
        /*096c*/ 	.word	0x0000d8e0


	//   ....[36]....
        /*0970*/ 	.word	0x0000f440


	//   ....[37]....
        /*0974*/ 	.word	0x0000f4a0


	//   ....[38]....
        /*0978*/ 	.word	0x0000fe60


	//   ....[39]....
        /*097c*/ 	.word	0x0000fec0


	//   ....[40]....
        /*0980*/ 	.word	0x00010fe0


	//   ....[41]....
        /*0984*/ 	.word	0x00011080


	//   ....[42]....
        /*0988*/ 	.word	0x00011110


	//   ....[43]....
        /*098c*/ 	.word	0x000112e0


	//   ....[44]....
        /*0990*/ 	.word	0x00012ab0


	//   ....[45]....
        /*0994*/ 	.word	0x00012ad0


	//   ....[46]....
        /*0998*/ 	.word	0x00012ae0


	//   ....[47]....
        /*099c*/ 	.word	0x00012af0


	//   ....[48]....
        /*09a0*/ 	.word	0x000134f0


	//   ....[49]....
        /*09a4*/ 	.word	0x00013500


	//   ....[50]....
        /*09a8*/ 	.word	0x00013700


	//   ....[51]....
        /*09ac*/ 	.word	0x00013710


	//   ....[52]....
        /*09b0*/ 	.word	0x000138d0


	//   ....[53]....
        /*09b4*/ 	.word	0x000138e0


	//   ....[54]....
        /*09b8*/ 	.word	0x00013aa0


	//   ....[55]....
        /*09bc*/ 	.word	0x00013ab0


	//   ....[56]....
        /*09c0*/ 	.word	0x00013f10


	//   ....[57]....
        /*09c4*/ 	.word	0x00013f20


	//   ....[58]....
        /*09c8*/ 	.word	0x00014cc0


	//   ....[59]....
        /*09cc*/ 	.word	0x00014cd0


	//   ....[60]....
        /*09d0*/ 	.word	0x00016280


	//   ....[61]....
        /*09d4*/ 	.word	0x00016290


	//   ....[62]....
        /*09d8*/ 	.word	0x00016460


	//   ....[63]....
        /*09dc*/ 	.word	0x00016470


	//   ....[64]....
        /*09e0*/ 	.word	0x00016630


	//   ....[65]....
        /*09e4*/ 	.word	0x00016640


	//   ....[66]....
        /*09e8*/ 	.word	0x00016800


	//   ....[67]....
        /*09ec*/ 	.word	0x00016810


	//   ....[68]....
        /*09f0*/ 	.word	0x00016a30


	//   ....[69]....
        /*09f4*/ 	.word	0x00016c40


	//   ....[70]....
        /*09f8*/ 	.word	0x00016c70


	//   ....[71]....
        /*09fc*/ 	.word	0x00016ca0


	//   ....[72]....
        /*0a00*/ 	.word	0x00016cd0


	//   ....[73]....
        /*0a04*/ 	.word	0x00016d00


	//   ....[74]....
        /*0a08*/ 	.word	0x00016d30


	//   ....[75]....
        /*0a0c*/ 	.word	0x00016ed0


	//   ....[76]....
        /*0a10*/ 	.word	0x00016f00


	//   ....[77]....
        /*0a14*/ 	.word	0x00016f30


	//   ....[78]....
        /*0a18*/ 	.word	0x00016f60


	//   ....[79]....
        /*0a1c*/ 	.word	0x00016f90


	//   ....[80]....
        /*0a20*/ 	.word	0x00016fc0


	//   ....[81]....
        /*0a24*/ 	.word	0x00017060


	//   ....[82]....
        /*0a28*/ 	.word	0x00017090


	//   ....[83]....
        /*0a2c*/ 	.word	0x000170a0


	//   ....[84]....
        /*0a30*/ 	.word	0x000170d0


	//   ....[85]....
        /*0a34*/ 	.word	0x00018670


	//   ....[86]....
        /*0a38*/ 	.word	0x0001a300


	//   ....[87]....
        /*0a3c*/ 	.word	0x0001adf0


	//   ....[88]....
        /*0a40*/ 	.word	0x0001ae00


	//   ....[89]....
        /*0a44*/ 	.word	0x0001aea0


	//   ....[90]....
        /*0a48*/ 	.word	0x0001aeb0


	//   ....[91]....
        /*0a4c*/ 	.word	0x0001af30


	//   ....[92]....
        /*0a50*/ 	.word	0x0001af40


	//   ....[93]....
        /*0a54*/ 	.word	0x0001afc0


	//   ....[94]....
        /*0a58*/ 	.word	0x0001afd0


	//   ....[95]....
        /*0a5c*/ 	.word	0x0001b050


	//   ....[96]....
        /*0a60*/ 	.word	0x0001b060


	//   ....[97]....
        /*0a64*/ 	.word	0x0001b0e0


	//   ....[98]....
        /*0a68*/ 	.word	0x0001b0f0


	//   ....[99]....
        /*0a6c*/ 	.word	0x0001b170


	//   ....[100]....
        /*0a70*/ 	.word	0x0001b180


	//   ....[101]....
        /*0a74*/ 	.word	0x0001b1d0


	//   ....[102]....
        /*0a78*/ 	.word	0x0001b1f0


	//   ....[103]....
        /*0a7c*/ 	.word	0x0001dd40


	//   ....[104]....
        /*0a80*/ 	.word	0x0001ddc0


	//   ....[105]....
        /*0a84*/ 	.word	0x0001ddf0


	//   ....[106]....
        /*0a88*/ 	.word	0x0001de00


	//   ....[107]....
        /*0a8c*/ 	.word	0x0001de30


	//   ....[108]....
        /*0a90*/ 	.word	0x0001de60


	//   ....[109]....
        /*0a94*/ 	.word	0x0001de90


	//   ....[110]....
        /*0a98*/ 	.word	0x0001dec0


	//   ....[111]....
        /*0a9c*/ 	.word	0x0001e080


	//   ....[112]....
        /*0aa0*/ 	.word	0x0001e0b0


	//   ....[113]....
        /*0aa4*/ 	.word	0x0001e0e0


	//   ....[114]....
        /*0aa8*/ 	.word	0x0001e110


	//   ....[115]....
        /*0aac*/ 	.word	0x0001e140


	//   ....[116]....
        /*0ab0*/ 	.word	0x0001e170


	//   ....[117]....
        /*0ab4*/ 	.word	0x0001e240


	//   ....[118]....
        /*0ab8*/ 	.word	0x0001e260


	//   ....[119]....
        /*0abc*/ 	.word	0x0001e270


	//   ....[120]....
        /*0ac0*/ 	.word	0x0001e2f0


	//   ....[121]....
        /*0ac4*/ 	.word	0x0001ee20


	//   ....[122]....
        /*0ac8*/ 	.word	0x0001f250


	//   ....[123]....
        /*0acc*/ 	.word	0x0001f2f0


	//   ....[124]....
        /*0ad0*/ 	.word	0x0001f380


	//   ....[125]....
        /*0ad4*/ 	.word	0x0001f3d0


	//   ....[126]....
        /*0ad8*/ 	.word	0x0001f420


	//   ....[127]....
        /*0adc*/ 	.word	0x0001f4b0


	//   ....[128]....
        /*0ae0*/ 	.word	0x0001f540


	//   ....[129]....
        /*0ae4*/ 	.word	0x0001f590


	//   ....[130]....
        /*0ae8*/ 	.word	0x0001f5e0


	//   ....[131]....
        /*0aec*/ 	.word	0x0001f6e0


	//   ....[132]....
        /*0af0*/ 	.word	0x0001f790


	//   ....[133]....
        /*0af4*/ 	.word	0x0001f810


	//   ....[134]....
        /*0af8*/ 	.word	0x0001f880


	//   ....[135]....
        /*0afc*/ 	.word	0x0001f9b0


	//   ....[136]....
        /*0b00*/ 	.word	0x0001fad0


	//   ....[137]....
        /*0b04*/ 	.word	0x0001fba0


	//   ....[138]....
        /*0b08*/ 	.word	0x0001fbf0


	//   ....[139]....
        /*0b0c*/ 	.word	0x0001fea0


	//   ....[140]....
        /*0b10*/ 	.word	0x0001fef0


	//   ....[141]....
        /*0b14*/ 	.word	0x0001ff80


	//   ....[142]....
        /*0b18*/ 	.word	0x00020010


	//   ....[143]....
        /*0b1c*/ 	.word	0x000200a0


	//   ....[144]....
        /*0b20*/ 	.word	0x00020130


	//   ....[145]....
        /*0b24*/ 	.word	0x000201c0


	//   ....[146]....
        /*0b28*/ 	.word	0x00020250


	//   ....[147]....
        /*0b2c*/ 	.word	0x000202d0


	//   ....[148]....
        /*0b30*/ 	.word	0x00020320


	//   ....[149]....
        /*0b34*/ 	.word	0x000203c0


	//   ....[150]....
        /*0b38*/ 	.word	0x00020450


	//   ....[151]....
        /*0b3c*/ 	.word	0x000204e0


	//   ....[152]....
        /*0b40*/ 	.word	0x00020530


	//   ....[153]....
        /*0b44*/ 	.word	0x000205c0


	//   ....[154]....
        /*0b48*/ 	.word	0x00020650


	//   ....[155]....
        /*0b4c*/ 	.word	0x000206e0


	//   ....[156]....
        /*0b50*/ 	.word	0x00020770


	//   ....[157]....
        /*0b54*/ 	.word	0x00020800


	//   ....[158]....
        /*0b58*/ 	.word	0x00020890


	//   ....[159]....
        /*0b5c*/ 	.word	0x00020950


	//   ....[160]....
        /*0b60*/ 	.word	0x00020c30


	//   ....[161]....
        /*0b64*/ 	.word	0x00020e10


	//   ....[162]....
        /*0b68*/ 	.word	0x00020e60


	//   ....[163]....
        /*0b6c*/ 	.word	0x00020ec0


	//   ....[164]....
        /*0b70*/ 	.word	0x00020fb0


	//   ....[165]....
        /*0b74*/ 	.word	0x00021010


	//   ....[166]....
        /*0b78*/ 	.word	0x00021100


	//   ....[167]....
        /*0b7c*/ 	.word	0x00021160


	//   ....[168]....
        /*0b80*/ 	.word	0x00021250


	//   ....[169]....
        /*0b84*/ 	.word	0x000212b0


	//   ....[170]....
        /*0b88*/ 	.word	0x000213a0


	//   ....[171]....
        /*0b8c*/ 	.word	0x00021400


	//   ....[172]....
        /*0b90*/ 	.word	0x000214f0


	//   ....[173]....
        /*0b94*/ 	.word	0x00021550


	//   ....[174]....
        /*0b98*/ 	.word	0x00021620


	//   ....[175]....
        /*0b9c*/ 	.word	0x000216a0


	//   ....[176]....
        /*0ba0*/ 	.word	0x00021770


	//   ....[177]....
        /*0ba4*/ 	.word	0x00021aa0


	//   ....[178]....
        /*0ba8*/ 	.word	0x00021b40


	//   ....[179]....
        /*0bac*/ 	.word	0x00021ce0


	//   ....[180]....
        /*0bb0*/ 	.word	0x00021d60


	//   ....[181]....
        /*0bb4*/ 	.word	0x00021de0


	//   ....[182]....
        /*0bb8*/ 	.word	0x00021e60


	//   ....[183]....
        /*0bbc*/ 	.word	0x00021ee0


	//   ....[184]....
        /*0bc0*/ 	.word	0x00021f70


	//   ....[185]....
        /*0bc4*/ 	.word	0x00022010


	//   ....[186]....
        /*0bc8*/ 	.word	0x000220c0


	//   ....[187]....
        /*0bcc*/ 	.word	0x00022140


	//   ....[188]....
        /*0bd0*/ 	.word	0x000221c0


	//   ....[189]....
        /*0bd4*/ 	.word	0x00022240


	//   ....[190]....
        /*0bd8*/ 	.word	0x000222d0


	//   ....[191]....
        /*0bdc*/ 	.word	0x00022350


	//   ....[192]....
        /*0be0*/ 	.word	0x00022400


	//   ....[193]....
        /*0be4*/ 	.word	0x00022450


	//   ....[194]....
        /*0be8*/ 	.word	0x00022510


	//   ....[195]....
        /*0bec*/ 	.word	0x00022640


	//----- nvinfo : EIATTR_REG_RECONFIG
	.align		4
.L_587:
        /*0bf0*/ 	.byte	0x01, 0x54
	.zero		2


	//----- nvinfo : EIATTR_SYSCALL_OFFSETS
	.align		4
        /*0bf4*/ 	.byte	0x04, 0x46
        /*0bf6*/ 	.short	(.L_589 - .L_588)


	//   ....[0]....
.L_588:
        /*0bf8*/ 	.word	0x00001ed0


	//   ....[1]....
        /*0bfc*/ 	.word	0x00002020


	//   ....[2]....
        /*0c00*/ 	.word	0x00006940


	//   ....[3]....
        /*0c04*/ 	.word	0x00006c50


	//   ....[4]....
        /*0c08*/ 	.word	0x00019f20


	//   ....[5]....
        /*0c0c*/ 	.word	0x0001a070


	//   ....[6]....
        /*0c10*/ 	.word	0x0001a170


	//   ....[7]....
        /*0c14*/ 	.word	0x0001aa10


	//----- nvinfo : EIATTR_MBARRIER_INSTR_OFFSETS
	.align		4
.L_589:
        /*0c18*/ 	.byte	0x04, 0x39
        /*0c1a*/ 	.short	(.L_591 - .L_590)


	//   ....[0]....
.L_590:
        /*0c1c*/ 	.word	0x000002d0
        /*0c20*/ 	.word	0x000000ff
        /*0c24*/ 	.word	0x00022800
        /*0c28*/ 	.short	0x0100
        /*0c2a*/ 	.byte	0x08
	.zero		1


	//   ....[1]....
        /*0c2c*/ 	.word	0x000002e0
        /*0c30*/ 	.word	0x000000ff
        /*0c34*/ 	.word	0x00022820
        /*0c38*/ 	.short	0x0100
        /*0c3a*/ 	.byte	0x08
	.zero		1


	//   ....[2]....
        /*0c3c*/ 	.word	0x000003d0
        /*0c40*/ 	.word	0x000000ff
        /*0c44*/ 	.word	0x00022830
        /*0c48*/ 	.short	0x0100
        /*0c4a*/ 	.byte	0x08
	.zero		1


	//   ....[3]....
        /*0c4c*/ 	.word	0x000003e0
        /*0c50*/ 	.word	0x000000ff
        /*0c54*/ 	.word	0x00022840
        /*0c58*/ 	.short	0x0100
        /*0c5a*/ 	.byte	0x08
	.zero		1


	//   ....[4]....
        /*0c5c*/ 	.word	0x000003f0
        /*0c60*/ 	.word	0x000000ff
        /*0c64*/ 	.word	0x00022838
        /*0c68*/ 	.short	0x0100
        /*0c6a*/ 	.byte	0x08
	.zero		1


	//   ....[5]....
        /*0c6c*/ 	.word	0x00000400
        /*0c70*/ 	.word	0x000000ff
        /*0c74*/ 	.word	0x00022848
        /*0c78*/ 	.short	0x0100
        /*0c7a*/ 	.byte	0x08
	.zero		1


	//   ....[6]....
        /*0c7c*/ 	.word	0x00000530
        /*0c80*/ 	.word	0x000000ff
        /*0c84*/ 	.word	0x00022850
        /*0c88*/ 	.short	0x0100
        /*0c8a*/ 	.byte	0x08
	.zero		1


	//   ....[7]....
        /*0c8c*/ 	.word	0x00000540
        /*0c90*/ 	.word	0x000000ff
        /*0c94*/ 	.word	0x00022860
        /*0c98*/ 	.short	0x0100
        /*0c9a*/ 	.byte	0x08
	.zero		1


	//   ....[8]....
        /*0c9c*/ 	.word	0x00000550
        /*0ca0*/ 	.word	0x000000ff
        /*0ca4*/ 	.word	0x00022858
        /*0ca8*/ 	.short	0x0100
        /*0caa*/ 	.byte	0x08
	.zero		1


	//   ....[9]....
        /*0cac*/ 	.word	0x00000560
        /*0cb0*/ 	.word	0x000000ff
        /*0cb4*/ 	.word	0x00022868
        /*0cb8*/ 	.short	0x0100
        /*0cba*/ 	.byte	0x08
	.zero		1


	//   ....[10]....
        /*0cbc*/ 	.word	0x00000650
        /*0cc0*/ 	.word	0x000000ff
        /*0cc4*/ 	.word	0x00022870
        /*0cc8*/ 	.short	0x0100
        /*0cca*/ 	.byte	0x06
	.zero		1


	//   ....[11]....
        /*0ccc*/ 	.word	0x00000660
        /*0cd0*/ 	.word	0x000000ff
        /*0cd4*/ 	.word	0x00022880
        /*0cd8*/ 	.short	0x0100
        /*0cda*/ 	.byte	0x06
	.zero		1


	//   ....[12]....
        /*0cdc*/ 	.word	0x00000670
        /*0ce0*/ 	.word	0x000000ff
        /*0ce4*/ 	.word	0x00022878
        /*0ce8*/ 	.short	0x0100
        /*0cea*/ 	.byte	0x06
	.zero		1


	//   ....[13]....
        /*0cec*/ 	.word	0x00000680
        /*0cf0*/ 	.word	0x000000ff
        /*0cf4*/ 	.word	0x00022888
        /*0cf8*/ 	.short	0x0100
        /*0cfa*/ 	.byte	0x06
	.zero		1


	//   ....[14]....
        /*0cfc*/ 	.word	0x000007b0
        /*0d00*/ 	.word	0x000000ff
        /*0d04*/ 	.word	0x00022890
        /*0d08*/ 	.short	0x0100
        /*0d0a*/ 	.byte	0x08
	.zero		1


	//   ....[15]....
        /*0d0c*/ 	.word	0x000007c0
        /*0d10*/ 	.word	0x000000ff
        /*0d14*/ 	.word	0x000228a0
        /*0d18*/ 	.short	0x0100
        /*0d1a*/ 	.byte	0x08
	.zero		1


	//   ....[16]....
        /*0d1c*/ 	.word	0x000007d0
        /*0d20*/ 	.word	0x000000ff
        /*0d24*/ 	.word	0x00022898
        /*0d28*/ 	.short	0x0100
        /*0d2a*/ 	.byte	0x08
	.zero		1


	//   ....[17]....
        /*0d2c*/ 	.word	0x000007e0
        /*0d30*/ 	.word	0x000000ff
        /*0d34*/ 	.word	0x000228a8
        /*0d38*/ 	.short	0x0100
        /*0d3a*/ 	.byte	0x08
	.zero		1


	//   ....[18]....
        /*0d3c*/ 	.word	0x00000910
        /*0d40*/ 	.word	0x000000ff
        /*0d44*/ 	.word	0x000228b0
        /*0d48*/ 	.short	0x0100
        /*0d4a*/ 	.byte	0x08
	.zero		1


	//   ....[19]....
        /*0d4c*/ 	.word	0x00000920
        /*0d50*/ 	.word	0x000000ff
        /*0d54*/ 	.word	0x000228c0
        /*0d58*/ 	.short	0x0100
        /*0d5a*/ 	.byte	0x08
	.zero		1


	//   ....[20]....
        /*0d5c*/ 	.word	0x00000930
        /*0d60*/ 	.word	0x000000ff
        /*0d64*/ 	.word	0x000228b8
        /*0d68*/ 	.short	0x0100
        /*0d6a*/ 	.byte	0x08
	.zero		1


	//   ....[21]....
        /*0d6c*/ 	.word	0x00000940
        /*0d70*/ 	.word	0x000000ff
        /*0d74*/ 	.word	0x000228c8
        /*0d78*/ 	.short	0x0100
        /*0d7a*/ 	.byte	0x08
	.zero		1


	//   ....[22]....
        /*0d7c*/ 	.word	0x000032e0
        /*0d80*/ 	.word	0x00000060
        /*0d84*/ 	.word	0x00022890
        /*0d88*/ 	.short	0x010a
        /*0d8a*/ 	.byte	0x3f
	.zero		1


	//   ....[23]....
        /*0d8c*/ 	.word	0x00004590
        /*0d90*/ 	.word	0x00000060
        /*0d94*/ 	.word	0x00022890
        /*0d98*/ 	.short	0x010a
        /*0d9a*/ 	.byte	0x3f
	.zero		1


	//   ....[24]....
        /*0d9c*/ 	.word	0x00005690
        /*0da0*/ 	.word	0x00000060
        /*0da4*/ 	.word	0x00022890
        /*0da8*/ 	.short	0x010a
        /*0daa*/ 	.byte	0x3f
	.zero		1


	//   ....[25]....
        /*0dac*/ 	.word	0x000058a0
        /*0db0*/ 	.word	0x00000020
        /*0db4*/ 	.word	0x00000000
        /*0db8*/ 	.short	0x0101
        /*0dba*/ 	.byte	0x3f
	.zero		1


	//   ....[26]....
        /*0dbc*/ 	.word	0x000058e0
        /*0dc0*/ 	.word	0x00000060
        /*0dc4*/ 	.word	0x000228b0
        /*0dc8*/ 	.short	0x010a
        /*0dca*/ 	.byte	0x3f
	.zero		1


	//   ....[27]....
        /*0dcc*/ 	.word	0x00005f30
        /*0dd0*/ 	.word	0x00000060
        /*0dd4*/ 	.word	0x00000000
        /*0dd8*/ 	.short	0x0101
        /*0dda*/ 	.byte	0x3f
	.zero		1


	//   ....[28]....
        /*0ddc*/ 	.word	0x000069d0
        /*0de0*/ 	.word	0x00000012
        /*0de4*/ 	.word	0x00022800
        /*0de8*/ 	.short	0x010a
        /*0dea*/ 	.byte	0x3f
	.zero		1


	//   ....[29]....
        /*0dec*/ 	.word	0x00006a20
        /*0df0*/ 	.word	0x00000012
        /*0df4*/ 	.word	0x00022800
        /*0df8*/ 	.short	0x010a
        /*0dfa*/ 	.byte	0x3f
	.zero		1


	//   ....[30]....
        /*0dfc*/ 	.word	0x000074a0
        /*0e00*/ 	.word	0x00000012
        /*0e04*/ 	.word	0x00022800
        /*0e08*/ 	.short	0x010a
        /*0e0a*/ 	.byte	0x3f
	.zero		1


	//   ....[31]....
        /*0e0c*/ 	.word	0x000089c0
        /*0e10*/ 	.word	0x00000012
        /*0e14*/ 	.word	0x00022800
        /*0e18*/ 	.short	0x010a
        /*0e1a*/ 	.byte	0x3f
	.zero		1


	//   ....[32]....
        /*0e1c*/ 	.word	0x00009960
        /*0e20*/ 	.word	0x0000000f
        /*0e24*/ 	.word	0x00022830
        /*0e28*/ 	.short	0x010a
        /*0e2a*/ 	.byte	0x3f
	.zero		1


	//   ....[33]....
        /*0e2c*/ 	.word	0x00009a00
        /*0e30*/ 	.word	0x0000000f
        /*0e34*/ 	.word	0x00022830
        /*0e38*/ 	.short	0x010a
        /*0e3a*/ 	.byte	0x3f
	.zero		1


	//   ....[34]....
        /*0e3c*/ 	.word	0x0000b2e0
        /*0e40*/ 	.word	0x00000027
        /*0e44*/ 	.word	0x00000000
        /*0e48*/ 	.short	0x0101
        /*0e4a*/ 	.byte	0x3f
	.zero		1


	//   ....[35]....
        /*0e4c*/ 	.word	0x0000b8f0
        /*0e50*/ 	.word	0x0000000f
        /*0e54*/ 	.word	0x00022850
        /*0e58*/ 	.short	0x010a
        /*0e5a*/ 	.byte	0x3f
	.zero		1


	//   ....[36]....
        /*0e5c*/ 	.word	0x0000b940
        /*0e60*/ 	.word	0x0000000f
        /*0e64*/ 	.word	0x00022850
        /*0e68*/ 	.short	0x010a
        /*0e6a*/ 	.byte	0x3f
	.zero		1


	//   ....[37]....
        /*0e6c*/ 	.word	0x0000bdb0
        /*0e70*/ 	.word	0x0000000f
        /*0e74*/ 	.word	0x00000000
        /*0e78*/ 	.short	0x0101
        /*0e7a*/ 	.byte	0x3f
	.zero		1


	//   ....[38]....
        /*0e7c*/ 	.word	0x0000bee0
        /*0e80*/ 	.word	0x00000015
        /*0e84*/ 	.word	0x00022830
        /*0e88*/ 	.short	0x010a
        /*0e8a*/ 	.byte	0x3f
	.zero		1


	//   ....[39]....
        /*0e8c*/ 	.word	0x0000bf90
        /*0e90*/ 	.word	0x00000015
        /*0e94*/ 	.word	0x00022830
        /*0e98*/ 	.short	0x010a
        /*0e9a*/ 	.byte	0x3f
	.zero		1


	//   ....[40]....
        /*0e9c*/ 	.word	0x0000dc90
        /*0ea0*/ 	.word	0x0000009d
        /*0ea4*/ 	.word	0x00000000
        /*0ea8*/ 	.short	0x0101
        /*0eaa*/ 	.byte	0x3f
	.zero		1


	//   ....[41]....
        /*0eac*/ 	.word	0x0000e6a0
        /*0eb0*/ 	.word	0x00000015
        /*0eb4*/ 	.word	0x00022850
        /*0eb8*/ 	.short	0x010a
        /*0eba*/ 	.byte	0x3f
	.zero		1


	//   ....[42]....
        /*0ebc*/ 	.word	0x0000e6f0
        /*0ec0*/ 	.word	0x00000015
        /*0ec4*/ 	.word	0x00022850
        /*0ec8*/ 	.short	0x010a
        /*0eca*/ 	.byte	0x3f
	.zero		1


	//   ....[43]....
        /*0ecc*/ 	.word	0x0000eac0
        /*0ed0*/ 	.word	0x00000015
        /*0ed4*/ 	.word	0x00000000
        /*0ed8*/ 	.short	0x0101
        /*0eda*/ 	.byte	0x3f
	.zero		1


	//   ....[44]....
        /*0edc*/ 	.word	0x0000ebc0
        /*0ee0*/ 	.word	0x0000000f
        /*0ee4*/ 	.word	0x00022830
        /*0ee8*/ 	.short	0x010a
        /*0eea*/ 	.byte	0x3f
	.zero		1


	//   ....[45]....
        /*0eec*/ 	.word	0x0000ec20
        /*0ef0*/ 	.word	0x0000000f
        /*0ef4*/ 	.word	0x00022830
        /*0ef8*/ 	.short	0x010a
        /*0efa*/ 	.byte	0x3f
	.zero		1


	//   ....[46]....
        /*0efc*/ 	.word	0x000102a0
        /*0f00*/ 	.word	0x000000a0
        /*0f04*/ 	.word	0x00000000
        /*0f08*/ 	.short	0x0101
        /*0f0a*/ 	.byte	0x3f
	.zero		1


	//   ....[47]....
        /*0f0c*/ 	.word	0x00010b90
        /*0f10*/ 	.word	0x0000000f
        /*0f14*/ 	.word	0x00022850
        /*0f18*/ 	.short	0x010a
        /*0f1a*/ 	.byte	0x3f
	.zero		1


	//   ....[48]....
        /*0f1c*/ 	.word	0x00010be0
        /*0f20*/ 	.word	0x0000000f
        /*0f24*/ 	.word	0x00022850
        /*0f28*/ 	.short	0x010a
        /*0f2a*/ 	.byte	0x3f
	.zero		1


	//   ....[49]....
        /*0f2c*/ 	.word	0x00010fb0
        /*0f30*/ 	.word	0x0000000f
        /*0f34*/ 	.word	0x00000000
        /*0f38*/ 	.short	0x0101
        /*0f3a*/ 	.byte	0x3f
	.zero		1


	//   ....[50]....
        /*0f3c*/ 	.word	0x00013490
        /*0f40*/ 	.word	0x00000003
        /*0f44*/ 	.word	0x00000000
        /*0f48*/ 	.short	0x0101
        /*0f4a*/ 	.byte	0x3f
	.zero		1


	//   ....[51]....
        /*0f4c*/ 	.word	0x00013e70
        /*0f50*/ 	.word	0x00000003
        /*0f54*/ 	.word	0x00000000
        /*0f58*/ 	.short	0x0101
        /*0f5a*/ 	.byte	0x3f
	.zero		1


	//   ....[52]....
        /*0f5c*/ 	.word	0x00018750
        /*0f60*/ 	.word	0x00000012
        /*0f64*/ 	.word	0x00022820
        /*0f68*/ 	.short	0x010a
        /*0f6a*/ 	.byte	0x3f
	.zero		1


	//   ....[53]....
        /*0f6c*/ 	.word	0x00018820
        /*0f70*/ 	.word	0x00000004
        /*0f74*/ 	.word	0x000228a0
        /*0f78*/ 	.short	0x010a
        /*0f7a*/ 	.byte	0x3f
	.zero		1


	//   ....[54]....
        /*0f7c*/ 	.word	0x00018a60
        /*0f80*/ 	.word	0x00000004
        /*0f84*/ 	.word	0x000228c0
        /*0f88*/ 	.short	0x010a
        /*0f8a*/ 	.byte	0x3f
	.zero		1


	//   ....[55]....
        /*0f8c*/ 	.word	0x00019100
        /*0f90*/ 	.word	0x00000005
        /*0f94*/ 	.word	0x000228a0
        /*0f98*/ 	.short	0x010a
        /*0f9a*/ 	.byte	0x3f
	.zero		1


	//   ....[56]....
        /*0f9c*/ 	.word	0x00019330
        /*0fa0*/ 	.word	0x00000005
        /*0fa4*/ 	.word	0x000228c0
        /*0fa8*/ 	.short	0x010a
        /*0faa*/ 	.byte	0x3f
	.zero		1


	//   ....[57]....
        /*0fac*/ 	.word	0x0001a560
        /*0fb0*/ 	.word	0x00000000
        /*0fb4*/ 	.word	0x00022840
        /*0fb8*/ 	.short	0x010a
        /*0fba*/ 	.byte	0x3f
	.zero		1


	//   ....[58]....
        /*0fbc*/ 	.word	0x0001b290
        /*0fc0*/ 	.word	0x00000012
        /*0fc4*/ 	.word	0x00022800
        /*0fc8*/ 	.short	0x0107
        /*0fca*/ 	.byte	0x3f
	.zero		1


	//   ....[59]....
        /*0fcc*/ 	.word	0x0001b380
        /*0fd0*/ 	.word	0x00000012
        /*0fd4*/ 	.word	0x00022800
        /*0fd8*/ 	.short	0x0101
        /*0fda*/ 	.byte	0x3f
	.zero		1


	//   ....[60]....
        /*0fdc*/ 	.word	0x0001b3a0
        /*0fe0*/ 	.word	0x00000012
        /*0fe4*/ 	.word	0x00022820
        /*0fe8*/ 	.short	0x010a
        /*0fea*/ 	.byte	0x3f
	.zero		1


	//   ....[61]....
        /*0fec*/ 	.word	0x0001b480
        /*0ff0*/ 	.word	0x00000002
        /*0ff4*/ 	.word	0x00022860
        /*0ff8*/ 	.short	0x010a
        /*0ffa*/ 	.byte	0x3f
	.zero		1


	//   ....[62]....
        /*0ffc*/ 	.word	0x0001bd50
        /*1000*/ 	.word	0x00000002
        /*1004*/ 	.word	0x00022840
        /*1008*/ 	.short	0x010a
        /*100a*/ 	.byte	0x3f
	.zero		1


	//   ....[63]....
        /*100c*/ 	.word	0x0001bfb0
        /*1010*/ 	.word	0x00000002
        /*1014*/ 	.word	0x00022860
        /*1018*/ 	.short	0x010a
        /*101a*/ 	.byte	0x3f
	.zero		1


	//   ....[64]....
        /*101c*/ 	.word	0x0001c7b0
        /*1020*/ 	.word	0x00000003
        /*1024*/ 	.word	0x00022840
        /*1028*/ 	.short	0x010a
        /*102a*/ 	.byte	0x3f
	.zero		1


	//   ....[65]....
        /*102c*/ 	.word	0x0001ca00
        /*1030*/ 	.word	0x00000003
        /*1034*/ 	.word	0x00022860
        /*1038*/ 	.short	0x010a
        /*103a*/ 	.byte	0x3f
	.zero		1


	//   ....[66]....
        /*103c*/ 	.word	0x0001d180
        /*1040*/ 	.word	0x00000003
        /*1044*/ 	.word	0x00022840
        /*1048*/ 	.short	0x010a
        /*104a*/ 	.byte	0x3f
	.zero		1


	//   ....[67]....
        /*104c*/ 	.word	0x0001d3e0
        /*1050*/ 	.word	0x00000003
        /*1054*/ 	.word	0x00022860
        /*1058*/ 	.short	0x010a
        /*105a*/ 	.byte	0x3f
	.zero		1


	//   ....[68]....
        /*105c*/ 	.word	0x0001eda0
        /*1060*/ 	.word	0x00000000
        /*1064*/ 	.word	0x00022820
        /*1068*/ 	.short	0x010a
        /*106a*/ 	.byte	0x3f
	.zero		1


	//   ....[69]....
        /*106c*/ 	.word	0x0001ef50
        /*1070*/ 	.word	0x00000006
        /*1074*/ 	.word	0x00000000
        /*1078*/ 	.short	0x010a
        /*107a*/ 	.byte	0x3f
	.zero		1


	//   ....[70]....
        /*107c*/ 	.word	0x0001efc0
        /*1080*/ 	.word	0x00000007
        /*1084*/ 	.word	0x00000000
        /*1088*/ 	.short	0x010a
        /*108a*/ 	.byte	0x3f
	.zero		1


	//   ....[71]....
        /*108c*/ 	.word	0x0001f030
        /*1090*/ 	.word	0x00000004
        /*1094*/ 	.word	0x00000000
        /*1098*/ 	.short	0x010a
        /*109a*/ 	.byte	0x3f
	.zero		1


	//   ....[72]....
        /*109c*/ 	.word	0x0001f060
        /*10a0*/ 	.word	0x00000003
        /*10a4*/ 	.word	0x00000000
        /*10a8*/ 	.short	0x010a
        /*10aa*/ 	.byte	0x3f
	.zero		1


	//   ....[73]....
        /*10ac*/ 	.word	0x0001f0c0
        /*10b0*/ 	.word	0x00000060
        /*10b4*/ 	.word	0x00022890
        /*10b8*/ 	.short	0x010a
        /*10ba*/ 	.byte	0x3f
	.zero		1


	//   ....[74]....
        /*10bc*/ 	.word	0x0001f110
        /*10c0*/ 	.word	0x00000060
        /*10c4*/ 	.word	0x00022890
        /*10c8*/ 	.short	0x010a
        /*10ca*/ 	.byte	0x3f
	.zero		1


	//   ....[75]....
        /*10cc*/ 	.word	0x0001f160
        /*10d0*/ 	.word	0x00000060
        /*10d4*/ 	.word	0x00022890
        /*10d8*/ 	.short	0x010a
        /*10da*/ 	.byte	0x3f
	.zero		1


	//   ....[76]....
        /*10dc*/ 	.word	0x0001f1b0
        /*10e0*/ 	.word	0x00000060
        /*10e4*/ 	.word	0x000228b0
        /*10e8*/ 	.short	0x010a
        /*10ea*/ 	.byte	0x3f
	.zero		1


	//   ....[77]....
        /*10ec*/ 	.word	0x0001f620
        /*10f0*/ 	.word	0x00000012
        /*10f4*/ 	.word	0x00022800
        /*10f8*/ 	.short	0x010a
        /*10fa*/ 	.byte	0x3f
	.zero		1


	//   ....[78]....
        /*10fc*/ 	.word	0x0001fc20
        /*1100*/ 	.word	0x00000012
        /*1104*/ 	.word	0x00022800
        /*1108*/ 	.short	0x010a
        /*110a*/ 	.byte	0x3f
	.zero		1


	//   ....[79]....
        /*110c*/ 	.word	0x0001fc70
        /*1110*/ 	.word	0x0000000f
        /*1114*/ 	.word	0x00022830
        /*1118*/ 	.short	0x010a
        /*111a*/ 	.byte	0x3f
	.zero		1


	//   ....[80]....
        /*111c*/ 	.word	0x0001fcc0
        /*1120*/ 	.word	0x0000000f
        /*1124*/ 	.word	0x00022850
        /*1128*/ 	.short	0x010a
        /*112a*/ 	.byte	0x3f
	.zero		1


	//   ....[81]....
        /*112c*/ 	.word	0x0001fd10
        /*1130*/ 	.word	0x00000015
        /*1134*/ 	.word	0x00022830
        /*1138*/ 	.short	0x010a
        /*113a*/ 	.byte	0x3f
	.zero		1


	//   ....[82]....
        /*113c*/ 	.word	0x0001fd60
        /*1140*/ 	.word	0x00000015
        /*1144*/ 	.word	0x00022850
        /*1148*/ 	.short	0x010a
        /*114a*/ 	.byte	0x3f
	.zero		1


	//   ....[83]....
        /*114c*/ 	.word	0x0001fdb0
        /*1150*/ 	.word	0x0000000f
        /*1154*/ 	.word	0x00022830
        /*1158*/ 	.short	0x010a
        /*115a*/ 	.byte	0x3f
	.zero		1


	//   ....[84]....
        /*115c*/ 	.word	0x0001fe00
        /*1160*/ 	.word	0x0000000f
        /*1164*/ 	.word	0x00022850
        /*1168*/ 	.short	0x010a
        /*116a*/ 	.byte	0x3f
	.zero		1


	//   ....[85]....
        /*116c*/ 	.word	0x00020a10
        /*1170*/ 	.word	0x00000012
        /*1174*/ 	.word	0x00022820
        /*1178*/ 	.short	0x010a
        /*117a*/ 	.byte	0x3f
	.zero		1


	//   ....[86]....
        /*117c*/ 	.word	0x00020a60
        /*1180*/ 	.word	0x00000004
        /*1184*/ 	.word	0x000228a0
        /*1188*/ 	.short	0x010a
        /*118a*/ 	.byte	0x3f
	.zero		1


	//   ....[87]....
        /*118c*/ 	.word	0x00020ab0
        /*1190*/ 	.word	0x00000004
        /*1194*/ 	.word	0x000228c0
        /*1198*/ 	.short	0x010a
        /*119a*/ 	.byte	0x3f
	.zero		1


	//   ....[88]....
        /*119c*/ 	.word	0x00020b00
        /*11a0*/ 	.word	0x00000005
        /*11a4*/ 	.word	0x000228a0
        /*11a8*/ 	.short	0x010a
        /*11aa*/ 	.byte	0x3f
	.zero		1


	//   ....[89]....
        /*11ac*/ 	.word	0x00020b50
        /*11b0*/ 	.word	0x00000005
        /*11b4*/ 	.word	0x000228c0
        /*11b8*/ 	.short	0x010a
        /*11ba*/ 	.byte	0x3f
	.zero		1


	//   ....[90]....
        /*11bc*/ 	.word	0x00020cf0
        /*11c0*/ 	.word	0x00000000
        /*11c4*/ 	.word	0x00022840
        /*11c8*/ 	.short	0x010a
        /*11ca*/ 	.byte	0x3f
	.zero		1


	//   ....[91]....
        /*11cc*/ 	.word	0x000217b0
        /*11d0*/ 	.word	0x00000012
        /*11d4*/ 	.word	0x00022820
        /*11d8*/ 	.short	0x010a
        /*11da*/ 	.byte	0x3f
	.zero		1


	//   ....[92]....
        /*11dc*/ 	.word	0x00021800
        /*11e0*/ 	.word	0x00000002
        /*11e4*/ 	.word	0x00022860
        /*11e8*/ 	.short	0x010a
        /*11ea*/ 	.byte	0x3f
	.zero		1


	//   ....[93]....
        /*11ec*/ 	.word	0x00021850
        /*11f0*/ 	.word	0x00000002
        /*11f4*/ 	.word	0x00022840
        /*11f8*/ 	.short	0x010a
        /*11fa*/ 	.byte	0x3f
	.zero		1


	//   ....[94]....
        /*11fc*/ 	.word	0x000218a0
        /*1200*/ 	.word	0x00000002
        /*1204*/ 	.word	0x00022860
        /*1208*/ 	.short	0x010a
        /*120a*/ 	.byte	0x3f
	.zero		1


	//   ....[95]....
        /*120c*/ 	.word	0x000218f0
        /*1210*/ 	.word	0x00000003
        /*1214*/ 	.word	0x00022840
        /*1218*/ 	.short	0x010a
        /*121a*/ 	.byte	0x3f
	.zero		1


	//   ....[96]....
        /*121c*/ 	.word	0x00021940
        /*1220*/ 	.word	0x00000003
        /*1224*/ 	.word	0x00022860
        /*1228*/ 	.short	0x010a
        /*122a*/ 	.byte	0x3f
	.zero		1


	//   ....[97]....
        /*122c*/ 	.word	0x00021990
        /*1230*/ 	.word	0x00000003
        /*1234*/ 	.word	0x00022840
        /*1238*/ 	.short	0x010a
        /*123a*/ 	.byte	0x3f
	.zero		1


	//   ....[98]....
        /*123c*/ 	.word	0x000219e0
        /*1240*/ 	.word	0x00000003
        /*1244*/ 	.word	0x00022860
        /*1248*/ 	.short	0x010a
        /*124a*/ 	.byte	0x3f
	.zero		1


	//   ....[99]....
        /*124c*/ 	.word	0x00022560
        /*1250*/ 	.word	0x00000000
        /*1254*/ 	.word	0x00022820
        /*1258*/ 	.short	0x010a
        /*125a*/ 	.byte	0x3f
	.zero		1


	//   ....[100]....
        /*125c*/ 	.word	0x00022700
        /*1260*/ 	.word	0x00000006
        /*1264*/ 	.word	0x00000000
        /*1268*/ 	.short	0x010a
        /*126a*/ 	.byte	0x3f
	.zero		1


	//   ....[101]....
        /*126c*/ 	.word	0x00022750
        /*1270*/ 	.word	0x00000007
        /*1274*/ 	.word	0x00000000
        /*1278*/ 	.short	0x010a
        /*127a*/ 	.byte	0x3f
	.zero		1


	//   ....[102]....
        /*127c*/ 	.word	0x000227a0
        /*1280*/ 	.word	0x00000004
        /*1284*/ 	.word	0x00000000
        /*1288*/ 	.short	0x010a
        /*128a*/ 	.byte	0x3f
	.zero		1


	//----- nvinfo : EIATTR_NUM_MBARRIERS
	.align		4
.L_591:
        /*128c*/ 	.byte	0x03, 0x38
        /*128e*/ 	.short	0x0016


	//----- nvinfo : EIATTR_EXIT_INSTR_OFFSETS
	.align		4
        /*1290*/ 	.byte	0x04, 0x1c
        /*1292*/ 	.short	(.L_593 - .L_592)


	//   ....[0]....
.L_592:
        /*1294*/ 	.word	0x0001f0b0


	//----- nvinfo : EIATTR_MAX_THREADS
	.align		4
.L_593:
        /*1298*/ 	.byte	0x04, 0x05
        /*129a*/ 	.short	(.L_595 - .L_594)
.L_594:
        /*129c*/ 	.word	0x00000180
        /*12a0*/ 	.word	0x00000001
        /*12a4*/ 	.word	0x00000001


	//----- nvinfo : EIATTR_CRS_STACK_SIZE
	.align		4
.L_595:
        /*12a8*/ 	.byte	0x04, 0x1e
        /*12aa*/ 	.short	(.L_597 - .L_596)
.L_596:
        /*12ac*/ 	.word	0x00000000


	//----- nvinfo : EIATTR_CBANK_PARAM_SIZE
	.align		4
.L_597:
        /*12b0*/ 	.byte	0x03, 0x19
        /*12b2*/ 	.short	0x0af0


	//----- nvinfo : EIATTR_PARAM_CBANK
	.align		4
        /*12b4*/ 	.byte	0x04, 0x0a
        /*12b6*/ 	.short	(.L_599 - .L_598)
	.align		4
.L_598:
        /*12b8*/ 	.word	index@(.nv.constant0._ZN7cutlass13device_kernelIN5flash11enable_sm90INS1_16FlashAttnFwdSm90INS1_25CollectiveMainloopFwdSm90ILi2EN4cute5tupleIJNS5_1CILi1EEES8_S8_EEENS6_IJNS7_ILi128EEENS7_ILi96EEENS7_ILi64EEEEEELi256ENS_10bfloat16_tEfNS_4arch4Sm90ELb1ELb0ELb1ELb1ELb0ELb1ELb0ELb1ELb0ELb1ELb1ELb0EEENS1_21CollectiveEpilogueFwdINS6_IJSA_NS7_ILi256EEESB_EEES9_SE_SG_Li256ELb1ELb1ELb1ELb0EEENS1_36VarlenDynamicPersistentTileSchedulerILi128ELi96ELi256ELi128ELb1ELb1ELb1ELb1ELb1ELb1EEEEEEEEEvNT_6ParamsE)
        /*12bc*/ 	.short	0x0210
        /*12be*/ 	.short	0x0af0


	//----- nvinfo : EIATTR_SW_WAR
	.align		4
.L_599:
        /*12c0*/ 	.byte	0x04, 0x36
        /*12c2*/ 	.short	(.L_601 - .L_600)
.L_600:
        /*12c4*/ 	.word	0x00000008
.L_601:


//--------------------- .nv.info._ZN7cutlass13device_kernelIN5flash11enable_sm90INS1_16FlashAttnFwdSm90INS1_25CollectiveMainloopFwdSm90ILi2EN4cute5tupleIJNS5_1CILi1EEES8_S8_EEENS6_IJNS7_ILi128EEENS7_ILi96EEENS7_ILi64EEEEEELi256ENS_10bfloat16_tEfNS_4arch4Sm90ELb1ELb0ELb1ELb1ELb0ELb0ELb1ELb1ELb0ELb1ELb1ELb0EEENS1_21CollectiveEpilogueFwdINS6_IJSA_NS7_ILi256EEESB_EEES9_SE_SG_Li256ELb1ELb1ELb1ELb0EEENS1_36VarlenDynamicPersistentTileSchedulerILi128ELi96ELi256ELi128ELb1ELb1ELb1ELb1ELb1ELb1EEEEEEEEEvNT_6ParamsE --------------------------
	.section	.nv.info._ZN7cutlass13device_kernelIN5flash11enable_sm90INS1_16FlashAttnFwdSm90INS1_25CollectiveMainloopFwdSm90ILi2EN4cute5tupleIJNS5_1CILi1EEES8_S8_EEENS6_IJNS7_ILi128EEENS7_ILi96EEENS7_ILi64EEEEEELi256ENS_10bfloat16_tEfNS_4arch4Sm90ELb1ELb0ELb1ELb1ELb0ELb0ELb1ELb1ELb0ELb1ELb1ELb0EEENS1_21CollectiveEpilogueFwdINS6_IJSA_NS7_ILi256EEESB_EEES9_SE_SG_Li256ELb1ELb1ELb1ELb0EEENS1_36VarlenDynamicPersistentTileSchedulerILi128ELi96ELi256ELi128ELb1ELb1ELb1ELb1ELb1ELb1EEEEEEEEEvNT_6ParamsE,"",@"SHT_CUDA_INFO"
	.sectionflags	@""
	.align	4


	//----- nvinfo : EIATTR_CUDA_API_VERSION
	.align		4
        /*0000*/ 	.byte	0x04, 0x37
        /*0002*/ 	.short	(.L_603 - .L_602)
.L_602:
        /*0004*/ 	.word	0x00000082


	//----- nvinfo : EIATTR_KPARAM_INFO
	.align		4
.L_603:
        /*0008*/ 	.byte	0x04, 0x17
        /*000a*/ 	.short	(.L_605 - .L_604)
.L_604:
        /*000c*/ 	.word	0x00000000
        /*0010*/ 	.short	0x0000
        /*0012*/ 	.short	0x0070
        /*0014*/ 	.byte	0x00, 0xf0, 0x01, 0x2e


	//----- nvinfo : EIATTR_SPARSE_MMA_MASK
	.align		4
.L_605:
        /*0018*/ 	.byte	0x03, 0x50
        /*001a*/ 	.short	0x0000


	//----- nvinfo : EIATTR_MAXREG_COUNT
	.align		4
        /*001c*/ 	.byte	0x03, 0x1b
        /*001e*/ 	.short	0x00a8


	//----- nvinfo : EIATTR_NUM_BARRIERS
	.align		4
        /*0020*/ 	.byte	0x02, 0x4c
        /*0022*/ 	.byte	0x10
	.zero		1


	//----- nvinfo : EIATTR_EXTERNS
	.align		4
        /*0024*/ 	.byte	0x04, 0x0f
        /*0026*/ 	.short	(.L_607 - .L_606)


	//   ....[0]....
	.align		4
.L_606:
        /*0028*/ 	.word	index@(__assertfail)


	//----- nvinfo : EIATTR_ANNOTATIONS
	.align		4
.L_607:
        /*002c*/ 	.byte	0x04, 0x55
        /*002e*/ 	.short	(.L_609 - .L_608)


	//   ....[0]....
.L_608:
        /* <DEDUP_REMOVED lines=99> */


	//----- nvinfo : EIATTR_MERCURY_ISA_VERSION
	.align		4
.L_609:
        /*0650*/ 	.byte	0x03, 0x5f
        /*0652*/ 	.short	0x0101


	//----- nvinfo : EIATTR_UNUSED_LOAD_BYTE_OFFSET
	.align		4
        /*0654*/ 	.byte	0x04, 0x44
        /*0656*/ 	.short	(.L_611 - .L_610)


	//   ....[0]....
.L_610:
        /*0658*/ 	.word	0x00000a50
        /*065c*/ 	.word	0x0000fff0


	//   ....[1]....
        /*0660*/ 	.word	0x0000b110
        /*0664*/ 	.word	0x0000fff0


	//----- nvinfo : EIATTR_INT_WARP_WIDE_INSTR_OFFSETS
	.align		4
.L_611:
        /*0668*/ 	.byte	0x04, 0x31
        /*066a*/ 	.short	(.L_613 - .L_612)


	//   ....[0]....
.L_612:
        /*066c*/ 	.word	0x00000120


	//   ....[1]....
        /*0670*/ 	.word	0x00000160


	//   ....[2]....
        /*0674*/ 	.word	0x000001d0


	//   ....[3]....
        /*0678*/ 	.word	0x00000240


	//   ....[4]....
        /*067c*/ 	.word	0x000114b0


	//   ....[5]....
        /*0680*/ 	.word	0x00011540


	//   ....[6]....
        /*0684*/ 	.word	0x00015dd0


	//   ....[7]....
        /*0688*/ 	.word	0x00015e60


	//----- nvinfo : EIATTR_COOP_GROUP_MASK_REGIDS
	.align		4
.L_613:
        /*068c*/ 	.byte	0x04, 0x29
        /*068e*/ 	.short	(.L_615 - .L_614)


	//   ....[0]....
.L_614:
        /*0690*/ 	.word	0xffffffff


	//   ....[1]....
        /*0694*/ 	.word	0xffffffff


	//   ....[2]....
        /*0698*/ 	.word	0xffffffff


	//   ....[3]....
        /*069c*/ 	.word	0xffffffff


	//   ....[4]....
        /*06a0*/ 	.word	0xffffffff


	//   ....[5]....
        /*06a4*/ 	.word	0xffffffff


	//   ....[6]....
        /*06a8*/ 	.word	0xffffffff


	//   ....[7]....
        /*06ac*/ 	.word	0xffffffff


	//   ....[8]....
        /*06b0*/ 	.word	0xffffffff


	//   ....[9]....
        /*06b4*/ 	.word	0xffffffff


	//   ....[10]....
        /*06b8*/ 	.word	0xffffffff


	//   ....[11]....
        /*06bc*/ 	.word	0xffffffff


	//   ....[12]....
        /*06c0*/ 	.word	0xffffffff


	//   ....[13]....
        /*06c4*/ 	.word	0xffffffff


	//   ....[14]....
        /*06c8*/ 	.word	0xffffffff


	//   ....[15]....
        /*06cc*/ 	.word	0xffffffff


	//   ....[16]....
        /*06d0*/ 	.word	0xffffffff


	//   ....[17]....
        /*06d4*/ 	.word	0xffffffff


	//   ....[18]....
        /*06d8*/ 	.word	0xffffffff


	//   ....[19]....
        /*06dc*/ 	.word	0xffffffff


	//   ....[20]....
        /*06e0*/ 	.word	0xffffffff


	//   ....[21]....
        /*06e4*/ 	.word	0xffffffff


	//   ....[22]....
        /*06e8*/ 	.word	0xffffffff


	//   ....[23]....
        /*06ec*/ 	.word	0xffffffff


	//   ....[24]....
        /*06f0*/ 	.word	0xffffffff


	//   ....[25]....
        /*06f4*/ 	.word	0xffffffff


	//   ....[26]....
        /*06f8*/ 	.word	0xffffffff


	//   ....[27]....
        /*06fc*/ 	.word	0xffffffff


	//   ....[28]....
        /*0700*/ 	.word	0xffffffff


	//   ....[29]....
        /*0704*/ 	.word	0xffffffff


	//   ....[30]....
        /*0708*/ 	.word	0xffffffff


	//   ....[31]....
        /*070c*/ 	.word	0xffffffff


	//   ....[32]....
        /*0710*/ 	.word	0xffffffff


	//   ....[33]....
        /*0714*/ 	.word	0xffffffff


	//   ....[34]....
        /*0718*/ 	.word	0xffffffff


	//   ....[35]....
        /*071c*/ 	.word	0xffffffff


	//   ....[36]....
        /*0720*/ 	.word	0xffffffff


	//   ....[37]....
        /*0724*/ 	.word	0xffffffff


	//   ....[38]....
        /*0728*/ 	.word	0xffffffff


	//   ....[39]....
        /*072c*/ 	.word	0xffffffff


	//   ....[40]....
        /*0730*/ 	.word	0xffffffff


	//   ....[41]....
        /*0734*/ 	.word	0xffffffff


	//   ....[42]....
        /*0738*/ 	.word	0xffffffff


	//   ....[43]....
        /*073c*/ 	.word	0xffffffff


	//   ....[44]....
        /*0740*/ 	.word	0xffffffff


	//   ....[45]....
        /*0744*/ 	.word	0xffffffff


	//   ....[46]....
        /*0748*/ 	.word	0xffffffff


	//   ....[47]....
        /*074c*/ 	.word	0xffffffff


	//   ....[48]....
        /*0750*/ 	.word	0xffffffff


	//   ....[49]....
        /*0754*/ 	.word	0xffffffff


	//   ....[50]....
        /*0758*/ 	.word	0xffffffff


	//   ....[51]....
        /*075c*/ 	.word	0xffffffff


	//   ....[52]....
        /*0760*/ 	.word	0xffffffff


	//   ....[53]....
        /*0764*/ 	.word	0xffffffff


	//   ....[54]....
        /*0768*/ 	.word	0xffffffff


	//   ....[55]....
        /*076c*/ 	.word	0xffffffff


	//   ....[56]....
        /*0770*/ 	.word	0xffffffff


	//   ....[57]....
        /*0774*/ 	.word	0xffffffff


	//   ....[58]....
        /*0778*/ 	.word	0xffffffff


	//   ....[59]....
        /*077c*/ 	.word	0xffffffff


	//   ....[60]....
        /*0780*/ 	.word	0xffffffff


	//   ....[61]....
        /*0784*/ 	.word	0xffffffff


	//   ....[62]....
        /*0788*/ 	.word	0xffffffff


	//   ....[63]....
        /*078c*/ 	.word	0xffffffff


	//   ....[64]....
        /*0790*/ 	.word	0xffffffff


	//   ....[65]....
        /*0794*/ 	.word	0xffffffff


	//   ....[66]....
        /*0798*/ 	.word	0xffffffff


	//   ....[67]....
        /*079c*/ 	.word	0xffffffff


	//   ....[68]....
        /*07a0*/ 	.word	0xffffffff


	//   ....[69]....
        /*07a4*/ 	.word	0xffffffff


	//   ....[70]....
        /*07a8*/ 	.word	0xffffffff


	//   ....[71]....
        /*07ac*/ 	.word	0xffffffff


	//   ....[72]....
        /*07b0*/ 	.word	0xffffffff


	//   ....[73]....
        /*07b4*/ 	.word	0xffffffff


	//   ....[74]....
        /*07b8*/ 	.word	0xffffffff


	//   ....[75]....
        /*07bc*/ 	.word	0xffffffff


	//   ....[76]....
        /*07c0*/ 	.word	0xffffffff


	//   ....[77]....
        /*07c4*/ 	.word	0xffffffff


	//   ....[78]....
        /*07c8*/ 	.word	0xffffffff


	//   ....[79]....
        /*07cc*/ 	.word	0xffffffff


	//   ....[80]....
        /*07d0*/ 	.word	0xffffffff


	//   ....[81]....
        /*07d4*/ 	.word	0xffffffff


	//   ....[82]....
        /*07d8*/ 	.word	0xffffffff


	//   ....[83]....
        /*07dc*/ 	.word	0xffffffff


	//   ....[84]....
        /*07e0*/ 	.word	0xffffffff


	//   ....[85]....
        /*07e4*/ 	.word	0xffffffff


	//   ....[86]....
        /*07e8*/ 	.word	0xffffffff


	//   ....[87]....
        /*07ec*/ 	.word	0xffffffff


	//   ....[88]....
        /*07f0*/ 	.word	0xffffffff


	//   ....[89]....
        /*07f4*/ 	.word	0xffffffff


	//   ....[90]....
        /*07f8*/ 	.word	0xffffffff


	//   ....[91]....
        /*07fc*/ 	.word	0xffffffff


	//   ....[92]....
        /*0800*/ 	.word	0xffffffff


	//   ....[93]....
        /*0804*/ 	.word	0xffffffff


	//   ....[94]....
        /*0808*/ 	.word	0xffffffff


	//   ....[95]....
        /*080c*/ 	.word	0xffffffff


	//   ....[96]....
        /*0810*/ 	.word	0xffffffff


	//   ....[97]....
        /*0814*/ 	.word	0xffffffff


	//   ....[98]....
        /*0818*/ 	.word	0xffffffff


	//   ....[99]....
        /*081c*/ 	.word	0xffffffff


	//   ....[100]....
        /*0820*/ 	.word	0xffffffff


	//   ....[101]....
        /*0824*/ 	.word	0xffffffff


	//   ....[102]....
        /*0828*/ 	.word	0xffffffff


	//   ....[103]....
        /*082c*/ 	.word	0xffffffff


	//   ....[104]....
        /*0830*/ 	.word	0xffffffff


	//   ....[105]....
        /*0834*/ 	.word	0xffffffff


	//   ....[106]....
        /*0838*/ 	.word	0xffffffff


	//   ....[107]....
        /*083c*/ 	.word	0xffffffff


	//   ....[108]....
        /*0840*/ 	.word	0xffffffff


	//   ....[109]....
        /*0844*/ 	.word	0xffffffff


	//   ....[110]....
        /*0848*/ 	.word	0xffffffff


	//   ....[111]....
        /*084c*/ 	.word	0xffffffff


	//   ....[112]....
        /*0850*/ 	.word	0xffffffff


	//   ....[113]....
        /*0854*/ 	.word	0xffffffff


	//   ....[114]....
        /*0858*/ 	.word	0xffffffff


	//   ....[115]....
        /*085c*/ 	.word	0xffffffff


	//   ....[116]....
        /*0860*/ 	.word	0xffffffff


	//   ....[117]....
        /*0864*/ 	.word	0xffffffff


	//   ....[118]....
        /*0868*/ 	.word	0xffffffff


	//   ....[119]....
        /*086c*/ 	.word	0xffffffff


	//   ....[120]....
        /*0870*/ 	.word	0xffffffff


	//   ....[121]....
        /*0874*/ 	.word	0x0500000f


	//   ....[122]....
        /*0878*/ 	.word	0x0500000f


	//   ....[123]....
        /*087c*/ 	.word	0x0500000f


	//   ....[124]....
        /*0880*/ 	.word	0x0500000f


	//   ....[125]....
        /*0884*/ 	.word	0x0500000f


	//   ....[126]....
        /*0888*/ 	.word	0x0500000f


	//   ....[127]....
        /*088c*/ 	.word	0x0500000f


	//   ....[128]....
        /*0890*/ 	.word	0x0500000f


	//   ....[129]....
        /*0894*/ 	.word	0x0500000f


	//   ....[130]....
        /*0898*/ 	.word	0x0500000f


	//   ....[131]....
        /*089c*/ 	.word	0x0500000f


	//   ....[132]....
        /*08a0*/ 	.word	0x0500000f


	//   ....[133]....
        /*08a4*/ 	.word	0x0500000f


	//   ....[134]....
        /*08a8*/ 	.word	0x0500000f


	//   ....[135]....
        /*08ac*/ 	.word	0x0500000f


	//   ....[136]....
        /*08b0*/ 	.word	0x0500000f


	//   ....[137]....
        /*08b4*/ 	.word	0x0500000f


	//   ....[138]....
        /*08b8*/ 	.word	0x0500000f


	//   ....[139]....
        /*08bc*/ 	.word	0x0500000f


	//   ....[140]....
        /*08c0*/ 	.word	0x0500000f


	//   ....[141]....
        /*08c4*/ 	.word	0x0500000f


	//   ....[142]....
        /*08c8*/ 	.word	0x0500000f


	//   ....[143]....
        /*08cc*/ 	.word	0x0500000f


	//   ....[144]....
        /*08d0*/ 	.word	0x0500000f


	//   ....[145]....
        /*08d4*/ 	.word	0x0500000f


	//   ....[146]....
        /*08d8*/ 	.word	0x0500000f


	//   ....[147]....
        /*08dc*/ 	.word	0x0500000f


	//   ....[148]....
        /*08e0*/ 	.word	0x0500000f


	//   ....[149]....
        /*08e4*/ 	.word	0x0500000f


	//   ....[150]....
        /*08e8*/ 	.word	0x0500000f


	//   ....[151]....
        /*08ec*/ 	.word	0x0500000f


	//   ....[152]....
        /*08f0*/ 	.word	0x0500000f


	//   ....[153]....
        /*08f4*/ 	.word	0x0500000f


	//   ....[154]....
        /*08f8*/ 	.word	0x0500000f


	//   ....[155]....
        /*08fc*/ 	.word	0x0500000f


	//   ....[156]....
        /*0900*/ 	.word	0x0500000f


	//   ....[157]....
        /*0904*/ 	.word	0x0500000f


	//   ....[158]....
        /*0908*/ 	.word	0x0500000f


	//   ....[159]....
        /*090c*/ 	.word	0x0500000f


	//   ....[160]....
        /*0910*/ 	.word	0x0500000f


	//   ....[161]....
        /*0914*/ 	.word	0x0500000f


	//   ....[162]....
        /*0918*/ 	.word	0x0500000f


	//   ....[163]....
        /*091c*/ 	.word	0x0500000f


	//   ....[164]....
        /*0920*/ 	.word	0x0500000f


	//   ....[165]....
        /*0924*/ 	.word	0x0500000f


	//   ....[166]....
        /*0928*/ 	.word	0x0500000f


	//   ....[167]....
        /*092c*/ 	.word	0x0500000f


	//   ....[168]....
        /*0930*/ 	.word	0x0500000f


	//   ....[169]....
        /*0934*/ 	.word	0x0500000f


	//   ....[170]....
        /*0938*/ 	.word	0x0500000f


	//   ....[171]....
        /*093c*/ 	.word	0x0500000f


	//   ....[172]....
        /*0940*/ 	.word	0x0500000f


	//----- nvinfo : EIATTR_COOP_GROUP_INSTR_OFFSETS
	.align		4
.L_615:
        /*0944*/ 	.byte	0x04, 0x28
        /*0946*/ 	.short	(.L_617 - .L_616)


	//   ....[0]....
.L_616:
        /*0948*/ 	.word	0x00000060


	//   ....[1]....
        /*094c*/ 	.word	0x00000130


	//   ....[2]....
        /*0950*/ 	.word	0x000001f0


	//   ....[3]....
        /*0954*/ 	.word	0x000003c0


	//   ....[4]....
        /*0958*/ 	.word	0x00000520


	//   ....[5]....
        /*095c*/ 	.word	0x00000640


	//   ....[6]....
        /*0960*/ 	.word	0x000007a0


	//   ....[7]....
        /*0964*/ 	.word	0x00001d70


	//   ....[8]....
        /*0968*/ 	.word	0x00003180


	//   ....[9]....
        /*096c*/ 	.word	0x000031c0


	//   ....[10]....
        /*0970*/ 	.word	0x00003850


	//   ....[11]....
        /*0974*/ 	.word	0x00003a80


	//   ....[12]....
        /*0978*/ 	.word	0x00003f10


	//   ....[13]....
        /*097c*/ 	.word	0x00004090


	//   ....[14]....
        /*0980*/ 	.word	0x00005710


	//   ....[15]....
        /*0984*/ 	.word	0x000059b0


	//   ....[16]....
        /*0988*/ 	.word	0x000062f0


	//   ....[17]....
        /*098c*/ 	.word	0x000063d0


	//   ....[18]....
        /*0990*/ 	.word	0x00006d90


	//   ....[19]....
        /*0994*/ 	.word	0x00006df0


	//   ....[20]....
        /*0998*/ 	.word	0x00008c90


	//   ....[21]....
        /*099c*/ 	.word	0x00008cf0


	//   ....[22]....
        /*09a0*/ 	.word	0x00009740


	//   ....[23]....
        /*09a4*/ 	.word	0x000097a0


	//   ....[24]....
        /*09a8*/ 	.word	0x0000a700


	//   ....[25]....
        /*09ac*/ 	.word	0x0000a730


	//   ....[26]....
        /*09b0*/ 	.word	0x0000a770


	//   ....[27]....
        /*09b4*/ 	.word	0x0000a780


	//   ....[28]....
        /*09b8*/ 	.word	0x0000c160


	//   ....[29]....
        /*09bc*/ 	.word	0x0000c170


	//   ....[30]....
        /*09c0*/ 	.word	0x0000c180


	//   ....[31]....
        /*09c4*/ 	.word	0x0000c1d0


	//   ....[32]....
        /*09c8*/ 	.word	0x0000cc80


	//   ....[33]....
        /*09cc*/ 	.word	0x0000cca0


	//   ....[34]....
        /*09d0*/ 	.word	0x0000ce20


	//   ....[35]....
        /*09d4*/ 	.word	0x0000ce40


	//   ....[36]....
        /*09d8*/ 	.word	0x0000cf80


	//   ....[37]....
        /*09dc*/ 	.word	0x0000cfa0


	//   ....[38]....
        /*09e0*/ 	.word	0x0000d0f0


	//   ....[39]....
        /*09e4*/ 	.word	0x0000d110


	//   ....[40]....
        /*09e8*/ 	.word	0x0000d650


	//   ....[41]....
        /*09ec*/ 	.word	0x0000d690


	//   ....[42]....
        /*09f0*/ 	.word	0x0000e190


	//   ....[43]....
        /*09f4*/ 	.word	0x0000e1a0


	//   ....[44]....
        /*09f8*/ 	.word	0x0000f2e0


	//   ....[45]....
        /*09fc*/ 	.word	0x0000f310


	//   ....[46]....
        /*0a00*/ 	.word	0x0000f480


	//   ....[47]....
        /*0a04*/ 	.word	0x0000f4a0


	//   ....[48]....
        /*0a08*/ 	.word	0x0000f5e0


	//   ....[49]....
        /*0a0c*/ 	.word	0x0000f600


	//   ....[50]....
        /*0a10*/ 	.word	0x0000f750


	//   ....[51]....
        /*0a14*/ 	.word	0x0000f770


	//   ....[52]....
        /*0a18*/ 	.word	0x0000f940


	//   ....[53]....
        /*0a1c*/ 	.word	0x0000fb80


	//   ....[54]....
        /*0a20*/ 	.word	0x0000fbb0


	//   ....[55]....
        /*0a24*/ 	.word	0x0000fbe0


	//   ....[56]....
        /*0a28*/ 	.word	0x0000fc10


	//   ....[57]....
        /*0a2c*/ 	.word	0x0000fc40


	//   ....[58]....
        /*0a30*/ 	.word	0x0000fc70


	//   ....[59]....
        /*0a34*/ 	.word	0x0000fe10


	//   ....[60]....
        /*0a38*/ 	.word	0x0000fe40


	//   ....[61]....
        /*0a3c*/ 	.word	0x0000fe70


	//   ....[62]....
        /*0a40*/ 	.word	0x0000fea0


	//   ....[63]....
        /*0a44*/ 	.word	0x0000fed0


	//   ....[64]....
        /*0a48*/ 	.word	0x0000ff00


	//   ....[65]....
        /*0a4c*/ 	.word	0x0000ffa0


	//   ....[66]....
        /*0a50*/ 	.word	0x0000ffd0


	//   ....[67]....
        /*0a54*/ 	.word	0x0000ffe0


	//   ....[68]....
        /*0a58*/ 	.word	0x00010010


	//   ....[69]....
        /*0a5c*/ 	.word	0x00011a90


	//   ....[70]....
        /*0a60*/ 	.word	0x00012540


	//   ....[71]....
        /*0a64*/ 	.word	0x00012570


	//   ....[72]....
        /*0a68*/ 	.word	0x00012590


	//   ....[73]....
        /*0a6c*/ 	.word	0x000125d0


	//   ....[74]....
        /*0a70*/ 	.word	0x000126d0


	//   ....[75]....
        /*0a74*/ 	.word	0x000126f0


	//   ....[76]....
        /*0a78*/ 	.word	0x00012780


	//   ....[77]....
        /*0a7c*/ 	.word	0x00012790


	//   ....[78]....
        /*0a80*/ 	.word	0x00012820


	//   ....[79]....
        /*0a84*/ 	.word	0x00012840


	//   ....[80]....
        /*0a88*/ 	.word	0x000128e0


	//   ....[81]....
        /*0a8c*/ 	.word	0x00012900


	//   ....[82]....
        /*0a90*/ 	.word	0x00012990


	//   ....[83]....
        /*0a94*/ 	.word	0x000129b0


	//   ....[84]....
        /*0a98*/ 	.word	0x00012a40


	//   ....[85]....
        /*0a9c*/ 	.word	0x00012a50


	//   ....[86]....
        /*0aa0*/ 	.word	0x00013120


	//   ....[87]....
        /*0aa4*/ 	.word	0x00013180


	//   ....[88]....
        /*0aa8*/ 	.word	0x00013190


	//   ....[89]....
        /*0aac*/ 	.word	0x00013230


	//   ....[90]....
        /*0ab0*/ 	.word	0x000132c0


	//   ....[91]....
        /*0ab4*/ 	.word	0x000132d0


	//   ....[92]....
        /*0ab8*/ 	.word	0x00013360


	//   ....[93]....
        /*0abc*/ 	.word	0x00013370


	//   ....[94]....
        /*0ac0*/ 	.word	0x000133e0


	//   ....[95]....
        /*0ac4*/ 	.word	0x000133f0


	//   ....[96]....
        /*0ac8*/ 	.word	0x00013470


	//   ....[97]....
        /*0acc*/ 	.word	0x00013480


	//   ....[98]....
        /*0ad0*/ 	.word	0x00013500


	//   ....[99]....
        /*0ad4*/ 	.word	0x00013510


	//   ....[100]....
        /*0ad8*/ 	.word	0x00013520


	//   ....[101]....
        /*0adc*/ 	.word	0x00013560


	//   ....[102]....
        /*0ae0*/ 	.word	0x000160f0


	//   ....[103]....
        /*0ae4*/ 	.word	0x00016120


	//   ....[104]....
        /*0ae8*/ 	.word	0x00016180


	//   ....[105]....
        /*0aec*/ 	.word	0x000161b0


	//   ....[106]....
        /*0af0*/ 	.word	0x000161e0


	//   ....[107]....
        /*0af4*/ 	.word	0x00016210


	//   ....[108]....
        /*0af8*/ 	.word	0x00016240


	//   ....[109]....
        /*0afc*/ 	.word	0x00016270


	//   ....[110]....
        /*0b00*/ 	.word	0x00016430


	//   ....[111]....
        /*0b04*/ 	.word	0x00016460


	//   ....[112]....
        /*0b08*/ 	.word	0x00016490


	//   ....[113]....
        /*0b0c*/ 	.word	0x000164c0


	//   ....[114]....
        /*0b10*/ 	.word	0x000164f0


	//   ....[115]....
        /*0b14*/ 	.word	0x00016520


	//   ....[116]....
        /*0b18*/ 	.word	0x000165f0


	//   ....[117]....
        /*0b1c*/ 	.word	0x00016610


	//   ....[118]....
        /*0b20*/ 	.word	0x00016620


	//   ....[119]....
        /*0b24*/ 	.word	0x000166a0


	//   ....[120]....
        /*0b28*/ 	.word	0x000171e0


	//   ....[121]....
        /*0b2c*/ 	.word	0x000177c0


	//   ....[122]....
        /*0b30*/ 	.word	0x00017940


	//   ....[123]....
        /*0b34*/ 	.word	0x000179a0


	//   ....[124]....
        /*0b38*/ 	.word	0x00017a30


	//   ....[125]....
        /*0b3c*/ 	.word	0x00017a90


	//   ....[126]....
        /*0b40*/ 	.word	0x00017b30


	//   ....[127]....
        /*0b44*/ 	.word	0x00017c20


	//   ....[128]....
        /*0b48*/ 	.word	0x00017d50


	//   ....[129]....
        /*0b4c*/ 	.word	0x00017df0


	//   ....[130]....
        /*0b50*/ 	.word	0x00017ec0


	//   ....[131]....
        /*0b54*/ 	.word	0x00017f60


	//   ....[132]....
        /*0b58*/ 	.word	0x00018030


	//   ....[133]....
        /*0b5c*/ 	.word	0x000180d0


	//   ....[134]....
        /*0b60*/ 	.word	0x000181a0


	//   ....[135]....
        /*0b64*/ 	.word	0x00018240


	//   ....[136]....
        /*0b68*/ 	.word	0x000182f0


	//   ....[137]....
        /*0b6c*/ 	.word	0x000183d0


	//   ....[138]....
        /*0b70*/ 	.word	0x00018630


	//   ....[139]....
        /*0b74*/ 	.word	0x000186e0


	//   ....[140]....
        /*0b78*/ 	.word	0x000187e0


	//   ....[141]....
        /*0b7c*/ 	.word	0x000188d0


	//   ....[142]....
        /*0b80*/ 	.word	0x00018990


	//   ....[143]....
        /*0b84*/ 	.word	0x00018a50


	//   ....[144]....
        /*0b88*/ 	.word	0x00018b10


	//   ....[145]....
        /*0b8c*/ 	.word	0x00018bd0


	//   ....[146]....
        /*0b90*/ 	.word	0x00018c90


	//   ....[147]....
        /*0b94*/ 	.word	0x00018d50


	//   ....[148]....
        /*0b98*/ 	.word	0x00018e10


	//   ....[149]....
        /*0b9c*/ 	.word	0x00018ec0


	//   ....[150]....
        /*0ba0*/ 	.word	0x00018fc0


	//   ....[151]....
        /*0ba4*/ 	.word	0x00019010


	//   ....[152]....
        /*0ba8*/ 	.word	0x00019070


	//   ....[153]....
        /*0bac*/ 	.word	0x00019150


	//   ....[154]....
        /*0bb0*/ 	.word	0x00019480


	//   ....[155]....
        /*0bb4*/ 	.word	0x00019520


	//   ....[156]....
        /*0bb8*/ 	.word	0x000196c0


	//   ....[157]....
        /*0bbc*/ 	.word	0x00019740


	//   ....[158]....
        /*0bc0*/ 	.word	0x000197c0


	//   ....[159]....
        /*0bc4*/ 	.word	0x00019840


	//   ....[160]....
        /*0bc8*/ 	.word	0x000198c0


	//   ....[161]....
        /*0bcc*/ 	.word	0x00019950


	//   ....[162]....
        /*0bd0*/ 	.word	0x000199f0


	//   ....[163]....
        /*0bd4*/ 	.word	0x00019aa0


	//   ....[164]....
        /*0bd8*/ 	.word	0x00019b20


	//   ....[165]....
        /*0bdc*/ 	.word	0x00019ba0


	//   ....[166]....
        /*0be0*/ 	.word	0x00019c20


	//   ....[167]....
        /*0be4*/ 	.word	0x00019cb0


	//   ....[168]....
        /*0be8*/ 	.word	0x00019d30


	//   ....[169]....
        /*0bec*/ 	.word	0x00019de0


	//   ....[170]....
        /*0bf0*/ 	.word	0x00019e30


	//   ....[171]....
        /*0bf4*/ 	.word	0x00019ef0


	//   ....[172]....
        /*0bf8*/ 	.word	0x0001a020


	//----- nvinfo : EIATTR_REG_RECONFIG
	.align		4
.L_617:
        /*0bfc*/ 	.byte	0x01, 0x54
	.zero		2


	//----- nvinfo : EIATTR_SYSCALL_OFFSETS
	.align		4
        /*0c00*/ 	.byte	0x04, 0x46
        /*0c02*/ 	.short	(.L_619 - .L_618)


	//   ....[0]....
.L_618:
        /*0c04*/ 	.word	0x00001f70


	//   ....[1]....
        /*0c08*/ 	.word	0x000116b0


	//   ....[2]....
        /*0c0c*/ 	.word	0x00011800


	//   ....[3]....
        /*0c10*/ 	.word	0x00011900


	//   ....[4]....
        /*0c14*/ 	.word	0x00012160


	//   ....[5]....
        /*0c18*/ 	.word	0x00012d60


	//----- nvinfo : EIATTR_MBARRIER_INSTR_OFFSETS
	.align		4
.L_619:
        /*0c1c*/ 	.byte	0x04, 0x39
        /*0c1e*/ 	.short	(.L_621 - .L_620)


	//   ....[0]....
.L_620:
        /*0c20*/ 	.word	0x00000260
        /*0c24*/ 	.word	0x000000ff
        /*0c28*/ 	.word	0x00032400
        /*0c2c*/ 	.short	0x0100
        /*0c2e*/ 	.byte	0x08
	.zero		1


	//   ....[1]....
        /*0c30*/ 	.word	0x00000270
        /*0c34*/ 	.word	0x000000ff
        /*0c38*/ 	.word	0x00032410
        /*0c3c*/ 	.short	0x0100
        /*0c3e*/ 	.byte	0x08
	.zero		1


	//   ....[2]....
        /*0c40*/ 	.word	0x00000280
        /*0c44*/ 	.word	0x000000ff
        /*0c48*/ 	.word	0x00032420
        /*0c4c*/ 	.short	0x0100
        /*0c4e*/ 	.byte	0x08
	.zero		1


	//   ....[3]....
        /*0c50*/ 	.word	0x00000370
        /*0c54*/ 	.word	0x000000ff
        /*0c58*/ 	.word	0x00032430
        /*0c5c*/ 	.short	0x0100
        /*0c5e*/ 	.byte	0x08
	.zero		1


	//   ....[4]....
        /*0c60*/ 	.word	0x00000380
        /*0c64*/ 	.word	0x000000ff
        /*0c68*/ 	.word	0x00032440
        /*0c6c*/ 	.short	0x0100
        /*0c6e*/ 	.byte	0x08
	.zero		1


	//   ....[5]....
        /*0c70*/ 	.word	0x00000390
        /*0c74*/ 	.word	0x000000ff
        /*0c78*/ 	.word	0x00032438
        /*0c7c*/ 	.short	0x0100
        /*0c7e*/ 	.byte	0x08
	.zero		1


	//   ....[6]....
        /*0c80*/ 	.word	0x000003a0
        /*0c84*/ 	.word	0x000000ff
        /*0c88*/ 	.word	0x00032448
        /*0c8c*/ 	.short	0x0100
        /*0c8e*/ 	.byte	0x08
	.zero		1


	//   ....[7]....
        /*0c90*/ 	.word	0x000004d0
        /*0c94*/ 	.word	0x000000ff
        /*0c98*/ 	.word	0x00032450
        /*0c9c*/ 	.short	0x0100
        /*0c9e*/ 	.byte	0x08
	.zero		1


	//   ....[8]....
        /*0ca0*/ 	.word	0x000004e0
        /*0ca4*/ 	.word	0x000000ff
        /*0ca8*/ 	.word	0x00032460
        /*0cac*/ 	.short	0x0100
        /*0cae*/ 	.byte	0x08
	.zero		1


	//   ....[9]....
        /*0cb0*/ 	.word	0x000004f0
        /*0cb4*/ 	.word	0x000000ff
        /*0cb8*/ 	.word	0x00032458
        /*0cbc*/ 	.short	0x0100
        /*0cbe*/ 	.byte	0x08
	.zero		1


	//   ....[10]....
        /*0cc0*/ 	.word	0x00000500
        /*0cc4*/ 	.word	0x000000ff
        /*0cc8*/ 	.word	0x00032468
        /*0ccc*/ 	.short	0x0100
        /*0cce*/ 	.byte	0x08
	.zero		1


	//   ....[11]....
        /*0cd0*/ 	.word	0x000005f0
        /*0cd4*/ 	.word	0x000000ff
        /*0cd8*/ 	.word	0x00032470
        /*0cdc*/ 	.short	0x0100
        /*0cde*/ 	.byte	0x06
	.zero		1


	//   ....[12]....
        /*0ce0*/ 	.word	0x00000600
        /*0ce4*/ 	.word	0x000000ff
        /*0ce8*/ 	.word	0x00032480
        /*0cec*/ 	.short	0x0100
        /*0cee*/ 	.byte	0x06
	.zero		1


	//   ....[13]....
        /*0cf0*/ 	.word	0x00000610
        /*0cf4*/ 	.word	0x000000ff
        /*0cf8*/ 	.word	0x00032478
        /*0cfc*/ 	.short	0x0100
        /*0cfe*/ 	.byte	0x06
	.zero		1


	//   ....[14]....
        /*0d00*/ 	.word	0x00000620
        /*0d04*/ 	.word	0x000000ff
        /*0d08*/ 	.word	0x00032488
        /*0d0c*/ 	.short	0x0100
        /*0d0e*/ 	.byte	0x06
	.zero		1


	//   ....[15]....
        /*0d10*/ 	.word	0x00000750
        /*0d14*/ 	.word	0x000000ff
        /*0d18*/ 	.word	0x00032490
        /*0d1c*/ 	.short	0x0100
        /*0d1e*/ 	.byte	0x08
	.zero		1


	//   ....[16]....
        /*0d20*/ 	.word	0x00000760
        /*0d24*/ 	.word	0x000000ff
        /*0d28*/ 	.word	0x000324a0
        /*0d2c*/ 	.short	0x0100
        /*0d2e*/ 	.byte	0x08
	.zero		1


	//   ....[17]....
        /*0d30*/ 	.word	0x00000770
        /*0d34*/ 	.word	0x000000ff
        /*0d38*/ 	.word	0x00032498
        /*0d3c*/ 	.short	0x0100
        /*0d3e*/ 	.byte	0x08
	.zero		1


	//   ....[18]....
        /*0d40*/ 	.word	0x00000780
        /*0d44*/ 	.word	0x000000ff
        /*0d48*/ 	.word	0x000324a8
        /*0d4c*/ 	.short	0x0100
        /*0d4e*/ 	.byte	0x08
	.zero		1


	//   ....[19]....
        /*0d50*/ 	.word	0x000008b0
        /*0d54*/ 	.word	0x000000ff
        /*0d58*/ 	.word	0x000324b0
        /*0d5c*/ 	.short	0x0100
        /*0d5e*/ 	.byte	0x08
	.zero		1


	//   ....[20]....
        /*0d60*/ 	.word	0x000008c0
        /*0d64*/ 	.word	0x000000ff
        /*0d68*/ 	.word	0x000324c0
        /*0d6c*/ 	.short	0x0100
        /*0d6e*/ 	.byte	0x08
	.zero		1


	//   ....[21]....
        /*0d70*/ 	.word	0x000008d0
        /*0d74*/ 	.word	0x000000ff
        /*0d78*/ 	.word	0x000324b8
        /*0d7c*/ 	.short	0x0100
        /*0d7e*/ 	.byte	0x08
	.zero		1


	//   ....[22]....
        /*0d80*/ 	.word	0x000008e0
        /*0d84*/ 	.word	0x000000ff
        /*0d88*/ 	.word	0x000324c8
        /*0d8c*/ 	.short	0x0100
        /*0d8e*/ 	.byte	0x08
	.zero		1


	//   ....[23]....
        /*0d90*/ 	.word	0x00002030
        /*0d94*/ 	.word	0x00000005
        /*0d98*/ 	.word	0x00032400
        /*0d9c*/ 	.short	0x010a
        /*0d9e*/ 	.byte	0x3f
	.zero		1


	//   ....[24]....
        /*0da0*/ 	.word	0x000020e0
        /*0da4*/ 	.word	0x00000000
        /*0da8*/ 	.word	0x00032430
        /*0dac*/ 	.short	0x010a
        /*0dae*/ 	.byte	0x3f
	.zero		1


	//   ....[25]....
        /*0db0*/ 	.word	0x00002120
        /*0db4*/ 	.word	0x00000000
        /*0db8*/ 	.word	0x00032430
        /*0dbc*/ 	.short	0x010a
        /*0dbe*/ 	.byte	0x3f
	.zero		1


	//   ....[26]....
        /*0dc0*/ 	.word	0x00002420
        /*0dc4*/ 	.word	0x00000005
        /*0dc8*/ 	.word	0x00032410
        /*0dcc*/ 	.short	0x010a
        /*0dce*/ 	.byte	0x3f
	.zero		1


	//   ....[27]....
        /*0dd0*/ 	.word	0x00002460
        /*0dd4*/ 	.word	0x00000000
        /*0dd8*/ 	.word	0x00032450
        /*0ddc*/ 	.short	0x010a
        /*0dde*/ 	.byte	0x3f
	.zero		1


	//   ....[28]....
        /*0de0*/ 	.word	0x000024a0
        /*0de4*/ 	.word	0x00000000
        /*0de8*/ 	.word	0x00032450
        /*0dec*/ 	.short	0x010a
        /*0dee*/ 	.byte	0x3f
	.zero		1


	//   ....[29]....
        /*0df0*/ 	.word	0x00004280
        /*0df4*/ 	.word	0x00000015
        /*0df8*/ 	.word	0x00000000
        /*0dfc*/ 	.short	0x0101
        /*0dfe*/ 	.byte	0x3f
	.zero		1


	//   ....[30]....
        /*0e00*/ 	.word	0x00004c90
        /*0e04*/ 	.word	0x00000000
        /*0e08*/ 	.word	0x00000000
        /*0e0c*/ 	.short	0x0101
        /*0e0e*/ 	.byte	0x3f
	.zero		1


	//   ....[31]....
        /*0e10*/ 	.word	0x00004dd0
        /*0e14*/ 	.word	0x000000ff
        /*0e18*/ 	.word	0x00032430
        /*0e1c*/ 	.short	0x010a
        /*0e1e*/ 	.byte	0x05
	.zero		1


	//   ....[32]....
        /*0e20*/ 	.word	0x00004e10
        /*0e24*/ 	.word	0x000000ff
        /*0e28*/ 	.word	0x00032430
        /*0e2c*/ 	.short	0x010a
        /*0e2e*/ 	.byte	0x05
	.zero		1


	//   ....[33]....
        /*0e30*/ 	.word	0x00005020
        /*0e34*/ 	.word	0x000000ff
        /*0e38*/ 	.word	0x00032450
        /*0e3c*/ 	.short	0x010a
        /*0e3e*/ 	.byte	0x05
	.zero		1


	//   ....[34]....
        /*0e40*/ 	.word	0x00005060
        /*0e44*/ 	.word	0x000000ff
        /*0e48*/ 	.word	0x00032450
        /*0e4c*/ 	.short	0x010a
        /*0e4e*/ 	.byte	0x05
	.zero		1


	//   ....[35]....
        /*0e50*/ 	.word	0x00007220
        /*0e54*/ 	.word	0x000000c5
        /*0e58*/ 	.word	0x00000000
        /*0e5c*/ 	.short	0x0101
        /*0e5e*/ 	.byte	0x3f
	.zero		1


	//   ....[36]....
        /*0e60*/ 	.word	0x00007d10
        /*0e64*/ 	.word	0x0000000c
        /*0e68*/ 	.word	0x00000000
        /*0e6c*/ 	.short	0x0101
        /*0e6e*/ 	.byte	0x3f
	.zero		1


	//   ....[37]....
        /*0e70*/ 	.word	0x00007e60
        /*0e74*/ 	.word	0x000000ff
        /*0e78*/ 	.word	0x00032430
        /*0e7c*/ 	.short	0x010a
        /*0e7e*/ 	.byte	0x05
	.zero		1


	//   ....[38]....
        /*0e80*/ 	.word	0x00007ea0
        /*0e84*/ 	.word	0x000000ff
        /*0e88*/ 	.word	0x00032430
        /*0e8c*/ 	.short	0x010a
        /*0e8e*/ 	.byte	0x05
	.zero		1


	//   ....[39]....
        /*0e90*/ 	.word	0x000080b0
        /*0e94*/ 	.word	0x000000ff
        /*0e98*/ 	.word	0x00032450
        /*0e9c*/ 	.short	0x010a
        /*0e9e*/ 	.byte	0x05
	.zero		1


	//   ....[40]....
        /*0ea0*/ 	.word	0x000080f0
        /*0ea4*/ 	.word	0x000000ff
        /*0ea8*/ 	.word	0x00032450
        /*0eac*/ 	.short	0x010a
        /*0eae*/ 	.byte	0x05
	.zero		1


	//   ....[41]....
        /*0eb0*/ 	.word	0x00009940
        /*0eb4*/ 	.word	0x00000099
        /*0eb8*/ 	.word	0x00000000
        /*0ebc*/ 	.short	0x0101
        /*0ebe*/ 	.byte	0x3f
	.zero		1


	//   ....[42]....
        /*0ec0*/ 	.word	0x0000a660
        /*0ec4*/ 	.word	0x00000015
        /*0ec8*/ 	.word	0x00000000
        /*0ecc*/ 	.short	0x0101
        /*0ece*/ 	.byte	0x3f
	.zero		1


	//   ....[43]....
        /*0ed0*/ 	.word	0x0000cc60
        /*0ed4*/ 	.word	0x00000000
        /*0ed8*/ 	.word	0x00000000
        /*0edc*/ 	.short	0x0101
        /*0ede*/ 	.byte	0x3f
	.zero		1


	//   ....[44]....
        /*0ee0*/ 	.word	0x0000d630
        /*0ee4*/ 	.word	0x00000009
        /*0ee8*/ 	.word	0x00000000
        /*0eec*/ 	.short	0x0101
        /*0eee*/ 	.byte	0x3f
	.zero		1


	//   ....[45]....
        /*0ef0*/ 	.word	0x00011d00
        /*0ef4*/ 	.word	0x00000000
        /*0ef8*/ 	.word	0x00032440
        /*0efc*/ 	.short	0x010a
        /*0efe*/ 	.byte	0x3f
	.zero		1


	//   ....[46]....
        /*0f00*/ 	.word	0x00012b10
        /*0f04*/ 	.word	0x00000012
        /*0f08*/ 	.word	0x00032400
        /*0f0c*/ 	.short	0x0107
        /*0f0e*/ 	.byte	0x3f
	.zero		1


	//   ....[47]....
        /*0f10*/ 	.word	0x00012bb0
        /*0f14*/ 	.word	0x00000012
        /*0f18*/ 	.word	0x00032400
        /*0f1c*/ 	.short	0x0101
        /*0f1e*/ 	.byte	0x3f
	.zero		1


	//   ....[48]....
        /*0f20*/ 	.word	0x000136a0
        /*0f24*/ 	.word	0x00000012
        /*0f28*/ 	.word	0x00032410
        /*0f2c*/ 	.short	0x0107
        /*0f2e*/ 	.byte	0x3f
	.zero		1


	//   ....[49]....
        /*0f30*/ 	.word	0x000137a0
        /*0f34*/ 	.word	0x00000012
        /*0f38*/ 	.word	0x00032410
        /*0f3c*/ 	.short	0x0101
        /*0f3e*/ 	.byte	0x3f
	.zero		1


	//   ....[50]....
        /*0f40*/ 	.word	0x000137c0
        /*0f44*/ 	.word	0x00000012
        /*0f48*/ 	.word	0x00032420
        /*0f4c*/ 	.short	0x010a
        /*0f4e*/ 	.byte	0x3f
	.zero		1


	//   ....[51]....
        /*0f50*/ 	.word	0x000138a0
        /*0f54*/ 	.word	0x00000002
        /*0f58*/ 	.word	0x00032460
        /*0f5c*/ 	.short	0x010a
        /*0f5e*/ 	.byte	0x3f
	.zero		1


	//   ....[52]....
        /*0f60*/ 	.word	0x00014170
        /*0f64*/ 	.word	0x00000002
        /*0f68*/ 	.word	0x00032440
        /*0f6c*/ 	.short	0x010a
        /*0f6e*/ 	.byte	0x3f
	.zero		1


	//   ....[53]....
        /*0f70*/ 	.word	0x000143a0
        /*0f74*/ 	.word	0x00000002
        /*0f78*/ 	.word	0x00032460
        /*0f7c*/ 	.short	0x010a
        /*0f7e*/ 	.byte	0x3f
	.zero		1


	//   ....[54]....
        /*0f80*/ 	.word	0x00014bb0
        /*0f84*/ 	.word	0x00000002
        /*0f88*/ 	.word	0x00032440
        /*0f8c*/ 	.short	0x010a
        /*0f8e*/ 	.byte	0x3f
	.zero		1


	//   ....[55]....
        /*0f90*/ 	.word	0x00014de0
        /*0f94*/ 	.word	0x00000002
        /*0f98*/ 	.word	0x00032460
        /*0f9c*/ 	.short	0x010a
        /*0f9e*/ 	.byte	0x3f
	.zero		1


	//   ....[56]....
        /*0fa0*/ 	.word	0x00015580
        /*0fa4*/ 	.word	0x00000003
        /*0fa8*/ 	.word	0x00032440
        /*0fac*/ 	.short	0x010a
        /*0fae*/ 	.byte	0x3f
	.zero		1


	//   ....[57]....
        /*0fb0*/ 	.word	0x000157b0
        /*0fb4*/ 	.word	0x00000003
        /*0fb8*/ 	.word	0x00032460
        /*0fbc*/ 	.short	0x010a
        /*0fbe*/ 	.byte	0x3f
	.zero		1


	//   ....[58]....
        /*0fc0*/ 	.word	0x00017160
        /*0fc4*/ 	.word	0x00000000
        /*0fc8*/ 	.word	0x00032420
        /*0fcc*/ 	.short	0x010a
        /*0fce*/ 	.byte	0x3f
	.zero		1


	//   ....[59]....
        /*0fd0*/ 	.word	0x00017350
        /*0fd4*/ 	.word	0x00000006
        /*0fd8*/ 	.word	0x00000000
        /*0fdc*/ 	.short	0x010a
        /*0fde*/ 	.byte	0x3f
	.zero		1


	//   ....[60]....
        /*0fe0*/ 	.word	0x00017380
        /*0fe4*/ 	.word	0x00000007
        /*0fe8*/ 	.word	0x00000000
        /*0fec*/ 	.short	0x010a
        /*0fee*/ 	.byte	0x3f
	.zero		1


	//   ....[61]....
        /*0ff0*/ 	.word	0x000173e0
        /*0ff4*/ 	.word	0x00000004
        /*0ff8*/ 	.word	0x00000000
        /*0ffc*/ 	.short	0x010a
        /*0ffe*/ 	.byte	0x3f
	.zero		1


	//   ....[62]....
        /*1000*/ 	.word	0x00017410
        /*1004*/ 	.word	0x00000003
        /*1008*/ 	.word	0x00000000
        /*100c*/ 	.short	0x010a
        /*100e*/ 	.byte	0x3f
	.zero		1


	//   ....[63]....
        /*1010*/ 	.word	0x00017470
        /*1014*/ 	.word	0x00000005
        /*1018*/ 	.word	0x00032400
        /*101c*/ 	.short	0x010a
        /*101e*/ 	.byte	0x3f
	.zero		1


	//   ....[64]....
        /*1020*/ 	.word	0x000174c0
        /*1024*/ 	.word	0x00000000
        /*1028*/ 	.word	0x00032430
        /*102c*/ 	.short	0x010a
        /*102e*/ 	.byte	0x3f
	.zero		1


	//   ....[65]....
        /*1030*/ 	.word	0x00017510
        /*1034*/ 	.word	0x00000005
        /*1038*/ 	.word	0x00032410
        /*103c*/ 	.short	0x010a
        /*103e*/ 	.byte	0x3f
	.zero		1


	//   ....[66]....
        /*1040*/ 	.word	0x00017560
        /*1044*/ 	.word	0x00000000
        /*1048*/ 	.word	0x00032450
        /*104c*/ 	.short	0x010a
        /*104e*/ 	.byte	0x3f
	.zero		1


	//   ....[67]....
        /*1050*/ 	.word	0x000175c0
        /*1054*/ 	.word	0x00000014
        /*1058*/ 	.word	0x00032430
        /*105c*/ 	.short	0x010a
        /*105e*/ 	.byte	0x3f
	.zero		1


	//   ....[68]....
        /*1060*/ 	.word	0x00017620
        /*1064*/ 	.word	0x00000014
        /*1068*/ 	.word	0x00032450
        /*106c*/ 	.short	0x010a
        /*106e*/ 	.byte	0x3f
	.zero		1


	//   ....[69]....
        /*1070*/ 	.word	0x00017680
        /*1074*/ 	.word	0x00000014
        /*1078*/ 	.word	0x00032430
        /*107c*/ 	.short	0x010a
        /*107e*/ 	.byte	0x3f
	.zero		1


	//   ....[70]....
        /*1080*/ 	.word	0x000176e0
        /*1084*/ 	.word	0x00000014
        /*1088*/ 	.word	0x00032450
        /*108c*/ 	.short	0x010a
        /*108e*/ 	.byte	0x3f
	.zero		1


	//   ....[71]....
        /*1090*/ 	.word	0x00017880
        /*1094*/ 	.word	0x00000000
        /*1098*/ 	.word	0x00032440
        /*109c*/ 	.short	0x010a
        /*109e*/ 	.byte	0x3f
	.zero		1


	//   ....[72]....
        /*10a0*/ 	.word	0x00019190
        /*10a4*/ 	.word	0x00000012
        /*10a8*/ 	.word	0x00032420
        /*10ac*/ 	.short	0x010a
        /*10ae*/ 	.byte	0x3f
	.zero		1


	//   ....[73]....
        /*10b0*/ 	.word	0x000191e0
        /*10b4*/ 	.word	0x00000002
        /*10b8*/ 	.word	0x00032460
        /*10bc*/ 	.short	0x010a
        /*10be*/ 	.byte	0x3f
	.zero		1


	//   ....[74]....
        /*10c0*/ 	.word	0x00019230
        /*10c4*/ 	.word	0x00000002
        /*10c8*/ 	.word	0x00032440
        /*10cc*/ 	.short	0x010a
        /*10ce*/ 	.byte	0x3f
	.zero		1


	//   ....[75]....
        /*10d0*/ 	.word	0x00019280
        /*10d4*/ 	.word	0x00000002
        /*10d8*/ 	.word	0x00032460
        /*10dc*/ 	.short	0x010a
        /*10de*/ 	.byte	0x3f
	.zero		1


	//   ....[76]....
        /*10e0*/ 	.word	0x000192d0
        /*10e4*/ 	.word	0x00000002
        /*10e8*/ 	.word	0x00032440
        /*10ec*/ 	.short	0x010a
        /*10ee*/ 	.byte	0x3f
	.zero		1


	//   ....[77]....
        /*10f0*/ 	.word	0x00019320
        /*10f4*/ 	.word	0x00000002
        /*10f8*/ 	.word	0x00032460
        /*10fc*/ 	.short	0x010a
        /*10fe*/ 	.byte	0x3f
	.zero		1


	//   ....[78]....
        /*1100*/ 	.word	0x00019370
        /*1104*/ 	.word	0x00000003
        /*1108*/ 	.word	0x00032440
        /*110c*/ 	.short	0x010a
        /*110e*/ 	.byte	0x3f
	.zero		1


	//   ....[79]....
        /*1110*/ 	.word	0x000193c0
        /*1114*/ 	.word	0x00000003
        /*1118*/ 	.word	0x00032460
        /*111c*/ 	.short	0x010a
        /*111e*/ 	.byte	0x3f
	.zero		1


	//   ....[80]....
        /*1120*/ 	.word	0x00019f40
        /*1124*/ 	.word	0x00000000
        /*1128*/ 	.word	0x00032420
        /*112c*/ 	.short	0x010a
        /*112e*/ 	.byte	0x3f
	.zero		1


	//   ....[81]....
        /*1130*/ 	.word	0x0001a0e0
        /*1134*/ 	.word	0x00000006
        /*1138*/ 	.word	0x00000000
        /*113c*/ 	.short	0x010a
        /*113e*/ 	.byte	0x3f
	.zero		1


	//   ....[82]....
        /*1140*/ 	.word	0x0001a130
        /*1144*/ 	.word	0x00000007
        /*1148*/ 	.word	0x00000000
        /*114c*/ 	.short	0x010a
        /*114e*/ 	.byte	0x3f
	.zero		1


	//   ....[83]....
        /*1150*/ 	.word	0x0001a180
        /*1154*/ 	.word	0x00000004
        /*1158*/ 	.word	0x00000000
        /*115c*/ 	.short	0x010a
        /*115e*/ 	.byte	0x3f
	.zero		1


	//----- nvinfo : EIATTR_NUM_MBARRIERS
	.align		4
.L_621:
        /*1160*/ 	.byte	0x03, 0x38
        /*1162*/ 	.short	0x0017


	//----- nvinfo : EIATTR_EXIT_INSTR_OFFSETS
	.align		4
        /*1164*/ 	.byte	0x04, 0x1c
        /*1166*/ 	.short	(.L_623 - .L_622)


	//   ....[0]....
.L_622:
        /*1168*/ 	.word	0x00000a90


	//   ....[1]....
        /*116c*/ 	.word	0x0000f8e0


	//   ....[2]....
        /*1170*/ 	.word	0x00017460


	//----- nvinfo : EIATTR_MAX_THREADS
	.align		4
.L_623:
        /*1174*/ 	.byte	0x04, 0x05
        /*1176*/ 	.short	(.L_625 - .L_624)
.L_624:
        /*1178*/ 	.word	0x00000180
        /*117c*/ 	.word	0x00000001
        /*1180*/ 	.word	0x00000001


	//----- nvinfo : EIATTR_CRS_STACK_SIZE
	.align		4
.L_625:
        /*1184*/ 	.byte	0x04, 0x1e
        /*1186*/ 	.short	(.L_627 - .L_626)
.L_626:
        /*1188*/ 	.word	0x00000000


	//----- nvinfo : EIATTR_CBANK_PARAM_SIZE
	.align		4
.L_627:
        /*118c*/ 	.byte	0x03, 0x19
        /*118e*/ 	.short	0x0bf0


	//----- nvinfo : EIATTR_PARAM_CBANK
	.align		4
        /*1190*/ 	.byte	0x04, 0x0a
        /*1192*/ 	.short	(.L_629 - .L_628)
	.align		4
.L_628:
        /*1194*/ 	.word	index@(.nv.constant0._ZN7cutlass13device_kernelIN5flash11enable_sm90INS1_16FlashAttnFwdSm90INS1_25CollectiveMainloopFwdSm90ILi2EN4cute5tupleIJNS5_1CILi1EEES8_S8_EEENS6_IJNS7_ILi128EEENS7_ILi96EEENS7_ILi64EEEEEELi256ENS_10bfloat16_tEfNS_4arch4Sm90ELb1ELb0ELb1ELb1ELb0ELb0ELb1ELb1ELb0ELb1ELb1ELb0EEENS1_21CollectiveEpilogueFwdINS6_IJSA_NS7_ILi256EEESB_EEES9_SE_SG_Li256ELb1ELb1ELb1ELb0EEENS1_36VarlenDynamicPersistentTileSchedulerILi128ELi96ELi256ELi128ELb1ELb1ELb1ELb1ELb1ELb1EEEEEEEEEvNT_6ParamsE)
        /*1198*/ 	.short	0x0210
        /*119a*/ 	.short	0x0bf0


	//----- nvinfo : EIATTR_SW_WAR
	.align		4
.L_629:
        /*119c*/ 	.byte	0x04, 0x36
        /*119e*/ 	.short	(.L_631 - .L_630)
.L_630:
        /*11a0*/ 	.word	0x00000008
.L_631:


//--------------------- .nv.info._ZN7cutlass13device_kernelIN5flash11enable_sm90INS1_16FlashAttnFwdSm90INS1_25CollectiveMainloopFwdSm90ILi2EN4cute5tupleIJNS5_1CILi1EEES8_S8_EEENS6_IJNS7_ILi128EEENS7_ILi96EEENS7_ILi64EEEEEELi256ENS_10bfloat16_tEfNS_4arch4Sm90ELb1ELb0ELb1ELb1ELb0ELb1ELb1ELb1ELb0ELb1ELb1ELb0EEENS1_21CollectiveEpilogueFwdINS6_IJSA_NS7_ILi256EEESB_EEES9_SE_SG_Li256ELb1ELb1ELb1ELb0EEENS1_36VarlenDynamicPersistentTileSchedulerILi128ELi96ELi256ELi128ELb1ELb1ELb1ELb1ELb1ELb1EEEEEEEEEvNT_6ParamsE --------------------------
	.section	.nv.info._ZN7cutlass13device_kernelIN5flash11enable_sm90INS1_16FlashAttnFwdSm90INS1_25CollectiveMainloopFwdSm90ILi2EN4cute5tupleIJNS5_1CILi1EEES8_S8_EEENS6_IJNS7_ILi128EEENS7_ILi96EEENS7_ILi64EEEEEELi256ENS_10bfloat16_tEfNS_4arch4Sm90ELb1ELb0ELb1ELb1ELb0ELb1ELb1ELb1ELb0ELb1ELb1ELb0EEENS1_21CollectiveEpilogueFwdINS6_IJSA_NS7_ILi256EEESB_EEES9_SE_SG_Li256ELb1ELb1ELb1ELb0EEENS1_36VarlenDynamicPersistentTileSchedulerILi128ELi96ELi256ELi128ELb1ELb1ELb1ELb1ELb1ELb1EEEEEEEEEvNT_6ParamsE,"",@"SHT_CUDA_INFO"
	.sectionflags	@""
	.align	4


	//----- nvinfo : EIATTR_CUDA_API_VERSION
	.align		4
        /*0000*/ 	.byte	0x04, 0x37
        /*0002*/ 	.short	(.L_633 - .L_632)
.L_632:
        /*0004*/ 	.word	0x00000082


	//----- nvinfo : EIATTR_KPARAM_INFO
	.align		4
.L_633:
        /*0008*/ 	.byte	0x04, 0x17
        /*000a*/ 	.short	(.L_635 - .L_634)
.L_634:
        /*000c*/ 	.word	0x00000000
        /*0010*/ 	.short	0x0000
        /*0012*/ 	.short	0x0070
        /*0014*/ 	.byte	0x00, 0xf0, 0x01, 0x2e


	//----- nvinfo : EIATTR_SPARSE_MMA_MASK
	.align		4
.L_635:
        /*0018*/ 	.byte	0x03, 0x50
        /*001a*/ 	.short	0x0000


	//----- nvinfo : EIATTR_MAXREG_COUNT
	.align		4
        /*001c*/ 	.byte	0x03, 0x1b
        /*001e*/ 	.short	0x00a8


	//----- nvinfo : EIATTR_NUM_BARRIERS
	.align		4
        /*0020*/ 	.byte	0x02, 0x4c
        /*0022*/ 	.byte	0x10
	.zero		1


	//----- nvinfo : EIATTR_EXTERNS
	.align		4
        /*0024*/ 	.byte	0x04, 0x0f
        /*0026*/ 	.short	(.L_637 - .L_636)


	//   ....[0]....
	.align		4
.L_636:
        /*0028*/ 	.word	index@(__assertfail)


	//----- nvinfo : EIATTR_ANNOTATIONS
	.align		4
.L_637:
        /*002c*/ 	.byte	0x04, 0x55
        /*002e*/ 	.short	(.L_639 - .L_638)


	//   ....[0]....
.L_638:
        /* <DEDUP_REMOVED lines=250> */


	//----- nvinfo : EIATTR_MERCURY_ISA_VERSION
	.align		4
.L_639:
        /*0fc0*/ 	.byte	0x03, 0x5f
        /*0fc2*/ 	.short	0x0101


	//----- nvinfo : EIATTR_UNUSED_LOAD_BYTE_OFFSET
	.align		4
        /*0fc4*/ 	.byte	0x04, 0x44
        /*0fc6*/ 	.short	(.L_641 - .L_640)


	//   ....[0]....
.L_640:
        /*0fc8*/ 	.word	0x00000af0
        /*0fcc*/ 	.word	0x0000fff0


	//   ....[1]....
        /*0fd0*/ 	.word	0x00014230
        /*0fd4*/ 	.word	0x0000fff0


	//----- nvinfo : EIATTR_INT_WARP_WIDE_INSTR_OFFSETS
	.align		4
.L_641:
        /*0fd8*/ 	.byte	0x04, 0x31
        /*0fda*/ 	.short	(.L_643 - .L_642)


	//   ....[0]....
.L_642:
        /*0fdc*/ 	.word	0x00000190


	//   ....[1]....
        /*0fe0*/ 	.word	0x000001d0


	//   ....[2]....
        /*0fe4*/ 	.word	0x00000240


	//   ....[3]....
        /*0fe8*/ 	.word	0x00000250


	//   ....[4]....
        /*0fec*/ 	.word	0x0001d360


	//   ....[5]....
        /*0ff0*/ 	.word	0x0001d3f0


	//   ....[6]....
        /*0ff4*/ 	.word	0x00021dc0


	//   ....[7]....
        /*0ff8*/ 	.word	0x00021e50


	//----- nvinfo : EIATTR_COOP_GROUP_MASK_REGIDS
	.align		4
.L_643:
        /*0ffc*/ 	.byte	0x04, 0x29
        /*0ffe*/ 	.short	(.L_645 - .L_644)


	//   ....[0]....
.L_644:
        /*1000*/ 	.word	0xffffffff


	//   ....[1]....
        /*1004*/ 	.word	0xffffffff


	//   ....[2]....
        /*1008*/ 	.word	0xffffffff


	//   ....[3]....
        /*100c*/ 	.word	0xffffffff


	//   ....[4]....
        /*1010*/ 	.word	0xffffffff


	//   ....[5]....
        /*1014*/ 	.word	0xffffffff


	//   ....[6]....
        /*1018*/ 	.word	0xffffffff


	//   ....[7]....
        /*101c*/ 	.word	0xffffffff


	//   ....[8]....
        /*1020*/ 	.word	0xffffffff


	//   ....[9]....
        /*1024*/ 	.word	0xffffffff


	//   ....[10]....
        /*1028*/ 	.word	0xffffffff


	//   ....[11]....
        /*102c*/ 	.word	0xffffffff


	//   ....[12]....
        /*1030*/ 	.word	0xffffffff


	//   ....[13]....
        /*1034*/ 	.word	0xffffffff


	//   ....[14]....
        /*1038*/ 	.word	0xffffffff


	//   ....[15]....
        /*103c*/ 	.word	0xffffffff


	//   ....[16]....
        /*1040*/ 	.word	0xffffffff


	//   ....[17]....
        /*1044*/ 	.word	0xffffffff


	//   ....[18]....
        /*1048*/ 	.word	0xffffffff


	//   ....[19]....
        /*104c*/ 	.word	0xffffffff


	//   ....[20]....
        /*1050*/ 	.word	0xffffffff


	//   ....[21]....
        /*1054*/ 	.word	0xffffffff


	//   ....[22]....
        /*1058*/ 	.word	0xffffffff


	//   ....[23]....
        /*105c*/ 	.word	0xffffffff


	//   ....[24]....
        /*1060*/ 	.word	0xffffffff


	//   ....[25]....
        /*1064*/ 	.word	0xffffffff


	//   ....[26]....
        /*1068*/ 	.word	0xffffffff


	//   ....[27]....
        /*106c*/ 	.word	0xffffffff


	//   ....[28]....
        /*1070*/ 	.word	0xffffffff


	//   ....[29]....
        /*1074*/ 	.word	0xffffffff


	//   ....[30]....
        /*1078*/ 	.word	0xffffffff


	//   ....[31]....
        /*107c*/ 	.word	0xffffffff


	//   ....[32]....
        /*1080*/ 	.word	0xffffffff


	//   ....[33]....
        /*1084*/ 	.word	0xffffffff


	//   ....[34]....
        /*1088*/ 	.word	0xffffffff


	//   ....[35]....
        /*108c*/ 	.word	0xffffffff


	//   ....[36]....
        /*1090*/ 	.word	0xffffffff


	//   ....[37]....
        /*1094*/ 	.word	0xffffffff


	//   ....[38]....
        /*1098*/ 	.word	0xffffffff


	//   ....[39]....
        /*109c*/ 	.word	0xffffffff


	//   ....[40]....
        /*10a0*/ 	.word	0xffffffff


	//   ....[41]....
        /*10a4*/ 	.word	0xffffffff


	//   ....[42]....
        /*10a8*/ 	.word	0xffffffff


	//   ....[43]....
        /*10ac*/ 	.word	0xffffffff


	//   ....[44]....
        /*10b0*/ 	.word	0xffffffff


	//   ....[45]....
        /*10b4*/ 	.word	0xffffffff


	//   ....[46]....
        /*10b8*/ 	.word	0xffffffff


	//   ....[47]....
        /*10bc*/ 	.word	0xffffffff


	//   ....[48]....
        /*10c0*/ 	.word	0xffffffff


	//   ....[49]....
        /*10c4*/ 	.word	0xffffffff


	//   ....[50]....
        /*10c8*/ 	.word	0xffffffff


	//   ....[51]....
        /*10cc*/ 	.word	0xffffffff


	//   ....[52]....
        /*10d0*/ 	.word	0xffffffff


	//   ....[53]....
        /*10d4*/ 	.word	0xffffffff


	//   ....[54]....
        /*10d8*/ 	.word	0xffffffff


	//   ....[55]....
        /*10dc*/ 	.word	0xffffffff


	//   ....[56]....
        /*10e0*/ 	.word	0xffffffff


	//   ....[57]....
        /*10e4*/ 	.word	0xffffffff


	//   ....[58]....
        /*10e8*/ 	.word	0xffffffff


	//   ....[59]....
        /*10ec*/ 	.word	0xffffffff


	//   ....[60]....
        /*10f0*/ 	.word	0xffffffff


	//   ....[61]....
        /*10f4*/ 	.word	0xffffffff


	//   ....[62]....
        /*10f8*/ 	.word	0xffffffff


	//   ....[63]....
        /*10fc*/ 	.word	0xffffffff


	//   ....[64]....
        /*1100*/ 	.word	0xffffffff


	//   ....[65]....
        /*1104*/ 	.word	0xffffffff


	//   ....[66]....
        /*1108*/ 	.word	0xffffffff


	//   ....[67]....
        /*110c*/ 	.word	0xffffffff


	//   ....[68]....
        /*1110*/ 	.word	0xffffffff


	//   ....[69]....
        /*1114*/ 	.word	0xffffffff


	//   ....[70]....
        /*1118*/ 	.word	0xffffffff


	//   ....[71]....
        /*111c*/ 	.word	0xffffffff


	//   ....[72]....
        /*1120*/ 	.word	0xffffffff


	//   ....[73]....
        /*1124*/ 	.word	0xffffffff


	//   ....[74]....
        /*1128*/ 	.word	0xffffffff


	//   ....[75]....
        /*112c*/ 	.word	0xffffffff


	//   ....[76]....
        /*1130*/ 	.word	0xffffffff


	//   ....[77]....
        /*1134*/ 	.word	0xffffffff


	//   ....[78]....
        /*1138*/ 	.word	0xffffffff


	//   ....[79]....
        /*113c*/ 	.word	0xffffffff


	//   ....[80]....
        /*1140*/ 	.word	0xffffffff


	//   ....[81]....
        /*1144*/ 	.word	0xffffffff


	//   ....[82]....
        /*1148*/ 	.word	0xffffffff


	//   ....[83]....
        /*114c*/ 	.word	0xffffffff


	//   ....[84]....
        /*1150*/ 	.word	0xffffffff


	//   ....[85]....
        /*1154*/ 	.word	0xffffffff


	//   ....[86]....
        /*1158*/ 	.word	0xffffffff


	//   ....[87]....
        /*115c*/ 	.word	0xffffffff


	//   ....[88]....
        /*1160*/ 	.word	0xffffffff


	//   ....[89]....
        /*1164*/ 	.word	0xffffffff


	//   ....[90]....
        /*1168*/ 	.word	0xffffffff


	//   ....[91]....
        /*116c*/ 	.word	0xffffffff


	//   ....[92]....
        /*1170*/ 	.word	0xffffffff


	//   ....[93]....
        /*1174*/ 	.word	0xffffffff


	//   ....[94]....
        /*1178*/ 	.word	0xffffffff


	//   ....[95]....
        /*117c*/ 	.word	0xffffffff


	//   ....[96]....
        /*1180*/ 	.word	0xffffffff


	//   ....[97]....
        /*1184*/ 	.word	0xffffffff


	//   ....[98]....
        /*1188*/ 	.word	0xffffffff


	//   ....[99]....
        /*118c*/ 	.word	0xffffffff


	//   ....[100]....
        /*1190*/ 	.word	0xffffffff


	//   ....[101]....
        /*1194*/ 	.word	0xffffffff


	//   ....[102]....
        /*1198*/ 	.word	0xffffffff


	//   ....[103]....
        /*119c*/ 	.word	0xffffffff


	//   ....[104]....
        /*11a0*/ 	.word	0xffffffff


	//   ....[105]....
        /*11a4*/ 	.word	0xffffffff


	//   ....[106]....
        /*11a8*/ 	.word	0xffffffff


	//   ....[107]....
        /*11ac*/ 	.word	0xffffffff


	//   ....[108]....
        /*11b0*/ 	.word	0xffffffff


	//   ....[109]....
        /*11b4*/ 	.word	0xffffffff


	//   ....[110]....
        /*11b8*/ 	.word	0xffffffff


	//   ....[111]....
        /*11bc*/ 	.word	0xffffffff


	//   ....[112]....
        /*11c0*/ 	.word	0xffffffff


	//   ....[113]....
        /*11c4*/ 	.word	0xffffffff


	//   ....[114]....
        /*11c8*/ 	.word	0xffffffff


	//   ....[115]....
        /*11cc*/ 	.word	0xffffffff


	//   ....[116]....
        /*11d0*/ 	.word	0xffffffff


	//   ....[117]....
        /*11d4*/ 	.word	0xffffffff


	//   ....[118]....
        /*11d8*/ 	.word	0xffffffff


	//   ....[119]....
        /*11dc*/ 	.word	0xffffffff


	//   ....[120]....
        /*11e0*/ 	.word	0xffffffff


	//   ....[121]....
        /*11e4*/ 	.word	0xffffffff


	//   ....[122]....
        /*11e8*/ 	.word	0xffffffff


	//   ....[123]....
        /*11ec*/ 	.word	0xffffffff


	//   ....[124]....
        /*11f0*/ 	.word	0xffffffff


	//   ....[125]....
        /*11f4*/ 	.word	0xffffffff


	//   ....[126]....
        /*11f8*/ 	.word	0xffffffff


	//   ....[127]....
        /*11fc*/ 	.word	0xffffffff


	//   ....[128]....
        /*1200*/ 	.word	0xffffffff


	//   ....[129]....
        /*1204*/ 	.word	0xffffffff


	//   ....[130]....
        /*1208*/ 	.word	0xffffffff


	//   ....[131]....
        /*120c*/ 	.word	0xffffffff


	//   ....[132]....
        /*1210*/ 	.word	0xffffffff


	//   ....[133]....
        /*1214*/ 	.word	0xffffffff


	//   ....[134]....
        /*1218*/ 	.word	0xffffffff


	//   ....[135]....
        /*121c*/ 	.word	0xffffffff


	//   ....[136]....
        /*1220*/ 	.word	0xffffffff


	//   ....[137]....
        /*1224*/ 	.word	0xffffffff


	//   ....[138]....
        /*1228*/ 	.word	0x0500000f


	//   ....[139]....
        /*122c*/ 	.word	0x0500000f


	//   ....[140]....
        /*1230*/ 	.word	0x0500000f


	//   ....[141]....
        /*1234*/ 	.word	0x0500000f


	//   ....[142]....
        /*1238*/ 	.word	0x0500000f


	//   ....[143]....
        /*123c*/ 	.word	0x0500000f


	//   ....[144]....
        /*1240*/ 	.word	0x0500000f


	//   ....[145]....
        /*1244*/ 	.word	0x0500000f


	//   ....[146]....
        /*1248*/ 	.word	0x0500000f


	//   ....[147]....
        /*124c*/ 	.word	0x0500000f


	//   ....[148]....
        /*1250*/ 	.word	0x0500000f


	//   ....[149]....
        /*1254*/ 	.word	0x0500000f


	//   ....[150]....
        /*1258*/ 	.word	0x0500000f


	//   ....[151]....
        /*125c*/ 	.word	0x0500000f


	//   ....[152]....
        /*1260*/ 	.word	0x0500000f


	//   ....[153]....
        /*1264*/ 	.word	0x0500000f


	//   ....[154]....
        /*1268*/ 	.word	0x0500000f


	//   ....[155]....
        /*126c*/ 	.word	0x0500000f


	//   ....[156]....
        /*1270*/ 	.word	0x0500000f


	//   ....[157]....
        /*1274*/ 	.word	0x0500000f


	//   ....[158]....
        /*1278*/ 	.word	0x0500000f


	//   ....[159]....
        /*127c*/ 	.word	0x0500000f


	//   ....[160]....
        /*1280*/ 	.word	0x0500000f


	//   ....[161]....
        /*1284*/ 	.word	0x0500000f


	//   ....[162]....
        /*1288*/ 	.word	0x0500000f


	//   ....[163]....
        /*128c*/ 	.word	0x0500000f


	//   ....[164]....
        /*1290*/ 	.word	0x0500000f


	//   ....[165]....
        /*1294*/ 	.word	0x0500000f


	//   ....[166]....
        /*1298*/ 	.word	0x0500000f


	//   ....[167]....
        /*129c*/ 	.word	0x0500000f


	//   ....[168]....
        /*12a0*/ 	.word	0x0500000f


	//   ....[169]....
        /*12a4*/ 	.word	0x0500000f


	//   ....[170]....
        /*12a8*/ 	.word	0x0500000f


	//   ....[171]....
        /*12ac*/ 	.word	0x0500000f


	//   ....[172]....
        /*12b0*/ 	.word	0x0500000f


	//   ....[173]....
        /*12b4*/ 	.word	0x0500000f


	//   ....[174]....
        /*12b8*/ 	.word	0x0500000f


	//   ....[175]....
        /*12bc*/ 	.word	0x0500000f


	//   ....[176]....
        /*12c0*/ 	.word	0x0500000f


	//   ....[177]....
        /*12c4*/ 	.word	0x0500000f


	//   ....[178]....
        /*12c8*/ 	.word	0x0500000f


	//   ....[179]....
        /*12cc*/ 	.word	0x0500000f


	//   ....[180]....
        /*12d0*/ 	.word	0x0500000f


	//   ....[181]....
        /*12d4*/ 	.word	0x0500000f


	//   ....[182]....
        /*12d8*/ 	.word	0x0500000f


	//   ....[183]....
        /*12dc*/ 	.word	0x0500000f


	//   ....[184]....
        /*12e0*/ 	.word	0x0500000f


	//   ....[185]....
        /*12e4*/ 	.word	0x0500000f


	//   ....[186]....
        /*12e8*/ 	.word	0x0500000f


	//   ....[187]....
        /*12ec*/ 	.word	0x0500000f


	//   ....[188]....
        /*12f0*/ 	.word	0x0500000f


	//   ....[189]....
        /*12f4*/ 	.word	0x0500000f


	//   ....[190]....
        /*12f8*/ 	.word	0x0500000f


	//   ....[191]....
        /*12fc*/ 	.word	0x0500000f


	//   ....[192]....
        /*1300*/ 	.word	0x0500000f


	//   ....[193]....
        /*1304*/ 	.word	0x0500000f


	//   ....[194]....
        /*1308*/ 	.word	0x0500000f


	//   ....[195]....
        /*130c*/ 	.word	0x0500000f


	//   ....[196]....
        /*1310*/ 	.word	0x0500000f


	//   ....[197]....
        /*1314*/ 	.word	0x0500000f


	//   ....[198]....
        /*1318*/ 	.word	0x0500000f


	//   ....[199]....
        /*131c*/ 	.word	0x0500000f


	//   ....[200]....
        /*1320*/ 	.word	0x0500000f


	//   ....[201]....
        /*1324*/ 	.word	0x0500000f


	//   ....[202]....
        /*1328*/ 	.word	0x0500000f


	//   ....[203]....
        /*132c*/ 	.word	0x0500000f


	//   ....[204]....
        /*1330*/ 	.word	0x0500000f


	//   ....[205]....
        /*1334*/ 	.word	0x0500000f


	//   ....[206]....
        /*1338*/ 	.word	0x0500000f


	//   ....[207]....
        /*133c*/ 	.word	0x0500000f


	//   ....[208]....
        /*1340*/ 	.word	0x0500000f


	//   ....[209]....
        /*1344*/ 	.word	0x0500000f


	//   ....[210]....
        /*1348*/ 	.word	0x0500000f


	//   ....[211]....
        /*134c*/ 	.word	0x0500000f


	//   ....[212]....
        /*1350*/ 	.word	0x0500000f


	//   ....[213]....
        /*1354*/ 	.word	0x0500000f


	//   ....[214]....
        /*1358*/ 	.word	0x0500000f


	//   ....[215]....
        /*135c*/ 	.word	0x0500000f


	//   ....[216]....
        /*1360*/ 	.word	0x0500000f


	//   ....[217]....
        /*1364*/ 	.word	0x0500000f


	//   ....[218]....
        /*1368*/ 	.word	0x0500000f


	//   ....[219]....
        /*136c*/ 	.word	0x0500000f


	//   ....[220]....
        /*1370*/ 	.word	0x0500000f


	//   ....[221]....
        /*1374*/ 	.word	0x0500000f


	//   ....[222]....
        /*1378*/ 	.word	0x0500000f


	//   ....[223]....
        /*137c*/ 	.word	0x0500000f


	//   ....[224]....
        /*1380*/ 	.word	0x0500000f


	//   ....[225]....
        /*1384*/ 	.word	0x0500000f


	//   ....[226]....
        /*1388*/ 	.word	0x0500000f


	//   ....[227]....
        /*138c*/ 	.word	0x0500000f


	//----- nvinfo : EIATTR_COOP_GROUP_INSTR_OFFSETS
	.align		4
.L_645:
        /*1390*/ 	.byte	0x04, 0x28
        /*1392*/ 	.short	(.L_647 - .L_646)


	//   ....[0]....
.L_646:
        /*1394*/ 	.word	0x00000070


	//   ....[1]....
        /*1398*/ 	.word	0x000001a0


	//   ....[2]....
        /*139c*/ 	.word	0x000001f0


	//   ....[3]....
        /*13a0*/ 	.word	0x00000440


	//   ....[4]....
        /*13a4*/ 	.word	0x000005a0


	//   ....[5]....
        /*13a8*/ 	.word	0x000006c0


	//   ....[6]....
        /*13ac*/ 	.word	0x00000820


	//   ....[7]....
        /*13b0*/ 	.word	0x00006ea0


	//   ....[8]....
        /*13b4*/ 	.word	0x00007690


	//   ....[9]....
        /*13b8*/ 	.word	0x000076a0


	//   ....[10]....
        /*13bc*/ 	.word	0x000076b0


	//   ....[11]....
        /*13c0*/ 	.word	0x000076c0


	//   ....[12]....
        /*13c4*/ 	.word	0x000079c0


	//   ....[13]....
        /*13c8*/ 	.word	0x000079d0


	//   ....[14]....
        /*13cc*/ 	.word	0x000079e0


	//   ....[15]....
        /*13d0*/ 	.word	0x000079f0


	//   ....[16]....
        /*13d4*/ 	.word	0x00008d10


	//   ....[17]....
        /*13d8*/ 	.word	0x00008d20


	//   ....[18]....
        /*13dc*/ 	.word	0x00008d30


	//   ....[19]....
        /*13e0*/ 	.word	0x00008d60


	//   ....[20]....
        /*13e4*/ 	.word	0x00008e40


	//   ....[21]....
        /*13e8*/ 	.word	0x00008e60


	//   ....[22]....
        /*13ec*/ 	.word	0x00008e70


	//   ....[23]....
        /*13f0*/ 	.word	0x00008ef0


	//   ....[24]....
        /*13f4*/ 	.word	0x0000b520


	//   ....[25]....
        /*13f8*/ 	.word	0x0000b750


	//   ....[26]....
        /*13fc*/ 	.word	0x0000bcd0


	//   ....[27]....
        /*1400*/ 	.word	0x0000bd40


	//   ....[28]....
        /*1404*/ 	.word	0x0000c400


	//   ....[29]....
        /*1408*/ 	.word	0x0000c450


	//   ....[30]....
        /*140c*/ 	.word	0x0000e1a0


	//   ....[31]....
        /*1410*/ 	.word	0x0000e1f0


	//   ....[32]....
        /*1414*/ 	.word	0x0000e930


	//   ....[33]....
        /*1418*/ 	.word	0x0000e990


	//   ....[34]....
        /*141c*/ 	.word	0x0000f1b0


	//   ....[35]....
        /*1420*/ 	.word	0x0000f1e0


	//   ....[36]....
        /*1424*/ 	.word	0x00011bb0


	//   ....[37]....
        /*1428*/ 	.word	0x00011c20


	//   ....[38]....
        /*142c*/ 	.word	0x00012230


	//   ....[39]....
        /*1430*/ 	.word	0x00012280


	//   ....[40]....
        /*1434*/ 	.word	0x00013780


	//   ....[41]....
        /*1438*/ 	.word	0x00013810


	//   ....[42]....
        /*143c*/ 	.word	0x00013820


	//   ....[43]....
        /*1440*/ 	.word	0x00013880


	//   ....[44]....
        /*1444*/ 	.word	0x000152f0


	//   ....[45]....
        /*1448*/ 	.word	0x00015310


	//   ....[46]....
        /*144c*/ 	.word	0x00015320


	//   ....[47]....
        /*1450*/ 	.word	0x00015330


	//   ....[48]....
        /*1454*/ 	.word	0x00015d40


	//   ....[49]....
        /*1458*/ 	.word	0x00015d50


	//   ....[50]....
        /*145c*/ 	.word	0x00015f90


	//   ....[51]....
        /*1460*/ 	.word	0x00015fa0


	//   ....[52]....
        /*1464*/ 	.word	0x000161a0


	//   ....[53]....
        /*1468*/ 	.word	0x000161b0


	//   ....[54]....
        /*146c*/ 	.word	0x000163b0


	//   ....[55]....
        /*1470*/ 	.word	0x000163c0


	//   ....[56]....
        /*1474*/ 	.word	0x00016860


	//   ....[57]....
        /*1478*/ 	.word	0x00016870


	//   ....[58]....
        /*147c*/ 	.word	0x000174f0


	//   ....[59]....
        /*1480*/ 	.word	0x00017500


	//   ....[60]....
        /*1484*/ 	.word	0x00019750


	//   ....[61]....
        /*1488*/ 	.word	0x00019760


	//   ....[62]....
        /*148c*/ 	.word	0x00019970


	//   ....[63]....
        /*1490*/ 	.word	0x00019980


	//   ....[64]....
        /*1494*/ 	.word	0x00019b80


	//   ....[65]....
        /*1498*/ 	.word	0x00019b90


	//   ....[66]....
        /*149c*/ 	.word	0x00019d90


	//   ....[67]....
        /*14a0*/ 	.word	0x00019da0


	//   ....[68]....
        /*14a4*/ 	.word	0x0001a000


	//   ....[69]....
        /*14a8*/ 	.word	0x0001a230


	//   ....[70]....
        /*14ac*/ 	.word	0x0001a260


	//   ....[71]....
        /*14b0*/ 	.word	0x0001a290


	//   ....[72]....
        /*14b4*/ 	.word	0x0001a2c0


	//   ....[73]....
        /*14b8*/ 	.word	0x0001a2f0


	//   ....[74]....
        /*14bc*/ 	.word	0x0001a320


	//   ....[75]....
        /*14c0*/ 	.word	0x0001a4c0


	//   ....[76]....
        /*14c4*/ 	.word	0x0001a4f0


	//   ....[77]....
        /*14c8*/ 	.word	0x0001a520


	//   ....[78]....
        /*14cc*/ 	.word	0x0001a550


	//   ....[79]....
        /*14d0*/ 	.word	0x0001a580


	//   ....[80]....
        /*14d4*/ 	.word	0x0001a5b0


	//   ....[81]....
        /*14d8*/ 	.word	0x0001a650


	//   ....[82]....
        /*14dc*/ 	.word	0x0001a680


	//   ....[83]....
        /*14e0*/ 	.word	0x0001a690


	//   ....[84]....
        /*14e4*/ 	.word	0x0001a6c0


	//   ....[85]....
        /*14e8*/ 	.word	0x0001bcb0


	//   ....[86]....
        /*14ec*/ 	.word	0x0001d940


	//   ....[87]....
        /*14f0*/ 	.word	0x0001e3f0


	//   ....[88]....
        /*14f4*/ 	.word	0x0001e420


	//   ....[89]....
        /*14f8*/ 	.word	0x0001e440


	//   ....[90]....
        /*14fc*/ 	.word	0x0001e480


	//   ....[91]....
        /*1500*/ 	.word	0x0001e580


	//   ....[92]....
        /*1504*/ 	.word	0x0001e5a0


	//   ....[93]....
        /*1508*/ 	.word	0x0001e630


	//   ....[94]....
        /*150c*/ 	.word	0x0001e640


	//   ....[95]....
        /*1510*/ 	.word	0x0001e6d0


	//   ....[96]....
        /*1514*/ 	.word	0x0001e6f0


	//   ....[97]....
        /*1518*/ 	.word	0x0001e790


	//   ....[98]....
        /*151c*/ 	.word	0x0001e7b0


	//   ....[99]....
        /*1520*/ 	.word	0x0001e840


	//   ....[100]....
        /*1524*/ 	.word	0x0001e860


	//   ....[101]....
        /*1528*/ 	.word	0x0001e8f0


	//   ....[102]....
        /*152c*/ 	.word	0x0001e900


	//   ....[103]....
        /*1530*/ 	.word	0x0001f030


	//   ....[104]....
        /*1534*/ 	.word	0x0001f040


	//   ....[105]....
        /*1538*/ 	.word	0x0001f0f0


	//   ....[106]....
        /*153c*/ 	.word	0x0001f100


	//   ....[107]....
        /*1540*/ 	.word	0x0001f1c0


	//   ....[108]....
        /*1544*/ 	.word	0x0001f1d0


	//   ....[109]....
        /*1548*/ 	.word	0x0001f290


	//   ....[110]....
        /*154c*/ 	.word	0x0001f2a0


	//   ....[111]....
        /*1550*/ 	.word	0x0001f340


	//   ....[112]....
        /*1554*/ 	.word	0x0001f350


	//   ....[113]....
        /*1558*/ 	.word	0x0001f400


	//   ....[114]....
        /*155c*/ 	.word	0x0001f410


	//   ....[115]....
        /*1560*/ 	.word	0x0001f4c0


	//   ....[116]....
        /*1564*/ 	.word	0x0001f4d0


	//   ....[117]....
        /*1568*/ 	.word	0x0001f4e0


	//   ....[118]....
        /*156c*/ 	.word	0x0001f550


	//   ....[119]....
        /*1570*/ 	.word	0x000220e0


	//   ....[120]....
        /*1574*/ 	.word	0x00022110


	//   ....[121]....
        /*1578*/ 	.word	0x00022170


	//   ....[122]....
        /*157c*/ 	.word	0x000221a0


	//   ....[123]....
        /*1580*/ 	.word	0x000221d0


	//   ....[124]....
        /*1584*/ 	.word	0x00022200


	//   ....[125]....
        /*1588*/ 	.word	0x00022230


	//   ....[126]....
        /*158c*/ 	.word	0x00022260


	//   ....[127]....
        /*1590*/ 	.word	0x00022420


	//   ....[128]....
        /*1594*/ 	.word	0x00022450


	//   ....[129]....
        /*1598*/ 	.word	0x00022480


	//   ....[130]....
        /*159c*/ 	.word	0x000224b0


	//   ....[131]....
        /*15a0*/ 	.word	0x000224e0


	//   ....[132]....
        /*15a4*/ 	.word	0x00022510


	//   ....[133]....
        /*15a8*/ 	.word	0x000225e0


	//   ....[134]....
        /*15ac*/ 	.word	0x00022600


	//   ....[135]....
        /*15b0*/ 	.word	0x00022610


	//   ....[136]....
        /*15b4*/ 	.word	0x00022690


	//   ....[137]....
        /*15b8*/ 	.word	0x000231d0


	//   ....[138]....
        /*15bc*/ 	.word	0x000235e0


	//   ....[139]....
        /*15c0*/ 	.word	0x00023680


	//   ....[140]....
        /*15c4*/ 	.word	0x00023710


	//   ....[141]....
        /*15c8*/ 	.word	0x00023760


	//   ....[142]....
        /*15cc*/ 	.word	0x000237b0


	//   ....[143]....
        /*15d0*/ 	.word	0x00023840


	//   ....[144]....
        /*15d4*/ 	.word	0x000238d0


	//   ....[145]....
        /*15d8*/ 	.word	0x00023920


	//   ....[146]....
        /*15dc*/ 	.word	0x00023970


	//   ....[147]....
        /*15e0*/ 	.word	0x00023a70


	//   ....[148]....
        /*15e4*/ 	.word	0x00023b20


	//   ....[149]....
        /*15e8*/ 	.word	0x00023b70


	//   ....[150]....
        /*15ec*/ 	.word	0x00023bc0


	//   ....[151]....
        /*15f0*/ 	.word	0x00023d40


	//   ....[152]....
        /*15f4*/ 	.word	0x00023e80


	//   ....[153]....
        /*15f8*/ 	.word	0x00023f30


	//   ....[154]....
        /*15fc*/ 	.word	0x00023f80


	//   ....[155]....
        /*1600*/ 	.word	0x00024280


	//   ....[156]....
        /*1604*/ 	.word	0x000242d0


	//   ....[157]....
        /*1608*/ 	.word	0x00024360


	//   ....[158]....
        /*160c*/ 	.word	0x000243f0


	//   ....[159]....
        /*1610*/ 	.word	0x00024480


	//   ....[160]....
        /*1614*/ 	.word	0x00024510


	//   ....[161]....
        /*1618*/ 	.word	0x000245a0


	//   ....[162]....
        /*161c*/ 	.word	0x00024630


	//   ....[163]....
        /*1620*/ 	.word	0x000246b0


	//   ....[164]....
        /*1624*/ 	.word	0x00024700


	//   ....[165]....
        /*1628*/ 	.word	0x000247a0


	//   ....[166]....
        /*162c*/ 	.word	0x00024830


	//   ....[167]....
        /*1630*/ 	.word	0x000248c0


	//   ....[168]....
        /*1634*/ 	.word	0x00024910


	//   ....[169]....
        /*1638*/ 	.word	0x000249a0


	//   ....[170]....
        /*163c*/ 	.word	0x00024a30


	//   ....[171]....
        /*1640*/ 	.word	0x00024ac0


	//   ....[172]....
        /*1644*/ 	.word	0x00024b50


	//   ....[173]....
        /*1648*/ 	.word	0x00024be0


	//   ....[174]....
        /*164c*/ 	.word	0x00024c70


	//   ....[175]....
        /*1650*/ 	.word	0x00024d30


	//   ....[176]....
        /*1654*/ 	.word	0x00025010


	//   ....[177]....
        /*1658*/ 	.word	0x00025190


	//   ....[178]....
        /*165c*/ 	.word	0x000251f0


	//   ....[179]....
        /*1660*/ 	.word	0x00025280


	//   ....[180]....
        /*1664*/ 	.word	0x000252e0


	//   ....[181]....
        /*1668*/ 	.word	0x00025380


	//   ....[182]....
        /*166c*/ 	.word	0x00025470


	//   ....[183]....
        /*1670*/ 	.word	0x000255a0


	//   ....[184]....
        /*1674*/ 	.word	0x00025640


	//   ....[185]....
        /*1678*/ 	.word	0x00025710


	//   ....[186]....
        /*167c*/ 	.word	0x000257b0


	//   ....[187]....
        /*1680*/ 	.word	0x00025880


	//   ....[188]....
        /*1684*/ 	.word	0x00025920


	//   ....[189]....
        /*1688*/ 	.word	0x000259f0


	//   ....[190]....
        /*168c*/ 	.word	0x00025a90


	//   ....[191]....
        /*1690*/ 	.word	0x00025b40


	//   ....[192]....
        /*1694*/ 	.word	0x00025c20


	//   ....[193]....
        /*1698*/ 	.word	0x00025e80


	//   ....[194]....
        /*169c*/ 	.word	0x00025f30


	//   ....[195]....
        /*16a0*/ 	.word	0x00026030


	//   ....[196]....
        /*16a4*/ 	.word	0x00026120


	//   ....[197]....
        /*16a8*/ 	.word	0x000261b0


	//   ....[198]....
        /*16ac*/ 	.word	0x000262a0


	//   ....[199]....
        /*16b0*/ 	.word	0x00026330


	//   ....[200]....
        /*16b4*/ 	.word	0x00026420


	//   ....[201]....
        /*16b8*/ 	.word	0x000264b0


	//   ....[202]....
        /*16bc*/ 	.word	0x000265a0


	//   ....[203]....
        /*16c0*/ 	.word	0x00026630


	//   ....[204]....
        /*16c4*/ 	.word	0x00026710


	//   ....[205]....
        /*16c8*/ 	.word	0x00026840


	//   ....[206]....
        /*16cc*/ 	.word	0x00026890


	//   ....[207]....
        /*16d0*/ 	.word	0x000268f0


	//   ....[208]....
        /*16d4*/ 	.word	0x00026990


	//   ....[209]....
        /*16d8*/ 	.word	0x00026d30


	//   ....[210]....
        /*16dc*/ 	.word	0x00026dd0


	//   ....[211]....
        /*16e0*/ 	.word	0x00026f70


	//   ....[212]....
        /*16e4*/ 	.word	0x00026ff0


	//   ....[213]....
        /*16e8*/ 	.word	0x00027070


	//   ....[214]....
        /*16ec*/ 	.word	0x000270f0


	//   ....[215]....
        /*16f0*/ 	.word	0x00027170


	//   ....[216]....
        /*16f4*/ 	.word	0x00027200


	//   ....[217]....
        /*16f8*/ 	.word	0x000272a0


	//   ....[218]....
        /*16fc*/ 	.word	0x00027350


	//   ....[219]....
        /*1700*/ 	.word	0x000273d0


	//   ....[220]....
        /*1704*/ 	.word	0x00027450


	//   ....[221]....
        /*1708*/ 	.word	0x000274d0


	//   ....[222]....
        /*170c*/ 	.word	0x00027560


	//   ....[223]....
        /*1710*/ 	.word	0x000275e0


	//   ....[224]....
        /*1714*/ 	.word	0x00027690


	//   ....[225]....
        /*1718*/ 	.word	0x000276e0


	//   ....[226]....
        /*171c*/ 	.word	0x000277a0


	//   ....[227]....
        /*1720*/ 	.word	0x000278d0


	//----- nvinfo : EIATTR_REG_RECONFIG
	.align		4
.L_647:
        /*1724*/ 	.byte	0x01, 0x54
	.zero		2


	//----- nvinfo : EIATTR_SYSCALL_OFFSETS
	.align		4
        /*1728*/ 	.byte	0x04, 0x46
        /*172a*/ 	.short	(.L_649 - .L_648)


	//   ....[0]....
.L_648:
        /*172c*/ 	.word	0x000023f0


	//   ....[1]....
        /*1730*/ 	.word	0x00002540


	//   ....[2]....
        /*1734*/ 	.word	0x00007090


	//   ....[3]....
        /*1738*/ 	.word	0x000073b0


	//   ....[4]....
        /*173c*/ 	.word	0x0001d560


	//   ....[5]....
        /*1740*/ 	.word	0x0001d6b0


	//   ....[6]....
        /*1744*/ 	.word	0x0001d7b0


	//   ....[7]....
        /*1748*/ 	.word	0x0001e010


	//   ....[8]....
        /*174c*/ 	.word	0x0001ec10


	//----- nvinfo : EIATTR_MBARRIER_INSTR_OFFSETS
	.align		4
.L_649:
        /*1750*/ 	.byte	0x04, 0x39
        /*1752*/ 	.short	(.L_651 - .L_650)


	//   ....[0]....
.L_650:
        /*1754*/ 	.word	0x000002e0
        /*1758*/ 	.word	0x000000ff
        /*175c*/ 	.word	0x00032400
        /*1760*/ 	.short	0x0100
        /*1762*/ 	.byte	0x08
	.zero		1


	//   ....[1]....
        /*1764*/ 	.word	0x000002f0
        /*1768*/ 	.word	0x000000ff
        /*176c*/ 	.word	0x00032410
        /*1770*/ 	.short	0x0100
        /*1772*/ 	.byte	0x08
	.zero		1


	//   ....[2]....
        /*1774*/ 	.word	0x00000300
        /*1778*/ 	.word	0x000000ff
        /*177c*/ 	.word	0x00032420
        /*1780*/ 	.short	0x0100
        /*1782*/ 	.byte	0x08
	.zero		1


	//   ....[3]....
        /*1784*/ 	.word	0x000003f0
        /*1788*/ 	.word	0x000000ff
        /*178c*/ 	.word	0x00032430
        /*1790*/ 	.short	0x0100
        /*1792*/ 	.byte	0x08
	.zero		1


	//   ....[4]....
        /*1794*/ 	.word	0x00000400
        /*1798*/ 	.word	0x000000ff
        /*179c*/ 	.word	0x00032440
        /*17a0*/ 	.short	0x0100
        /*17a2*/ 	.byte	0x08
	.zero		1


	//   ....[5]....
        /*17a4*/ 	.word	0x00000410
        /*17a8*/ 	.word	0x000000ff
        /*17ac*/ 	.word	0x00032438
        /*17b0*/ 	.short	0x0100
        /*17b2*/ 	.byte	0x08
	.zero		1


	//   ....[6]....
        /*17b4*/ 	.word	0x00000420
        /*17b8*/ 	.word	0x000000ff
        /*17bc*/ 	.word	0x00032448
        /*17c0*/ 	.short	0x0100
        /*17c2*/ 	.byte	0x08
	.zero		1


	//   ....[7]....
        /*17c4*/ 	.word	0x00000550
        /*17c8*/ 	.word	0x000000ff
        /*17cc*/ 	.word	0x00032450
        /*17d0*/ 	.short	0x0100
        /*17d2*/ 	.byte	0x08
	.zero		1


	//   ....[8]....
        /*17d4*/ 	.word	0x00000560
        /*17d8*/ 	.word	0x000000ff
        /*17dc*/ 	.word	0x00032460
        /*17e0*/ 	.short	0x0100
        /*17e2*/ 	.byte	0x08
	.zero		1


	//   ....[9]....
        /*17e4*/ 	.word	0x00000570
        /*17e8*/ 	.word	0x000000ff
        /*17ec*/ 	.word	0x00032458
        /*17f0*/ 	.short	0x0100
        /*17f2*/ 	.byte	0x08
	.zero		1


	//   ....[10]....
        /*17f4*/ 	.word	0x00000580
        /*17f8*/ 	.word	0x000000ff
        /*17fc*/ 	.word	0x00032468
        /*1800*/ 	.short	0x0100
        /*1802*/ 	.byte	0x08
	.zero		1


	//   ....[11]....
        /*1804*/ 	.word	0x00000670
        /*1808*/ 	.word	0x000000ff
        /*180c*/ 	.word	0x00032470
        /*1810*/ 	.short	0x0100
        /*1812*/ 	.byte	0x06
	.zero		1


	//   ....[12]....
        /*1814*/ 	.word	0x00000680
        /*1818*/ 	.word	0x000000ff
        /*181c*/ 	.word	0x00032480
        /*1820*/ 	.short	0x0100
        /*1822*/ 	.byte	0x06
	.zero		1


	//   ....[13]....
        /*1824*/ 	.word	0x00000690
        /*1828*/ 	.word	0x000000ff
        /*182c*/ 	.word	0x00032478
        /*1830*/ 	.short	0x0100
        /*1832*/ 	.byte	0x06
	.zero		1


	//   ....[14]....
        /*1834*/ 	.word	0x000006a0
        /*1838*/ 	.word	0x000000ff
        /*183c*/ 	.word	0x00032488
        /*1840*/ 	.short	0x0100
        /*1842*/ 	.byte	0x06
	.zero		1


	//   ....[15]....
        /*1844*/ 	.word	0x000007d0
        /*1848*/ 	.word	0x000000ff
        /*184c*/ 	.word	0x00032490
        /*1850*/ 	.short	0x0100
        /*1852*/ 	.byte	0x08
	.zero		1


	//   ....[16]....
        /*1854*/ 	.word	0x000007e0
        /*1858*/ 	.word	0x000000ff
        /*185c*/ 	.word	0x000324a0
        /*1860*/ 	.short	0x0100
        /*1862*/ 	.byte	0x08
	.zero		1


	//   ....[17]....
        /*1864*/ 	.word	0x000007f0
        /*1868*/ 	.word	0x000000ff
        /*186c*/ 	.word	0x00032498
        /*1870*/ 	.short	0x0100
        /*1872*/ 	.byte	0x08
	.zero		1


	//   ....[18]....
        /*1874*/ 	.word	0x00000800
        /*1878*/ 	.word	0x000000ff
        /*187c*/ 	.word	0x000324a8
        /*1880*/ 	.short	0x0100
        /*1882*/ 	.byte	0x08
	.zero		1


	//   ....[19]....
        /*1884*/ 	.word	0x00000930
        /*1888*/ 	.word	0x000000ff
        /*188c*/ 	.word	0x000324b0
        /*1890*/ 	.short	0x0100
        /*1892*/ 	.byte	0x08
	.zero		1


	//   ....[20]....
        /*1894*/ 	.word	0x00000940
        /*1898*/ 	.word	0x000000ff
        /*189c*/ 	.word	0x000324c0
        /*18a0*/ 	.short	0x0100
        /*18a2*/ 	.byte	0x08
	.zero		1


	//   ....[21]....
        /*18a4*/ 	.word	0x00000950
        /*18a8*/ 	.word	0x000000ff
        /*18ac*/ 	.word	0x000324b8
        /*18b0*/ 	.short	0x0100
        /*18b2*/ 	.byte	0x08
	.zero		1


	//   ....[22]....
        /*18b4*/ 	.word	0x00000960
        /*18b8*/ 	.word	0x000000ff
        /*18bc*/ 	.word	0x000324c8
        /*18c0*/ 	.short	0x0100
        /*18c2*/ 	.byte	0x08
	.zero		1


	//   ....[23]....
        /*18c4*/ 	.word	0x00003880
        /*18c8*/ 	.word	0x00000060
        /*18cc*/ 	.word	0x00032490
        /*18d0*/ 	.short	0x010a
        /*18d2*/ 	.byte	0x3f
	.zero		1


	//   ....[24]....
        /*18d4*/ 	.word	0x00004b40
        /*18d8*/ 	.word	0x00000060
        /*18dc*/ 	.word	0x00032490
        /*18e0*/ 	.short	0x010a
        /*18e2*/ 	.byte	0x3f
	.zero		1


	//   ....[25]....
        /*18e4*/ 	.word	0x00005d30
        /*18e8*/ 	.word	0x00000060
        /*18ec*/ 	.word	0x00032490
        /*18f0*/ 	.short	0x010a
        /*18f2*/ 	.byte	0x3f
	.zero		1


	//   ....[26]....
        /*18f4*/ 	.word	0x00005f50
        /*18f8*/ 	.word	0x00000020
        /*18fc*/ 	.word	0x00000000
        /*1900*/ 	.short	0x0101
        /*1902*/ 	.byte	0x3f
	.zero		1


	//   ....[27]....
        /*1904*/ 	.word	0x00005f90
        /*1908*/ 	.word	0x00000060
        /*190c*/ 	.word	0x000324b0
        /*1910*/ 	.short	0x010a
        /*1912*/ 	.byte	0x3f
	.zero		1


	//   ....[28]....
        /*1914*/ 	.word	0x000065f0
        /*1918*/ 	.word	0x00000060
        /*191c*/ 	.word	0x00000000
        /*1920*/ 	.short	0x0101
        /*1922*/ 	.byte	0x3f
	.zero		1


	//   ....[29]....
        /*1924*/ 	.word	0x00007130
        /*1928*/ 	.word	0x00000013
        /*192c*/ 	.word	0x00032400
        /*1930*/ 	.short	0x010a
        /*1932*/ 	.byte	0x3f
	.zero		1


	//   ....[30]....
        /*1934*/ 	.word	0x00007180
        /*1938*/ 	.word	0x00000013
        /*193c*/ 	.word	0x00032400
        /*1940*/ 	.short	0x010a
        /*1942*/ 	.byte	0x3f
	.zero		1


	//   ....[31]....
        /*1944*/ 	.word	0x00007c40
        /*1948*/ 	.word	0x00000013
        /*194c*/ 	.word	0x00032400
        /*1950*/ 	.short	0x010a
        /*1952*/ 	.byte	0x3f
	.zero		1


	//   ....[32]....
        /*1954*/ 	.word	0x000091b0
        /*1958*/ 	.word	0x00000013
        /*195c*/ 	.word	0x00032400
        /*1960*/ 	.short	0x010a
        /*1962*/ 	.byte	0x3f
	.zero		1


	//   ....[33]....
        /*1964*/ 	.word	0x0000a1d0
        /*1968*/ 	.word	0x000000b3
        /*196c*/ 	.word	0x00032430
        /*1970*/ 	.short	0x010a
        /*1972*/ 	.byte	0x3f
	.zero		1


	//   ....[34]....
        /*1974*/ 	.word	0x0000a260
        /*1978*/ 	.word	0x000000b3
        /*197c*/ 	.word	0x00032430
        /*1980*/ 	.short	0x010a
        /*1982*/ 	.byte	0x3f
	.zero		1


	//   ....[35]....
        /*1984*/ 	.word	0x0000a590
        /*1988*/ 	.word	0x00000013
        /*198c*/ 	.word	0x00032410
        /*1990*/ 	.short	0x010a
        /*1992*/ 	.byte	0x3f
	.zero		1


	//   ....[36]....
        /*1994*/ 	.word	0x0000a5e0
        /*1998*/ 	.word	0x000000b3
        /*199c*/ 	.word	0x00032450
        /*19a0*/ 	.short	0x010a
        /*19a2*/ 	.byte	0x3f
	.zero		1


	//   ....[37]....
        /*19a4*/ 	.word	0x0000a660
        /*19a8*/ 	.word	0x000000b3
        /*19ac*/ 	.word	0x00032450
        /*19b0*/ 	.short	0x010a
        /*19b2*/ 	.byte	0x3f
	.zero		1


	//   ....[38]....
        /*19b4*/ 	.word	0x0000c630
        /*19b8*/ 	.word	0x00000018
        /*19bc*/ 	.word	0x00000000
        /*19c0*/ 	.short	0x0101
        /*19c2*/ 	.byte	0x3f
	.zero		1


	//   ....[39]....
        /*19c4*/ 	.word	0x0000d280
        /*19c8*/ 	.word	0x000000b3
        /*19cc*/ 	.word	0x00000000
        /*19d0*/ 	.short	0x0101
        /*19d2*/ 	.byte	0x3f
	.zero		1


	//   ....[40]....
        /*19d4*/ 	.word	0x0000d360
        /*19d8*/ 	.word	0x000000d3
        /*19dc*/ 	.word	0x00032430
        /*19e0*/ 	.short	0x010a
        /*19e2*/ 	.byte	0x3f
	.zero		1


	//   ....[41]....
        /*19e4*/ 	.word	0x0000d3d0
        /*19e8*/ 	.word	0x000000d3
        /*19ec*/ 	.word	0x00032430
        /*19f0*/ 	.short	0x010a
        /*19f2*/ 	.byte	0x3f
	.zero		1


	//   ....[42]....
        /*19f4*/ 	.word	0x0000d670
        /*19f8*/ 	.word	0x000000d3
        /*19fc*/ 	.word	0x00032450
        /*1a00*/ 	.short	0x010a
        /*1a02*/ 	.byte	0x3f
	.zero		1


	//   ....[43]....
        /*1a04*/ 	.word	0x0000d6c0
        /*1a08*/ 	.word	0x000000d3
        /*1a0c*/ 	.word	0x00032450
        /*1a10*/ 	.short	0x010a
        /*1a12*/ 	.byte	0x3f
	.zero		1


	//   ....[44]....
        /*1a14*/ 	.word	0x0000f6c0
        /*1a18*/ 	.word	0x00000003
        /*1a1c*/ 	.word	0x00000000
        /*1a20*/ 	.short	0x0101
        /*1a22*/ 	.byte	0x3f
	.zero		1


	//   ....[45]....
        /*1a24*/ 	.word	0x00010820
        /*1a28*/ 	.word	0x000000d3
        /*1a2c*/ 	.word	0x00000000
        /*1a30*/ 	.short	0x0101
        /*1a32*/ 	.byte	0x3f
	.zero		1


	//   ....[46]....
        /*1a34*/ 	.word	0x00010930
        /*1a38*/ 	.word	0x000000d3
        /*1a3c*/ 	.word	0x00032430
        /*1a40*/ 	.short	0x010a
        /*1a42*/ 	.byte	0x3f
	.zero		1


	//   ....[47]....
        /*1a44*/ 	.word	0x000109a0
        /*1a48*/ 	.word	0x000000d3
        /*1a4c*/ 	.word	0x00032430
        /*1a50*/ 	.short	0x010a
        /*1a52*/ 	.byte	0x3f
	.zero		1


	//   ....[48]....
        /*1a54*/ 	.word	0x00010c40
        /*1a58*/ 	.word	0x000000d3
        /*1a5c*/ 	.word	0x00032450
        /*1a60*/ 	.short	0x010a
        /*1a62*/ 	.byte	0x3f
	.zero		1


	//   ....[49]....
        /*1a64*/ 	.word	0x00010c90
        /*1a68*/ 	.word	0x000000d3
        /*1a6c*/ 	.word	0x00032450
        /*1a70*/ 	.short	0x010a
        /*1a72*/ 	.byte	0x3f
	.zero		1


	//   ....[50]....
        /*1a74*/ 	.word	0x000124e0
        /*1a78*/ 	.word	0x00000003
        /*1a7c*/ 	.word	0x00000000
        /*1a80*/ 	.short	0x0101
        /*1a82*/ 	.byte	0x3f
	.zero		1


	//   ....[51]....
        /*1a84*/ 	.word	0x00013740
        /*1a88*/ 	.word	0x000000d3
        /*1a8c*/ 	.word	0x00000000
        /*1a90*/ 	.short	0x0101
        /*1a92*/ 	.byte	0x3f
	.zero		1


	//   ....[52]....
        /*1a94*/ 	.word	0x00015cb0
        /*1a98*/ 	.word	0x00000003
        /*1a9c*/ 	.word	0x00000000
        /*1aa0*/ 	.short	0x0101
        /*1aa2*/ 	.byte	0x3f
	.zero		1


	//   ....[53]....
        /*1aa4*/ 	.word	0x000167c0
        /*1aa8*/ 	.word	0x00000003
        /*1aac*/ 	.word	0x00000000
        /*1ab0*/ 	.short	0x0101
        /*1ab2*/ 	.byte	0x3f
	.zero		1


	//   ....[54]....
        /*1ab4*/ 	.word	0x0001bd90
        /*1ab8*/ 	.word	0x00000012
        /*1abc*/ 	.word	0x00032420
        /*1ac0*/ 	.short	0x010a
        /*1ac2*/ 	.byte	0x3f
	.zero		1


	//   ....[55]....
        /*1ac4*/ 	.word	0x0001be60
        /*1ac8*/ 	.word	0x00000004
        /*1acc*/ 	.word	0x000324a0
        /*1ad0*/ 	.short	0x010a
        /*1ad2*/ 	.byte	0x3f
	.zero		1


	//   ....[56]....
        /*1ad4*/ 	.word	0x0001c0a0
        /*1ad8*/ 	.word	0x00000004
        /*1adc*/ 	.word	0x000324c0
        /*1ae0*/ 	.short	0x010a
        /*1ae2*/ 	.byte	0x3f
	.zero		1


	//   ....[57]....
        /*1ae4*/ 	.word	0x0001c740
        /*1ae8*/ 	.word	0x00000005
        /*1aec*/ 	.word	0x000324a0
        /*1af0*/ 	.short	0x010a
        /*1af2*/ 	.byte	0x3f
	.zero		1


	//   ....[58]....
        /*1af4*/ 	.word	0x0001c970
        /*1af8*/ 	.word	0x00000005
        /*1afc*/ 	.word	0x000324c0
        /*1b00*/ 	.short	0x010a
        /*1b02*/ 	.byte	0x3f
	.zero		1


	//   ....[59]....
        /*1b04*/ 	.word	0x0001dbb0
        /*1b08*/ 	.word	0x00000000
        /*1b0c*/ 	.word	0x00032440
        /*1b10*/ 	.short	0x010a
        /*1b12*/ 	.byte	0x3f
	.zero		1


	//   ....[60]....
        /*1b14*/ 	.word	0x0001e9c0
        /*1b18*/ 	.word	0x00000012
        /*1b1c*/ 	.word	0x00032400
        /*1b20*/ 	.short	0x0107
        /*1b22*/ 	.byte	0x3f
	.zero		1


	//   ....[61]....
        /*1b24*/ 	.word	0x0001ea60
        /*1b28*/ 	.word	0x00000012
        /*1b2c*/ 	.word	0x00032400
        /*1b30*/ 	.short	0x0101
        /*1b32*/ 	.byte	0x3f
	.zero		1


	//   ....[62]....
        /*1b34*/ 	.word	0x0001f690
        /*1b38*/ 	.word	0x00000012
        /*1b3c*/ 	.word	0x00032410
        /*1b40*/ 	.short	0x0107
        /*1b42*/ 	.byte	0x3f
	.zero		1


	//   ....[63]....
        /*1b44*/ 	.word	0x0001f790
        /*1b48*/ 	.word	0x00000012
        /*1b4c*/ 	.word	0x00032410
        /*1b50*/ 	.short	0x0101
        /*1b52*/ 	.byte	0x3f
	.zero		1


	//   ....[64]....
        /*1b54*/ 	.word	0x0001f7b0
        /*1b58*/ 	.word	0x00000012
        /*1b5c*/ 	.word	0x00032420
        /*1b60*/ 	.short	0x010a
        /*1b62*/ 	.byte	0x3f
	.zero		1


	//   ....[65]....
        /*1b64*/ 	.word	0x0001f890
        /*1b68*/ 	.word	0x00000002
        /*1b6c*/ 	.word	0x00032460
        /*1b70*/ 	.short	0x010a
        /*1b72*/ 	.byte	0x3f
	.zero		1


	//   ....[66]....
        /*1b74*/ 	.word	0x00020140
        /*1b78*/ 	.word	0x00000002
        /*1b7c*/ 	.word	0x00032440
        /*1b80*/ 	.short	0x010a
        /*1b82*/ 	.byte	0x3f
	.zero		1


	//   ....[67]....
        /*1b84*/ 	.word	0x00020390
        /*1b88*/ 	.word	0x00000002
        /*1b8c*/ 	.word	0x00032460
        /*1b90*/ 	.short	0x010a
        /*1b92*/ 	.byte	0x3f
	.zero		1


	//   ....[68]....
        /*1b94*/ 	.word	0x00020b80
        /*1b98*/ 	.word	0x00000003
        /*1b9c*/ 	.word	0x00032440
        /*1ba0*/ 	.short	0x010a
        /*1ba2*/ 	.byte	0x3f
	.zero		1


	//   ....[69]....
        /*1ba4*/ 	.word	0x00020dd0
        /*1ba8*/ 	.word	0x00000003
        /*1bac*/ 	.word	0x00032460
        /*1bb0*/ 	.short	0x010a
        /*1bb2*/ 	.byte	0x3f
	.zero		1


	//   ....[70]....
        /*1bb4*/ 	.word	0x00021550
        /*1bb8*/ 	.word	0x00000003
        /*1bbc*/ 	.word	0x00032440
        /*1bc0*/ 	.short	0x010a
        /*1bc2*/ 	.byte	0x3f
	.zero		1


	//   ....[71]....
        /*1bc4*/ 	.word	0x000217a0
        /*1bc8*/ 	.word	0x00000003
        /*1bcc*/ 	.word	0x00032460
        /*1bd0*/ 	.short	0x010a
        /*1bd2*/ 	.byte	0x3f
	.zero		1


	//   ....[72]....
        /*1bd4*/ 	.word	0x00023150
        /*1bd8*/ 	.word	0x00000000
        /*1bdc*/ 	.word	0x00032420
        /*1be0*/ 	.short	0x010a
        /*1be2*/ 	.byte	0x3f
	.zero		1


	//   ....[73]....
        /*1be4*/ 	.word	0x00023330
        /*1be8*/ 	.word	0x00000006
        /*1bec*/ 	.word	0x00000000
        /*1bf0*/ 	.short	0x010a
        /*1bf2*/ 	.byte	0x3f
	.zero		1


	//   ....[74]....
        /*1bf4*/ 	.word	0x00023360
        /*1bf8*/ 	.word	0x00000007
        /*1bfc*/ 	.word	0x00000000
        /*1c00*/ 	.short	0x010a
        /*1c02*/ 	.byte	0x3f
	.zero		1


	//   ....[75]....
        /*1c04*/ 	.word	0x000233c0
        /*1c08*/ 	.word	0x00000004
        /*1c0c*/ 	.word	0x00000000
        /*1c10*/ 	.short	0x010a
        /*1c12*/ 	.byte	0x3f
	.zero		1


	//   ....[76]....
        /*1c14*/ 	.word	0x000233f0
        /*1c18*/ 	.word	0x00000003
        /*1c1c*/ 	.word	0x00000000
        /*1c20*/ 	.short	0x010a
        /*1c22*/ 	.byte	0x3f
	.zero		1


	//   ....[77]....
        /*1c24*/ 	.word	0x00023450
        /*1c28*/ 	.word	0x00000060
        /*1c2c*/ 	.word	0x00032490
        /*1c30*/ 	.short	0x010a
        /*1c32*/ 	.byte	0x3f
	.zero		1


	//   ....[78]....
        /*1c34*/ 	.word	0x000234a0
        /*1c38*/ 	.word	0x00000060
        /*1c3c*/ 	.word	0x00032490
        /*1c40*/ 	.short	0x010a
        /*1c42*/ 	.byte	0x3f
	.zero		1


	//   ....[79]....
        /*1c44*/ 	.word	0x000234f0
        /*1c48*/ 	.word	0x00000060
        /*1c4c*/ 	.word	0x00032490
        /*1c50*/ 	.short	0x010a
        /*1c52*/ 	.byte	0x3f
	.zero		1


	//   ....[80]....
        /*1c54*/ 	.word	0x00023540
        /*1c58*/ 	.word	0x00000060
        /*1c5c*/ 	.word	0x000324b0
        /*1c60*/ 	.short	0x010a
        /*1c62*/ 	.byte	0x3f
	.zero		1


	//   ....[81]....
        /*1c64*/ 	.word	0x000239b0
        /*1c68*/ 	.word	0x00000013
        /*1c6c*/ 	.word	0x00032400
        /*1c70*/ 	.short	0x010a
        /*1c72*/ 	.byte	0x3f
	.zero		1


	//   ....[82]....
        /*1c74*/ 	.word	0x00023fb0
        /*1c78*/ 	.word	0x00000013
        /*1c7c*/ 	.word	0x00032400
        /*1c80*/ 	.short	0x010a
        /*1c82*/ 	.byte	0x3f
	.zero		1


	//   ....[83]....
        /*1c84*/ 	.word	0x00024000
        /*1c88*/ 	.word	0x000000b3
        /*1c8c*/ 	.word	0x00032430
        /*1c90*/ 	.short	0x010a
        /*1c92*/ 	.byte	0x3f
	.zero		1


	//   ....[84]....
        /*1c94*/ 	.word	0x00024050
        /*1c98*/ 	.word	0x00000013
        /*1c9c*/ 	.word	0x00032410
        /*1ca0*/ 	.short	0x010a
        /*1ca2*/ 	.byte	0x3f
	.zero		1


	//   ....[85]....
        /*1ca4*/ 	.word	0x000240a0
        /*1ca8*/ 	.word	0x000000b3
        /*1cac*/ 	.word	0x00032450
        /*1cb0*/ 	.short	0x010a
        /*1cb2*/ 	.byte	0x3f
	.zero		1


	//   ....[86]....
        /*1cb4*/ 	.word	0x000240f0
        /*1cb8*/ 	.word	0x000000d3
        /*1cbc*/ 	.word	0x00032430
        /*1cc0*/ 	.short	0x010a
        /*1cc2*/ 	.byte	0x3f
	.zero		1


	//   ....[87]....
        /*1cc4*/ 	.word	0x00024140
        /*1cc8*/ 	.word	0x000000d3
        /*1ccc*/ 	.word	0x00032450
        /*1cd0*/ 	.short	0x010a
        /*1cd2*/ 	.byte	0x3f
	.zero		1


	//   ....[88]....
        /*1cd4*/ 	.word	0x00024190
        /*1cd8*/ 	.word	0x000000d3
        /*1cdc*/ 	.word	0x00032430
        /*1ce0*/ 	.short	0x010a
        /*1ce2*/ 	.byte	0x3f
	.zero		1


	//   ....[89]....
        /*1ce4*/ 	.word	0x000241e0
        /*1ce8*/ 	.word	0x000000d3
        /*1cec*/ 	.word	0x00032450
        /*1cf0*/ 	.short	0x010a
        /*1cf2*/ 	.byte	0x3f
	.zero		1


	//   ....[90]....
        /*1cf4*/ 	.word	0x00024df0
        /*1cf8*/ 	.word	0x00000012
        /*1cfc*/ 	.word	0x00032420
        /*1d00*/ 	.short	0x010a
        /*1d02*/ 	.byte	0x3f
	.zero		1


	//   ....[91]....
        /*1d04*/ 	.word	0x00024e40
        /*1d08*/ 	.word	0x00000004
        /*1d0c*/ 	.word	0x000324a0
        /*1d10*/ 	.short	0x010a
        /*1d12*/ 	.byte	0x3f
	.zero		1


	//   ....[92]....
        /*1d14*/ 	.word	0x00024e90
        /*1d18*/ 	.word	0x00000004
        /*1d1c*/ 	.word	0x000324c0
        /*1d20*/ 	.short	0x010a
        /*1d22*/ 	.byte	0x3f
	.zero		1


	//   ....[93]....
        /*1d24*/ 	.word	0x00024ee0
        /*1d28*/ 	.word	0x00000005
        /*1d2c*/ 	.word	0x000324a0
        /*1d30*/ 	.short	0x010a
        /*1d32*/ 	.byte	0x3f
	.zero		1


	//   ....[94]....
        /*1d34*/ 	.word	0x00024f30
        /*1d38*/ 	.word	0x00000005
        /*1d3c*/ 	.word	0x000324c0
        /*1d40*/ 	.short	0x010a
        /*1d42*/ 	.byte	0x3f
	.zero		1


	//   ....[95]....
        /*1d44*/ 	.word	0x000250d0
        /*1d48*/ 	.word	0x00000000
        /*1d4c*/ 	.word	0x00032440
        /*1d50*/ 	.short	0x010a
        /*1d52*/ 	.byte	0x3f
	.zero		1


	//   ....[96]....
        /*1d54*/ 	.word	0x00026a40
        /*1d58*/ 	.word	0x00000012
        /*1d5c*/ 	.word	0x00032420
        /*1d60*/ 	.short	0x010a
        /*1d62*/ 	.byte	0x3f
	.zero		1


	//   ....[97]....
        /*1d64*/ 	.word	0x00026a90
        /*1d68*/ 	.word	0x00000002
        /*1d6c*/ 	.word	0x00032460
        /*1d70*/ 	.short	0x010a
        /*1d72*/ 	.byte	0x3f
	.zero		1


	//   ....[98]....
        /*1d74*/ 	.word	0x00026ae0
        /*1d78*/ 	.word	0x00000002
        /*1d7c*/ 	.word	0x00032440
        /*1d80*/ 	.short	0x010a
        /*1d82*/ 	.byte	0x3f
	.zero		1


	//   ....[99]....
        /*1d84*/ 	.word	0x00026b30
        /*1d88*/ 	.word	0x00000002
        /*1d8c*/ 	.word	0x00032460
        /*1d90*/ 	.short	0x010a
        /*1d92*/ 	.byte	0x3f
	.zero		1


	//   ....[100]....
        /*1d94*/ 	.word	0x00026b80
        /*1d98*/ 	.word	0x00000003
        /*1d9c*/ 	.word	0x00032440
        /*1da0*/ 	.short	0x010a
        /*1da2*/ 	.byte	0x3f
	.zero		1


	//   ....[101]....
        /*1da4*/ 	.word	0x00026bd0
        /*1da8*/ 	.word	0x00000003
        /*1dac*/ 	.word	0x00032460
        /*1db0*/ 	.short	0x010a
        /*1db2*/ 	.byte	0x3f
	.zero		1


	//   ....[102]....
        /*1db4*/ 	.word	0x00026c20
        /*1db8*/ 	.word	0x00000003
        /*1dbc*/ 	.word	0x00032440
        /*1dc0*/ 	.short	0x010a
        /*1dc2*/ 	.byte	0x3f
	.zero		1


	//   ....[103]....
        /*1dc4*/ 	.word	0x00026c70
        /*1dc8*/ 	.word	0x00000003
        /*1dcc*/ 	.word	0x00032460
        /*1dd0*/ 	.short	0x010a
        /*1dd2*/ 	.byte	0x3f
	.zero		1


	//   ....[104]....
        /*1dd4*/ 	.word	0x000277f0
        /*1dd8*/ 	.word	0x00000000
        /*1ddc*/ 	.word	0x00032420
        /*1de0*/ 	.short	0x010a
        /*1de2*/ 	.byte	0x3f
	.zero		1


	//   ....[105]....
        /*1de4*/ 	.word	0x00027990
        /*1de8*/ 	.word	0x00000006
        /*1dec*/ 	.word	0x00000000
        /*1df0*/ 	.short	0x010a
        /*1df2*/ 	.byte	0x3f
	.zero		1


	//   ....[106]....
        /*1df4*/ 	.word	0x000279e0
        /*1df8*/ 	.word	0x00000007
        /*1dfc*/ 	.word	0x00000000
        /*1e00*/ 	.short	0x010a
        /*1e02*/ 	.byte	0x3f
	.zero		1


	//   ....[107]....
        /*1e04*/ 	.word	0x00027a30
        /*1e08*/ 	.word	0x00000004
        /*1e0c*/ 	.word	0x00000000
        /*1e10*/ 	.short	0x010a
        /*1e12*/ 	.byte	0x3f
	.zero		1


	//----- nvinfo : EIATTR_NUM_MBARRIERS
	.align		4
.L_651:
        /*1e14*/ 	.byte	0x03, 0x38
        /*1e16*/ 	.short	0x0017


	//----- nvinfo : EIATTR_EXIT_INSTR_OFFSETS
	.align		4
        /*1e18*/ 	.byte	0x04, 0x1c
        /*1e1a*/ 	.short	(.L_653 - .L_652)


	//   ....[0]....
.L_652:
        /*1e1c*/ 	.word	0x00023440


	//----- nvinfo : EIATTR_MAX_THREADS
	.align		4
.L_653:
        /*1e20*/ 	.byte	0x04, 0x05
        /*1e22*/ 	.short	(.L_655 - .L_654)
.L_654:
        /*1e24*/ 	.word	0x00000180
        /*1e28*/ 	.word	0x00000001
        /*1e2c*/ 	.word	0x00000001


	//----- nvinfo : EIATTR_CRS_STACK_SIZE
	.align		4
.L_655:
        /*1e30*/ 	.byte	0x04, 0x1e
        /*1e32*/ 	.short	(.L_657 - .L_656)
.L_656:
        /*1e34*/ 	.word	0x00000000


	//----- nvinfo : EIATTR_CBANK_PARAM_SIZE
	.align		4
.L_657:
        /*1e38*/ 	.byte	0x03, 0x19
        /*1e3a*/ 	.short	0x0bf0


	//----- nvinfo : EIATTR_PARAM_CBANK
	.align		4
        /*1e3c*/ 	.byte	0x04, 0x0a
        /*1e3e*/ 	.short	(.L_659 - .L_658)
	.align		4
.L_658:
        /*1e40*/ 	.word	index@(.nv.constant0._ZN7cutlass13device_kernelIN5flash11enable_sm90INS1_16FlashAttnFwdSm90INS1_25CollectiveMainloopFwdSm90ILi2EN4cute5tupleIJNS5_1CILi1EEES8_S8_EEENS6_IJNS7_ILi128EEENS7_ILi96EEENS7_ILi64EEEEEELi256ENS_10bfloat16_tEfNS_4arch4Sm90ELb1ELb0ELb1ELb1ELb0ELb1ELb1ELb1ELb0ELb1ELb1ELb0EEENS1_21CollectiveEpilogueFwdINS6_IJSA_NS7_ILi256EEESB_EEES9_SE_SG_Li256ELb1ELb1ELb1ELb0EEENS1_36VarlenDynamicPersistentTileSchedulerILi128ELi96ELi256ELi128ELb1ELb1ELb1ELb1ELb1ELb1EEEEEEEEEvNT_6ParamsE)
        /*1e44*/ 	.short	0x0210
        /*1e46*/ 	.short	0x0bf0


	//----- nvinfo : EIATTR_SW_WAR
	.align		4
.L_659:
        /*1e48*/ 	.byte	0x04, 0x36
        /*1e4a*/ 	.short	(.L_661 - .L_660)
.L_660:
        /*1e4c*/ 	.word	0x00000008
.L_661:


//--------------------- .nv.callgraph             --------------------------
	.section	.nv.callgraph,"",@"SHT_CUDA_CALLGRAPH"
	.align	4
	.sectionentsize	8
	.align		4
        /*0000*/ 	.word	0x00000000
	.align		4
        /*0004*/ 	.word	0xffffffff
	.align		4
        /*0008*/ 	.word	index@(_ZN7cutlass13device_kernelIN5flash11enable_sm90INS1_16FlashAttnFwdSm90INS1_25CollectiveMainloopFwdSm90ILi2EN4cute5tupleIJNS5_1CILi1EEES8_S8_EEENS6_IJNS7_ILi128EEENS7_ILi96EEENS7_ILi64EEEEEELi256ENS_10bfloat16_tEfNS_4arch4Sm90ELb0ELb0ELb1ELb0ELb0ELb0ELb0ELb1ELb0ELb1ELb1ELb0EEENS1_21CollectiveEpilogueFwdINS6_IJSA_NS7_ILi256EEESB_EEES9_SE_SG_Li256ELb0ELb1ELb1ELb0EEENS1_19SingleTileSchedulerILb0ELb1ELb1ELi128EEEEEEEEEvNT_6ParamsE)
	.align		4
        /*000c*/ 	.word	index@(__assertfail)
	.align		4
        /*0010*/ 	.word	index@(_ZN7cutlass13device_kernelIN5flash11enable_sm90INS1_16FlashAttnFwdSm90INS1_25CollectiveMainloopFwdSm90ILi2EN4cute5tupleIJNS5_1CILi1EEES8_S8_EEENS6_IJNS7_ILi128EEENS7_ILi96EEENS7_ILi64EEEEEELi256ENS_10bfloat16_tEfNS_4arch4Sm90ELb0ELb0ELb1ELb0ELb0ELb0ELb1ELb1ELb0ELb1ELb1ELb0EEENS1_21CollectiveEpilogueFwdINS6_IJSA_NS7_ILi256EEESB_EEES9_SE_SG_Li256ELb0ELb1ELb1ELb0EEENS1_19SingleTileSchedulerILb0ELb1ELb1ELi128EEEEEEEEEvNT_6ParamsE)
	.align		4
        /*0014*/ 	.word	index@(__assertfail)
	.align		4
        /*0018*/ 	.word	index@(_ZN7cutlass13device_kernelIN5flash11enable_sm90INS1_16FlashAttnFwdSm90INS1_25CollectiveMainloopFwdSm90ILi2EN4cute5tupleIJNS5_1CILi1EEES8_S8_EEENS6_IJNS7_ILi128EEENS7_ILi96EEENS7_ILi64EEEEEELi256ENS_10bfloat16_tEfNS_4arch4Sm90ELb0ELb0ELb1ELb1ELb0ELb0ELb0ELb1ELb0ELb1ELb1ELb0EEENS1_21CollectiveEpilogueFwdINS6_IJSA_NS7_ILi256EEESB_EEES9_SE_SG_Li256ELb1ELb1ELb1ELb0EEENS1_36VarlenDynamicPersistentTileSchedulerILi128ELi96ELi256ELi128ELb1ELb1ELb1ELb0ELb1ELb1EEEEEEEEEvNT_6ParamsE)
	.align		4
        /*001c*/ 	.word	index@(__assertfail)
	.align		4
        /*0020*/ 	.word	index@(_ZN7cutlass13device_kernelIN5flash11enable_sm90INS1_16FlashAttnFwdSm90INS1_25CollectiveMainloopFwdSm90ILi2EN4cute5tupleIJNS5_1CILi1EEES8_S8_EEENS6_IJNS7_ILi128EEENS7_ILi96EEENS7_ILi64EEEEEELi256ENS_10bfloat16_tEfNS_4arch4Sm90ELb0ELb0ELb1ELb1ELb0ELb1ELb0ELb1ELb0ELb1ELb1ELb0EEENS1_21CollectiveEpilogueFwdINS6_IJSA_NS7_ILi256EEESB_EEES9_SE_SG_Li256ELb1ELb1ELb1ELb0EEENS1_36VarlenDynamicPersistentTileSchedulerILi128ELi96ELi256ELi128ELb1ELb1ELb1ELb0ELb1ELb1EEEEEEEEEvNT_6ParamsE)
	.align		4
        /*0024*/ 	.word	index@(__assertfail)
	.align		4
        /*0028*/ 	.word	index@(_ZN7cutlass13device_kernelIN5flash11enable_sm90INS1_16FlashAttnFwdSm90INS1_25CollectiveMainloopFwdSm90ILi2EN4cute5tupleIJNS5_1CILi1EEES8_S8_EEENS6_IJNS7_ILi128EEENS7_ILi96EEENS7_ILi64EEEEEELi256ENS_10bfloat16_tEfNS_4arch4Sm90ELb0ELb0ELb1ELb1ELb0ELb0ELb1ELb1ELb0ELb1ELb1ELb0EEENS1_21CollectiveEpilogueFwdINS6_IJSA_NS7_ILi256EEESB_EEES9_SE_SG_Li256ELb1ELb1ELb1ELb0EEENS1_36VarlenDynamicPersistentTileSchedulerILi128ELi96ELi256ELi128ELb1ELb1ELb1ELb0ELb1ELb1EEEEEEEEEvNT_6ParamsE)
	.align		4
        /*002c*/ 	.word	index@(__assertfail)
	.align		4
        /*0030*/ 	.word	index@(_ZN7cutlass13device_kernelIN5flash11enable_sm90INS1_16FlashAttnFwdSm90INS1_25CollectiveMainloopFwdSm90ILi2EN4cute5tupleIJNS5_1CILi1EEES8_S8_EEENS6_IJNS7_ILi128EEENS7_ILi96EEENS7_ILi64EEEEEELi256ENS_10bfloat16_tEfNS_4arch4Sm90ELb0ELb0ELb1ELb1ELb0ELb1ELb1ELb1ELb0ELb1ELb1ELb0EEENS1_21CollectiveEpilogueFwdINS6_IJSA_NS7_ILi256EEESB_EEES9_SE_SG_Li256ELb1ELb1ELb1ELb0EEENS1_36VarlenDynamicPersistentTileSchedulerILi128ELi96ELi256ELi128ELb1ELb1ELb1ELb0ELb1ELb1EEEEEEEEEvNT_6ParamsE)
	.align		4
        /*0034*/ 	.word	index@(__assertfail)
	.align		4
        /*0038*/ 	.word	index@(_ZN7cutlass13device_kernelIN5flash11enable_sm90INS1_16FlashAttnFwdSm90INS1_25CollectiveMainloopFwdSm90ILi2EN4cute5tupleIJNS5_1CILi1EEES8_S8_EEENS6_IJNS7_ILi128EEENS7_ILi96EEENS7_ILi64EEEEEELi256ENS_10bfloat16_tEfNS_4arch4Sm90ELb0ELb1ELb1ELb0ELb0ELb0ELb0ELb1ELb0ELb1ELb1ELb0EEENS1_21CollectiveEpilogueFwdINS6_IJSA_NS7_ILi256EEESB_EEES9_SE_SG_Li256ELb0ELb1ELb1ELb0EEENS1_19SingleTileSchedulerILb0ELb1ELb1ELi128EEEEEEEEEvNT_6ParamsE)
	.align		4
        /*003c*/ 	.word	index@(__assertfail)
	.align		4
        /*0040*/ 	.word	index@(_ZN7cutlass13device_kernelIN5flash11enable_sm90INS1_16FlashAttnFwdSm90INS1_25CollectiveMainloopFwdSm90ILi2EN4cute5tupleIJNS5_1CILi1EEES8_S8_EEENS6_IJNS7_ILi128EEENS7_ILi96EEENS7_ILi64EEEEEELi256ENS_10bfloat16_tEfNS_4arch4Sm90ELb0ELb1ELb1ELb0ELb0ELb0ELb1ELb1ELb0ELb1ELb1ELb0EEENS1_21CollectiveEpilogueFwdINS6_IJSA_NS7_ILi256EEESB_EEES9_SE_SG_Li256ELb0ELb1ELb1ELb0EEENS1_19SingleTileSchedulerILb0ELb1ELb1ELi128EEEEEEEEEvNT_6ParamsE)
	.align		4
        /*0044*/ 	.word	index@(__assertfail)
	.align		4
        /*0048*/ 	.word	index@(_ZN7cutlass13device_kernelIN5flash11enable_sm90INS1_16FlashAttnFwdSm90INS1_25CollectiveMainloopFwdSm90ILi2EN4cute5tupleIJNS5_1CILi1EEES8_S8_EEENS6_IJNS7_ILi128EEENS7_ILi96EEENS7_ILi64EEEEEELi256ENS_10bfloat16_tEfNS_4arch4Sm90ELb0ELb1ELb1ELb1ELb0ELb0ELb0ELb1ELb0ELb1ELb1ELb0EEENS1_21CollectiveEpilogueFwdINS6_IJSA_NS7_ILi256EEESB_EEES9_SE_SG_Li256ELb1ELb1ELb1ELb0EEENS1_36VarlenDynamicPersistentTileSchedulerILi128ELi96ELi256ELi128ELb1ELb1ELb1ELb1ELb0ELb1EEEEEEEEEvNT_6ParamsE)
	.align		4
        /*004c*/ 	.word	index@(__assertfail)
	.align		4
        /*0050*/ 	.word	index@(_ZN7cutlass13device_kernelIN5flash11enable_sm90INS1_16FlashAttnFwdSm90INS1_25CollectiveMainloopFwdSm90ILi2EN4cute5tupleIJNS5_1CILi1EEES8_S8_EEENS6_IJNS7_ILi128EEENS7_ILi96EEENS7_ILi64EEEEEELi256ENS_10bfloat16_tEfNS_4arch4Sm90ELb0ELb1ELb1ELb1ELb0ELb1ELb0ELb1ELb0ELb1ELb1ELb0EEENS1_21CollectiveEpilogueFwdINS6_IJSA_NS7_ILi256EEESB_EEES9_SE_SG_Li256ELb1ELb1ELb1ELb0EEENS1_36VarlenDynamicPersistentTileSchedulerILi128ELi96ELi256ELi128ELb1ELb1ELb1ELb1ELb0ELb1EEEEEEEEEvNT_6ParamsE)
	.align		4
        /*0054*/ 	.word	index@(__assertfail)
	.align		4
        /*0058*/ 	.word	index@(_ZN7cutlass13device_kernelIN5flash11enable_sm90INS1_16FlashAttnFwdSm90INS1_25CollectiveMainloopFwdSm90ILi2EN4cute5tupleIJNS5_1CILi1EEES8_S8_EEENS6_IJNS7_ILi128EEENS7_ILi96EEENS7_ILi64EEEEEELi256ENS_10bfloat16_tEfNS_4arch4Sm90ELb0ELb1ELb1ELb1ELb0ELb0ELb1ELb1ELb0ELb1ELb1ELb0EEENS1_21CollectiveEpilogueFwdINS6_IJSA_NS7_ILi256EEESB_EEES9_SE_SG_Li256ELb1ELb1ELb1ELb0EEENS1_36VarlenDynamicPersistentTileSchedulerILi128ELi96ELi256ELi128ELb1ELb1ELb1ELb1ELb0ELb1EEEEEEEEEvNT_6ParamsE)
	.align		4
        /*005c*/ 	.word	index@(__assertfail)
	.align		4
        /*0060*/ 	.word	index@(_ZN7cutlass13device_kernelIN5flash11enable_sm90INS1_16FlashAttnFwdSm90INS1_25CollectiveMainloopFwdSm90ILi2EN4cute5tupleIJNS5_1CILi1EEES8_S8_EEENS6_IJNS7_ILi128EEENS7_ILi96EEENS7_ILi64EEEEEELi256ENS_10bfloat16_tEfNS_4arch4Sm90ELb0ELb1ELb1ELb1ELb0ELb1ELb1ELb1ELb0ELb1ELb1ELb0EEENS1_21CollectiveEpilogueFwdINS6_IJSA_NS7_ILi256EEESB_EEES9_SE_SG_Li256ELb1ELb1ELb1ELb0EEENS1_36VarlenDynamicPersistentTileSchedulerILi128ELi96ELi256ELi128ELb1ELb1ELb1ELb1ELb0ELb1EEEEEEEEEvNT_6ParamsE)
	.align		4
        /*0064*/ 	.word	index@(__assertfail)
	.align		4
        /*0068*/ 	.word	index@(_ZN7cutlass13device_kernelIN5flash11enable_sm90INS1_16FlashAttnFwdSm90INS1_25CollectiveMainloopFwdSm90ILi2EN4cute5tupleIJNS5_1CILi1EEES8_S8_EEENS6_IJNS7_ILi128EEENS7_ILi96EEENS7_ILi64EEEEEELi256ENS_10bfloat16_tEfNS_4arch4Sm90ELb1ELb0ELb1ELb0ELb0ELb0ELb0ELb1ELb0ELb1ELb1ELb0EEENS1_21CollectiveEpilogueFwdINS6_IJSA_NS7_ILi256EEESB_EEES9_SE_SG_Li256ELb0ELb1ELb1ELb0EEENS1_19SingleTileSchedulerILb0ELb1ELb1ELi128EEEEEEEEEvNT_6ParamsE)
	.align		4
        /*006c*/ 	.word	index@(__assertfail)
	.align		4
        /*0070*/ 	.word	index@(_ZN7cutlass13device_kernelIN5flash11enable_sm90INS1_16FlashAttnFwdSm90INS1_25CollectiveMainloopFwdSm90ILi2EN4cute5tupleIJNS5_1CILi1EEES8_S8_EEENS6_IJNS7_ILi128EEENS7_ILi96EEENS7_ILi64EEEEEELi256ENS_10bfloat16_tEfNS_4arch4Sm90ELb1ELb0ELb1ELb0ELb0ELb0ELb1ELb1ELb0ELb1ELb1ELb0EEENS1_21CollectiveEpilogueFwdINS6_IJSA_NS7_ILi256EEESB_EEES9_SE_SG_Li256ELb0ELb1ELb1ELb0EEENS1_19SingleTileSchedulerILb0ELb1ELb1ELi128EEEEEEEEEvNT_6ParamsE)
	.align		4
        /*0074*/ 	.word	index@(__assertfail)
	.align		4
        /*0078*/ 	.word	index@(_ZN7cutlass13device_kernelIN5flash11enable_sm90INS1_16FlashAttnFwdSm90INS1_25CollectiveMainloopFwdSm90ILi2EN4cute5tupleIJNS5_1CILi1EEES8_S8_EEENS6_IJNS7_ILi128EEENS7_ILi96EEENS7_ILi64EEEEEELi256ENS_10bfloat16_tEfNS_4arch4Sm90ELb1ELb0ELb1ELb1ELb0ELb0ELb0ELb1ELb0ELb1ELb1ELb0EEENS1_21CollectiveEpilogueFwdINS6_IJSA_NS7_ILi256EEESB_EEES9_SE_SG_Li256ELb1ELb1ELb1ELb0EEENS1_36VarlenDynamicPersistentTileSchedulerILi128ELi96ELi256ELi128ELb1ELb1ELb1ELb1ELb1ELb1EEEEEEEEEvNT_6ParamsE)
	.align		4
        /*007c*/ 	.word	index@(__assertfail)
	.align		4
        /*0080*/ 	.word	index@(_ZN7cutlass13device_kernelIN5flash11enable_sm90INS1_16FlashAttnFwdSm90INS1_25CollectiveMainloopFwdSm90ILi2EN4cute5tupleIJNS5_1CILi1EEES8_S8_EEENS6_IJNS7_ILi128EEENS7_ILi96EEENS7_ILi64EEEEEELi256ENS_10bfloat16_tEfNS_4arch4Sm90ELb1ELb0ELb1ELb1ELb0ELb1ELb0ELb1ELb0ELb1ELb1ELb0EEENS1_21CollectiveEpilogueFwdINS6_IJSA_NS7_ILi256EEESB_EEES9_SE_SG_Li256ELb1ELb1ELb1ELb0EEENS1_36VarlenDynamicPersistentTileSchedulerILi128ELi96ELi256ELi128ELb1ELb1ELb1ELb1ELb1ELb1EEEEEEEEEvNT_6ParamsE)
	.align		4
        /*0084*/ 	.word	index@(__assertfail)
	.align		4
        /*0088*/ 	.word	index@(_ZN7cutlass13device_kernelIN5flash11enable_sm90INS1_16FlashAttnFwdSm90INS1_25CollectiveMainloopFwdSm90ILi2EN4cute5tupleIJNS5_1CILi1EEES8_S8_EEENS6_IJNS7_ILi128EEENS7_ILi96EEENS7_ILi64EEEEEELi256ENS_10bfloat16_tEfNS_4arch4Sm90ELb1ELb0ELb1ELb1ELb0ELb0ELb1ELb1ELb0ELb1ELb1ELb0EEENS1_21CollectiveEpilogueFwdINS6_IJSA_NS7_ILi256EEESB_EEES9_SE_SG_Li256ELb1ELb1ELb1ELb0EEENS1_36VarlenDynamicPersistentTileSchedulerILi128ELi96ELi256ELi128ELb1ELb1ELb1ELb1ELb1ELb1EEEEEEEEEvNT_6ParamsE)
	.align		4
        /*008c*/ 	.word	index@(__assertfail)
	.align		4
        /*0090*/ 	.word	index@(_ZN7cutlass13device_kernelIN5flash11enable_sm90INS1_16FlashAttnFwdSm90INS1_25CollectiveMainloopFwdSm90ILi2EN4cute5tupleIJNS5_1CILi1EEES8_S8_EEENS6_IJNS7_ILi128EEENS7_ILi96EEENS7_ILi64EEEEEELi256ENS_10bfloat16_tEfNS_4arch4Sm90ELb1ELb0ELb1ELb1ELb0ELb1ELb1ELb1ELb0ELb1ELb1ELb0EEENS1_21CollectiveEpilogueFwdINS6_IJSA_NS7_ILi256EEESB_EEES9_SE_SG_Li256ELb1ELb1ELb1ELb0EEENS1_36VarlenDynamicPersistentTileSchedulerILi128ELi96ELi256ELi128ELb1ELb1ELb1ELb1ELb1ELb1EEEEEEEEEvNT_6ParamsE)
	.align		4
        /*0094*/ 	.word	index@(__assertfail)
	.align		4
        /*0098*/ 	.word	0x00000000
	.align		4
        /*009c*/ 	.word	0xfffffffe
	.align		4
        /*00a0*/ 	.word	0x00000000
	.align		4
        /*00a4*/ 	.word	0xfffffffd
	.align		4
        /*00a8*/ 	.word	0x00000000
	.align		4
        /*00ac*/ 	.word	0xfffffffc


//--------------------- .nv.constant4             --------------------------
	.section	.nv.constant4,"a",@progbits
	.align	8
	.align		8
.nv.constant4:
        /*0000*/ 	.dword	__assertfail
	.align		8
        /*0008*/ 	.dword	__unnamed_1
	.align		8
        /*0010*/ 	.dword	__unnamed_2
	.align		8
        /*0018*/ 	.dword	__unnamed_3
	.align		8
        /*0020*/ 	.dword	__unnamed_4
	.align		8
        /*0028*/ 	.dword	__unnamed_5
	.align		8
        /*0030*/ 	.dword	__unnamed_6
	.align		8
        /*0038*/ 	.dword	__unnamed_7
	.align		8
        /*0040*/ 	.dword	_ZN83_INTERNAL_b6fd8604_47_flash_fwd_hdim64_256_bf16_split_softcap_sm90_cu_c784774a_35034cuda3std3__45__cpo5beginE
	.align		8
        /*0048*/ 	.dword	_ZN83_INTERNAL_b6fd8604_47_flash_fwd_hdim64_256_bf16_split_softcap_sm90_cu_c784774a_35034cuda3std3__45__cpo3endE
	.align		8
        /*0050*/ 	.dword	_ZN83_INTERNAL_b6fd8604_47_flash_fwd_hdim64_256_bf16_split_softcap_sm90_cu_c784774a_35034cuda3std3__45__cpo6cbeginE
	.align		8
        /*0058*/ 	.dword	_ZN83_INTERNAL_b6fd8604_47_flash_fwd_hdim64_256_bf16_split_softcap_sm90_cu_c784774a_35034cuda3std3__45__cpo4cendE
	.align		8
        /*0060*/ 	.dword	_ZN83_INTERNAL_b6fd8604_47_flash_fwd_hdim64_256_bf16_split_softcap_sm90_cu_c784774a_35034cuda3std3__485_GLOBAL__N__b6fd8604_47_flash_fwd_hdim64_256_bf16_split_softcap_sm90_cu_c784774a_35036ignoreE
	.align		8
        /*0068*/ 	.dword	_ZN83_INTERNAL_b6fd8604_47_flash_fwd_hdim64_256_bf16_split_softcap_sm90_cu_c784774a_35034cuda3std3__419piecewise_constructE
	.align		8
        /*0070*/ 	.dword	_ZN83_INTERNAL_b6fd8604_47_flash_fwd_hdim64_256_bf16_split_softcap_sm90_cu_c784774a_35034cuda3std3__48in_placeE
	.align		8
        /*0078*/ 	.dword	_ZN83_INTERNAL_b6fd8604_47_flash_fwd_hdim64_256_bf16_split_softcap_sm90_cu_c784774a_35034cuda3std6ranges3__45__cpo4swapE
	.align		8
        /*0080*/ 	.dword	_ZN83_INTERNAL_b6fd8604_47_flash_fwd_hdim64_256_bf16_split_softcap_sm90_cu_c784774a_35034cuda3std6ranges3__45__cpo9iter_moveE
	.align		8
        /*0088*/ 	.dword	_ZN83_INTERNAL_b6fd8604_47_flash_fwd_hdim64_256_bf16_split_softcap_sm90_cu_c784774a_35034cute7productE
	.align		8
        /*0090*/ 	.dword	_ZN83_INTERNAL_b6fd8604_47_flash_fwd_hdim64_256_bf16_split_softcap_sm90_cu_c784774a_35034cute1_E
	.align		8
        /*0098*/ 	.dword	$str$20
	.align		8
        /*00a0*/ 	.dword	$str$21


//--------------------- .text._ZN7cutlass13device_kernelIN5flash11enable_sm90INS1_16FlashAttnFwdSm90INS1_25CollectiveMainloopFwdSm90ILi2EN4cute5tupleIJNS5_1CILi1EEES8_S8_EEENS6_IJNS7_ILi128EEENS7_ILi96EEENS7_ILi64EEEEEELi256ENS_10bfloat16_tEfNS_4arch4Sm90ELb0ELb0ELb1ELb0ELb0ELb0ELb0ELb1ELb0ELb1ELb1ELb0EEENS1_21CollectiveEpilogueFwdINS6_IJSA_NS7_ILi256EEESB_EEES9_SE_SG_Li256ELb0ELb1ELb1ELb0EEENS1_19SingleTileSchedulerILb0ELb1ELb1ELi128EEEEEEEEEvNT_6ParamsE --------------------------
	.section	.text._ZN7cutlass13device_kernelIN5flash11enable_sm90INS1_16FlashAttnFwdSm90INS1_25CollectiveMainloopFwdSm90ILi2EN4cute5tupleIJNS5_1CILi1EEES8_S8_EEENS6_IJNS7_ILi128EEENS7_ILi96EEENS7_ILi64EEEEEELi256ENS_10bfloat16_tEfNS_4arch4Sm90ELb0ELb0ELb1ELb0ELb0ELb0ELb0ELb1ELb0ELb1ELb1ELb0EEENS1_21CollectiveEpilogueFwdINS6_IJSA_NS7_ILi256EEESB_EEES9_SE_SG_Li256ELb0ELb1ELb1ELb0EEENS1_19SingleTileSchedulerILb0ELb1ELb1ELi128EEEEEEEEEvNT_6ParamsE,"ax",@progbits
	.align	128
.text._ZN7cutlass13device_kernelIN5flash11enable_sm90INS1_16FlashAttnFwdSm90INS1_25CollectiveMainloopFwdSm90ILi2EN4cute5tupleIJNS5_1CILi1EEES8_S8_EEENS6_IJNS7_ILi128EEENS7_ILi96EEENS7_ILi64EEEEEELi256ENS_10bfloat16_tEfNS_4arch4Sm90ELb0ELb0ELb1ELb0ELb0ELb0ELb0ELb1ELb0ELb1ELb1ELb0EEENS1_21CollectiveEpilogueFwdINS6_IJSA_NS7_ILi256EEESB_EEES9_SE_SG_Li256ELb0ELb1ELb1ELb0EEENS1_19SingleTileSchedulerILb0ELb1ELb1ELi128EEEEEEEEEvNT_6ParamsE:
        .type           _ZN7cutlass13device_kernelIN5flash11enable_sm90INS1_16FlashAttnFwdSm90INS1_25CollectiveMainloopFwdSm90ILi2EN4cute5tupleIJNS5_1CILi1EEES8_S8_EEENS6_IJNS7_ILi128EEENS7_ILi96EEENS7_ILi64EEEEEELi256ENS_10bfloat16_tEfNS_4arch4Sm90ELb0ELb0ELb1ELb0ELb0ELb0ELb0ELb1ELb0ELb1ELb1ELb0EEENS1_21CollectiveEpilogueFwdINS6_IJSA_NS7_ILi256EEESB_EEES9_SE_SG_Li256ELb0ELb1ELb1ELb0EEENS1_19SingleTileSchedulerILb0ELb1ELb1ELi128EEEEEEEEEvNT_6ParamsE,@function
        .size           _ZN7cutlass13device_kernelIN5flash11enable_sm90INS1_16FlashAttnFwdSm90INS1_25CollectiveMainloopFwdSm90ILi2EN4cute5tupleIJNS5_1CILi1EEES8_S8_EEENS6_IJNS7_ILi128EEENS7_ILi96EEENS7_ILi64EEEEEELi256ENS_10bfloat16_tEfNS_4arch4Sm90ELb0ELb0ELb1ELb0ELb0ELb0ELb0ELb1ELb0ELb1ELb1ELb0EEENS1_21CollectiveEpilogueFwdINS6_IJSA_NS7_ILi256EEESB_EEES9_SE_SG_Li256ELb0ELb1ELb1ELb0EEENS1_19SingleTileSchedulerILb0ELb1ELb1ELi128EEEEEEEEEvNT_6ParamsE,(.L_x_6128 - _ZN7cutlass13device_kernelIN5flash11enable_sm90INS1_16FlashAttnFwdSm90INS1_25CollectiveMainloopFwdSm90ILi2EN4cute5tupleIJNS5_1CILi1EEES8_S8_EEENS6_IJNS7_ILi128EEENS7_ILi96EEENS7_ILi64EEEEEELi256ENS_10bfloat16_tEfNS_4arch4Sm90ELb0ELb0ELb1ELb0ELb0ELb0ELb0ELb1ELb0ELb1ELb1ELb0EEENS1_21CollectiveEpilogueFwdINS6_IJSA_NS7_ILi256EEESB_EEES9_SE_SG_Li256ELb0ELb1ELb1ELb0EEENS1_19SingleTileSchedulerILb0ELb1ELb1ELi128EEEEEEEEEvNT_6ParamsE)
        .other          _ZN7cutlass13device_kernelIN5flash11enable_sm90INS1_16FlashAttnFwdSm90INS1_25CollectiveMainloopFwdSm90ILi2EN4cute5tupleIJNS5_1CILi1EEES8_S8_EEENS6_IJNS7_ILi128EEENS7_ILi96EEENS7_ILi64EEEEEELi256ENS_10bfloat16_tEfNS_4arch4Sm90ELb0ELb0ELb1ELb0ELb0ELb0ELb0ELb1ELb0ELb1ELb1ELb0EEENS1_21CollectiveEpilogueFwdINS6_IJSA_NS7_ILi256EEESB_EEES9_SE_SG_Li256ELb0ELb1ELb1ELb0EEENS1_19SingleTileSchedulerILb0ELb1ELb1ELi128EEEEEEEEEvNT_6ParamsE,@"STO_CUDA_ENTRY STV_DEFAULT"
_ZN7cutlass13device_kernelIN5flash11enable_sm90INS1_16FlashAttnFwdSm90INS1_25CollectiveMainloopFwdSm90ILi2EN4cute5tupleIJNS5_1CILi1EEES8_S8_EEENS6_IJNS7_ILi128EEENS7_ILi96EEENS7_ILi64EEEEEELi256ENS_10bfloat16_tEfNS_4arch4Sm90ELb0ELb0ELb1ELb0ELb0ELb0ELb0ELb1ELb0ELb1ELb1ELb0EEENS1_21CollectiveEpilogueFwdINS6_IJSA_NS7_ILi256EEESB_EEES9_SE_SG_Li256ELb0ELb1ELb1ELb0EEENS1_19SingleTileSchedulerILb0ELb1ELb1ELi128EEEEEEEEEvNT_6ParamsE:
[----:B------:R-:W0:Y:S02]  /*0000*/  LDC R1, c[0x0][0x28] ;  /* 0x00000a00ff017b82 */ /* 0x000e240000000800 */
[----:B0-----:R-:W-:Y:S01]  /*0010*/  VIADD R1, R1, 0xfffffff0 ;  /* 0xfffffff001017836 */ /* 0x001fe20000000000 */
[----:B------:R-:W0:Y:S01]  /*0020*/  S2R R3, SR_TID.X ;  /* 0x0000000000037919 */ /* 0x000e220000002100 */
[----:B------:R-:W-:Y:S01]  /*0030*/  ELECT P0, URZ, PT ;  /* 0x00000000003f782f */ /* 0x000fe20003800000 */
[----:B------:R-:W-:Y:S01]  /*0040*/  BSSY B0, `(.L_x_0) ;  /* 0x000000e000007945 */ /* 0x000fe20003800000 */
[----:B0-----:R-:W-:-:S05]  /*0050*/  SHF.R.U32.HI R0, RZ, 0x5, R3 ;  /* 0x00000005ff007819 */ /* 0x001fca0000011603 */
[----:B------:R-:W0:Y:S02]  /*0060*/  SHFL.IDX PT, R2, R0, RZ, 0x1f ;  /* 0x00001fff00027589 */ /* 0x000e2400000e0000 */
[----:B0-----:R-:W-:Y:S02]  /*0070*/  ISETP.EQ.AND P0, PT, R2, RZ, P0 ;  /* 0x000000ff0200720c */ /* 0x001fe40000702270 */
[----:B------:R-:W-:-:S11]  /*0080*/  SHF.R.U32.HI R2, RZ, 0x7, R3 ;  /* 0x00000007ff027819 */ /* 0x000fd60000011603 */
[----:B------:R-:W-:Y:S05]  /*0090*/  @!P0 BRA `(.L_x_1) ;  /* 0x0000000000208947 */ /* 0x000fea0003800000 */
[----:B------:R-:W-:Y:S02]  /*00a0*/  ULDC.64 UR4, c[0x0][0x198] ;  /* 0x0000660000047ab9 */ /* 0x000fe40000000a00 */
[----:B------:R-:W-:Y:S02]  /*00b0*/  UIADD3 UR6, UP0, UR4, 0x370, URZ ;  /* 0x0000037004067890 */ /* 0x000fe4000ff1e03f */
[----:B------:R-:W-:Y:S02]  /*00c0*/  UIADD3 UR4, UP1, UR4, 0x470, URZ ;  /* 0x0000047004047890 */ /* 0x000fe4000ff3e03f */
[----:B------:R-:W-:Y:S02]  /*00d0*/  UIADD3.X UR7, URZ, UR5, URZ, UP0, !UPT ;  /* 0x000000053f077290 */ /* 0x000fe400087fe43f */
[----:B------:R-:W-:-:S07]  /*00e0*/  UIADD3.X UR5, URZ, UR5, URZ, UP1, !UPT ;  /* 0x000000053f057290 */ /* 0x000fce0008ffe43f */
[----:B------:R0:W-:Y:S02]  /*00f0*/  UTMACCTL.PF [UR6] ;  /* 0x00000000060079b9 */ /* 0x0001e40008040000 */
[----:B------:R0:W-:Y:S02]  /*0100*/  UTMACCTL.PF [UR4] ;  /* 0x00000000040079b9 */ /* 0x0001e40008040000 */
[----:B0-----:R-:W-:Y:S01]  /*0110*/  NOP ;  /* 0x0000000000007918 */ /* 0x001fe20000000000 */
.L_x_1:
[----:B------:R-:W-:Y:S05]  /*0120*/  BSYNC B0 ;  /* 0x0000000000007941 */ /* 0x000fea0003800000 */
.L_x_0:
[----:B------:R-:W-:Y:S01]  /*0130*/  VOTEU.ANY UP0, P0 ;  /* 0x00000000003f7886 */ /* 0x000fe20000000100 */
[----:B------:R-:W0:Y:S01]  /*0140*/  SHFL.IDX PT, R4, R2, RZ, 0x1f ;  /* 0x00001fff02047589 */ /* 0x000e2200000e0000 */
[----:B------:R-:W-:Y:S01]  /*0150*/  UMOV UR4, 0x80 ;  /* 0x0000008000047882 */ /* 0x000fe20000000000 */
[----:B------:R-:W-:Y:S01]  /*0160*/  UMOV UR7, 0x100 ;  /* 0x0000010000077882 */ /* 0x000fe20000000000 */
[----:B------:R-:W-:Y:S01]  /*0170*/  VOTEU.ANY UP1, P0 ;  /* 0x00000000003f7886 */ /* 0x000fe20000020100 */
[----:B------:R-:W1:Y:S01]  /*0180*/  @UP0 S2UR UR8, SR_CgaCtaId ;  /* 0x00000000000809c3 */ /* 0x000e620000008800 */
[----:B------:R-:W2:Y:S01]  /*0190*/  SHFL.IDX PT, R3, R0, RZ, 0x1f ;  /* 0x00001fff00037589 */ /* 0x000ea200000e0000 */
[----:B------:R-:W-:Y:S01]  /*01a0*/  @UP0 UMOV UR6, 0x400 ;  /* 0x0000040000060882 */ /* 0x000fe20000000000 */
[----:B------:R-:W-:-:S04]  /*01b0*/  @UP0 UIADD3 UR4, -UR4, 0x100000, URZ ;  /* 0x0010000004040890 */ /* 0x000fc8000fffe13f */
[----:B------:R-:W-:Y:S02]  /*01c0*/  @UP0 USHF.L.U32 UR5, UR4, 0xb, URZ ;  /* 0x0000000b04050899 */ /* 0x000fe4000800063f */
[----:B------:R-:W-:Y:S01]  /*01d0*/  @UP0 USHF.L.U32 UR4, UR4, 0x1, URZ ;  /* 0x0000000104040899 */ /* 0x000fe2000800063f */
[----:B------:R-:W-:Y:S01]  /*01e0*/  VOTEU.ANY UP2, P0 ;  /* 0x00000000003f7886 */ /* 0x000fe20000040100 */
[----:B0-----:R-:W-:Y:S01]  /*01f0*/  R2UR UR9, R4 ;  /* 0x00000000040972ca */ /* 0x001fe200000e0000 */
[----:B-1----:R-:W-:Y:S01]  /*0200*/  @UP0 ULEA UR8, UR8, UR6, 0x18 ;  /* 0x0000000608080291 */ /* 0x002fe2000f8ec03f */
[----:B--2---:R-:W-:Y:S01]  /*0210*/  ISETP.NE.AND P1, PT, R3, RZ, PT ;  /* 0x000000ff0300720c */ /* 0x004fe20003f25270 */
[----:B------:R-:W-:-:S04]  /*0220*/  @UP0 UIADD3 UR6, -UR7, 0x100000, URZ ;  /* 0x0010000007060890 */ /* 0x000fc8000fffe13f */
[----:B------:R-:W-:Y:S02]  /*0230*/  @UP0 USHF.L.U32 UR7, UR6, 0xb, URZ ;  /* 0x0000000b06070899 */ /* 0x000fe4000800063f */
[----:B------:R-:W-:-:S04]  /*0240*/  @UP0 USHF.L.U32 UR6, UR6, 0x1, URZ ;  /* 0x0000000106060899 */ /* 0x000fc8000800063f */
[----:B------:R-:W-:Y:S01]  /*0250*/  UISETP.NE.AND UP0, UPT, UR9, URZ, UPT ;  /* 0x0000003f0900728c */ /* 0x000fe2000bf05270 */
[----:B------:R-:W0:Y:S02]  /*0260*/  FENCE.VIEW.ASYNC.S ;  /* 0x00000000000073c6 */ /* 0x000e240000000000 */
[----:B0-----:R0:W1:Y:S05]  /*0270*/  @UP1 SYNCS.EXCH.64 URZ, [UR8+0x22800], UR4 ;  /* 0x02280004083f15b2 */ /* 0x00106a0008000100 */
[----:B------:R0:W2:Y:S01]  /*0280*/  @UP2 SYNCS.EXCH.64 URZ, [UR8+0x22820], UR6 ;  /* 0x02282006083f25b2 */ /* 0x0000a20008000100 */
[----:B------:R-:W-:Y:S05]  /*0290*/  @P1 BRA `(.L_x_2) ;  /* 0x0000000000481947 */ /* 0x000fea0003800000 */
[----:B0-----:R-:W0:Y:S01]  /*02a0*/  S2UR UR5, SR_CgaCtaId ;  /* 0x00000000000579c3 */ /* 0x001e220000008800 */
[----:B------:R-:W-:Y:S01]  /*02b0*/  UMOV UR4, 0x400 ;  /* 0x0000040000047882 */ /* 0x000fe20000000000 */
[----:B------:R-:W-:Y:S01]  /*02c0*/  UMOV UR6, 0x1 ;  /* 0x0000000100067882 */ /* 0x000fe20000000000 */
[----:B------:R-:W-:Y:S01]  /*02d0*/  UMOV UR7, 0x2 ;  /* 0x0000000200077882 */ /* 0x000fe20000000000 */
[----:B------:R-:W-:Y:S01]  /*02e0*/  ELECT P0, URZ, PT ;  /* 0x00000000003f782f */ /* 0x000fe20003800000 */
[----:B0-----:R-:W-:Y:S02]  /*02f0*/  ULEA UR8, UR5, UR4, 0x18 ;  /* 0x0000000405087291 */ /* 0x001fe4000f8ec03f */
[----:B------:R-:W-:-:S04]  /*0300*/  UIADD3 UR4, -UR6, 0x100000, URZ ;  /* 0x0010000006047890 */ /* 0x000fc8000fffe13f */
[----:B------:R-:W-:Y:S02]  /*0310*/  USHF.L.U32 UR5, UR4, 0xb, URZ ;  /* 0x0000000b04057899 */ /* 0x000fe4000800063f */
[----:B------:R-:W-:Y:S02]  /*0320*/  USHF.L.U32 UR4, UR4, 0x1, URZ ;  /* 0x0000000104047899 */ /* 0x000fe4000800063f */
[----:B------:R-:W-:-:S04]  /*0330*/  UIADD3 UR6, -UR7, 0x100000, URZ ;  /* 0x0010000007067890 */ /* 0x000fc8000fffe13f */
[----:B------:R-:W-:Y:S02]  /*0340*/  USHF.L.U32 UR7, UR6, 0xb, URZ ;  /* 0x0000000b06077899 */ /* 0x000fe4000800063f */
[----:B------:R-:W-:Y:S01]  /*0350*/  USHF.L.U32 UR6, UR6, 0x1, URZ ;  /* 0x0000000106067899 */ /* 0x000fe2000800063f */
[----:B------:R-:W0:Y:S03]  /*0360*/  FENCE.VIEW.ASYNC.S ;  /* 0x00000000000073c6 */ /* 0x000e260000000000 */
[----:B0-----:R3:W4:Y:S08]  /*0370*/  SYNCS.EXCH.64 URZ, [UR8+0x22830], UR4 ;  /* 0x02283004083f75b2 */ /* 0x0017300008000100 */
[----:B------:R3:W0:Y:S01]  /*0380*/  SYNCS.EXCH.64 URZ, [UR8+0x22840], UR6 ;  /* 0x02284006083f75b2 */ /* 0x0006220008000100 */
[----:B------:R3:W0:Y:S01]  /*0390*/  SYNCS.EXCH.64 URZ, [UR8+0x22838], UR4 ;  /* 0x02283804083f75b2 */ /* 0x0006220008000100 */
[----:B------:R3:W0:Y:S02]  /*03a0*/  SYNCS.EXCH.64 URZ, [UR8+0x22848], UR6 ;  /* 0x02284806083f75b2 */ /* 0x0006240008000100 */
[----:B---3--:R-:W-:Y:S01]  /*03b0*/  NOP ;  /* 0x0000000000007918 */ /* 0x008fe20000000000 */
.L_x_2:
[----:B------:R-:W3:Y:S01]  /*03c0*/  SHFL.IDX PT, R3, R0, RZ, 0x1f ;  /* 0x00001fff00037589 */ /* 0x000ee200000e0000 */
[----:B------:R-:W-:Y:S01]  /*03d0*/  NOP ;  /* 0x0000000000007918 */ /* 0x000fe20000000000 */
[----:B---3--:R-:W-:-:S13]  /*03e0*/  ISETP.NE.AND P0, PT, R3, RZ, PT ;  /* 0x000000ff0300720c */ /* 0x008fda0003f05270 */
        /* <DEDUP_REMOVED lines=14> */
[----:B0-----:R3:W0:Y:S08]  /*04d0*/  SYNCS.EXCH.64 URZ, [UR8+0x22850], UR4 ;  /* 0x02285004083f75b2 */ /* 0x0016300008000100 */
[----:B------:R3:W0:Y:S01]  /*04e0*/  SYNCS.EXCH.64 URZ, [UR8+0x22860], UR6 ;  /* 0x02286006083f75b2 */ /* 0x0006220008000100 */
[----:B------:R3:W0:Y:S01]  /*04f0*/  SYNCS.EXCH.64 URZ, [UR8+0x22858], UR4 ;  /* 0x02285804083f75b2 */ /* 0x0006220008000100 */
[----:B------:R3:W0:Y:S02]  /*0500*/  SYNCS.EXCH.64 URZ, [UR8+0x22868], UR6 ;  /* 0x02286806083f75b2 */ /* 0x0006240008000100 */
[----:B---3--:R-:W-:Y:S01]  /*0510*/  NOP ;  /* 0x0000000000007918 */ /* 0x008fe20000000000 */
.L_x_3:
[----:B------:R-:W3:Y:S01]  /*0520*/  SHFL.IDX PT, R3, R0, RZ, 0x1f ;  /* 0x00001fff00037589 */ /* 0x000ee200000e0000 */
[----:B------:R-:W-:Y:S01]  /*0530*/  NOP ;  /* 0x0000000000007918 */ /* 0x000fe20000000000 */
[----:B---3--:R-:W-:-:S13]  /*0540*/  ISETP.NE.AND P0, PT, R3, RZ, PT ;  /* 0x000000ff0300720c */ /* 0x008fda0003f05270 */
[----:B------:R-:W-:Y:S05]  /*0550*/  @P0 BRA `(.L_x_4) ;  /* 0x0000000000380947 */ /* 0x000fea0003800000 */
[----:B0-----:R-:W0:Y:S01]  /*0560*/  S2UR UR5, SR_CgaCtaId ;  /* 0x00000000000579c3 */ /* 0x001e220000008800 */
[----:B------:R-:W-:Y:S01]  /*0570*/  UMOV UR4, 0x400 ;  /* 0x0000040000047882 */ /* 0x000fe20000000000 */
[----:B------:R-:W-:Y:S01]  /*0580*/  UMOV UR7, 0x1 ;  /* 0x0000000100077882 */ /* 0x000fe20000000000 */
[----:B------:R-:W-:Y:S01]  /*0590*/  ELECT P0, URZ, PT ;  /* 0x00000000003f782f */ /* 0x000fe20003800000 */
[----:B0-----:R-:W-:Y:S02]  /*05a0*/  ULEA UR6, UR5, UR4, 0x18 ;  /* 0x0000000405067291 */ /* 0x001fe4000f8ec03f */
[----:B------:R-:W-:-:S04]  /*05b0*/  UIADD3 UR4, -UR7, 0x100000, URZ ;  /* 0x0010000007047890 */ /* 0x000fc8000fffe13f */
[----:B------:R-:W-:Y:S02]  /*05c0*/  USHF.L.U32 UR5, UR4, 0xb, URZ ;  /* 0x0000000b04057899 */ /* 0x000fe4000800063f */
[----:B------:R-:W-:Y:S01]  /*05d0*/  USHF.L.U32 UR4, UR4, 0x1, URZ ;  /* 0x0000000104047899 */ /* 0x000fe2000800063f */
[----:B------:R-:W0:Y:S11]  /*05e0*/  FENCE.VIEW.ASYNC.S ;  /* 0x00000000000073c6 */ /* 0x000e360000000000 */
[----:B0-----:R3:W0:Y:S01]  /*05f0*/  SYNCS.EXCH.64 URZ, [UR6+0x22870], UR4 ;  /* 0x02287004063f75b2 */ /* 0x0016220008000100 */
[----:B------:R3:W0:Y:S01]  /*0600*/  SYNCS.EXCH.64 URZ, [UR6+0x22880], UR4 ;  /* 0x02288004063f75b2 */ /* 0x0006220008000100 */
[----:B------:R3:W0:Y:S01]  /*0610*/  SYNCS.EXCH.64 URZ, [UR6+0x22878], UR4 ;  /* 0x02287804063f75b2 */ /* 0x0006220008000100 */
[----:B------:R3:W0:Y:S02]  /*0620*/  SYNCS.EXCH.64 URZ, [UR6+0x22888], UR4 ;  /* 0x02288804063f75b2 */ /* 0x0006240008000100 */
[----:B---3--:R-:W-:Y:S01]  /*0630*/  NOP ;  /* 0x0000000000007918 */ /* 0x008fe20000000000 */
.L_x_4:
        /* <DEDUP_REMOVED lines=22> */
.L_x_5:
        /* <DEDUP_REMOVED lines=22> */
.L_x_6:
[----:B------:R-:W-:Y:S01]  /*0900*/  PLOP3.LUT P0, PT, PT, PT, UP0, 0x80, 0x0 ;  /* 0x000000000000781c */ /* 0x000fe20003f0f008 */
[----:B------:R-:W-:Y:S01]  /*0910*/  UMOV UR42, 0x1 ;  /* 0x00000001002a7882 */ /* 0x000fe20000000000 */
[----:B------:R-:W-:Y:S01]  /*0920*/  NOP ;  /* 0x0000000000007918 */ /* 0x000fe20000000000 */
[----:B------:R-:W-:Y:S01]  /*0930*/  USEL UR42, UR42, 0x2, !UP0 ;  /* 0x000000022a2a7887 */ /* 0x000fe2000c000000 */
[----:B------:R-:W-:Y:S01]  /*0940*/  BSSY B6, `(.L_x_7) ;  /* 0x0000ba0000067945 */ /* 0x000fe20003800000 */
[----:B------:R-:W-:Y:S01]  /*0950*/  ULDC.64 UR44, c[0x0][0x208] ;  /* 0x00008200002c7ab9 */ /* 0x000fe20000000a00 */
[----:B012-4-:R-:W-:Y:S07]  /*0960*/  BAR.SYNC.DEFER_BLOCKING 0x0 ;  /* 0x0000000000007b1d */ /* 0x017fee0000010000 */
[----:B------:R-:W-:Y:S05]  /*0970*/  @!P0 BRA `(.L_x_8) ;  /* 0x0000007c00948947 */ /* 0x000fea0003800000 */
.L_x_9:
[----:B------:R-:W-:-:S08]  /*0980*/  NOP ;  /* 0x0000000000007918 */ /* 0x000fd00000000000 */
[----:B------:R-:W0:Y:S02]  /*0990*/  USETMAXREG.TRY_ALLOC.CTAPOOL UP0, 0xf0 ;  /* 0x000000f0000079c8 */ /* 0x000e240008000600 */
[----:B0-----:R-:W-:-:S13]  /*09a0*/  PLOP3.LUT P0, PT, PT, PT, UP0, 0x80, 0x0 ;  /* 0x000000000000781c */ /* 0x001fda0003f0f008 */
[----:B------:R-:W-:Y:S05]  /*09b0*/  @!P0 BRA `(.L_x_9) ;  /* 0xfffffffc00f08947 */ /* 0x000fea000383ffff */
[----:B------:R-:W0:Y:S01]  /*09c0*/  S2UR UR6, SR_CTAID.Y ;  /* 0x00000000000679c3 */ /* 0x000e220000002600 */
[----:B------:R-:W-:-:S07]  /*09d0*/  ULDC UR7, c[0x0][0xc50] ;  /* 0x0003140000077ab9 */ /* 0x000fce0000000800 */
[----:B------:R-:W-:Y:S08]  /*09e0*/  BAR.ARV 0x8, 0x180 ;  /* 0x0206000000007b1d */ /* 0x000ff00000002000 */
[----:B------:R-:W1:Y:S01]  /*09f0*/  S2UR UR8, SR_CTAID.Z ;  /* 0x00000000000879c3 */ /* 0x000e620000002700 */
[----:B------:R-:W-:Y:S01]  /*0a00*/  ISETP.NE.AND P0, PT, R2, 0x1, PT ;  /* 0x000000010200780c */ /* 0x000fe20003f05270 */
[----:B------:R-:W-:-:S11]  /*0a10*/  UISETP.NE.AND UP0, UPT, UR7, 0x1, UPT ;  /* 0x000000010700788c */ /* 0x000fd6000bf05270 */
[----:B------:R-:W-:Y:S01]  /*0a20*/  @UP0 ULDC UR4, c[0x0][0xc54] ;  /* 0x0003150000040ab9 */ /* 0x000fe20000000800 */
[----:B------:R-:W-:Y:S06]  /*0a30*/  @!P0 BAR.ARV 0x9, 0x100 ;  /* 0x0244000000008b1d */ /* 0x000fec0000002000 */
[----:B0-----:R-:W-:Y:S01]  /*0a40*/  UIMAD.WIDE.U32 UR4, UR6, UR4, URZ ;  /* 0x00000004060472a5 */ /* 0x001fe2000f8e003f */
[----:B------:R-:W-:Y:S01]  /*0a50*/  @UP0 ULDC UR9, c[0x0][0xc58] ;  /* 0x0003160000090ab9 */ /* 0x000fe20000000800 */
[----:B------:R-:W-:Y:S01]  /*0a60*/  UMOV UR36, UR6 ;  /* 0x0000000600247c82 */ /* 0x000fe20008000000 */
[----:B-1----:R-:W-:Y:S01]  /*0a70*/  ISETP.LE.AND P0, PT, RZ, UR8, PT ;  /* 0x00000008ff007c0c */ /* 0x002fe2000bf03270 */
[----:B------:R-:W-:-:S04]  /*0a80*/  @UP0 USHF.R.U32.HI UR36, URZ, UR9, UR5 ;  /* 0x000000093f240299 */ /* 0x000fc80008011605 */
[----:B------:R-:W-:-:S04]  /*0a90*/  UIADD3 UR4, -UR36, URZ, URZ ;  /* 0x0000003f24047290 */ /* 0x000fc8000fffe13f */
[----:B------:R-:W-:-:S04]  /*0aa0*/  UIMAD UR7, UR7, UR4, UR6 ;  /* 0x00000004070772a4 */ /* 0x000fc8000f8e0206 */
[----:B------:R-:W-:Y:S08]  /*0ab0*/  @!P0 BRA `(.L_x_10) ;  /* 0x000000b800208947 */ /* 0x000ff00003800000 */
[----:B------:R-:W-:Y:S01]  /*0ac0*/  ULDC.64 UR4, c[0x0][0x418] ;  /* 0x0001060000047ab9 */ /* 0x000fe20000000a00 */
[----:B------:R-:W-:Y:S01]  /*0ad0*/  ULDC UR39, c[0x0][0x424] ;  /* 0x0001090000277ab9 */ /* 0x000fe20000000800 */
[----:B------:R-:W-:Y:S02]  /*0ae0*/  UISETP.NE.U32.AND UP0, UPT, UR4, URZ, UPT ;  /* 0x0000003f0400728c */ /* 0x000fe4000bf05070 */
[----:B------:R-:W-:Y:S02]  /*0af0*/  ULOP3.LUT UR37, UR7, 0xffff, URZ, 0xc0, !UPT ;  /* 0x0000ffff07257892 */ /* 0x000fe4000f8ec03f */
[----:B------:R-:W-:Y:S01]  /*0b00*/  UISETP.NE.AND.EX UP0, UPT, UR5, URZ, UPT, UP0 ;  /* 0x0000003f0500728c */ /* 0x000fe2000bf05300 */
[----:B------:R-:W-:-:S03]  /*0b10*/  ULDC UR4, c[0x0][0x2f0] ;  /* 0x0000bc0000047ab9 */ /* 0x000fc60000000800 */
[----:B------:R-:W-:-:S04]  /*0b20*/  USEL UR39, UR39, 0x1, UP0 ;  /* 0x0000000127277887 */ /* 0x000fc80008000000 */
[----:B------:R-:W-:-:S04]  /*0b30*/  UIMAD UR39, UR39, UR4, URZ ;  /* 0x00000004272772a4 */ /* 0x000fc8000f8e023f */
[----:B------:R-:W-:Y:S02]  /*0b40*/  UISETP.GE.AND UP0, UPT, UR39, 0x1, UPT ;  /* 0x000000012700788c */ /* 0x000fe4000bf06270 */
[----:B------:R-:W-:-:S04]  /*0b50*/  UIADD3 UR4, UR39, 0x5f, URZ ;  /* 0x0000005f27047890 */ /* 0x000fc8000fffe03f */
[----:B------:R-:W-:Y:S01]  /*0b60*/  PLOP3.LUT P0, PT, PT, PT, UP0, 0x80, 0x0 ;  /* 0x000000000000781c */ /* 0x000fe20003f0f008 */
[----:B------:R-:W-:-:S04]  /*0b70*/  UIMAD.WIDE UR4, UR4, 0x2aaaaaab, URZ ;  /* 0x2aaaaaab040478a5 */ /* 0x000fc8000f8e023f */
[----:B------:R-:W-:-:S03]  /*0b80*/  USHF.R.U32.HI UR6, URZ, 0x1f, UR5 ;  /* 0x0000001f3f067899 */ /* 0x000fc60008011605 */
[----:B------:R-:W-:Y:S01]  /*0b90*/  UMOV UR4, URZ ;  /* 0x0000003f00047c82 */ /* 0x000fe20008000000 */
[----:B------:R-:W-:-:S04]  /*0ba0*/  ULEA.HI.SX32 UR6, UR5, UR6, 0x1c ;  /* 0x0000000605067291 */ /* 0x000fc8000f8fe23f */
[----:B------:R-:W-:Y:S08]  /*0bb0*/  @!P0 BRA `(.L_x_11) ;  /* 0x0000000000908947 */ /* 0x000ff00003800000 */
[----:B------:R-:W-:Y:S01]  /*0bc0*/  USHF.R.U32.HI UR7, URZ, 0x10, UR7 ;  /* 0x000000103f077899 */ /* 0x000fe20008011607 */
[----:B------:R-:W-:-:S03]  /*0bd0*/  UMOV UR4, URZ ;  /* 0x0000003f00047c82 */ /* 0x000fc60008000000 */
[----:B------:R-:W-:-:S11]  /*0be0*/  UISETP.NE.AND UP0, UPT, UR7, URZ, UPT ;  /* 0x0000003f0700728c */ /* 0x000fd6000bf05270 */
[----:B------:R-:W-:Y:S02]  /*0bf0*/  @!UP0 ULDC UR7, c[0x0][0x9f0] ;  /* 0x00027c0000078ab9 */ /* 0x000fe40000000800 */
[----:B------:R-:W-:Y:S01]  /*0c00*/  IMAD.U32 R4, RZ, RZ, UR7 ;  /* 0x00000007ff047e24 */ /* 0x000fe2000f8e00ff */
[----:B------:R-:W-:-:S04]  /*0c10*/  UIADD3 UR8, UR6, -0x1, UR7 ;  /* 0xffffffff06087890 */ /* 0x000fc8000fffe007 */
[-C--:B------:R-:W-:Y:S02]  /*0c20*/  IABS R0, R4.reuse ;  /* 0x0000000400007213 */ /* 0x080fe40000000000 */
[----:B------:R-:W-:Y:S01]  /*0c30*/  IMAD.U32 R5, RZ, RZ, UR8 ;  /* 0x00000008ff057e24 */ /* 0x000fe2000f8e00ff */
[----:B------:R-:W-:Y:S01]  /*0c40*/  IABS R6, R4 ;  /* 0x0000000400067213 */ /* 0x000fe20000000000 */
[----:B------:R-:W-:Y:S01]  /*0c50*/  ULOP3.LUT UR8, UR8, UR7, URZ, 0x3c, !UPT ;  /* 0x0000000708087292 */ /* 0x000fe2000f8e3c3f */
[----:B------:R-:W-:Y:S02]  /*0c60*/  R2UR UR11, R0 ;  /* 0x00000000000b72ca */ /* 0x000fe400000e0000 */
[----:B------:R-:W-:-:S04]  /*0c70*/  IABS R5, R5 ;  /* 0x0000000500057213 */ /* 0x000fc80000000000 */
[----:B------:R-:W-:-:S04]  /*0c80*/  MOV R4, R5 ;  /* 0x0000000500047202 */ /* 0x000fc80000000f00 */
[----:B------:R-:W-:-:S03]  /*0c90*/  R2UR UR10, R4 ;  /* 0x00000000040a72ca */ /* 0x000fc600000e0000 */
[----:B------:R-:W0:Y:S08]  /*0ca0*/  I2F.RP R0, UR11 ;  /* 0x0000000b00007d06 */ /* 0x000e300008209400 */
[----:B0-----:R-:W0:Y:S02]  /*0cb0*/  MUFU.RCP R0, R0 ;  /* 0x0000000000007308 */ /* 0x001e240000001000 */
[----:B0-----:R-:W-:-:S02]  /*0cc0*/  VIADD R3, R0, 0xffffffe ;  /* 0x0ffffffe00037836 */ /* 0x001fc40000000000 */
[----:B------:R-:W-:-:S04]  /*0cd0*/  IMAD.MOV R0, RZ, RZ, -R6 ;  /* 0x000000ffff007224 */ /* 0x000fc800078e0a06 */
[----:B------:R-:W0:Y:S02]  /*0ce0*/  F2I.FTZ.U32.TRUNC.NTZ R3, R3 ;  /* 0x0000000300037305 */ /* 0x000e24000021f000 */
[----:B0-----:R-:W-:-:S13]  /*0cf0*/  R2UR UR5, R3 ;  /* 0x00000000030572ca */ /* 0x001fda00000e0000 */
[----:B------:R-:W-:-:S04]  /*0d00*/  UIADD3 UR9, URZ, -UR5, URZ ;  /* 0x800000053f097290 */ /* 0x000fc8000fffe03f */
[----:B------:R-:W-:-:S04]  /*0d10*/  UIMAD UR9, UR9, UR11, URZ ;  /* 0x0000000b090972a4 */ /* 0x000fc8000f8e023f */
[----:B------:R-:W-:-:S03]  /*0d20*/  UIMAD.WIDE.U32 UR4, UR5, UR9, UR4 ;  /* 0x00000009050472a5 */ /* 0x000fc6000f8e0004 */
[----:B------:R-:W-:Y:S01]  /*0d30*/  R2UR UR9, R0 ;  /* 0x00000000000972ca */ /* 0x000fe200000e0000 */
[----:B------:R-:W-:-:S12]  /*0d40*/  UIMAD.WIDE.U32 UR4, UR5, UR10, URZ ;  /* 0x0000000a050472a5 */ /* 0x000fd8000f8e003f */
[----:B------:R-:W-:-:S04]  /*0d50*/  UIMAD UR4, UR5, UR9, UR10 ;  /* 0x00000009050472a4 */ /* 0x000fc8000f8e020a */
[----:B------:R-:W-:-:S11]  /*0d60*/  UISETP.GT.U32.AND UP1, UPT, UR11, UR4, UPT ;  /* 0x000000040b00728c */ /* 0x000fd6000bf24070 */
[----:B------:R-:W-:Y:S02]  /*0d70*/  @!UP1 UIADD3 UR4, UR4, -UR11, URZ ;  /* 0x8000000b04049290 */ /* 0x000fe4000fffe03f */
[----:B------:R-:W-:Y:S02]  /*0d80*/  @!UP1 UIADD3 UR5, UR5, 0x1, URZ ;  /* 0x0000000105059890 */ /* 0x000fe4000fffe03f */
[----:B------:R-:W-:Y:S02]  /*0d90*/  UISETP.GE.U32.AND UP0, UPT, UR4, UR11, UPT ;  /* 0x0000000b0400728c */ /* 0x000fe4000bf06070 */
[----:B------:R-:W-:-:S09]  /*0da0*/  UISETP.GE.AND UP1, UPT, UR8, URZ, UPT ;  /* 0x0000003f0800728c */ /* 0x000fd2000bf26270 */
[----:B------:R-:W-:Y:S02]  /*0db0*/  @UP0 UIADD3 UR5, UR5, 0x1, URZ ;  /* 0x0000000105050890 */ /* 0x000fe4000fffe03f */
[----:B------:R-:W-:-:S05]  /*0dc0*/  UISETP.NE.AND UP0, UPT, UR7, URZ, UPT ;  /* 0x0000003f0700728c */ /* 0x000fca000bf05270 */
[----:B------:R-:W-:Y:S02]  /*0dd0*/  UMOV UR4, UR5 ;  /* 0x0000000500047c82 */ /* 0x000fe40008000000 */
[----:B------:R-:W-:-:S04]  /*0de0*/  @!UP1 UIADD3 UR4, -UR4, URZ, URZ ;  /* 0x0000003f04049290 */ /* 0x000fc8000fffe13f */
[----:B------:R-:W-:-:S12]  /*0df0*/  @!UP0 ULOP3.LUT UR4, URZ, UR7, URZ, 0x33, !UPT ;  /* 0x000000073f048292 */ /* 0x000fd8000f8e333f */
.L_x_11:
[----:B------:R-:W-:Y:S01]  /*0e00*/  UIMAD UR37, UR37, UR4, URZ ;  /* 0x00000004252572a4 */ /* 0x000fe2000f8e023f */
[----:B------:R-:W-:Y:S01]  /*0e10*/  IMAD.U32 R0, RZ, RZ, UR6 ;  /* 0x00000006ff007e24 */ /* 0x000fe2000f8e00ff */
[----:B------:R-:W0:Y:S01]  /*0e20*/  S2R R4, SR_TID.X ;  /* 0x0000000000047919 */ /* 0x000e220000002100 */
[----:B------:R-:W-:Y:S01]  /*0e30*/  IMAD.U32 R3, RZ, RZ, UR4 ;  /* 0x00000004ff037e24 */ /* 0x000fe2000f8e00ff */
[----:B------:R-:W-:Y:S01]  /*0e40*/  PLOP3.LUT P0, PT, PT, PT, PT, 0x80, 0x0 ;  /* 0x000000000000781c */ /* 0x000fe20003f0f070 */
[----:B------:R-:W-:Y:S01]  /*0e50*/  IMAD.MOV.U32 R5, RZ, RZ, RZ ;  /* 0x000000ffff057224 */ /* 0x000fe200078e00ff */
[----:B------:R-:W-:Y:S02]  /*0e60*/  MOV R6, RZ ;  /* 0x000000ff00067202 */ /* 0x000fe40000000f00 */
[----:B------:R-:W-:Y:S02]  /*0e70*/  CS2R R150, SRZ ;  /* 0x0000000000967805 */ /* 0x000fe4000001ff00 */
[----:B------:R-:W-:-:S02]  /*0e80*/  VIADDMNMX R0, R3, UR37, R0, PT ;  /* 0x0000002503007c46 */ /* 0x000fc4000b800100 */
[----:B------:R-:W-:Y:S02]  /*0e90*/  CS2R R148, SRZ ;  /* 0x0000000000947805 */ /* 0x000fe4000001ff00 */
[----:B------:R-:W-:Y:S02]  /*0ea0*/  CS2R R146, SRZ ;  /* 0x0000000000927805 */ /* 0x000fe4000001ff00 */
[----:B------:R-:W-:Y:S02]  /*0eb0*/  CS2R R144, SRZ ;  /* 0x0000000000907805 */ /* 0x000fe4000001ff00 */
[----:B------:R-:W-:Y:S02]  /*0ec0*/  R2UR UR40, R0 ;  /* 0x00000000002872ca */ /* 0x000fe400000e0000 */
[----:B------:R-:W-:Y:S02]  /*0ed0*/  CS2R R142, SRZ ;  /* 0x00000000008e7805 */ /* 0x000fe4000001ff00 */
[----:B------:R-:W-:-:S02]  /*0ee0*/  CS2R R140, SRZ ;  /* 0x00000000008c7805 */ /* 0x000fc4000001ff00 */
[----:B------:R-:W-:Y:S02]  /*0ef0*/  CS2R R138, SRZ ;  /* 0x00000000008a7805 */ /* 0x000fe4000001ff00 */
[----:B------:R-:W-:Y:S02]  /*0f00*/  CS2R R136, SRZ ;  /* 0x0000000000887805 */ /* 0x000fe4000001ff00 */
[----:B------:R-:W-:Y:S02]  /*0f10*/  CS2R R134, SRZ ;  /* 0x0000000000867805 */ /* 0x000fe4000001ff00 */
[----:B------:R-:W-:Y:S02]  /*0f20*/  CS2R R132, SRZ ;  /* 0x0000000000847805 */ /* 0x000fe4000001ff00 */
[----:B------:R-:W-:Y:S02]  /*0f30*/  CS2R R130, SRZ ;  /* 0x0000000000827805 */ /* 0x000fe4000001ff00 */
[----:B------:R-:W-:-:S02]  /*0f40*/  CS2R R128, SRZ ;  /* 0x0000000000807805 */ /* 0x000fc4000001ff00 */
[----:B------:R-:W-:Y:S02]  /*0f50*/  CS2R R126, SRZ ;  /* 0x00000000007e7805 */ /* 0x000fe4000001ff00 */
[----:B------:R-:W-:Y:S02]  /*0f60*/  CS2R R124, SRZ ;  /* 0x00000000007c7805 */ /* 0x000fe4000001ff00 */
[----:B------:R-:W-:Y:S02]  /*0f70*/  CS2R R122, SRZ ;  /* 0x00000000007a7805 */ /* 0x000fe4000001ff00 */
[----:B------:R-:W-:Y:S01]  /*0f80*/  CS2R R120, SRZ ;  /* 0x0000000000787805 */ /* 0x000fe2000001ff00 */
[----:B------:R-:W-:Y:S01]  /*0f90*/  UISETP.GT.AND UP0, UPT, UR40, UR37, UPT ;  /* 0x000000252800728c */ /* 0x000fe2000bf04270 */
[----:B------:R-:W-:Y:S02]  /*0fa0*/  CS2R R118, SRZ ;  /* 0x0000000000767805 */ /* 0x000fe4000001ff00 */
[----:B------:R-:W-:-:S02]  /*0fb0*/  CS2R R116, SRZ ;  /* 0x0000000000747805 */ /* 0x000fc4000001ff00 */
[----:B------:R-:W-:Y:S02]  /*0fc0*/  CS2R R114, SRZ ;  /* 0x0000000000727805 */ /* 0x000fe4000001ff00 */
[----:B------:R-:W-:Y:S02]  /*0fd0*/  CS2R R112, SRZ ;  /* 0x0000000000707805 */ /* 0x000fe4000001ff00 */
[----:B------:R-:W-:Y:S02]  /*0fe0*/  CS2R R110, SRZ ;  /* 0x00000000006e7805 */ /* 0x000fe4000001ff00 */
[----:B------:R-:W-:Y:S02]  /*0ff0*/  PLOP3.LUT P1, PT, PT, PT, UP0, 0x80, 0x0 ;  /* 0x000000000000781c */ /* 0x000fe40003f2f008 */
[----:B------:R-:W-:Y:S02]  /*1000*/  CS2R R108, SRZ ;  /* 0x00000000006c7805 */ /* 0x000fe4000001ff00 */
[----:B------:R-:W-:Y:S01]  /*1010*/  CS2R R106, SRZ ;  /* 0x00000000006a7805 */ /* 0x000fe2000001ff00 */
[----:B0-----:R-:W-:Y:S01]  /*1020*/  VIADD R16, R4, 0xffffff80 ;  /* 0xffffff8004107836 */ /* 0x001fe20000000000 */
        /* <DEDUP_REMOVED lines=41> */
[----:B------:R-:W-:Y:S06]  /*12c0*/  @!P1 BRA `(.L_x_12) ;  /* 0x0000005000009947 */ /* 0x000fec0003800000 */
[----:B------:R-:W-:Y:S01]  /*12d0*/  SHF.R.S32.HI R3, RZ, 0x1f, R16 ;  /* 0x0000001fff037819 */ /* 0x000fe20000011410 */
[----:B------:R-:W0:Y:S01]  /*12e0*/  S2UR UR6, SR_CgaCtaId ;  /* 0x00000000000679c3 */ /* 0x000e220000008800 */
[----:B------:R-:W-:Y:S02]  /*12f0*/  UMOV UR38, 0x400 ;  /* 0x0000040000267882 */ /* 0x000fe40000000000 */
[----:B------:R-:W-:-:S04]  /*1300*/  LEA.HI R17, R3, R16, RZ, 0x7 ;  /* 0x0000001003117211 */ /* 0x000fc800078f38ff */
[----:B------:R-:W-:-:S06]  /*1310*/  SHF.R.S32.HI R0, RZ, 0x7, R17 ;  /* 0x00000007ff007819 */ /* 0x000fcc0000011411 */
[----:B------:R-:W1:Y:S01]  /*1320*/  SHFL.IDX PT, R0, R0, RZ, 0x1f ;  /* 0x00001fff00007589 */ /* 0x000e6200000e0000 */
[----:B0-----:R-:W-:-:S04]  /*1330*/  ULEA UR38, UR6, UR38, 0x18 ;  /* 0x0000002606267291 */ /* 0x001fc8000f8ec03f */
[----:B------:R-:W-:-:S04]  /*1340*/  UIADD3 UR6, UR38, 0x18400, URZ ;  /* 0x0001840026067890 */ /* 0x000fc8000fffe03f */
[----:B------:R-:W-:Y:S01]  /*1350*/  ULOP3.LUT UP0, URZ, UR6, 0x1bf, URZ, 0xc0, !UPT ;  /* 0x000001bf063f7892 */ /* 0x000fe2000f80c03f */
[----:B-1----:R-:W-:-:S05]  /*1360*/  R2UR UR4, R0 ;  /* 0x00000000000472ca */ /* 0x002fca00000e0000 */
[----:B------:R-:W-:-:S08]  /*1370*/  PLOP3.LUT P0, PT, PT, PT, UP0, 0x80, 0x0 ;  /* 0x000000000000781c */ /* 0x000fd00003f0f008 */
[----:B------:R-:W-:-:S04]  /*1380*/  ULEA.HI UR5, UR4, UR4, URZ, 0x1 ;  /* 0x0000000404057291 */ /* 0x000fc8000f8f083f */
[----:B------:R-:W-:-:S04]  /*1390*/  ULOP3.LUT UR5, UR5, 0x1e, URZ, 0xc0, !UPT ;  /* 0x0000001e05057892 */ /* 0x000fc8000f8ec03f */
[----:B------:R-:W-:-:S04]  /*13a0*/  UIADD3 UR5, UR4, -UR5, URZ ;  /* 0x8000000504057290 */ /* 0x000fc8000fffe03f */
[----:B------:R-:W-:-:S04]  /*13b0*/  ULEA UR5, UR5, UR6, 0xd ;  /* 0x0000000605057291 */ /* 0x000fc8000f8e683f */
[----:B------:R-:W-:-:S04]  /*13c0*/  USHF.R.U32.HI UR5, URZ, 0x4, UR5 ;  /* 0x000000043f057899 */ /* 0x000fc80008011605 */
[----:B------:R-:W-:Y:S01]  /*13d0*/  ULOP3.LUT UR41, UR5, 0x3fff, URZ, 0xc0, !UPT ;  /* 0x00003fff05297892 */ /* 0x000fe2000f8ec03f */
[----:B------:R-:W-:Y:S11]  /*13e0*/  @!P0 BRA `(.L_x_13) ;  /* 0x0000000000408947 */ /* 0x000ff60003800000 */
[----:B------:R-:W-:Y:S01]  /*13f0*/  MOV R0, 0x0 ;  /* 0x0000000000007802 */ /* 0x000fe20000000f00 */
[----:B------:R-:W-:Y:S01]  /*1400*/  ULDC.64 UR4, c[0x4][0x98] ;  /* 0x0100260000047ab9 */ /* 0x000fe20000000a00 */
[----:B------:R-:W-:Y:S01]  /*1410*/  ULDC.64 UR6, c[0x4][0x38] ;  /* 0x01000e0000067ab9 */ /* 0x000fe20000000a00 */
[----:B------:R-:W-:Y:S01]  /*1420*/  IMAD.U32 R4, RZ, RZ, UR4 ;  /* 0x00000004ff047e24 */ /* 0x000fe2000f8e00ff */
[----:B------:R0:W1:Y:S01]  /*1430*/  LDC.64 R14, c[0x4][R0] ;  /* 0x01000000000e7b82 */ /* 0x0000620000000a00 */
[----:B------:R-:W-:Y:S01]  /*1440*/  IMAD.U32 R5, RZ, RZ, UR5 ;  /* 0x00000005ff057e24 */ /* 0x000fe2000f8e00ff */
[----:B------:R-:W-:Y:S01]  /*1450*/  ULDC.64 UR4, c[0x4][0xa0] ;  /* 0x0100280000047ab9 */ /* 0x000fe20000000a00 */
[----:B------:R-:W-:Y:S01]  /*1460*/  IMAD.U32 R10, RZ, RZ, UR6 ;  /* 0x00000006ff0a7e24 */ /* 0x000fe2000f8e00ff */
[----:B------:R-:W-:Y:S01]  /*1470*/  MOV R7, UR5 ;  /* 0x0000000500077c02 */ /* 0x000fe20008000f00 */
[----:B------:R-:W-:Y:S01]  /*1480*/  IMAD.U32 R6, RZ, RZ, UR4 ;  /* 0x00000004ff067e24 */ /* 0x000fe2000f8e00ff */
[----:B------:R-:W-:Y:S01]  /*1490*/  MOV R13, RZ ;  /* 0x000000ff000d7202 */ /* 0x000fe20000000f00 */
[----:B------:R-:W-:-:S02]  /*14a0*/  IMAD.U32 R11, RZ, RZ, UR7 ;  /* 0x00000007ff0b7e24 */ /* 0x000fc4000f8e00ff */
[----:B------:R-:W-:Y:S02]  /*14b0*/  IMAD.MOV.U32 R8, RZ, RZ, 0x70 ;  /* 0x00000070ff087424 */ /* 0x000fe400078e00ff */
[----:B0-----:R-:W-:-:S07]  /*14c0*/  IMAD.MOV.U32 R12, RZ, RZ, 0x1 ;  /* 0x00000001ff0c7424 */ /* 0x001fce00078e00ff */
[----:B------:R-:W-:-:S07]  /*14d0*/  LEPC R20, `(.L_x_13) ;  /* 0x000000001014794e */ /* 0x000fce0000000000 */
[----:B-1----:R-:W-:Y:S05]  /*14e0*/  CALL.ABS.NOINC R14 ;  /* 0x000000000e007343 */ /* 0x002fea0003c00000 */
.L_x_13:
[----:B------:R-:W-:Y:S01]  /*14f0*/  SHF.L.U32 R7, RZ, 0x1f, RZ ;  /* 0x0000001fff077819 */ /* 0x000fe200000006ff */
[----:B------:R-:W-:-:S03]  /*1500*/  VIADD R0, R2, 0x8 ;  /* 0x0000000802007836 */ /* 0x000fc60000000000 */
[----:B------:R-:W0:Y:S02]  /*1510*/  SYNCS.PHASECHK.TRANS64.TRYWAIT P0, [UR38+0x22800], R7 ;  /* 0x02280007ff0075a7 */ /* 0x000e240008000166 */
[----:B0-----:R-:W-:Y:S05]  /*1520*/  @!P0 BRA `(.L_x_14) ;  /* 0x000000ac008c8947 */ /* 0x001fea0003800000 */
.L_x_120:
[----:B------:R-:W-:Y:S05]  /*1530*/  WARPSYNC.ALL ;  /* 0x0000000000007948 */ /* 0x000fea0003800000 */
[----:B------:R-:W-:Y:S01]  /*1540*/  ULOP3.LUT UR4, UR42, 0x1, URZ, 0xfc, !UPT ;  /* 0x000000012a047892 */ /* 0x000fe2000f8efc3f */
[----:B------:R1:W-:Y:S03]  /*1550*/  BAR.SYNC.DEFER_BLOCKING R0, 0x100 ;  /* 0x000400000000751d */ /* 0x0003e60000010000 */
[----:B------:R-:W-:-:S06]  /*1560*/  UISETP.NE.AND UP0, UPT, UR4, 0x3, UPT ;  /* 0x000000030400788c */ /* 0x000fcc000bf05270 */
[----:B------:R-:W-:-:S13]  /*1570*/  PLOP3.LUT P0, PT, PT, PT, UP0, 0x80, 0x0 ;  /* 0x000000000000781c */ /* 0x000fda0003f0f008 */
[----:B-1----:R-:W-:Y:S05]  /*1580*/  @!P0 BRA `(.L_x_15) ;  /* 0x0000000000048947 */ /* 0x002fea0003800000 */
[----:B------:R-:W-:Y:S01]  /*1590*/  BPT.TRAP 0x1 ;  /* 0x000000040000795c */ /* 0x000fe20000300000 */
.L_x_15:
[----:B------:R1:W2:Y:S01]  /*15a0*/  SYNCS.PHASECHK.TRANS64.TRYWAIT P1, [UR38+0x22830], R7 ;  /* 0x02283007ff0075a7 */ /* 0x0002a20008020166 */
[----:B------:R-:W-:Y:S05]  /*15b0*/  @!P0 BRA `(.L_x_16) ;  /* 0x0000000000048947 */ /* 0x000fea0003800000 */
[----:B------:R-:W-:Y:S01]  /*15c0*/  BPT.TRAP 0x1 ;  /* 0x000000040000795c */ /* 0x000fe20000300000 */
.L_x_16:
[----:B--2---:R-:W-:Y:S05]  /*15d0*/  @P1 BRA `(.L_x_17) ;  /* 0x0000000000081947 */ /* 0x004fea0003800000 */
[----:B------:R-:W2:Y:S02]  /*15e0*/  SYNCS.PHASECHK.TRANS64.TRYWAIT P1, [UR38+0x22830], R7 ;  /* 0x02283007ff0075a7 */ /* 0x000ea40008020166 */
[----:B--2---:R-:W-:Y:S05]  /*15f0*/  @!P1 BRA `(.L_x_18) ;  /* 0x000000ac00709947 */ /* 0x004fea0003800000 */
.L_x_17:
[----:B------:R-:W-:Y:S01]  /*1600*/  UIADD3 UR4, UR38, 0x1c400, URZ ;  /* 0x0001c40026047890 */ /* 0x000fe2000fffe03f */
[----:B------:R-:W-:Y:S01]  /*1610*/  WARPGROUP.ARRIVE ;  /* 0x00000000000079c5 */ /* 0x000fe20000000000 */
[----:B------:R-:W-:Y:S01]  /*1620*/  ULOP3.LUT UR8, UR41, 0x10000, URZ, 0xfc, !UPT ;  /* 0x0001000029087892 */ /* 0x000fe2000f8efc3f */
[----:B------:R-:W-:Y:S01]  /*1630*/  LOP3.LUT R17, R17, 0xffffff80, RZ, 0xc0, !PT ;  /* 0xffffff8011117812 */ /* 0x000fe200078ec0ff */
[----:B------:R-:W-:Y:S01]  /*1640*/  USHF.R.U32.HI UR4, URZ, 0x4, UR4 ;  /* 0x000000043f047899 */ /* 0x000fe20008011604 */
[----:B------:R-:W-:Y:S01]  /*1650*/  P2R R11, PR, RZ, 0x1 ;  /* 0x00000001ff0b7803 */ /* 0x000fe20000000000 */
[----:B------:R-:W-:Y:S01]  /*1660*/  UMOV UR9, 0x40000040 ;  /* 0x4000004000097882 */ /* 0x000fe20000000000 */
[----:B------:R-:W-:Y:S01]  /*1670*/  UMOV UR7, 0x40000040 ;  /* 0x4000004000077882 */ /* 0x000fe20000000000 */
[----:B------:R-:W-:Y:S01]  /*1680*/  ULOP3.LUT UR4, UR4, 0x3fff, URZ, 0xc0, !UPT ;  /* 0x00003fff04047892 */ /* 0x000fe2000f8ec03f */
[----:B------:R-:W-:Y:S01]  /*1690*/  IMAD.IADD R17, R16, 0x1, -R17 ;  /* 0x0000000110117824 */ /* 0x000fe200078e0a11 */
[----:B------:R-:W-:Y:S01]  /*16a0*/  UMOV UR5, UR9 ;  /* 0x0000000900057c82 */ /* 0x000fe20008000000 */
[----:B------:R-:W-:Y:S01]  /*16b0*/  UIADD3 UR12, UR8, 0x2, URZ ;  /* 0x00000002080c7890 */ /* 0x000fe2000fffe03f */
[----:B------:R-:W2:Y:S01]  /*16c0*/  S2R R13, SR_TID.X ;  /* 0x00000000000d7919 */ /* 0x000ea20000002100 */
[----:B------:R-:W-:Y:S01]  /*16d0*/  ULOP3.LUT UR6, UR4, 0x10000, URZ, 0xfc, !UPT ;  /* 0x0001000004067892 */ /* 0x000fe2000f8efc3f */
[----:B0-----:R-:W-:Y:S01]  /*16e0*/  SHF.R.S32.HI R4, RZ, 0x1f, R17 ;  /* 0x0000001fff047819 */ /* 0x001fe20000011411 */
[----:B------:R-:W-:Y:S01]  /*16f0*/  UMOV UR13, 0x40000040 ;  /* 0x40000040000d7882 */ /* 0x000fe20000000000 */
[----:B------:R-:W-:Y:S01]  /*1700*/  UMOV UR4, UR8 ;  /* 0x0000000800047c82 */ /* 0x000fe20008000000 */
[----:B------:R-:W-:Y:S01]  /*1710*/  UIADD3 UR14, UR6, 0x2, URZ ;  /* 0x00000002060e7890 */ /* 0x000fe2000fffe03f */
[----:B------:R-:W-:Y:S01]  /*1720*/  LEA.HI R4, R4, R17, RZ, 0x2 ;  /* 0x0000001104047211 */ /* 0x000fe200078f10ff */
[----:B------:R-:W-:Y:S01]  /*1730*/  UMOV UR15, 0x40000040 ;  /* 0x40000040000f7882 */ /* 0x000fe20000000000 */
[----:B------:R-:W-:-:S02]  /*1740*/  UIADD3 UR16, UR8, 0x4, URZ ;  /* 0x0000000408107890 */ /* 0x000fc4000fffe03f */
[----:B------:R-:W-:Y:S01]  /*1750*/  HGMMA.64x96x16.F32.BF16 R24, gdesc[UR4], RZ, !UPT, gsb0 ;  /* 0x01600000041879f0 */ /* 0x000fe2000c0018ff */
[----:B------:R-:W-:Y:S01]  /*1760*/  UIADD3 UR18, UR6, 0x4, URZ ;  /* 0x0000000406127890 */ /* 0x000fe2000fffe03f */
[----:B------:R-:W-:Y:S01]  /*1770*/  LOP3.LUT R4, R4, 0x7ffffffc, RZ, 0xc0, !PT ;  /* 0x7ffffffc04047812 */ /* 0x000fe200078ec0ff */
[----:B------:R-:W-:Y:S01]  /*1780*/  UMOV UR17, 0x40000040 ;  /* 0x4000004000117882 */ /* 0x000fe20000000000 */
[----:B------:R-:W-:Y:S01]  /*1790*/  UMOV UR19, 0x40000040 ;  /* 0x4000004000137882 */ /* 0x000fe20000000000 */
[----:B------:R-:W-:Y:S02]  /*17a0*/  UIADD3 UR20, UR8, 0x6, URZ ;  /* 0x0000000608147890 */ /* 0x000fe4000fffe03f */
[----:B------:R-:W-:Y:S01]  /*17b0*/  UIADD3 UR22, UR6, 0x6, URZ ;  /* 0x0000000606167890 */ /* 0x000fe2000fffe03f */
[----:B------:R-:W-:Y:S01]  /*17c0*/  IMAD.IADD R4, R17, 0x1, -R4 ;  /* 0x0000000111047824 */ /* 0x000fe200078e0a04 */
[----:B------:R-:W-:Y:S01]  /*17d0*/  UMOV UR21, 0x40000040 ;  /* 0x4000004000157882 */ /* 0x000fe20000000000 */
[----:B------:R-:W-:Y:S01]  /*17e0*/  UMOV UR23, 0x40000040 ;  /* 0x4000004000177882 */ /* 0x000fe20000000000 */
[----:B------:R-:W-:Y:S01]  /*17f0*/  ULDC UR4, c[0x0][0x9d8] ;  /* 0x0002760000047ab9 */ /* 0x000fe20000000800 */
[----:B------:R-:W-:Y:S01]  /*1800*/  UIMAD UR39, UR40, -0x60, UR39 ;  /* 0xffffffa0282778a4 */ /* 0x000fe2000f8e0227 */
[----:B------:R-:W-:-:S03]  /*1810*/  ULDC UR7, c[0x0][0x988] ;  /* 0x0002620000077ab9 */ /* 0x000fc60000000800 */
[----:B------:R-:W-:-:S06]  /*1820*/  UIADD3 UR39, UR39, 0x60, URZ ;  /* 0x0000006027277890 */ /* 0x000fcc000fffe03f */
[----:B------:R-:W-:Y:S01]  /*1830*/  IMAD.U32 R3, RZ, RZ, UR39 ;  /* 0x00000027ff037e24 */ /* 0x000fe2000f8e00ff */
[----:B--2---:R-:W-:-:S03]  /*1840*/  LOP3.LUT R13, R13, 0x7f, RZ, 0xc0, !PT ;  /* 0x0000007f0d0d7812 */ /* 0x004fc600078ec0ff */
[----:B------:R-:W-:-:S05]  /*1850*/  IMAD R4, R4, -0x2, R3 ;  /* 0xfffffffe04047824 */ /* 0x000fca00078e0203 */
[C---:B------:R-:W-:Y:S02]  /*1860*/  ISETP.GT.AND P6, PT, R4.reuse, RZ, PT ;  /* 0x000000ff0400720c */ /* 0x040fe40003fc4270 */
[C---:B------:R-:W-:Y:S02]  /*1870*/  ISETP.GT.AND P5, PT, R4.reuse, 0x1, PT ;  /* 0x000000010400780c */ /* 0x040fe40003fa4270 */
[C---:B------:R-:W-:Y:S02]  /*1880*/  ISETP.GT.AND P4, PT, R4.reuse, 0x8, PT ;  /* 0x000000080400780c */ /* 0x040fe40003f84270 */
[C---:B------:R-:W-:Y:S02]  /*1890*/  ISETP.GT.AND P3, PT, R4.reuse, 0x9, PT ;  /* 0x000000090400780c */ /* 0x040fe40003f64270 */
[C---:B------:R-:W-:Y:S02]  /*18a0*/  ISETP.GT.AND P1, PT, R4.reuse, 0x10, PT ;  /* 0x000000100400780c */ /* 0x040fe40003f24270 */
[----:B------:R-:W-:Y:S01]  /*18b0*/  ISETP.GT.AND P2, PT, R4, 0x11, PT ;  /* 0x000000110400780c */ /* 0x000fe20003f44270 */
[----:B------:R-:W-:-:S02]  /*18c0*/  WARPGROUP.DEPBAR.LE gsb0, 0x0 ;  /* 0x00008000000079c5 */ /* 0x000fc40000010000 */
[----:B------:R-:W-:-:S06]  /*18d0*/  WARPGROUP.ARRIVE ;  /* 0x00000000000079c5 */ /* 0x000fcc0000000000 */
[----:B------:R-:W-:Y:S03]  /*18e0*/  HGMMA.64x96x16.F32.BF16 R24, gdesc[UR12], R24, gsb0 ;  /* 0x016000000c1879f0 */ /* 0x000fe60008001818 */
[----:B------:R-:W-:Y:S02]  /*18f0*/  WARPGROUP.DEPBAR.LE gsb0, 0x0 ;  /* 0x00008000000079c5 */ /* 0x000fe40000010000 */
[----:B------:R-:W-:-:S06]  /*1900*/  WARPGROUP.ARRIVE ;  /* 0x00000000000079c5 */ /* 0x000fcc0000000000 */
[----:B------:R-:W-:Y:S03]  /*1910*/  HGMMA.64x96x16.F32.BF16 R24, gdesc[UR16], R24, gsb0 ;  /* 0x01600000101879f0 */ /* 0x000fe60008001818 */
[----:B------:R-:W-:Y:S02]  /*1920*/  WARPGROUP.DEPBAR.LE gsb0, 0x0 ;  /* 0x00008000000079c5 */ /* 0x000fe40000010000 */
[----:B------:R-:W-:-:S06]  /*1930*/  WARPGROUP.ARRIVE ;  /* 0x00000000000079c5 */ /* 0x000fcc0000000000 */
[----:B------:R-:W-:Y:S03]  /*1940*/  HGMMA.64x96x16.F32.BF16 R24, gdesc[UR20], R24, gsb0 ;  /* 0x01600000141879f0 */ /* 0x000fe60008001818 */
[----:B------:R-:W-:Y:S02]  /*1950*/  WARPGROUP.DEPBAR.LE gsb0, 0x0 ;  /* 0x00008000000079c5 */ /* 0x000fe40000010000 */
[----:B------:R-:W-:Y:S01]  /*1960*/  FMUL.FTZ R24, R24, UR4 ;  /* 0x0000000418187c20 */ /* 0x000fe20008410000 */
[----:B------:R-:W-:Y:S01]  /*1970*/  FMUL.FTZ R25, R25, UR4 ;  /* 0x0000000419197c20 */ /* 0x000fe20008410000 */
[----:B------:R-:W-:Y:S01]  /*1980*/  FMUL.FTZ R28, R28, UR4 ;  /* 0x000000041c1c7c20 */ /* 0x000fe20008410000 */
[----:B------:R-:W-:Y:S01]  /*1990*/  FMUL.FTZ R29, R29, UR4 ;  /* 0x000000041d1d7c20 */ /* 0x000fe20008410000 */
[----:B------:R-:W-:Y:S01]  /*19a0*/  FMUL.FTZ R32, R32, UR4 ;  /* 0x0000000420207c20 */ /* 0x000fe20008410000 */
[----:B------:R-:W-:Y:S01]  /*19b0*/  FMUL.FTZ R33, R33, UR4 ;  /* 0x0000000421217c20 */ /* 0x000fe20008410000 */
[----:B------:R-:W0:Y:S01]  /*19c0*/  MUFU.TANH R24, R24 ;  /* 0x0000001800187308 */ /* 0x000e220000002400 */
[----:B------:R-:W-:Y:S01]  /*19d0*/  FMUL.FTZ R26, R26, UR4 ;  /* 0x000000041a1a7c20 */ /* 0x000fe20008410000 */
[----:B------:R-:W-:Y:S01]  /*19e0*/  FMUL.FTZ R27, R27, UR4 ;  /* 0x000000041b1b7c20 */ /* 0x000fe20008410000 */
[----:B------:R-:W-:Y:S01]  /*19f0*/  FMUL.FTZ R36, R36, UR4 ;  /* 0x0000000424247c20 */ /* 0x000fe20008410000 */
[----:B------:R-:W-:Y:S01]  /*1a00*/  FMUL.FTZ R30, R30, UR4 ;  /* 0x000000041e1e7c20 */ /* 0x000fe20008410000 */
[----:B------:R-:W-:Y:S01]  /*1a10*/  FMUL.FTZ R37, R37, UR4 ;  /* 0x0000000425257c20 */ /* 0x000fe20008410000 */
[----:B------:R-:W-:Y:S01]  /*1a20*/  FMUL.FTZ R31, R31, UR4 ;  /* 0x000000041f1f7c20 */ /* 0x000fe20008410000 */
[----:B------:R-:W-:Y:S01]  /*1a30*/  FMUL.FTZ R40, R40, UR4 ;  /* 0x0000000428287c20 */ /* 0x000fe20008410000 */
[----:B------:R-:W2:Y:S01]  /*1a40*/  MUFU.TANH R25, R25 ;  /* 0x0000001900197308 */ /* 0x000ea20000002400 */
[----:B------:R-:W-:Y:S01]  /*1a50*/  FMUL.FTZ R34, R34, UR4 ;  /* 0x0000000422227c20 */ /* 0x000fe20008410000 */
[----:B------:R-:W-:Y:S01]  /*1a60*/  FMUL.FTZ R41, R41, UR4 ;  /* 0x0000000429297c20 */ /* 0x000fe20008410000 */
[----:B------:R-:W-:Y:S01]  /*1a70*/  FMUL.FTZ R35, R35, UR4 ;  /* 0x0000000423237c20 */ /* 0x000fe20008410000 */
[----:B------:R-:W-:Y:S01]  /*1a80*/  FMUL.FTZ R44, R44, UR4 ;  /* 0x000000042c2c7c20 */ /* 0x000fe20008410000 */
[----:B------:R-:W-:Y:S01]  /*1a90*/  FMUL.FTZ R38, R38, UR4 ;  /* 0x0000000426267c20 */ /* 0x000fe20008410000 */
[----:B------:R-:W-:Y:S01]  /*1aa0*/  FMUL.FTZ R45, R45, UR4 ;  /* 0x000000042d2d7c20 */ /* 0x000fe20008410000 */
[----:B------:R-:W-:Y:S01]  /*1ab0*/  FMUL.FTZ R39, R39, UR4 ;  /* 0x0000000427277c20 */ /* 0x000fe20008410000 */
[----:B------:R-:W3:Y:S01]  /*1ac0*/  MUFU.TANH R28, R28 ;  /* 0x0000001c001c7308 */ /* 0x000ee20000002400 */
[----:B0-----:R-:W-:Y:S01]  /*1ad0*/  FSEL R24, R24, -INF , P6 ;  /* 0xff80000018187808 */ /* 0x001fe20003000000 */
[----:B------:R-:W-:Y:S01]  /*1ae0*/  FMUL.FTZ R48, R48, UR4 ;  /* 0x0000000430307c20 */ /* 0x000fe20008410000 */
[----:B------:R-:W-:Y:S01]  /*1af0*/  FMUL.FTZ R42, R42, UR4 ;  /* 0x000000042a2a7c20 */ /* 0x000fe20008410000 */
[----:B------:R-:W-:Y:S01]  /*1b00*/  FMUL.FTZ R49, R49, UR4 ;  /* 0x0000000431317c20 */ /* 0x000fe20008410000 */
[----:B------:R-:W-:Y:S01]  /*1b10*/  FMUL.FTZ R43, R43, UR4 ;  /* 0x000000042b2b7c20 */ /* 0x000fe20008410000 */
[----:B------:R-:W-:Y:S01]  /*1b20*/  FMUL.FTZ R52, R52, UR4 ;  /* 0x0000000434347c20 */ /* 0x000fe20008410000 */
[----:B------:R-:W-:Y:S01]  /*1b30*/  FMUL.FTZ R47, R47, UR4 ;  /* 0x000000042f2f7c20 */ /* 0x000fe20008410000 */
[----:B------:R-:W0:Y:S01]  /*1b40*/  MUFU.TANH R29, R29 ;  /* 0x0000001d001d7308 */ /* 0x000e220000002400 */
[----:B--2---:R-:W-:Y:S01]  /*1b50*/  FSEL R25, R25, -INF , P5 ;  /* 0xff80000019197808 */ /* 0x004fe20002800000 */
[----:B------:R-:W-:Y:S01]  /*1b60*/  FMUL.FTZ R53, R53, UR4 ;  /* 0x0000000435357c20 */ /* 0x000fe20008410000 */
[----:B------:R-:W-:Y:S01]  /*1b70*/  FMUL.FTZ R46, R46, UR4 ;  /* 0x000000042e2e7c20 */ /* 0x000fe20008410000 */
[----:B------:R-:W-:Y:S01]  /*1b80*/  FMUL.FTZ R56, R56, UR4 ;  /* 0x0000000438387c20 */ /* 0x000fe20008410000 */
[----:B------:R-:W-:Y:S01]  /*1b90*/  FMNMX.FTZ R3, R24, R25, !PT ;  /* 0x0000001918037209 */ /* 0x000fe20007810000 */
[----:B------:R-:W-:Y:S01]  /*1ba0*/  FMUL.FTZ R50, R50, UR4 ;  /* 0x0000000432327c20 */ /* 0x000fe20008410000 */
[----:B------:R-:W-:Y:S01]  /*1bb0*/  FMUL.FTZ R57, R57, UR4 ;  /* 0x0000000439397c20 */ /* 0x000fe20008410000 */
[----:B------:R-:W2:Y:S01]  /*1bc0*/  MUFU.TANH R32, R32 ;  /* 0x0000002000207308 */ /* 0x000ea20000002400 */
[----:B---3--:R-:W-:Y:S01]  /*1bd0*/  FSEL R28, R28, -INF , P4 ;  /* 0xff8000001c1c7808 */ /* 0x008fe20002000000 */
[----:B------:R-:W-:Y:S01]  /*1be0*/  FMUL.FTZ R51, R51, UR4 ;  /* 0x0000000433337c20 */ /* 0x000fe20008410000 */
[----:B------:R-:W-:Y:S01]  /*1bf0*/  FMUL.FTZ R60, R60, UR4 ;  /* 0x000000043c3c7c20 */ /* 0x000fe20008410000 */
[----:B------:R-:W-:Y:S01]  /*1c00*/  FMUL.FTZ R54, R54, UR4 ;  /* 0x0000000436367c20 */ /* 0x000fe20008410000 */
[----:B------:R-:W-:Y:S01]  /*1c10*/  FMNMX.FTZ R8, R28, R3, !PT ;  /* 0x000000031c087209 */ /* 0x000fe20007810000 */
[----:B------:R-:W-:Y:S01]  /*1c20*/  FMUL.FTZ R61, R61, UR4 ;  /* 0x000000043d3d7c20 */ /* 0x000fe20008410000 */
[----:B------:R-:W-:Y:S01]  /*1c30*/  FMUL.FTZ R55, R55, UR4 ;  /* 0x0000000437377c20 */ /* 0x000fe20008410000 */
[----:B------:R-:W3:Y:S01]  /*1c40*/  MUFU.TANH R5, R26 ;  /* 0x0000001a00057308 */ /* 0x000ee20000002400 */
[----:B0-----:R-:W-:Y:S01]  /*1c50*/  FSEL R29, R29, -INF , P3 ;  /* 0xff8000001d1d7808 */ /* 0x001fe20001800000 */
[----:B------:R-:W-:Y:S01]  /*1c60*/  FMUL.FTZ R64, R64, UR4 ;  /* 0x0000000440407c20 */ /* 0x000fe20008410000 */
[----:B------:R-:W-:Y:S01]  /*1c70*/  FMUL.FTZ R58, R58, UR4 ;  /* 0x000000043a3a7c20 */ /* 0x000fe20008410000 */
[----:B------:R-:W-:Y:S01]  /*1c80*/  FMUL.FTZ R65, R65, UR4 ;  /* 0x0000000441417c20 */ /* 0x000fe20008410000 */
[----:B------:R-:W-:Y:S01]  /*1c90*/  FMNMX.FTZ R3, R29, R8, !PT ;  /* 0x000000081d037209 */ /* 0x000fe20007810000 */
        /* <DEDUP_REMOVED lines=13> */
[----:B------:R-:W-:Y:S01]  /*1d70*/  ISETP.GT.AND P6, PT, R4, 0x18, PT ;  /* 0x000000180400780c */ /* 0x000fe20003fc4270 */
[----:B------:R-:W-:-:S04]  /*1d80*/  FMUL.FTZ R71, R71, UR4 ;  /* 0x0000000447477c20 */ /* 0x000fc80008410000 */
[----:B------:R-:W3:Y:S01]  /*1d90*/  MUFU.TANH R36, R36 ;  /* 0x0000002400247308 */ /* 0x000ee20000002400 */
[----:B0-----:R-:W-:-:S04]  /*1da0*/  FSEL R33, R33, -INF , P2 ;  /* 0xff80000021217808 */ /* 0x001fc80001000000 */
[----:B------:R-:W-:-:S03]  /*1db0*/  FMNMX.FTZ R3, R33, R8, !PT ;  /* 0x0000000821037209 */ /* 0x000fc60007810000 */
[----:B------:R-:W0:Y:S01]  /*1dc0*/  MUFU.TANH R30, R30 ;  /* 0x0000001e001e7308 */ /* 0x000e220000002400 */
[----:B--2---:R-:W-:Y:S02]  /*1dd0*/  FSEL R6, R27, -INF , P5 ;  /* 0xff8000001b067808 */ /* 0x004fe40002800000 */
[----:B------:R-:W-:-:S05]  /*1de0*/  ISETP.GT.AND P5, PT, R4, 0x19, PT ;  /* 0x000000190400780c */ /* 0x000fca0003fa4270 */
[----:B------:R-:W2:Y:S01]  /*1df0*/  MUFU.TANH R37, R37 ;  /* 0x0000002500257308 */ /* 0x000ea20000002400 */
[----:B---3--:R-:W-:-:S04]  /*1e00*/  FSEL R36, R36, -INF , P6 ;  /* 0xff80000024247808 */ /* 0x008fc80003000000 */
[----:B------:R-:W-:-:S03]  /*1e10*/  FMNMX.FTZ R8, R36, R3, !PT ;  /* 0x0000000324087209 */ /* 0x000fc60007810000 */
[----:B------:R-:W3:Y:S01]  /*1e20*/  MUFU.TANH R31, R31 ;  /* 0x0000001f001f7308 */ /* 0x000ee20000002400 */
[----:B0-----:R-:W-:Y:S02]  /*1e30*/  FSEL R30, R30, -INF , P4 ;  /* 0xff8000001e1e7808 */ /* 0x001fe40002000000 */
[----:B------:R-:W-:-:S05]  /*1e40*/  ISETP.GT.AND P4, PT, R4, 0x20, PT ;  /* 0x000000200400780c */ /* 0x000fca0003f84270 */
[----:B------:R-:W0:Y:S01]  /*1e50*/  MUFU.TANH R40, R40 ;  /* 0x0000002800287308 */ /* 0x000e220000002400 */
[----:B--2---:R-:W-:-:S04]  /*1e60*/  FSEL R37, R37, -INF , P5 ;  /* 0xff80000025257808 */ /* 0x004fc80002800000 */
[----:B------:R-:W-:-:S03]  /*1e70*/  FMNMX.FTZ R3, R37, R8, !PT ;  /* 0x0000000825037209 */ /* 0x000fc60007810000 */
[----:B------:R-:W2:Y:S01]  /*1e80*/  MUFU.TANH R34, R34 ;  /* 0x0000002200227308 */ /* 0x000ea20000002400 */
[----:B---3--:R-:W-:Y:S02]  /*1e90*/  FSEL R31, R31, -INF , P3 ;  /* 0xff8000001f1f7808 */ /* 0x008fe40001800000 */
[----:B------:R-:W-:-:S05]  /*1ea0*/  ISETP.GT.AND P3, PT, R4, 0x21, PT ;  /* 0x000000210400780c */ /* 0x000fca0003f64270 */
        /* <DEDUP_REMOVED lines=88> */
[----:B---3--:R-:W-:-:S04]  /*2430*/  FSEL R69, R69, -INF , P1 ;  /* 0xff80000045457808 */ /* 0x008fc80000800000 */
[----:B------:R-:W-:-:S03]  /*2440*/  FMNMX.FTZ R4, R69, R4, !PT ;  /* 0x0000000445047209 */ /* 0x000fc60007810000 */
[----:B------:R-:W3:Y:S01]  /*2450*/  MUFU.TANH R66, R66 ;  /* 0x0000004200427308 */ /* 0x000ee20000002400 */
[----:B0-----:R-:W-:Y:S01]  /*2460*/  FSEL R62, R62, -INF , P6 ;  /* 0xff8000003e3e7808 */ /* 0x001fe20003000000 */
[----:B------:R-:W0:Y:S06]  /*2470*/  SHFL.BFLY PT, R3, R4, 0x2, 0x1f ;  /* 0x0c401f0004037f89 */ /* 0x000e2c00000e0000 */
[----:B------:R-:W4:Y:S01]  /*2480*/  MUFU.TANH R67, R67 ;  /* 0x0000004300437308 */ /* 0x000f220000002400 */
[----:B--2---:R-:W-:-:S07]  /*2490*/  FSEL R63, R63, -INF , P5 ;  /* 0xff8000003f3f7808 */ /* 0x004fce0002800000 */
[----:B------:R-:W2:Y:S01]  /*24a0*/  MUFU.TANH R70, R70 ;  /* 0x0000004600467308 */ /* 0x000ea20000002400 */
[----:B---3--:R-:W-:-:S07]  /*24b0*/  FSEL R66, R66, -INF , P4 ;  /* 0xff80000042427808 */ /* 0x008fce0002000000 */
[----:B------:R-:W3:Y:S01]  /*24c0*/  MUFU.TANH R71, R71 ;  /* 0x0000004700477308 */ /* 0x000ee20000002400 */
[----:B----4-:R-:W-:Y:S02]  /*24d0*/  FSEL R67, R67, -INF , P3 ;  /* 0xff80000043437808 */ /* 0x010fe40001800000 */
[----:B0-----:R-:W-:-:S05]  /*24e0*/  FMNMX.FTZ R8, R4, R3, !PT ;  /* 0x0000000304087209 */ /* 0x001fca0007810000 */
[----:B------:R-:W0:Y:S01]  /*24f0*/  SHFL.BFLY PT, R3, R8, 0x1, 0x1f ;  /* 0x0c201f0008037f89 */ /* 0x000e2200000e0000 */
[----:B--2---:R-:W-:Y:S02]  /*2500*/  FSEL R70, R70, -INF , P2 ;  /* 0xff80000046467808 */ /* 0x004fe40001000000 */
[----:B---3--:R-:W-:Y:S02]  /*2510*/  FSEL R71, R71, -INF , P1 ;  /* 0xff80000047477808 */ /* 0x008fe40000800000 */
[----:B0-----:R-:W-:-:S04]  /*2520*/  FMNMX.FTZ R3, R8, R3, !PT ;  /* 0x0000000308037209 */ /* 0x001fc80007810000 */
[C---:B------:R-:W-:Y:S01]  /*2530*/  FSETP.NEU.FTZ.AND P0, PT, R3.reuse, -INF , PT ;  /* 0xff8000000300780b */ /* 0x040fe20003f1d000 */
[----:B------:R-:W-:-:S05]  /*2540*/  FMUL.FTZ R9, R3, UR7 ;  /* 0x0000000703097c20 */ /* 0x000fca0008410000 */
[----:B------:R-:W-:Y:S02]  /*2550*/  FSEL R10, R9, RZ, P0 ;  /* 0x000000ff090a7208 */ /* 0x000fe40000000000 */
[----:B------:R-:W-:Y:S02]  /*2560*/  FMNMX.FTZ R9, R5, R6, !PT ;  /* 0x0000000605097209 */ /* 0x000fe40007810000 */
[----:B------:R-:W-:Y:S01]  /*2570*/  ISETP.NE.AND P0, PT, R11, RZ, PT ;  /* 0x000000ff0b00720c */ /* 0x000fe20003f05270 */
[--C-:B------:R-:W-:Y:S01]  /*2580*/  FFMA.FTZ R24, R24, UR7, -R10.reuse ;  /* 0x0000000718187c23 */ /* 0x100fe2000801080a */
[----:B------:R-:W-:Y:S01]  /*2590*/  FMNMX.FTZ R4, R30, R9, !PT ;  /* 0x000000091e047209 */ /* 0x000fe20007810000 */
[--C-:B------:R-:W-:Y:S01]  /*25a0*/  FFMA.FTZ R25, R25, UR7, -R10.reuse ;  /* 0x0000000719197c23 */ /* 0x100fe2000801080a */
[--C-:B------:R-:W-:Y:S01]  /*25b0*/  FFMA.FTZ R28, R28, UR7, -R10.reuse ;  /* 0x000000071c1c7c23 */ /* 0x100fe2000801080a */
[--C-:B------:R-:W-:Y:S01]  /*25c0*/  FFMA.FTZ R29, R29, UR7, -R10.reuse ;  /* 0x000000071d1d7c23 */ /* 0x100fe2000801080a */
[----:B------:R-:W-:Y:S01]  /*25d0*/  FMNMX.FTZ R9, R31, R4, !PT ;  /* 0x000000041f097209 */ /* 0x000fe20007810000 */
[----:B------:R-:W-:Y:S01]  /*25e0*/  MUFU.EX2 R24, R24 ;  /* 0x0000001800187308 */ /* 0x000fe20000000800 */
[--C-:B------:R-:W-:Y:S01]  /*25f0*/  FFMA.FTZ R32, R32, UR7, -R10.reuse ;  /* 0x0000000720207c23 */ /* 0x100fe2000801080a */
[--C-:B------:R-:W-:Y:S01]  /*2600*/  FFMA.FTZ R33, R33, UR7, -R10.reuse ;  /* 0x0000000721217c23 */ /* 0x100fe2000801080a */
[----:B------:R-:W-:Y:S01]  /*2610*/  FMNMX.FTZ R4, R34, R9, !PT ;  /* 0x0000000922047209 */ /* 0x000fe20007810000 */
[--C-:B------:R-:W-:Y:S01]  /*2620*/  FFMA.FTZ R36, R36, UR7, -R10.reuse ;  /* 0x0000000724247c23 */ /* 0x100fe2000801080a */
[--C-:B------:R-:W-:Y:S01]  /*2630*/  FFMA.FTZ R37, R37, UR7, -R10.reuse ;  /* 0x0000000725257c23 */ /* 0x100fe2000801080a */
[--C-:B------:R-:W-:Y:S01]  /*2640*/  FFMA.FTZ R40, R40, UR7, -R10.reuse ;  /* 0x0000000728287c23 */ /* 0x100fe2000801080a */
[----:B------:R-:W-:Y:S01]  /*2650*/  FMNMX.FTZ R9, R35, R4, !PT ;  /* 0x0000000423097209 */ /* 0x000fe20007810000 */
[----:B------:R-:W0:Y:S01]  /*2660*/  MUFU.EX2 R25, R25 ;  /* 0x0000001900197308 */ /* 0x000e220000000800 */
[--C-:B------:R-:W-:Y:S01]  /*2670*/  FFMA.FTZ R41, R41, UR7, -R10.reuse ;  /* 0x0000000729297c23 */ /* 0x100fe2000801080a */
        /* <DEDUP_REMOVED lines=14> */
[----:B------:R-:W2:Y:S01]  /*2760*/  MUFU.EX2 R29, R29 ;  /* 0x0000001d001d7308 */ /* 0x000ea20000000800 */
[--C-:B------:R-:W-:Y:S01]  /*2770*/  FFMA.FTZ R61, R61, UR7, -R10.reuse ;  /* 0x000000073d3d7c23 */ /* 0x100fe2000801080a */
[--C-:B------:R-:W-:Y:S01]  /*2780*/  FFMA.FTZ R64, R64, UR7, -R10.reuse ;  /* 0x0000000740407c23 */ /* 0x100fe2000801080a */
[----:B------:R-:W-:Y:S01]  /*2790*/  FMNMX.FTZ R4, R46, R9, !PT ;  /* 0x000000092e047209 */ /* 0x000fe20007810000 */
[--C-:B------:R-:W-:Y:S01]  /*27a0*/  FFMA.FTZ R65, R65, UR7, -R10.reuse ;  /* 0x0000000741417c23 */ /* 0x100fe2000801080a */
[--C-:B------:R-:W-:Y:S01]  /*27b0*/  FFMA.FTZ R68, R68, UR7, -R10.reuse ;  /* 0x0000000744447c23 */ /* 0x100fe2000801080a */
[----:B------:R-:W-:Y:S01]  /*27c0*/  FFMA.FTZ R10, R69, UR7, -R10 ;  /* 0x00000007450a7c23 */ /* 0x000fe2000801080a */
[----:B------:R-:W-:Y:S01]  /*27d0*/  FMNMX.FTZ R9, R47, R4, !PT ;  /* 0x000000042f097209 */ /* 0x000fe20007810000 */
[----:B------:R-:W-:Y:S01]  /*27e0*/  MUFU.EX2 R32, R32 ;  /* 0x0000002000207308 */ /* 0x000fe20000000800 */
[----:B0-----:R-:W-:-:S02]  /*27f0*/  F2FP.BF16.F32.PACK_AB R152, R25, R24 ;  /* 0x000000181998723e */ /* 0x001fc400000010ff */
[----:B------:R-:W-:-:S04]  /*2800*/  FMNMX.FTZ R4, R50, R9, !PT ;  /* 0x0000000932047209 */ /* 0x000fc80007810000 */
[----:B------:R-:W-:Y:S01]  /*2810*/  FMNMX.FTZ R9, R51, R4, !PT ;  /* 0x0000000433097209 */ /* 0x000fe20007810000 */
[----:B------:R-:W0:Y:S01]  /*2820*/  MUFU.EX2 R33, R33 ;  /* 0x0000002100217308 */ /* 0x000e220000000800 */
[----:B--2---:R-:W-:Y:S02]  /*2830*/  F2FP.BF16.F32.PACK_AB R154, R29, R28 ;  /* 0x0000001c1d9a723e */ /* 0x004fe400000010ff */
[----:B------:R-:W-:-:S04]  /*2840*/  FMNMX.FTZ R4, R54, R9, !PT ;  /* 0x0000000936047209 */ /* 0x000fc80007810000 */
[----:B------:R-:W-:Y:S01]  /*2850*/  FMNMX.FTZ R9, R55, R4, !PT ;  /* 0x0000000437097209 */ /* 0x000fe20007810000 */
[----:B------:R-:W-:Y:S03]  /*2860*/  MUFU.EX2 R36, R36 ;  /* 0x0000002400247308 */ /* 0x000fe60000000800 */
[----:B------:R-:W-:-:S04]  /*2870*/  FMNMX.FTZ R4, R58, R9, !PT ;  /* 0x000000093a047209 */ /* 0x000fc80007810000 */
[----:B------:R-:W-:Y:S01]  /*2880*/  FMNMX.FTZ R9, R59, R4, !PT ;  /* 0x000000043b097209 */ /* 0x000fe20007810000 */
[----:B------:R-:W2:Y:S01]  /*2890*/  MUFU.EX2 R37, R37 ;  /* 0x0000002500257308 */ /* 0x000ea20000000800 */
[----:B0-----:R-:W-:Y:S02]  /*28a0*/  F2FP.BF16.F32.PACK_AB R156, R33, R32 ;  /* 0x00000020219c723e */ /* 0x001fe400000010ff */
[----:B------:R-:W-:-:S04]  /*28b0*/  FMNMX.FTZ R4, R62, R9, !PT ;  /* 0x000000093e047209 */ /* 0x000fc80007810000 */
[----:B------:R-:W-:Y:S01]  /*28c0*/  FMNMX.FTZ R9, R63, R4, !PT ;  /* 0x000000043f097209 */ /* 0x000fe20007810000 */
[----:B------:R-:W-:Y:S03]  /*28d0*/  MUFU.EX2 R40, R40 ;  /* 0x0000002800287308 */ /* 0x000fe60000000800 */
[----:B------:R-:W-:-:S04]  /*28e0*/  FMNMX.FTZ R4, R66, R9, !PT ;  /* 0x0000000942047209 */ /* 0x000fc80007810000 */
[----:B------:R-:W-:Y:S01]  /*28f0*/  FMNMX.FTZ R9, R67, R4, !PT ;  /* 0x0000000443097209 */ /* 0x000fe20007810000 */
[----:B------:R-:W0:Y:S01]  /*2900*/  MUFU.EX2 R41, R41 ;  /* 0x0000002900297308 */ /* 0x000e220000000800 */
[----:B--2---:R-:W-:Y:S02]  /*2910*/  F2FP.BF16.F32.PACK_AB R158, R37, R36 ;  /* 0x00000024259e723e */ /* 0x004fe400000010ff */
[----:B------:R-:W-:-:S04]  /*2920*/  FMNMX.FTZ R4, R70, R9, !PT ;  /* 0x0000000946047209 */ /* 0x000fc80007810000 */
[----:B------:R-:W-:Y:S01]  /*2930*/  FMNMX.FTZ R4, R71, R4, !PT ;  /* 0x0000000447047209 */ /* 0x000fe20007810000 */
[----:B------:R-:W-:Y:S04]  /*2940*/  MUFU.EX2 R44, R44 ;  /* 0x0000002c002c7308 */ /* 0x000fe80000000800 */
[----:B------:R-:W2:Y:S04]  /*2950*/  SHFL.BFLY PT, R9, R4, 0x2, 0x1f ;  /* 0x0c401f0004097f89 */ /* 0x000ea800000e0000 */
[----:B------:R-:W3:Y:S01]  /*2960*/  MUFU.EX2 R45, R45 ;  /* 0x0000002d002d7308 */ /* 0x000ee20000000800 */
[----:B0-----:R-:W-:-:S07]  /*2970*/  F2FP.BF16.F32.PACK_AB R160, R41, R40 ;  /* 0x0000002829a0723e */ /* 0x001fce00000010ff */
[----:B------:R-:W-:Y:S08]  /*2980*/  MUFU.EX2 R48, R48 ;  /* 0x0000003000307308 */ /* 0x000ff00000000800 */
[----:B------:R-:W0:Y:S01]  /*2990*/  MUFU.EX2 R49, R49 ;  /* 0x0000003100317308 */ /* 0x000e220000000800 */
[----:B---3--:R-:W-:Y:S02]  /*29a0*/  F2FP.BF16.F32.PACK_AB R162, R45, R44 ;  /* 0x0000002c2da2723e */ /* 0x008fe400000010ff */
[----:B--2---:R-:W-:-:S05]  /*29b0*/  FMNMX.FTZ R9, R4, R9, !PT ;  /* 0x0000000904097209 */ /* 0x004fca0007810000 */
[----:B------:R-:W-:Y:S01]  /*29c0*/  MUFU.EX2 R52, R52 ;  /* 0x0000003400347308 */ /* 0x000fe20000000800 */
[----:B------:R-:W2:Y:S07]  /*29d0*/  SHFL.BFLY PT, R4, R9, 0x1, 0x1f ;  /* 0x0c201f0009047f89 */ /* 0x000eae00000e0000 */
[----:B------:R-:W3:Y:S01]  /*29e0*/  MUFU.EX2 R53, R53 ;  /* 0x0000003500357308 */ /* 0x000ee20000000800 */
[----:B0-----:R-:W-:-:S07]  /*29f0*/  F2FP.BF16.F32.PACK_AB R164, R49, R48 ;  /* 0x0000003031a4723e */ /* 0x001fce00000010ff */
[----:B------:R-:W-:Y:S08]  /*2a00*/  MUFU.EX2 R56, R56 ;  /* 0x0000003800387308 */ /* 0x000ff00000000800 */
[----:B------:R-:W-:Y:S01]  /*2a10*/  MUFU.EX2 R57, R57 ;  /* 0x0000003900397308 */ /* 0x000fe20000000800 */
[----:B--2---:R-:W-:Y:S02]  /*2a20*/  FMNMX.FTZ R4, R9, R4, !PT ;  /* 0x0000000409047209 */ /* 0x004fe40007810000 */
[----:B---3--:R-:W-:-:S02]  /*2a30*/  F2FP.BF16.F32.PACK_AB R166, R53, R52 ;  /* 0x0000003435a6723e */ /* 0x008fc400000010ff */
[C---:B------:R-:W-:Y:S01]  /*2a40*/  FSETP.NEU.FTZ.AND P1, PT, R4.reuse, -INF , PT ;  /* 0xff8000000400780b */ /* 0x040fe20003f3d000 */
[----:B------:R-:W-:Y:S02]  /*2a50*/  FMUL.FTZ R8, R4, UR7 ;  /* 0x0000000704087c20 */ /* 0x000fe40008410000 */
[----:B------:R-:W-:Y:S03]  /*2a60*/  MUFU.EX2 R9, R10 ;  /* 0x0000000a00097308 */ /* 0x000fe60000000800 */
[----:B------:R-:W-:Y:S02]  /*2a70*/  FSEL R11, R8, RZ, P1 ;  /* 0x000000ff080b7208 */ /* 0x000fe40000800000 */
[----:B------:R-:W-:Y:S02]  /*2a80*/  ISETP.NE.AND P1, PT, R13, RZ, PT ;  /* 0x000000ff0d00720c */ /* 0x000fe40003f25270 */
[----:B------:R-:W-:Y:S01]  /*2a90*/  IADD3 R8, -R2, 0xb, RZ ;  /* 0x0000000b02087810 */ /* 0x000fe20007ffe1ff */
[--C-:B------:R-:W-:Y:S01]  /*2aa0*/  FFMA.FTZ R5, R5, UR7, -R11.reuse ;  /* 0x0000000705057c23 */ /* 0x100fe2000801080b */
[--C-:B------:R-:W-:Y:S01]  /*2ab0*/  FFMA.FTZ R6, R6, UR7, -R11.reuse ;  /* 0x0000000706067c23 */ /* 0x100fe2000801080b */
[--C-:B------:R-:W-:Y:S01]  /*2ac0*/  FFMA.FTZ R30, R30, UR7, -R11.reuse ;  /* 0x000000071e1e7c23 */ /* 0x100fe2000801080b */
[--C-:B------:R-:W-:Y:S01]  /*2ad0*/  FFMA.FTZ R31, R31, UR7, -R11.reuse ;  /* 0x000000071f1f7c23 */ /* 0x100fe2000801080b */
[----:B------:R0:W-:Y:S01]  /*2ae0*/  MUFU.EX2 R153, R5 ;  /* 0x0000000500997308 */ /* 0x0001e20000000800 */
[--C-:B------:R-:W-:Y:S01]  /*2af0*/  FFMA.FTZ R34, R34, UR7, -R11.reuse ;  /* 0x0000000722227c23 */ /* 0x100fe2000801080b */
[--C-:B------:R-:W-:Y:S01]  /*2b00*/  FFMA.FTZ R35, R35, UR7, -R11.reuse ;  /* 0x0000000723237c23 */ /* 0x100fe2000801080b */
[--C-:B------:R-:W-:Y:S01]  /*2b10*/  FFMA.FTZ R38, R38, UR7, -R11.reuse ;  /* 0x0000000726267c23 */ /* 0x100fe2000801080b */
[--C-:B------:R-:W-:Y:S01]  /*2b20*/  FFMA.FTZ R39, R39, UR7, -R11.reuse ;  /* 0x0000000727277c23 */ /* 0x100fe2000801080b */
[--C-:B------:R-:W-:Y:S01]  /*2b30*/  FFMA.FTZ R42, R42, UR7, -R11.reuse ;  /* 0x000000072a2a7c23 */ /* 0x100fe2000801080b */
[--C-:B------:R-:W-:Y:S01]  /*2b40*/  FFMA.FTZ R43, R43, UR7, -R11.reuse ;  /* 0x000000072b2b7c23 */ /* 0x100fe2000801080b */
[----:B------:R-:W-:Y:S01]  /*2b50*/  FFMA.FTZ R46, R46, UR7, -R11 ;  /* 0x000000072e2e7c23 */ /* 0x000fe2000801080b */
[----:B------:R2:W3:Y:S01]  /*2b60*/  MUFU.EX2 R12, R6 ;  /* 0x00000006000c7308 */ /* 0x0004e20000000800 */
[----:B0-----:R-:W-:Y:S01]  /*2b70*/  FADD.FTZ R5, R24, R25 ;  /* 0x0000001918057221 */ /* 0x001fe20000010000 */
[--C-:B------:R-:W-:Y:S01]  /*2b80*/  FFMA.FTZ R47, R47, UR7, -R11.reuse ;  /* 0x000000072f2f7c23 */ /* 0x100fe2000801080b */
[----:B------:R-:W-:Y:S01]  /*2b90*/  MOV R10, UR38 ;  /* 0x00000026000a7c02 */ /* 0x000fe20008000f00 */
[--C-:B------:R-:W-:Y:S01]  /*2ba0*/  FFMA.FTZ R50, R50, UR7, -R11.reuse ;  /* 0x0000000732327c23 */ /* 0x100fe2000801080b */
[--C-:B------:R-:W-:Y:S01]  /*2bb0*/  FFMA.FTZ R51, R51, UR7, -R11.reuse ;  /* 0x0000000733337c23 */ /* 0x100fe2000801080b */
[--C-:B------:R-:W-:Y:S01]  /*2bc0*/  FFMA.FTZ R54, R54, UR7, -R11.reuse ;  /* 0x0000000736367c23 */ /* 0x100fe2000801080b */
[----:B------:R-:W-:Y:S01]  /*2bd0*/  FFMA.FTZ R55, R55, UR7, -R11 ;  /* 0x0000000737377c23 */ /* 0x000fe2000801080b */
[----:B------:R-:W0:Y:S01]  /*2be0*/  MUFU.EX2 R30, R30 ;  /* 0x0000001e001e7308 */ /* 0x000e220000000800 */
[----:B--2---:R-:W-:Y:S01]  /*2bf0*/  FADD.FTZ R6, R28, R5 ;  /* 0x000000051c067221 */ /* 0x004fe20000010000 */
[--C-:B------:R-:W-:Y:S01]  /*2c00*/  FFMA.FTZ R58, R58, UR7, -R11.reuse ;  /* 0x000000073a3a7c23 */ /* 0x100fe2000801080b */
[--C-:B------:R-:W-:Y:S01]  /*2c10*/  FFMA.FTZ R59, R59, UR7, -R11.reuse ;  /* 0x000000073b3b7c23 */ /* 0x100fe2000801080b */
[--C-:B------:R-:W-:Y:S01]  /*2c20*/  FFMA.FTZ R62, R62, UR7, -R11.reuse ;  /* 0x000000073e3e7c23 */ /* 0x100fe2000801080b */
[----:B------:R-:W-:Y:S01]  /*2c30*/  FADD.FTZ R5, R29, R6 ;  /* 0x000000061d057221 */ /* 0x000fe20000010000 */
[--C-:B------:R-:W-:Y:S01]  /*2c40*/  FFMA.FTZ R63, R63, UR7, -R11.reuse ;  /* 0x000000073f3f7c23 */ /* 0x100fe2000801080b */
[----:B------:R-:W-:Y:S01]  /*2c50*/  FFMA.FTZ R66, R66, UR7, -R11 ;  /* 0x0000000742427c23 */ /* 0x000fe2000801080b */
[----:B------:R-:W2:Y:S01]  /*2c60*/  MUFU.EX2 R31, R31 ;  /* 0x0000001f001f7308 */ /* 0x000ea20000000800 */
[----:B------:R-:W-:Y:S01]  /*2c70*/  FADD.FTZ R6, R32, R5 ;  /* 0x0000000520067221 */ /* 0x000fe20000010000 */
[----:B---3--:R-:W-:Y:S01]  /*2c80*/  FADD.FTZ R5, R153, R12 ;  /* 0x0000000c99057221 */ /* 0x008fe20000010000 */
[--C-:B------:R-:W-:Y:S01]  /*2c90*/  FFMA.FTZ R67, R67, UR7, -R11.reuse ;  /* 0x0000000743437c23 */ /* 0x100fe2000801080b */
[--C-:B------:R-:W-:Y:S01]  /*2ca0*/  FFMA.FTZ R70, R70, UR7, -R11.reuse ;  /* 0x0000000746467c23 */ /* 0x100fe2000801080b */
[----:B------:R-:W-:Y:S01]  /*2cb0*/  FADD.FTZ R13, R33, R6 ;  /* 0x00000006210d7221 */ /* 0x000fe20000010000 */
[----:B------:R-:W-:Y:S01]  /*2cc0*/  FFMA.FTZ R11, R71, UR7, -R11 ;  /* 0x00000007470b7c23 */ /* 0x000fe2000801080b */
[----:B------:R-:W-:Y:S01]  /*2cd0*/  F2FP.BF16.F32.PACK_AB R153, R12, R153 ;  /* 0x000000990c99723e */ /* 0x000fe200000010ff */
[----:B------:R-:W3:Y:S01]  /*2ce0*/  MUFU.EX2 R34, R34 ;  /* 0x0000002200227308 */ /* 0x000ee20000000800 */
[----:B0-----:R-:W-:Y:S01]  /*2cf0*/  FADD.FTZ R6, R30, R5 ;  /* 0x000000051e067221 */ /* 0x001fe20000010000 */
[----:B------:R-:W-:Y:S01]  /*2d00*/  FADD.FTZ R14, R36, R13 ;  /* 0x0000000d240e7221 */ /* 0x000fe20000010000 */
[----:B------:R-:W-:Y:S01]  /*2d10*/  @!P1 VIADD R5, R10, 0x22840 ;  /* 0x000228400a059836 */ /* 0x000fe20000000000 */
[----:B------:R-:W-:-:S02]  /*2d20*/  F2FP.BF16.F32.PACK_AB R168, R57, R56 ;  /* 0x0000003839a8723e */ /* 0x000fc400000010ff */
[----:B------:R-:W-:Y:S02]  /*2d30*/  FADD.FTZ R15, R37, R14 ;  /* 0x0000000e250f7221 */ /* 0x000fe40000010000 */
[----:B------:R-:W0:Y:S01]  /*2d40*/  MUFU.EX2 R35, R35 ;  /* 0x0000002300237308 */ /* 0x000e220000000800 */
[----:B--2---:R-:W-:Y:S01]  /*2d50*/  FADD.FTZ R13, R31, R6 ;  /* 0x000000061f0d7221 */ /* 0x004fe20000010000 */
[----:B------:R-:W-:Y:S01]  /*2d60*/  @!P1 PRMT R5, RZ, 0x654, R5 ;  /* 0x00000654ff059816 */ /* 0x000fe20000000005 */
[----:B------:R-:W-:Y:S01]  /*2d70*/  FADD.FTZ R14, R40, R15 ;  /* 0x0000000f280e7221 */ /* 0x000fe20000010000 */
[----:B------:R2:W-:Y:S06]  /*2d80*/  BAR.ARV R8, 0x100 ;  /* 0x000400080000751d */ /* 0x0005ec0000002000 */
[----:B------:R-:W4:Y:S01]  /*2d90*/  MUFU.EX2 R38, R38 ;  /* 0x0000002600267308 */ /* 0x000f220000000800 */
[----:B---3--:R-:W-:Y:S01]  /*2da0*/  FADD.FTZ R6, R34, R13 ;  /* 0x0000000d22067221 */ /* 0x008fe20000010000 */
[----:B------:R3:W-:Y:S01]  /*2db0*/  @!P1 SYNCS.ARRIVE.TRANS64.RED.A1T0 RZ, [R5+URZ], RZ ;  /* 0x000000ff05ff99a7 */ /* 0x0007e2000810043f */
[----:B------:R-:W-:Y:S01]  /*2dc0*/  FADD.FTZ R15, R41, R14 ;  /* 0x0000000e290f7221 */ /* 0x000fe20000010000 */
[----:B------:R-:W-:Y:S01]  /*2dd0*/  F2FP.BF16.F32.PACK_AB R155, R31, R30 ;  /* 0x0000001e1f9b723e */ /* 0x000fe200000010ff */
[----:B0-----:R-:W-:-:S03]  /*2de0*/  FADD.FTZ R13, R35, R6 ;  /* 0x00000006230d7221 */ /* 0x001fc60000010000 */
[----:B------:R-:W0:Y:S01]  /*2df0*/  MUFU.EX2 R39, R39 ;  /* 0x0000002700277308 */ /* 0x000e220000000800 */
[----:B------:R-:W-:Y:S01]  /*2e00*/  FADD.FTZ R14, R44, R15 ;  /* 0x0000000f2c0e7221 */ /* 0x000fe20000010000 */
[----:B------:R-:W-:-:S03]  /*2e10*/  F2FP.BF16.F32.PACK_AB R157, R35, R34 ;  /* 0x00000022239d723e */ /* 0x000fc600000010ff */
[----:B------:R-:W-:-:S03]  /*2e20*/  FADD.FTZ R15, R45, R14 ;  /* 0x0000000e2d0f7221 */ /* 0x000fc60000010000 */
[----:B------:R-:W5:Y:S01]  /*2e30*/  MUFU.EX2 R42, R42 ;  /* 0x0000002a002a7308 */ /* 0x000f620000000800 */
[----:B----4-:R-:W-:Y:S01]  /*2e40*/  FADD.FTZ R6, R38, R13 ;  /* 0x0000000d26067221 */ /* 0x010fe20000010000 */
[----:B------:R-:W-:-:S06]  /*2e50*/  FADD.FTZ R14, R48, R15 ;  /* 0x0000000f300e7221 */ /* 0x000fcc0000010000 */
[----:B------:R-:W3:Y:S01]  /*2e60*/  MUFU.EX2 R43, R43 ;  /* 0x0000002b002b7308 */ /* 0x000ee20000000800 */
[C---:B0-----:R-:W-:Y:S01]  /*2e70*/  FADD.FTZ R13, R39.reuse, R6 ;  /* 0x00000006270d7221 */ /* 0x041fe20000010000 */
[----:B------:R-:W-:-:S06]  /*2e80*/  F2FP.BF16.F32.PACK_AB R159, R39, R38 ;  /* 0x00000026279f723e */ /* 0x000fcc00000010ff */
[----:B------:R-:W0:Y:S01]  /*2e90*/  MUFU.EX2 R46, R46 ;  /* 0x0000002e002e7308 */ /* 0x000e220000000800 */
[----:B-----5:R-:W-:Y:S01]  /*2ea0*/  FADD.FTZ R6, R42, R13 ;  /* 0x0000000d2a067221 */ /* 0x020fe20000010000 */
[----:B------:R-:W-:-:S04]  /*2eb0*/  FADD.FTZ R13, R49, R14 ;  /* 0x0000000e310d7221 */ /* 0x000fc80000010000 */
[----:B------:R-:W-:Y:S02]  /*2ec0*/  FADD.FTZ R14, R52, R13 ;  /* 0x0000000d340e7221 */ /* 0x000fe40000010000 */
[----:B------:R-:W4:Y:S01]  /*2ed0*/  MUFU.EX2 R47, R47 ;  /* 0x0000002f002f7308 */ /* 0x000f220000000800 */
[----:B---3--:R-:W-:Y:S01]  /*2ee0*/  FADD.FTZ R5, R43, R6 ;  /* 0x000000062b057221 */ /* 0x008fe20000010000 */
[----:B------:R-:W-:Y:S01]  /*2ef0*/  FADD.FTZ R13, R53, R14 ;  /* 0x0000000e350d7221 */ /* 0x000fe20000010000 */
[----:B------:R-:W-:-:S03]  /*2f00*/  F2FP.BF16.F32.PACK_AB R161, R43, R42 ;  /* 0x0000002a2ba1723e */ /* 0x000fc600000010ff */
[----:B------:R-:W-:Y:S02]  /*2f10*/  FADD.FTZ R14, R56, R13 ;  /* 0x0000000d380e7221 */ /* 0x000fe40000010000 */
[----:B------:R-:W3:Y:S01]  /*2f20*/  MUFU.EX2 R50, R50 ;  /* 0x0000003200327308 */ /* 0x000ee20000000800 */
[----:B0-----:R-:W-:Y:S01]  /*2f30*/  FADD.FTZ R6, R46, R5 ;  /* 0x000000052e067221 */ /* 0x001fe20000010000 */
[----:B------:R-:W-:-:S06]  /*2f40*/  FADD.FTZ R13, R57, R14 ;  /* 0x0000000e390d7221 */ /* 0x000fcc0000010000 */
[----:B------:R-:W0:Y:S01]  /*2f50*/  MUFU.EX2 R51, R51 ;  /* 0x0000003300337308 */ /* 0x000e220000000800 */
[C---:B----4-:R-:W-:Y:S01]  /*2f60*/  FADD.FTZ R5, R47.reuse, R6 ;  /* 0x000000062f057221 */ /* 0x050fe20000010000 */
[----:B------:R-:W-:-:S06]  /*2f70*/  F2FP.BF16.F32.PACK_AB R163, R47, R46 ;  /* 0x0000002e2fa3723e */ /* 0x000fcc00000010ff */
[----:B------:R-:W4:Y:S01]  /*2f80*/  MUFU.EX2 R54, R54 ;  /* 0x0000003600367308 */ /* 0x000f220000000800 */
[----:B---3--:R-:W-:-:S07]  /*2f90*/  FADD.FTZ R6, R50, R5 ;  /* 0x0000000532067221 */ /* 0x008fce0000010000 */
[----:B------:R-:W3:Y:S01]  /*2fa0*/  MUFU.EX2 R55, R55 ;  /* 0x0000003700377308 */ /* 0x000ee20000000800 */
[C---:B0-----:R-:W-:Y:S01]  /*2fb0*/  FADD.FTZ R5, R51.reuse, R6 ;  /* 0x0000000633057221 */ /* 0x041fe20000010000 */
[----:B------:R-:W-:-:S06]  /*2fc0*/  F2FP.BF16.F32.PACK_AB R165, R51, R50 ;  /* 0x0000003233a5723e */ /* 0x000fcc00000010ff */
[----:B------:R-:W0:Y:S01]  /*2fd0*/  MUFU.EX2 R58, R58 ;  /* 0x0000003a003a7308 */ /* 0x000e220000000800 */
[----:B----4-:R-:W-:-:S07]  /*2fe0*/  FADD.FTZ R6, R54, R5 ;  /* 0x0000000536067221 */ /* 0x010fce0000010000 */
[----:B------:R-:W4:Y:S01]  /*2ff0*/  MUFU.EX2 R59, R59 ;  /* 0x0000003b003b7308 */ /* 0x000f220000000800 */
[C---:B---3--:R-:W-:Y:S01]  /*3000*/  FADD.FTZ R5, R55.reuse, R6 ;  /* 0x0000000637057221 */ /* 0x048fe20000010000 */
[----:B------:R-:W-:-:S06]  /*3010*/  F2FP.BF16.F32.PACK_AB R167, R55, R54 ;  /* 0x0000003637a7723e */ /* 0x000fcc00000010ff */
[----:B------:R-:W3:Y:S01]  /*3020*/  MUFU.EX2 R60, R60 ;  /* 0x0000003c003c7308 */ /* 0x000ee20000000800 */
[----:B0-----:R-:W-:-:S07]  /*3030*/  FADD.FTZ R6, R58, R5 ;  /* 0x000000053a067221 */ /* 0x001fce0000010000 */
[----:B------:R-:W0:Y:S01]  /*3040*/  MUFU.EX2 R62, R62 ;  /* 0x0000003e003e7308 */ /* 0x000e220000000800 */
[C---:B----4-:R-:W-:Y:S01]  /*3050*/  FADD.FTZ R5, R59.reuse, R6 ;  /* 0x000000063b057221 */ /* 0x050fe20000010000 */
[----:B------:R-:W-:-:S06]  /*3060*/  F2FP.BF16.F32.PACK_AB R169, R59, R58 ;  /* 0x0000003a3ba9723e */ /* 0x000fcc00000010ff */
[----:B------:R-:W4:Y:S01]  /*3070*/  MUFU.EX2 R61, R61 ;  /* 0x0000003d003d7308 */ /* 0x000f220000000800 */
[----:B---3--:R-:W-:-:S07]  /*3080*/  FADD.FTZ R14, R60, R13 ;  /* 0x0000000d3c0e7221 */ /* 0x008fce0000010000 */
[----:B------:R-:W3:Y:S01]  /*3090*/  MUFU.EX2 R63, R63 ;  /* 0x0000003f003f7308 */ /* 0x000ee20000000800 */
[----:B0-----:R-:W-:-:S07]  /*30a0*/  FADD.FTZ R6, R62, R5 ;  /* 0x000000053e067221 */ /* 0x001fce0000010000 */
[----:B------:R-:W0:Y:S01]  /*30b0*/  MUFU.EX2 R64, R64 ;  /* 0x0000004000407308 */ /* 0x000e220000000800 */
[C---:B----4-:R-:W-:Y:S01]  /*30c0*/  FADD.FTZ R13, R61.reuse, R14 ;  /* 0x0000000e3d0d7221 */ /* 0x050fe20000010000 */
[----:B------:R-:W-:-:S06]  /*30d0*/  F2FP.BF16.F32.PACK_AB R170, R61, R60 ;  /* 0x0000003c3daa723e */ /* 0x000fcc00000010ff */
[----:B------:R-:W4:Y:S01]  /*30e0*/  MUFU.EX2 R66, R66 ;  /* 0x0000004200427308 */ /* 0x000f220000000800 */
[C---:B---3--:R-:W-:Y:S01]  /*30f0*/  FADD.FTZ R5, R63.reuse, R6 ;  /* 0x000000063f057221 */ /* 0x048fe20000010000 */
[----:B------:R-:W-:-:S06]  /*3100*/  F2FP.BF16.F32.PACK_AB R171, R63, R62 ;  /* 0x0000003e3fab723e */ /* 0x000fcc00000010ff */
[----:B------:R-:W3:Y:S01]  /*3110*/  MUFU.EX2 R65, R65 ;  /* 0x0000004100417308 */ /* 0x000ee20000000800 */
[----:B0-----:R-:W-:-:S07]  /*3120*/  FADD.FTZ R14, R64, R13 ;  /* 0x0000000d400e7221 */ /* 0x001fce0000010000 */
[----:B------:R-:W0:Y:S01]  /*3130*/  MUFU.EX2 R67, R67 ;  /* 0x0000004300437308 */ /* 0x000e220000000800 */
[----:B----4-:R-:W-:-:S07]  /*3140*/  FADD.FTZ R12, R66, R5 ;  /* 0x00000005420c7221 */ /* 0x010fce0000010000 */
[----:B------:R-:W4:Y:S01]  /*3150*/  MUFU.EX2 R68, R68 ;  /* 0x0000004400447308 */ /* 0x000f220000000800 */
[C---:B---3--:R-:W-:Y:S01]  /*3160*/  FADD.FTZ R13, R65.reuse, R14 ;  /* 0x0000000e410d7221 */ /* 0x048fe20000010000 */
[----:B------:R-:W-:-:S06]  /*3170*/  F2FP.BF16.F32.PACK_AB R172, R65, R64 ;  /* 0x0000004041ac723e */ /* 0x000fcc00000010ff */
[----:B------:R-:W3:Y:S01]  /*3180*/  MUFU.EX2 R70, R70 ;  /* 0x0000004600467308 */ /* 0x000ee20000000800 */
[C---:B0-----:R-:W-:Y:S01]  /*3190*/  FADD.FTZ R5, R67.reuse, R12 ;  /* 0x0000000c43057221 */ /* 0x041fe20000010000 */
[----:B------:R-:W-:-:S06]  /*31a0*/  F2FP.BF16.F32.PACK_AB R173, R67, R66 ;  /* 0x0000004243ad723e */ /* 0x000fcc00000010ff */
[----:B------:R-:W0:Y:S01]  /*31b0*/  MUFU.EX2 R11, R11 ;  /* 0x0000000b000b7308 */ /* 0x000e220000000800 */
[----:B----4-:R-:W-:Y:S01]  /*31c0*/  FADD.FTZ R14, R68, R13 ;  /* 0x0000000d440e7221 */ /* 0x010fe20000010000 */
[----:B------:R-:W-:-:S03]  /*31d0*/  F2FP.BF16.F32.PACK_AB R174, R9, R68 ;  /* 0x0000004409ae723e */ /* 0x000fc600000010ff */
[----:B------:R-:W-:Y:S01]  /*31e0*/  FADD.FTZ R6, R9, R14 ;  /* 0x0000000e09067221 */ /* 0x000fe20000010000 */
[----:B---3--:R-:W-:-:S04]  /*31f0*/  FADD.FTZ R12, R70, R5 ;  /* 0x00000005460c7221 */ /* 0x008fc80000010000 */
[C---:B0-----:R-:W-:Y:S01]  /*3200*/  FADD.FTZ R5, R11.reuse, R12 ;  /* 0x0000000c0b057221 */ /* 0x041fe20000010000 */
[----:B------:R-:W-:Y:S01]  /*3210*/  F2FP.BF16.F32.PACK_AB R175, R11, R70 ;  /* 0x000000460baf723e */ /* 0x000fe200000010ff */
[----:B--2---:R-:W-:Y:S06]  /*3220*/  @!P0 BRA `(.L_x_19) ;  /* 0x0000000000048947 */ /* 0x004fec0003800000 */
[----:B------:R-:W-:Y:S01]  /*3230*/  BPT.TRAP 0x1 ;  /* 0x000000040000795c */ /* 0x000fe20000300000 */
.L_x_19:
[----:B------:R0:W2:Y:S01]  /*3240*/  SYNCS.PHASECHK.TRANS64.TRYWAIT P2, [UR38+0x22850], R7 ;  /* 0x02285007ff0075a7 */ /* 0x0000a20008040166 */
[----:B------:R-:W-:Y:S05]  /*3250*/  @!P0 BRA `(.L_x_20) ;  /* 0x0000000000048947 */ /* 0x000fea0003800000 */
[----:B------:R-:W-:Y:S01]  /*3260*/  BPT.TRAP 0x1 ;  /* 0x000000040000795c */ /* 0x000fe20000300000 */
.L_x_20:
[----:B--2---:R-:W-:Y:S05]  /*3270*/  @P2 BRA `(.L_x_21) ;  /* 0x0000000000082947 */ /* 0x004fea0003800000 */
[----:B------:R-:W2:Y:S02]  /*3280*/  SYNCS.PHASECHK.TRANS64.TRYWAIT P2, [UR38+0x22850], R7 ;  /* 0x02285007ff0075a7 */ /* 0x000ea40008040166 */
[----:B--2---:R-:W-:Y:S05]  /*3290*/  @!P2 BRA `(.L_x_22) ;  /* 0x000000900060a947 */ /* 0x004fea0003800000 */
.L_x_21:
[----:B------:R3:W-:Y:S01]  /*32a0*/  BAR.SYNC.DEFER_BLOCKING R0, 0x100 ;  /* 0x000400000000751d */ /* 0x0007e20000010000 */
[----:B------:R-:W-:Y:S01]  /*32b0*/  UIADD3 UR4, UR38, 0x400, URZ ;  /* 0x0000040026047890 */ /* 0x000fe2000fffe03f */
[----:B--2---:R-:W-:Y:S01]  /*32c0*/  @!P1 VIADD R10, R10, 0x22860 ;  /* 0x000228600a0a9836 */ /* 0x004fe20000000000 */
[----:B------:R-:W-:Y:S02]  /*32d0*/  UIADD3 UR40, UR40, -0x2, URZ ;  /* 0xfffffffe28287890 */ /* 0x000fe4000fffe03f */
[----:B------:R-:W-:Y:S01]  /*32e0*/  USHF.R.U32.HI UR4, URZ, 0x4, UR4 ;  /* 0x000000043f047899 */ /* 0x000fe20008011604 */
[----:B------:R-:W-:Y:S01]  /*32f0*/  UMOV UR11, 0x40000040 ;  /* 0x40000040000b7882 */ /* 0x000fe20000000000 */
[----:B------:R-:W-:Y:S01]  /*3300*/  UISETP.GE.AND UP0, UPT, UR40, UR37, UPT ;  /* 0x000000252800728c */ /* 0x000fe2000bf06270 */
[----:B------:R-:W-:Y:S01]  /*3310*/  @!P1 PRMT R10, RZ, 0x654, R10 ;  /* 0x00000654ff0a9816 */ /* 0x000fe2000000000a */
[----:B------:R-:W-:-:S04]  /*3320*/  ULOP3.LUT UR4, UR4, 0x3fff, URZ, 0xc0, !UPT ;  /* 0x00003fff04047892 */ /* 0x000fc8000f8ec03f */
[----:B------:R-:W-:Y:S01]  /*3330*/  ULOP3.LUT UR24, UR4, 0x3000000, URZ, 0xfc, !UPT ;  /* 0x0300000004187892 */ /* 0x000fe2000f8efc3f */
[----:B------:R-:W-:-:S03]  /*3340*/  PLOP3.LUT P2, PT, PT, PT, UP0, 0x80, 0x0 ;  /* 0x000000000000781c */ /* 0x000fc60003f4f008 */
[----:B------:R-:W-:-:S03]  /*3350*/  UIADD3 UR4, UR24, 0x80, URZ ;  /* 0x0000008018047890 */ /* 0x000fc6000fffe03f */
[----:B------:R-:W-:Y:S01]  /*3360*/  UMOV UR10, UR24 ;  /* 0x00000018000a7c82 */ /* 0x000fe20008000000 */
[----:B------:R-:W-:-:S06]  /*3370*/  WARPGROUP.ARRIVE ;  /* 0x00000000000079c5 */ /* 0x000fcc0000000000 */
[----:B------:R-:W-:Y:S01]  /*3380*/  HGMMA.64x256x16.F32.BF16 R24, R152, gdesc[UR8].tnspB, RZ, !UPT, gsb0 ;  /* 0x43e0000898187df0 */ /* 0x000fe2000c0018ff */
[----:B------:R-:W-:Y:S01]  /*3390*/  UMOV UR10, UR4 ;  /* 0x00000004000a7c82 */ /* 0x000fe20008000000 */
[----:B------:R-:W-:Y:S01]  /*33a0*/  UMOV UR11, 0x40000040 ;  /* 0x40000040000b7882 */ /* 0x000fe20000000000 */
[----:B------:R-:W-:Y:S01]  /*33b0*/  UIADD3 UR4, UR24, 0x100, URZ ;  /* 0x0000010018047890 */ /* 0x000fe2000fffe03f */
[----:B------:R-:W-:Y:S02]  /*33c0*/  WARPGROUP.DEPBAR.LE gsb0, 0x0 ;  /* 0x00008000000079c5 */ /* 0x000fe40000010000 */
[----:B------:R-:W-:-:S15]  /*33d0*/  WARPGROUP.ARRIVE ;  /* 0x00000000000079c5 */ /* 0x000fde0000000000 */
[----:B------:R-:W-:-:S07]  /*33e0*/  NOP ;  /* 0x0000000000007918 */ /* 0x000fce0000000000 */
[----:B------:R-:W-:Y:S01]  /*33f0*/  HGMMA.64x256x16.F32.BF16 R24, R156, gdesc[UR8].tnspB, R24, gsb0 ;  /* 0x43e000089c187df0 */ /* 0x000fe20008001818 */
        /* <DEDUP_REMOVED lines=23> */
[----:B------:R-:W-:Y:S02]  /*3570*/  WARPGROUP.DEPBAR.LE gsb0, 0x0 ;  /* 0x00008000000079c5 */ /* 0x000fe40000010000 */
[----:B------:R-:W-:-:S15]  /*3580*/  WARPGROUP.ARRIVE ;  /* 0x00000000000079c5 */ /* 0x000fde0000000000 */
[----:B------:R-:W-:-:S08]  /*3590*/  NOP ;  /* 0x0000000000007918 */ /* 0x000fd00000000000 */
[----:B------:R-:W-:Y:S03]  /*35a0*/  HGMMA.64x256x16.F32.BF16 R24, R172, gdesc[UR8].tnspB, R24, gsb0 ;  /* 0x43e00008ac187df0 */ /* 0x000fe60008001818 */
[----:B------:R-:W-:Y:S02]  /*35b0*/  WARPGROUP.DEPBAR.LE gsb0, 0x0 ;  /* 0x00008000000079c5 */ /* 0x000fe40000010000 */
[----:B------:R3:W-:Y:S01]  /*35c0*/  @!P1 SYNCS.ARRIVE.TRANS64.RED.A1T0 RZ, [R10+URZ], RZ ;  /* 0x000000ff0aff99a7 */ /* 0x0007e2000810043f */
[----:B------:R-:W-:Y:S05]  /*35d0*/  @!P2 BRA `(.L_x_23) ;  /* 0x0000002000c8a947 */ /* 0x000fea0003800000 */
[----:B01----:R-:W-:Y:S01]  /*35e0*/  IMAD.MOV.U32 R7, RZ, RZ, R4 ;  /* 0x000000ffff077224 */ /* 0x003fe200078e0004 */
[----:B------:R-:W-:Y:S01]  /*35f0*/  UMOV UR4, URZ ;  /* 0x0000003f00047c82 */ /* 0x000fe20008000000 */
[----:B------:R-:W-:Y:S01]  /*3600*/  IMAD.MOV.U32 R20, RZ, RZ, R3 ;  /* 0x000000ffff147224 */ /* 0x000fe200078e0003 */
[----:B------:R-:W-:Y:S01]  /*3610*/  UMOV UR5, URZ ;  /* 0x0000003f00057c82 */ /* 0x000fe20008000000 */
[----:B------:R-:W-:Y:S01]  /*3620*/  ULDC UR27, c[0x0][0x9d8] ;  /* 0x00027600001b7ab9 */ /* 0x000fe20000000800 */
[----:B------:R-:W-:-:S05]  /*3630*/  ULDC UR7, c[0x0][0x988] ;  /* 0x0002620000077ab9 */ /* 0x000fca0000000800 */
.L_x_32:
[----:B------:R-:W-:Y:S01]  /*3640*/  UIADD3 UR5, UR5, 0x1, URZ ;  /* 0x0000000105057890 */ /* 0x000fe2000fffe03f */
[----:B------:R-:W-:Y:S01]  /*3650*/  MOV R3, UR40 ;  /* 0x0000002800037c02 */ /* 0x000fe20008000f00 */
[----:B------:R-:W-:Y:S02]  /*3660*/  UIADD3 UR40, UR40, -0x1, URZ ;  /* 0xffffffff28287890 */ /* 0x000fe4000fffe03f */
[----:B------:R-:W-:Y:S01]  /*3670*/  UISETP.NE.AND UP0, UPT, UR5, 0x2, UPT ;  /* 0x000000020500788c */ /* 0x000fe2000bf05270 */
[----:B------:R-:W-:-:S03]  /*3680*/  ISETP.GT.AND P2, PT, R3, UR37, PT ;  /* 0x0000002503007c0c */ /* 0x000fc6000bf44270 */
[----:B------:R-:W-:Y:S02]  /*3690*/  USEL UR10, URZ, 0x1, UP0 ;  /* 0x000000013f0a7887 */ /* 0x000fe40008000000 */
[----:B------:R-:W-:Y:S02]  /*36a0*/  USEL UR5, UR5, URZ, UP0 ;  /* 0x0000003f05057287 */ /* 0x000fe40008000000 */
[----:B------:R-:W-:Y:S01]  /*36b0*/  ULOP3.LUT UR4, UR4, UR10, URZ, 0x3c, !UPT ;  /* 0x0000000a04047292 */ /* 0x000fe2000f8e3c3f */
[----:B--2---:R-:W-:Y:S11]  /*36c0*/  @!P0 BRA `(.L_x_24) ;  /* 0x0000000000048947 */ /* 0x004ff60003800000 */
[----:B------:R-:W-:Y:S01]  /*36d0*/  BPT.TRAP 0x1 ;  /* 0x000000040000795c */ /* 0x000fe20000300000 */
.L_x_24:
[----:B------:R-:W-:Y:S01]  /*36e0*/  IMAD.U32 R3, RZ, RZ, UR4 ;  /* 0x00000004ff037e24 */ /* 0x000fe2000f8e00ff */
[----:B------:R-:W-:-:S04]  /*36f0*/  ULEA UR26, UR5, UR38, 0x3 ;  /* 0x00000026051a7291 */ /* 0x000fc8000f8e183f */
[----:B------:R-:W-:-:S04]  /*3700*/  SHF.L.U32 R3, R3, 0x1f, RZ ;  /* 0x0000001f03037819 */ /* 0x000fc800000006ff */
[----:B------:R-:W-:-:S13]  /*3710*/  R2UR UR25, R3 ;  /* 0x00000000031972ca */ /* 0x000fda00000e0000 */
[----:B------:R-:W-:-:S04]  /*3720*/  IMAD.U32 R3, RZ, RZ, UR25 ;  /* 0x00000019ff037e24 */ /* 0x000fc8000f8e00ff */
[----:B------:R0:W1:Y:S01]  /*3730*/  SYNCS.PHASECHK.TRANS64.TRYWAIT P3, [UR26+0x22830], R3 ;  /* 0x02283003ff0075a7 */ /* 0x000062000806015a */
[----:B------:R-:W-:Y:S05]  /*3740*/  @!P0 BRA `(.L_x_25) ;  /* 0x0000000000048947 */ /* 0x000fea0003800000 */
[----:B------:R-:W-:Y:S01]  /*3750*/  BPT.TRAP 0x1 ;  /* 0x000000040000795c */ /* 0x000fe20000300000 */
.L_x_25:
[----:B-1----:R-:W-:Y:S05]  /*3760*/  @P3 BRA `(.L_x_26) ;  /* 0x00000000000c3947 */ /* 0x002fea0003800000 */
[----:B0-----:R-:W-:-:S04]  /*3770*/  IMAD.U32 R3, RZ, RZ, UR25 ;  /* 0x00000019ff037e24 */ /* 0x001fc8000f8e00ff */
[----:B------:R-:W0:Y:S02]  /*3780*/  SYNCS.PHASECHK.TRANS64.TRYWAIT P3, [UR26+0x22830], R3 ;  /* 0x02283003ff0075a7 */ /* 0x000e24000806015a */
[----:B0-----:R-:W-:Y:S05]  /*3790*/  @!P3 BRA `(.L_x_27) ;  /* 0x0000008c0034b947 */ /* 0x001fea0003800000 */
.L_x_26:
[----:B------:R-:W-:Y:S01]  /*37a0*/  UIMAD UR10, UR5, 0x300, UR6 ;  /* 0x00000300050a78a4 */ /* 0x000fe2000f8e0206 */
[----:B------:R-:W-:Y:S01]  /*37b0*/  WARPGROUP.ARRIVE ;  /* 0x00000000000079c5 */ /* 0x000fe20000000000 */
[----:B------:R-:W-:Y:S01]  /*37c0*/  UMOV UR11, 0x40000040 ;  /* 0x40000040000b7882 */ /* 0x000fe20000000000 */
[----:B------:R-:W-:Y:S01]  /*37d0*/  UMOV UR15, 0x40000040 ;  /* 0x40000040000f7882 */ /* 0x000fe20000000000 */
[----:B------:R-:W-:Y:S02]  /*37e0*/  UIADD3 UR14, UR10, 0x2, URZ ;  /* 0x000000020a0e7890 */ /* 0x000fe4000fffe03f */
[----:B------:R-:W-:Y:S01]  /*37f0*/  UIADD3 UR18, UR10, 0x4, URZ ;  /* 0x000000040a127890 */ /* 0x000fe2000fffe03f */
[----:B------:R-:W-:Y:S02]  /*3800*/  UMOV UR19, 0x40000040 ;  /* 0x4000004000137882 */ /* 0x000fe40000000000 */
[----:B------:R-:W-:Y:S01]  /*3810*/  HGMMA.64x96x16.F32.BF16 R152, gdesc[UR8], RZ, !UPT, gsb0 ;  /* 0x01600000089879f0 */ /* 0x000fe2000c0018ff */
[----:B------:R-:W-:Y:S01]  /*3820*/  UIADD3 UR22, UR10, 0x6, URZ ;  /* 0x000000060a167890 */ /* 0x000fe2000fffe03f */
[----:B------:R-:W-:Y:S01]  /*3830*/  UMOV UR23, 0x40000040 ;  /* 0x4000004000177882 */ /* 0x000fe20000000000 */
        /* <DEDUP_REMOVED lines=11> */
[----:B0-----:R-:W-:Y:S01]  /*38f0*/  FMUL.FTZ R4, R153, UR27 ;  /* 0x0000001b99047c20 */ /* 0x001fe20008410000 */
        /* <DEDUP_REMOVED lines=9> */
[----:B---3--:R-:W-:Y:S01]  /*3990*/  FMUL.FTZ R10, R158, UR27 ;  /* 0x0000001b9e0a7c20 */ /* 0x008fe20008410000 */
[----:B------:R-:W-:Y:S01]  /*39a0*/  FMUL.FTZ R156, R168, UR27 ;  /* 0x0000001ba89c7c20 */ /* 0x000fe20008410000 */
[----:B------:R-:W-:Y:S01]  /*39b0*/  FMUL.FTZ R157, R169, UR27 ;  /* 0x0000001ba99d7c20 */ /* 0x000fe20008410000 */
[----:B------:R-:W1:Y:S01]  /*39c0*/  MUFU.TANH R4, R4 ;  /* 0x0000000400047308 */ /* 0x000e620000002400 */
        /* <DEDUP_REMOVED lines=8> */
[----:B0-----:R-:W-:Y:S01]  /*3a50*/  FMNMX.FTZ R3, R21, R20, !PT ;  /* 0x0000001415037209 */ /* 0x001fe20007810000 */
[----:B------:R-:W-:Y:S01]  /*3a60*/  FMUL.FTZ R167, R180, UR27 ;  /* 0x0000001bb4a77c20 */ /* 0x000fe20008410000 */
[----:B------:R-:W-:Y:S01]  /*3a70*/  FMUL.FTZ R17, R171, UR27 ;  /* 0x0000001bab117c20 */ /* 0x000fe20008410000 */
[----:B------:R-:W-:Y:S01]  /*3a80*/  FMUL.FTZ R171, R181, UR27 ;  /* 0x0000001bb5ab7c20 */ /* 0x000fe20008410000 */
[----:B------:R-:W-:Y:S01]  /*3a90*/  FMUL.FTZ R172, R184, UR27 ;  /* 0x0000001bb8ac7c20 */ /* 0x000fe20008410000 */
[----:B------:R-:W-:Y:S01]  /*3aa0*/  FMUL.FTZ R173, R185, UR27 ;  /* 0x0000001bb9ad7c20 */ /* 0x000fe20008410000 */
[----:B------:R-:W-:Y:S01]  /*3ab0*/  FMUL.FTZ R18, R174, UR27 ;  /* 0x0000001bae127c20 */ /* 0x000fe20008410000 */
[----:B------:R-:W0:Y:S01]  /*3ac0*/  MUFU.TANH R23, R23 ;  /* 0x0000001700177308 */ /* 0x000e220000002400 */
[----:B-1----:R-:W-:Y:S01]  /*3ad0*/  FMNMX.FTZ R3, R4, R3, !PT ;  /* 0x0000000304037209 */ /* 0x002fe20007810000 */
[----:B------:R-:W-:Y:S01]  /*3ae0*/  FMUL.FTZ R174, R188, UR27 ;  /* 0x0000001bbcae7c20 */ /* 0x000fe20008410000 */
[----:B------:R-:W-:Y:S01]  /*3af0*/  FMUL.FTZ R177, R189, UR27 ;  /* 0x0000001bbdb17c20 */ /* 0x000fe20008410000 */
[----:B------:R-:W-:Y:S01]  /*3b00*/  FMUL.FTZ R180, R192, UR27 ;  /* 0x0000001bc0b47c20 */ /* 0x000fe20008410000 */
[----:B------:R-:W-:Y:S01]  /*3b10*/  FMUL.FTZ R181, R193, UR27 ;  /* 0x0000001bc1b57c20 */ /* 0x000fe20008410000 */
[----:B------:R-:W-:Y:S01]  /*3b20*/  FMUL.FTZ R184, R196, UR27 ;  /* 0x0000001bc4b87c20 */ /* 0x000fe20008410000 */
[----:B------:R-:W-:Y:S01]  /*3b30*/  FMUL.FTZ R185, R197, UR27 ;  /* 0x0000001bc5b97c20 */ /* 0x000fe20008410000 */
[----:B------:R-:W1:Y:S01]  /*3b40*/  MUFU.TANH R152, R152 ;  /* 0x0000009800987308 */ /* 0x000e620000002400 */
[----:B--2---:R-:W-:Y:S01]  /*3b50*/  FMNMX.FTZ R158, R22, R3, !PT ;  /* 0x00000003169e7209 */ /* 0x004fe20007810000 */
        /* <DEDUP_REMOVED lines=12> */
[----:B------:R-:W-:-:S02]  /*3c20*/  FMUL.FTZ R182, R199, UR27 ;  /* 0x0000001bc7b67c20 */ /* 0x000fc40008410000 */
[----:B------:R-:W0:Y:S01]  /*3c30*/  MUFU.TANH R154, R154 ;  /* 0x0000009a009a7308 */ /* 0x000e220000002400 */
[----:B-1----:R-:W-:-:S07]  /*3c40*/  FMNMX.FTZ R158, R152, R3, !PT ;  /* 0x00000003989e7209 */ /* 0x002fce0007810000 */
[----:B------:R-:W1:Y:S01]  /*3c50*/  MUFU.TANH R155, R155 ;  /* 0x0000009b009b7308 */ /* 0x000e620000002400 */
[----:B--2---:R-:W-:-:S07]  /*3c60*/  FMNMX.FTZ R3, R153, R158, !PT ;  /* 0x0000009e99037209 */ /* 0x004fce0007810000 */
[----:B------:R-:W2:Y:S01]  /*3c70*/  MUFU.TANH R156, R156 ;  /* 0x0000009c009c7308 */ /* 0x000ea20000002400 */
[----:B0-----:R-:W-:-:S07]  /*3c80*/  FMNMX.FTZ R158, R154, R3, !PT ;  /* 0x000000039a9e7209 */ /* 0x001fce0007810000 */
        /* <DEDUP_REMOVED lines=21> */
[----:B--2---:R-:W-:Y:S01]  /*3de0*/  FMNMX.FTZ R3, R173, R158, !PT ;  /* 0x0000009ead037209 */ /* 0x004fe20007810000 */
[----:B------:R-:W-:Y:S01]  /*3df0*/  FMUL.FTZ R158, R175, UR27 ;  /* 0x0000001baf9e7c20 */ /* 0x000fe20008410000 */
[----:B------:R-:W-:-:S05]  /*3e00*/  FMUL.FTZ R175, R195, UR27 ;  /* 0x0000001bc3af7c20 */ /* 0x000fca0008410000 */
[----:B------:R-:W2:Y:S01]  /*3e10*/  MUFU.TANH R180, R180 ;  /* 0x000000b400b47308 */ /* 0x000ea20000002400 */
[----:B0-----:R-:W-:-:S07]  /*3e20*/  FMNMX.FTZ R160, R174, R3, !PT ;  /* 0x00000003aea07209 */ /* 0x001fce0007810000 */
[----:B------:R-:W0:Y:S01]  /*3e30*/  MUFU.TANH R181, R181 ;  /* 0x000000b500b57308 */ /* 0x000e220000002400 */
[----:B-1----:R-:W-:-:S07]  /*3e40*/  FMNMX.FTZ R3, R177, R160, !PT ;  /* 0x000000a0b1037209 */ /* 0x002fce0007810000 */
[----:B------:R-:W1:Y:S01]  /*3e50*/  MUFU.TANH R184, R184 ;  /* 0x000000b800b87308 */ /* 0x000e620000002400 */
[----:B--2---:R-:W-:-:S07]  /*3e60*/  FMNMX.FTZ R160, R180, R3, !PT ;  /* 0x00000003b4a07209 */ /* 0x004fce0007810000 */
[----:B------:R-:W2:Y:S01]  /*3e70*/  MUFU.TANH R185, R185 ;  /* 0x000000b900b97308 */ /* 0x000ea20000002400 */
[----:B0-----:R-:W-:Y:S01]  /*3e80*/  FMNMX.FTZ R3, R181, R160, !PT ;  /* 0x000000a0b5037209 */ /* 0x001fe20007810000 */
[----:B------:R-:W-:-:S06]  /*3e90*/  FMUL.FTZ R160, R179, UR27 ;  /* 0x0000001bb3a07c20 */ /* 0x000fcc0008410000 */
[----:B------:R-:W0:Y:S01]  /*3ea0*/  MUFU.TANH R8, R8 ;  /* 0x0000000800087308 */ /* 0x000e220000002400 */
[----:B-1----:R-:W-:-:S07]  /*3eb0*/  FMNMX.FTZ R164, R184, R3, !PT ;  /* 0x00000003b8a47209 */ /* 0x002fce0007810000 */
[----:B------:R-:W1:Y:S01]  /*3ec0*/  MUFU.TANH R9, R9 ;  /* 0x0000000900097308 */ /* 0x000e620000002400 */
[----:B--2---:R-:W-:Y:S01]  /*3ed0*/  FMNMX.FTZ R3, R185, R164, !PT ;  /* 0x000000a4b9037209 */ /* 0x004fe20007810000 */
[----:B------:R-:W-:-:S04]  /*3ee0*/  FMUL.FTZ R164, R183, UR27 ;  /* 0x0000001bb7a47c20 */ /* 0x000fc80008410000 */
[----:B------:R-:W2:Y:S02]  /*3ef0*/  SHFL.BFLY PT, R176, R3, 0x2, 0x1f ;  /* 0x0c401f0003b07f89 */ /* 0x000ea400000e0000 */
[----:B------:R-:W3:Y:S08]  /*3f00*/  MUFU.TANH R10, R10 ;  /* 0x0000000a000a7308 */ /* 0x000ef00000002400 */
[----:B------:R-:W4:Y:S08]  /*3f10*/  MUFU.TANH R11, R11 ;  /* 0x0000000b000b7308 */ /* 0x000f300000002400 */
[----:B------:R-:W5:Y:S01]  /*3f20*/  MUFU.TANH R12, R12 ;  /* 0x0000000c000c7308 */ /* 0x000f620000002400 */
[----:B--2---:R-:W-:Y:S01]  /*3f30*/  FMNMX.FTZ R179, R3, R176, !PT ;  /* 0x000000b003b37209 */ /* 0x004fe20007810000 */
[----:B------:R-:W-:-:S06]  /*3f40*/  FMUL.FTZ R176, R190, UR27 ;  /* 0x0000001bbeb07c20 */ /* 0x000fcc0008410000 */
[----:B------:R-:W2:Y:S01]  /*3f50*/  MUFU.TANH R13, R13 ;  /* 0x0000000d000d7308 */ /* 0x000ea20000002400 */
[----:B------:R-:W0:Y:S07]  /*3f60*/  SHFL.BFLY PT, R186, R179, 0x1, 0x1f ;  /* 0x0c201f00b3ba7f89 */ /* 0x000e2e00000e0000 */
[----:B------:R-:W2:Y:S08]  /*3f70*/  MUFU.TANH R14, R14 ;  /* 0x0000000e000e7308 */ /* 0x000eb00000002400 */
[----:B------:R-:W2:Y:S08]  /*3f80*/  MUFU.TANH R15, R15 ;  /* 0x0000000f000f7308 */ /* 0x000eb00000002400 */
[----:B------:R-:W2:Y:S01]  /*3f90*/  MUFU.TANH R16, R16 ;  /* 0x0000001000107308 */ /* 0x000ea20000002400 */
[----:B0-----:R-:W-:-:S05]  /*3fa0*/  FMNMX.FTZ R3, R179, R186, !PT ;  /* 0x000000bab3037209 */ /* 0x001fca0007810000 */
[C---:B------:R-:W-:Y:S01]  /*3fb0*/  FADD.FTZ R20, -R3.reuse, R20 ;  /* 0x0000001403147221 */ /* 0x040fe20000010100 */
[----:B------:R-:W-:Y:S01]  /*3fc0*/  FMUL.FTZ R192, R3, UR7 ;  /* 0x0000000703c07c20 */ /* 0x000fe20008410000 */
[----:B------:R-:W0:Y:S02]  /*3fd0*/  MUFU.TANH R17, R17 ;  /* 0x0000001100117308 */ /* 0x000e240000002400 */
[----:B------:R-:W-:Y:S01]  /*3fe0*/  FMUL.FTZ R179, R20, UR7 ;  /* 0x0000000714b37c20 */ /* 0x000fe20008410000 */
[----:B------:R-:W-:Y:S01]  /*3ff0*/  FMNMX.FTZ R20, R8, R7, !PT ;  /* 0x0000000708147209 */ /* 0x000fe20007810000 */
[--C-:B------:R-:W-:Y:S01]  /*4000*/  FFMA.FTZ R187, R21, UR7, -R192.reuse ;  /* 0x0000000715bb7c23 */ /* 0x100fe200080108c0 */
[--C-:B------:R-:W-:Y:S01]  /*4010*/  FFMA.FTZ R190, R157, UR7, -R192.reuse ;  /* 0x000000079dbe7c23 */ /* 0x100fe200080108c0 */
[--C-:B------:R-:W-:Y:S01]  /*4020*/  FFMA.FTZ R157, R161, UR7, -R192.reuse ;  /* 0x00000007a19d7c23 */ /* 0x100fe200080108c0 */
[----:B-1----:R-:W-:Y:S01]  /*4030*/  FMNMX.FTZ R21, R9, R20, !PT ;  /* 0x0000001409157209 */ /* 0x002fe20007810000 */
[----:B------:R-:W1:Y:S01]  /*4040*/  MUFU.TANH R18, R18 ;  /* 0x0000001200127308 */ /* 0x000e620000002400 */
[--C-:B------:R-:W-:Y:S01]  /*4050*/  FFMA.FTZ R194, R171, UR7, -R192.reuse ;  /* 0x00000007abc27c23 */ /* 0x100fe200080108c0 */
[--C-:B------:R-:W-:Y:S01]  /*4060*/  FFMA.FTZ R171, R174, UR7, -R192.reuse ;  /* 0x00000007aeab7c23 */ /* 0x100fe200080108c0 */
[----:B---3--:R-:W-:Y:S01]  /*4070*/  FMNMX.FTZ R186, R10, R21, !PT ;  /* 0x000000150aba7209 */ /* 0x008fe20007810000 */
[--C-:B------:R-:W-:Y:S01]  /*4080*/  FFMA.FTZ R21, R4, UR7, -R192.reuse ;  /* 0x0000000704157c23 */ /* 0x100fe200080108c0 */
[--C-:B------:R-:W-:Y:S01]  /*4090*/  FFMA.FTZ R174, R177, UR7, -R192.reuse ;  /* 0x00000007b1ae7c23 */ /* 0x100fe200080108c0 */
[--C-:B------:R-:W-:Y:S01]  /*40a0*/  FFMA.FTZ R188, R155, UR7, -R192.reuse ;  /* 0x000000079bbc7c23 */ /* 0x100fe200080108c0 */
[----:B----4-:R-:W-:Y:S01]  /*40b0*/  FMNMX.FTZ R183, R11, R186, !PT ;  /* 0x000000ba0bb77209 */ /* 0x010fe20007810000 */
[----:B------:R-:W3:Y:S01]  /*40c0*/  MUFU.TANH R158, R158 ;  /* 0x0000009e009e7308 */ /* 0x000ee20000002400 */
[--C-:B------:R-:W-:Y:S01]  /*40d0*/  FFMA.FTZ R186, R153, UR7, -R192.reuse ;  /* 0x0000000799ba7c23 */ /* 0x100fe200080108c0 */
[--C-:B------:R-:W-:Y:S01]  /*40e0*/  FFMA.FTZ R177, R184, UR7, -R192.reuse ;  /* 0x00000007b8b17c23 */ /* 0x100fe200080108c0 */
[----:B-----5:R-:W-:Y:S01]  /*40f0*/  FMNMX.FTZ R4, R12, R183, !PT ;  /* 0x000000b70c047209 */ /* 0x020fe20007810000 */
[--C-:B------:R-:W-:Y:S01]  /*4100*/  FFMA.FTZ R22, R22, UR7, -R192.reuse ;  /* 0x0000000716167c23 */ /* 0x100fe200080108c0 */
[--C-:B------:R-:W-:Y:S01]  /*4110*/  FFMA.FTZ R23, R23, UR7, -R192.reuse ;  /* 0x0000000717177c23 */ /* 0x100fe200080108c0 */
[--C-:B------:R-:W-:Y:S01]  /*4120*/  FFMA.FTZ R154, R154, UR7, -R192.reuse ;  /* 0x000000079a9a7c23 */ /* 0x100fe200080108c0 */
[----:B--2---:R-:W-:Y:S01]  /*4130*/  FMNMX.FTZ R183, R13, R4, !PT ;  /* 0x000000040db77209 */ /* 0x004fe20007810000 */
[----:B------:R-:W2:Y:S01]  /*4140*/  MUFU.TANH R159, R159 ;  /* 0x0000009f009f7308 */ /* 0x000ea20000002400 */
[--C-:B------:R-:W-:Y:S01]  /*4150*/  FFMA.FTZ R155, R156, UR7, -R192.reuse ;  /* 0x000000079c9b7c23 */ /* 0x100fe200080108c0 */
[--C-:B------:R-:W-:Y:S01]  /*4160*/  FFMA.FTZ R162, R162, UR7, -R192.reuse ;  /* 0x00000007a2a27c23 */ /* 0x100fe200080108c0 */
[----:B------:R-:W-:Y:S01]  /*4170*/  FMNMX.FTZ R4, R14, R183, !PT ;  /* 0x000000b70e047209 */ /* 0x000fe20007810000 */
[--C-:B------:R-:W-:Y:S01]  /*4180*/  FFMA.FTZ R166, R166, UR7, -R192.reuse ;  /* 0x00000007a6a67c23 */ /* 0x100fe200080108c0 */
[----:B------:R-:W-:-:S02]  /*4190*/  FFMA.FTZ R184, R185, UR7, -R192 ;  /* 0x00000007b9b87c23 */ /* 0x000fc400080108c0 */
[----:B------:R-:W-:Y:S01]  /*41a0*/  FMNMX.FTZ R183, R15, R4, !PT ;  /* 0x000000040fb77209 */ /* 0x000fe20007810000 */
[----:B------:R-:W4:Y:S03]  /*41b0*/  MUFU.TANH R160, R160 ;  /* 0x000000a000a07308 */ /* 0x000f260000002400 */
[----:B------:R-:W-:Y:S01]  /*41c0*/  FMNMX.FTZ R4, R16, R183, !PT ;  /* 0x000000b710047209 */ /* 0x000fe20007810000 */
[----:B------:R-:W-:-:S04]  /*41d0*/  FFMA.FTZ R183, R152, UR7, -R192 ;  /* 0x0000000798b77c23 */ /* 0x000fc800080108c0 */
[----:B------:R0:W-:Y:S08]  /*41e0*/  MUFU.EX2 R20, R187 ;  /* 0x000000bb00147308 */ /* 0x0001f00000000800 */
[----:B------:R-:W5:Y:S01]  /*41f0*/  MUFU.TANH R163, R163 ;  /* 0x000000a300a37308 */ /* 0x000f620000002400 */
[----:B0-----:R-:W-:-:S04]  /*4200*/  FMNMX.FTZ R187, R17, R4, !PT ;  /* 0x0000000411bb7209 */ /* 0x001fc80007810000 */
[----:B-1----:R-:W-:-:S03]  /*4210*/  FMNMX.FTZ R187, R18, R187, !PT ;  /* 0x000000bb12bb7209 */ /* 0x002fc60007810000 */
[----:B------:R-:W0:Y:S01]  /*4220*/  MUFU.TANH R164, R164 ;  /* 0x000000a400a47308 */ /* 0x000e220000002400 */
[----:B---3--:R-:W-:-:S04]  /*4230*/  FMNMX.FTZ R4, R158, R187, !PT ;  /* 0x000000bb9e047209 */ /* 0x008fc80007810000 */
[----:B--2---:R-:W-:-:S03]  /*4240*/  FMNMX.FTZ R153, R159, R4, !PT ;  /* 0x000000049f997209 */ /* 0x004fc60007810000 */
[----:B------:R-:W1:Y:S01]  /*4250*/  MUFU.TANH R168, R168 ;  /* 0x000000a800a87308 */ /* 0x000e620000002400 */
[----:B----4-:R-:W-:-:S04]  /*4260*/  FMNMX.FTZ R4, R160, R153, !PT ;  /* 0x00000099a0047209 */ /* 0x010fc80007810000 */
[----:B-----5:R-:W-:-:S03]  /*4270*/  FMNMX.FTZ R187, R163, R4, !PT ;  /* 0x00000004a3bb7209 */ /* 0x020fc60007810000 */
        /* <DEDUP_REMOVED lines=14> */
[----:B------:R-:W0:Y:S01]  /*4360*/  MUFU.EX2 R179, R179 ;  /* 0x000000b300b37308 */ /* 0x000e220000000800 */
[----:B-1----:R-:W-:-:S07]  /*4370*/  FMNMX.FTZ R161, R178, R161, !PT ;  /* 0x000000a1b2a17209 */ /* 0x002fce0007810000 */
[----:B------:R-:W-:Y:S01]  /*4380*/  MUFU.EX2 R21, R21 ;  /* 0x0000001500157308 */ /* 0x000fe20000000800 */
[----:B--2---:R-:W-:Y:S01]  /*4390*/  FMNMX.FTZ R4, R182, R161, !PT ;  /* 0x000000a1b6047209 */ /* 0x004fe20007810000 */
[--C-:B------:R-:W-:Y:S01]  /*43a0*/  FFMA.FTZ R161, R165, UR7, -R192.reuse ;  /* 0x00000007a5a17c23 */ /* 0x100fe200080108c0 */
[--C-:B------:R-:W-:Y:S01]  /*43b0*/  FFMA.FTZ R165, R167, UR7, -R192.reuse ;  /* 0x00000007a7a57c23 */ /* 0x100fe200080108c0 */
[--C-:B------:R-:W-:Y:S01]  /*43c0*/  FFMA.FTZ R167, R172, UR7, -R192.reuse ;  /* 0x00000007aca77c23 */ /* 0x100fe200080108c0 */
[--C-:B------:R-:W-:Y:S01]  /*43d0*/  FFMA.FTZ R172, R173, UR7, -R192.reuse ;  /* 0x00000007adac7c23 */ /* 0x100fe200080108c0 */
[----:B------:R-:W1:Y:S01]  /*43e0*/  SHFL.BFLY PT, R187, R4, 0x2, 0x1f ;  /* 0x0c401f0004bb7f89 */ /* 0x000e6200000e0000 */
[--C-:B------:R-:W-:Y:S01]  /*43f0*/  FFMA.FTZ R173, R180, UR7, -R192.reuse ;  /* 0x00000007b4ad7c23 */ /* 0x100fe200080108c0 */
[----:B------:R-:W-:Y:S01]  /*4400*/  FFMA.FTZ R180, R181, UR7, -R192 ;  /* 0x00000007b5b47c23 */ /* 0x000fe200080108c0 */
[----:B------:R-:W-:Y:S01]  /*4410*/  MUFU.EX2 R22, R22 ;  /* 0x0000001600167308 */ /* 0x000fe20000000800 */
[----:B0-----:R-:W-:Y:S01]  /*4420*/  FFMA.FTZ R6, R179, R6, R20 ;  /* 0x00000006b3067223 */ /* 0x001fe20000010014 */
[-C--:B------:R-:W-:Y:S01]  /*4430*/  FMUL.FTZ R24, R24, R179.reuse ;  /* 0x000000b318187220 */ /* 0x080fe20000410000 */
[-C--:B------:R-:W-:Y:S01]  /*4440*/  FMUL.FTZ R25, R25, R179.reuse ;  /* 0x000000b319197220 */ /* 0x080fe20000410000 */
[-C--:B------:R-:W-:Y:S01]  /*4450*/  FMUL.FTZ R28, R28, R179.reuse ;  /* 0x000000b31c1c7220 */ /* 0x080fe20000410000 */
[-C--:B------:R-:W-:Y:S01]  /*4460*/  FMUL.FTZ R29, R29, R179.reuse ;  /* 0x000000b31d1d7220 */ /* 0x080fe20000410000 */
[-C--:B------:R-:W-:Y:S01]  /*4470*/  FMUL.FTZ R32, R32, R179.reuse ;  /* 0x000000b320207220 */ /* 0x080fe20000410000 */
[-C--:B------:R-:W-:Y:S01]  /*4480*/  FMUL.FTZ R33, R33, R179.reuse ;  /* 0x000000b321217220 */ /* 0x080fe20000410000 */
[----:B------:R-:W0:Y:S01]  /*4490*/  MUFU.EX2 R23, R23 ;  /* 0x0000001700177308 */ /* 0x000e220000000800 */
[-C--:B------:R-:W-:Y:S01]  /*44a0*/  FMUL.FTZ R36, R36, R179.reuse ;  /* 0x000000b324247220 */ /* 0x080fe20000410000 */
[-C--:B------:R-:W-:Y:S01]  /*44b0*/  FMUL.FTZ R37, R37, R179.reuse ;  /* 0x000000b325257220 */ /* 0x080fe20000410000 */
[-C--:B------:R-:W-:Y:S01]  /*44c0*/  FMUL.FTZ R40, R40, R179.reuse ;  /* 0x000000b328287220 */ /* 0x080fe20000410000 */
[-C--:B------:R-:W-:Y:S01]  /*44d0*/  FMUL.FTZ R41, R41, R179.reuse ;  /* 0x000000b329297220 */ /* 0x080fe20000410000 */
[-C--:B------:R-:W-:Y:S01]  /*44e0*/  FMUL.FTZ R44, R44, R179.reuse ;  /* 0x000000b32c2c7220 */ /* 0x080fe20000410000 */
[-C--:B------:R-:W-:Y:S01]  /*44f0*/  FMUL.FTZ R45, R45, R179.reuse ;  /* 0x000000b32d2d7220 */ /* 0x080fe20000410000 */
[-C--:B------:R-:W-:Y:S01]  /*4500*/  FMUL.FTZ R48, R48, R179.reuse ;  /* 0x000000b330307220 */ /* 0x080fe20000410000 */
[----:B------:R-:W2:Y:S01]  /*4510*/  MUFU.EX2 R183, R183 ;  /* 0x000000b700b77308 */ /* 0x000ea20000000800 */
[-C--:B------:R-:W-:Y:S01]  /*4520*/  FMUL.FTZ R49, R49, R179.reuse ;  /* 0x000000b331317220 */ /* 0x080fe20000410000 */
[-C--:B------:R-:W-:Y:S01]  /*4530*/  FMUL.FTZ R52, R52, R179.reuse ;  /* 0x000000b334347220 */ /* 0x080fe20000410000 */
[-C--:B------:R-:W-:Y:S01]  /*4540*/  FMUL.FTZ R53, R53, R179.reuse ;  /* 0x000000b335357220 */ /* 0x080fe20000410000 */
[----:B------:R-:W-:Y:S01]  /*4550*/  FMUL.FTZ R56, R56, R179 ;  /* 0x000000b338387220 */ /* 0x000fe20000410000 */
[----:B-1----:R-:W-:Y:S01]  /*4560*/  FMNMX.FTZ R187, R4, R187, !PT ;  /* 0x000000bb04bb7209 */ /* 0x002fe20007810000 */
[-C--:B------:R-:W-:Y:S01]  /*4570*/  FMUL.FTZ R57, R57, R179.reuse ;  /* 0x000000b339397220 */ /* 0x080fe20000410000 */
[-C--:B------:R-:W-:Y:S01]  /*4580*/  FMUL.FTZ R60, R60, R179.reuse ;  /* 0x000000b33c3c7220 */ /* 0x080fe20000410000 */
[----:B------:R0:W-:Y:S01]  /*4590*/  MUFU.EX2 R153, R154 ;  /* 0x0000009a00997308 */ /* 0x0001e20000000800 */
[-C--:B------:R-:W-:Y:S01]  /*45a0*/  FMUL.FTZ R61, R61, R179.reuse ;  /* 0x000000b33d3d7220 */ /* 0x080fe20000410000 */
[----:B------:R-:W1:Y:S01]  /*45b0*/  SHFL.BFLY PT, R4, R187, 0x1, 0x1f ;  /* 0x0c201f00bb047f89 */ /* 0x000e6200000e0000 */
[-C--:B------:R-:W-:Y:S01]  /*45c0*/  FMUL.FTZ R64, R64, R179.reuse ;  /* 0x000000b340407220 */ /* 0x080fe20000410000 */
[-C--:B------:R-:W-:Y:S01]  /*45d0*/  FMUL.FTZ R65, R65, R179.reuse ;  /* 0x000000b341417220 */ /* 0x080fe20000410000 */
[-C--:B------:R-:W-:Y:S01]  /*45e0*/  FMUL.FTZ R68, R68, R179.reuse ;  /* 0x000000b344447220 */ /* 0x080fe20000410000 */
[-C--:B------:R-:W-:Y:S01]  /*45f0*/  FMUL.FTZ R69, R69, R179.reuse ;  /* 0x000000b345457220 */ /* 0x080fe20000410000 */
[-C--:B------:R-:W-:Y:S01]  /*4600*/  FMUL.FTZ R72, R72, R179.reuse ;  /* 0x000000b348487220 */ /* 0x080fe20000410000 */
[----:B------:R-:W3:Y:S01]  /*4610*/  MUFU.EX2 R186, R186 ;  /* 0x000000ba00ba7308 */ /* 0x000ee20000000800 */
[----:B0-----:R-:W-:Y:S01]  /*4620*/  F2FP.BF16.F32.PACK_AB R154, R23, R22 ;  /* 0x00000016179a723e */ /* 0x001fe200000010ff */
[-C--:B------:R-:W-:Y:S01]  /*4630*/  FMUL.FTZ R73, R73, R179.reuse ;  /* 0x000000b349497220 */ /* 0x080fe20000410000 */
[-C--:B------:R-:W-:Y:S01]  /*4640*/  FMUL.FTZ R76, R76, R179.reuse ;  /* 0x000000b34c4c7220 */ /* 0x080fe20000410000 */
[-C--:B------:R-:W-:Y:S01]  /*4650*/  FMUL.FTZ R77, R77, R179.reuse ;  /* 0x000000b34d4d7220 */ /* 0x080fe20000410000 */
[-C--:B------:R-:W-:Y:S01]  /*4660*/  FMUL.FTZ R80, R80, R179.reuse ;  /* 0x000000b350507220 */ /* 0x080fe20000410000 */
[-C--:B------:R-:W-:Y:S01]  /*4670*/  FMUL.FTZ R81, R81, R179.reuse ;  /* 0x000000b351517220 */ /* 0x080fe20000410000 */
[-C--:B------:R-:W-:Y:S01]  /*4680*/  FMUL.FTZ R84, R84, R179.reuse ;  /* 0x000000b354547220 */ /* 0x080fe20000410000 */
[----:B------:R-:W-:Y:S01]  /*4690*/  MUFU.EX2 R188, R188 ;  /* 0x000000bc00bc7308 */ /* 0x000fe20000000800 */
[-C--:B------:R-:W-:Y:S01]  /*46a0*/  FMUL.FTZ R85, R85, R179.reuse ;  /* 0x000000b355557220 */ /* 0x080fe20000410000 */
        /* <DEDUP_REMOVED lines=8> */
[----:B-1----:R-:W-:Y:S01]  /*4730*/  FMNMX.FTZ R4, R187, R4, !PT ;  /* 0x00000004bb047209 */ /* 0x002fe20007810000 */
[-C--:B------:R-:W-:Y:S01]  /*4740*/  FMUL.FTZ R101, R101, R179.reuse ;  /* 0x000000b365657220 */ /* 0x080fe20000410000 */
[-C--:B------:R-:W-:Y:S01]  /*4750*/  FMUL.FTZ R104, R104, R179.reuse ;  /* 0x000000b368687220 */ /* 0x080fe20000410000 */
[-C--:B------:R-:W-:Y:S01]  /*4760*/  FMUL.FTZ R105, R105, R179.reuse ;  /* 0x000000b369697220 */ /* 0x080fe20000410000 */
[-C--:B------:R-:W-:Y:S01]  /*4770*/  FMUL.FTZ R108, R108, R179.reuse ;  /* 0x000000b36c6c7220 */ /* 0x080fe20000410000 */
[C---:B------:R-:W-:Y:S01]  /*4780*/  FADD.FTZ R7, -R4.reuse, R7 ;  /* 0x0000000704077221 */ /* 0x040fe20000010100 */
[----:B------:R-:W-:Y:S01]  /*4790*/  FMUL.FTZ R191, R4, UR7 ;  /* 0x0000000704bf7c20 */ /* 0x000fe20008410000 */
[----:B------:R-:W-:Y:S01]  /*47a0*/  MUFU.EX2 R190, R190 ;  /* 0x000000be00be7308 */ /* 0x000fe20000000800 */
[----:B------:R-:W-:Y:S01]  /*47b0*/  FMUL.FTZ R109, R109, R179 ;  /* 0x000000b36d6d7220 */ /* 0x000fe20000410000 */
[----:B------:R-:W-:Y:S01]  /*47c0*/  FMUL.FTZ R192, R7, UR7 ;  /* 0x0000000707c07c20 */ /* 0x000fe20008410000 */
[--C-:B------:R-:W-:Y:S01]  /*47d0*/  FFMA.FTZ R7, R8, UR7, -R191.reuse ;  /* 0x0000000708077c23 */ /* 0x100fe200080108bf */
[--C-:B------:R-:W-:Y:S01]  /*47e0*/  FFMA.FTZ R196, R9, UR7, -R191.reuse ;  /* 0x0000000709c47c23 */ /* 0x100fe200080108bf */
[--C-:B------:R-:W-:Y:S01]  /*47f0*/  FFMA.FTZ R9, R10, UR7, -R191.reuse ;  /* 0x000000070a097c23 */ /* 0x100fe200080108bf */
[--C-:B------:R-:W-:Y:S01]  /*4800*/  FFMA.FTZ R10, R11, UR7, -R191.reuse ;  /* 0x000000070b0a7c23 */ /* 0x100fe200080108bf */
[--C-:B------:R-:W-:Y:S01]  /*4810*/  FFMA.FTZ R11, R12, UR7, -R191.reuse ;  /* 0x000000070c0b7c23 */ /* 0x100fe200080108bf */
[----:B------:R-:W-:Y:S01]  /*4820*/  MUFU.EX2 R192, R192 ;  /* 0x000000c000c07308 */ /* 0x000fe20000000800 */
[--C-:B------:R-:W-:Y:S01]  /*4830*/  FFMA.FTZ R12, R13, UR7, -R191.reuse ;  /* 0x000000070d0c7c23 */ /* 0x100fe200080108bf */
[--C-:B------:R-:W-:Y:S01]  /*4840*/  FFMA.FTZ R181, R159, UR7, -R191.reuse ;  /* 0x000000079fb57c23 */ /* 0x100fe200080108bf */
[----:B------:R-:W-:Y:S01]  /*4850*/  FADD.FTZ R159, R21, R6 ;  /* 0x00000006159f7221 */ /* 0x000fe20000010000 */
[--C-:B------:R-:W-:Y:S01]  /*4860*/  FFMA.FTZ R13, R14, UR7, -R191.reuse ;  /* 0x000000070e0d7c23 */ /* 0x100fe200080108bf */
[--C-:B------:R-:W-:Y:S01]  /*4870*/  FFMA.FTZ R14, R15, UR7, -R191.reuse ;  /* 0x000000070f0e7c23 */ /* 0x100fe200080108bf */
[----:B------:R-:W-:Y:S01]  /*4880*/  FFMA.FTZ R15, R16, UR7, -R191 ;  /* 0x00000007100f7c23 */ /* 0x000fe200080108bf */
[----:B------:R-:W-:Y:S01]  /*4890*/  FADD.FTZ R6, R22, R159 ;  /* 0x0000009f16067221 */ /* 0x000fe20000010000 */
[----:B------:R-:W0:Y:S01]  /*48a0*/  MUFU.EX2 R7, R7 ;  /* 0x0000000700077308 */ /* 0x000e220000000800 */
[--C-:B------:R-:W-:Y:S01]  /*48b0*/  FFMA.FTZ R16, R17, UR7, -R191.reuse ;  /* 0x0000000711107c23 */ /* 0x100fe200080108bf */
[--C-:B------:R-:W-:Y:S01]  /*48c0*/  FFMA.FTZ R17, R18, UR7, -R191.reuse ;  /* 0x0000000712117c23 */ /* 0x100fe200080108bf */
[----:B------:R-:W-:Y:S01]  /*48d0*/  FADD.FTZ R6, R23, R6 ;  /* 0x0000000617067221 */ /* 0x000fe20000010000 */
[--C-:B------:R-:W-:Y:S01]  /*48e0*/  FFMA.FTZ R18, R158, UR7, -R191.reuse ;  /* 0x000000079e127c23 */ /* 0x100fe200080108bf */
[--C-:B------:R-:W-:Y:S01]  /*48f0*/  FFMA.FTZ R198, R160, UR7, -R191.reuse ;  /* 0x00000007a0c67c23 */ /* 0x100fe200080108bf */
[--C-:B------:R-:W-:Y:S01]  /*4900*/  FFMA.FTZ R185, R163, UR7, -R191.reuse ;  /* 0x00000007a3b97c23 */ /* 0x100fe200080108bf */
[----:B--2---:R-:W-:Y:S01]  /*4910*/  FADD.FTZ R159, R183, R6 ;  /* 0x00000006b79f7221 */ /* 0x004fe20000010000 */
[----:B------:R-:W1:Y:S01]  /*4920*/  MUFU.EX2 R196, R196 ;  /* 0x000000c400c47308 */ /* 0x000e620000000800 */
[--C-:B------:R-:W-:Y:S01]  /*4930*/  FFMA.FTZ R200, R164, UR7, -R191.reuse ;  /* 0x00000007a4c87c23 */ /* 0x100fe200080108bf */
[----:B------:R-:W-:Y:S01]  /*4940*/  FFMA.FTZ R187, R168, UR7, -R191 ;  /* 0x00000007a8bb7c23 */ /* 0x000fe200080108bf */
[----:B---3--:R-:W-:Y:S01]  /*4950*/  FADD.FTZ R6, R186, R159 ;  /* 0x0000009fba067221 */ /* 0x008fe20000010000 */
[--C-:B------:R-:W-:Y:S01]  /*4960*/  FFMA.FTZ R202, R170, UR7, -R191.reuse ;  /* 0x00000007aaca7c23 */ /* 0x100fe200080108bf */
[----:B------:R-:W-:Y:S01]  /*4970*/  FFMA.FTZ R189, R176, UR7, -R191 ;  /* 0x00000007b0bd7c23 */ /* 0x000fe200080108bf */
[----:B------:R-:W-:-:S02]  /*4980*/  IMAD.U32 R176, RZ, RZ, UR26 ;  /* 0x0000001affb07e24 */ /* 0x000fc4000f8e00ff */
[----:B------:R-:W-:Y:S01]  /*4990*/  FADD.FTZ R159, R153, R6 ;  /* 0x00000006999f7221 */ /* 0x000fe20000010000 */
[----:B------:R-:W2:Y:S01]  /*49a0*/  MUFU.EX2 R9, R9 ;  /* 0x0000000900097308 */ /* 0x000ea20000000800 */
[----:B0-----:R-:W-:Y:S01]  /*49b0*/  FFMA.FTZ R5, R192, R5, R7 ;  /* 0x00000005c0057223 */ /* 0x001fe20000010007 */
[----:B------:R-:W-:Y:S01]  /*49c0*/  FFMA.FTZ R204, R169, UR7, -R191 ;  /* 0x00000007a9cc7c23 */ /* 0x000fe200080108bf */
[----:B------:R-:W-:Y:S01]  /*49d0*/  FADD.FTZ R6, R188, R159 ;  /* 0x0000009fbc067221 */ /* 0x000fe20000010000 */
[----:B------:R-:W-:Y:S01]  /*49e0*/  @!P1 IADD3 R152, R176, 0x22840, RZ ;  /* 0x00022840b0989810 */ /* 0x000fe20007ffe0ff */
[----:B------:R-:W-:Y:S01]  /*49f0*/  FFMA.FTZ R19, R19, UR7, -R191 ;  /* 0x0000000713137c23 */ /* 0x000fe200080108bf */
[----:B------:R-:W-:Y:S01]  /*4a00*/  IADD3 R8, -R2, 0xb, RZ ;  /* 0x0000000b02087810 */ /* 0x000fe20007ffe1ff */
[----:B------:R-:W-:Y:S01]  /*4a10*/  FADD.FTZ R159, R155, R6 ;  /* 0x000000069b9f7221 */ /* 0x000fe20000010000 */
[----:B------:R-:W0:Y:S01]  /*4a20*/  MUFU.EX2 R10, R10 ;  /* 0x0000000a000a7308 */ /* 0x000e220000000800 */
[----:B-1----:R-:W-:Y:S01]  /*4a30*/  FADD.FTZ R22, R196, R5 ;  /* 0x00000005c4167221 */ /* 0x002fe20000010000 */
[----:B------:R-:W-:Y:S01]  /*4a40*/  @!P1 PRMT R152, RZ, 0x654, R152 ;  /* 0x00000654ff989816 */ /* 0x000fe20000000098 */
[----:B------:R-:W-:Y:S01]  /*4a50*/  FADD.FTZ R6, R190, R159 ;  /* 0x0000009fbe067221 */ /* 0x000fe20000010000 */
[--C-:B------:R-:W-:Y:S01]  /*4a60*/  FFMA.FTZ R175, R175, UR7, -R191.reuse ;  /* 0x00000007afaf7c23 */ /* 0x100fe200080108bf */
[----:B------:R1:W-:Y:S06]  /*4a70*/  BAR.ARV R8, 0x100 ;  /* 0x000400080000751d */ /* 0x0003ec0000002000 */
[----:B------:R-:W3:Y:S01]  /*4a80*/  MUFU.EX2 R11, R11 ;  /* 0x0000000b000b7308 */ /* 0x000ee20000000800 */
[----:B--2---:R-:W-:Y:S01]  /*4a90*/  FADD.FTZ R5, R9, R22 ;  /* 0x0000001609057221 */ /* 0x004fe20000010000 */
[----:B------:R2:W-:Y:S01]  /*4aa0*/  @!P1 SYNCS.ARRIVE.TRANS64.RED.A1T0 RZ, [R152+URZ], RZ ;  /* 0x000000ff98ff99a7 */ /* 0x0005e2000810043f */
[--C-:B------:R-:W-:Y:S01]  /*4ab0*/  FFMA.FTZ R178, R178, UR7, -R191.reuse ;  /* 0x00000007b2b27c23 */ /* 0x100fe200080108bf */
[----:B------:R-:W-:Y:S01]  /*4ac0*/  FFMA.FTZ R182, R182, UR7, -R191 ;  /* 0x00000007b6b67c23 */ /* 0x000fe200080108bf */
[----:B------:R-:W-:Y:S01]  /*4ad0*/  F2FP.BF16.F32.PACK_AB R160, R190, R155 ;  /* 0x0000009bbea0723e */ /* 0x000fe200000010ff */
[C---:B0-----:R-:W-:Y:S01]  /*4ae0*/  FADD.FTZ R22, R10.reuse, R5 ;  /* 0x000000050a167221 */ /* 0x041fe20000010000 */
[----:B------:R-:W-:Y:S01]  /*4af0*/  F2FP.BF16.F32.PACK_AB R155, R10, R9 ;  /* 0x000000090a9b723e */ /* 0x000fe200000010ff */
[----:B------:R-:W0:Y:S01]  /*4b00*/  MUFU.EX2 R12, R12 ;  /* 0x0000000c000c7308 */ /* 0x000e220000000800 */
[----:B------:R-:W-:Y:S01]  /*4b10*/  F2FP.BF16.F32.PACK_AB R158, R188, R153 ;  /* 0x00000099bc9e723e */ /* 0x000fe200000010ff */
[-C--:B------:R-:W-:Y:S01]  /*4b20*/  FMUL.FTZ R112, R112, R179.reuse ;  /* 0x000000b370707220 */ /* 0x080fe20000410000 */
[----:B--2---:R-:W-:Y:S01]  /*4b30*/  F2FP.BF16.F32.PACK_AB R152, R21, R20 ;  /* 0x000000141598723e */ /* 0x004fe200000010ff */
[-C--:B------:R-:W-:Y:S01]  /*4b40*/  FMUL.FTZ R113, R113, R179.reuse ;  /* 0x000000b371717220 */ /* 0x080fe20000410000 */
[-C--:B------:R-:W-:Y:S01]  /*4b50*/  FMUL.FTZ R116, R116, R179.reuse ;  /* 0x000000b374747220 */ /* 0x080fe20000410000 */
[-C--:B------:R-:W-:Y:S01]  /*4b60*/  FMUL.FTZ R117, R117, R179.reuse ;  /* 0x000000b375757220 */ /* 0x080fe20000410000 */
[-C--:B------:R-:W-:Y:S01]  /*4b70*/  FMUL.FTZ R120, R120, R179.reuse ;  /* 0x000000b378787220 */ /* 0x080fe20000410000 */
[----:B------:R-:W2:Y:S01]  /*4b80*/  MUFU.EX2 R13, R13 ;  /* 0x0000000d000d7308 */ /* 0x000ea20000000800 */
[----:B---3--:R-:W-:Y:S01]  /*4b90*/  FADD.FTZ R5, R11, R22 ;  /* 0x000000160b057221 */ /* 0x008fe20000010000 */
[-C--:B------:R-:W-:Y:S01]  /*4ba0*/  FMUL.FTZ R121, R121, R179.reuse ;  /* 0x000000b379797220 */ /* 0x080fe20000410000 */
[-C--:B------:R-:W-:Y:S01]  /*4bb0*/  FMUL.FTZ R124, R124, R179.reuse ;  /* 0x000000b37c7c7220 */ /* 0x080fe20000410000 */
[-C--:B------:R-:W-:Y:S01]  /*4bc0*/  FMUL.FTZ R125, R125, R179.reuse ;  /* 0x000000b37d7d7220 */ /* 0x080fe20000410000 */
[-C--:B------:R-:W-:Y:S01]  /*4bd0*/  FMUL.FTZ R128, R128, R179.reuse ;  /* 0x000000b380807220 */ /* 0x080fe20000410000 */
[-C--:B------:R-:W-:Y:S01]  /*4be0*/  FMUL.FTZ R129, R129, R179.reuse ;  /* 0x000000b381817220 */ /* 0x080fe20000410000 */
[-C--:B------:R-:W-:Y:S01]  /*4bf0*/  FMUL.FTZ R132, R132, R179.reuse ;  /* 0x000000b384847220 */ /* 0x080fe20000410000 */
[----:B------:R-:W3:Y:S01]  /*4c00*/  MUFU.EX2 R14, R14 ;  /* 0x0000000e000e7308 */ /* 0x000ee20000000800 */
[----:B0-----:R-:W-:Y:S01]  /*4c10*/  FADD.FTZ R22, R12, R5 ;  /* 0x000000050c167221 */ /* 0x001fe20000010000 */
[-C--:B------:R-:W-:Y:S01]  /*4c20*/  FMUL.FTZ R133, R133, R179.reuse ;  /* 0x000000b385857220 */ /* 0x080fe20000410000 */
[-C--:B------:R-:W-:Y:S01]  /*4c30*/  FMUL.FTZ R136, R136, R179.reuse ;  /* 0x000000b388887220 */ /* 0x080fe20000410000 */
[-C--:B------:R-:W-:Y:S01]  /*4c40*/  FMUL.FTZ R137, R137, R179.reuse ;  /* 0x000000b389897220 */ /* 0x080fe20000410000 */
[-C--:B------:R-:W-:Y:S01]  /*4c50*/  FMUL.FTZ R140, R140, R179.reuse ;  /* 0x000000b38c8c7220 */ /* 0x080fe20000410000 */
[-C--:B------:R-:W-:Y:S01]  /*4c60*/  FMUL.FTZ R141, R141, R179.reuse ;  /* 0x000000b38d8d7220 */ /* 0x080fe20000410000 */
[-C--:B------:R-:W-:Y:S01]  /*4c70*/  FMUL.FTZ R144, R144, R179.reuse ;  /* 0x000000b390907220 */ /* 0x080fe20000410000 */
[----:B------:R-:W0:Y:S01]  /*4c80*/  MUFU.EX2 R15, R15 ;  /* 0x0000000f000f7308 */ /* 0x000e220000000800 */
[----:B--2---:R-:W-:Y:S01]  /*4c90*/  FADD.FTZ R5, R13, R22 ;  /* 0x000000160d057221 */ /* 0x004fe20000010000 */
[-C--:B------:R-:W-:Y:S01]  /*4ca0*/  FMUL.FTZ R145, R145, R179.reuse ;  /* 0x000000b391917220 */ /* 0x080fe20000410000 */
[-C--:B------:R-:W-:Y:S01]  /*4cb0*/  FMUL.FTZ R148, R148, R179.reuse ;  /* 0x000000b394947220 */ /* 0x080fe20000410000 */
[----:B------:R-:W-:Y:S01]  /*4cc0*/  FMUL.FTZ R149, R149, R179 ;  /* 0x000000b395957220 */ /* 0x000fe20000410000 */
[----:B------:R-:W-:Y:S01]  /*4cd0*/  F2FP.BF16.F32.PACK_AB R156, R186, R183 ;  /* 0x000000b7ba9c723e */ /* 0x000fe200000010ff */
        /* <DEDUP_REMOVED lines=51> */
[C---:B---3--:R-:W-:Y:S01]  /*5010*/  FADD.FTZ R6, R162.reuse, R159 ;  /* 0x0000009fa2067221 */ /* 0x048fe20000010000 */
[----:B------:R-:W-:Y:S01]  /*5020*/  F2FP.BF16.F32.PACK_AB R162, R162, R157 ;  /* 0x0000009da2a2723e */ /* 0x000fe200000010ff */
        /* <DEDUP_REMOVED lines=30> */
[C---:B0-----:R-:W-:Y:S01]  /*5210*/  FADD.FTZ R6, R166.reuse, R159 ;  /* 0x0000009fa6067221 */ /* 0x041fe20000010000 */
[----:B------:R-:W-:Y:S01]  /*5220*/  F2FP.BF16.F32.PACK_AB R164, R166, R161 ;  /* 0x000000a1a6a4723e */ /* 0x000fe200000010ff */
[-C--:B------:R-:W-:Y:S01]  /*5230*/  FMUL.FTZ R147, R147, R192.reuse ;  /* 0x000000c093937220 */ /* 0x080fe20000410000 */
[-C--:B------:R-:W-:Y:S01]  /*5240*/  FMUL.FTZ R150, R150, R192.reuse ;  /* 0x000000c096967220 */ /* 0x080fe20000410000 */
[----:B------:R-:W-:Y:S01]  /*5250*/  FMUL.FTZ R151, R151, R192 ;  /* 0x000000c097977220 */ /* 0x000fe20000410000 */
[----:B------:R-:W-:-:S02]  /*5260*/  F2FP.BF16.F32.PACK_AB R153, R196, R7 ;  /* 0x00000007c499723e */ /* 0x000fc400000010ff */
[----:B------:R-:W0:Y:S01]  /*5270*/  MUFU.EX2 R200, R200 ;  /* 0x000000c800c87308 */ /* 0x000e220000000800 */
[----:B--2---:R-:W-:Y:S01]  /*5280*/  FADD.FTZ R5, R185, R22 ;  /* 0x00000016b9057221 */ /* 0x004fe20000010000 */
[----:B------:R-:W-:Y:S02]  /*5290*/  F2FP.BF16.F32.PACK_AB R157, R12, R11 ;  /* 0x0000000b0c9d723e */ /* 0x000fe400000010ff */
[----:B------:R-:W-:Y:S02]  /*52a0*/  F2FP.BF16.F32.PACK_AB R161, R16, R15 ;  /* 0x0000000f10a1723e */ /* 0x000fe400000010ff */
[----:B------:R-:W-:Y:S02]  /*52b0*/  F2FP.BF16.F32.PACK_AB R163, R18, R17 ;  /* 0x0000001112a3723e */ /* 0x000fe400000010ff */
[----:B------:R-:W2:Y:S01]  /*52c0*/  MUFU.EX2 R194, R194 ;  /* 0x000000c200c27308 */ /* 0x000ea20000000800 */
[----:B---3--:R-:W-:-:S07]  /*52d0*/  FADD.FTZ R159, R165, R6 ;  /* 0x00000006a59f7221 */ /* 0x008fce0000010000 */
[----:B------:R-:W3:Y:S01]  /*52e0*/  MUFU.EX2 R187, R187 ;  /* 0x000000bb00bb7308 */ /* 0x000ee20000000800 */
[----:B0-----:R-:W-:-:S07]  /*52f0*/  FADD.FTZ R22, R200, R5 ;  /* 0x00000005c8167221 */ /* 0x001fce0000010000 */
[----:B------:R-:W0:Y:S01]  /*5300*/  MUFU.EX2 R167, R167 ;  /* 0x000000a700a77308 */ /* 0x000e220000000800 */
[C---:B--2---:R-:W-:Y:S01]  /*5310*/  FADD.FTZ R6, R194.reuse, R159 ;  /* 0x0000009fc2067221 */ /* 0x044fe20000010000 */
[----:B------:R-:W-:Y:S02]  /*5320*/  F2FP.BF16.F32.PACK_AB R166, R194, R165 ;  /* 0x000000a5c2a6723e */ /* 0x000fe400000010ff */
[----:B------:R-:W-:-:S04]  /*5330*/  F2FP.BF16.F32.PACK_AB R165, R198, R181 ;  /* 0x000000b5c6a5723e */ /* 0x000fc800000010ff */
[----:B------:R-:W2:Y:S01]  /*5340*/  MUFU.EX2 R202, R202 ;  /* 0x000000ca00ca7308 */ /* 0x000ea20000000800 */
[----:B---3--:R-:W-:-:S07]  /*5350*/  FADD.FTZ R5, R187, R22 ;  /* 0x00000016bb057221 */ /* 0x008fce0000010000 */
[----:B------:R-:W3:Y:S01]  /*5360*/  MUFU.EX2 R172, R172 ;  /* 0x000000ac00ac7308 */ /* 0x000ee20000000800 */
[----:B0-----:R-:W-:-:S07]  /*5370*/  FADD.FTZ R159, R167, R6 ;  /* 0x00000006a79f7221 */ /* 0x001fce0000010000 */
[----:B------:R-:W0:Y:S01]  /*5380*/  MUFU.EX2 R189, R189 ;  /* 0x000000bd00bd7308 */ /* 0x000e220000000800 */
[C---:B--2---:R-:W-:Y:S01]  /*5390*/  FADD.FTZ R22, R202.reuse, R5 ;  /* 0x00000005ca167221 */ /* 0x044fe20000010000 */
[----:B------:R-:W-:-:S06]  /*53a0*/  F2FP.BF16.F32.PACK_AB R169, R202, R187 ;  /* 0x000000bbcaa9723e */ /* 0x000fcc00000010ff */
[----:B------:R-:W2:Y:S01]  /*53b0*/  MUFU.EX2 R171, R171 ;  /* 0x000000ab00ab7308 */ /* 0x000ea20000000800 */
[C---:B---3--:R-:W-:Y:S01]  /*53c0*/  FADD.FTZ R6, R172.reuse, R159 ;  /* 0x0000009fac067221 */ /* 0x048fe20000010000 */
[----:B------:R-:W-:Y:S02]  /*53d0*/  F2FP.BF16.F32.PACK_AB R168, R172, R167 ;  /* 0x000000a7aca8723e */ /* 0x000fe400000010ff */
[----:B------:R-:W-:-:S04]  /*53e0*/  F2FP.BF16.F32.PACK_AB R167, R200, R185 ;  /* 0x000000b9c8a7723e */ /* 0x000fc800000010ff */
[----:B------:R-:W3:Y:S01]  /*53f0*/  MUFU.EX2 R204, R204 ;  /* 0x000000cc00cc7308 */ /* 0x000ee20000000800 */
[----:B0-----:R-:W-:-:S07]  /*5400*/  FADD.FTZ R5, R189, R22 ;  /* 0x00000016bd057221 */ /* 0x001fce0000010000 */
[----:B------:R-:W0:Y:S01]  /*5410*/  MUFU.EX2 R174, R174 ;  /* 0x000000ae00ae7308 */ /* 0x000e220000000800 */
[----:B--2---:R-:W-:-:S07]  /*5420*/  FADD.FTZ R159, R171, R6 ;  /* 0x00000006ab9f7221 */ /* 0x004fce0000010000 */
[----:B------:R-:W2:Y:S01]  /*5430*/  MUFU.EX2 R19, R19 ;  /* 0x0000001300137308 */ /* 0x000ea20000000800 */
[----:B---3--:R-:W-:-:S07]  /*5440*/  FADD.FTZ R22, R204, R5 ;  /* 0x00000005cc167221 */ /* 0x008fce0000010000 */
[----:B------:R-:W3:Y:S01]  /*5450*/  MUFU.EX2 R173, R173 ;  /* 0x000000ad00ad7308 */ /* 0x000ee20000000800 */
[C---:B0-----:R-:W-:Y:S01]  /*5460*/  FADD.FTZ R6, R174.reuse, R159 ;  /* 0x0000009fae067221 */ /* 0x041fe20000010000 */
[----:B------:R-:W-:Y:S02]  /*5470*/  F2FP.BF16.F32.PACK_AB R170, R174, R171 ;  /* 0x000000abaeaa723e */ /* 0x000fe400000010ff */
[----:B------:R-:W-:Y:S02]  /*5480*/  F2FP.BF16.F32.PACK_AB R159, R14, R13 ;  /* 0x0000000d0e9f723e */ /* 0x000fe400000010ff */
[----:B------:R-:W-:Y:S02]  /*5490*/  F2FP.BF16.F32.PACK_AB R171, R204, R189 ;  /* 0x000000bdccab723e */ /* 0x000fe400000010ff */
[----:B------:R-:W0:Y:S01]  /*54a0*/  MUFU.EX2 R20, R175 ;  /* 0x000000af00147308 */ /* 0x000e220000000800 */
[----:B--2---:R-:W-:-:S07]  /*54b0*/  FADD.FTZ R5, R19, R22 ;  /* 0x0000001613057221 */ /* 0x004fce0000010000 */
        /* <DEDUP_REMOVED lines=11> */
[----:B0-----:R-:W-:Y:S01]  /*5570*/  FADD.FTZ R21, R177, R6 ;  /* 0x00000006b1157221 */ /* 0x001fe20000010000 */
[C---:B--2---:R-:W-:Y:S01]  /*5580*/  FADD.FTZ R5, R175.reuse, R10 ;  /* 0x0000000aaf057221 */ /* 0x044fe20000010000 */
[----:B------:R-:W-:Y:S02]  /*5590*/  F2FP.BF16.F32.PACK_AB R175, R175, R178 ;  /* 0x000000b2afaf723e */ /* 0x000fe400000010ff */
[C---:B---3--:R-:W-:Y:S01]  /*55a0*/  FADD.FTZ R6, R184.reuse, R21 ;  /* 0x00000015b8067221 */ /* 0x048fe20000010000 */
[----:B------:R-:W-:Y:S01]  /*55b0*/  F2FP.BF16.F32.PACK_AB R174, R184, R177 ;  /* 0x000000b1b8ae723e */ /* 0x000fe200000010ff */
[----:B-1----:R-:W-:Y:S06]  /*55c0*/  @!P0 BRA `(.L_x_28) ;  /* 0x0000000000048947 */ /* 0x002fec0003800000 */
[----:B------:R-:W-:Y:S01]  /*55d0*/  BPT.TRAP 0x1 ;  /* 0x000000040000795c */ /* 0x000fe20000300000 */
.L_x_28:
[----:B------:R-:W-:-:S04]  /*55e0*/  IMAD.U32 R7, RZ, RZ, UR25 ;  /* 0x00000019ff077e24 */ /* 0x000fc8000f8e00ff */
[----:B------:R0:W1:Y:S01]  /*55f0*/  SYNCS.PHASECHK.TRANS64.TRYWAIT P3, [UR26+0x22850], R7 ;  /* 0x02285007ff0075a7 */ /* 0x000062000806015a */
[----:B------:R-:W-:Y:S05]  /*5600*/  @!P0 BRA `(.L_x_29) ;  /* 0x0000000000048947 */ /* 0x000fea0003800000 */
[----:B------:R-:W-:Y:S01]  /*5610*/  BPT.TRAP 0x1 ;  /* 0x000000040000795c */ /* 0x000fe20000300000 */
.L_x_29:
[----:B-1----:R-:W-:Y:S05]  /*5620*/  @P3 BRA `(.L_x_30) ;  /* 0x00000000000c3947 */ /* 0x002fea0003800000 */
[----:B0-----:R-:W-:-:S04]  /*5630*/  IMAD.U32 R7, RZ, RZ, UR25 ;  /* 0x00000019ff077e24 */ /* 0x001fc8000f8e00ff */
[----:B------:R-:W0:Y:S02]  /*5640*/  SYNCS.PHASECHK.TRANS64.TRYWAIT P3, [UR26+0x22850], R7 ;  /* 0x02285007ff0075a7 */ /* 0x000e24000806015a */
[----:B0-----:R-:W-:Y:S05]  /*5650*/  @!P3 BRA `(.L_x_31) ;  /* 0x0000006c00a0b947 */ /* 0x001fea0003800000 */
.L_x_30:
[----:B------:R2:W-:Y:S01]  /*5660*/  BAR.SYNC.DEFER_BLOCKING R0, 0x100 ;  /* 0x000400000000751d */ /* 0x0005e20000010000 */
[----:B------:R-:W-:Y:S01]  /*5670*/  UIMAD UR10, UR5, 0xc00, UR24 ;  /* 0x00000c00050a78a4 */ /* 0x000fe2000f8e0218 */
[----:B0-----:R-:W-:Y:S01]  /*5680*/  @!P1 VIADD R176, R176, 0x22860 ;  /* 0x00022860b0b09836 */ /* 0x001fe20000000000 */
[----:B------:R-:W-:Y:S01]  /*5690*/  MOV R20, R3 ;  /* 0x0000000300147202 */ /* 0x000fe20000000f00 */
[----:B------:R-:W-:Y:S01]  /*56a0*/  IMAD.MOV.U32 R7, RZ, RZ, R4 ;  /* 0x000000ffff077224 */ /* 0x000fe200078e0004 */
[----:B------:R-:W-:Y:S01]  /*56b0*/  UIADD3 UR14, UR10, 0x80, URZ ;  /* 0x000000800a0e7890 */ /* 0x000fe2000fffe03f */
[----:B------:R-:W-:Y:S01]  /*56c0*/  UMOV UR11, 0x40000040 ;  /* 0x40000040000b7882 */ /* 0x000fe20000000000 */
[----:B------:R-:W-:Y:S01]  /*56d0*/  UMOV UR15, 0x40000040 ;  /* 0x40000040000f7882 */ /* 0x000fe20000000000 */
[----:B------:R-:W-:Y:S01]  /*56e0*/  @!P1 PRMT R176, RZ, 0x654, R176 ;  /* 0x00000654ffb09816 */ /* 0x000fe200000000b0 */
[----:B------:R-:W-:-:S06]  /*56f0*/  WARPGROUP.ARRIVE ;  /* 0x00000000000079c5 */ /* 0x000fcc0000000000 */
[----:B------:R-:W-:Y:S01]  /*5700*/  HGMMA.64x256x16.F32.BF16 R24, R152, gdesc[UR8].tnspB, R24, gsb0 ;  /* 0x43e0000898187df0 */ /* 0x000fe20008001818 */
[----:B------:R-:W-:Y:S02]  /*5710*/  UMOV UR11, 0x40000040 ;  /* 0x40000040000b7882 */ /* 0x000fe40000000000 */
[----:B------:R-:W-:Y:S02]  /*5720*/  WARPGROUP.DEPBAR.LE gsb0, 0x0 ;  /* 0x00008000000079c5 */ /* 0x000fe40000010000 */
[----:B------:R-:W-:-:S15]  /*5730*/  WARPGROUP.ARRIVE ;  /* 0x00000000000079c5 */ /* 0x000fde0000000000 */
[----:B------:R-:W-:-:S08]  /*5740*/  NOP ;  /* 0x0000000000007918 */ /* 0x000fd00000000000 */
[----:B------:R-:W-:Y:S01]  /*5750*/  HGMMA.64x256x16.F32.BF16 R24, R156, gdesc[UR12].tnspB, R24, gsb0 ;  /* 0x43e0000c9c187df0 */ /* 0x000fe20008001818 */
[----:B------:R-:W-:Y:S01]  /*5760*/  UIADD3 UR14, UR10, 0x100, URZ ;  /* 0x000001000a0e7890 */ /* 0x000fe2000fffe03f */
[----:B------:R-:W-:Y:S01]  /*5770*/  UMOV UR15, 0x40000040 ;  /* 0x40000040000f7882 */ /* 0x000fe20000000000 */
        /* <DEDUP_REMOVED lines=12> */
[----:B------:R-:W-:Y:S01]  /*5840*/  UIADD3 UR10, UR10, 0x280, URZ ;  /* 0x000002800a0a7890 */ /* 0x000fe2000fffe03f */
[----:B------:R-:W-:Y:S02]  /*5850*/  WARPGROUP.DEPBAR.LE gsb0, 0x0 ;  /* 0x00008000000079c5 */ /* 0x000fe40000010000 */
[----:B------:R-:W-:-:S15]  /*5860*/  WARPGROUP.ARRIVE ;  /* 0x00000000000079c5 */ /* 0x000fde0000000000 */
[----:B------:R-:W-:-:S07]  /*5870*/  NOP ;  /* 0x0000000000007918 */ /* 0x000fce0000000000 */
[----:B------:R-:W-:Y:S03]  /*5880*/  HGMMA.64x256x16.F32.BF16 R24, R168, gdesc[UR12].tnspB, R24, gsb0 ;  /* 0x43e0000ca8187df0 */ /* 0x000fe60008001818 */
[----:B------:R-:W-:Y:S02]  /*5890*/  WARPGROUP.DEPBAR.LE gsb0, 0x0 ;  /* 0x00008000000079c5 */ /* 0x000fe40000010000 */
[----:B------:R-:W-:-:S15]  /*58a0*/  WARPGROUP.ARRIVE ;  /* 0x00000000000079c5 */ /* 0x000fde0000000000 */
[----:B------:R-:W-:-:S08]  /*58b0*/  NOP ;  /* 0x0000000000007918 */ /* 0x000fd00000000000 */
[----:B------:R-:W-:Y:S03]  /*58c0*/  HGMMA.64x256x16.F32.BF16 R24, R172, gdesc[UR8].tnspB, R24, gsb0 ;  /* 0x43e00008ac187df0 */ /* 0x000fe60008001818 */
[----:B------:R-:W-:Y:S02]  /*58d0*/  WARPGROUP.DEPBAR.LE gsb0, 0x0 ;  /* 0x00008000000079c5 */ /* 0x000fe40000010000 */
[----:B------:R2:W-:Y:S01]  /*58e0*/  @!P1 SYNCS.ARRIVE.TRANS64.RED.A1T0 RZ, [R176+URZ], RZ ;  /* 0x000000ffb0ff99a7 */ /* 0x0005e2000810043f */
[----:B------:R-:W-:Y:S05]  /*58f0*/  @P2 BRA `(.L_x_32) ;  /* 0xffffffdc00502947 */ /* 0x000fea000383ffff */
.L_x_23:
[----:B01----:R-:W0:Y:S01]  /*5900*/  SHFL.BFLY PT, R7, R6, 0x2, 0x1f ;  /* 0x0c401f0006077f89 */ /* 0x003e2200000e0000 */
[----:B------:R1:W-:Y:S08]  /*5910*/  BAR.ARV R8, 0x100 ;  /* 0x000400080000751d */ /* 0x0003f00000002000 */
[----:B------:R-:W-:Y:S06]  /*5920*/  BAR.ARV 0x8, 0x180 ;  /* 0x0206000000007b1d */ /* 0x000fec0000002000 */
[----:B-1----:R-:W-:Y:S01]  /*5930*/  MOV R8, UR7 ;  /* 0x0000000700087c02 */ /* 0x002fe20008000f00 */
[----:B------:R-:W1:Y:S01]  /*5940*/  SHFL.BFLY PT, R2, R5, 0x2, 0x1f ;  /* 0x0c401f0005027f89 */ /* 0x000e6200000e0000 */
[----:B------:R-:W-:Y:S01]  /*5950*/  PLOP3.LUT P0, PT, PT, PT, PT, 0x8, 0x0 ;  /* 0x000000000000781c */ /* 0x000fe20003f0e170 */
[----:B0-----:R-:W-:Y:S01]  /*5960*/  FADD.FTZ R7, R7, R6 ;  /* 0x0000000607077221 */ /* 0x001fe20000010000 */
[----:B------:R-:W-:-:S04]  /*5970*/  IMAD.MOV.U32 R6, RZ, RZ, -0x800000 ;  /* 0xff800000ff067424 */ /* 0x000fc800078e00ff */
[----:B--23--:R-:W0:Y:S01]  /*5980*/  SHFL.BFLY PT, R0, R7, 0x1, 0x1f ;  /* 0x0c201f0007007f89 */ /* 0x00ce2200000e0000 */
[----:B-1----:R-:W-:Y:S01]  /*5990*/  FADD.FTZ R2, R2, R5 ;  /* 0x0000000502027221 */ /* 0x002fe20000010000 */
[----:B------:R-:W-:-:S04]  /*59a0*/  IMAD.MOV.U32 R5, RZ, RZ, -0x800000 ;  /* 0xff800000ff057424 */ /* 0x000fc800078e00ff */
[----:B------:R-:W1:Y:S01]  /*59b0*/  SHFL.BFLY PT, R9, R2, 0x1, 0x1f ;  /* 0x0c201f0002097f89 */ /* 0x000e6200000e0000 */
[----:B0-----:R-:W-:Y:S01]  /*59c0*/  FADD.FTZ R12, R7, R0 ;  /* 0x00000000070c7221 */ /* 0x001fe20000010000 */
[----:B------:R-:W-:-:S04]  /*59d0*/  IMAD.MOV.U32 R0, RZ, RZ, RZ ;  /* 0x000000ffff007224 */ /* 0x000fc800078e00ff */
[----:B------:R-:W-:-:S13]  /*59e0*/  FSETP.NE.FTZ.AND P1, PT, R12, RZ, PT ;  /* 0x000000ff0c00720b */ /* 0x000fda0003f35000 */
[----:B------:R-:W0:Y:S01]  /*59f0*/  @P1 MUFU.LG2 R10, R12 ;  /* 0x0000000c000a1308 */ /* 0x000e220000000c00 */
[----:B-1----:R-:W-:Y:S01]  /*5a00*/  FADD.FTZ R13, R2, R9 ;  /* 0x00000009020d7221 */ /* 0x002fe20000010000 */
[----:B------:R-:W-:Y:S02]  /*5a10*/  IMAD.MOV.U32 R9, RZ, RZ, RZ ;  /* 0x000000ffff097224 */ /* 0x000fe400078e00ff */
[----:B------:R-:W-:Y:S02]  /*5a20*/  IMAD.U32 R2, RZ, RZ, UR7 ;  /* 0x00000007ff027e24 */ /* 0x000fe4000f8e00ff */
[----:B------:R-:W-:Y:S02]  /*5a30*/  FSETP.NE.FTZ.AND P2, PT, R13, RZ, PT ;  /* 0x000000ff0d00720b */ /* 0x000fe40003f55000 */
[----:B------:R-:W1:Y:S01]  /*5a40*/  @P1 MUFU.RCP R9, R12 ;  /* 0x0000000c00091308 */ /* 0x000e620000001000 */
[----:B------:R-:W-:Y:S01]  /*5a50*/  @P1 FMUL.FTZ R2, R2, 0.69314718246459960938 ;  /* 0x3f31721802021820 */ /* 0x000fe20000410000 */
[----:B0-----:R-:W-:-:S09]  /*5a60*/  @P1 FMUL.FTZ R7, R10, 0.69314718246459960938 ;  /* 0x3f3172180a071820 */ /* 0x001fd20000410000 */
[----:B------:R-:W0:Y:S01]  /*5a70*/  @P2 MUFU.LG2 R11, R13 ;  /* 0x0000000d000b2308 */ /* 0x000e220000000c00 */
[----:B------:R-:W-:Y:S01]  /*5a80*/  @P2 FMUL.FTZ R8, R8, 0.69314718246459960938 ;  /* 0x3f31721808082820 */ /* 0x000fe20000410000 */
[----:B------:R-:W-:Y:S01]  /*5a90*/  @P1 FFMA.FTZ R6, R2, R3, R7 ;  /* 0x0000000302061223 */ /* 0x000fe20000010007 */
[-C--:B-1----:R-:W-:Y:S01]  /*5aa0*/  FMUL.FTZ R24, R24, R9.reuse ;  /* 0x0000000918187220 */ /* 0x082fe20000410000 */
[----:B------:R-:W-:-:S04]  /*5ab0*/  FMUL.FTZ R25, R25, R9 ;  /* 0x0000000919197220 */ /* 0x000fc80000410000 */
[----:B------:R-:W1:Y:S01]  /*5ac0*/  @P2 MUFU.RCP R0, R13 ;  /* 0x0000000d00002308 */ /* 0x000e620000001000 */
[-C--:B------:R-:W-:Y:S01]  /*5ad0*/  FMUL.FTZ R28, R28, R9.reuse ;  /* 0x000000091c1c7220 */ /* 0x080fe20000410000 */
[-C--:B------:R-:W-:Y:S01]  /*5ae0*/  FMUL.FTZ R29, R29, R9.reuse ;  /* 0x000000091d1d7220 */ /* 0x080fe20000410000 */
[-C--:B------:R-:W-:Y:S01]  /*5af0*/  FMUL.FTZ R32, R32, R9.reuse ;  /* 0x0000000920207220 */ /* 0x080fe20000410000 */
[-C--:B------:R-:W-:Y:S01]  /*5b00*/  FMUL.FTZ R33, R33, R9.reuse ;  /* 0x0000000921217220 */ /* 0x080fe20000410000 */
[-C--:B------:R-:W-:Y:S01]  /*5b10*/  FMUL.FTZ R36, R36, R9.reuse ;  /* 0x0000000924247220 */ /* 0x080fe20000410000 */
[-C--:B------:R-:W-:Y:S01]  /*5b20*/  FMUL.FTZ R37, R37, R9.reuse ;  /* 0x0000000925257220 */ /* 0x080fe20000410000 */
[-C--:B------:R-:W-:Y:S01]  /*5b30*/  FMUL.FTZ R40, R40, R9.reuse ;  /* 0x0000000928287220 */ /* 0x080fe20000410000 */
[-C--:B------:R-:W-:Y:S01]  /*5b40*/  FMUL.FTZ R41, R41, R9.reuse ;  /* 0x0000000929297220 */ /* 0x080fe20000410000 */
[----:B0-----:R-:W-:Y:S01]  /*5b50*/  @P2 FMUL.FTZ R11, R11, 0.69314718246459960938 ;  /* 0x3f3172180b0b2820 */ /* 0x001fe20000410000 */
        /* <DEDUP_REMOVED lines=53> */
[----:B------:R-:W-:Y:S01]  /*5eb0*/  FMUL.FTZ R149, R149, R9 ;  /* 0x0000000995957220 */ /* 0x000fe20000410000 */
[-C--:B-1----:R-:W-:Y:S01]  /*5ec0*/  FMUL.FTZ R26, R26, R0.reuse ;  /* 0x000000001a1a7220 */ /* 0x082fe20000410000 */
        /* <DEDUP_REMOVED lines=63> */
[----:B------:R-:W-:-:S07]  /*62c0*/  @P2 FFMA.FTZ R5, R8, R4, R11 ;  /* 0x0000000408052223 */ /* 0x000fce000001000b */
.L_x_12:
[----:B------:R-:W-:Y:S05]  /*62d0*/  @P0 BRA `(.L_x_33) ;  /* 0x00000020004c0947 */ /* 0x000fea0003800000 */
[----:B------:R-:W0:Y:S01]  /*62e0*/  S2R R0, SR_TID.X ;  /* 0x0000000000007919 */ /* 0x000e220000002100 */
[----:B------:R-:W1:Y:S01]  /*62f0*/  LDC R8, c[0x0][0xbe8] ;  /* 0x0002fa00ff087b82 */ /* 0x000e620000000800 */
[----:B------:R-:W-:Y:S01]  /*6300*/  USHF.R.S32.HI UR7, URZ, 0x1f, UR36 ;  /* 0x0000001f3f077899 */ /* 0x000fe20008011424 */
[----:B------:R-:W-:Y:S01]  /*6310*/  BSSY B0, `(.L_x_34) ;  /* 0x000014b000007945 */ /* 0x000fe20003800000 */
[----:B------:R-:W2:Y:S01]  /*6320*/  S2R R16, SR_CTAID.X ;  /* 0x0000000000107919 */ /* 0x000ea20000002500 */
[----:B------:R-:W-:Y:S02]  /*6330*/  ULDC.64 UR8, c[0x0][0xbd0] ;  /* 0x0002f40000087ab9 */ /* 0x000fe40000000a00 */
[----:B------:R-:W-:Y:S02]  /*6340*/  UIMAD UR6, UR7, UR8, URZ ;  /* 0x00000008070672a4 */ /* 0x000fe4000f8e023f */
[----:B------:R-:W3:Y:S01]  /*6350*/  S2UR UR12, SR_CTAID.Z ;  /* 0x00000000000c79c3 */ /* 0x000ee20000002700 */
[----:B------:R-:W-:-:S02]  /*6360*/  UIMAD.WIDE.U32 UR4, UR36, UR8, URZ ;  /* 0x00000008240472a5 */ /* 0x000fc4000f8e003f */
[----:B------:R-:W-:-:S03]  /*6370*/  UIMAD UR6, UR36, UR9, UR6 ;  /* 0x00000009240672a4 */ /* 0x000fc6000f8e0206 */
[----:B------:R-:W-:Y:S01]  /*6380*/  ULDC.64 UR8, c[0x0][0xb38] ;  /* 0x0002ce0000087ab9 */ /* 0x000fe20000000a00 */
[----:B------:R-:W-:Y:S01]  /*6390*/  UIADD3 UR6, UR5, UR6, URZ ;  /* 0x0000000605067290 */ /* 0x000fe2000fffe03f */
[----:B------:R-:W4:Y:S01]  /*63a0*/  LDC.64 R18, c[0x0][0xbd8] ;  /* 0x0002f600ff127b82 */ /* 0x000f220000000a00 */
[----:B------:R-:W-:-:S07]  /*63b0*/  UIMAD UR7, UR7, UR8, URZ ;  /* 0x00000008070772a4 */ /* 0x000fce000f8e023f */
[----:B------:R-:W-:Y:S01]  /*63c0*/  BAR.SYNC.DEFER_BLOCKING 0x1, 0x100 ;  /* 0x0044000000007b1d */ /* 0x000fe20000010000 */
[----:B-1----:R-:W-:-:S07]  /*63d0*/  ISETP.NE.AND P0, PT, R8, 0x1, PT ;  /* 0x000000010800780c */ /* 0x002fce0003f05270 */
[----:B------:R-:W1:Y:S01]  /*63e0*/  S2UR UR11, SR_CTAID.Y ;  /* 0x00000000000b79c3 */ /* 0x000e620000002600 */
[----:B0-----:R-:W-:Y:S01]  /*63f0*/  VIADD R14, R0, 0xffffff80 ;  /* 0xffffff80000e7836 */ /* 0x001fe20000000000 */
[----:B---3--:R-:W-:-:S06]  /*6400*/  USHF.R.S32.HI UR10, URZ, 0x1f, UR12 ;  /* 0x0000001f3f0a7899 */ /* 0x008fcc000801140c */
[----:B------:R-:W1:Y:S01]  /*6410*/  LDC R23, c[0x0][0xc50] ;  /* 0x00031400ff177b82 */ /* 0x000e620000000800 */
[----:B------:R-:W-:-:S04]  /*6420*/  SHF.R.S32.HI R7, RZ, 0x1f, R14 ;  /* 0x0000001fff077819 */ /* 0x000fc8000001140e */
[----:B------:R-:W-:-:S03]  /*6430*/  LEA.HI R2, R7, R14, RZ, 0x7 ;  /* 0x0000000e07027211 */ /* 0x000fc600078f38ff */
[----:B------:R-:W0:Y:S01]  /*6440*/  LDC.64 R20, c[0x0][0xb40] ;  /* 0x0002d000ff147b82 */ /* 0x000e220000000a00 */
[----:B------:R-:W-:Y:S02]  /*6450*/  LEA.HI R7, R7, R14, RZ, 0x2 ;  /* 0x0000000e07077211 */ /* 0x000fe400078f10ff */
[----:B------:R-:W-:Y:S02]  /*6460*/  LOP3.LUT R3, R2, 0xffffff80, RZ, 0xc0, !PT ;  /* 0xffffff8002037812 */ /* 0x000fe400078ec0ff */
[----:B------:R-:W-:Y:S02]  /*6470*/  SHF.R.S32.HI R9, RZ, 0x7, R2 ;  /* 0x00000007ff097819 */ /* 0x000fe40000011402 */
[----:B------:R-:W-:Y:S01]  /*6480*/  LOP3.LUT R7, R7, 0xfffffffc, RZ, 0xc0, !PT ;  /* 0xfffffffc07077812 */ /* 0x000fe200078ec0ff */
[----:B------:R-:W-:Y:S01]  /*6490*/  IMAD.IADD R0, R14, 0x1, -R3 ;  /* 0x000000010e007824 */ /* 0x000fe200078e0a03 */
[----:B------:R-:W-:Y:S01]  /*64a0*/  LEA.HI R2, R2, R9, RZ, 0x1 ;  /* 0x0000000902027211 */ /* 0x000fe200078f08ff */
[----:B------:R-:W3:Y:S02]  /*64b0*/  @P0 LDC R17, c[0x0][0xbf0] ;  /* 0x0002fc00ff110b82 */ /* 0x000ee40000000800 */
[----:B------:R-:W-:Y:S01]  /*64c0*/  IMAD.IADD R7, R14, 0x1, -R7 ;  /* 0x000000010e077824 */ /* 0x000fe200078e0a07 */
[----:B------:R-:W-:-:S02]  /*64d0*/  SHF.R.S32.HI R11, RZ, 0x1f, R0 ;  /* 0x0000001fff0b7819 */ /* 0x000fc40000011400 */
[----:B------:R-:W-:Y:S02]  /*64e0*/  LOP3.LUT R2, R2, 0x3fffffe, RZ, 0xc0, !PT ;  /* 0x03fffffe02027812 */ /* 0x000fe400078ec0ff */
[----:B------:R-:W-:Y:S01]  /*64f0*/  LEA.HI R10, R11, R0, RZ, 0x2 ;  /* 0x000000000b0a7211 */ /* 0x000fe200078f10ff */
[----:B------:R-:W5:Y:S03]  /*6500*/  @P0 LDC R14, c[0x0][0xbec] ;  /* 0x0002fb00ff0e0b82 */ /* 0x000f660000000800 */
[--C-:B------:R-:W-:Y:S02]  /*6510*/  SHF.R.S32.HI R3, RZ, 0x2, R10.reuse ;  /* 0x00000002ff037819 */ /* 0x100fe4000001140a */
[----:B------:R-:W-:-:S03]  /*6520*/  SHF.R.S32.HI R4, RZ, 0x1f, R10 ;  /* 0x0000001fff047819 */ /* 0x000fc6000001140a */
[----:B------:R-:W3:Y:S01]  /*6530*/  @P0 LDC R22, c[0x0][0xbec] ;  /* 0x0002fb00ff160b82 */ /* 0x000ee20000000800 */
[----:B------:R-:W-:-:S04]  /*6540*/  LEA.HI R4, R4, R3, RZ, 0x3 ;  /* 0x0000000304047211 */ /* 0x000fc800078f18ff */
[----:B------:R-:W-:Y:S02]  /*6550*/  LOP3.LUT R12, R4, 0xfffffff8, RZ, 0xc0, !PT ;  /* 0xfffffff8040c7812 */ /* 0x000fe400078ec0ff */
[----:B------:R-:W-:Y:S01]  /*6560*/  IADD3 R4, R9, -R2, RZ ;  /* 0x8000000209047210 */ /* 0x000fe20007ffe0ff */
[----:B------:R-:W3:Y:S01]  /*6570*/  @P0 LDC R153, c[0x0][0xbf0] ;  /* 0x0002fc00ff990b82 */ /* 0x000ee20000000800 */
[----:B------:R-:W-:Y:S01]  /*6580*/  LEA.HI R9, R7, R7, RZ, 0x1 ;  /* 0x0000000707097211 */ /* 0x000fe200078f08ff */
[----:B------:R-:W-:Y:S01]  /*6590*/  IMAD.IADD R3, R3, 0x1, -R12 ;  /* 0x0000000103037824 */ /* 0x000fe200078e0a0c */
[----:B------:R-:W-:Y:S02]  /*65a0*/  LEA.HI R2, R11, R0, RZ, 0x5 ;  /* 0x000000000b027211 */ /* 0x000fe400078f28ff */
[----:B------:R-:W-:Y:S02]  /*65b0*/  LOP3.LUT R12, R9, 0x1ffffffe, RZ, 0xc0, !PT ;  /* 0x1ffffffe090c7812 */ /* 0x000fe400078ec0ff */
[----:B------:R-:W-:-:S03]  /*65c0*/  SHF.R.S32.HI R2, RZ, 0x5, R2 ;  /* 0x00000005ff027819 */ /* 0x000fc60000011402 */
[----:B------:R-:W-:Y:S02]  /*65d0*/  IMAD.IADD R12, R7, 0x1, -R12 ;  /* 0x00000001070c7824 */ /* 0x000fe400078e0a0c */
[----:B------:R-:W-:Y:S01]  /*65e0*/  IMAD R7, R2, 0x10, R3 ;  /* 0x0000001002077824 */ /* 0x000fe200078e0203 */
[----:B------:R-:W-:Y:S01]  /*65f0*/  MOV R3, UR5 ;  /* 0x0000000500037c02 */ /* 0x000fe20008000f00 */
[----:B------:R-:W-:Y:S01]  /*6600*/  IMAD.U32 R2, RZ, RZ, UR4 ;  /* 0x00000004ff027e24 */ /* 0x000fe2000f8e00ff */
[----:B------:R-:W-:Y:S01]  /*6610*/  UIMAD.WIDE.U32 UR4, UR36, UR8, URZ ;  /* 0x00000008240472a5 */ /* 0x000fe2000f8e003f */
[----:B------:R-:W-:Y:S02]  /*6620*/  IMAD R9, R4, 0x40, R7 ;  /* 0x0000004004097824 */ /* 0x000fe400078e0207 */
[----:B------:R-:W-:Y:S01]  /*6630*/  IMAD.U32 R3, RZ, RZ, UR6 ;  /* 0x00000006ff037e24 */ /* 0x000fe2000f8e00ff */
[----:B------:R-:W-:Y:S01]  /*6640*/  UIMAD UR6, UR36, UR9, UR7 ;  /* 0x00000009240672a4 */ /* 0x000fe2000f8e0207 */
[----:B------:R-:W-:-:S02]  /*6650*/  IMAD R12, R12, 0x8, R9 ;  /* 0x000000080c0c7824 */ /* 0x000fc400078e0209 */
[----:B----4-:R-:W-:Y:S01]  /*6660*/  IMAD R4, R18, UR10, RZ ;  /* 0x0000000a12047c24 */ /* 0x010fe2000f8e02ff */
[----:B------:R-:W-:Y:S01]  /*6670*/  UIADD3 UR6, UR5, UR6, URZ ;  /* 0x0000000605067290 */ /* 0x000fe2000fffe03f */
[----:B--2---:R-:W-:Y:S01]  /*6680*/  IMAD R7, R16, 0x80, R12 ;  /* 0x0000008010077824 */ /* 0x004fe200078e020c */
[----:B------:R-:W-:Y:S01]  /*6690*/  MOV R12, UR4 ;  /* 0x00000004000c7c02 */ /* 0x000fe20008000f00 */
[----:B------:R-:W-:Y:S01]  /*66a0*/  IMAD.WIDE.U32 R2, R18, UR12, R2 ;  /* 0x0000000c12027c25 */ /* 0x000fe2000f8e0002 */
[----:B------:R-:W-:-:S03]  /*66b0*/  ULDC.64 UR8, c[0x0][0xb28] ;  /* 0x0002ca0000087ab9 */ /* 0x000fc60000000a00 */
[----:B------:R-:W-:Y:S02]  /*66c0*/  IMAD R18, RZ, RZ, -UR36 ;  /* 0x80000024ff127e24 */ /* 0x000fe4000f8e02ff */
[----:B------:R-:W-:Y:S02]  /*66d0*/  IMAD R15, R19, UR12, R4 ;  /* 0x0000000c130f7c24 */ /* 0x000fe4000f8e0204 */
[----:B-----5:R-:W-:-:S03]  /*66e0*/  @P0 IMAD.HI.U32 R4, R7, R14, RZ ;  /* 0x0000000e07040227 */ /* 0x020fc600078e00ff */
[----:B------:R-:W-:Y:S01]  /*66f0*/  IADD3 R3, R3, R15, RZ ;  /* 0x0000000f03037210 */ /* 0x000fe20007ffe0ff */
[----:B------:R-:W-:Y:S01]  /*6700*/  IMAD.U32 R13, RZ, RZ, UR5 ;  /* 0x00000005ff0d7e24 */ /* 0x000fe2000f8e00ff */
[----:B------:R-:W-:Y:S01]  /*6710*/  ULDC.64 UR4, c[0x0][0xbe0] ;  /* 0x0002f80000047ab9 */ /* 0x000fe20000000a00 */
[C---:B0-----:R-:W-:Y:S02]  /*6720*/  IMAD R14, R20.reuse, UR10, RZ ;  /* 0x0000000a140e7c24 */ /* 0x041fe4000f8e02ff */
[----:B-1----:R-:W-:Y:S02]  /*6730*/  IMAD R23, R23, R18, UR11 ;  /* 0x0000000b17177e24 */ /* 0x002fe4000f8e0212 */
[----:B------:R-:W-:Y:S01]  /*6740*/  IMAD.U32 R13, RZ, RZ, UR6 ;  /* 0x00000006ff0d7e24 */ /* 0x000fe2000f8e00ff */
[----:B------:R-:W-:Y:S01]  /*6750*/  ULDC.64 UR6, c[0x0][0xb48] ;  /* 0x0002d20000067ab9 */ /* 0x000fe20000000a00 */
[----:B------:R-:W-:Y:S01]  /*6760*/  IMAD.MOV.U32 R11, RZ, RZ, R7 ;  /* 0x000000ffff0b7224 */ /* 0x000fe200078e0007 */
[----:B---3--:R-:W-:Y:S01]  /*6770*/  @P0 SHF.R.U32.HI R11, RZ, R17, R4 ;  /* 0x00000011ff0b0219 */ /* 0x008fe20000011604 */
[----:B------:R-:W-:Y:S01]  /*6780*/  IMAD R17, R21, UR12, R14 ;  /* 0x0000000c15117c24 */ /* 0x000fe2000f8e020e */
[----:B------:R-:W-:Y:S01]  /*6790*/  SHF.R.S32.HI R14, RZ, 0x1f, R23 ;  /* 0x0000001fff0e7819 */ /* 0x000fe20000011417 */
[----:B------:R-:W-:-:S04]  /*67a0*/  IMAD.WIDE.U32 R12, R20, UR12, R12 ;  /* 0x0000000c140c7c25 */ /* 0x000fc8000f8e000c */
[----:B------:R-:W-:-:S04]  /*67b0*/  @P0 IMAD.HI.U32 R22, R7, R22, RZ ;  /* 0x0000001607160227 */ /* 0x000fc800078e00ff */
[----:B------:R-:W-:Y:S02]  /*67c0*/  IMAD.IADD R13, R13, 0x1, R17 ;  /* 0x000000010d0d7824 */ /* 0x000fe400078e0211 */
[----:B------:R-:W-:Y:S01]  /*67d0*/  IMAD.MOV.U32 R15, RZ, RZ, R7 ;  /* 0x000000ffff0f7224 */ /* 0x000fe200078e0007 */
[----:B------:R-:W-:Y:S01]  /*67e0*/  @P0 SHF.R.U32.HI R15, RZ, R153, R22 ;  /* 0x00000099ff0f0219 */ /* 0x000fe20000011616 */
[C---:B------:R-:W-:Y:S02]  /*67f0*/  IMAD R4, R14.reuse, UR4, RZ ;  /* 0x000000040e047c24 */ /* 0x040fe4000f8e02ff */
[----:B------:R-:W-:Y:S02]  /*6800*/  IMAD R17, R14, UR6, RZ ;  /* 0x000000060e117c24 */ /* 0x000fe4000f8e02ff */
[----:B------:R-:W-:-:S04]  /*6810*/  IMAD.WIDE.U32 R2, R23, UR4, R2 ;  /* 0x0000000417027c25 */ /* 0x000fc8000f8e0002 */
[----:B------:R-:W-:Y:S01]  /*6820*/  IMAD R14, R23, UR5, R4 ;  /* 0x00000005170e7c24 */ /* 0x000fe2000f8e0204 */
[----:B------:R-:W-:Y:S01]  /*6830*/  IADD3 R2, P0, R11, R2, RZ ;  /* 0x000000020b027210 */ /* 0x000fe20007f1e0ff */
[C---:B------:R-:W-:Y:S01]  /*6840*/  IMAD R19, R23.reuse, UR7, R17 ;  /* 0x0000000717137c24 */ /* 0x040fe2000f8e0211 */
[--C-:B------:R-:W-:Y:S01]  /*6850*/  SHF.R.S32.HI R17, RZ, 0x1f, R11.reuse ;  /* 0x0000001fff117819 */ /* 0x100fe2000001140b */
[----:B------:R-:W-:Y:S01]  /*6860*/  IMAD.MOV R11, RZ, RZ, -R11 ;  /* 0x000000ffff0b7224 */ /* 0x000fe200078e0a0b */
[----:B------:R-:W-:Y:S01]  /*6870*/  SHF.R.S32.HI R4, RZ, 0x1f, R15 ;  /* 0x0000001fff047819 */ /* 0x000fe2000001140f */
[----:B------:R-:W-:Y:S01]  /*6880*/  ULDC.64 UR4, c[0x0][0xb30] ;  /* 0x0002cc0000047ab9 */ /* 0x000fe20000000a00 */
[----:B------:R-:W-:Y:S01]  /*6890*/  IMAD.WIDE.U32 R12, R23, UR6, R12 ;  /* 0x00000006170c7c25 */ /* 0x000fe2000f8e000c */
[----:B------:R-:W-:Y:S01]  /*68a0*/  IADD3.X R3, R17, R3, R14, P0, !PT ;  /* 0x0000000311037210 */ /* 0x000fe200007fe40e */
[----:B------:R-:W-:Y:S02]  /*68b0*/  ULDC.64 UR6, c[0x0][0xbc8] ;  /* 0x0002f20000067ab9 */ /* 0x000fe40000000a00 */
[----:B------:R-:W-:Y:S01]  /*68c0*/  IMAD.MOV R18, RZ, RZ, -R15 ;  /* 0x000000ffff127224 */ /* 0x000fe200078e0a0f */
[----:B------:R-:W-:Y:S01]  /*68d0*/  IADD3 R13, R13, R19, RZ ;  /* 0x000000130d0d7210 */ /* 0x000fe20007ffe0ff */
[----:B------:R-:W-:-:S02]  /*68e0*/  IMAD R4, R4, UR4, RZ ;  /* 0x0000000404047c24 */ /* 0x000fc4000f8e02ff */
[C-C-:B------:R-:W-:Y:S02]  /*68f0*/  IMAD R11, R8.reuse, R11, R7.reuse ;  /* 0x0000000b080b7224 */ /* 0x140fe400078e0207 */
[----:B------:R-:W-:Y:S02]  /*6900*/  IMAD R7, R8, R18, R7 ;  /* 0x0000001208077224 */ /* 0x000fe400078e0207 */
[C---:B------:R-:W-:Y:S01]  /*6910*/  IMAD R17, R15.reuse, UR5, R4 ;  /* 0x000000050f117c24 */ /* 0x040fe2000f8e0204 */
[----:B------:R-:W-:Y:S01]  /*6920*/  SHF.R.S32.HI R4, RZ, 0x1f, R11 ;  /* 0x0000001fff047819 */ /* 0x000fe2000001140b */
[----:B------:R-:W-:Y:S01]  /*6930*/  IMAD.WIDE.U32 R12, R15, UR4, R12 ;  /* 0x000000040f0c7c25 */ /* 0x000fe2000f8e000c */
[----:B------:R-:W-:Y:S01]  /*6940*/  SHF.R.S32.HI R14, RZ, 0x1f, R7 ;  /* 0x0000001fff0e7819 */ /* 0x000fe20000011407 */
[----:B------:R-:W0:Y:S01]  /*6950*/  S2UR UR5, SR_CgaCtaId ;  /* 0x00000000000579c3 */ /* 0x000e220000008800 */
[----:B------:R-:W-:Y:S01]  /*6960*/  UMOV UR4, 0x400 ;  /* 0x0000040000047882 */ /* 0x000fe20000000000 */
[----:B------:R-:W-:-:S02]  /*6970*/  IMAD R4, R4, UR6, RZ ;  /* 0x0000000604047c24 */ /* 0x000fc4000f8e02ff */
[----:B------:R-:W-:Y:S02]  /*6980*/  IMAD.IADD R13, R13, 0x1, R17 ;  /* 0x000000010d0d7824 */ /* 0x000fe400078e0211 */
[----:B------:R-:W-:Y:S02]  /*6990*/  IMAD R14, R14, UR8, RZ ;  /* 0x000000080e0e7c24 */ /* 0x000fe4000f8e02ff */
[C---:B------:R-:W-:Y:S02]  /*69a0*/  IMAD R15, R11.reuse, UR7, R4 ;  /* 0x000000070b0f7c24 */ /* 0x040fe4000f8e0204 */
[----:B------:R-:W-:Y:S01]  /*69b0*/  IMAD.WIDE.U32 R2, R11, UR6, R2 ;  /* 0x000000060b027c25 */ /* 0x000fe2000f8e0002 */
[----:B------:R-:W-:-:S03]  /*69c0*/  ULDC.64 UR6, c[0x0][0xba8] ;  /* 0x0002ea0000067ab9 */ /* 0x000fc60000000a00 */
[C---:B------:R-:W-:Y:S01]  /*69d0*/  IMAD R11, R7.reuse, UR9, R14 ;  /* 0x00000009070b7c24 */ /* 0x040fe2000f8e020e */
[----:B------:R-:W-:Y:S01]  /*69e0*/  LEA R17, P0, R2, UR6, 0x2 ;  /* 0x0000000602117c11 */ /* 0x000fe2000f8010ff */
[----:B------:R-:W-:Y:S01]  /*69f0*/  IMAD.WIDE.U32 R12, R7, UR8, R12 ;  /* 0x00000008070c7c25 */ /* 0x000fe2000f8e000c */
[----:B------:R-:W-:Y:S01]  /*6a00*/  ULDC.64 UR8, c[0x0][0xb00] ;  /* 0x0002c00000087ab9 */ /* 0x000fe20000000a00 */
[----:B------:R-:W-:Y:S02]  /*6a10*/  ULDC UR6, c[0x0][0xa88] ;  /* 0x0002a20000067ab9 */ /* 0x000fe40000000800 */
[----:B------:R-:W-:Y:S01]  /*6a20*/  IMAD.IADD R3, R3, 0x1, R15 ;  /* 0x0000000103037824 */ /* 0x000fe200078e020f */
[----:B------:R-:W-:Y:S01]  /*6a30*/  LEA R4, P1, R12, UR8, 0x2 ;  /* 0x000000080c047c11 */ /* 0x000fe2000f8210ff */
[----:B------:R-:W-:Y:S01]  /*6a40*/  IMAD.IADD R7, R13, 0x1, R11 ;  /* 0x000000010d077824 */ /* 0x000fe200078e020b */
[----:B------:R-:W-:Y:S01]  /*6a50*/  SHFL.IDX PT, R14, R17, 0x1, 0x1c1f ;  /* 0x003c1f00110e7f89 */ /* 0x000fe200000e0000 */
[----:B------:R-:W-:Y:S01]  /*6a60*/  IMAD R11, R16, 0x80, R9 ;  /* 0x00000080100b7824 */ /* 0x000fe200078e0209 */
[----:B------:R-:W-:Y:S01]  /*6a70*/  LEA.HI.X R18, R2, UR7, R3, 0x2, P0 ;  /* 0x0000000702127c11 */ /* 0x000fe200080f1403 */
[----:B0-----:R-:W-:Y:S01]  /*6a80*/  ULEA UR4, UR5, UR4, 0x18 ;  /* 0x0000000405047291 */ /* 0x001fe2000f8ec03f */
[----:B------:R-:W-:Y:S01]  /*6a90*/  LEA.HI.X R7, R12, UR9, R7, 0x2, P1 ;  /* 0x000000090c077c11 */ /* 0x000fe200088f1407 */
[----:B------:R-:W-:Y:S01]  /*6aa0*/  IMAD R8, R8, UR6, RZ ;  /* 0x0000000608087c24 */ /* 0x000fe2000f8e02ff */
[----:B------:R0:W-:Y:S01]  /*6ab0*/  SHFL.IDX PT, R12, R17, RZ, 0x1c1f ;  /* 0x001c1fff110c7589 */ /* 0x0001e200000e0000 */
[----:B------:R-:W-:Y:S01]  /*6ac0*/  LOP3.LUT P0, RZ, R0, 0x3, RZ, 0xc0, !PT ;  /* 0x0000000300ff7812 */ /* 0x000fe2000780c0ff */
[----:B------:R-:W-:Y:S01]  /*6ad0*/  UIADD3 UR4, UR4, 0x22820, URZ ;  /* 0x0002282004047890 */ /* 0x000fe2000fffe03f */
[C---:B------:R-:W-:Y:S01]  /*6ae0*/  IADD3 R9, R11.reuse, 0x8, RZ ;  /* 0x000000080b097810 */ /* 0x040fe20007ffe0ff */
[----:B------:R-:W1:Y:S01]  /*6af0*/  SHFL.IDX PT, R13, R18, RZ, 0x1c1f ;  /* 0x001c1fff120d7589 */ /* 0x000e6200000e0000 */
[-C--:B------:R-:W-:Y:S01]  /*6b00*/  ISETP.GE.OR P1, PT, R11, R8.reuse, P0 ;  /* 0x000000080b00720c */ /* 0x080fe20000726670 */
[----:B------:R-:W-:Y:S01]  /*6b10*/  UPRMT UR4, URZ, 0x654, UR4 ;  /* 0x000006543f047896 */ /* 0x000fe20008000004 */
[-C--:B------:R-:W-:Y:S01]  /*6b20*/  ISETP.GE.OR P0, PT, R9, R8.reuse, P0 ;  /* 0x000000080900720c */ /* 0x080fe20000706670 */
[----:B------:R-:W2:Y:S01]  /*6b30*/  SHFL.IDX PT, R15, R18, 0x1, 0x1c1f ;  /* 0x003c1f00120f7f89 */ /* 0x000ea200000e0000 */
[----:B------:R-:W-:-:S02]  /*6b40*/  ISETP.GE.AND P2, PT, R11, R8, PT ;  /* 0x000000080b00720c */ /* 0x000fc40003f46270 */
[----:B0-----:R-:W-:Y:S01]  /*6b50*/  LOP3.LUT R17, R10, 0x7ffffffc, RZ, 0xc0, !PT ;  /* 0x7ffffffc0a117812 */ /* 0x001fe200078ec0ff */
[----:B------:R0:W3:Y:S03]  /*6b60*/  SHFL.IDX PT, R2, R4, RZ, 0x1c1f ;  /* 0x001c1fff04027589 */ /* 0x0000e600000e0000 */
[----:B------:R-:W-:Y:S01]  /*6b70*/  SYNCS.ARRIVE.TRANS64.RED.A1T0 RZ, [UR4], RZ ;  /* 0x000000ffffff79a7 */ /* 0x000fe20008100404 */
[----:B------:R-:W-:Y:S01]  /*6b80*/  IMAD.IADD R0, R0, 0x1, -R17 ;  /* 0x0000000100007824 */ /* 0x000fe200078e0a11 */
[----:B------:R0:W4:Y:S03]  /*6b90*/  SHFL.IDX PT, R3, R7, RZ, 0x1c1f ;  /* 0x001c1fff07037589 */ /* 0x00012600000e0000 */
[----:B------:R-:W-:Y:S01]  /*6ba0*/  IMAD.SHL.U32 R0, R0, 0x2, RZ ;  /* 0x0000000200007824 */ /* 0x000fe200078e00ff */
[----:B-1----:R0:W-:Y:S04]  /*6bb0*/  @!P1 ST.E desc[UR44][R12.64], R6 ;  /* 0x000000060c009985 */ /* 0x0021e8000c10192c */
[----:B--2---:R0:W-:Y:S01]  /*6bc0*/  @!P0 ST.E desc[UR44][R14.64], R5 ;  /* 0x000000050e008985 */ /* 0x0041e2000c10192c */
[----:B------:R-:W-:Y:S05]  /*6bd0*/  @P2 BRA `(.L_x_35) ;  /* 0x0000000800f82947 */ /* 0x000fea0003800000 */
[C---:B0-----:R-:W-:Y:S01]  /*6be0*/  VIADD R5, R0.reuse, 0x8 ;  /* 0x0000000800057836 */ /* 0x041fe20000000000 */
[----:B------:R-:W-:Y:S01]  /*6bf0*/  ULDC UR4, c[0x0][0xac8] ;  /* 0x0002b20000047ab9 */ /* 0x000fe20000000800 */
[C---:B------:R-:W-:Y:S01]  /*6c00*/  VIADD R6, R0.reuse, 0x10 ;  /* 0x0000001000067836 */ /* 0x040fe20000000000 */
[C---:B------:R-:W-:Y:S01]  /*6c10*/  IADD3 R10, R0.reuse, 0x18, RZ ;  /* 0x00000018000a7810 */ /* 0x040fe20007ffe0ff */
[C---:B------:R-:W-:Y:S01]  /*6c20*/  VIADD R18, R0.reuse, 0x20 ;  /* 0x0000002000127836 */ /* 0x040fe20000000000 */
[----:B------:R-:W-:Y:S01]  /*6c30*/  ISETP.GE.AND P3, PT, R5, UR4, PT ;  /* 0x0000000405007c0c */ /* 0x000fe2000bf66270 */
[----:B------:R-:W-:Y:S01]  /*6c40*/  VIADD R19, R0, 0x28 ;  /* 0x0000002800137836 */ /* 0x000fe20000000000 */
[----:B------:R-:W-:Y:S01]  /*6c50*/  ISETP.GE.AND P4, PT, R6, UR4, PT ;  /* 0x0000000406007c0c */ /* 0x000fe2000bf86270 */
[----:B------:R-:W-:Y:S01]  /*6c60*/  VIADD R21, R0, 0x48 ;  /* 0x0000004800157836 */ /* 0x000fe20000000000 */
[----:B------:R-:W-:Y:S01]  /*6c70*/  ISETP.GE.AND P5, PT, R10, UR4, PT ;  /* 0x000000040a007c0c */ /* 0x000fe2000bfa6270 */
[C---:B------:R-:W-:Y:S01]  /*6c80*/  VIADD R22, R0.reuse, 0x50 ;  /* 0x0000005000167836 */ /* 0x040fe20000000000 */
[C---:B------:R-:W-:Y:S01]  /*6c90*/  ISETP.GE.AND P2, PT, R0.reuse, UR4, PT ;  /* 0x0000000400007c0c */ /* 0x040fe2000bf46270 */
[----:B------:R-:W-:Y:S01]  /*6ca0*/  VIADD R23, R0, 0x58 ;  /* 0x0000005800177836 */ /* 0x000fe20000000000 */
[----:B------:R-:W-:-:S02]  /*6cb0*/  ISETP.GE.AND P0, PT, R18, UR4, PT ;  /* 0x0000000412007c0c */ /* 0x000fc4000bf06270 */
[----:B------:R-:W-:Y:S02]  /*6cc0*/  ISETP.GE.AND P1, PT, R19, UR4, PT ;  /* 0x0000000413007c0c */ /* 0x000fe4000bf26270 */
[----:B------:R-:W-:Y:S02]  /*6cd0*/  IADD3 R20, R0, 0x40, RZ ;  /* 0x0000004000147810 */ /* 0x000fe40007ffe0ff */
[----:B------:R-:W-:Y:S02]  /*6ce0*/  @!P3 LEA.HI R5, R5, R5, RZ, 0x1 ;  /* 0x000000050505b211 */ /* 0x000fe400078f08ff */
[----:B------:R-:W-:Y:S02]  /*6cf0*/  @!P4 LEA.HI R6, R6, R6, RZ, 0x1 ;  /* 0x000000060606c211 */ /* 0x000fe400078f08ff */
[----:B------:R-:W-:Y:S02]  /*6d00*/  @!P5 LEA.HI R10, R10, R10, RZ, 0x1 ;  /* 0x0000000a0a0ad211 */ /* 0x000fe400078f08ff */
[----:B------:R-:W-:-:S02]  /*6d10*/  @!P3 LOP3.LUT R5, R5, 0xfffffffe, RZ, 0xc0, !PT ;  /* 0xfffffffe0505b812 */ /* 0x000fc400078ec0ff */
[----:B------:R-:W-:Y:S01]  /*6d20*/  @!P4 LOP3.LUT R15, R6, 0xfffffffe, RZ, 0xc0, !PT ;  /* 0xfffffffe060fc812 */ /* 0x000fe200078ec0ff */
[----:B------:R-:W-:Y:S01]  /*6d30*/  VIADD R6, R0, 0x38 ;  /* 0x0000003800067836 */ /* 0x000fe20000000000 */
[----:B------:R-:W-:Y:S01]  /*6d40*/  @!P5 LOP3.LUT R17, R10, 0xfffffffe, RZ, 0xc0, !PT ;  /* 0xfffffffe0a11d812 */ /* 0x000fe200078ec0ff */
[--C-:B---34-:R-:W-:Y:S01]  /*6d50*/  @!P2 IMAD.WIDE R10, R0, 0x4, R2.reuse ;  /* 0x00000004000aa825 */ /* 0x118fe200078e0202 */
[----:B------:R-:W-:Y:S02]  /*6d60*/  ISETP.GE.AND P6, PT, R22, UR4, PT ;  /* 0x0000000416007c0c */ /* 0x000fe4000bfc6270 */
[----:B------:R-:W-:Y:S01]  /*6d70*/  @!P0 LEA.HI R18, R18, R18, RZ, 0x1 ;  /* 0x0000001212128211 */ /* 0x000fe200078f08ff */
[--C-:B------:R-:W-:Y:S01]  /*6d80*/  @!P3 IMAD.WIDE R12, R5, 0x4, R2.reuse ;  /* 0x00000004050cb825 */ /* 0x100fe200078e0202 */
[----:B------:R0:W-:Y:S01]  /*6d90*/  @!P2 ST.E.64 desc[UR44][R10.64], R24 ;  /* 0x000000180a00a985 */ /* 0x0001e2000c101b2c */
[----:B------:R-:W-:Y:S02]  /*6da0*/  @!P1 LEA.HI R19, R19, R19, RZ, 0x1 ;  /* 0x0000001313139211 */ /* 0x000fe400078f08ff */
[----:B------:R-:W-:Y:S01]  /*6db0*/  VIADD R5, R0, 0x30 ;  /* 0x0000003000057836 */ /* 0x000fe20000000000 */
[----:B------:R1:W-:Y:S01]  /*6dc0*/  @!P3 ST.E.64 desc[UR44][R12.64], R28 ;  /* 0x0000001c0c00b985 */ /* 0x0003e2000c101b2c */
[----:B------:R-:W-:Y:S01]  /*6dd0*/  @!P4 IMAD.WIDE R14, R15, 0x4, R2 ;  /* 0x000000040f0ec825 */ /* 0x000fe200078e0202 */
[----:B------:R-:W-:-:S02]  /*6de0*/  ISETP.GE.AND P3, PT, R6, UR4, PT ;  /* 0x0000000406007c0c */ /* 0x000fc4000bf66270 */
[----:B------:R-:W-:Y:S01]  /*6df0*/  ISETP.GE.AND P2, PT, R5, UR4, PT ;  /* 0x0000000405007c0c */ /* 0x000fe2000bf46270 */
[----:B------:R-:W-:Y:S01]  /*6e00*/  @!P5 IMAD.WIDE R16, R17, 0x4, R2 ;  /* 0x000000041110d825 */ /* 0x000fe200078e0202 */
[----:B------:R2:W-:Y:S01]  /*6e10*/  @!P4 ST.E.64 desc[UR44][R14.64], R32 ;  /* 0x000000200e00c985 */ /* 0x0005e2000c101b2c */
[----:B------:R-:W-:Y:S02]  /*6e20*/  ISETP.GE.AND P4, PT, R20, UR4, PT ;  /* 0x0000000414007c0c */ /* 0x000fe4000bf86270 */
[----:B------:R-:W-:Y:S01]  /*6e30*/  @!P6 LEA.HI R22, R22, R22, RZ, 0x1 ;  /* 0x000000161616e211 */ /* 0x000fe200078f08ff */
[----:B------:R3:W-:Y:S01]  /*6e40*/  @!P5 ST.E.64 desc[UR44][R16.64], R36 ;  /* 0x000000241000d985 */ /* 0x0007e2000c101b2c */
[----:B------:R-:W-:Y:S01]  /*6e50*/  ISETP.GE.AND P5, PT, R21, UR4, PT ;  /* 0x0000000415007c0c */ /* 0x000fe2000bfa6270 */
[----:B0-----:R-:W-:Y:S01]  /*6e60*/  VIADD R24, R0, 0x60 ;  /* 0x0000006000187836 */ /* 0x001fe20000000000 */
[----:B------:R-:W-:Y:S02]  /*6e70*/  @!P0 LOP3.LUT R11, R18, 0xfffffffe, RZ, 0xc0, !PT ;  /* 0xfffffffe120b8812 */ /* 0x000fe400078ec0ff */
[----:B-1----:R-:W-:-:S02]  /*6e80*/  @!P1 LOP3.LUT R13, R19, 0xfffffffe, RZ, 0xc0, !PT ;  /* 0xfffffffe130d9812 */ /* 0x002fc400078ec0ff */
[----:B------:R-:W-:Y:S01]  /*6e90*/  @!P2 LEA.HI R5, R5, R5, RZ, 0x1 ;  /* 0x000000050505a211 */ /* 0x000fe200078f08ff */
[--C-:B------:R-:W-:Y:S01]  /*6ea0*/  @!P0 IMAD.WIDE R10, R11, 0x4, R2.reuse ;  /* 0x000000040b0a8825 */ /* 0x100fe200078e0202 */
[----:B------:R-:W-:Y:S02]  /*6eb0*/  @!P3 LEA.HI R6, R6, R6, RZ, 0x1 ;  /* 0x000000060606b211 */ /* 0x000fe400078f08ff */
[----:B------:R-:W-:Y:S01]  /*6ec0*/  @!P4 LEA.HI R20, R20, R20, RZ, 0x1 ;  /* 0x000000141414c211 */ /* 0x000fe200078f08ff */
[----:B------:R-:W-:Y:S01]  /*6ed0*/  @!P1 IMAD.WIDE R12, R13, 0x4, R2 ;  /* 0x000000040d0c9825 */ /* 0x000fe200078e0202 */
[----:B------:R-:W-:Y:S01]  /*6ee0*/  @!P2 LOP3.LUT R5, R5, 0xfffffffe, RZ, 0xc0, !PT ;  /* 0xfffffffe0505a812 */ /* 0x000fe200078ec0ff */
[----:B------:R0:W-:Y:S01]  /*6ef0*/  @!P0 ST.E.64 desc[UR44][R10.64], R40 ;  /* 0x000000280a008985 */ /* 0x0001e2000c101b2c */
[----:B------:R-:W-:Y:S02]  /*6f00*/  @!P5 LEA.HI R21, R21, R21, RZ, 0x1 ;  /* 0x000000151515d211 */ /* 0x000fe400078f08ff */
[----:B--2---:R-:W-:Y:S01]  /*6f10*/  @!P3 LOP3.LUT R15, R6, 0xfffffffe, RZ, 0xc0, !PT ;  /* 0xfffffffe060fb812 */ /* 0x004fe200078ec0ff */
[----:B------:R1:W-:Y:S01]  /*6f20*/  @!P1 ST.E.64 desc[UR44][R12.64], R44 ;  /* 0x0000002c0c009985 */ /* 0x0003e2000c101b2c */
[----:B---3--:R-:W-:Y:S01]  /*6f30*/  @!P4 LOP3.LUT R17, R20, 0xfffffffe, RZ, 0xc0, !PT ;  /* 0xfffffffe1411c812 */ /* 0x008fe200078ec0ff */
[C---:B------:R-:W-:Y:S01]  /*6f40*/  VIADD R6, R0.reuse, 0x70 ;  /* 0x0000007000067836 */ /* 0x040fe20000000000 */
[----:B------:R-:W-:Y:S01]  /*6f50*/  @!P5 LOP3.LUT R21, R21, 0xfffffffe, RZ, 0xc0, !PT ;  /* 0xfffffffe1515d812 */ /* 0x000fe200078ec0ff */
[----:B------:R-:W-:Y:S01]  /*6f60*/  VIADD R20, R0, 0x78 ;  /* 0x0000007800147836 */ /* 0x000fe20000000000 */
[----:B------:R-:W-:Y:S01]  /*6f70*/  @!P6 LOP3.LUT R19, R22, 0xfffffffe, RZ, 0xc0, !PT ;  /* 0xfffffffe1613e812 */ /* 0x000fe200078ec0ff */
[----:B------:R-:W-:Y:S01]  /*6f80*/  VIADD R22, R0, 0x88 ;  /* 0x0000008800167836 */ /* 0x000fe20000000000 */
[----:B------:R-:W-:-:S02]  /*6f90*/  ISETP.GE.AND P1, PT, R23, UR4, PT ;  /* 0x0000000417007c0c */ /* 0x000fc4000bf26270 */
[----:B------:R-:W-:Y:S01]  /*6fa0*/  ISETP.GE.AND P0, PT, R24, UR4, PT ;  /* 0x0000000418007c0c */ /* 0x000fe2000bf06270 */
[----:B0-----:R-:W-:Y:S01]  /*6fb0*/  @!P2 IMAD.WIDE R10, R5, 0x4, R2 ;  /* 0x00000004050aa825 */ /* 0x001fe200078e0202 */
[----:B------:R-:W-:-:S03]  /*6fc0*/  IADD3 R5, R0, 0x68, RZ ;  /* 0x0000006800057810 */ /* 0x000fc60007ffe0ff */
[--C-:B-1----:R-:W-:Y:S01]  /*6fd0*/  @!P3 IMAD.WIDE R12, R15, 0x4, R2.reuse ;  /* 0x000000040f0cb825 */ /* 0x102fe200078e0202 */
[----:B------:R0:W-:Y:S01]  /*6fe0*/  @!P2 ST.E.64 desc[UR44][R10.64], R48 ;  /* 0x000000300a00a985 */ /* 0x0001e2000c101b2c */
[----:B------:R-:W-:Y:S02]  /*6ff0*/  ISETP.GE.AND P2, PT, R5, UR4, PT ;  /* 0x0000000405007c0c */ /* 0x000fe4000bf46270 */
[--C-:B------:R-:W-:Y:S01]  /*7000*/  @!P4 IMAD.WIDE R14, R17, 0x4, R2.reuse ;  /* 0x00000004110ec825 */ /* 0x100fe200078e0202 */
[----:B------:R1:W-:Y:S01]  /*7010*/  @!P3 ST.E.64 desc[UR44][R12.64], R52 ;  /* 0x000000340c00b985 */ /* 0x0003e2000c101b2c */
[----:B------:R-:W-:Y:S02]  /*7020*/  ISETP.GE.AND P3, PT, R22, UR4, PT ;  /* 0x0000000416007c0c */ /* 0x000fe4000bf66270 */
[----:B------:R-:W-:Y:S01]  /*7030*/  @!P5 IMAD.WIDE R16, R21, 0x4, R2 ;  /* 0x000000041510d825 */ /* 0x000fe200078e0202 */
[----:B------:R2:W-:Y:S01]  /*7040*/  @!P4 ST.E.64 desc[UR44][R14.64], R56 ;  /* 0x000000380e00c985 */ /* 0x0005e2000c101b2c */
[----:B------:R-:W-:-:S02]  /*7050*/  @!P1 LEA.HI R23, R23, R23, RZ, 0x1 ;  /* 0x0000001717179211 */ /* 0x000fc400078f08ff */
[----:B------:R-:W-:Y:S01]  /*7060*/  @!P6 IMAD.WIDE R18, R19, 0x4, R2 ;  /* 0x000000041312e825 */ /* 0x000fe200078e0202 */
[----:B------:R3:W-:Y:S01]  /*7070*/  @!P5 ST.E.64 desc[UR44][R16.64], R60 ;  /* 0x0000003c1000d985 */ /* 0x0007e2000c101b2c */
[----:B------:R-:W-:Y:S02]  /*7080*/  ISETP.GE.AND P5, PT, R20, UR4, PT ;  /* 0x0000000414007c0c */ /* 0x000fe4000bfa6270 */
[----:B------:R-:W-:Y:S01]  /*7090*/  VIADD R21, R0, 0x80 ;  /* 0x0000008000157836 */ /* 0x000fe20000000000 */
[----:B------:R4:W-:Y:S01]  /*70a0*/  @!P6 ST.E.64 desc[UR44][R18.64], R64 ;  /* 0x000000401200e985 */ /* 0x0009e2000c101b2c */
[----:B------:R-:W-:Y:S02]  /*70b0*/  ISETP.GE.AND P6, PT, R6, UR4, PT ;  /* 0x0000000406007c0c */ /* 0x000fe4000bfc6270 */
[----:B------:R-:W-:Y:S02]  /*70c0*/  @!P0 LEA.HI R24, R24, R24, RZ, 0x1 ;  /* 0x0000001818188211 */ /* 0x000fe400078f08ff */
[----:B------:R-:W-:-:S02]  /*70d0*/  ISETP.GE.AND P4, PT, R21, UR4, PT ;  /* 0x0000000415007c0c */ /* 0x000fc4000bf86270 */
[----:B0-----:R-:W-:Y:S02]  /*70e0*/  @!P1 LOP3.LUT R11, R23, 0xfffffffe, RZ, 0xc0, !PT ;  /* 0xfffffffe170b9812 */ /* 0x001fe400078ec0ff */
[----:B-1----:R-:W-:Y:S01]  /*70f0*/  @!P0 LOP3.LUT R13, R24, 0xfffffffe, RZ, 0xc0, !PT ;  /* 0xfffffffe180d8812 */ /* 0x002fe200078ec0ff */
[----:B------:R-:W-:Y:S01]  /*7100*/  VIADD R24, R0, 0x98 ;  /* 0x0000009800187836 */ /* 0x000fe20000000000 */
[----:B------:R-:W-:Y:S01]  /*7110*/  @!P2 LEA.HI R5, R5, R5, RZ, 0x1 ;  /* 0x000000050505a211 */ /* 0x000fe200078f08ff */
[--C-:B------:R-:W-:Y:S01]  /*7120*/  @!P1 IMAD.WIDE R10, R11, 0x4, R2.reuse ;  /* 0x000000040b0a9825 */ /* 0x100fe200078e0202 */
[----:B------:R-:W-:Y:S02]  /*7130*/  @!P5 LEA.HI R20, R20, R20, RZ, 0x1 ;  /* 0x000000141414d211 */ /* 0x000fe400078f08ff */
[----:B------:R-:W-:Y:S01]  /*7140*/  @!P6 LEA.HI R6, R6, R6, RZ, 0x1 ;  /* 0x000000060606e211 */ /* 0x000fe200078f08ff */
[----:B------:R-:W-:Y:S01]  /*7150*/  @!P0 IMAD.WIDE R12, R13, 0x4, R2 ;  /* 0x000000040d0c8825 */ /* 0x000fe200078e0202 */
[----:B------:R-:W-:Y:S01]  /*7160*/  @!P2 LOP3.LUT R5, R5, 0xfffffffe, RZ, 0xc0, !PT ;  /* 0xfffffffe0505a812 */ /* 0x000fe200078ec0ff */
[----:B------:R0:W-:Y:S01]  /*7170*/  @!P1 ST.E.64 desc[UR44][R10.64], R68 ;  /* 0x000000440a009985 */ /* 0x0001e2000c101b2c */
[----:B------:R-:W-:-:S02]  /*7180*/  @!P4 LEA.HI R21, R21, R21, RZ, 0x1 ;  /* 0x000000151515c211 */ /* 0x000fc400078f08ff */
[----:B------:R-:W-:Y:S01]  /*7190*/  @!P3 LEA.HI R22, R22, R22, RZ, 0x1 ;  /* 0x000000161616b211 */ /* 0x000fe200078f08ff */
[----:B------:R1:W-:Y:S01]  /*71a0*/  @!P0 ST.E.64 desc[UR44][R12.64], R72 ;  /* 0x000000480c008985 */ /* 0x0003e2000c101b2c */
[----:B--2---:R-:W-:Y:S01]  /*71b0*/  @!P6 LOP3.LUT R15, R6, 0xfffffffe, RZ, 0xc0, !PT ;  /* 0xfffffffe060fe812 */ /* 0x004fe200078ec0ff */
[----:B------:R-:W-:Y:S01]  /*71c0*/  VIADD R6, R0, 0xa8 ;  /* 0x000000a800067836 */ /* 0x000fe20000000000 */
[----:B---3--:R-:W-:Y:S01]  /*71d0*/  @!P5 LOP3.LUT R17, R20, 0xfffffffe, RZ, 0xc0, !PT ;  /* 0xfffffffe1411d812 */ /* 0x008fe200078ec0ff */
[C---:B------:R-:W-:Y:S01]  /*71e0*/  VIADD R20, R0.reuse, 0xb0 ;  /* 0x000000b000147836 */ /* 0x040fe20000000000 */
[----:B------:R-:W-:Y:S02]  /*71f0*/  @!P4 LOP3.LUT R21, R21, 0xfffffffe, RZ, 0xc0, !PT ;  /* 0xfffffffe1515c812 */ /* 0x000fe400078ec0ff */
[----:B------:R-:W-:Y:S02]  /*7200*/  IADD3 R23, R0, 0x90, RZ ;  /* 0x0000009000177810 */ /* 0x000fe40007ffe0ff */
[----:B----4-:R-:W-:Y:S01]  /*7210*/  @!P3 LOP3.LUT R19, R22, 0xfffffffe, RZ, 0xc0, !PT ;  /* 0xfffffffe1613b812 */ /* 0x010fe200078ec0ff */
[----:B0-----:R-:W-:Y:S01]  /*7220*/  @!P2 IMAD.WIDE R10, R5, 0x4, R2 ;  /* 0x00000004050aa825 */ /* 0x001fe200078e0202 */
[----:B------:R-:W-:-:S02]  /*7230*/  ISETP.GE.AND P0, PT, R23, UR4, PT ;  /* 0x0000000417007c0c */ /* 0x000fc4000bf06270 */
[----:B------:R-:W-:Y:S01]  /*7240*/  ISETP.GE.AND P1, PT, R24, UR4, PT ;  /* 0x0000000418007c0c */ /* 0x000fe2000bf26270 */
[----:B------:R-:W-:Y:S01]  /*7250*/  VIADD R5, R0, 0xa0 ;  /* 0x000000a000057836 */ /* 0x000fe20000000000 */
[----:B------:R0:W-:Y:S01]  /*7260*/  @!P2 ST.E.64 desc[UR44][R10.64], R76 ;  /* 0x0000004c0a00a985 */ /* 0x0001e2000c101b2c */
[----:B-1----:R-:W-:-:S03]  /*7270*/  @!P6 IMAD.WIDE R12, R15, 0x4, R2 ;  /* 0x000000040f0ce825 */ /* 0x002fc600078e0202 */
[----:B------:R-:W-:Y:S01]  /*7280*/  ISETP.GE.AND P2, PT, R5, UR4, PT ;  /* 0x0000000405007c0c */ /* 0x000fe2000bf46270 */
[--C-:B------:R-:W-:Y:S01]  /*7290*/  @!P5 IMAD.WIDE R14, R17, 0x4, R2.reuse ;  /* 0x00000004110ed825 */ /* 0x100fe200078e0202 */
[----:B------:R1:W-:Y:S03]  /*72a0*/  @!P6 ST.E.64 desc[UR44][R12.64], R80 ;  /* 0x000000500c00e985 */ /* 0x0003e6000c101b2c */
[--C-:B------:R-:W-:Y:S01]  /*72b0*/  @!P4 IMAD.WIDE R16, R21, 0x4, R2.reuse ;  /* 0x000000041510c825 */ /* 0x100fe200078e0202 */
[----:B------:R2:W-:Y:S01]  /*72c0*/  @!P5 ST.E.64 desc[UR44][R14.64], R84 ;  /* 0x000000540e00d985 */ /* 0x0005e2000c101b2c */
[----:B------:R-:W-:Y:S02]  /*72d0*/  IADD3 R21, R0, 0xb8, RZ ;  /* 0x000000b800157810 */ /* 0x000fe40007ffe0ff */
[----:B------:R-:W-:Y:S01]  /*72e0*/  @!P3 IMAD.WIDE R18, R19, 0x4, R2 ;  /* 0x000000041312b825 */ /* 0x000fe200078e0202 */
[----:B------:R3:W-:Y:S01]  /*72f0*/  @!P4 ST.E.64 desc[UR44][R16.64], R88 ;  /* 0x000000581000c985 */ /* 0x0007e2000c101b2c */
[----:B------:R-:W-:-:S02]  /*7300*/  ISETP.GE.AND P4, PT, R20, UR4, PT ;  /* 0x0000000414007c0c */ /* 0x000fc4000bf86270 */
[----:B------:R-:W-:Y:S01]  /*7310*/  VIADD R22, R0, 0xc0 ;  /* 0x000000c000167836 */ /* 0x000fe20000000000 */
[----:B------:R4:W-:Y:S01]  /*7320*/  @!P3 ST.E.64 desc[UR44][R18.64], R92 ;  /* 0x0000005c1200b985 */ /* 0x0009e2000c101b2c */
[----:B------:R-:W-:Y:S02]  /*7330*/  ISETP.GE.AND P3, PT, R6, UR4, PT ;  /* 0x0000000406007c0c */ /* 0x000fe4000bf66270 */
[----:B------:R-:W-:Y:S02]  /*7340*/  ISETP.GE.AND P5, PT, R21, UR4, PT ;  /* 0x0000000415007c0c */ /* 0x000fe4000bfa6270 */
[----:B------:R-:W-:Y:S02]  /*7350*/  ISETP.GE.AND P6, PT, R22, UR4, PT ;  /* 0x0000000416007c0c */ /* 0x000fe4000bfc6270 */
[----:B------:R-:W-:Y:S02]  /*7360*/  @!P0 LEA.HI R23, R23, R23, RZ, 0x1 ;  /* 0x0000001717178211 */ /* 0x000fe400078f08ff */
[----:B------:R-:W-:-:S02]  /*7370*/  @!P1 LEA.HI R24, R24, R24, RZ, 0x1 ;  /* 0x0000001818189211 */ /* 0x000fc400078f08ff */
[----:B------:R-:W-:Y:S02]  /*7380*/  @!P2 LEA.HI R5, R5, R5, RZ, 0x1 ;  /* 0x000000050505a211 */ /* 0x000fe400078f08ff */
[----:B0-----:R-:W-:Y:S02]  /*7390*/  @!P0 LOP3.LUT R11, R23, 0xfffffffe, RZ, 0xc0, !PT ;  /* 0xfffffffe170b8812 */ /* 0x001fe400078ec0ff */
[----:B-1----:R-:W-:Y:S02]  /*73a0*/  @!P1 LOP3.LUT R13, R24, 0xfffffffe, RZ, 0xc0, !PT ;  /* 0xfffffffe180d9812 */ /* 0x002fe400078ec0ff */
[----:B------:R-:W-:Y:S01]  /*73b0*/  @!P2 LOP3.LUT R5, R5, 0xfffffffe, RZ, 0xc0, !PT ;  /* 0xfffffffe0505a812 */ /* 0x000fe200078ec0ff */
[--C-:B------:R-:W-:Y:S01]  /*73c0*/  @!P0 IMAD.WIDE R10, R11, 0x4, R2.reuse ;  /* 0x000000040b0a8825 */ /* 0x100fe200078e0202 */
[----:B------:R-:W-:Y:S02]  /*73d0*/  @!P3 LEA.HI R6, R6, R6, RZ, 0x1 ;  /* 0x000000060606b211 */ /* 0x000fe400078f08ff */
[----:B------:R-:W-:Y:S01]  /*73e0*/  @!P4 LEA.HI R20, R20, R20, RZ, 0x1 ;  /* 0x000000141414c211 */ /* 0x000fe200078f08ff */
[--C-:B------:R-:W-:Y:S01]  /*73f0*/  @!P1 IMAD.WIDE R12, R13, 0x4, R2.reuse ;  /* 0x000000040d0c9825 */ /* 0x100fe200078e0202 */
[----:B------:R-:W-:Y:S01]  /*7400*/  @!P6 LEA.HI R22, R22, R22, RZ, 0x1 ;  /* 0x000000161616e211 */ /* 0x000fe200078f08ff */
[----:B------:R0:W-:Y:S01]  /*7410*/  @!P0 ST.E.64 desc[UR44][R10.64], R96 ;  /* 0x000000600a008985 */ /* 0x0001e2000c101b2c */
[----:B------:R-:W-:Y:S01]  /*7420*/  @!P5 LEA.HI R21, R21, R21, RZ, 0x1 ;  /* 0x000000151515d211 */ /* 0x000fe200078f08ff */
[--C-:B--2---:R-:W-:Y:S01]  /*7430*/  @!P2 IMAD.WIDE R14, R5, 0x4, R2.reuse ;  /* 0x00000004050ea825 */ /* 0x104fe200078e0202 */
[----:B---3--:R-:W-:Y:S01]  /*7440*/  @!P3 LOP3.LUT R17, R6, 0xfffffffe, RZ, 0xc0, !PT ;  /* 0xfffffffe0611b812 */ /* 0x008fe200078ec0ff */
[----:B------:R1:W-:Y:S01]  /*7450*/  @!P1 ST.E.64 desc[UR44][R12.64], R100 ;  /* 0x000000640c009985 */ /* 0x0003e2000c101b2c */
[----:B----4-:R-:W-:Y:S01]  /*7460*/  @!P4 LOP3.LUT R19, R20, 0xfffffffe, RZ, 0xc0, !PT ;  /* 0xfffffffe1413c812 */ /* 0x010fe200078ec0ff */
[----:B------:R-:W-:Y:S01]  /*7470*/  VIADD R6, R0, 0xd0 ;  /* 0x000000d000067836 */ /* 0x000fe20000000000 */
[----:B------:R-:W-:Y:S01]  /*7480*/  @!P6 LOP3.LUT R5, R22, 0xfffffffe, RZ, 0xc0, !PT ;  /* 0xfffffffe1605e812 */ /* 0x000fe200078ec0ff */
[----:B------:R2:W-:Y:S01]  /*7490*/  @!P2 ST.E.64 desc[UR44][R14.64], R104 ;  /* 0x000000680e00a985 */ /* 0x0005e2000c101b2c */
[----:B------:R-:W-:Y:S01]  /*74a0*/  @!P5 LOP3.LUT R21, R21, 0xfffffffe, RZ, 0xc0, !PT ;  /* 0xfffffffe1515d812 */ /* 0x000fe200078ec0ff */
[----:B------:R-:W-:Y:S01]  /*74b0*/  VIADD R20, R0, 0xd8 ;  /* 0x000000d800147836 */ /* 0x000fe20000000000 */
[----:B------:R-:W-:Y:S01]  /*74c0*/  ISETP.GE.AND P1, PT, R6, UR4, PT ;  /* 0x0000000406007c0c */ /* 0x000fe2000bf26270 */
[----:B0-----:R-:W-:-:S03]  /*74d0*/  @!P3 IMAD.WIDE R10, R17, 0x4, R2 ;  /* 0x00000004110ab825 */ /* 0x001fc600078e0202 */
[----:B------:R-:W-:Y:S01]  /*74e0*/  ISETP.GE.AND P2, PT, R20, UR4, PT ;  /* 0x0000000414007c0c */ /* 0x000fe2000bf46270 */
[--C-:B-1----:R-:W-:Y:S01]  /*74f0*/  @!P4 IMAD.WIDE R12, R19, 0x4, R2.reuse ;  /* 0x00000004130cc825 */ /* 0x102fe200078e0202 */
[----:B------:R0:W-:Y:S03]  /*7500*/  @!P3 ST.E.64 desc[UR44][R10.64], R108 ;  /* 0x0000006c0a00b985 */ /* 0x0001e6000c101b2c */
[----:B------:R-:W-:Y:S01]  /*7510*/  @!P6 IMAD.WIDE R18, R5, 0x4, R2 ;  /* 0x000000040512e825 */ /* 0x000fe200078e0202 */
[----:B------:R1:W-:Y:S03]  /*7520*/  @!P4 ST.E.64 desc[UR44][R12.64], R112 ;  /* 0x000000700c00c985 */ /* 0x0003e6000c101b2c */
[----:B------:R-:W-:Y:S01]  /*7530*/  @!P1 LEA.HI R6, R6, R6, RZ, 0x1 ;  /* 0x0000000606069211 */ /* 0x000fe200078f08ff */
[----:B------:R-:W-:-:S02]  /*7540*/  VIADD R5, R0, 0xc8 ;  /* 0x000000c800057836 */ /* 0x000fc40000000000 */
[----:B------:R-:W-:Y:S01]  /*7550*/  @!P5 IMAD.WIDE R16, R21, 0x4, R2 ;  /* 0x000000041510d825 */ /* 0x000fe200078e0202 */
[C---:B------:R-:W-:Y:S02]  /*7560*/  IADD3 R21, R0.reuse, 0xe0, RZ ;  /* 0x000000e000157810 */ /* 0x040fe40007ffe0ff */
[----:B------:R-:W-:Y:S01]  /*7570*/  ISETP.GE.AND P0, PT, R5, UR4, PT ;  /* 0x0000000405007c0c */ /* 0x000fe2000bf06270 */
[C---:B--2---:R-:W-:Y:S01]  /*7580*/  VIADD R14, R0.reuse, 0xe8 ;  /* 0x000000e8000e7836 */ /* 0x044fe20000000000 */
[----:B------:R2:W-:Y:S01]  /*7590*/  @!P5 ST.E.64 desc[UR44][R16.64], R116 ;  /* 0x000000741000d985 */ /* 0x0005e2000c101b2c */
[C---:B------:R-:W-:Y:S01]  /*75a0*/  VIADD R15, R0.reuse, 0xf0 ;  /* 0x000000f0000f7836 */ /* 0x040fe20000000000 */
[----:B------:R-:W-:Y:S01]  /*75b0*/  ISETP.GE.AND P3, PT, R21, UR4, PT ;  /* 0x0000000415007c0c */ /* 0x000fe2000bf66270 */
[----:B0-----:R-:W-:Y:S01]  /*75c0*/  VIADD R11, R0, 0xf8 ;  /* 0x000000f8000b7836 */ /* 0x001fe20000000000 */
[----:B------:R0:W-:Y:S01]  /*75d0*/  @!P6 ST.E.64 desc[UR44][R18.64], R120 ;  /* 0x000000781200e985 */ /* 0x0001e2000c101b2c */
[----:B------:R-:W-:-:S02]  /*75e0*/  ISETP.GE.AND P4, PT, R14, UR4, PT ;  /* 0x000000040e007c0c */ /* 0x000fc4000bf86270 */
[----:B------:R-:W-:Y:S02]  /*75f0*/  ISETP.GE.AND P5, PT, R15, UR4, PT ;  /* 0x000000040f007c0c */ /* 0x000fe4000bfa6270 */
[----:B------:R-:W-:Y:S02]  /*7600*/  ISETP.GE.AND P6, PT, R11, UR4, PT ;  /* 0x000000040b007c0c */ /* 0x000fe4000bfc6270 */
[----:B------:R-:W-:Y:S02]  /*7610*/  @!P0 LEA.HI R5, R5, R5, RZ, 0x1 ;  /* 0x0000000505058211 */ /* 0x000fe400078f08ff */
[----:B------:R-:W-:Y:S02]  /*7620*/  @!P2 LEA.HI R20, R20, R20, RZ, 0x1 ;  /* 0x000000141414a211 */ /* 0x000fe400078f08ff */
[----:B------:R-:W-:Y:S02]  /*7630*/  @!P3 LEA.HI R21, R21, R21, RZ, 0x1 ;  /* 0x000000151515b211 */ /* 0x000fe400078f08ff */
[----:B------:R-:W-:-:S02]  /*7640*/  @!P0 LOP3.LUT R5, R5, 0xfffffffe, RZ, 0xc0, !PT ;  /* 0xfffffffe05058812 */ /* 0x000fc400078ec0ff */
[----:B------:R-:W-:Y:S02]  /*7650*/  @!P4 LEA.HI R14, R14, R14, RZ, 0x1 ;  /* 0x0000000e0e0ec211 */ /* 0x000fe400078f08ff */
[----:B------:R-:W-:Y:S02]  /*7660*/  @!P5 LEA.HI R10, R15, R15, RZ, 0x1 ;  /* 0x0000000f0f0ad211 */ /* 0x000fe400078f08ff */
[----:B------:R-:W-:Y:S02]  /*7670*/  @!P6 LEA.HI R11, R11, R11, RZ, 0x1 ;  /* 0x0000000b0b0be211 */ /* 0x000fe400078f08ff */
[----:B-1----:R-:W-:Y:S02]  /*7680*/  @!P1 LOP3.LUT R13, R6, 0xfffffffe, RZ, 0xc0, !PT ;  /* 0xfffffffe060d9812 */ /* 0x002fe400078ec0ff */
[----:B------:R-:W-:Y:S02]  /*7690*/  @!P2 LOP3.LUT R15, R20, 0xfffffffe, RZ, 0xc0, !PT ;  /* 0xfffffffe140fa812 */ /* 0x000fe400078ec0ff */
[----:B--2---:R-:W-:Y:S01]  /*76a0*/  @!P3 LOP3.LUT R17, R21, 0xfffffffe, RZ, 0xc0, !PT ;  /* 0xfffffffe1511b812 */ /* 0x004fe200078ec0ff */
[----:B------:R-:W-:Y:S01]  /*76b0*/  @!P1 IMAD.WIDE R12, R13, 0x4, R2 ;  /* 0x000000040d0c9825 */ /* 0x000fe200078e0202 */
[----:B0-----:R-:W-:-:S02]  /*76c0*/  @!P4 LOP3.LUT R19, R14, 0xfffffffe, RZ, 0xc0, !PT ;  /* 0xfffffffe0e13c812 */ /* 0x001fc400078ec0ff */
[----:B------:R-:W-:Y:S01]  /*76d0*/  @!P5 LOP3.LUT R21, R10, 0xfffffffe, RZ, 0xc0, !PT ;  /* 0xfffffffe0a15d812 */ /* 0x000fe200078ec0ff */
[----:B------:R-:W-:Y:S01]  /*76e0*/  @!P2 IMAD.WIDE R14, R15, 0x4, R2 ;  /* 0x000000040f0ea825 */ /* 0x000fe200078e0202 */
[----:B------:R-:W-:-:S03]  /*76f0*/  @!P6 LOP3.LUT R23, R11, 0xfffffffe, RZ, 0xc0, !PT ;  /* 0xfffffffe0b17e812 */ /* 0x000fc600078ec0ff */
[----:B------:R-:W-:-:S04]  /*7700*/  @!P0 IMAD.WIDE R10, R5, 0x4, R2 ;  /* 0x00000004050a8825 */ /* 0x000fc800078e0202 */
[--C-:B------:R-:W-:Y:S01]  /*7710*/  @!P3 IMAD.WIDE R16, R17, 0x4, R2.reuse ;  /* 0x000000041110b825 */ /* 0x100fe200078e0202 */
[----:B------:R1:W-:Y:S03]  /*7720*/  @!P0 ST.E.64 desc[UR44][R10.64], R124 ;  /* 0x0000007c0a008985 */ /* 0x0003e6000c101b2c */
[--C-:B------:R-:W-:Y:S01]  /*7730*/  @!P4 IMAD.WIDE R18, R19, 0x4, R2.reuse ;  /* 0x000000041312c825 */ /* 0x100fe200078e0202 */
[----:B------:R1:W-:Y:S03]  /*7740*/  @!P1 ST.E.64 desc[UR44][R12.64], R128 ;  /* 0x000000800c009985 */ /* 0x0003e6000c101b2c */
[--C-:B------:R-:W-:Y:S01]  /*7750*/  @!P5 IMAD.WIDE R20, R21, 0x4, R2.reuse ;  /* 0x000000041514d825 */ /* 0x100fe200078e0202 */
[----:B------:R1:W-:Y:S03]  /*7760*/  @!P2 ST.E.64 desc[UR44][R14.64], R132 ;  /* 0x000000840e00a985 */ /* 0x0003e6000c101b2c */
[----:B------:R-:W-:Y:S01]  /*7770*/  @!P6 IMAD.WIDE R2, R23, 0x4, R2 ;  /* 0x000000041702e825 */ /* 0x000fe200078e0202 */
[----:B------:R1:W-:Y:S04]  /*7780*/  @!P3 ST.E.64 desc[UR44][R16.64], R136 ;  /* 0x000000881000b985 */ /* 0x0003e8000c101b2c */
[----:B------:R1:W-:Y:S04]  /*7790*/  @!P4 ST.E.64 desc[UR44][R18.64], R140 ;  /* 0x0000008c1200c985 */ /* 0x0003e8000c101b2c */
[----:B------:R1:W-:Y:S04]  /*77a0*/  @!P5 ST.E.64 desc[UR44][R20.64], R144 ;  /* 0x000000901400d985 */ /* 0x0003e8000c101b2c */
[----:B------:R1:W-:Y:S02]  /*77b0*/  @!P6 ST.E.64 desc[UR44][R2.64], R148 ;  /* 0x000000940200e985 */ /* 0x0003e4000c101b2c */
.L_x_35:
[----:B------:R-:W-:Y:S05]  /*77c0*/  BSYNC B0 ;  /* 0x0000000000007941 */ /* 0x000fea0003800000 */
.L_x_34:
[----:B------:R-:W-:Y:S01]  /*77d0*/  ISETP.GE.AND P0, PT, R9, R8, PT ;  /* 0x000000080900720c */ /* 0x000fe20003f06270 */
[----:B-1--4-:R1:W2:Y:S04]  /*77e0*/  SHFL.IDX PT, R3, R7, 0x1, 0x1c1f ;  /* 0x003c1f0007037f89 */ /* 0x0122a800000e0000 */
[----:B---3--:R1:W3:Y:S08]  /*77f0*/  SHFL.IDX PT, R2, R4, 0x1, 0x1c1f ;  /* 0x003c1f0004027f89 */ /* 0x0082f000000e0000 */
[----:B-1----:R-:W-:Y:S05]  /*7800*/  @P0 BRA `(.L_x_10) ;  /* 0x0000004800cc0947 */ /* 0x002fea0003800000 */
[C---:B0-----:R-:W-:Y:S01]  /*7810*/  VIADD R4, R0.reuse, 0x8 ;  /* 0x0000000800047836 */ /* 0x041fe20000000000 */
[C---:B------:R-:W-:Y:S01]  /*7820*/  IADD3 R5, R0.reuse, 0x10, RZ ;  /* 0x0000001000057810 */ /* 0x040fe20007ffe0ff */
[----:B------:R-:W-:Y:S01]  /*7830*/  ULDC UR4, c[0x0][0xac8] ;  /* 0x0002b20000047ab9 */ /* 0x000fe20000000800 */
[C---:B------:R-:W-:Y:S01]  /*7840*/  VIADD R10, R0.reuse, 0x18 ;  /* 0x00000018000a7836 */ /* 0x040fe20000000000 */
[C---:B------:R-:W-:Y:S01]  /*7850*/  ISETP.GE.AND P0, PT, R0.reuse, UR4, PT ;  /* 0x0000000400007c0c */ /* 0x040fe2000bf06270 */
[----:B------:R-:W-:Y:S01]  /*7860*/  VIADD R11, R0, 0x20 ;  /* 0x00000020000b7836 */ /* 0x000fe20000000000 */
[----:B------:R-:W-:Y:S01]  /*7870*/  ISETP.GE.AND P1, PT, R4, UR4, PT ;  /* 0x0000000404007c0c */ /* 0x000fe2000bf26270 */
[C---:B------:R-:W-:Y:S01]  /*7880*/  VIADD R12, R0.reuse, 0x28 ;  /* 0x00000028000c7836 */ /* 0x040fe20000000000 */
[----:B------:R-:W-:Y:S01]  /*7890*/  ISETP.GE.AND P2, PT, R5, UR4, PT ;  /* 0x0000000405007c0c */ /* 0x000fe2000bf46270 */
[----:B------:R-:W-:Y:S01]  /*78a0*/  VIADD R13, R0, 0x30 ;  /* 0x00000030000d7836 */ /* 0x000fe20000000000 */
[----:B------:R-:W-:Y:S01]  /*78b0*/  ISETP.GE.AND P5, PT, R10, UR4, PT ;  /* 0x000000040a007c0c */ /* 0x000fe2000bfa6270 */
[C---:B------:R-:W-:Y:S01]  /*78c0*/  VIADD R15, R0.reuse, 0x40 ;  /* 0x00000040000f7836 */ /* 0x040fe20000000000 */
[----:B------:R-:W-:Y:S01]  /*78d0*/  ISETP.GE.AND P6, PT, R11, UR4, PT ;  /* 0x000000040b007c0c */ /* 0x000fe2000bfc6270 */
[C---:B------:R-:W-:Y:S01]  /*78e0*/  VIADD R16, R0.reuse, 0x48 ;  /* 0x0000004800107836 */ /* 0x040fe20000000000 */
[C---:B------:R-:W-:Y:S01]  /*78f0*/  IADD3 R14, R0.reuse, 0x38, RZ ;  /* 0x00000038000e7810 */ /* 0x040fe20007ffe0ff */
[C---:B------:R-:W-:Y:S01]  /*7900*/  VIADD R18, R0.reuse, 0x50 ;  /* 0x0000005000127836 */ /* 0x040fe20000000000 */
[----:B------:R-:W-:Y:S01]  /*7910*/  ISETP.GE.AND P3, PT, R15, UR4, PT ;  /* 0x000000040f007c0c */ /* 0x000fe2000bf66270 */
[----:B------:R-:W-:Y:S01]  /*7920*/  VIADD R19, R0, 0x58 ;  /* 0x0000005800137836 */ /* 0x000fe20000000000 */
[----:B------:R-:W-:Y:S01]  /*7930*/  ISETP.GE.AND P4, PT, R16, UR4, PT ;  /* 0x0000000410007c0c */ /* 0x000fe2000bf86270 */
[----:B------:R-:W-:Y:S01]  /*7940*/  VIADD R20, R0, 0x80 ;  /* 0x0000008000147836 */ /* 0x000fe20000000000 */
[----:B------:R-:W-:-:S02]  /*7950*/  @!P1 LEA.HI R4, R4, R4, RZ, 0x1 ;  /* 0x0000000404049211 */ /* 0x000fc400078f08ff */
[----:B------:R-:W-:Y:S02]  /*7960*/  @!P2 LEA.HI R5, R5, R5, RZ, 0x1 ;  /* 0x000000050505a211 */ /* 0x000fe400078f08ff */
[----:B------:R-:W-:Y:S02]  /*7970*/  @!P1 LOP3.LUT R7, R4, 0xfffffffe, RZ, 0xc0, !PT ;  /* 0xfffffffe04079812 */ /* 0x000fe400078ec0ff */
[----:B------:R-:W-:Y:S01]  /*7980*/  @!P2 LOP3.LUT R9, R5, 0xfffffffe, RZ, 0xc0, !PT ;  /* 0xfffffffe0509a812 */ /* 0x000fe200078ec0ff */
[--C-:B--23--:R-:W-:Y:S01]  /*7990*/  @!P0 IMAD.WIDE R4, R0, 0x4, R2.reuse ;  /* 0x0000000400048825 */ /* 0x10cfe200078e0202 */
[----:B------:R-:W-:Y:S02]  /*79a0*/  @!P5 LEA.HI R10, R10, R10, RZ, 0x1 ;  /* 0x0000000a0a0ad211 */ /* 0x000fe400078f08ff */
[----:B------:R-:W-:Y:S01]  /*79b0*/  @!P6 LEA.HI R11, R11, R11, RZ, 0x1 ;  /* 0x0000000b0b0be211 */ /* 0x000fe200078f08ff */
[----:B------:R-:W-:Y:S01]  /*79c0*/  @!P1 IMAD.WIDE R6, R7, 0x4, R2 ;  /* 0x0000000407069825 */ /* 0x000fe200078e0202 */
[----:B------:R0:W-:Y:S01]  /*79d0*/  @!P0 ST.E.64 desc[UR44][R4.64], R26 ;  /* 0x0000001a04008985 */ /* 0x0001e2000c101b2c */
[----:B------:R-:W-:-:S02]  /*79e0*/  ISETP.GE.AND P0, PT, R12, UR4, PT ;  /* 0x000000040c007c0c */ /* 0x000fc4000bf06270 */
[----:B------:R-:W-:Y:S01]  /*79f0*/  @!P2 IMAD.WIDE R8, R9, 0x4, R2 ;  /* 0x000000040908a825 */ /* 0x000fe200078e0202 */
[----:B------:R1:W-:Y:S01]  /*7a00*/  @!P1 ST.E.64 desc[UR44][R6.64], R30 ;  /* 0x0000001e06009985 */ /* 0x0003e2000c101b2c */
[----:B------:R-:W-:Y:S02]  /*7a10*/  ISETP.GE.AND P1, PT, R13, UR4, PT ;  /* 0x000000040d007c0c */ /* 0x000fe4000bf26270 */
[----:B------:R-:W-:Y:S01]  /*7a20*/  @!P3 LEA.HI R15, R15, R15, RZ, 0x1 ;  /* 0x0000000f0f0fb211 */ /* 0x000fe200078f08ff */
[----:B------:R2:W-:Y:S01]  /*7a30*/  @!P2 ST.E.64 desc[UR44][R8.64], R34 ;  /* 0x000000220800a985 */ /* 0x0005e2000c101b2c */
[----:B------:R-:W-:Y:S02]  /*7a40*/  ISETP.GE.AND P2, PT, R14, UR4, PT ;  /* 0x000000040e007c0c */ /* 0x000fe4000bf46270 */
[----:B------:R-:W-:Y:S02]  /*7a50*/  @!P4 LEA.HI R16, R16, R16, RZ, 0x1 ;  /* 0x000000101010c211 */ /* 0x000fe400078f08ff */
[----:B------:R-:W-:-:S02]  /*7a60*/  @!P3 LOP3.LUT R15, R15, 0xfffffffe, RZ, 0xc0, !PT ;  /* 0xfffffffe0f0fb812 */ /* 0x000fc400078ec0ff */
[----:B0-----:R-:W-:Y:S02]  /*7a70*/  @!P5 LOP3.LUT R5, R10, 0xfffffffe, RZ, 0xc0, !PT ;  /* 0xfffffffe0a05d812 */ /* 0x001fe400078ec0ff */
[----:B------:R-:W-:Y:S02]  /*7a80*/  @!P0 LEA.HI R12, R12, R12, RZ, 0x1 ;  /* 0x0000000c0c0c8211 */ /* 0x000fe400078f08ff */
[----:B-1----:R-:W-:Y:S01]  /*7a90*/  @!P6 LOP3.LUT R7, R11, 0xfffffffe, RZ, 0xc0, !PT ;  /* 0xfffffffe0b07e812 */ /* 0x002fe200078ec0ff */
[--C-:B------:R-:W-:Y:S01]  /*7aa0*/  @!P5 IMAD.WIDE R4, R5, 0x4, R2.reuse ;  /* 0x000000040504d825 */ /* 0x100fe200078e0202 */
[----:B------:R-:W-:Y:S02]  /*7ab0*/  @!P1 LEA.HI R13, R13, R13, RZ, 0x1 ;  /* 0x0000000d0d0d9211 */ /* 0x000fe400078f08ff */
[----:B------:R-:W-:Y:S01]  /*7ac0*/  @!P2 LEA.HI R14, R14, R14, RZ, 0x1 ;  /* 0x0000000e0e0ea211 */ /* 0x000fe200078f08ff */
[----:B------:R-:W-:Y:S01]  /*7ad0*/  @!P6 IMAD.WIDE R6, R7, 0x4, R2 ;  /* 0x000000040706e825 */ /* 0x000fe200078e0202 */
[----:B--2---:R-:W-:Y:S01]  /*7ae0*/  @!P0 LOP3.LUT R9, R12, 0xfffffffe, RZ, 0xc0, !PT ;  /* 0xfffffffe0c098812 */ /* 0x004fe200078ec0ff */
[----:B------:R0:W-:Y:S01]  /*7af0*/  @!P5 ST.E.64 desc[UR44][R4.64], R38 ;  /* 0x000000260400d985 */ /* 0x0001e2000c101b2c */
[----:B------:R-:W-:-:S02]  /*7b00*/  @!P1 LOP3.LUT R13, R13, 0xfffffffe, RZ, 0xc0, !PT ;  /* 0xfffffffe0d0d9812 */ /* 0x000fc400078ec0ff */
[----:B------:R-:W-:Y:S01]  /*7b10*/  @!P2 LOP3.LUT R11, R14, 0xfffffffe, RZ, 0xc0, !PT ;  /* 0xfffffffe0e0ba812 */ /* 0x000fe200078ec0ff */
[----:B------:R1:W-:Y:S01]  /*7b20*/  @!P6 ST.E.64 desc[UR44][R6.64], R42 ;  /* 0x0000002a0600e985 */ /* 0x0003e2000c101b2c */
[----:B------:R-:W-:Y:S01]  /*7b30*/  @!P4 LOP3.LUT R17, R16, 0xfffffffe, RZ, 0xc0, !PT ;  /* 0xfffffffe1011c812 */ /* 0x000fe200078ec0ff */
[----:B------:R-:W-:Y:S01]  /*7b40*/  VIADD R16, R0, 0x70 ;  /* 0x0000007000107836 */ /* 0x000fe20000000000 */
[----:B------:R-:W-:Y:S02]  /*7b50*/  ISETP.GE.AND P5, PT, R18, UR4, PT ;  /* 0x0000000412007c0c */ /* 0x000fe4000bfa6270 */
[----:B------:R-:W-:Y:S02]  /*7b60*/  ISETP.GE.AND P6, PT, R19, UR4, PT ;  /* 0x0000000413007c0c */ /* 0x000fe4000bfc6270 */
[----:B------:R-:W-:Y:S01]  /*7b70*/  IADD3 R14, R0, 0x60, RZ ;  /* 0x00000060000e7810 */ /* 0x000fe20007ffe0ff */
[----:B0-----:R-:W-:-:S04]  /*7b80*/  @!P0 IMAD.WIDE R4, R9, 0x4, R2 ;  /* 0x0000000409048825 */ /* 0x001fc800078e0202 */
[--C-:B-1----:R-:W-:Y:S01]  /*7b90*/  @!P1 IMAD.WIDE R6, R13, 0x4, R2.reuse ;  /* 0x000000040d069825 */ /* 0x102fe200078e0202 */
[----:B------:R0:W-:Y:S01]  /*7ba0*/  @!P0 ST.E.64 desc[UR44][R4.64], R46 ;  /* 0x0000002e04008985 */ /* 0x0001e2000c101b2c */
[----:B------:R-:W-:Y:S02]  /*7bb0*/  ISETP.GE.AND P0, PT, R20, UR4, PT ;  /* 0x0000000414007c0c */ /* 0x000fe4000bf06270 */
[--C-:B------:R-:W-:Y:S01]  /*7bc0*/  @!P2 IMAD.WIDE R8, R11, 0x4, R2.reuse ;  /* 0x000000040b08a825 */ /* 0x100fe200078e0202 */
[----:B------:R1:W-:Y:S01]  /*7bd0*/  @!P1 ST.E.64 desc[UR44][R6.64], R50 ;  /* 0x0000003206009985 */ /* 0x0003e2000c101b2c */
[----:B------:R-:W-:Y:S02]  /*7be0*/  @!P5 LEA.HI R18, R18, R18, RZ, 0x1 ;  /* 0x000000121212d211 */ /* 0x000fe400078f08ff */
[----:B------:R-:W-:Y:S01]  /*7bf0*/  @!P3 IMAD.WIDE R10, R15, 0x4, R2 ;  /* 0x000000040f0ab825 */ /* 0x000fe200078e0202 */
[----:B------:R2:W-:Y:S01]  /*7c00*/  @!P2 ST.E.64 desc[UR44][R8.64], R54 ;  /* 0x000000360800a985 */ /* 0x0005e2000c101b2c */
[----:B------:R-:W-:-:S02]  /*7c10*/  ISETP.GE.AND P2, PT, R16, UR4, PT ;  /* 0x0000000410007c0c */ /* 0x000fc4000bf46270 */
[----:B------:R-:W-:Y:S01]  /*7c20*/  @!P4 IMAD.WIDE R12, R17, 0x4, R2 ;  /* 0x00000004110cc825 */ /* 0x000fe200078e0202 */
[----:B------:R3:W-:Y:S01]  /*7c30*/  @!P3 ST.E.64 desc[UR44][R10.64], R58 ;  /* 0x0000003a0a00b985 */ /* 0x0007e2000c101b2c */
[----:B------:R-:W-:Y:S02]  /*7c40*/  @!P6 LEA.HI R19, R19, R19, RZ, 0x1 ;  /* 0x000000131313e211 */ /* 0x000fe400078f08ff */
[C---:B------:R-:W-:Y:S01]  /*7c50*/  VIADD R15, R0.reuse, 0x68 ;  /* 0x00000068000f7836 */ /* 0x040fe20000000000 */
[----:B------:R4:W-:Y:S01]  /*7c60*/  @!P4 ST.E.64 desc[UR44][R12.64], R62 ;  /* 0x0000003e0c00c985 */ /* 0x0009e2000c101b2c */
[----:B------:R-:W-:Y:S01]  /*7c70*/  VIADD R17, R0, 0x78 ;  /* 0x0000007800117836 */ /* 0x000fe20000000000 */
[----:B------:R-:W-:Y:S02]  /*7c80*/  ISETP.GE.AND P4, PT, R14, UR4, PT ;  /* 0x000000040e007c0c */ /* 0x000fe4000bf86270 */
[----:B------:R-:W-:Y:S02]  /*7c90*/  ISETP.GE.AND P3, PT, R15, UR4, PT ;  /* 0x000000040f007c0c */ /* 0x000fe4000bf66270 */
        /* <DEDUP_REMOVED lines=9> */
[----:B------:R-:W-:Y:S01]  /*7d30*/  @!P3 LEA.HI R15, R15, R15, RZ, 0x1 ;  /* 0x0000000f0f0fb211 */ /* 0x000fe200078f08ff */
[----:B------:R0:W-:Y:S01]  /*7d40*/  @!P5 ST.E.64 desc[UR44][R4.64], R66 ;  /* 0x000000420400d985 */ /* 0x0001e2000c101b2c */
[----:B------:R-:W-:-:S02]  /*7d50*/  @!P1 LEA.HI R17, R17, R17, RZ, 0x1 ;  /* 0x0000001111119211 */ /* 0x000fc400078f08ff */
[----:B--2---:R-:W-:Y:S01]  /*7d60*/  @!P4 LOP3.LUT R9, R14, 0xfffffffe, RZ, 0xc0, !PT ;  /* 0xfffffffe0e09c812 */ /* 0x004fe200078ec0ff */
[----:B------:R1:W-:Y:S01]  /*7d70*/  @!P6 ST.E.64 desc[UR44][R6.64], R70 ;  /* 0x000000460600e985 */ /* 0x0003e2000c101b2c */
[----:B------:R-:W-:Y:S01]  /*7d80*/  @!P3 LOP3.LUT R15, R15, 0xfffffffe, RZ, 0xc0, !PT ;  /* 0xfffffffe0f0fb812 */ /* 0x000fe200078ec0ff */
[----:B------:R-:W-:Y:S01]  /*7d90*/  VIADD R14, R0, 0x98 ;  /* 0x00000098000e7836 */ /* 0x000fe20000000000 */
[----:B---3--:R-:W-:Y:S01]  /*7da0*/  @!P2 LOP3.LUT R11, R16, 0xfffffffe, RZ, 0xc0, !PT ;  /* 0xfffffffe100ba812 */ /* 0x008fe200078ec0ff */
[----:B------:R-:W-:Y:S01]  /*7db0*/  VIADD R16, R0, 0xa8 ;  /* 0x000000a800107836 */ /* 0x000fe20000000000 */
[----:B------:R-:W-:Y:S02]  /*7dc0*/  @!P1 LOP3.LUT R17, R17, 0xfffffffe, RZ, 0xc0, !PT ;  /* 0xfffffffe11119812 */ /* 0x000fe400078ec0ff */
[----:B----4-:R-:W-:Y:S01]  /*7dd0*/  @!P0 LOP3.LUT R13, R20, 0xfffffffe, RZ, 0xc0, !PT ;  /* 0xfffffffe140d8812 */ /* 0x010fe200078ec0ff */
[C---:B------:R-:W-:Y:S01]  /*7de0*/  VIADD R20, R0.reuse, 0xb8 ;  /* 0x000000b800147836 */ /* 0x040fe20000000000 */
[----:B------:R-:W-:Y:S01]  /*7df0*/  IADD3 R18, R0, 0x88, RZ ;  /* 0x0000008800127810 */ /* 0x000fe20007ffe0ff */
[----:B0-----:R-:W-:Y:S01]  /*7e00*/  @!P4 IMAD.WIDE R4, R9, 0x4, R2 ;  /* 0x000000040904c825 */ /* 0x001fe200078e0202 */
[----:B------:R-:W-:-:S02]  /*7e10*/  ISETP.GE.AND P5, PT, R19, UR4, PT ;  /* 0x0000000413007c0c */ /* 0x000fc4000bfa6270 */
[----:B------:R-:W-:Y:S01]  /*7e20*/  ISETP.GE.AND P6, PT, R18, UR4, PT ;  /* 0x0000000412007c0c */ /* 0x000fe2000bfc6270 */
[--C-:B-1----:R-:W-:Y:S01]  /*7e30*/  @!P3 IMAD.WIDE R6, R15, 0x4, R2.reuse ;  /* 0x000000040f06b825 */ /* 0x102fe200078e0202 */
[----:B------:R0:W-:Y:S03]  /*7e40*/  @!P4 ST.E.64 desc[UR44][R4.64], R74 ;  /* 0x0000004a0400c985 */ /* 0x0001e6000c101b2c */
[--C-:B------:R-:W-:Y:S01]  /*7e50*/  @!P2 IMAD.WIDE R8, R11, 0x4, R2.reuse ;  /* 0x000000040b08a825 */ /* 0x100fe200078e0202 */
[----:B------:R1:W-:Y:S01]  /*7e60*/  @!P3 ST.E.64 desc[UR44][R6.64], R78 ;  /* 0x0000004e0600b985 */ /* 0x0003e2000c101b2c */
[----:B------:R-:W-:Y:S02]  /*7e70*/  ISETP.GE.AND P3, PT, R16, UR4, PT ;  /* 0x0000000410007c0c */ /* 0x000fe4000bf66270 */
[----:B------:R-:W-:Y:S01]  /*7e80*/  @!P1 IMAD.WIDE R10, R17, 0x4, R2 ;  /* 0x00000004110a9825 */ /* 0x000fe200078e0202 */
[----:B------:R2:W-:Y:S01]  /*7e90*/  @!P2 ST.E.64 desc[UR44][R8.64], R82 ;  /* 0x000000520800a985 */ /* 0x0005e2000c101b2c */
[----:B------:R-:W-:-:S02]  /*7ea0*/  IADD3 R17, R0, 0xb0, RZ ;  /* 0x000000b000117810 */ /* 0x000fc40007ffe0ff */
[----:B------:R-:W-:Y:S01]  /*7eb0*/  @!P0 IMAD.WIDE R12, R13, 0x4, R2 ;  /* 0x000000040d0c8825 */ /* 0x000fe200078e0202 */
[----:B------:R3:W-:Y:S01]  /*7ec0*/  @!P1 ST.E.64 desc[UR44][R10.64], R86 ;  /* 0x000000560a009985 */ /* 0x0007e2000c101b2c */
[----:B------:R-:W-:Y:S02]  /*7ed0*/  ISETP.GE.AND P2, PT, R17, UR4, PT ;  /* 0x0000000411007c0c */ /* 0x000fe4000bf46270 */
[----:B------:R-:W-:Y:S01]  /*7ee0*/  VIADD R15, R0, 0xa0 ;  /* 0x000000a0000f7836 */ /* 0x000fe20000000000 */
[----:B------:R4:W-:Y:S01]  /*7ef0*/  @!P0 ST.E.64 desc[UR44][R12.64], R90 ;  /* 0x0000005a0c008985 */ /* 0x0009e2000c101b2c */
[----:B------:R-:W-:Y:S02]  /*7f00*/  ISETP.GE.AND P0, PT, R14, UR4, PT ;  /* 0x000000040e007c0c */ /* 0x000fe4000bf06270 */
[----:B------:R-:W-:Y:S02]  /*7f10*/  ISETP.GE.AND P1, PT, R20, UR4, PT ;  /* 0x0000000414007c0c */ /* 0x000fe4000bf26270 */
[----:B------:R-:W-:-:S02]  /*7f20*/  ISETP.GE.AND P4, PT, R15, UR4, PT ;  /* 0x000000040f007c0c */ /* 0x000fc4000bf86270 */
[----:B------:R-:W-:Y:S02]  /*7f30*/  @!P6 LEA.HI R18, R18, R18, RZ, 0x1 ;  /* 0x000000121212e211 */ /* 0x000fe400078f08ff */
[----:B------:R-:W-:Y:S02]  /*7f40*/  @!P5 LEA.HI R19, R19, R19, RZ, 0x1 ;  /* 0x000000131313d211 */ /* 0x000fe400078f08ff */
[----:B0-----:R-:W-:Y:S01]  /*7f50*/  @!P6 LOP3.LUT R5, R18, 0xfffffffe, RZ, 0xc0, !PT ;  /* 0xfffffffe1205e812 */ /* 0x001fe200078ec0ff */
[C---:B------:R-:W-:Y:S01]  /*7f60*/  VIADD R18, R0.reuse, 0xc0 ;  /* 0x000000c000127836 */ /* 0x040fe20000000000 */
[----:B-1----:R-:W-:Y:S01]  /*7f70*/  @!P5 LOP3.LUT R7, R19, 0xfffffffe, RZ, 0xc0, !PT ;  /* 0xfffffffe1307d812 */ /* 0x002fe200078ec0ff */
[----:B------:R-:W-:Y:S01]  /*7f80*/  VIADD R19, R0, 0xc8 ;  /* 0x000000c800137836 */ /* 0x000fe20000000000 */
[----:B------:R-:W-:Y:S01]  /*7f90*/  @!P0 LEA.HI R14, R14, R14, RZ, 0x1 ;  /* 0x0000000e0e0e8211 */ /* 0x000fe200078f08ff */
[----:B------:R-:W-:Y:S01]  /*7fa0*/  @!P6 IMAD.WIDE R4, R5, 0x4, R2 ;  /* 0x000000040504e825 */ /* 0x000fe200078e0202 */
[----:B------:R-:W-:-:S02]  /*7fb0*/  @!P3 LEA.HI R16, R16, R16, RZ, 0x1 ;  /* 0x000000101010b211 */ /* 0x000fc400078f08ff */
[----:B------:R-:W-:Y:S01]  /*7fc0*/  @!P4 LEA.HI R15, R15, R15, RZ, 0x1 ;  /* 0x0000000f0f0fc211 */ /* 0x000fe200078f08ff */
[----:B------:R-:W-:Y:S01]  /*7fd0*/  @!P5 IMAD.WIDE R6, R7, 0x4, R2 ;  /* 0x000000040706d825 */ /* 0x000fe200078e0202 */
[----:B------:R-:W-:Y:S01]  /*7fe0*/  @!P2 LEA.HI R17, R17, R17, RZ, 0x1 ;  /* 0x000000111111a211 */ /* 0x000fe200078f08ff */
[----:B------:R0:W-:Y:S01]  /*7ff0*/  @!P6 ST.E.64 desc[UR44][R4.64], R94 ;  /* 0x0000005e0400e985 */ /* 0x0001e2000c101b2c */
[----:B------:R-:W-:Y:S02]  /*8000*/  @!P1 LEA.HI R20, R20, R20, RZ, 0x1 ;  /* 0x0000001414149211 */ /* 0x000fe400078f08ff */
[----:B--2---:R-:W-:Y:S01]  /*8010*/  @!P0 LOP3.LUT R9, R14, 0xfffffffe, RZ, 0xc0, !PT ;  /* 0xfffffffe0e098812 */ /* 0x004fe200078ec0ff */
[----:B------:R1:W-:Y:S01]  /*8020*/  @!P5 ST.E.64 desc[UR44][R6.64], R98 ;  /* 0x000000620600d985 */ /* 0x0003e2000c101b2c */
[----:B------:R-:W-:Y:S01]  /*8030*/  @!P4 LOP3.LUT R15, R15, 0xfffffffe, RZ, 0xc0, !PT ;  /* 0xfffffffe0f0fc812 */ /* 0x000fe200078ec0ff */
[----:B------:R-:W-:Y:S01]  /*8040*/  VIADD R14, R0, 0xd0 ;  /* 0x000000d0000e7836 */ /* 0x000fe20000000000 */
[----:B---3--:R-:W-:Y:S01]  /*8050*/  @!P3 LOP3.LUT R11, R16, 0xfffffffe, RZ, 0xc0, !PT ;  /* 0xfffffffe100bb812 */ /* 0x008fe200078ec0ff */
[----:B------:R-:W-:Y:S01]  /*8060*/  VIADD R16, R0, 0xe0 ;  /* 0x000000e000107836 */ /* 0x000fe20000000000 */
[----:B------:R-:W-:-:S02]  /*8070*/  @!P2 LOP3.LUT R17, R17, 0xfffffffe, RZ, 0xc0, !PT ;  /* 0xfffffffe1111a812 */ /* 0x000fc400078ec0ff */
[----:B----4-:R-:W-:Y:S01]  /*8080*/  @!P1 LOP3.LUT R13, R20, 0xfffffffe, RZ, 0xc0, !PT ;  /* 0xfffffffe140d9812 */ /* 0x010fe200078ec0ff */
[----:B------:R-:W-:Y:S01]  /*8090*/  VIADD R20, R0, 0xf0 ;  /* 0x000000f000147836 */ /* 0x000fe20000000000 */
[----:B------:R-:W-:Y:S01]  /*80a0*/  ISETP.GE.AND P5, PT, R18, UR4, PT ;  /* 0x0000000412007c0c */ /* 0x000fe2000bfa6270 */
[----:B0-----:R-:W-:Y:S01]  /*80b0*/  @!P0 IMAD.WIDE R4, R9, 0x4, R2 ;  /* 0x0000000409048825 */ /* 0x001fe200078e0202 */
[----:B------:R-:W-:-:S03]  /*80c0*/  ISETP.GE.AND P6, PT, R19, UR4, PT ;  /* 0x0000000413007c0c */ /* 0x000fc6000bfc6270 */
[--C-:B-1----:R-:W-:Y:S01]  /*80d0*/  @!P4 IMAD.WIDE R6, R15, 0x4, R2.reuse ;  /* 0x000000040f06c825 */ /* 0x102fe200078e0202 */
[----:B------:R0:W-:Y:S01]  /*80e0*/  @!P0 ST.E.64 desc[UR44][R4.64], R102 ;  /* 0x0000006604008985 */ /* 0x0001e2000c101b2c */
[----:B------:R-:W-:Y:S02]  /*80f0*/  IADD3 R15, R0, 0xd8, RZ ;  /* 0x000000d8000f7810 */ /* 0x000fe40007ffe0ff */
[--C-:B------:R-:W-:Y:S01]  /*8100*/  @!P3 IMAD.WIDE R8, R11, 0x4, R2.reuse ;  /* 0x000000040b08b825 */ /* 0x100fe200078e0202 */
[----:B------:R1:W-:Y:S01]  /*8110*/  @!P4 ST.E.64 desc[UR44][R6.64], R106 ;  /* 0x0000006a0600c985 */ /* 0x0003e2000c101b2c */
[----:B------:R-:W-:Y:S02]  /*8120*/  ISETP.GE.AND P0, PT, R14, UR4, PT ;  /* 0x000000040e007c0c */ /* 0x000fe4000bf06270 */
[----:B------:R-:W-:Y:S01]  /*8130*/  @!P2 IMAD.WIDE R10, R17, 0x4, R2 ;  /* 0x00000004110aa825 */ /* 0x000fe200078e0202 */
[----:B------:R2:W-:Y:S01]  /*8140*/  @!P3 ST.E.64 desc[UR44][R8.64], R110 ;  /* 0x0000006e0800b985 */ /* 0x0005e2000c101b2c */
[----:B------:R-:W-:-:S02]  /*8150*/  ISETP.GE.AND P4, PT, R20, UR4, PT ;  /* 0x0000000414007c0c */ /* 0x000fc4000bf86270 */
[----:B------:R-:W-:Y:S01]  /*8160*/  @!P1 IMAD.WIDE R12, R13, 0x4, R2 ;  /* 0x000000040d0c9825 */ /* 0x000fe200078e0202 */
[----:B------:R3:W-:Y:S01]  /*8170*/  @!P2 ST.E.64 desc[UR44][R10.64], R114 ;  /* 0x000000720a00a985 */ /* 0x0007e2000c101b2c */
[----:B------:R-:W-:Y:S02]  /*8180*/  ISETP.GE.AND P2, PT, R16, UR4, PT ;  /* 0x0000000410007c0c */ /* 0x000fe4000bf46270 */
[C---:B------:R-:W-:Y:S01]  /*8190*/  VIADD R17, R0.reuse, 0xe8 ;  /* 0x000000e800117836 */ /* 0x040fe20000000000 */
[----:B------:R4:W-:Y:S01]  /*81a0*/  @!P1 ST.E.64 desc[UR44][R12.64], R118 ;  /* 0x000000760c009985 */ /* 0x0009e2000c101b2c */
[----:B------:R-:W-:Y:S01]  /*81b0*/  ISETP.GE.AND P1, PT, R15, UR4, PT ;  /* 0x000000040f007c0c */ /* 0x000fe2000bf26270 */
[----:B------:R-:W-:Y:S01]  /*81c0*/  VIADD R0, R0, 0xf8 ;  /* 0x000000f800007836 */ /* 0x000fe20000000000 */
[----:B------:R-:W-:Y:S02]  /*81d0*/  @!P5 LEA.HI R18, R18, R18, RZ, 0x1 ;  /* 0x000000121212d211 */ /* 0x000fe400078f08ff */
[----:B------:R-:W-:-:S02]  /*81e0*/  ISETP.GE.AND P3, PT, R17, UR4, PT ;  /* 0x0000000411007c0c */ /* 0x000fc4000bf66270 */
[----:B------:R-:W-:Y:S02]  /*81f0*/  @!P6 LEA.HI R19, R19, R19, RZ, 0x1 ;  /* 0x000000131313e211 */ /* 0x000fe400078f08ff */
[----:B0-----:R-:W-:Y:S02]  /*8200*/  @!P5 LOP3.LUT R5, R18, 0xfffffffe, RZ, 0xc0, !PT ;  /* 0xfffffffe1205d812 */ /* 0x001fe400078ec0ff */
[----:B-1----:R-:W-:Y:S02]  /*8210*/  @!P6 LOP3.LUT R7, R19, 0xfffffffe, RZ, 0xc0, !PT ;  /* 0xfffffffe1307e812 */ /* 0x002fe400078ec0ff */
        /* <DEDUP_REMOVED lines=10> */
[----:B------:R-:W-:Y:S02]  /*82c0*/  @!P1 LOP3.LUT R15, R15, 0xfffffffe, RZ, 0xc0, !PT ;  /* 0xfffffffe0f0f9812 */ /* 0x000fe400078ec0ff */
[----:B---3--:R-:W-:Y:S02]  /*82d0*/  @!P2 LOP3.LUT R11, R16, 0xfffffffe, RZ, 0xc0, !PT ;  /* 0xfffffffe100ba812 */ /* 0x008fe400078ec0ff */
[----:B------:R-:W-:Y:S02]  /*82e0*/  @!P3 LOP3.LUT R17, R17, 0xfffffffe, RZ, 0xc0, !PT ;  /* 0xfffffffe1111b812 */ /* 0x000fe400078ec0ff */
[----:B----4-:R-:W-:Y:S01]  /*82f0*/  @!P4 LOP3.LUT R13, R20, 0xfffffffe, RZ, 0xc0, !PT ;  /* 0xfffffffe140dc812 */ /* 0x010fe200078ec0ff */
[----:B0-----:R-:W-:-:S04]  /*8300*/  @!P0 IMAD.WIDE R4, R9, 0x4, R2 ;  /* 0x0000000409048825 */ /* 0x001fc800078e0202 */
[--C-:B-1----:R-:W-:Y:S01]  /*8310*/  @!P1 IMAD.WIDE R6, R15, 0x4, R2.reuse ;  /* 0x000000040f069825 */ /* 0x102fe200078e0202 */
[----:B------:R0:W-:Y:S01]  /*8320*/  @!P0 ST.E.64 desc[UR44][R4.64], R130 ;  /* 0x0000008204008985 */ /* 0x0001e2000c101b2c */
[----:B------:R-:W-:Y:S02]  /*8330*/  ISETP.GE.AND P0, PT, R0, UR4, PT ;  /* 0x0000000400007c0c */ /* 0x000fe4000bf06270 */
[--C-:B------:R-:W-:Y:S01]  /*8340*/  @!P2 IMAD.WIDE R8, R11, 0x4, R2.reuse ;  /* 0x000000040b08a825 */ /* 0x100fe200078e0202 */
[----:B------:R0:W-:Y:S03]  /*8350*/  @!P1 ST.E.64 desc[UR44][R6.64], R134 ;  /* 0x0000008606009985 */ /* 0x0001e6000c101b2c */
[--C-:B------:R-:W-:Y:S01]  /*8360*/  @!P3 IMAD.WIDE R10, R17, 0x4, R2.reuse ;  /* 0x00000004110ab825 */ /* 0x100fe200078e0202 */
[----:B------:R0:W-:Y:S03]  /*8370*/  @!P2 ST.E.64 desc[UR44][R8.64], R138 ;  /* 0x0000008a0800a985 */ /* 0x0001e6000c101b2c */
[----:B------:R-:W-:Y:S01]  /*8380*/  @!P4 IMAD.WIDE R12, R13, 0x4, R2 ;  /* 0x000000040d0cc825 */ /* 0x000fe200078e0202 */
[----:B------:R0:W-:Y:S04]  /*8390*/  @!P3 ST.E.64 desc[UR44][R10.64], R142 ;  /* 0x0000008e0a00b985 */ /* 0x0001e8000c101b2c */
[----:B------:R0:W-:Y:S01]  /*83a0*/  @!P4 ST.E.64 desc[UR44][R12.64], R146 ;  /* 0x000000920c00c985 */ /* 0x0001e2000c101b2c */
[----:B------:R-:W-:Y:S05]  /*83b0*/  @P0 BRA `(.L_x_10) ;  /* 0x0000003c00e00947 */ /* 0x000fea0003800000 */
[----:B------:R-:W-:-:S04]  /*83c0*/  LEA.HI R0, R0, R0, RZ, 0x1 ;  /* 0x0000000000007211 */ /* 0x000fc800078f08ff */
[----:B0-----:R-:W-:-:S05]  /*83d0*/  LOP3.LUT R5, R0, 0xfffffffe, RZ, 0xc0, !PT ;  /* 0xfffffffe00057812 */ /* 0x001fca00078ec0ff */
[----:B------:R-:W-:-:S05]  /*83e0*/  IMAD.WIDE R2, R5, 0x4, R2 ;  /* 0x0000000405027825 */ /* 0x000fca00078e0202 */
[----:B------:R0:W-:Y:S01]  /*83f0*/  ST.E.64 desc[UR44][R2.64], R150 ;  /* 0x0000009602007985 */ /* 0x0001e2000c101b2c */
[----:B------:R-:W-:Y:S05]  /*8400*/  BRA `(.L_x_10) ;  /* 0x0000003c00cc7947 */ /* 0x000fea0003800000 */
.L_x_33:
[----:B------:R-:W0:Y:S02]  /*8410*/  S2R R0, SR_TID.X ;  /* 0x0000000000007919 */ /* 0x000e240000002100 */
[----:B0-----:R-:W-:-:S04]  /*8420*/  IADD3 R2, R0, -0x80, RZ ;  /* 0xffffff8000027810 */ /* 0x001fc80007ffe0ff */
[----:B------:R-:W-:-:S13]  /*8430*/  ISETP.GT.AND P0, PT, R2, 0x7f, PT ;  /* 0x0000007f0200780c */ /* 0x000fda0003f04270 */
[----:B------:R-:W-:Y:S05]  /*8440*/  @P0 BRA `(.L_x_10) ;  /* 0x0000003c00bc0947 */ /* 0x000fea0003800000 */
[----:B------:R-:W0:Y:S01]  /*8450*/  S2R R3, SR_CTAID.X ;  /* 0x0000000000037919 */ /* 0x000e220000002500 */
[----:B------:R-:W1:Y:S01]  /*8460*/  LDC R6, c[0x0][0xbe8] ;  /* 0x0002fa00ff067b82 */ /* 0x000e620000000800 */
[----:B------:R-:W-:Y:S01]  /*8470*/  ULDC UR4, c[0x0][0xa88] ;  /* 0x0002a20000047ab9 */ /* 0x000fe20000000800 */
[----:B0-----:R-:W-:Y:S02]  /*8480*/  IMAD R0, R3, 0x80, R0 ;  /* 0x0000008003007824 */ /* 0x001fe400078e0200 */
[----:B-1----:R-:W-:Y:S02]  /*8490*/  IMAD R3, R6, UR4, RZ ;  /* 0x0000000406037c24 */ /* 0x002fe4000f8e02ff */
[----:B------:R-:W-:-:S05]  /*84a0*/  VIADD R0, R0, 0xffffff80 ;  /* 0xffffff8000007836 */ /* 0x000fca0000000000 */
[----:B------:R-:W-:-:S13]  /*84b0*/  ISETP.GE.AND P0, PT, R0, R3, PT ;  /* 0x000000030000720c */ /* 0x000fda0003f06270 */
[----:B------:R-:W-:Y:S05]  /*84c0*/  @P0 BRA `(.L_x_10) ;  /* 0x0000003c009c0947 */ /* 0x000fea0003800000 */
[----:B------:R-:W-:Y:S01]  /*84d0*/  ISETP.NE.AND P0, PT, R6, 0x1, PT ;  /* 0x000000010600780c */ /* 0x000fe20003f05270 */
[----:B------:R-:W0:Y:S01]  /*84e0*/  S2UR UR7, SR_CTAID.Z ;  /* 0x00000000000779c3 */ /* 0x000e220000002700 */
[----:B------:R-:W-:Y:S01]  /*84f0*/  USHF.R.S32.HI UR6, URZ, 0x1f, UR36 ;  /* 0x0000001f3f067899 */ /* 0x000fe20008011424 */
[----:B------:R-:W-:Y:S01]  /*8500*/  IMAD.MOV.U32 R5, RZ, RZ, R0 ;  /* 0x000000ffff057224 */ /* 0x000fe200078e0000 */
[----:B------:R-:W-:Y:S02]  /*8510*/  ULDC.64 UR8, c[0x0][0xbd0] ;  /* 0x0002f40000087ab9 */ /* 0x000fe40000000a00 */
[----:B------:R-:W-:Y:S02]  /*8520*/  UIMAD UR6, UR6, UR8, URZ ;  /* 0x00000008060672a4 */ /* 0x000fe4000f8e023f */
[----:B------:R-:W-:Y:S01]  /*8530*/  UIMAD.WIDE.U32 UR4, UR36, UR8, URZ ;  /* 0x00000008240472a5 */ /* 0x000fe2000f8e003f */
[----:B------:R-:W1:Y:S01]  /*8540*/  LDC.64 R10, c[0x0][0xbd8] ;  /* 0x0002f600ff0a7b82 */ /* 0x000e620000000a00 */
[----:B------:R-:W-:-:S04]  /*8550*/  UIMAD UR6, UR36, UR9, UR6 ;  /* 0x00000009240672a4 */ /* 0x000fc8000f8e0206 */
[----:B------:R-:W-:Y:S02]  /*8560*/  UIADD3 UR6, UR5, UR6, URZ ;  /* 0x0000000605067290 */ /* 0x000fe4000fffe03f */
[----:B------:R-:W-:Y:S01]  /*8570*/  MOV R3, UR5 ;  /* 0x0000000500037c02 */ /* 0x000fe20008000f00 */
[----:B------:R-:W-:Y:S01]  /*8580*/  IMAD.U32 R2, RZ, RZ, UR4 ;  /* 0x00000004ff027e24 */ /* 0x000fe2000f8e00ff */
[----:B------:R-:W2:Y:S01]  /*8590*/  @P0 LDC R7, c[0x0][0xbec] ;  /* 0x0002fb00ff070b82 */ /* 0x000ea20000000800 */
[----:B------:R-:W-:Y:S01]  /*85a0*/  ULDC.64 UR4, c[0x0][0xbe0] ;  /* 0x0002f80000047ab9 */ /* 0x000fe20000000a00 */
[----:B------:R-:W-:-:S06]  /*85b0*/  IMAD.U32 R3, RZ, RZ, UR6 ;  /* 0x00000006ff037e24 */ /* 0x000fcc000f8e00ff */
[----:B------:R-:W3:Y:S01]  /*85c0*/  @P0 LDC R9, c[0x0][0xbf0] ;  /* 0x0002fc00ff090b82 */ /* 0x000ee20000000800 */
[----:B0-----:R-:W-:-:S07]  /*85d0*/  USHF.R.S32.HI UR8, URZ, 0x1f, UR7 ;  /* 0x0000001f3f087899 */ /* 0x001fce0008011407 */
[----:B------:R-:W0:Y:S01]  /*85e0*/  S2UR UR10, SR_CTAID.Y ;  /* 0x00000000000a79c3 */ /* 0x000e220000002600 */
[C---:B-1----:R-:W-:Y:S02]  /*85f0*/  IMAD R12, R10.reuse, UR8, RZ ;  /* 0x000000080a0c7c24 */ /* 0x042fe4000f8e02ff */
[----:B------:R-:W-:-:S04]  /*8600*/  IMAD.WIDE.U32 R2, R10, UR7, R2 ;  /* 0x000000070a027c25 */ /* 0x000fc8000f8e0002 */
[----:B------:R-:W-:Y:S01]  /*8610*/  IMAD R11, R11, UR7, R12 ;  /* 0x000000070b0b7c24 */ /* 0x000fe2000f8e020c */
[----:B------:R-:W0:Y:S01]  /*8620*/  LDC R8, c[0x0][0xc50] ;  /* 0x00031400ff087b82 */ /* 0x000e220000000800 */
[----:B--2---:R-:W-:-:S04]  /*8630*/  @P0 IMAD.HI.U32 R4, R0, R7, RZ ;  /* 0x0000000700040227 */ /* 0x004fc800078e00ff */
[----:B------:R-:W-:Y:S02]  /*8640*/  IMAD R7, RZ, RZ, -UR36 ;  /* 0x80000024ff077e24 */ /* 0x000fe4000f8e02ff */
[----:B------:R-:W-:Y:S01]  /*8650*/  IMAD.IADD R3, R11, 0x1, R3 ;  /* 0x000000010b037824 */ /* 0x000fe200078e0203 */
[----:B---3--:R-:W-:Y:S01]  /*8660*/  @P0 SHF.R.U32.HI R5, RZ, R9, R4 ;  /* 0x00000009ff050219 */ /* 0x008fe20000011604 */
[----:B0-----:R-:W-:-:S04]  /*8670*/  IMAD R9, R8, R7, UR10 ;  /* 0x0000000a08097e24 */ /* 0x001fc8000f8e0207 */
[----:B------:R-:W-:Y:S02]  /*8680*/  IMAD.MOV R7, RZ, RZ, -R5 ;  /* 0x000000ffff077224 */ /* 0x000fe400078e0a05 */
[----:B------:R-:W-:Y:S01]  /*8690*/  IMAD.WIDE.U32 R2, R9, UR4, R2 ;  /* 0x0000000409027c25 */ /* 0x000fe2000f8e0002 */
[----:B------:R-:W-:-:S03]  /*86a0*/  SHF.R.S32.HI R4, RZ, 0x1f, R9 ;  /* 0x0000001fff047819 */ /* 0x000fc60000011409 */
[----:B------:R-:W-:Y:S01]  /*86b0*/  IMAD R7, R6, R7, R0 ;  /* 0x0000000706077224 */ /* 0x000fe200078e0200 */
[----:B------:R-:W-:Y:S01]  /*86c0*/  IADD3 R2, P0, R5, R2, RZ ;  /* 0x0000000205027210 */ /* 0x000fe20007f1e0ff */
[----:B------:R-:W-:-:S03]  /*86d0*/  IMAD R4, R4, UR4, RZ ;  /* 0x0000000404047c24 */ /* 0x000fc6000f8e02ff */
[----:B------:R-:W-:Y:S01]  /*86e0*/  SHF.R.S32.HI R0, RZ, 0x1f, R7 ;  /* 0x0000001fff007819 */ /* 0x000fe20000011407 */
[----:B------:R-:W-:Y:S01]  /*86f0*/  IMAD R4, R9, UR5, R4 ;  /* 0x0000000509047c24 */ /* 0x000fe2000f8e0204 */
[----:B------:R-:W-:Y:S01]  /*8700*/  SHF.R.S32.HI R9, RZ, 0x1f, R5 ;  /* 0x0000001fff097819 */ /* 0x000fe20000011405 */
[----:B------:R-:W-:Y:S02]  /*8710*/  ULDC.64 UR4, c[0x0][0xbc8] ;  /* 0x0002f20000047ab9 */ /* 0x000fe40000000a00 */
[----:B------:R-:W-:Y:S01]  /*8720*/  IMAD R0, R0, UR4, RZ ;  /* 0x0000000400007c24 */ /* 0x000fe2000f8e02ff */
[----:B------:R-:W-:-:S03]  /*8730*/  IADD3.X R3, R9, R3, R4, P0, !PT ;  /* 0x0000000309037210 */ /* 0x000fc600007fe404 */
[C---:B------:R-:W-:Y:S02]  /*8740*/  IMAD R5, R7.reuse, UR5, R0 ;  /* 0x0000000507057c24 */ /* 0x040fe4000f8e0200 */
[----:B------:R-:W-:Y:S01]  /*8750*/  IMAD.WIDE.U32 R2, R7, UR4, R2 ;  /* 0x0000000407027c25 */ /* 0x000fe2000f8e0002 */
[----:B------:R-:W-:-:S04]  /*8760*/  ULDC.64 UR4, c[0x0][0xba8] ;  /* 0x0002ea0000047ab9 */ /* 0x000fc80000000a00 */
[----:B------:R-:W-:Y:S02]  /*8770*/  IADD3 R3, R3, R5, RZ ;  /* 0x0000000503037210 */ /* 0x000fe40007ffe0ff */
[----:B------:R-:W-:-:S04]  /*8780*/  LEA R4, P0, R2, UR4, 0x2 ;  /* 0x0000000402047c11 */ /* 0x000fc8000f8010ff */
[----:B------:R-:W-:Y:S01]  /*8790*/  LEA.HI.X R5, R2, UR5, R3, 0x2, P0 ;  /* 0x0000000502057c11 */ /* 0x000fe200080f1403 */
[----:B------:R-:W-:-:S05]  /*87a0*/  IMAD.MOV.U32 R3, RZ, RZ, -0x800000 ;  /* 0xff800000ff037424 */ /* 0x000fca00078e00ff */
[----:B------:R4:W-:Y:S01]  /*87b0*/  STG.E desc[UR44][R4.64], R3 ;  /* 0x0000000304007986 */ /* 0x0009e2000c10192c */
[----:B------:R-:W-:Y:S05]  /*87c0*/  BRA `(.L_x_10) ;  /* 0x0000003800dc7947 */ /* 0x000fea0003800000 */
.L_x_8:
[----:B------:R-:W-:-:S08]  /*87d0*/  NOP ;  /* 0x0000000000007918 */ /* 0x000fd00000000000 */
[----:B------:R-:W0:-:S00]  /*87e0*/  USETMAXREG.DEALLOC.CTAPOOL 0x18 ;  /* 0x00000018000079c8 */ /* 0x000e0000080e0500 */
[----:B0-----:R-:W-:Y:S01]  /*87f0*/  LOP3.LUT R19, R0, 0x3, RZ, 0xc0, !PT ;  /* 0x0000000300137812 */ /* 0x001fe200078ec0ff */
[----:B------:R-:W0:Y:S05]  /*8800*/  S2R R17, SR_CTAID.Z ;  /* 0x0000000000117919 */ /* 0x000e2a0000002700 */
[----:B------:R-:W1:Y:S01]  /*8810*/  S2UR UR6, SR_CTAID.Y ;  /* 0x00000000000679c3 */ /* 0x000e620000002600 */
[----:B------:R-:W2:Y:S02]  /*8820*/  SHFL.IDX PT, R0, R19, RZ, 0x1f ;  /* 0x00001fff13007589 */ /* 0x000ea400000e0000 */
[----:B--2---:R-:W-:-:S13]  /*8830*/  ISETP.NE.AND P0, PT, R0, RZ, PT ;  /* 0x000000ff0000720c */ /* 0x004fda0003f05270 */
[----:B01----:R-:W-:Y:S05]  /*8840*/  @!P0 BRA `(.L_x_36) ;  /* 0x0000000000288947 */ /* 0x003fea0003800000 */
[----:B------:R-:W-:Y:S01]  /*8850*/  ULDC UR7, c[0x0][0xc50] ;  /* 0x0003140000077ab9 */ /* 0x000fe20000000800 */
[----:B------:R-:W-:Y:S01]  /*8860*/  UMOV UR36, UR6 ;  /* 0x0000000600247c82 */ /* 0x000fe20008000000 */
[----:B------:R-:W-:-:S06]  /*8870*/  UISETP.NE.AND UP0, UPT, UR7, 0x1, UPT ;  /* 0x000000010700788c */ /* 0x000fcc000bf05270 */
[----:B------:R-:W-:-:S13]  /*8880*/  PLOP3.LUT P0, PT, PT, PT, UP0, 0x80, 0x0 ;  /* 0x000000000000781c */ /* 0x000fda0003f0f008 */
[----:B------:R-:W-:Y:S05]  /*8890*/  @!P0 BRA `(.L_x_37) ;  /* 0x0000000000308947 */ /* 0x000fea0003800000 */
[----:B------:R-:W-:Y:S01]  /*88a0*/  ULDC UR4, c[0x0][0xc54] ;  /* 0x0003150000047ab9 */ /* 0x000fe20000000800 */
[----:B------:R-:W-:Y:S01]  /*88b0*/  ULDC UR36, c[0x0][0xc58] ;  /* 0x0003160000247ab9 */ /* 0x000fe20000000800 */
[----:B------:R-:W-:-:S04]  /*88c0*/  UIMAD.WIDE.U32 UR4, UR6, UR4, URZ ;  /* 0x00000004060472a5 */ /* 0x000fc8000f8e003f */
[----:B------:R-:W-:Y:S01]  /*88d0*/  USHF.R.U32.HI UR36, URZ, UR36, UR5 ;  /* 0x000000243f247299 */ /* 0x000fe20008011605 */
[----:B------:R-:W-:Y:S11]  /*88e0*/  BRA `(.L_x_37) ;  /* 0x00000000001c7947 */ /* 0x000ff60003800000 */
.L_x_36:
[----:B------:R-:W-:Y:S01]  /*88f0*/  ULDC UR7, c[0x0][0xc50] ;  /* 0x0003140000077ab9 */ /* 0x000fe20000000800 */
[----:B------:R-:W-:Y:S01]  /*8900*/  UMOV UR36, UR6 ;  /* 0x0000000600247c82 */ /* 0x000fe20008000000 */
[----:B------:R-:W-:-:S11]  /*8910*/  UISETP.NE.AND UP0, UPT, UR7, 0x1, UPT ;  /* 0x000000010700788c */ /* 0x000fd6000bf05270 */
[----:B------:R-:W-:Y:S01]  /*8920*/  @UP0 ULDC UR4, c[0x0][0xc54] ;  /* 0x0003150000040ab9 */ /* 0x000fe20000000800 */
[----:B------:R-:W-:Y:S01]  /*8930*/  @UP0 ULDC UR8, c[0x0][0xc58] ;  /* 0x0003160000080ab9 */ /* 0x000fe20000000800 */
[----:B------:R-:W-:-:S04]  /*8940*/  UIMAD.WIDE.U32 UR4, UR6, UR4, URZ ;  /* 0x00000004060472a5 */ /* 0x000fc8000f8e003f */
[----:B------:R-:W-:-:S12]  /*8950*/  @UP0 USHF.R.U32.HI UR36, URZ, UR8, UR5 ;  /* 0x000000083f240299 */ /* 0x000fd80008011605 */
.L_x_37:
[----:B------:R-:W-:Y:S01]  /*8960*/  ISETP.GE.AND P0, PT, R17, RZ, PT ;  /* 0x000000ff1100720c */ /* 0x000fe20003f06270 */
[----:B------:R-:W-:Y:S01]  /*8970*/  UIADD3 UR4, -UR36, URZ, URZ ;  /* 0x0000003f24047290 */ /* 0x000fe2000fffe13f */
[----:B------:R-:W-:Y:S02]  /*8980*/  IMAD.MOV.U32 R0, RZ, RZ, 0x1 ;  /* 0x00000001ff007424 */ /* 0x000fe400078e00ff */
[----:B------:R-:W-:Y:S01]  /*8990*/  IMAD.MOV.U32 R6, RZ, RZ, RZ ;  /* 0x000000ffff067224 */ /* 0x000fe200078e00ff */
[----:B------:R-:W-:Y:S01]  /*89a0*/  UIMAD UR6, UR7, UR4, UR6 ;  /* 0x00000004070672a4 */ /* 0x000fe2000f8e0206 */
[----:B------:R-:W-:-:S07]  /*89b0*/  IMAD.MOV.U32 R9, RZ, RZ, 0x1 ;  /* 0x00000001ff097424 */ /* 0x000fce00078e00ff */
[----:B------:R-:W-:Y:S05]  /*89c0*/  @!P0 BRA `(.L_x_38) ;  /* 0x00000034009c8947 */ /* 0x000fea0003800000 */
[----:B------:R-:W-:Y:S01]  /*89d0*/  ULDC.64 UR4, c[0x0][0x418] ;  /* 0x0001060000047ab9 */ /* 0x000fe20000000a00 */
[----:B------:R-:W-:Y:S02]  /*89e0*/  ULOP3.LUT UR41, UR6, 0xffff, URZ, 0xc0, !UPT ;  /* 0x0000ffff06297892 */ /* 0x000fe4000f8ec03f */
[----:B------:R-:W-:Y:S01]  /*89f0*/  UISETP.NE.U32.AND UP0, UPT, UR4, URZ, UPT ;  /* 0x0000003f0400728c */ /* 0x000fe2000bf05070 */
[----:B------:R-:W-:Y:S02]  /*8a00*/  UMOV UR43, URZ ;  /* 0x0000003f002b7c82 */ /* 0x000fe40008000000 */
[----:B------:R-:W-:Y:S01]  /*8a10*/  ULDC UR4, c[0x0][0x424] ;  /* 0x0001090000047ab9 */ /* 0x000fe20000000800 */
[----:B------:R-:W-:-:S03]  /*8a20*/  UISETP.NE.AND.EX UP0, UPT, UR5, URZ, UPT, UP0 ;  /* 0x0000003f0500728c */ /* 0x000fc6000bf05300 */
[----:B------:R-:W-:Y:S01]  /*8a30*/  ULDC UR5, c[0x0][0x2f0] ;  /* 0x0000bc0000057ab9 */ /* 0x000fe20000000800 */
[----:B------:R-:W-:-:S04]  /*8a40*/  USEL UR4, UR4, 0x1, UP0 ;  /* 0x0000000104047887 */ /* 0x000fc80008000000 */
[----:B------:R-:W-:-:S04]  /*8a50*/  UIMAD UR4, UR4, UR5, URZ ;  /* 0x00000005040472a4 */ /* 0x000fc8000f8e023f */
[----:B------:R-:W-:Y:S02]  /*8a60*/  UISETP.GE.AND UP0, UPT, UR4, 0x1, UPT ;  /* 0x000000010400788c */ /* 0x000fe4000bf06270 */
[----:B------:R-:W-:-:S04]  /*8a70*/  UIADD3 UR5, UR4, 0x5f, URZ ;  /* 0x0000005f04057890 */ /* 0x000fc8000fffe03f */
[----:B------:R-:W-:Y:S01]  /*8a80*/  PLOP3.LUT P0, PT, PT, PT, UP0, 0x80, 0x0 ;  /* 0x000000000000781c */ /* 0x000fe20003f0f008 */
[----:B------:R-:W-:-:S04]  /*8a90*/  UIMAD.WIDE UR4, UR5, 0x2aaaaaab, URZ ;  /* 0x2aaaaaab050478a5 */ /* 0x000fc8000f8e023f */
[----:B------:R-:W-:-:S04]  /*8aa0*/  USHF.R.U32.HI UR39, URZ, 0x1f, UR5 ;  /* 0x0000001f3f277899 */ /* 0x000fc80008011605 */
[----:B------:R-:W-:-:S04]  /*8ab0*/  ULEA.HI.SX32 UR39, UR5, UR39, 0x1c ;  /* 0x0000002705277291 */ /* 0x000fc8000f8fe23f */
[----:B------:R-:W-:Y:S08]  /*8ac0*/  @!P0 BRA `(.L_x_39) ;  /* 0x0000000000908947 */ /* 0x000ff00003800000 */
[----:B------:R-:W-:Y:S01]  /*8ad0*/  USHF.R.U32.HI UR6, URZ, 0x10, UR6 ;  /* 0x000000103f067899 */ /* 0x000fe20008011606 */
[----:B------:R-:W-:-:S03]  /*8ae0*/  UMOV UR4, URZ ;  /* 0x0000003f00047c82 */ /* 0x000fc60008000000 */
[----:B------:R-:W-:-:S11]  /*8af0*/  UISETP.NE.AND UP0, UPT, UR6, URZ, UPT ;  /* 0x0000003f0600728c */ /* 0x000fd6000bf05270 */
[----:B------:R-:W-:Y:S02]  /*8b00*/  @!UP0 ULDC UR6, c[0x0][0x9f0] ;  /* 0x00027c0000068ab9 */ /* 0x000fe40000000800 */
[----:B------:R-:W-:Y:S01]  /*8b10*/  MOV R4, UR6 ;  /* 0x0000000600047c02 */ /* 0x000fe20008000f00 */
[----:B------:R-:W-:-:S03]  /*8b20*/  UIADD3 UR7, UR39, -0x1, UR6 ;  /* 0xffffffff27077890 */ /* 0x000fc6000fffe006 */
[-C--:B------:R-:W-:Y:S02]  /*8b30*/  IABS R2, R4.reuse ;  /* 0x0000000400027213 */ /* 0x080fe40000000000 */
[----:B------:R-:W-:Y:S01]  /*8b40*/  IABS R5, R4 ;  /* 0x0000000400057213 */ /* 0x000fe20000000000 */
[----:B------:R-:W-:Y:S01]  /*8b50*/  IMAD.U32 R4, RZ, RZ, UR7 ;  /* 0x00000007ff047e24 */ /* 0x000fe2000f8e00ff */
[----:B------:R-:W-:Y:S01]  /*8b60*/  R2UR UR11, R2 ;  /* 0x00000000020b72ca */ /* 0x000fe200000e0000 */
[----:B------:R-:W-:Y:S02]  /*8b70*/  ULOP3.LUT UR7, UR7, UR6, URZ, 0x3c, !UPT ;  /* 0x0000000607077292 */ /* 0x000fe4000f8e3c3f */
[----:B------:R-:W-:-:S10]  /*8b80*/  IMAD.MOV R5, RZ, RZ, -R5 ;  /* 0x000000ffff057224 */ /* 0x000fd400078e0a05 */
[----:B------:R-:W0:Y:S08]  /*8b90*/  I2F.RP R2, UR11 ;  /* 0x0000000b00027d06 */ /* 0x000e300008209400 */
[----:B0-----:R-:W0:Y:S02]  /*8ba0*/  MUFU.RCP R2, R2 ;  /* 0x0000000200027308 */ /* 0x001e240000001000 */
[----:B0-----:R-:W-:Y:S01]  /*8bb0*/  VIADD R3, R2, 0xffffffe ;  /* 0x0ffffffe02037836 */ /* 0x001fe20000000000 */
[----:B------:R-:W-:Y:S01]  /*8bc0*/  IABS R2, R4 ;  /* 0x0000000400027213 */ /* 0x000fe20000000000 */
[----:B------:R-:W-:-:S03]  /*8bd0*/  IMAD.MOV.U32 R4, RZ, RZ, R5 ;  /* 0x000000ffff047224 */ /* 0x000fc600078e0005 */
[----:B------:R-:W-:Y:S01]  /*8be0*/  R2UR UR9, R2 ;  /* 0x00000000020972ca */ /* 0x000fe200000e0000 */
[----:B------:R-:W0:Y:S01]  /*8bf0*/  F2I.FTZ.U32.TRUNC.NTZ R3, R3 ;  /* 0x0000000300037305 */ /* 0x000e22000021f000 */
[----:B------:R-:W-:Y:S02]  /*8c00*/  R2UR UR10, R4 ;  /* 0x00000000040a72ca */ /* 0x000fe400000e0000 */
[----:B0-----:R-:W-:-:S13]  /*8c10*/  R2UR UR5, R3 ;  /* 0x00000000030572ca */ /* 0x001fda00000e0000 */
[----:B------:R-:W-:-:S04]  /*8c20*/  UIADD3 UR8, URZ, -UR5, URZ ;  /* 0x800000053f087290 */ /* 0x000fc8000fffe03f */
[----:B------:R-:W-:-:S04]  /*8c30*/  UIMAD UR8, UR8, UR11, URZ ;  /* 0x0000000b080872a4 */ /* 0x000fc8000f8e023f */
[----:B------:R-:W-:-:S04]  /*8c40*/  UIMAD.WIDE.U32 UR4, UR5, UR8, UR4 ;  /* 0x00000008050472a5 */ /* 0x000fc8000f8e0004 */
[----:B------:R-:W-:-:S04]  /*8c50*/  UIMAD.WIDE.U32 UR4, UR5, UR9, URZ ;  /* 0x00000009050472a5 */ /* 0x000fc8000f8e003f */
[----:B------:R-:W-:-:S04]  /*8c60*/  UIMAD UR4, UR5, UR10, UR9 ;  /* 0x0000000a050472a4 */ /* 0x000fc8000f8e0209 */
[----:B------:R-:W-:-:S11]  /*8c70*/  UISETP.GT.U32.AND UP1, UPT, UR11, UR4, UPT ;  /* 0x000000040b00728c */ /* 0x000fd6000bf24070 */
[----:B------:R-:W-:Y:S02]  /*8c80*/  @!UP1 UIADD3 UR4, UR4, -UR11, URZ ;  /* 0x8000000b04049290 */ /* 0x000fe4000fffe03f */
[----:B------:R-:W-:Y:S02]  /*8c90*/  @!UP1 UIADD3 UR5, UR5, 0x1, URZ ;  /* 0x0000000105059890 */ /* 0x000fe4000fffe03f */
[----:B------:R-:W-:Y:S02]  /*8ca0*/  UISETP.GE.U32.AND UP0, UPT, UR4, UR11, UPT ;  /* 0x0000000b0400728c */ /* 0x000fe4000bf06070 */
[----:B------:R-:W-:-:S09]  /*8cb0*/  UISETP.GE.AND UP1, UPT, UR7, URZ, UPT ;  /* 0x0000003f0700728c */ /* 0x000fd2000bf26270 */
[----:B------:R-:W-:Y:S02]  /*8cc0*/  @UP0 UIADD3 UR5, UR5, 0x1, URZ ;  /* 0x0000000105050890 */ /* 0x000fe4000fffe03f */
[----:B------:R-:W-:Y:S02]  /*8cd0*/  UISETP.NE.AND UP0, UPT, UR6, URZ, UPT ;  /* 0x0000003f0600728c */ /* 0x000fe4000bf05270 */
[----:B------:R-:W-:-:S09]  /*8ce0*/  @!UP1 UIADD3 UR5, -UR5, URZ, URZ ;  /* 0x0000003f05059290 */ /* 0x000fd2000fffe13f */
[----:B------:R-:W-:-:S07]  /*8cf0*/  @!UP0 ULOP3.LUT UR5, URZ, UR6, URZ, 0x33, !UPT ;  /* 0x000000063f058292 */ /* 0x000fce000f8e333f */
[----:B------:R-:W-:-:S05]  /*8d00*/  UMOV UR43, UR5 ;  /* 0x00000005002b7c82 */ /* 0x000fca0008000000 */
.L_x_39:
[----:B------:R-:W-:Y:S01]  /*8d10*/  UIMAD UR40, UR41, UR43, URZ ;  /* 0x0000002b292872a4 */ /* 0x000fe2000f8e023f */
[----:B------:R-:W-:Y:S01]  /*8d20*/  MOV R2, UR39 ;  /* 0x0000002700027c02 */ /* 0x000fe20008000f00 */
[----:B------:R-:W-:Y:S02]  /*8d30*/  IMAD.MOV.U32 R6, RZ, RZ, RZ ;  /* 0x000000ffff067224 */ /* 0x000fe400078e00ff */
[----:B------:R-:W-:Y:S02]  /*8d40*/  IMAD.MOV.U32 R9, RZ, RZ, 0x1 ;  /* 0x00000001ff097424 */ /* 0x000fe400078e00ff */
[----:B------:R-:W-:-:S05]  /*8d50*/  IMAD.U32 R3, RZ, RZ, UR40 ;  /* 0x00000028ff037e24 */ /* 0x000fca000f8e00ff */
[----:B------:R-:W-:-:S04]  /*8d60*/  VIADDMNMX R18, R3, UR43, R2, PT ;  /* 0x0000002b03127c46 */ /* 0x000fc8000b800102 */
[----:B------:R-:W-:Y:S01]  /*8d70*/  ISETP.GT.AND P0, PT, R18, UR40, PT ;  /* 0x0000002812007c0c */ /* 0x000fe2000bf04270 */
[----:B------:R0:W-:-:S12]  /*8d80*/  STL [R1+0x8], R18 ;  /* 0x0000081201007387 */ /* 0x0001d80000100800 */
[----:B0-----:R-:W-:Y:S05]  /*8d90*/  @!P0 BRA `(.L_x_38) ;  /* 0x0000003000a88947 */ /* 0x001fea0003800000 */
[----:B------:R-:W0:Y:S01]  /*8da0*/  S2UR UR4, SR_CgaCtaId ;  /* 0x00000000000479c3 */ /* 0x000e220000008800 */
[----:B------:R-:W-:Y:S02]  /*8db0*/  UMOV UR38, 0x400 ;  /* 0x0000040000267882 */ /* 0x000fe40000000000 */
[----:B0-----:R-:W-:-:S04]  /*8dc0*/  ULEA UR38, UR4, UR38, 0x18 ;  /* 0x0000002604267291 */ /* 0x001fc8000f8ec03f */
[----:B------:R-:W-:-:S04]  /*8dd0*/  UIADD3 UR4, UR38, 0x1c400, URZ ;  /* 0x0001c40026047890 */ /* 0x000fc8000fffe03f */
[----:B------:R-:W-:-:S06]  /*8de0*/  ULOP3.LUT UP0, URZ, UR4, 0x3ff, URZ, 0xc0, !UPT ;  /* 0x000003ff043f7892 */ /* 0x000fcc000f80c03f */
[----:B------:R-:W-:-:S13]  /*8df0*/  PLOP3.LUT P0, PT, PT, PT, UP0, 0x80, 0x0 ;  /* 0x000000000000781c */ /* 0x000fda0003f0f008 */
[----:B------:R-:W-:Y:S05]  /*8e00*/  @!P0 BRA `(.L_x_40) ;  /* 0x0000000000408947 */ /* 0x000fea0003800000 */
[----:B------:R-:W-:Y:S01]  /*8e10*/  MOV R2, 0x0 ;  /* 0x0000000000027802 */ /* 0x000fe20000000f00 */
[----:B------:R-:W-:Y:S01]  /*8e20*/  ULDC.64 UR6, c[0x4][0x98] ;  /* 0x0100260000067ab9 */ /* 0x000fe20000000a00 */
[----:B------:R-:W-:Y:S01]  /*8e30*/  ULDC.64 UR8, c[0x4][0xa0] ;  /* 0x0100280000087ab9 */ /* 0x000fe20000000a00 */
[----:B------:R-:W-:Y:S01]  /*8e40*/  ULDC.64 UR4, c[0x4][0x8] ;  /* 0x0100020000047ab9 */ /* 0x000fe20000000a00 */
[----:B------:R-:W-:Y:S01]  /*8e50*/  IMAD.U32 R4, RZ, RZ, UR6 ;  /* 0x00000006ff047e24 */ /* 0x000fe2000f8e00ff */
[----:B------:R-:W-:Y:S01]  /*8e60*/  MOV R5, UR7 ;  /* 0x0000000700057c02 */ /* 0x000fe20008000f00 */
[----:B------:R-:W0:Y:S01]  /*8e70*/  LDC.64 R2, c[0x4][R2] ;  /* 0x0100000002027b82 */ /* 0x000e220000000a00 */
[----:B------:R-:W-:Y:S01]  /*8e80*/  IMAD.U32 R6, RZ, RZ, UR8 ;  /* 0x00000008ff067e24 */ /* 0x000fe2000f8e00ff */
[----:B------:R-:W-:Y:S01]  /*8e90*/  MOV R8, 0x70 ;  /* 0x0000007000087802 */ /* 0x000fe20000000f00 */
[----:B------:R-:W-:Y:S02]  /*8ea0*/  IMAD.U32 R7, RZ, RZ, UR9 ;  /* 0x00000009ff077e24 */ /* 0x000fe4000f8e00ff */
[----:B------:R-:W-:-:S02]  /*8eb0*/  IMAD.U32 R10, RZ, RZ, UR4 ;  /* 0x00000004ff0a7e24 */ /* 0x000fc4000f8e00ff */
[----:B------:R-:W-:Y:S02]  /*8ec0*/  IMAD.U32 R11, RZ, RZ, UR5 ;  /* 0x00000005ff0b7e24 */ /* 0x000fe4000f8e00ff */
[----:B------:R-:W-:Y:S02]  /*8ed0*/  IMAD.MOV.U32 R12, RZ, RZ, 0x1 ;  /* 0x00000001ff0c7424 */ /* 0x000fe400078e00ff */
[----:B------:R-:W-:-:S07]  /*8ee0*/  IMAD.MOV.U32 R13, RZ, RZ, RZ ;  /* 0x000000ffff0d7224 */ /* 0x000fce00078e00ff */
[----:B------:R-:W-:-:S07]  /*8ef0*/  LEPC R20, `(.L_x_40) ;  /* 0x000000001014794e */ /* 0x000fce0000000000 */
[----:B0-----:R-:W-:Y:S05]  /*8f00*/  CALL.ABS.NOINC R2 ;  /* 0x0000000002007343 */ /* 0x001fea0003c00000 */
.L_x_40:
        /* <DEDUP_REMOVED lines=8> */
[----:B------:R0:W1:Y:S01]  /*8f90*/  LDC.64 R2, c[0x4][R16] ;  /* 0x0100000010027b82 */ /* 0x0000620000000a00 */
[----:B------:R-:W-:Y:S01]  /*8fa0*/  IMAD.U32 R4, RZ, RZ, UR6 ;  /* 0x00000006ff047e24 */ /* 0x000fe2000f8e00ff */
[----:B------:R-:W-:Y:S01]  /*8fb0*/  MOV R6, UR8 ;  /* 0x0000000800067c02 */ /* 0x000fe20008000f00 */
[----:B------:R-:W-:Y:S01]  /*8fc0*/  IMAD.U32 R5, RZ, RZ, UR7 ;  /* 0x00000007ff057e24 */ /* 0x000fe2000f8e00ff */
[----:B------:R-:W-:Y:S01]  /*8fd0*/  MOV R12, 0x1 ;  /* 0x00000001000c7802 */ /* 0x000fe20000000f00 */
[----:B------:R-:W-:Y:S02]  /*8fe0*/  IMAD.U32 R7, RZ, RZ, UR9 ;  /* 0x00000009ff077e24 */ /* 0x000fe4000f8e00ff */
[----:B------:R-:W-:-:S02]  /*8ff0*/  IMAD.U32 R10, RZ, RZ, UR4 ;  /* 0x00000004ff0a7e24 */ /* 0x000fc4000f8e00ff */
[----:B------:R-:W-:Y:S02]  /*9000*/  IMAD.U32 R11, RZ, RZ, UR5 ;  /* 0x00000005ff0b7e24 */ /* 0x000fe4000f8e00ff */
[----:B------:R-:W-:Y:S02]  /*9010*/  IMAD.MOV.U32 R8, RZ, RZ, 0x70 ;  /* 0x00000070ff087424 */ /* 0x000fe400078e00ff */
[----:B0-----:R-:W-:-:S07]  /*9020*/  IMAD.MOV.U32 R13, RZ, RZ, RZ ;  /* 0x000000ffff0d7224 */ /* 0x001fce00078e00ff */
[----:B------:R-:W-:-:S07]  /*9030*/  LEPC R20, `(.L_x_42) ;  /* 0x000000001014794e */ /* 0x000fce0000000000 */
[----:B-1----:R-:W-:Y:S05]  /*9040*/  CALL.ABS.NOINC R2 ;  /* 0x0000000002007343 */ /* 0x002fea0003c00000 */
.L_x_42:
[----:B------:R0:W1:Y:S01]  /*9050*/  LDC.64 R2, c[0x4][R16] ;  /* 0x0100000010027b82 */ /* 0x0000620000000a00 */
[----:B------:R-:W-:Y:S01]  /*9060*/  ULDC.64 UR6, c[0x4][0x98] ;  /* 0x0100260000067ab9 */ /* 0x000fe20000000a00 */
[----:B------:R-:W-:Y:S01]  /*9070*/  ULDC.64 UR8, c[0x4][0xa0] ;  /* 0x0100280000087ab9 */ /* 0x000fe20000000a00 */
[----:B------:R-:W-:Y:S01]  /*9080*/  ULDC.64 UR4, c[0x4][0x18] ;  /* 0x0100060000047ab9 */ /* 0x000fe20000000a00 */
[----:B------:R-:W-:Y:S01]  /*9090*/  IMAD.U32 R4, RZ, RZ, UR6 ;  /* 0x00000006ff047e24 */ /* 0x000fe2000f8e00ff */
[----:B------:R-:W-:Y:S01]  /*90a0*/  MOV R7, UR9 ;  /* 0x0000000900077c02 */ /* 0x000fe20008000f00 */
[----:B------:R-:W-:Y:S01]  /*90b0*/  IMAD.U32 R5, RZ, RZ, UR7 ;  /* 0x00000007ff057e24 */ /* 0x000fe2000f8e00ff */
[----:B------:R-:W-:Y:S01]  /*90c0*/  MOV R13, RZ ;  /* 0x000000ff000d7202 */ /* 0x000fe20000000f00 */
[----:B------:R-:W-:Y:S02]  /*90d0*/  IMAD.U32 R6, RZ, RZ, UR8 ;  /* 0x00000008ff067e24 */ /* 0x000fe4000f8e00ff */
[----:B------:R-:W-:-:S02]  /*90e0*/  IMAD.U32 R10, RZ, RZ, UR4 ;  /* 0x00000004ff0a7e24 */ /* 0x000fc4000f8e00ff */
[----:B------:R-:W-:Y:S02]  /*90f0*/  IMAD.U32 R11, RZ, RZ, UR5 ;  /* 0x00000005ff0b7e24 */ /* 0x000fe4000f8e00ff */
[----:B------:R-:W-:Y:S02]  /*9100*/  IMAD.MOV.U32 R8, RZ, RZ, 0x70 ;  /* 0x00000070ff087424 */ /* 0x000fe400078e00ff */
[----:B0-----:R-:W-:-:S07]  /*9110*/  IMAD.MOV.U32 R12, RZ, RZ, 0x1 ;  /* 0x00000001ff0c7424 */ /* 0x001fce00078e00ff */
[----:B------:R-:W-:-:S07]  /*9120*/  LEPC R20, `(.L_x_41) ;  /* 0x000000001014794e */ /* 0x000fce0000000000 */
[----:B-1----:R-:W-:Y:S05]  /*9130*/  CALL.ABS.NOINC R2 ;  /* 0x0000000002007343 */ /* 0x002fea0003c00000 */
.L_x_41:
[----:B------:R-:W0:Y:S02]  /*9140*/  LDC.64 R2, c[0x0][0x9f8] ;  /* 0x00027e00ff027b82 */ /* 0x000e240000000a00 */
[----:B0-----:R-:W-:-:S04]  /*9150*/  ISETP.NE.U32.AND P0, PT, R2, RZ, PT ;  /* 0x000000ff0200720c */ /* 0x001fc80003f05070 */
[----:B------:R-:W-:-:S13]  /*9160*/  ISETP.NE.AND.EX P0, PT, R3, RZ, PT, P0 ;  /* 0x000000ff0300720c */ /* 0x000fda0003f05300 */
[----:B------:R-:W0:Y:S02]  /*9170*/  @P0 LDC.64 R2, c[0x0][0x9f8] ;  /* 0x00027e00ff020b82 */ /* 0x000e240000000a00 */
[----:B0-----:R-:W-:-:S05]  /*9180*/  @P0 IMAD.WIDE R2, R17, 0x4, R2 ;  /* 0x0000000411020825 */ /* 0x001fca00078e0202 */
[----:B------:R0:W2:Y:S01]  /*9190*/  @P0 LDG.E R17, desc[UR44][R2.64] ;  /* 0x0000002c02110981 */ /* 0x0000a2000c1e1900 */
[----:B------:R-:W-:Y:S01]  /*91a0*/  UMOV UR4, 0xffffffff ;  /* 0xffffffff00047882 */ /* 0x000fe20000000000 */
[----:B------:R-:W-:Y:S01]  /*91b0*/  VIADD R0, R18, 0xffffffff ;  /* 0xffffffff12007836 */ /* 0x000fe20000000000 */
[----:B0-----:R-:W0:Y:S02]  /*91c0*/  LDC.64 R2, c[0x0][0x418] ;  /* 0x00010600ff027b82 */ /* 0x001e240000000a00 */
[----:B0-----:R-:W-:-:S04]  /*91d0*/  ISETP.NE.U32.AND P0, PT, R2, RZ, PT ;  /* 0x000000ff0200720c */ /* 0x001fc80003f05070 */
[----:B------:R-:W-:-:S04]  /*91e0*/  ISETP.NE.AND.EX P1, PT, R3, RZ, PT, P0 ;  /* 0x000000ff0300720c */ /* 0x000fc80003f25300 */
[----:B------:R-:W-:-:S05]  /*91f0*/  P2R R4, PR, RZ, 0x2 ;  /* 0x00000002ff047803 */ /* 0x000fca0000000000 */
[----:B------:R0:W-:Y:S01]  /*9200*/  STL [R1], R4 ;  /* 0x0000000401007387 */ /* 0x0001e20000100800 */
[----:B--2---:R-:W-:Y:S02]  /*9210*/  SHF.R.S32.HI R18, RZ, 0x1f, R17 ;  /* 0x0000001fff127819 */ /* 0x004fe40000011411 */
[----:B------:R-:W-:Y:S01]  /*9220*/  SEL R16, R17, RZ, !P1 ;  /* 0x000000ff11107207 */ /* 0x000fe20004800000 */
[----:B0-----:R-:W-:Y:S06]  /*9230*/  BRA.DIV UR4, `(.L_x_43) ;  /* 0x0000003204c07947 */ /* 0x001fec000b800000 */
[----:B------:R0:W1:Y:S02]  /*9240*/  SHFL.IDX PT, R14, R19, RZ, 0x1f ;  /* 0x00001fff130e7589 */ /* 0x00006400000e0000 */
.L_x_122:
[----:B------:R2:W-:Y:S01]  /*9250*/  STL [R1+0x4], R0 ;  /* 0x0000040001007387 */ /* 0x0005e20000100800 */
[----:B-1----:R-:W-:Y:S02]  /*9260*/  ISETP.NE.AND P0, PT, R14, RZ, PT ;  /* 0x000000ff0e00720c */ /* 0x002fe40003f05270 */
[----:B------:R-:W-:-:S04]  /*9270*/  PLOP3.LUT P2, PT, PT, PT, PT, 0x8, 0x0 ;  /* 0x000000000000781c */ /* 0x000fc80003f4e170 */
[----:B0-----:R-:W-:-:S07]  /*9280*/  P2R R19, PR, RZ, 0x4 ;  /* 0x00000004ff137803 */ /* 0x001fce0000000000 */
[----:B--2---:R-:W-:Y:S05]  /*9290*/  @P0 BRA `(.L_x_44) ;  /* 0x0000000000e40947 */ /* 0x004fea0003800000 */
[----:B------:R-:W-:-:S03]  /*92a0*/  UMOV UR4, 0xffffffff ;  /* 0xffffffff00047882 */ /* 0x000fc60000000000 */
[----:B------:R-:W-:Y:S05]  /*92b0*/  BRA.DIV UR4, `(.L_x_45) ;  /* 0x0000003204c07947 */ /* 0x000fea000b800000 */
[----:B------:R-:W-:-:S13]  /*92c0*/  ELECT P6, URZ, PT ;  /* 0x00000000003f782f */ /* 0x000fda00038c0000 */
.L_x_125:
[----:B------:R-:W-:Y:S05]  /*92d0*/  @!P6 BRA `(.L_x_44) ;  /* 0x0000000000d4e947 */ /* 0x000fea0003800000 */
[----:B------:R-:W-:Y:S01]  /*92e0*/  IMAD.MOV.U32 R16, RZ, RZ, R17 ;  /* 0x000000ffff107224 */ /* 0x000fe200078e0011 */
[----:B------:R-:W-:Y:S06]  /*92f0*/  @!P1 BRA `(.L_x_46) ;  /* 0x0000000000509947 */ /* 0x000fec0003800000 */
[----:B------:R-:W-:Y:S01]  /*9300*/  IMAD.MOV.U32 R9, RZ, RZ, R0 ;  /* 0x000000ffff097224 */ /* 0x000fe200078e0000 */
[----:B------:R-:W-:Y:S01]  /*9310*/  ULDC.64 UR4, c[0x0][0x428] ;  /* 0x00010a0000047ab9 */ /* 0x000fe20000000a00 */
[----:B------:R-:W0:Y:S01]  /*9320*/  LDC R0, c[0x0][0x43c] ;  /* 0x00010f00ff007b82 */ /* 0x000e220000000800 */
[----:B------:R-:W-:Y:S02]  /*9330*/  IMAD R8, R18, UR4, RZ ;  /* 0x0000000412087c24 */ /* 0x000fe4000f8e02ff */
[----:B------:R-:W-:Y:S02]  /*9340*/  MOV R6, R9 ;  /* 0x0000000900067202 */ /* 0x000fe40000000f00 */
[----:B------:R-:W-:Y:S01]  /*9350*/  IMAD R7, R17, UR5, R8 ;  /* 0x0000000511077c24 */ /* 0x000fe2000f8e0208 */
[----:B0-----:R-:W-:-:S13]  /*9360*/  ISETP.NE.AND P0, PT, R0, 0x1, PT ;  /* 0x000000010000780c */ /* 0x001fda0003f05270 */
[----:B------:R-:W0:Y:S02]  /*9370*/  @P0 LDC.64 R4, c[0x0][0x440] ;  /* 0x00011000ff040b82 */ /* 0x000e240000000a00 */
[----:B0-----:R-:W-:-:S05]  /*9380*/  @P0 IMAD.HI.U32 R4, R9, R4, RZ ;  /* 0x0000000409040227 */ /* 0x001fca00078e00ff */
[----:B------:R-:W-:-:S04]  /*9390*/  @P0 SHF.R.U32.HI R6, RZ, R5, R4 ;  /* 0x00000005ff060219 */ /* 0x000fc80000011604 */
[--C-:B------:R-:W-:Y:S01]  /*93a0*/  SHF.R.S32.HI R5, RZ, 0x1f, R6.reuse ;  /* 0x0000001fff057819 */ /* 0x100fe20000011406 */
[----:B------:R-:W-:-:S04]  /*93b0*/  IMAD.MOV.U32 R4, RZ, RZ, R6 ;  /* 0x000000ffff047224 */ /* 0x000fc800078e0006 */
[----:B------:R-:W-:-:S04]  /*93c0*/  IMAD.WIDE.U32 R4, R17, UR4, R4 ;  /* 0x0000000411047c25 */ /* 0x000fc8000f8e0004 */
[----:B------:R-:W-:Y:S01]  /*93d0*/  IMAD.IADD R5, R5, 0x1, R7 ;  /* 0x0000000105057824 */ /* 0x000fe200078e0207 */
[----:B------:R-:W-:-:S04]  /*93e0*/  LEA R2, P0, R4, R2, 0x2 ;  /* 0x0000000204027211 */ /* 0x000fc800078010ff */
[----:B------:R-:W-:-:S05]  /*93f0*/  LEA.HI.X R3, R4, R3, R5, 0x2, P0 ;  /* 0x0000000304037211 */ /* 0x000fca00000f1405 */
[----:B------:R0:W5:Y:S01]  /*9400*/  LDG.E R16, desc[UR44][R2.64] ;  /* 0x0000002c02107981 */ /* 0x000162000c1e1900 */
[----:B------:R-:W-:-:S04]  /*9410*/  IMAD.MOV R5, RZ, RZ, -R6 ;  /* 0x000000ffff057224 */ /* 0x000fc800078e0a06 */
[----:B------:R-:W-:-:S05]  /*9420*/  IMAD R9, R0, R5, R9 ;  /* 0x0000000500097224 */ /* 0x000fca00078e0209 */
[----:B------:R0:W-:Y:S02]  /*9430*/  STL [R1+0x4], R9 ;  /* 0x0000040901007387 */ /* 0x0001e40000100800 */
.L_x_46:
[----:B------:R-:W-:Y:S01]  /*9440*/  MOV R0, 0x1 ;  /* 0x0000000100007802 */ /* 0x000fe20000000f00 */
[----:B0-----:R-:W0:Y:S03]  /*9450*/  S2R R9, SR_TID.X ;  /* 0x0000000000097919 */ /* 0x001e260000002100 */
[----:B------:R-:W-:-:S04]  /*9460*/  SHF.L.U32 R0, R0, 0x1f, RZ ;  /* 0x0000001f00007819 */ /* 0x000fc800000006ff */
[----:B------:R-:W1:Y:S01]  /*9470*/  SYNCS.PHASECHK.TRANS64.TRYWAIT P0, [UR38+0x22840], R0 ;  /* 0x02284000ff0075a7 */ /* 0x000e620008000166 */
[----:B0-----:R-:W-:-:S04]  /*9480*/  LOP3.LUT R2, R9, 0x7f, RZ, 0xc0, !PT ;  /* 0x0000007f09027812 */ /* 0x001fc800078ec0ff */
[----:B------:R-:W-:Y:S01]  /*9490*/  ISETP.NE.AND P1, PT, R2, RZ, PT ;  /* 0x000000ff0200720c */ /* 0x000fe20003f25270 */
[----:B-1----:R-:W-:-:S12]  /*94a0*/  @!P0 BRA `(.L_x_47) ;  /* 0x0000003000648947 */ /* 0x002fd80003800000 */
.L_x_126:
[----:B------:R-:W-:Y:S05]  /*94b0*/  @P1 BRA `(.L_x_48) ;  /* 0x0000000000181947 */ /* 0x000fea0003800000 */
[----:B------:R-:W1:Y:S01]  /*94c0*/  S2R R2, SR_TID.X ;  /* 0x0000000000027919 */ /* 0x000e620000002100 */
[----:B0-----:R-:W-:-:S04]  /*94d0*/  IMAD.MOV.U32 R0, RZ, RZ, 0x3000 ;  /* 0x00003000ff007424 */ /* 0x001fc800078e00ff */
[----:B------:R2:W-:Y:S01]  /*94e0*/  SYNCS.ARRIVE.TRANS64 RZ, [UR38+0x22830], R0 ;  /* 0x02283000ffff79a7 */ /* 0x0005e20008000026 */
[----:B-1----:R-:W-:-:S13]  /*94f0*/  LOP3.LUT P0, RZ, R2, 0x1f, RZ, 0xc0, !PT ;  /* 0x0000001f02ff7812 */ /* 0x002fda000780c0ff */
[----:B--2---:R-:W-:Y:S05]  /*9500*/  @!P0 BRA `(.L_x_48) ;  /* 0x0000000000048947 */ /* 0x004fea0003800000 */
[----:B------:R-:W-:Y:S01]  /*9510*/  BPT.TRAP 0x1 ;  /* 0x000000040000795c */ /* 0x000fe20000300000 */
.L_x_48:
[----:B0-----:R-:W2:Y:S01]  /*9520*/  LDL R0, [R1+0x4] ;  /* 0x0000040001007983 */ /* 0x001ea20000100800 */
[----:B------:R-:W-:Y:S01]  /*9530*/  ULDC.64 UR4, c[0x0][0x198] ;  /* 0x0000660000047ab9 */ /* 0x000fe20000000a00 */
[----:B-----5:R-:W-:Y:S01]  /*9540*/  R2UR UR13, R16 ;  /* 0x00000000100d72ca */ /* 0x020fe200000e0000 */
[----:B------:R-:W-:Y:S01]  /*9550*/  UIADD3 UR4, UP0, UR4, 0x370, URZ ;  /* 0x0000037004047890 */ /* 0x000fe2000ff1e03f */
[----:B------:R-:W-:Y:S01]  /*9560*/  PLOP3.LUT P0, PT, PT, PT, PT, 0x80, 0x0 ;  /* 0x000000000000781c */ /* 0x000fe20003f0f070 */
[----:B------:R-:W-:Y:S02]  /*9570*/  UIADD3 UR8, UR38, 0x1c400, URZ ;  /* 0x0001c40026087890 */ /* 0x000fe4000fffe03f */
[----:B------:R-:W-:Y:S01]  /*9580*/  UIADD3 UR9, UR38, 0x22830, URZ ;  /* 0x0002283026097890 */ /* 0x000fe2000fffe03f */
[----:B------:R-:W-:Y:S01]  /*9590*/  P2R R19, PR, RZ, 0x1 ;  /* 0x00000001ff137803 */ /* 0x000fe20000000000 */
[----:B------:R-:W-:Y:S01]  /*95a0*/  UIADD3.X UR5, URZ, UR5, URZ, UP0, !UPT ;  /* 0x000000053f057290 */ /* 0x000fe200087fe43f */
[----:B------:R-:W-:Y:S01]  /*95b0*/  UMOV UR6, 0x0 ;  /* 0x0000000000067882 */ /* 0x000fe20000000000 */
[----:B------:R-:W-:Y:S01]  /*95c0*/  UMOV UR7, 0x14f00000 ;  /* 0x14f0000000077882 */ /* 0x000fe20000000000 */
[----:B------:R-:W-:Y:S01]  /*95d0*/  UMOV UR10, URZ ;  /* 0x0000003f000a7c82 */ /* 0x000fe20008000000 */
[----:B------:R-:W-:Y:S01]  /*95e0*/  UMOV UR12, UR36 ;  /* 0x00000024000c7c82 */ /* 0x000fe20008000000 */
[----:B--2---:R-:W-:-:S13]  /*95f0*/  R2UR UR11, R0 ;  /* 0x00000000000b72ca */ /* 0x004fda00000e0000 */
[----:B------:R-:W-:-:S09]  /*9600*/  UIMAD UR11, UR11, 0x60, URZ ;  /* 0x000000600b0b78a4 */ /* 0x000fd2000f8e023f */
[----:B------:R0:W-:Y:S02]  /*9610*/  UTMALDG.4D [UR8], [UR4], desc[UR6] ;  /* 0x00000608040075b4 */ /* 0x0001e40008019000 */
[----:B0-----:R-:W-:Y:S01]  /*9620*/  NOP ;  /* 0x0000000000007918 */ /* 0x001fe20000000000 */
.L_x_44:
[----:B------:R-:W-:Y:S05]  /*9630*/  WARPSYNC.ALL ;  /* 0x0000000000007948 */ /* 0x000fea0003800000 */
[----:B------:R-:W-:Y:S01]  /*9640*/  UIADD3 UR4, UR38, 0x18400, URZ ;  /* 0x0001840026047890 */ /* 0x000fe2000fffe03f */
[----:B------:R-:W-:Y:S03]  /*9650*/  BAR.SYNC.DEFER_BLOCKING 0x8, 0x180 ;  /* 0x0206000000007b1d */ /* 0x000fe60000010000 */
        /* <DEDUP_REMOVED lines=19> */
.L_x_49:
[----:B------:R-:W0:Y:S01]  /*9790*/  LDC R4, c[0x0][0x448] ;  /* 0x00011200ff047b82 */ /* 0x000e220000000800 */
[----:B------:R-:W1:Y:S01]  /*97a0*/  S2R R12, SR_TID.X ;  /* 0x00000000000c7919 */ /* 0x000e620000002100 */
[----:B------:R-:W-:Y:S01]  /*97b0*/  USHF.R.S32.HI UR6, URZ, 0x1f, UR36 ;  /* 0x0000001f3f067899 */ /* 0x000fe20008011424 */
[----:B------:R-:W-:Y:S01]  /*97c0*/  ULDC.64 UR8, c[0x0][0x2d8] ;  /* 0x0000b60000087ab9 */ /* 0x000fe20000000a00 */
[----:B------:R-:W2:Y:S02]  /*97d0*/  S2R R13, SR_CTAID.Z ;  /* 0x00000000000d7919 */ /* 0x000ea40000002700 */
[----:B------:R-:W-:Y:S02]  /*97e0*/  UIMAD UR6, UR6, UR8, URZ ;  /* 0x00000008060672a4 */ /* 0x000fe4000f8e023f */
[----:B------:R-:W3:Y:S01]  /*97f0*/  LDC.64 R2, c[0x0][0x2e0] ;  /* 0x0000b800ff027b82 */ /* 0x000ee20000000a00 */
[----:B------:R-:W4:Y:S01]  /*9800*/  S2R R10, SR_CTAID.X ;  /* 0x00000000000a7919 */ /* 0x000f220000002500 */
[----:B------:R-:W-:-:S02]  /*9810*/  UIMAD.WIDE.U32 UR4, UR36, UR8, URZ ;  /* 0x00000008240472a5 */ /* 0x000fc4000f8e003f */
[----:B------:R-:W-:-:S04]  /*9820*/  UIMAD UR6, UR36, UR9, UR6 ;  /* 0x00000009240672a4 */ /* 0x000fc8000f8e0206 */
[----:B------:R-:W-:Y:S01]  /*9830*/  UIADD3 UR5, UR5, UR6, URZ ;  /* 0x0000000605057290 */ /* 0x000fe2000fffe03f */
[----:B0-----:R-:W-:Y:S02]  /*9840*/  ISETP.NE.AND P0, PT, R4, 0x1, PT ;  /* 0x000000010400780c */ /* 0x001fe40003f05270 */
[C---:B-1----:R-:W-:Y:S01]  /*9850*/  LOP3.LUT R11, R12.reuse, 0x7f, RZ, 0xc0, !PT ;  /* 0x0000007f0c0b7812 */ /* 0x042fe200078ec0ff */
[----:B------:R-:W-:-:S10]  /*9860*/  IMAD.SHL.U32 R0, R12, 0x10, RZ ;  /* 0x000000100c007824 */ /* 0x000fd400078e00ff */
[----:B------:R-:W0:Y:S01]  /*9870*/  @P0 LDC R5, c[0x0][0x44c] ;  /* 0x00011300ff050b82 */ /* 0x000e220000000800 */
[----:B------:R-:W-:Y:S02]  /*9880*/  SHF.R.U32.HI R7, RZ, 0x3, R11 ;  /* 0x00000003ff077819 */ /* 0x000fe4000001160b */
[----:B--2---:R-:W-:Y:S02]  /*9890*/  SHF.R.S32.HI R9, RZ, 0x1f, R13 ;  /* 0x0000001fff097819 */ /* 0x004fe4000001140d */
[----:B------:R-:W-:-:S03]  /*98a0*/  LOP3.LUT R0, R7, 0x70, R0, 0xf8, !PT ;  /* 0x0000007007007812 */ /* 0x000fc600078ef800 */
[----:B------:R-:W1:Y:S01]  /*98b0*/  @P0 LDC R6, c[0x0][0x450] ;  /* 0x00011400ff060b82 */ /* 0x000e620000000800 */
[----:B---3--:R-:W-:Y:S01]  /*98c0*/  IMAD R8, R9, R2, RZ ;  /* 0x0000000209087224 */ /* 0x008fe200078e02ff */
[----:B----4-:R-:W-:-:S03]  /*98d0*/  LEA R0, R10, R0, 0x7 ;  /* 0x000000000a007211 */ /* 0x010fc600078e38ff */
[----:B------:R-:W-:Y:S02]  /*98e0*/  IMAD R9, R13, R3, R8 ;  /* 0x000000030d097224 */ /* 0x000fe400078e0208 */
[----:B0-----:R-:W-:-:S04]  /*98f0*/  @P0 IMAD.HI.U32 R3, R0, R5, RZ ;  /* 0x0000000500030227 */ /* 0x001fc800078e00ff */
[----:B------:R-:W-:Y:S01]  /*9900*/  IMAD.MOV.U32 R5, RZ, RZ, R0 ;  /* 0x000000ffff057224 */ /* 0x000fe200078e0000 */
[----:B-1----:R-:W-:Y:S01]  /*9910*/  @P0 SHF.R.U32.HI R5, RZ, R6, R3 ;  /* 0x00000006ff050219 */ /* 0x002fe20000011603 */
[----:B------:R-:W-:Y:S01]  /*9920*/  IMAD.WIDE.U32 R2, R13, R2, UR4 ;  /* 0x000000040d027e25 */ /* 0x000fe2000f8e0002 */
[----:B------:R-:W-:Y:S02]  /*9930*/  ULDC.64 UR4, c[0x0][0x2d0] ;  /* 0x0000b40000047ab9 */ /* 0x000fe40000000a00 */
[----:B------:R-:W-:Y:S01]  /*9940*/  SHF.R.S32.HI R6, RZ, 0x1f, R5 ;  /* 0x0000001fff067819 */ /* 0x000fe20000011405 */
[----:B------:R-:W-:Y:S02]  /*9950*/  IMAD.IADD R3, R3, 0x1, R9 ;  /* 0x0000000103037824 */ /* 0x000fe400078e0209 */
[----:B------:R-:W-:Y:S02]  /*9960*/  IMAD.MOV R9, RZ, RZ, -R5 ;  /* 0x000000ffff097224 */ /* 0x000fe400078e0a05 */
[----:B------:R-:W-:-:S02]  /*9970*/  IMAD R6, R6, UR4, RZ ;  /* 0x0000000406067c24 */ /* 0x000fc4000f8e02ff */
[----:B------:R-:W-:Y:S02]  /*9980*/  IMAD R0, R4, R9, R0 ;  /* 0x0000000904007224 */ /* 0x000fe400078e0200 */
[C---:B------:R-:W-:Y:S02]  /*9990*/  IMAD R9, R5.reuse, UR5, R6 ;  /* 0x0000000505097c24 */ /* 0x040fe4000f8e0206 */
[----:B------:R-:W-:Y:S01]  /*99a0*/  IMAD.WIDE.U32 R2, R5, UR4, R2 ;  /* 0x0000000405027c25 */ /* 0x000fe2000f8e0002 */
[----:B------:R-:W-:Y:S01]  /*99b0*/  SHF.R.S32.HI R5, RZ, 0x1f, R0 ;  /* 0x0000001fff057819 */ /* 0x000fe20000011400 */
[----:B------:R-:W-:Y:S02]  /*99c0*/  ULDC.64 UR4, c[0x0][0x2c8] ;  /* 0x0000b20000047ab9 */ /* 0x000fe40000000a00 */
[----:B------:R-:W-:Y:S01]  /*99d0*/  IMAD.SHL.U32 R6, R11, 0x8, RZ ;  /* 0x000000080b067824 */ /* 0x000fe200078e00ff */
[----:B------:R-:W-:Y:S01]  /*99e0*/  IADD3 R3, R3, R9, RZ ;  /* 0x0000000903037210 */ /* 0x000fe20007ffe0ff */
[----:B------:R-:W-:-:S04]  /*99f0*/  IMAD R5, R5, UR4, RZ ;  /* 0x0000000405057c24 */ /* 0x000fc8000f8e02ff */
[C---:B------:R-:W-:Y:S02]  /*9a00*/  IMAD R5, R0.reuse, UR5, R5 ;  /* 0x0000000500057c24 */ /* 0x040fe4000f8e0205 */
[----:B------:R-:W-:Y:S01]  /*9a10*/  IMAD.WIDE.U32 R2, R0, UR4, R2 ;  /* 0x0000000400027c25 */ /* 0x000fe2000f8e0002 */
[----:B------:R-:W-:-:S03]  /*9a20*/  ULDC.64 UR4, c[0x0][0x280] ;  /* 0x0000a00000047ab9 */ /* 0x000fc60000000a00 */
[----:B------:R-:W-:Y:S01]  /*9a30*/  IMAD.IADD R5, R3, 0x1, R5 ;  /* 0x0000000103057824 */ /* 0x000fe200078e0205 */
[----:B------:R-:W-:Y:S01]  /*9a40*/  LEA R0, P0, R2, UR4, 0x1 ;  /* 0x0000000402007c11 */ /* 0x000fe2000f8008ff */
[----:B------:R-:W-:-:S03]  /*9a50*/  ULDC UR4, c[0x0][0x2b8] ;  /* 0x0000ae0000047ab9 */ /* 0x000fc60000000800 */
[----:B------:R-:W-:Y:S01]  /*9a60*/  LEA.HI.X R5, R2, UR5, R5, 0x1, P0 ;  /* 0x0000000502057c11 */ /* 0x000fe200080f0c05 */
[----:B------:R-:W-:-:S05]  /*9a70*/  IMAD.SHL.U32 R2, R12, 0x8, RZ ;  /* 0x000000080c027824 */ /* 0x000fca00078e00ff */
[C---:B------:R-:W-:Y:S02]  /*9a80*/  LOP3.LUT R8, R2.reuse, 0x38, RZ, 0xc0, !PT ;  /* 0x0000003802087812 */ /* 0x040fe400078ec0ff */
[----:B------:R-:W-:Y:S02]  /*9a90*/  LOP3.LUT R2, R2, 0x1f8, RZ, 0xc0, !PT ;  /* 0x000001f802027812 */ /* 0x000fe400078ec0ff */
[----:B------:R-:W-:Y:S01]  /*9aa0*/  ISETP.GE.AND P0, PT, R8, UR4, PT ;  /* 0x0000000408007c0c */ /* 0x000fe2000bf06270 */
[----:B------:R-:W-:Y:S01]  /*9ab0*/  UMOV UR4, 0xffffffff ;  /* 0xffffffff00047882 */ /* 0x000fe20000000000 */
[----:B------:R-:W-:-:S04]  /*9ac0*/  LOP3.LUT R3, R2, 0x38, R12, 0x78, !PT ;  /* 0x0000003802037812 */ /* 0x000fc800078e780c */
[----:B------:R-:W-:Y:S01]  /*9ad0*/  LOP3.LUT R6, R3, 0x200, R6, 0xf8, !PT ;  /* 0x0000020003067812 */ /* 0x000fe200078ef806 */
[----:B------:R-:W-:Y:S06]  /*9ae0*/  BRA.DIV UR4, `(.L_x_50) ;  /* 0x0000002a04ec7947 */ /* 0x000fec000b800000 */
[----:B------:R-:W0:Y:S01]  /*9af0*/  SHFL.IDX PT, R14, R0, RZ, 0x181f ;  /* 0x00181fff000e7589 */ /* 0x000e2200000e0000 */
[----:B------:R-:W-:Y:S01]  /*9b00*/  ULDC UR4, c[0x0][0x288] ;  /* 0x0000a20000047ab9 */ /* 0x000fe20000000800 */
[----:B------:R-:W-:Y:S01]  /*9b10*/  LEA R7, R10, R7, 0x7 ;  /* 0x000000070a077211 */ /* 0x000fe200078e38ff */
[----:B------:R-:W-:Y:S01]  /*9b20*/  IMAD R4, R4, UR4, RZ ;  /* 0x0000000404047c24 */ /* 0x000fe2000f8e02ff */
[----:B------:R-:W1:Y:S03]  /*9b30*/  SHFL.IDX PT, R2, R5, RZ, 0x181f ;  /* 0x00181fff05027589 */ /* 0x000e6600000e0000 */
[C---:B------:R-:W-:Y:S01]  /*9b40*/  VIADD R11, R7.reuse, 0x10 ;  /* 0x00000010070b7836 */ /* 0x040fe20000000000 */
[----:B------:R-:W-:-:S13]  /*9b50*/  ISETP.GE.AND P1, PT, R7, R4, PT ;  /* 0x000000040700720c */ /* 0x000fda0003f26270 */
[----:B------:R-:W-:Y:S02]  /*9b60*/  @!P1 LEA R9, R6, UR38, 0x1 ;  /* 0x0000002606099c11 */ /* 0x000fe4000f8e08ff */
[----:B0-----:R-:W-:-:S05]  /*9b70*/  @!P1 LEA R14, P2, R8, R14, 0x1 ;  /* 0x0000000e080e9211 */ /* 0x001fca00078408ff */
[----:B-1----:R-:W-:Y:S02]  /*9b80*/  @!P1 IMAD.X R3, RZ, RZ, R2, P2 ;  /* 0x000000ffff039224 */ /* 0x002fe400010e0602 */
[----:B------:R-:W-:Y:S02]  /*9b90*/  @!P1 IMAD.MOV.U32 R2, RZ, RZ, R14 ;  /* 0x000000ffff029224 */ /* 0x000fe400078e000e */
[----:B------:R-:W0:Y:S04]  /*9ba0*/  SHFL.IDX PT, R14, R0, 0x1, 0x181f ;  /* 0x00381f00000e7f89 */ /* 0x000e2800000e0000 */
[----:B------:R1:W-:Y:S01]  /*9bb0*/  @!P1 LDGSTS.E.BYPASS.LTC128B.128 [R9+0x18400], desc[UR44][R2.64], !P0 ;  /* 0x1840000002099fae */ /* 0x0003e2000c101d6c */
[----:B------:R-:W-:Y:S01]  /*9bc0*/  ISETP.GE.AND P1, PT, R11, R4, PT ;  /* 0x000000040b00720c */ /* 0x000fe20003f26270 */
[----:B------:R-:W-:-:S02]  /*9bd0*/  VIADD R11, R7, 0x30 ;  /* 0x00000030070b7836 */ /* 0x000fc40000000000 */
[----:B-1----:R-:W1:Y:S01]  /*9be0*/  SHFL.IDX PT, R2, R5, 0x1, 0x181f ;  /* 0x00381f0005027f89 */ /* 0x002e6200000e0000 */
[----:B------:R-:W-:-:S09]  /*9bf0*/  VIADD R9, R7, 0x20 ;  /* 0x0000002007097836 */ /* 0x000fd20000000000 */
[----:B------:R-:W-:Y:S02]  /*9c00*/  @!P1 LEA R21, R6, UR38, 0x1 ;  /* 0x0000002606159c11 */ /* 0x000fe4000f8e08ff */
[----:B0-----:R-:W-:-:S04]  /*9c10*/  @!P1 LEA R14, P2, R8, R14, 0x1 ;  /* 0x0000000e080e9211 */ /* 0x001fc800078408ff */
[----:B-1----:R-:W-:Y:S01]  /*9c20*/  @!P1 IADD3.X R3, RZ, R2, RZ, P2, !PT ;  /* 0x00000002ff039210 */ /* 0x002fe200017fe4ff */
[----:B------:R-:W-:Y:S02]  /*9c30*/  @!P1 IMAD.MOV.U32 R2, RZ, RZ, R14 ;  /* 0x000000ffff029224 */ /* 0x000fe400078e000e */
[----:B------:R-:W0:Y:S04]  /*9c40*/  SHFL.IDX PT, R14, R0, 0x2, 0x181f ;  /* 0x00581f00000e7f89 */ /* 0x000e2800000e0000 */
[----:B------:R1:W-:Y:S01]  /*9c50*/  @!P1 LDGSTS.E.BYPASS.LTC128B.128 [R21+0x18c00], desc[UR44][R2.64], !P0 ;  /* 0x18c0000002159fae */ /* 0x0003e2000c101d6c */
[----:B------:R-:W-:-:S03]  /*9c60*/  ISETP.GE.AND P1, PT, R9, R4, PT ;  /* 0x000000040900720c */ /* 0x000fc60003f26270 */
[----:B-1----:R-:W1:Y:S10]  /*9c70*/  SHFL.IDX PT, R2, R5, 0x2, 0x181f ;  /* 0x00581f0005027f89 */ /* 0x002e7400000e0000 */
[----:B------:R-:W-:-:S02]  /*9c80*/  @!P1 LEA R9, R6, UR38, 0x1 ;  /* 0x0000002606099c11 */ /* 0x000fc4000f8e08ff */
[----:B0-----:R-:W-:-:S05]  /*9c90*/  @!P1 LEA R14, P2, R8, R14, 0x1 ;  /* 0x0000000e080e9211 */ /* 0x001fca00078408ff */
[----:B-1----:R-:W-:Y:S01]  /*9ca0*/  @!P1 IMAD.X R3, RZ, RZ, R2, P2 ;  /* 0x000000ffff039224 */ /* 0x002fe200010e0602 */
[----:B------:R-:W-:Y:S02]  /*9cb0*/  @!P1 MOV R2, R14 ;  /* 0x0000000e00029202 */ /* 0x000fe40000000f00 */
[----:B------:R-:W0:Y:S04]  /*9cc0*/  SHFL.IDX PT, R14, R0, 0x3, 0x181f ;  /* 0x00781f00000e7f89 */ /* 0x000e2800000e0000 */
[----:B------:R1:W-:Y:S01]  /*9cd0*/  @!P1 LDGSTS.E.BYPASS.LTC128B.128 [R9+0x19400], desc[UR44][R2.64], !P0 ;  /* 0x1940000002099fae */ /* 0x0003e2000c101d6c */
[----:B------:R-:W-:Y:S01]  /*9ce0*/  ISETP.GE.AND P1, PT, R11, R4, PT ;  /* 0x000000040b00720c */ /* 0x000fe20003f26270 */
[C---:B------:R-:W-:Y:S02]  /*9cf0*/  VIADD R11, R7.reuse, 0x50 ;  /* 0x00000050070b7836 */ /* 0x040fe40000000000 */
[----:B-1----:R-:W1:Y:S01]  /*9d00*/  SHFL.IDX PT, R2, R5, 0x3, 0x181f ;  /* 0x00781f0005027f89 */ /* 0x002e6200000e0000 */
[----:B------:R-:W-:-:S09]  /*9d10*/  IADD3 R9, R7, 0x40, RZ ;  /* 0x0000004007097810 */ /* 0x000fd20007ffe0ff */
[----:B------:R-:W-:Y:S02]  /*9d20*/  @!P1 LEA R21, R6, UR38, 0x1 ;  /* 0x0000002606159c11 */ /* 0x000fe4000f8e08ff */
[----:B0-----:R-:W-:-:S05]  /*9d30*/  @!P1 LEA R14, P2, R8, R14, 0x1 ;  /* 0x0000000e080e9211 */ /* 0x001fca00078408ff */
[----:B-1----:R-:W-:Y:S02]  /*9d40*/  @!P1 IMAD.X R3, RZ, RZ, R2, P2 ;  /* 0x000000ffff039224 */ /* 0x002fe400010e0602 */
[----:B------:R-:W-:Y:S02]  /*9d50*/  @!P1 IMAD.MOV.U32 R2, RZ, RZ, R14 ;  /* 0x000000ffff029224 */ /* 0x000fe400078e000e */
[----:B------:R-:W0:Y:S04]  /*9d60*/  SHFL.IDX PT, R14, R0, 0x4, 0x181f ;  /* 0x00981f00000e7f89 */ /* 0x000e2800000e0000 */
[----:B------:R1:W-:Y:S01]  /*9d70*/  @!P1 LDGSTS.E.BYPASS.LTC128B.128 [R21+0x19c00], desc[UR44][R2.64], !P0 ;  /* 0x19c0000002159fae */ /* 0x0003e2000c101d6c */
[----:B------:R-:W-:-:S03]  /*9d80*/  ISETP.GE.AND P1, PT, R9, R4, PT ;  /* 0x000000040900720c */ /* 0x000fc60003f26270 */
[----:B-1----:R-:W1:Y:S10]  /*9d90*/  SHFL.IDX PT, R2, R5, 0x4, 0x181f ;  /* 0x00981f0005027f89 */ /* 0x002e7400000e0000 */
[----:B------:R-:W-:-:S02]  /*9da0*/  @!P1 LEA R9, R6, UR38, 0x1 ;  /* 0x0000002606099c11 */ /* 0x000fc4000f8e08ff */
[----:B0-----:R-:W-:-:S05]  /*9db0*/  @!P1 LEA R14, P2, R8, R14, 0x1 ;  /* 0x0000000e080e9211 */ /* 0x001fca00078408ff */
[----:B-1----:R-:W-:Y:S02]  /*9dc0*/  @!P1 IMAD.X R3, RZ, RZ, R2, P2 ;  /* 0x000000ffff039224 */ /* 0x002fe400010e0602 */
[----:B------:R-:W-:Y:S02]  /*9dd0*/  @!P1 IMAD.MOV.U32 R2, RZ, RZ, R14 ;  /* 0x000000ffff029224 */ /* 0x000fe400078e000e */
[----:B------:R-:W0:Y:S04]  /*9de0*/  SHFL.IDX PT, R14, R0, 0x5, 0x181f ;  /* 0x00b81f00000e7f89 */ /* 0x000e2800000e0000 */
[----:B------:R1:W-:Y:S01]  /*9df0*/  @!P1 LDGSTS.E.BYPASS.LTC128B.128 [R9+0x1a400], desc[UR44][R2.64], !P0 ;  /* 0x1a40000002099fae */ /* 0x0003e2000c101d6c */
[----:B------:R-:W-:-:S03]  /*9e00*/  ISETP.GE.AND P1, PT, R11, R4, PT ;  /* 0x000000040b00720c */ /* 0x000fc60003f26270 */
        /* <DEDUP_REMOVED lines=10> */
[----:B------:R-:W-:Y:S01]  /*9eb0*/  @!P1 LEA R9, R6, UR38, 0x1 ;  /* 0x0000002606099c11 */ /* 0x000fe2000f8e08ff */
[----:B------:R-:W2:Y:S01]  /*9ec0*/  SHFL.IDX PT, R5, R5, 0x7, 0x181f ;  /* 0x00f81f0005057f89 */ /* 0x000ea200000e0000 */
[----:B0-----:R-:W-:-:S05]  /*9ed0*/  @!P1 LEA R14, P2, R8, R14, 0x1 ;  /* 0x0000000e080e9211 */ /* 0x001fca00078408ff */
[----:B-1----:R-:W-:Y:S01]  /*9ee0*/  @!P1 IMAD.X R3, RZ, RZ, R2, P2 ;  /* 0x000000ffff039224 */ /* 0x002fe200010e0602 */
[----:B------:R-:W-:Y:S02]  /*9ef0*/  @!P1 MOV R2, R14 ;  /* 0x0000000e00029202 */ /* 0x000fe40000000f00 */
[----:B------:R0:W1:Y:S04]  /*9f00*/  SHFL.IDX PT, R14, R0, 0x7, 0x181f ;  /* 0x00f81f00000e7f89 */ /* 0x00006800000e0000 */
[----:B--2---:R0:W-:Y:S02]  /*9f10*/  @!P1 LDGSTS.E.BYPASS.LTC128B.128 [R9+0x1b400], desc[UR44][R2.64], !P0 ;  /* 0x1b40000002099fae */ /* 0x0041e4000c101d6c */
.L_x_143:
[----:B------:R-:W-:-:S05]  /*9f20*/  VIADD R7, R7, 0x70 ;  /* 0x0000007007077836 */ /* 0x000fca0000000000 */
[----:B------:R-:W-:Y:S01]  /*9f30*/  ISETP.GE.AND P1, PT, R7, R4, PT ;  /* 0x000000040700720c */ /* 0x000fe20003f26270 */
[----:B------:R-:W-:-:S05]  /*9f40*/  IMAD.MOV.U32 R4, RZ, RZ, 0x1 ;  /* 0x00000001ff047424 */ /* 0x000fca00078e00ff */
[----:B------:R-:W-:-:S07]  /*9f50*/  SHF.L.U32 R4, R4, 0x1f, RZ ;  /* 0x0000001f04047819 */ /* 0x000fce00000006ff */
[----:B01----:R-:W-:-:S05]  /*9f60*/  @!P1 LEA R2, P2, R8, R14, 0x1 ;  /* 0x0000000e08029211 */ /* 0x003fca00078408ff */
[----:B------:R-:W-:Y:S01]  /*9f70*/  @!P1 IMAD.X R3, RZ, RZ, R5, P2 ;  /* 0x000000ffff039224 */ /* 0x000fe200010e0605 */
[----:B------:R-:W-:-:S05]  /*9f80*/  @!P1 LEA R5, R6, UR38, 0x1 ;  /* 0x0000002606059c11 */ /* 0x000fca000f8e08ff */
[----:B------:R-:W-:Y:S01]  /*9f90*/  @!PT LDS RZ, [RZ] ;  /* 0x00000000fffff984 */ /* 0x000fe20000000800 */
[----:B------:R-:W-:Y:S01]  /*9fa0*/  @!PT LDS RZ, [RZ] ;  /* 0x00000000fffff984 */ /* 0x000fe20000000800 */
[----:B------:R-:W-:Y:S01]  /*9fb0*/  @!PT LDS RZ, [RZ] ;  /* 0x00000000fffff984 */ /* 0x000fe20000000800 */
[----:B------:R0:W-:Y:S01]  /*9fc0*/  @!P1 LDGSTS.E.BYPASS.LTC128B.128 [R5+0x1bc00], desc[UR44][R2.64], !P0 ;  /* 0x1bc0000002059fae */ /* 0x0001e2000c101d6c */
[----:B------:R-:W-:Y:S01]  /*9fd0*/  NOP ;  /* 0x0000000000007918 */ /* 0x000fe20000000000 */
[----:B------:R-:W-:Y:S02]  /*9fe0*/  SYNCS.ARRIVE.TRANS64.RED.A0T1 RZ, [UR38+0x22800], RZ ;  /* 0x022800ffffff79a7 */ /* 0x000fe40008200426 */
[----:B------:R-:W-:Y:S01]  /*9ff0*/  ARRIVES.LDGSTSBAR.64.TRANSCNT [UR38+0x22800] ;  /* 0x02280000ff0079b0 */ /* 0x000fe20008000aa6 */
[----:B------:R-:W-:Y:S01]  /*a000*/  NOP ;  /* 0x0000000000007918 */ /* 0x000fe20000000000 */
[----:B------:R-:W-:Y:S01]  /*a010*/  SYNCS.ARRIVE.TRANS64.A1T0 RZ, [UR38+0x22800], RZ ;  /* 0x022800ffffff79a7 */ /* 0x000fe20008100026 */
[----:B------:R-:W1:Y:S02]  /*a020*/  SYNCS.PHASECHK.TRANS64.TRYWAIT P0, [UR38+0x22820], R4 ;  /* 0x02282004ff0075a7 */ /* 0x000e640008000166 */
[----:B01----:R-:W-:Y:S05]  /*a030*/  @!P0 BRA `(.L_x_51) ;  /* 0x0000003000048947 */ /* 0x003fea0003800000 */
.L_x_144:
[----:B------:R-:W-:Y:S01]  /*a040*/  ISETP.NE.AND P0, PT, R19, RZ, PT ;  /* 0x000000ff1300720c */ /* 0x000fe20003f05270 */
[----:B------:R-:W-:Y:S01]  /*a050*/  BSSY B0, `(.L_x_52) ;  /* 0x000004b000007945 */ /* 0x000fe20003800000 */
[----:B------:R-:W-:-:S11]  /*a060*/  MOV R0, 0x1 ;  /* 0x0000000100007802 */ /* 0x000fd60000000f00 */
[----:B------:R-:W-:Y:S05]  /*a070*/  @!P0 BRA `(.L_x_53) ;  /* 0x0000000400208947 */ /* 0x000fea0003800000 */
[----:B------:R-:W1:Y:S01]  /*a080*/  SYNCS.PHASECHK.TRANS64.TRYWAIT P0, [UR38+0x22860], R4 ;  /* 0x02286004ff0075a7 */ /* 0x000e620008000166 */
[----:B------:R-:W2:Y:S02]  /*a090*/  S2R R2, SR_TID.X ;  /* 0x0000000000027919 */ /* 0x000ea40000002100 */
[----:B--2---:R-:W-:-:S04]  /*a0a0*/  LOP3.LUT R2, R2, 0x7f, RZ, 0xc0, !PT ;  /* 0x0000007f02027812 */ /* 0x004fc800078ec0ff */
[----:B------:R-:W-:Y:S01]  /*a0b0*/  ISETP.NE.AND P1, PT, R2, RZ, PT ;  /* 0x000000ff0200720c */ /* 0x000fe20003f25270 */
[----:B-1----:R-:W-:-:S12]  /*a0c0*/  @!P0 BRA `(.L_x_54) ;  /* 0x0000002c00f88947 */ /* 0x002fd80003800000 */
.L_x_145:
[----:B------:R-:W-:Y:S04]  /*a0d0*/  BSSY B1, `(.L_x_55) ;  /* 0x0000008000017945 */ /* 0x000fe80003800000 */
[----:B------:R-:W-:Y:S05]  /*a0e0*/  @P1 BRA `(.L_x_56) ;  /* 0x0000000000181947 */ /* 0x000fea0003800000 */
[----:B0-----:R-:W0:Y:S01]  /*a0f0*/  S2R R3, SR_TID.X ;  /* 0x0000000000037919 */ /* 0x001e220000002100 */
[----:B------:R-:W-:-:S04]  /*a100*/  IMAD.MOV.U32 R2, RZ, RZ, 0xc000 ;  /* 0x0000c000ff027424 */ /* 0x000fc800078e00ff */
[----:B------:R1:W-:Y:S01]  /*a110*/  SYNCS.ARRIVE.TRANS64 RZ, [UR38+0x22850], R2 ;  /* 0x02285002ffff79a7 */ /* 0x0003e20008000026 */
[----:B0-----:R-:W-:-:S13]  /*a120*/  LOP3.LUT P0, RZ, R3, 0x1f, RZ, 0xc0, !PT ;  /* 0x0000001f03ff7812 */ /* 0x001fda000780c0ff */
[----:B-1----:R-:W-:Y:S05]  /*a130*/  @!P0 BRA `(.L_x_56) ;  /* 0x0000000000048947 */ /* 0x002fea0003800000 */
[----:B------:R-:W-:Y:S01]  /*a140*/  BPT.TRAP 0x1 ;  /* 0x000000040000795c */ /* 0x000fe20000300000 */
.L_x_56:
[----:B------:R-:W-:Y:S05]  /*a150*/  BSYNC B1 ;  /* 0x0000000000017941 */ /* 0x000fea0003800000 */
.L_x_55:
[----:B------:R-:W2:Y:S01]  /*a160*/  LDL.LU R2, [R1+0x4] ;  /* 0x0000040001027983 */ /* 0x000ea20000300800 */
[----:B------:R-:W-:Y:S01]  /*a170*/  ULDC.64 UR4, c[0x0][0x198] ;  /* 0x0000660000047ab9 */ /* 0x000fe20000000a00 */
[----:B------:R-:W-:Y:S01]  /*a180*/  PLOP3.LUT P0, PT, PT, PT, PT, 0x80, 0x0 ;  /* 0x000000000000781c */ /* 0x000fe20003f0f070 */
[----:B------:R-:W-:Y:S02]  /*a190*/  UIADD3 UR4, UP0, UR4, 0x470, URZ ;  /* 0x0000047004047890 */ /* 0x000fe4000ff1e03f */
[----:B------:R-:W-:Y:S02]  /*a1a0*/  UIADD3 UR8, UR38, 0x400, URZ ;  /* 0x0000040026087890 */ /* 0x000fe4000fffe03f */
[----:B------:R-:W-:Y:S02]  /*a1b0*/  UIADD3 UR9, UR38, 0x22850, URZ ;  /* 0x0002285026097890 */ /* 0x000fe4000fffe03f */
[----:B------:R-:W-:Y:S01]  /*a1c0*/  UIADD3.X UR5, URZ, UR5, URZ, UP0, !UPT ;  /* 0x000000053f057290 */ /* 0x000fe200087fe43f */
[----:B------:R-:W-:Y:S01]  /*a1d0*/  UMOV UR6, 0x0 ;  /* 0x0000000000067882 */ /* 0x000fe20000000000 */
[----:B------:R-:W-:Y:S01]  /*a1e0*/  UMOV UR7, 0x14f00000 ;  /* 0x14f0000000077882 */ /* 0x000fe20000000000 */
[----:B------:R-:W-:Y:S01]  /*a1f0*/  UMOV UR10, URZ ;  /* 0x0000003f000a7c82 */ /* 0x000fe20008000000 */
[----:B--2---:R-:W-:-:S08]  /*a200*/  IMAD R2, R2, 0x60, RZ ;  /* 0x0000006002027824 */ /* 0x004fd000078e02ff */
.L_x_57:
[----:B------:R-:W-:-:S13]  /*a210*/  @P0 ELECT P1, URZ, PT ;  /* 0x00000000003f082f */ /* 0x000fda0003820000 */
[----:B------:R-:W-:Y:S01]  /*a220*/  @P1 R2UR UR13, R16 ;  /* 0x00000000100d12ca */ /* 0x000fe200000e0000 */
[----:B------:R-:W-:Y:S01]  /*a230*/  UMOV UR12, UR36 ;  /* 0x00000024000c7c82 */ /* 0x000fe20008000000 */
[----:B------:R-:W-:Y:S02]  /*a240*/  @P1 R2UR UR11, R2 ;  /* 0x00000000020b12ca */ /* 0x000fe400000e0000 */
[----:B------:R-:W-:Y:S02]  /*a250*/  @P1 PLOP3.LUT P0, PT, P1, PT, PT, 0x8, 0x0 ;  /* 0x000000000000181c */ /* 0x000fe40000f0e170 */
[----:B------:R-:W-:-:S09]  /*a260*/  PLOP3.LUT P1, PT, PT, PT, PT, 0x8, 0x0 ;  /* 0x000000000000781c */ /* 0x000fd20003f2e170 */
[----:B------:R1:W-:Y:S02]  /*a270*/  UTMALDG.4D [UR8], [UR4], desc[UR6] ;  /* 0x00000608040075b4 */ /* 0x0003e40008019000 */
[----:B-1----:R-:W-:Y:S05]  /*a280*/  @P0 BRA.U.ANY `(.L_x_57) ;  /* 0xfffffffd00e00947 */ /* 0x002fea000393ffff */
[----:B------:R-:W-:Y:S01]  /*a290*/  PLOP3.LUT P0, PT, PT, PT, PT, 0x80, 0x0 ;  /* 0x000000000000781c */ /* 0x000fe20003f0f070 */
[----:B------:R-:W-:Y:S01]  /*a2a0*/  UIADD3 UR8, UR38, 0x3400, URZ ;  /* 0x0000340026087890 */ /* 0x000fe2000fffe03f */
[----:B------:R-:W-:Y:S01]  /*a2b0*/  UMOV UR6, 0x0 ;  /* 0x0000000000067882 */ /* 0x000fe20000000000 */
[----:B------:R-:W-:Y:S01]  /*a2c0*/  UMOV UR7, 0x14f00000 ;  /* 0x14f0000000077882 */ /* 0x000fe20000000000 */
[----:B------:R-:W-:-:S09]  /*a2d0*/  UMOV UR10, 0x40 ;  /* 0x00000040000a7882 */ /* 0x000fd20000000000 */
.L_x_58:
        /* <DEDUP_REMOVED lines=13> */
.L_x_59:
        /* <DEDUP_REMOVED lines=13> */
.L_x_60:
        /* <DEDUP_REMOVED lines=8> */
.L_x_53:
[----:B------:R-:W-:Y:S05]  /*a500*/  BSYNC B0 ;  /* 0x0000000000007941 */ /* 0x000fea0003800000 */
.L_x_52:
[----:B0-----:R-:W2:Y:S01]  /*a510*/  LDL.LU R3, [R1+0x8] ;  /* 0x0000080001037983 */ /* 0x001ea20000300800 */
[----:B------:R-:W-:Y:S01]  /*a520*/  IMAD.MOV.U32 R9, RZ, RZ, RZ ;  /* 0x000000ffff097224 */ /* 0x000fe200078e00ff */
[----:B------:R-:W-:Y:S01]  /*a530*/  MOV R6, 0x1 ;  /* 0x0000000100067802 */ /* 0x000fe20000000f00 */
[----:B--2---:R-:W-:-:S05]  /*a540*/  VIADD R7, R3, 0xfffffffe ;  /* 0xfffffffe03077836 */ /* 0x004fca0000000000 */
[----:B------:R-:W-:-:S13]  /*a550*/  ISETP.GE.AND P0, PT, R7, UR40, PT ;  /* 0x0000002807007c0c */ /* 0x000fda000bf06270 */
[----:B------:R-:W-:Y:S05]  /*a560*/  @!P0 BRA `(.L_x_38) ;  /* 0x0000001800b48947 */ /* 0x000fea0003800000 */
[----:B------:R-:W-:Y:S01]  /*a570*/  UIADD3 UR4, UR41, 0x1, URZ ;  /* 0x0000000129047890 */ /* 0x000fe2000fffe03f */
[----:B------:R-:W-:Y:S01]  /*a580*/  LOP3.LUT R0, RZ, UR40, RZ, 0x33, !PT ;  /* 0x00000028ff007c12 */ /* 0x000fe2000f8e33ff */
[----:B------:R-:W0:Y:S01]  /*a590*/  S2R R4, SR_TID.X ;  /* 0x0000000000047919 */ /* 0x000e220000002100 */
[----:B------:R-:W-:Y:S01]  /*a5a0*/  IMAD.MOV.U32 R6, RZ, RZ, 0x1 ;  /* 0x00000001ff067424 */ /* 0x000fe200078e00ff */
[----:B------:R-:W-:-:S04]  /*a5b0*/  UIMAD UR4, UR4, UR43, URZ ;  /* 0x0000002b040472a4 */ /* 0x000fc8000f8e023f */
[----:B------:R-:W-:-:S04]  /*a5c0*/  UISETP.LT.AND UP0, UPT, UR39, UR4, UPT ;  /* 0x000000042700728c */ /* 0x000fc8000bf01270 */
[----:B------:R-:W-:-:S06]  /*a5d0*/  USEL UR4, UR39, UR4, UP0 ;  /* 0x0000000427047287 */ /* 0x000fcc0008000000 */
[----:B------:R-:W-:-:S05]  /*a5e0*/  IMAD R3, RZ, RZ, -UR4 ;  /* 0x80000004ff037e24 */ /* 0x000fca000f8e02ff */
[----:B------:R-:W-:-:S04]  /*a5f0*/  VIADDMNMX R0, R3, 0x1, R0, !PT ;  /* 0x0000000103007846 */ /* 0x000fc80007800100 */
[----:B------:R-:W-:Y:S02]  /*a600*/  R2UR UR5, R0 ;  /* 0x00000000000572ca */ /* 0x000fe400000e0000 */
[----:B------:R-:W-:Y:S02]  /*a610*/  LOP3.LUT R0, RZ, UR4, RZ, 0x33, !PT ;  /* 0x00000004ff007c12 */ /* 0x000fe4000f8e33ff */
[----:B0-----:R-:W-:-:S09]  /*a620*/  LOP3.LUT R10, R4, 0x1f, RZ, 0xc0, !PT ;  /* 0x0000001f040a7812 */ /* 0x001fd200078ec0ff */
[----:B------:R-:W-:Y:S02]  /*a630*/  UIADD3 UR6, UR5, -0x2, URZ ;  /* 0xfffffffe05067890 */ /* 0x000fe4000fffe03f */
[----:B------:R-:W-:-:S04]  /*a640*/  UIADD3 UR5, UR4, UR5, URZ ;  /* 0x0000000504057290 */ /* 0x000fc8000fffe03f */
[----:B------:R-:W-:Y:S02]  /*a650*/  ISETP.NE.AND P0, PT, R0, UR6, PT ;  /* 0x0000000600007c0c */ /* 0x000fe4000bf05270 */
[----:B------:R-:W-:Y:S01]  /*a660*/  IMAD.U32 R11, RZ, RZ, UR5 ;  /* 0x00000005ff0b7e24 */ /* 0x000fe2000f8e00ff */
[----:B------:R-:W-:-:S04]  /*a670*/  MOV R0, 0x1 ;  /* 0x0000000100007802 */ /* 0x000fc80000000f00 */
[----:B------:R-:W-:-:S06]  /*a680*/  LOP3.LUT R11, R11, 0x1, RZ, 0xc0, !PT ;  /* 0x000000010b0b7812 */ /* 0x000fcc00078ec0ff */
[----:B------:R-:W-:Y:S05]  /*a690*/  @!P0 BRA `(.L_x_61) ;  /* 0x0000001000488947 */ /* 0x000fea0003800000 */
[----:B------:R-:W-:Y:S01]  /*a6a0*/  R2UR UR4, R11 ;  /* 0x000000000b0472ca */ /* 0x000fe200000e0000 */
[----:B------:R-:W-:Y:S01]  /*a6b0*/  BSSY B0, `(.L_x_61) ;  /* 0x0000110000007945 */ /* 0x000fe20003800000 */
[----:B------:R-:W-:-:S11]  /*a6c0*/  IMAD.MOV.U32 R0, RZ, RZ, 0x1 ;  /* 0x00000001ff007424 */ /* 0x000fd600078e00ff */
[----:B------:R-:W-:-:S06]  /*a6d0*/  UIADD3 UR4, UR5, -UR4, URZ ;  /* 0x8000000405047290 */ /* 0x000fcc000fffe03f */
[----:B------:R-:W-:-:S07]  /*a6e0*/  IMAD.U32 R8, RZ, RZ, UR4 ;  /* 0x00000004ff087e24 */ /* 0x000fce000f8e00ff */
.L_x_94:
[----:B------:R-:W-:Y:S01]  /*a6f0*/  ISETP.NE.AND P0, PT, R19, RZ, PT ;  /* 0x000000ff1300720c */ /* 0x000fe20003f05270 */
[----:B------:R-:W-:Y:S01]  /*a700*/  VIADD R8, R8, 0xfffffffe ;  /* 0xfffffffe08087836 */ /* 0x000fe20000000000 */
[----:B------:R-:W-:Y:S04]  /*a710*/  BSSY B1, `(.L_x_62) ;  /* 0x0000082000017945 */ /* 0x000fe80003800000 */
[----:B------:R-:W-:-:S07]  /*a720*/  ISETP.NE.AND P1, PT, R8, RZ, PT ;  /* 0x000000ff0800720c */ /* 0x000fce0003f25270 */
[----:B------:R-:W-:Y:S06]  /*a730*/  @!P0 BRA `(.L_x_63) ;  /* 0x0000000400fc8947 */ /* 0x000fec0003800000 */
[----:B------:R-:W2:Y:S01]  /*a740*/  LDL R2, [R1] ;  /* 0x0000000001027983 */ /* 0x000ea20000100800 */
[----:B------:R-:W-:Y:S02]  /*a750*/  MOV R13, R7 ;  /* 0x00000007000d7202 */ /* 0x000fe40000000f00 */
[----:B--2---:R-:W-:-:S13]  /*a760*/  ISETP.NE.AND P0, PT, R2, RZ, PT ;  /* 0x000000ff0200720c */ /* 0x004fda0003f05270 */
[----:B------:R-:W-:Y:S05]  /*a770*/  @!P0 BRA `(.L_x_64) ;  /* 0x00000000004c8947 */ /* 0x000fea0003800000 */
[----:B------:R-:W0:Y:S01]  /*a780*/  LDC R13, c[0x0][0x43c] ;  /* 0x00010f00ff0d7b82 */ /* 0x000e220000000800 */
[----:B------:R-:W-:Y:S01]  /*a790*/  IMAD.MOV.U32 R12, RZ, RZ, R7 ;  /* 0x000000ffff0c7224 */ /* 0x000fe200078e0007 */
[----:B------:R-:W-:Y:S01]  /*a7a0*/  ULDC.64 UR4, c[0x0][0x428] ;  /* 0x00010a0000047ab9 */ /* 0x000fe20000000a00 */
[----:B0-----:R-:W-:-:S13]  /*a7b0*/  ISETP.NE.AND P0, PT, R13, 0x1, PT ;  /* 0x000000010d00780c */ /* 0x001fda0003f05270 */
[----:B------:R-:W0:Y:S02]  /*a7c0*/  @P0 LDC.64 R2, c[0x0][0x440] ;  /* 0x00011000ff020b82 */ /* 0x000e240000000a00 */
[----:B0-----:R-:W-:-:S05]  /*a7d0*/  @P0 IMAD.HI.U32 R2, R7, R2, RZ ;  /* 0x0000000207020227 */ /* 0x001fca00078e00ff */
[----:B------:R-:W-:Y:S01]  /*a7e0*/  @P0 SHF.R.U32.HI R12, RZ, R3, R2 ;  /* 0x00000003ff0c0219 */ /* 0x000fe20000011602 */
[----:B------:R-:W-:-:S03]  /*a7f0*/  IMAD R2, R18, UR4, RZ ;  /* 0x0000000412027c24 */ /* 0x000fc6000f8e02ff */
[----:B------:R-:W-:Y:S01]  /*a800*/  SHF.R.S32.HI R3, RZ, 0x1f, R12 ;  /* 0x0000001fff037819 */ /* 0x000fe2000001140c */
[----:B------:R-:W-:Y:S02]  /*a810*/  IMAD R5, R17, UR5, R2 ;  /* 0x0000000511057c24 */ /* 0x000fe4000f8e0202 */
[----:B------:R-:W-:-:S04]  /*a820*/  IMAD.MOV.U32 R2, RZ, RZ, R12 ;  /* 0x000000ffff027224 */ /* 0x000fc800078e000c */
[----:B------:R-:W-:Y:S01]  /*a830*/  IMAD.WIDE.U32 R2, R17, UR4, R2 ;  /* 0x0000000411027c25 */ /* 0x000fe2000f8e0002 */
[----:B------:R-:W-:-:S03]  /*a840*/  ULDC.64 UR4, c[0x0][0x418] ;  /* 0x0001060000047ab9 */ /* 0x000fc60000000a00 */
[----:B------:R-:W-:Y:S01]  /*a850*/  IMAD.IADD R3, R5, 0x1, R3 ;  /* 0x0000000105037824 */ /* 0x000fe200078e0203 */
[----:B------:R-:W-:-:S04]  /*a860*/  LEA R4, P0, R2, UR4, 0x2 ;  /* 0x0000000402047c11 */ /* 0x000fc8000f8010ff */
[----:B------:R-:W-:-:S05]  /*a870*/  LEA.HI.X R5, R2, UR5, R3, 0x2, P0 ;  /* 0x0000000502057c11 */ /* 0x000fca00080f1403 */
[----:B------:R0:W5:Y:S01]  /*a880*/  LDG.E R16, desc[UR44][R4.64] ;  /* 0x0000002c04107981 */ /* 0x000162000c1e1900 */
[----:B------:R-:W-:-:S05]  /*a890*/  IADD3 R2, -R12, RZ, RZ ;  /* 0x000000ff0c027210 */ /* 0x000fca0007ffe1ff */
[----:B------:R-:W-:-:S07]  /*a8a0*/  IMAD R13, R13, R2, R7 ;  /* 0x000000020d0d7224 */ /* 0x000fce00078e0207 */
.L_x_64:
[----:B------:R-:W1:Y:S01]  /*a8b0*/  S2R R2, SR_TID.X ;  /* 0x0000000000027919 */ /* 0x000e620000002100 */
[----:B------:R-:W-:Y:S01]  /*a8c0*/  BSSY B2, `(.L_x_65) ;  /* 0x0000006000027945 */ /* 0x000fe20003800000 */
[----:B-1----:R-:W-:Y:S02]  /*a8d0*/  LOP3.LUT R3, R2, 0x7f, RZ, 0xc0, !PT ;  /* 0x0000007f02037812 */ /* 0x002fe400078ec0ff */
[----:B------:R-:W-:Y:S02]  /*a8e0*/  SHF.L.U32 R2, R0, 0x1f, RZ ;  /* 0x0000001f00027819 */ /* 0x000fe400000006ff */
[----:B------:R-:W-:Y:S02]  /*a8f0*/  ISETP.NE.AND P2, PT, R3, RZ, PT ;  /* 0x000000ff0300720c */ /* 0x000fe40003f45270 */
[----:B------:R-:W1:Y:S02]  /*a900*/  SYNCS.PHASECHK.TRANS64.TRYWAIT P0, [UR38+0x22848], R2 ;  /* 0x02284802ff0075a7 */ /* 0x000e640008000166 */
[----:B-1----:R-:W-:Y:S09]  /*a910*/  @!P0 BRA `(.L_x_66) ;  /* 0x0000002400fc8947 */ /* 0x002ff20003800000 */
.L_x_146:
[----:B------:R-:W-:Y:S05]  /*a920*/  BSYNC B2 ;  /* 0x0000000000027941 */ /* 0x000fea0003800000 */
.L_x_65:
[----:B------:R-:W-:Y:S04]  /*a930*/  BSSY B2, `(.L_x_67) ;  /* 0x0000007000027945 */ /* 0x000fe80003800000 */
[----:B------:R-:W-:Y:S05]  /*a940*/  @P2 BRA `(.L_x_68) ;  /* 0x0000000000142947 */ /* 0x000fea0003800000 */
[----:B------:R-:W-:Y:S01]  /*a950*/  ISETP.NE.AND P0, PT, R10, RZ, PT ;  /* 0x000000ff0a00720c */ /* 0x000fe20003f05270 */
[----:B-1----:R-:W-:-:S04]  /*a960*/  IMAD.MOV.U32 R3, RZ, RZ, 0x3000 ;  /* 0x00003000ff037424 */ /* 0x002fc800078e00ff */
[----:B------:R2:W-:Y:S08]  /*a970*/  SYNCS.ARRIVE.TRANS64 RZ, [UR38+0x22838], R3 ;  /* 0x02283803ffff79a7 */ /* 0x0005f00008000026 */
[----:B--2---:R-:W-:Y:S05]  /*a980*/  @!P0 BRA `(.L_x_68) ;  /* 0x0000000000048947 */ /* 0x004fea0003800000 */
[----:B------:R-:W-:Y:S01]  /*a990*/  BPT.TRAP 0x1 ;  /* 0x000000040000795c */ /* 0x000fe20000300000 */
.L_x_68:
[----:B------:R-:W-:Y:S05]  /*a9a0*/  BSYNC B2 ;  /* 0x0000000000027941 */ /* 0x000fea0003800000 */
.L_x_67:
[----:B0-----:R-:W-:Y:S01]  /*a9b0*/  IMAD.MOV.U32 R4, RZ, RZ, RZ ;  /* 0x000000ffff047224 */ /* 0x001fe200078e00ff */
[----:B------:R-:W-:Y:S01]  /*a9c0*/  ULDC.64 UR4, c[0x0][0x198] ;  /* 0x0000660000047ab9 */ /* 0x000fe20000000a00 */
[----:B------:R-:W-:Y:S01]  /*a9d0*/  PLOP3.LUT P0, PT, PT, PT, PT, 0x80, 0x0 ;  /* 0x000000000000781c */ /* 0x000fe20003f0f070 */
[----:B------:R-:W-:Y:S01]  /*a9e0*/  UIADD3 UR4, UP0, UR4, 0x370, URZ ;  /* 0x0000037004047890 */ /* 0x000fe2000ff1e03f */
[----:B------:R-:W-:Y:S01]  /*a9f0*/  IMAD R5, R13, 0x60, RZ ;  /* 0x000000600d057824 */ /* 0x000fe200078e02ff */
[----:B------:R-:W-:Y:S01]  /*aa00*/  R2UR UR34, R4 ;  /* 0x00000000042272ca */ /* 0x000fe200000e0000 */
[----:B------:R-:W-:Y:S02]  /*aa10*/  UIADD3 UR32, UR38, 0x1f400, URZ ;  /* 0x0001f40026207890 */ /* 0x000fe4000fffe03f */
[----:B------:R-:W-:Y:S02]  /*aa20*/  UIADD3 UR33, UR38, 0x22838, URZ ;  /* 0x0002283826217890 */ /* 0x000fe4000fffe03f */
[----:B------:R-:W-:Y:S01]  /*aa30*/  UIADD3.X UR5, URZ, UR5, URZ, UP0, !UPT ;  /* 0x000000053f057290 */ /* 0x000fe200087fe43f */
[----:B------:R-:W-:Y:S01]  /*aa40*/  UMOV UR6, 0x0 ;  /* 0x0000000000067882 */ /* 0x000fe20000000000 */
[----:B------:R-:W-:-:S10]  /*aa50*/  UMOV UR7, 0x14f00000 ;  /* 0x14f0000000077882 */ /* 0x000fd40000000000 */
.L_x_69:
[----:B------:R-:W-:-:S13]  /*aa60*/  @P0 ELECT P3, URZ, PT ;  /* 0x00000000003f082f */ /* 0x000fda0003860000 */
[----:B-----5:R-:W-:Y:S02]  /*aa70*/  @P3 R2UR UR37, R16 ;  /* 0x00000000102532ca */ /* 0x020fe400000e0000 */
[----:B------:R-:W-:Y:S02]  /*aa80*/  @P3 R2UR UR35, R5 ;  /* 0x00000000052332ca */ /* 0x000fe400000e0000 */
[----:B------:R-:W-:Y:S02]  /*aa90*/  @P3 PLOP3.LUT P0, PT, P3, PT, PT, 0x8, 0x0 ;  /* 0x000000000000381c */ /* 0x000fe40001f0e170 */
[----:B------:R-:W-:-:S09]  /*aaa0*/  PLOP3.LUT P3, PT, PT, PT, PT, 0x8, 0x0 ;  /* 0x000000000000781c */ /* 0x000fd20003f6e170 */
[----:B------:R0:W-:Y:S02]  /*aab0*/  UTMALDG.4D [UR32], [UR4], desc[UR6] ;  /* 0x00000620040075b4 */ /* 0x0001e40008019000 */
[----:B0-----:R-:W-:Y:S05]  /*aac0*/  @P0 BRA.U.ANY `(.L_x_69) ;  /* 0xfffffffd00e40947 */ /* 0x001fea000393ffff */
[----:B------:R-:W0:Y:S01]  /*aad0*/  SYNCS.PHASECHK.TRANS64.TRYWAIT P0, [UR38+0x22868], R2 ;  /* 0x02286802ff0075a7 */ /* 0x000e220008000166 */
[----:B------:R-:W-:Y:S04]  /*aae0*/  BSSY B2, `(.L_x_70) ;  /* 0x0000002000027945 */ /* 0x000fe80003800000 */
[----:B0-----:R-:W-:Y:S05]  /*aaf0*/  @!P0 BRA `(.L_x_71) ;  /* 0x00000024009c8947 */ /* 0x001fea0003800000 */
.L_x_147:
[----:B------:R-:W-:Y:S05]  /*ab00*/  BSYNC B2 ;  /* 0x0000000000027941 */ /* 0x000fea0003800000 */
.L_x_70:
[----:B------:R-:W-:Y:S01]  /*ab10*/  BSSY B2, `(.L_x_72) ;  /* 0x0000009000027945 */ /* 0x000fe20003800000 */
[----:B01----:R-:W-:Y:S01]  /*ab20*/  IMAD.MOV.U32 R2, RZ, RZ, 0x0 ;  /* 0x00000000ff027424 */ /* 0x003fe200078e00ff */
[----:B------:R-:W-:Y:S02]  /*ab30*/  MOV R3, 0x14f00000 ;  /* 0x14f0000000037802 */ /* 0x000fe40000000f00 */
[----:B------:R-:W-:Y:S05]  /*ab40*/  @P2 BRA `(.L_x_73) ;  /* 0x0000000000142947 */ /* 0x000fea0003800000 */
[----:B------:R-:W-:Y:S01]  /*ab50*/  ISETP.NE.AND P0, PT, R10, RZ, PT ;  /* 0x000000ff0a00720c */ /* 0x000fe20003f05270 */
[----:B------:R-:W-:-:S04]  /*ab60*/  IMAD.MOV.U32 R12, RZ, RZ, 0xc000 ;  /* 0x0000c000ff0c7424 */ /* 0x000fc800078e00ff */
[----:B------:R0:W-:Y:S08]  /*ab70*/  SYNCS.ARRIVE.TRANS64 RZ, [UR38+0x22858], R12 ;  /* 0x0228580cffff79a7 */ /* 0x0001f00008000026 */
[----:B0-----:R-:W-:Y:S05]  /*ab80*/  @!P0 BRA `(.L_x_73) ;  /* 0x0000000000048947 */ /* 0x001fea0003800000 */
[----:B------:R-:W-:Y:S01]  /*ab90*/  BPT.TRAP 0x1 ;  /* 0x000000040000795c */ /* 0x000fe20000300000 */
.L_x_73:
[----:B------:R-:W-:Y:S05]  /*aba0*/  BSYNC B2 ;  /* 0x0000000000027941 */ /* 0x000fea0003800000 */
.L_x_72:
[----:B------:R-:W-:Y:S01]  /*abb0*/  R2UR UR10, R4 ;  /* 0x00000000040a72ca */ /* 0x000fe200000e0000 */
[----:B------:R-:W-:Y:S01]  /*abc0*/  ULDC.64 UR4, c[0x0][0x198] ;  /* 0x0000660000047ab9 */ /* 0x000fe20000000a00 */
[----:B------:R-:W-:Y:S01]  /*abd0*/  R2UR UR6, R2 ;  /* 0x00000000020672ca */ /* 0x000fe200000e0000 */
[----:B------:R-:W-:Y:S01]  /*abe0*/  UIADD3 UR4, UP0, UR4, 0x470, URZ ;  /* 0x0000047004047890 */ /* 0x000fe2000ff1e03f */
[----:B------:R-:W-:Y:S01]  /*abf0*/  R2UR UR7, R3 ;  /* 0x00000000030772ca */ /* 0x000fe200000e0000 */
[----:B------:R-:W-:Y:S01]  /*ac00*/  UIADD3 UR8, UR38, 0xc400, URZ ;  /* 0x0000c40026087890 */ /* 0x000fe2000fffe03f */
[----:B------:R-:W-:Y:S01]  /*ac10*/  PLOP3.LUT P0, PT, PT, PT, PT, 0x80, 0x0 ;  /* 0x000000000000781c */ /* 0x000fe20003f0f070 */
[----:B------:R-:W-:Y:S02]  /*ac20*/  UIADD3 UR9, UR38, 0x22858, URZ ;  /* 0x0002285826097890 */ /* 0x000fe4000fffe03f */
[----:B------:R-:W-:-:S12]  /*ac30*/  UIADD3.X UR5, URZ, UR5, URZ, UP0, !UPT ;  /* 0x000000053f057290 */ /* 0x000fd800087fe43f */
.L_x_74:
[----:B------:R-:W-:-:S13]  /*ac40*/  @P0 ELECT P2, URZ, PT ;  /* 0x00000000003f082f */ /* 0x000fda0003840000 */
[----:B------:R-:W-:Y:S01]  /*ac50*/  @P2 R2UR UR13, R16 ;  /* 0x00000000100d22ca */ /* 0x000fe200000e0000 */
[----:B------:R-:W-:Y:S01]  /*ac60*/  UMOV UR12, UR36 ;  /* 0x00000024000c7c82 */ /* 0x000fe20008000000 */
[----:B------:R-:W-:Y:S02]  /*ac70*/  @P2 R2UR UR11, R5 ;  /* 0x00000000050b22ca */ /* 0x000fe400000e0000 */
[----:B------:R-:W-:Y:S02]  /*ac80*/  @P2 PLOP3.LUT P0, PT, P2, PT, PT, 0x8, 0x0 ;  /* 0x000000000000281c */ /* 0x000fe4000170e170 */
[----:B------:R-:W-:-:S09]  /*ac90*/  PLOP3.LUT P2, PT, PT, PT, PT, 0x8, 0x0 ;  /* 0x000000000000781c */ /* 0x000fd20003f4e170 */
[----:B------:R0:W-:Y:S02]  /*aca0*/  UTMALDG.4D [UR8], [UR4], desc[UR6] ;  /* 0x00000608040075b4 */ /* 0x0001e40008019000 */
[----:B0-----:R-:W-:Y:S05]  /*acb0*/  @P0 BRA.U.ANY `(.L_x_74) ;  /* 0xfffffffd00e00947 */ /* 0x001fea000393ffff */
[----:B------:R-:W-:Y:S01]  /*acc0*/  R2UR UR6, R2 ;  /* 0x00000000020672ca */ /* 0x000fe200000e0000 */
[----:B------:R-:W-:Y:S01]  /*acd0*/  UIADD3 UR8, UR38, 0xf400, URZ ;  /* 0x0000f40026087890 */ /* 0x000fe2000fffe03f */
[----:B------:R-:W-:Y:S01]  /*ace0*/  R2UR UR7, R3 ;  /* 0x00000000030772ca */ /* 0x000fe200000e0000 */
[----:B------:R-:W-:Y:S01]  /*acf0*/  UMOV UR10, 0x40 ;  /* 0x00000040000a7882 */ /* 0x000fe20000000000 */
[----:B------:R-:W-:-:S13]  /*ad00*/  PLOP3.LUT P0, PT, PT, PT, PT, 0x80, 0x0 ;  /* 0x000000000000781c */ /* 0x000fda0003f0f070 */
.L_x_75:
        /* <DEDUP_REMOVED lines=13> */
.L_x_76:
        /* <DEDUP_REMOVED lines=13> */
.L_x_77:
        /* <DEDUP_REMOVED lines=8> */
.L_x_63:
[----:B------:R-:W-:Y:S05]  /*af30*/  BSYNC B1 ;  /* 0x0000000000017941 */ /* 0x000fea0003800000 */
.L_x_62:
[----:B------:R-:W-:Y:S01]  /*af40*/  ISETP.NE.AND P3, PT, R19, RZ, PT ;  /* 0x000000ff1300720c */ /* 0x000fe20003f65270 */
[----:B------:R-:W-:Y:S01]  /*af50*/  BSSY B1, `(.L_x_78) ;  /* 0x0000083000017945 */ /* 0x000fe20003800000 */
[----:B------:R-:W-:-:S11]  /*af60*/  LOP3.LUT R0, R0, 0x1, RZ, 0x3c, !PT ;  /* 0x0000000100007812 */ /* 0x000fd600078e3cff */
[----:B------:R-:W-:Y:S05]  /*af70*/  @!P3 BRA `(.L_x_79) ;  /* 0x000000080000b947 */ /* 0x000fea0003800000 */
[----:B------:R-:W2:Y:S01]  /*af80*/  LDL R2, [R1] ;  /* 0x0000000001027983 */ /* 0x000ea20000100800 */
[----:B------:R-:W-:Y:S01]  /*af90*/  VIADD R12, R7, 0xffffffff ;  /* 0xffffffff070c7836 */ /* 0x000fe20000000000 */
        /* <DEDUP_REMOVED lines=11> */
[----:B------:R-:W-:Y:S01]  /*b050*/  IMAD R5, R17, UR5, R2 ;  /* 0x0000000511057c24 */ /* 0x000fe2000f8e0202 */
[----:B------:R-:W-:-:S05]  /*b060*/  MOV R2, R13 ;  /* 0x0000000d00027202 */ /* 0x000fca0000000f00 */
[----:B------:R-:W-:Y:S01]  /*b070*/  IMAD.WIDE.U32 R2, R17, UR4, R2 ;  /* 0x0000000411027c25 */ /* 0x000fe2000f8e0002 */
[----:B------:R-:W-:-:S03]  /*b080*/  ULDC.64 UR4, c[0x0][0x418] ;  /* 0x0001060000047ab9 */ /* 0x000fc60000000a00 */
[----:B------:R-:W-:Y:S01]  /*b090*/  IMAD.IADD R3, R5, 0x1, R3 ;  /* 0x0000000105037824 */ /* 0x000fe200078e0203 */
[----:B------:R-:W-:-:S04]  /*b0a0*/  LEA R4, P0, R2, UR4, 0x2 ;  /* 0x0000000402047c11 */ /* 0x000fc8000f8010ff */
[----:B------:R-:W-:-:S05]  /*b0b0*/  LEA.HI.X R5, R2, UR5, R3, 0x2, P0 ;  /* 0x0000000502057c11 */ /* 0x000fca00080f1403 */
[----:B------:R0:W5:Y:S01]  /*b0c0*/  LDG.E R16, desc[UR44][R4.64] ;  /* 0x0000002c04107981 */ /* 0x000162000c1e1900 */
[----:B------:R-:W-:-:S04]  /*b0d0*/  IMAD.MOV R3, RZ, RZ, -R13 ;  /* 0x000000ffff037224 */ /* 0x000fc800078e0a0d */
[----:B------:R-:W-:-:S07]  /*b0e0*/  IMAD R12, R14, R3, R12 ;  /* 0x000000030e0c7224 */ /* 0x000fce00078e020c */
.L_x_80:
[----:B------:R-:W1:Y:S01]  /*b0f0*/  S2R R2, SR_TID.X ;  /* 0x0000000000027919 */ /* 0x000e620000002100 */
[----:B------:R-:W-:Y:S01]  /*b100*/  BSSY B2, `(.L_x_81) ;  /* 0x0000006000027945 */ /* 0x000fe20003800000 */
[----:B-1----:R-:W-:Y:S02]  /*b110*/  LOP3.LUT R3, R2, 0x7f, RZ, 0xc0, !PT ;  /* 0x0000007f02037812 */ /* 0x002fe400078ec0ff */
[----:B------:R-:W-:Y:S02]  /*b120*/  SHF.L.U32 R2, R0, 0x1f, RZ ;  /* 0x0000001f00027819 */ /* 0x000fe400000006ff */
[----:B------:R-:W-:Y:S02]  /*b130*/  ISETP.NE.AND P2, PT, R3, RZ, PT ;  /* 0x000000ff0300720c */ /* 0x000fe40003f45270 */
[----:B------:R-:W1:Y:S02]  /*b140*/  SYNCS.PHASECHK.TRANS64.TRYWAIT P0, [UR38+0x22840], R2 ;  /* 0x02284002ff0075a7 */ /* 0x000e640008000166 */
[----:B-1----:R-:W-:Y:S09]  /*b150*/  @!P0 BRA `(.L_x_82) ;  /* 0x00000020001c8947 */ /* 0x002ff20003800000 */
.L_x_148:
[----:B------:R-:W-:Y:S05]  /*b160*/  BSYNC B2 ;  /* 0x0000000000027941 */ /* 0x000fea0003800000 */
.L_x_81:
[----:B------:R-:W-:Y:S04]  /*b170*/  BSSY B2, `(.L_x_83) ;  /* 0x0000007000027945 */ /* 0x000fe80003800000 */
[----:B------:R-:W-:Y:S05]  /*b180*/  @P2 BRA `(.L_x_84) ;  /* 0x0000000000142947 */ /* 0x000fea0003800000 */
[----:B------:R-:W-:Y:S01]  /*b190*/  ISETP.NE.AND P0, PT, R10, RZ, PT ;  /* 0x000000ff0a00720c */ /* 0x000fe20003f05270 */
[----:B-1----:R-:W-:-:S04]  /*b1a0*/  IMAD.MOV.U32 R3, RZ, RZ, 0x3000 ;  /* 0x00003000ff037424 */ /* 0x002fc800078e00ff */
[----:B------:R2:W-:Y:S08]  /*b1b0*/  SYNCS.ARRIVE.TRANS64 RZ, [UR38+0x22830], R3 ;  /* 0x02283003ffff79a7 */ /* 0x0005f00008000026 */
[----:B--2---:R-:W-:Y:S05]  /*b1c0*/  @!P0 BRA `(.L_x_84) ;  /* 0x0000000000048947 */ /* 0x004fea0003800000 */
[----:B------:R-:W-:Y:S01]  /*b1d0*/  BPT.TRAP 0x1 ;  /* 0x000000040000795c */ /* 0x000fe20000300000 */
.L_x_84:
[----:B------:R-:W-:Y:S05]  /*b1e0*/  BSYNC B2 ;  /* 0x0000000000027941 */ /* 0x000fea0003800000 */
.L_x_83:
[----:B0-----:R-:W-:Y:S01]  /*b1f0*/  MOV R4, RZ ;  /* 0x000000ff00047202 */ /* 0x001fe20000000f00 */
[----:B------:R-:W-:Y:S01]  /*b200*/  ULDC.64 UR4, c[0x0][0x198] ;  /* 0x0000660000047ab9 */ /* 0x000fe20000000a00 */
[----:B------:R-:W-:Y:S01]  /*b210*/  PLOP3.LUT P0, PT, PT, PT, PT, 0x80, 0x0 ;  /* 0x000000000000781c */ /* 0x000fe20003f0f070 */
[----:B------:R-:W-:Y:S01]  /*b220*/  UIADD3 UR4, UP0, UR4, 0x370, URZ ;  /* 0x0000037004047890 */ /* 0x000fe2000ff1e03f */
[----:B------:R-:W-:Y:S01]  /*b230*/  R2UR UR10, R4 ;  /* 0x00000000040a72ca */ /* 0x000fe200000e0000 */
[----:B------:R-:W-:Y:S01]  /*b240*/  IMAD R12, R12, 0x60, RZ ;  /* 0x000000600c0c7824 */ /* 0x000fe200078e02ff */
[----:B------:R-:W-:Y:S02]  /*b250*/  UIADD3 UR8, UR38, 0x1c400, URZ ;  /* 0x0001c40026087890 */ /* 0x000fe4000fffe03f */
[----:B------:R-:W-:Y:S02]  /*b260*/  UIADD3 UR9, UR38, 0x22830, URZ ;  /* 0x0002283026097890 */ /* 0x000fe4000fffe03f */
[----:B------:R-:W-:Y:S01]  /*b270*/  UIADD3.X UR5, URZ, UR5, URZ, UP0, !UPT ;  /* 0x000000053f057290 */ /* 0x000fe200087fe43f */
[----:B------:R-:W-:Y:S01]  /*b280*/  UMOV UR6, 0x0 ;  /* 0x0000000000067882 */ /* 0x000fe20000000000 */
[----:B------:R-:W-:-:S10]  /*b290*/  UMOV UR7, 0x14f00000 ;  /* 0x14f0000000077882 */ /* 0x000fd40000000000 */
.L_x_85:
[----:B------:R-:W-:-:S13]  /*b2a0*/  @P0 ELECT P3, URZ, PT ;  /* 0x00000000003f082f */ /* 0x000fda0003860000 */
[----:B-----5:R-:W-:Y:S01]  /*b2b0*/  @P3 R2UR UR13, R16 ;  /* 0x00000000100d32ca */ /* 0x020fe200000e0000 */
[----:B------:R-:W-:Y:S01]  /*b2c0*/  UMOV UR12, UR36 ;  /* 0x00000024000c7c82 */ /* 0x000fe20008000000 */
        /* <DEDUP_REMOVED lines=8> */
.L_x_149:
[----:B------:R-:W-:Y:S05]  /*b350*/  BSYNC B2 ;  /* 0x0000000000027941 */ /* 0x000fea0003800000 */
.L_x_86:
[----:B------:R-:W-:Y:S01]  /*b360*/  BSSY B2, `(.L_x_88) ;  /* 0x0000009000027945 */ /* 0x000fe20003800000 */
[----:B01----:R-:W-:Y:S02]  /*b370*/  IMAD.MOV.U32 R2, RZ, RZ, 0x0 ;  /* 0x00000000ff027424 */ /* 0x003fe400078e00ff */
[----:B------:R-:W-:Y:S01]  /*b380*/  IMAD.MOV.U32 R3, RZ, RZ, 0x14f00000 ;  /* 0x14f00000ff037424 */ /* 0x000fe200078e00ff */
[----:B------:R-:W-:Y:S06]  /*b390*/  @P2 BRA `(.L_x_89) ;  /* 0x0000000000142947 */ /* 0x000fec0003800000 */
[----:B------:R-:W-:Y:S01]  /*b3a0*/  ISETP.NE.AND P0, PT, R10, RZ, PT ;  /* 0x000000ff0a00720c */ /* 0x000fe20003f05270 */
[----:B------:R-:W-:-:S04]  /*b3b0*/  IMAD.MOV.U32 R5, RZ, RZ, 0xc000 ;  /* 0x0000c000ff057424 */ /* 0x000fc800078e00ff */
[----:B------:R0:W-:Y:S08]  /*b3c0*/  SYNCS.ARRIVE.TRANS64 RZ, [UR38+0x22850], R5 ;  /* 0x02285005ffff79a7 */ /* 0x0001f00008000026 */
[----:B0-----:R-:W-:Y:S05]  /*b3d0*/  @!P0 BRA `(.L_x_89) ;  /* 0x0000000000048947 */ /* 0x001fea0003800000 */
[----:B------:R-:W-:Y:S01]  /*b3e0*/  BPT.TRAP 0x1 ;  /* 0x000000040000795c */ /* 0x000fe20000300000 */
.L_x_89:
[----:B------:R-:W-:Y:S05]  /*b3f0*/  BSYNC B2 ;  /* 0x0000000000027941 */ /* 0x000fea0003800000 */
.L_x_88:
        /* <DEDUP_REMOVED lines=9> */
.L_x_90:
        /* <DEDUP_REMOVED lines=13> */
.L_x_91:
        /* <DEDUP_REMOVED lines=13> */
.L_x_92:
        /* <DEDUP_REMOVED lines=13> */
.L_x_93:
        /* <DEDUP_REMOVED lines=8> */
.L_x_79:
[----:B------:R-:W-:Y:S05]  /*b780*/  BSYNC B1 ;  /* 0x0000000000017941 */ /* 0x000fea0003800000 */
.L_x_78:
[----:B------:R-:W-:Y:S01]  /*b790*/  IADD3 R7, R7, -0x2, RZ ;  /* 0xfffffffe07077810 */ /* 0x000fe20007ffe0ff */
[----:B------:R-:W-:Y:S06]  /*b7a0*/  @P1 BRA `(.L_x_94) ;  /* 0xffffffec00d01947 */ /* 0x000fec000383ffff */
[----:B------:R-:W-:Y:S05]  /*b7b0*/  BSYNC B0 ;  /* 0x0000000000007941 */ /* 0x000fea0003800000 */
.L_x_61:
[----:B------:R-:W-:-:S13]  /*b7c0*/  ISETP.NE.AND P0, PT, R11, RZ, PT ;  /* 0x000000ff0b00720c */ /* 0x000fda0003f05270 */
[----:B------:R-:W-:Y:S05]  /*b7d0*/  @!P0 BRA `(.L_x_38) ;  /* 0x0000000800188947 */ /* 0x000fea0003800000 */
[----:B------:R-:W-:Y:S01]  /*b7e0*/  ISETP.NE.AND P1, PT, R19, RZ, PT ;  /* 0x000000ff1300720c */ /* 0x000fe20003f25270 */
[----:B------:R-:W-:-:S12]  /*b7f0*/  BSSY B0, `(.L_x_95) ;  /* 0x0000081000007945 */ /* 0x000fd80003800000 */
[----:B------:R-:W-:Y:S05]  /*b800*/  @!P1 BRA `(.L_x_96) ;  /* 0x0000000400fc9947 */ /* 0x000fea0003800000 */
[----:B------:R-:W2:Y:S02]  /*b810*/  LDL.LU R2, [R1] ;  /* 0x0000000001027983 */ /* 0x000ea40000300800 */
[----:B--2---:R-:W-:-:S13]  /*b820*/  ISETP.NE.AND P1, PT, R2, RZ, PT ;  /* 0x000000ff0200720c */ /* 0x004fda0003f25270 */
[----:B------:R-:W-:Y:S05]  /*b830*/  @!P1 BRA `(.L_x_97) ;  /* 0x00000000004c9947 */ /* 0x000fea0003800000 */
[----:B------:R-:W0:Y:S01]  /*b840*/  LDC R4, c[0x0][0x43c] ;  /* 0x00010f00ff047b82 */ /* 0x000e220000000800 */
[----:B------:R-:W-:Y:S01]  /*b850*/  IMAD.MOV.U32 R5, RZ, RZ, R7 ;  /* 0x000000ffff057224 */ /* 0x000fe200078e0007 */
[----:B------:R-:W-:Y:S02]  /*b860*/  ULDC.64 UR4, c[0x0][0x428] ;  /* 0x00010a0000047ab9 */ /* 0x000fe40000000a00 */
[----:B------:R-:W-:-:S04]  /*b870*/  IMAD R18, R18, UR4, RZ ;  /* 0x0000000412127c24 */ /* 0x000fc8000f8e02ff */
[----:B------:R-:W-:Y:S01]  /*b880*/  IMAD R9, R17, UR5, R18 ;  /* 0x0000000511097c24 */ /* 0x000fe2000f8e0212 */
[----:B0-----:R-:W-:-:S13]  /*b890*/  ISETP.NE.AND P0, PT, R4, 0x1, PT ;  /* 0x000000010400780c */ /* 0x001fda0003f05270 */
[----:B------:R-:W0:Y:S02]  /*b8a0*/  @P0 LDC.64 R2, c[0x0][0x440] ;  /* 0x00011000ff020b82 */ /* 0x000e240000000a00 */
[----:B0-----:R-:W-:-:S05]  /*b8b0*/  @P0 IMAD.HI.U32 R2, R7, R2, RZ ;  /* 0x0000000207020227 */ /* 0x001fca00078e00ff */
[----:B------:R-:W-:-:S04]  /*b8c0*/  @P0 SHF.R.U32.HI R5, RZ, R3, R2 ;  /* 0x00000003ff050219 */ /* 0x000fc80000011602 */
[--C-:B------:R-:W-:Y:S01]  /*b8d0*/  SHF.R.S32.HI R3, RZ, 0x1f, R5.reuse ;  /* 0x0000001fff037819 */ /* 0x100fe20000011405 */
        /* <DEDUP_REMOVED lines=9> */
.L_x_97:
[----:B------:R-:W1:Y:S01]  /*b970*/  S2R R2, SR_TID.X ;  /* 0x0000000000027919 */ /* 0x000e620000002100 */
[----:B------:R-:W-:Y:S01]  /*b980*/  BSSY B1, `(.L_x_98) ;  /* 0x0000006000017945 */ /* 0x000fe20003800000 */
[----:B-1----:R-:W-:Y:S02]  /*b990*/  LOP3.LUT R3, R2, 0x7f, RZ, 0xc0, !PT ;  /* 0x0000007f02037812 */ /* 0x002fe400078ec0ff */
[----:B------:R-:W-:Y:S02]  /*b9a0*/  SHF.L.U32 R2, R0, 0x1f, RZ ;  /* 0x0000001f00027819 */ /* 0x000fe400000006ff */
[----:B------:R-:W-:Y:S02]  /*b9b0*/  ISETP.NE.AND P1, PT, R3, RZ, PT ;  /* 0x000000ff0300720c */ /* 0x000fe40003f25270 */
[----:B------:R-:W1:Y:S02]  /*b9c0*/  SYNCS.PHASECHK.TRANS64.TRYWAIT P0, [UR38+0x22848], R2 ;  /* 0x02284802ff0075a7 */ /* 0x000e640008000166 */
[----:B-1----:R-:W-:Y:S09]  /*b9d0*/  @!P0 BRA `(.L_x_99) ;  /* 0x00000018002c8947 */ /* 0x002ff20003800000 */
.L_x_150:
[----:B------:R-:W-:Y:S05]  /*b9e0*/  BSYNC B1 ;  /* 0x0000000000017941 */ /* 0x000fea0003800000 */
.L_x_98:
[----:B------:R-:W-:Y:S04]  /*b9f0*/  BSSY B1, `(.L_x_100) ;  /* 0x0000007000017945 */ /* 0x000fe80003800000 */
[----:B------:R-:W-:Y:S05]  /*ba00*/  @P1 BRA `(.L_x_101) ;  /* 0x0000000000141947 */ /* 0x000fea0003800000 */
[----:B------:R-:W-:Y:S01]  /*ba10*/  ISETP.NE.AND P0, PT, R10, RZ, PT ;  /* 0x000000ff0a00720c */ /* 0x000fe20003f05270 */
[----:B-1----:R-:W-:-:S04]  /*ba20*/  IMAD.MOV.U32 R3, RZ, RZ, 0x3000 ;  /* 0x00003000ff037424 */ /* 0x002fc800078e00ff */
[----:B------:R2:W-:Y:S08]  /*ba30*/  SYNCS.ARRIVE.TRANS64 RZ, [UR38+0x22838], R3 ;  /* 0x02283803ffff79a7 */ /* 0x0005f00008000026 */
[----:B--2---:R-:W-:Y:S05]  /*ba40*/  @!P0 BRA `(.L_x_101) ;  /* 0x0000000000048947 */ /* 0x004fea0003800000 */
[----:B------:R-:W-:Y:S01]  /*ba50*/  BPT.TRAP 0x1 ;  /* 0x000000040000795c */ /* 0x000fe20000300000 */
.L_x_101:
[----:B------:R-:W-:Y:S05]  /*ba60*/  BSYNC B1 ;  /* 0x0000000000017941 */ /* 0x000fea0003800000 */
.L_x_100:
[----:B------:R-:W-:Y:S01]  /*ba70*/  IMAD.MOV.U32 R4, RZ, RZ, RZ ;  /* 0x000000ffff047224 */ /* 0x000fe200078e00ff */
        /* <DEDUP_REMOVED lines=10> */
.L_x_102:
[----:B------:R-:W-:-:S13]  /*bb20*/  @P0 ELECT P2, URZ, PT ;  /* 0x00000000003f082f */ /* 0x000fda0003840000 */
[----:B-----5:R-:W-:Y:S01]  /*bb30*/  @P2 R2UR UR13, R16 ;  /* 0x00000000100d22ca */ /* 0x020fe200000e0000 */
[----:B------:R-:W-:Y:S01]  /*bb40*/  UMOV UR12, UR36 ;  /* 0x00000024000c7c82 */ /* 0x000fe20008000000 */
[----:B------:R-:W-:Y:S02]  /*bb50*/  @P2 R2UR UR11, R7 ;  /* 0x00000000070b22ca */ /* 0x000fe400000e0000 */
[----:B------:R-:W-:Y:S02]  /*bb60*/  @P2 PLOP3.LUT P0, PT, P2, PT, PT, 0x8, 0x0 ;  /* 0x000000000000281c */ /* 0x000fe4000170e170 */
[----:B------:R-:W-:-:S09]  /*bb70*/  PLOP3.LUT P2, PT, PT, PT, PT, 0x8, 0x0 ;  /* 0x000000000000781c */ /* 0x000fd20003f4e170 */
[----:B------:R2:W-:Y:S02]  /*bb80*/  UTMALDG.4D [UR8], [UR4], desc[UR6] ;  /* 0x00000608040075b4 */ /* 0x0005e40008019000 */
[----:B--2---:R-:W-:Y:S05]  /*bb90*/  @P0 BRA.U.ANY `(.L_x_102) ;  /* 0xfffffffd00e00947 */ /* 0x004fea000393ffff */
[----:B------:R-:W2:Y:S01]  /*bba0*/  SYNCS.PHASECHK.TRANS64.TRYWAIT P0, [UR38+0x22868], R2 ;  /* 0x02286802ff0075a7 */ /* 0x000ea20008000166 */
[----:B------:R-:W-:Y:S04]  /*bbb0*/  BSSY B1, `(.L_x_103) ;  /* 0x0000002000017945 */ /* 0x000fe80003800000 */
[----:B--2---:R-:W-:Y:S05]  /*bbc0*/  @!P0 BRA `(.L_x_104) ;  /* 0x0000001400c88947 */ /* 0x004fea0003800000 */
.L_x_151:
[----:B------:R-:W-:Y:S05]  /*bbd0*/  BSYNC B1 ;  /* 0x0000000000017941 */ /* 0x000fea0003800000 */
.L_x_103:
[----:B------:R-:W-:Y:S01]  /*bbe0*/  BSSY B1, `(.L_x_105) ;  /* 0x0000009000017945 */ /* 0x000fe20003800000 */
[----:B-1----:R-:W-:Y:S01]  /*bbf0*/  IMAD.MOV.U32 R2, RZ, RZ, 0x0 ;  /* 0x00000000ff027424 */ /* 0x002fe200078e00ff */
[----:B------:R-:W-:Y:S02]  /*bc00*/  MOV R3, 0x14f00000 ;  /* 0x14f0000000037802 */ /* 0x000fe40000000f00 */
[----:B------:R-:W-:Y:S05]  /*bc10*/  @P1 BRA `(.L_x_106) ;  /* 0x0000000000141947 */ /* 0x000fea0003800000 */
[----:B------:R-:W-:Y:S01]  /*bc20*/  ISETP.NE.AND P0, PT, R10, RZ, PT ;  /* 0x000000ff0a00720c */ /* 0x000fe20003f05270 */
[----:B------:R-:W-:-:S04]  /*bc30*/  IMAD.MOV.U32 R5, RZ, RZ, 0xc000 ;  /* 0x0000c000ff057424 */ /* 0x000fc800078e00ff */
[----:B------:R1:W-:Y:S08]  /*bc40*/  SYNCS.ARRIVE.TRANS64 RZ, [UR38+0x22858], R5 ;  /* 0x02285805ffff79a7 */ /* 0x0003f00008000026 */
[----:B-1----:R-:W-:Y:S05]  /*bc50*/  @!P0 BRA `(.L_x_106) ;  /* 0x0000000000048947 */ /* 0x002fea0003800000 */
[----:B------:R-:W-:Y:S01]  /*bc60*/  BPT.TRAP 0x1 ;  /* 0x000000040000795c */ /* 0x000fe20000300000 */
.L_x_106:
[----:B------:R-:W-:Y:S05]  /*bc70*/  BSYNC B1 ;  /* 0x0000000000017941 */ /* 0x000fea0003800000 */
.L_x_105:
        /* <DEDUP_REMOVED lines=9> */
.L_x_107:
        /* <DEDUP_REMOVED lines=8> */
[----:B------:R-:W-:Y:S01]  /*bd90*/  R2UR UR6, R2 ;  /* 0x00000000020672ca */ /* 0x000fe200000e0000 */
[----:B------:R-:W-:Y:S01]  /*bda0*/  UIADD3 UR8, UR38, 0xf400, URZ ;  /* 0x0000f40026087890 */ /* 0x000fe2000fffe03f */
[----:B------:R-:W-:Y:S01]  /*bdb0*/  R2UR UR7, R3 ;  /* 0x00000000030772ca */ /* 0x000fe200000e0000 */
[----:B------:R-:W-:Y:S01]  /*bdc0*/  UMOV UR10, 0x40 ;  /* 0x00000040000a7882 */ /* 0x000fe20000000000 */
[----:B------:R-:W-:-:S13]  /*bdd0*/  PLOP3.LUT P0, PT, PT, PT, PT, 0x80, 0x0 ;  /* 0x000000000000781c */ /* 0x000fda0003f0f070 */
.L_x_108:
        /* <DEDUP_REMOVED lines=13> */
.L_x_109:
        /* <DEDUP_REMOVED lines=13> */
.L_x_110:
        /* <DEDUP_REMOVED lines=8> */
.L_x_96:
[----:B------:R-:W-:Y:S05]  /*c000*/  BSYNC B0 ;  /* 0x0000000000007941 */ /* 0x000fea0003800000 */
.L_x_95:
[----:B------:R-:W-:Y:S01]  /*c010*/  LOP3.LUT R0, R0, 0x1, RZ, 0x3c, !PT ;  /* 0x0000000100007812 */ /* 0x000fe200078e3cff */
[----:B------:R-:W-:Y:S02]  /*c020*/  IMAD.MOV.U32 R6, RZ, RZ, RZ ;  /* 0x000000ffff067224 */ /* 0x000fe400078e00ff */
[----:B------:R-:W-:-:S07]  /*c030*/  IMAD.MOV.U32 R9, RZ, RZ, RZ ;  /* 0x000000ffff097224 */ /* 0x000fce00078e00ff */
.L_x_38:
[----:B------:R-:W1:Y:S01]  /*c040*/  S2R R3, SR_CgaCtaId ;  /* 0x0000000000037919 */ /* 0x000e620000008800 */
[----:B------:R-:W-:Y:S02]  /*c050*/  MOV R2, 0x400 ;  /* 0x0000040000027802 */ /* 0x000fe40000000f00 */
[----:B------:R-:W-:Y:S02]  /*c060*/  SHF.L.U32 R9, R9, 0x1f, RZ ;  /* 0x0000001f09097819 */ /* 0x000fe400000006ff */
[----:B-1----:R-:W-:-:S04]  /*c070*/  LEA R2, R3, R2, 0x18 ;  /* 0x0000000203027211 */ /* 0x002fc800078ec0ff */
[----:B------:R-:W1:Y:S02]  /*c080*/  SYNCS.PHASECHK.TRANS64.TRYWAIT P0, [R2+URZ+0x22820], R9 ;  /* 0x02282009020075a7 */ /* 0x000e64000800017f */
[----:B-1----:R-:W-:Y:S05]  /*c090*/  @!P0 BRA `(.L_x_111) ;  /* 0x0000001000ac8947 */ /* 0x002fea0003800000 */
.L_x_152:
[----:B------:R-:W-:-:S03]  /*c0a0*/  UMOV UR4, 0xffffffff ;  /* 0xffffffff00047882 */ /* 0x000fc60000000000 */
[----:B------:R-:W-:Y:S05]  /*c0b0*/  BRA.DIV UR4, `(.L_x_112) ;  /* 0x0000001204b87947 */ /* 0x000fea000b800000 */
[----:B------:R-:W2:Y:S02]  /*c0c0*/  S2R R3, SR_TID.X ;  /* 0x0000000000037919 */ /* 0x000ea40000002100 */
[----:B--2---:R-:W-:-:S04]  /*c0d0*/  SHF.R.U32.HI R3, RZ, 0x5, R3 ;  /* 0x00000005ff037819 */ /* 0x004fc80000011603 */
[----:B------:R-:W-:-:S05]  /*c0e0*/  LOP3.LUT R3, R3, 0x3, RZ, 0xc0, !PT ;  /* 0x0000000303037812 */ /* 0x000fca00078ec0ff */
[----:B------:R2:W3:Y:S02]  /*c0f0*/  SHFL.IDX PT, R14, R3, RZ, 0x1f ;  /* 0x00001fff030e7589 */ /* 0x0004e400000e0000 */
.L_x_155:
[----:B---3--:R-:W-:-:S13]  /*c100*/  ISETP.NE.AND P0, PT, R14, RZ, PT ;  /* 0x000000ff0e00720c */ /* 0x008fda0003f05270 */
[----:B------:R-:W-:Y:S05]  /*c110*/  @P0 BRA `(.L_x_10) ;  /* 0x0000000000880947 */ /* 0x000fea0003800000 */
[----:B------:R-:W-:-:S03]  /*c120*/  UMOV UR4, 0xffffffff ;  /* 0xffffffff00047882 */ /* 0x000fc60000000000 */
[----:B------:R-:W-:Y:S05]  /*c130*/  BRA.DIV UR4, `(.L_x_113) ;  /* 0x0000001204cc7947 */ /* 0x000fea000b800000 */
[----:B------:R-:W-:-:S13]  /*c140*/  ELECT P6, URZ, PT ;  /* 0x00000000003f782f */ /* 0x000fda00038c0000 */
.L_x_158:
[----:B------:R-:W-:Y:S05]  /*c150*/  @!P6 BRA `(.L_x_10) ;  /* 0x000000000078e947 */ /* 0x000fea0003800000 */
[----:B------:R-:W-:-:S06]  /*c160*/  ULOP3.LUT UR4, UR42, 0x2, URZ, 0xfc, !UPT ;  /* 0x000000022a047892 */ /* 0x000fcc000f8efc3f */
[----:B--2---:R-:W-:-:S04]  /*c170*/  MOV R3, UR4 ;  /* 0x0000000400037c02 */ /* 0x004fc80008000f00 */
[----:B------:R-:W-:-:S13]  /*c180*/  ISETP.NE.AND P2, PT, R3, 0x3, PT ;  /* 0x000000030300780c */ /* 0x000fda0003f45270 */
[----:B------:R-:W-:Y:S05]  /*c190*/  @!P2 BRA `(.L_x_114) ;  /* 0x000000000004a947 */ /* 0x000fea0003800000 */
[----:B------:R-:W-:Y:S01]  /*c1a0*/  BPT.TRAP 0x1 ;  /* 0x000000040000795c */ /* 0x000fe20000300000 */
.L_x_114:
[----:B------:R-:W-:Y:S01]  /*c1b0*/  VIADD R8, R2, 0x22840 ;  /* 0x0002284002087836 */ /* 0x000fe20000000000 */
[----:B------:R-:W-:Y:S01]  /*c1c0*/  SHF.L.U32 R4, R0, 0x1f, RZ ;  /* 0x0000001f00047819 */ /* 0x000fe200000006ff */
[C---:B------:R-:W-:Y:S02]  /*c1d0*/  VIADD R3, R6.reuse, 0x1 ;  /* 0x0000000106037836 */ /* 0x040fe40000000000 */
[----:B------:R-:W-:-:S03]  /*c1e0*/  IMAD R7, R6, 0x8, R8 ;  /* 0x0000000806077824 */ /* 0x000fc600078e0208 */
[C---:B------:R-:W-:Y:S01]  /*c1f0*/  ISETP.NE.AND P1, PT, R3.reuse, 0x2, PT ;  /* 0x000000020300780c */ /* 0x040fe20003f25270 */
[----:B------:R-:W2:Y:S03]  /*c200*/  SYNCS.PHASECHK.TRANS64.TRYWAIT P0, [R7+URZ], R4 ;  /* 0x00000004070075a7 */ /* 0x000ea6000800017f */
[----:B------:R-:W-:Y:S02]  /*c210*/  SEL R5, RZ, 0x1, P1 ;  /* 0x00000001ff057807 */ /* 0x000fe40000800000 */
[----:B------:R-:W-:Y:S02]  /*c220*/  SEL R3, R3, RZ, P1 ;  /* 0x000000ff03037207 */ /* 0x000fe40000800000 */
[----:B------:R-:W-:Y:S02]  /*c230*/  LOP3.LUT R0, R0, R5, RZ, 0x3c, !PT ;  /* 0x0000000500007212 */ /* 0x000fe400078e3cff */
[----:B------:R-:W-:-:S02]  /*c240*/  LEA R5, R3, R8, 0x3 ;  /* 0x0000000803057211 */ /* 0x000fc400078e18ff */
[----:B------:R-:W-:Y:S01]  /*c250*/  SHF.L.U32 R0, R0, 0x1f, RZ ;  /* 0x0000001f00007819 */ /* 0x000fe200000006ff */
[----:B--2---:R-:W-:Y:S06]  /*c260*/  @!P0 BRA `(.L_x_115) ;  /* 0x0000001000a08947 */ /* 0x004fec0003800000 */
.L_x_159:
[----:B------:R-:W3:Y:S02]  /*c270*/  SYNCS.PHASECHK.TRANS64.TRYWAIT P0, [R5+URZ], R0 ;  /* 0x00000000050075a7 */ /* 0x000ee4000800017f */
[----:B---3--:R-:W-:Y:S05]  /*c280*/  @!P0 BRA `(.L_x_116) ;  /* 0x0000001000ac8947 */ /* 0x008fea0003800000 */
.L_x_160:
[----:B------:R-:W-:Y:S05]  /*c290*/  @!P2 BRA `(.L_x_117) ;  /* 0x000000000004a947 */ /* 0x000fea0003800000 */
[----:B------:R-:W-:Y:S01]  /*c2a0*/  BPT.TRAP 0x1 ;  /* 0x000000040000795c */ /* 0x000fe20000300000 */
.L_x_117:
[----:B-1----:R-:W-:-:S04]  /*c2b0*/  VIADD R2, R2, 0x22860 ;  /* 0x0002286002027836 */ /* 0x002fc80000000000 */
[----:B---3--:R-:W-:-:S04]  /*c2c0*/  IMAD R5, R6, 0x8, R2 ;  /* 0x0000000806057824 */ /* 0x008fc800078e0202 */
[----:B------:R-:W1:Y:S02]  /*c2d0*/  SYNCS.PHASECHK.TRANS64.TRYWAIT P0, [R5+URZ], R4 ;  /* 0x00000004050075a7 */ /* 0x000e64000800017f */
[----:B-1----:R-:W-:Y:S05]  /*c2e0*/  @!P0 BRA `(.L_x_118) ;  /* 0x0000001000a88947 */ /* 0x002fea0003800000 */
.L_x_161:
[----:B------:R-:W-:-:S07]  /*c2f0*/  IMAD R3, R3, 0x8, R2 ;  /* 0x0000000803037824 */ /* 0x000fce00078e0202 */
.L_x_119:
[----:B---3--:R3:W4:Y:S02]  /*c300*/  SYNCS.PHASECHK.TRANS64.TRYWAIT P0, [R3+URZ], R0 ;  /* 0x00000000030075a7 */ /* 0x008724000800017f */
[----:B----4-:R-:W-:Y:S05]  /*c310*/  @!P0 NANOSLEEP.SYNCS 0x989680 ;  /* 0x009896800000895d */ /* 0x010fea0003900000 */
[----:B------:R-:W4:Y:S02]  /*c320*/  @!P0 SYNCS.PHASECHK.TRANS64 P0, [R3+URZ], R0 ;  /* 0x00000000030085a7 */ /* 0x000f24000800007f */
[----:B----4-:R-:W-:Y:S05]  /*c330*/  @!P0 BRA `(.L_x_119) ;  /* 0xfffffffc00f08947 */ /* 0x010fea000383ffff */
.L_x_10:
[----:B------:R-:W-:Y:S05]  /*c340*/  BSYNC B6 ;  /* 0x0000000000067941 */ /* 0x000fea0003800000 */
.L_x_7:
[----:B------:R-:W-:Y:S05]  /*c350*/  EXIT ;  /* 0x000000000000794d */ /* 0x000fea0003800000 */
.L_x_14:
[----:B0-----:R-:W-:-:S04]  /*c360*/  MOV R4, UR38 ;  /* 0x0000002600047c02 */ /* 0x001fc80008000f00 */
[----:B------:R0:W1:Y:S03]  /*c370*/  SYNCS.PHASECHK.TRANS64.TRYWAIT P0, [R4+URZ+0x22800], R7 ;  /* 0x02280007040075a7 */ /* 0x000066000800017f */
[----:B-1----:R-:W-:Y:S05]  /*c380*/  @!P0 NANOSLEEP.SYNCS 0x989680 ;  /* 0x009896800000895d */ /* 0x002fea0003900000 */
[----:B------:R-:W1:Y:S02]  /*c390*/  @!P0 SYNCS.PHASECHK.TRANS64 P0, [R4+URZ+0x22800], R7 ;  /* 0x02280007040085a7 */ /* 0x000e64000800007f */
[----:B-1----:R-:W-:Y:S05]  /*c3a0*/  @!P0 BRA `(.L_x_14) ;  /* 0xfffffffc00ec8947 */ /* 0x002fea000383ffff */
[----:B------:R-:W-:Y:S05]  /*c3b0*/  BRA `(.L_x_120) ;  /* 0xffffff50005c7947 */ /* 0x000fea000383ffff */
.L_x_18:
[----:B0-----:R-:W-:-:S04]  /*c3c0*/  IMAD.U32 R4, RZ, RZ, UR38 ;  /* 0x00000026ff047e24 */ /* 0x001fc8000f8e00ff */
[----:B------:R0:W2:Y:S03]  /*c3d0*/  SYNCS.PHASECHK.TRANS64.TRYWAIT P1, [R4+URZ+0x22830], R7 ;  /* 0x02283007040075a7 */ /* 0x0000a6000802017f */
[----:B--2---:R-:W-:Y:S05]  /*c3e0*/  @!P1 NANOSLEEP.SYNCS 0x989680 ;  /* 0x009896800000995d */ /* 0x004fea0003900000 */
[----:B------:R-:W2:Y:S02]  /*c3f0*/  @!P1 SYNCS.PHASECHK.TRANS64 P1, [R4+URZ+0x22830], R7 ;  /* 0x02283007040095a7 */ /* 0x000ea4000802007f */
[----:B--2---:R-:W-:Y:S05]  /*c400*/  @!P1 BRA `(.L_x_18) ;  /* 0xfffffffc00ec9947 */ /* 0x004fea000383ffff */
[----:B------:R-:W-:Y:S05]  /*c410*/  BRA `(.L_x_17) ;  /* 0xffffff5000787947 */ /* 0x000fea000383ffff */
.L_x_22:
[----:B--2---:R2:W3:Y:S02]  /*c420*/  SYNCS.PHASECHK.TRANS64.TRYWAIT P2, [R10+URZ+0x22850], R7 ;  /* 0x022850070a0075a7 */ /* 0x0044e4000804017f */
[----:B---3--:R-:W-:Y:S05]  /*c430*/  @!P2 NANOSLEEP.SYNCS 0x989680 ;  /* 0x009896800000a95d */ /* 0x008fea0003900000 */
[----:B------:R-:W3:Y:S02]  /*c440*/  @!P2 SYNCS.PHASECHK.TRANS64 P2, [R10+URZ+0x22850], R7 ;  /* 0x022850070a00a5a7 */ /* 0x000ee4000804007f */
[----:B---3--:R-:W-:Y:S05]  /*c450*/  @!P2 BRA `(.L_x_22) ;  /* 0xfffffffc00f0a947 */ /* 0x008fea000383ffff */
[----:B------:R-:W-:Y:S05]  /*c460*/  BRA `(.L_x_21) ;  /* 0xffffff6c008c7947 */ /* 0x000fea000383ffff */
.L_x_27:
[----:B0-----:R-:W-:Y:S02]  /*c470*/  IMAD.U32 R3, RZ, RZ, UR26 ;  /* 0x0000001aff037e24 */ /* 0x001fe4000f8e00ff */
[----:B------:R-:W-:-:S04]  /*c480*/  IMAD.U32 R4, RZ, RZ, UR25 ;  /* 0x00000019ff047e24 */ /* 0x000fc8000f8e00ff */
[----:B------:R0:W1:Y:S03]  /*c490*/  SYNCS.PHASECHK.TRANS64.TRYWAIT P3, [R3+URZ+0x22830], R4 ;  /* 0x02283004030075a7 */ /* 0x000066000806017f */
[----:B-1----:R-:W-:Y:S05]  /*c4a0*/  @!P3 NANOSLEEP.SYNCS 0x989680 ;  /* 0x009896800000b95d */ /* 0x002fea0003900000 */
[----:B------:R-:W1:Y:S02]  /*c4b0*/  @!P3 SYNCS.PHASECHK.TRANS64 P3, [R3+URZ+0x22830], R4 ;  /* 0x022830040300b5a7 */ /* 0x000e64000806007f */
[----:B-1----:R-:W-:Y:S05]  /*c4c0*/  @!P3 BRA `(.L_x_27) ;  /* 0xfffffffc00e8b947 */ /* 0x002fea000383ffff */
[----:B------:R-:W-:Y:S05]  /*c4d0*/  BRA `(.L_x_26) ;  /* 0xffffff7000b07947 */ /* 0x000fea000383ffff */
.L_x_31:
[----:B0-----:R-:W-:-:S04]  /*c4e0*/  MOV R7, UR25 ;  /* 0x0000001900077c02 */ /* 0x001fc80008000f00 */
[----:B------:R0:W1:Y:S03]  /*c4f0*/  SYNCS.PHASECHK.TRANS64.TRYWAIT P3, [R176+URZ+0x22850], R7 ;  /* 0x02285007b00075a7 */ /* 0x000066000806017f */
[----:B-1----:R-:W-:Y:S05]  /*c500*/  @!P3 NANOSLEEP.SYNCS 0x989680 ;  /* 0x009896800000b95d */ /* 0x002fea0003900000 */
[----:B------:R-:W1:Y:S02]  /*c510*/  @!P3 SYNCS.PHASECHK.TRANS64 P3, [R176+URZ+0x22850], R7 ;  /* 0x02285007b000b5a7 */ /* 0x000e64000806007f */
[----:B-1----:R-:W-:Y:S05]  /*c520*/  @!P3 BRA `(.L_x_31) ;  /* 0xfffffffc00ecb947 */ /* 0x002fea000383ffff */
[----:B------:R-:W-:Y:S05]  /*c530*/  BRA `(.L_x_30) ;  /* 0xffffff9000487947 */ /* 0x000fea000383ffff */
.L_x_43:
[----:B------:R-:W-:Y:S01]  /*c540*/  IMAD.MOV.U32 R13, RZ, RZ, R19 ;  /* 0x000000ffff0d7224 */ /* 0x000fe200078e0013 */
[----:B------:R-:W-:Y:S01]  /*c550*/  MOV R15, 0xffffffff ;  /* 0xffffffff000f7802 */ /* 0x000fe20000000f00 */
[----:B------:R-:W-:Y:S02]  /*c560*/  IMAD.MOV.U32 R12, RZ, RZ, RZ ;  /* 0x000000ffff0c7224 */ /* 0x000fe400078e00ff */
[----:B------:R-:W-:-:S07]  /*c570*/  IMAD.MOV.U32 R11, RZ, RZ, 0x1f ;  /* 0x0000001fff0b7424 */ /* 0x000fce00078e00ff */
[----:B------:R-:W-:Y:S05]  /*c580*/  WARPSYNC.COLLECTIVE R15, `(.L_x_121) ;  /* 0x000000000f087348 */ /* 0x000fea0003c00000 */
[----:B------:R0:W1:Y:S02]  /*c590*/  SHFL.IDX P6, R14, R13, R12, R11 ;  /* 0x0000000c0d0e7389 */ /* 0x00006400000c000b */
[----:B01----:R-:W-:Y:S01]  /*c5a0*/  ENDCOLLECTIVE ;  /* 0x000000000000791b */ /* 0x003fe20003800000 */
.L_x_121:
[----:B------:R-:W-:Y:S05]  /*c5b0*/  BRA `(.L_x_122) ;  /* 0xffffffcc00247947 */ /* 0x000fea000383ffff */
.L_x_45:
[----:B------:R-:W-:Y:S01]  /*c5c0*/  BSSY B0, `(.L_x_123) ;  /* 0x0000006000007945 */ /* 0x000fe20003800000 */
[----:B------:R-:W-:-:S07]  /*c5d0*/  IMAD.MOV.U32 R15, RZ, RZ, -0x1 ;  /* 0xffffffffff0f7424 */ /* 0x000fce00078e00ff */
[----:B------:R-:W-:Y:S05]  /*c5e0*/  WARPSYNC.COLLECTIVE R15, `(.L_x_124) ;  /* 0x000000000f0c7348 */ /* 0x000fea0003c00000 */
[----:B------:R-:W-:Y:S02]  /*c5f0*/  ELECT P6, UR62, PT ;  /* 0x00000000003e782f */ /* 0x000fe400038c0000 */
[----:B------:R-:W-:Y:S01]  /*c600*/  MOV R14, UR62 ;  /* 0x0000003e000e7c02 */ /* 0x000fe20008000f00 */
[----:B------:R-:W-:Y:S10]  /*c610*/  ENDCOLLECTIVE ;  /* 0x000000000000791b */ /* 0x000ff40003800000 */
.L_x_124:
[----:B------:R-:W-:Y:S05]  /*c620*/  BSYNC B0 ;  /* 0x0000000000007941 */ /* 0x000fea0003800000 */
.L_x_123:
[----:B------:R-:W-:Y:S05]  /*c630*/  BRA `(.L_x_125) ;  /* 0xffffffcc00247947 */ /* 0x000fea000383ffff */
.L_x_47:
[----:B0-----:R-:W-:-:S04]  /*c640*/  IMAD.U32 R3, RZ, RZ, UR38 ;  /* 0x00000026ff037e24 */ /* 0x001fc8000f8e00ff */
[----:B------:R0:W1:Y:S03]  /*c650*/  SYNCS.PHASECHK.TRANS64.TRYWAIT P0, [R3+URZ+0x22840], R0 ;  /* 0x02284000030075a7 */ /* 0x000066000800017f */
[----:B-1----:R-:W-:Y:S05]  /*c660*/  @!P0 NANOSLEEP.SYNCS 0x989680 ;  /* 0x009896800000895d */ /* 0x002fea0003900000 */
[----:B------:R-:W1:Y:S02]  /*c670*/  @!P0 SYNCS.PHASECHK.TRANS64 P0, [R3+URZ+0x22840], R0 ;  /* 0x02284000030085a7 */ /* 0x000e64000800007f */
[----:B-1----:R-:W-:Y:S05]  /*c680*/  @!P0 BRA `(.L_x_47) ;  /* 0xfffffffc00ec8947 */ /* 0x002fea000383ffff */
[----:B------:R-:W-:Y:S05]  /*c690*/  BRA `(.L_x_126) ;  /* 0xffffffcc00847947 */ /* 0x000fea000383ffff */
.L_x_50:
[----:B------:R-:W-:Y:S01]  /*c6a0*/  MOV R13, R5 ;  /* 0x00000005000d7202 */ /* 0x000fe20000000f00 */
[----:B------:R-:W-:Y:S02]  /*c6b0*/  IMAD.MOV.U32 R12, RZ, RZ, RZ ;  /* 0x000000ffff0c7224 */ /* 0x000fe400078e00ff */
[----:B------:R-:W-:Y:S02]  /*c6c0*/  IMAD.MOV.U32 R11, RZ, RZ, 0x181f ;  /* 0x0000181fff0b7424 */ /* 0x000fe400078e00ff */
[----:B------:R-:W-:Y:S02]  /*c6d0*/  IMAD.MOV.U32 R15, RZ, RZ, -0x1 ;  /* 0xffffffffff0f7424 */ /* 0x000fe400078e00ff */
[----:B------:R-:W-:-:S07]  /*c6e0*/  IMAD R7, R10, 0x80, R7 ;  /* 0x000000800a077824 */ /* 0x000fce00078e0207 */
[----:B------:R-:W-:Y:S05]  /*c6f0*/  WARPSYNC.COLLECTIVE R15, `(.L_x_127) ;  /* 0x000000000f087348 */ /* 0x000fea0003c00000 */
[----:B------:R0:W1:Y:S02]  /*c700*/  SHFL.IDX P6, R14, R13, R12, R11 ;  /* 0x0000000c0d0e7389 */ /* 0x00006400000c000b */
[----:B01----:R-:W-:Y:S01]  /*c710*/  ENDCOLLECTIVE ;  /* 0x000000000000791b */ /* 0x003fe20003800000 */
.L_x_127:
[----:B------:R-:W-:Y:S01]  /*c720*/  IADD3 R21, R7, 0x10, RZ ;  /* 0x0000001007157810 */ /* 0x000fe20007ffe0ff */
[----:B------:R-:W-:Y:S01]  /*c730*/  IMAD.MOV.U32 R13, RZ, RZ, R0 ;  /* 0x000000ffff0d7224 */ /* 0x000fe200078e0000 */
[----:B------:R-:W-:-:S07]  /*c740*/  MOV R2, R14 ;  /* 0x0000000e00027202 */ /* 0x000fce0000000f00 */
[----:B------:R-:W-:Y:S05]  /*c750*/  WARPSYNC.COLLECTIVE R15, `(.L_x_128) ;  /* 0x000000000f087348 */ /* 0x000fea0003c00000 */
[----:B------:R0:W1:Y:S02]  /*c760*/  SHFL.IDX P6, R14, R13, R12, R11 ;  /* 0x0000000c0d0e7389 */ /* 0x00006400000c000b */
[----:B01----:R-:W-:Y:S01]  /*c770*/  ENDCOLLECTIVE ;  /* 0x000000000000791b */ /* 0x003fe20003800000 */
.L_x_128:
[----:B------:R-:W-:Y:S02]  /*c780*/  ULDC UR4, c[0x0][0x288] ;  /* 0x0000a20000047ab9 */ /* 0x000fe40000000800 */
[----:B------:R-:W-:-:S05]  /*c790*/  IMAD R4, R4, UR4, RZ ;  /* 0x0000000404047c24 */ /* 0x000fca000f8e02ff */
[----:B------:R-:W-:Y:S01]  /*c7a0*/  ISETP.GE.AND P1, PT, R7, R4, PT ;  /* 0x000000040700720c */ /* 0x000fe20003f26270 */
[----:B------:R-:W-:Y:S02]  /*c7b0*/  IMAD.MOV.U32 R13, RZ, RZ, R5 ;  /* 0x000000ffff0d7224 */ /* 0x000fe400078e0005 */
[----:B------:R-:W-:-:S10]  /*c7c0*/  IMAD.MOV.U32 R12, RZ, RZ, 0x1 ;  /* 0x00000001ff0c7424 */ /* 0x000fd400078e00ff */
[----:B------:R-:W-:Y:S02]  /*c7d0*/  @!P1 LEA R9, R6, UR38, 0x1 ;  /* 0x0000002606099c11 */ /* 0x000fe4000f8e08ff */
[----:B------:R-:W-:-:S05]  /*c7e0*/  @!P1 LEA R14, P2, R8, R14, 0x1 ;  /* 0x0000000e080e9211 */ /* 0x000fca00078408ff */
[----:B------:R-:W-:Y:S02]  /*c7f0*/  @!P1 IMAD.X R3, RZ, RZ, R2, P2 ;  /* 0x000000ffff039224 */ /* 0x000fe400010e0602 */
[----:B------:R-:W-:-:S07]  /*c800*/  @!P1 IMAD.MOV.U32 R2, RZ, RZ, R14 ;  /* 0x000000ffff029224 */ /* 0x000fce00078e000e */
[----:B------:R-:W-:Y:S05]  /*c810*/  WARPSYNC.COLLECTIVE R15, `(.L_x_129) ;  /* 0x000000000f087348 */ /* 0x000fea0003c00000 */
[----:B------:R0:W1:Y:S02]  /*c820*/  SHFL.IDX P6, R14, R13, R12, R11 ;  /* 0x0000000c0d0e7389 */ /* 0x00006400000c000b */
[----:B01----:R-:W-:Y:S01]  /*c830*/  ENDCOLLECTIVE ;  /* 0x000000000000791b */ /* 0x003fe20003800000 */
.L_x_129:
[----:B------:R-:W-:Y:S01]  /*c840*/  @!PT LDS RZ, [RZ] ;  /* 0x00000000fffff984 */ /* 0x000fe20000000800 */
[----:B------:R-:W-:Y:S01]  /*c850*/  @!PT LDS RZ, [RZ] ;  /* 0x00000000fffff984 */ /* 0x000fe20000000800 */
[----:B------:R-:W-:Y:S01]  /*c860*/  @!PT LDS RZ, [RZ] ;  /* 0x00000000fffff984 */ /* 0x000fe20000000800 */
[----:B------:R0:W-:Y:S01]  /*c870*/  @!P1 LDGSTS.E.BYPASS.LTC128B.128 [R9+0x18400], desc[UR44][R2.64], !P0 ;  /* 0x1840000002099fae */ /* 0x0001e2000c101d6c */
[----:B------:R-:W-:Y:S02]  /*c880*/  ISETP.GE.AND P1, PT, R21, R4, PT ;  /* 0x000000041500720c */ /* 0x000fe40003f26270 */
[----:B------:R-:W-:Y:S01]  /*c890*/  MOV R13, R0 ;  /* 0x00000000000d7202 */ /* 0x000fe20000000f00 */
[----:B0-----:R-:W-:-:S10]  /*c8a0*/  VIADD R9, R7, 0x20 ;  /* 0x0000002007097836 */ /* 0x001fd40000000000 */
[----:B------:R-:W-:Y:S01]  /*c8b0*/  @!P1 LEA R21, R6, UR38, 0x1 ;  /* 0x0000002606159c11 */ /* 0x000fe2000f8e08ff */
[----:B------:R-:W-:-:S07]  /*c8c0*/  IMAD.MOV.U32 R2, RZ, RZ, R14 ;  /* 0x000000ffff027224 */ /* 0x000fce00078e000e */
[----:B------:R-:W-:Y:S05]  /*c8d0*/  WARPSYNC.COLLECTIVE R15, `(.L_x_130) ;  /* 0x000000000f087348 */ /* 0x000fea0003c00000 */
[----:B------:R0:W1:Y:S02]  /*c8e0*/  SHFL.IDX P6, R14, R13, R12, R11 ;  /* 0x0000000c0d0e7389 */ /* 0x00006400000c000b */
[----:B01----:R-:W-:Y:S01]  /*c8f0*/  ENDCOLLECTIVE ;  /* 0x000000000000791b */ /* 0x003fe20003800000 */
.L_x_130:
[----:B------:R-:W-:Y:S01]  /*c900*/  MOV R13, R5 ;  /* 0x00000005000d7202 */ /* 0x000fe20000000f00 */
[----:B------:R-:W-:Y:S01]  /*c910*/  IMAD.MOV.U32 R12, RZ, RZ, 0x2 ;  /* 0x00000002ff0c7424 */ /* 0x000fe200078e00ff */
[----:B------:R-:W-:-:S05]  /*c920*/  @!P1 LEA R14, P2, R8, R14, 0x1 ;  /* 0x0000000e080e9211 */ /* 0x000fca00078408ff */
[----:B------:R-:W-:Y:S02]  /*c930*/  @!P1 IMAD.X R3, RZ, RZ, R2, P2 ;  /* 0x000000ffff039224 */ /* 0x000fe400010e0602 */
[----:B------:R-:W-:-:S07]  /*c940*/  @!P1 IMAD.MOV.U32 R2, RZ, RZ, R14 ;  /* 0x000000ffff029224 */ /* 0x000fce00078e000e */
[----:B------:R-:W-:Y:S05]  /*c950*/  WARPSYNC.COLLECTIVE R15, `(.L_x_131) ;  /* 0x000000000f087348 */ /* 0x000fea0003c00000 */
[----:B------:R0:W1:Y:S02]  /*c960*/  SHFL.IDX P6, R14, R13, R12, R11 ;  /* 0x0000000c0d0e7389 */ /* 0x00006400000c000b */
[----:B01----:R-:W-:Y:S01]  /*c970*/  ENDCOLLECTIVE ;  /* 0x000000000000791b */ /* 0x003fe20003800000 */
.L_x_131:
[----:B------:R-:W-:Y:S01]  /*c980*/  @!PT LDS RZ, [RZ] ;  /* 0x00000000fffff984 */ /* 0x000fe20000000800 */
[----:B------:R-:W-:Y:S01]  /*c990*/  @!PT LDS RZ, [RZ] ;  /* 0x00000000fffff984 */ /* 0x000fe20000000800 */
[----:B------:R-:W-:Y:S01]  /*c9a0*/  @!PT LDS RZ, [RZ] ;  /* 0x00000000fffff984 */ /* 0x000fe20000000800 */
[----:B------:R0:W-:Y:S01]  /*c9b0*/  @!P1 LDGSTS.E.BYPASS.LTC128B.128 [R21+0x18c00], desc[UR44][R2.64], !P0 ;  /* 0x18c0000002159fae */ /* 0x0001e2000c101d6c */
[----:B------:R-:W-:Y:S01]  /*c9c0*/  ISETP.GE.AND P1, PT, R9, R4, PT ;  /* 0x000000040900720c */ /* 0x000fe20003f26270 */
[----:B------:R-:W-:Y:S02]  /*c9d0*/  IMAD.MOV.U32 R13, RZ, RZ, R0 ;  /* 0x000000ffff0d7224 */ /* 0x000fe400078e0000 */
[----:B0-----:R-:W-:-:S10]  /*c9e0*/  VIADD R21, R7, 0x30 ;  /* 0x0000003007157836 */ /* 0x001fd40000000000 */
[----:B------:R-:W-:Y:S01]  /*c9f0*/  @!P1 LEA R9, R6, UR38, 0x1 ;  /* 0x0000002606099c11 */ /* 0x000fe2000f8e08ff */
[----:B------:R-:W-:-:S07]  /*ca00*/  IMAD.MOV.U32 R2, RZ, RZ, R14 ;  /* 0x000000ffff027224 */ /* 0x000fce00078e000e */
[----:B------:R-:W-:Y:S05]  /*ca10*/  WARPSYNC.COLLECTIVE R15, `(.L_x_132) ;  /* 0x000000000f087348 */ /* 0x000fea0003c00000 */
[----:B------:R0:W1:Y:S02]  /*ca20*/  SHFL.IDX P6, R14, R13, R12, R11 ;  /* 0x0000000c0d0e7389 */ /* 0x00006400000c000b */
[----:B01----:R-:W-:Y:S01]  /*ca30*/  ENDCOLLECTIVE ;  /* 0x000000000000791b */ /* 0x003fe20003800000 */
.L_x_132:
[----:B------:R-:W-:Y:S01]  /*ca40*/  IMAD.MOV.U32 R13, RZ, RZ, R5 ;  /* 0x000000ffff0d7224 */ /* 0x000fe200078e0005 */
[----:B------:R-:W-:Y:S02]  /*ca50*/  MOV R12, 0x3 ;  /* 0x00000003000c7802 */ /* 0x000fe40000000f00 */
[----:B------:R-:W-:-:S04]  /*ca60*/  @!P1 LEA R14, P2, R8, R14, 0x1 ;  /* 0x0000000e080e9211 */ /* 0x000fc800078408ff */
[----:B------:R-:W-:Y:S01]  /*ca70*/  @!P1 IADD3.X R3, RZ, R2, RZ, P2, !PT ;  /* 0x00000002ff039210 */ /* 0x000fe200017fe4ff */
[----:B------:R-:W-:-:S08]  /*ca80*/  @!P1 IMAD.MOV.U32 R2, RZ, RZ, R14 ;  /* 0x000000ffff029224 */ /* 0x000fd000078e000e */
[----:B------:R-:W-:Y:S05]  /*ca90*/  WARPSYNC.COLLECTIVE R15, `(.L_x_133) ;  /* 0x000000000f087348 */ /* 0x000fea0003c00000 */
[----:B------:R0:W1:Y:S02]  /*caa0*/  SHFL.IDX P6, R14, R13, R12, R11 ;  /* 0x0000000c0d0e7389 */ /* 0x00006400000c000b */
[----:B01----:R-:W-:Y:S01]  /*cab0*/  ENDCOLLECTIVE ;  /* 0x000000000000791b */ /* 0x003fe20003800000 */
.L_x_133:
        /* <DEDUP_REMOVED lines=12> */
.L_x_134:
[----:B------:R-:W-:Y:S02]  /*cb80*/  IMAD.MOV.U32 R13, RZ, RZ, R5 ;  /* 0x000000ffff0d7224 */ /* 0x000fe400078e0005 */
[----:B------:R-:W-:Y:S01]  /*cb90*/  IMAD.MOV.U32 R12, RZ, RZ, 0x4 ;  /* 0x00000004ff0c7424 */ /* 0x000fe200078e00ff */
[----:B------:R-:W-:-:S05]  /*cba0*/  @!P1 LEA R14, P2, R8, R14, 0x1 ;  /* 0x0000000e080e9211 */ /* 0x000fca00078408ff */
[----:B------:R-:W-:Y:S01]  /*cbb0*/  @!P1 IMAD.X R3, RZ, RZ, R2, P2 ;  /* 0x000000ffff039224 */ /* 0x000fe200010e0602 */
[----:B------:R-:W-:-:S07]  /*cbc0*/  @!P1 MOV R2, R14 ;  /* 0x0000000e00029202 */ /* 0x000fce0000000f00 */
[----:B------:R-:W-:Y:S05]  /*cbd0*/  WARPSYNC.COLLECTIVE R15, `(.L_x_135) ;  /* 0x000000000f087348 */ /* 0x000fea0003c00000 */
[----:B------:R0:W1:Y:S02]  /*cbe0*/  SHFL.IDX P6, R14, R13, R12, R11 ;  /* 0x0000000c0d0e7389 */ /* 0x00006400000c000b */
[----:B01----:R-:W-:Y:S01]  /*cbf0*/  ENDCOLLECTIVE ;  /* 0x000000000000791b */ /* 0x003fe20003800000 */
.L_x_135:
[----:B------:R-:W-:Y:S01]  /*cc00*/  @!PT LDS RZ, [RZ] ;  /* 0x00000000fffff984 */ /* 0x000fe20000000800 */
[----:B------:R-:W-:Y:S01]  /*cc10*/  @!PT LDS RZ, [RZ] ;  /* 0x00000000fffff984 */ /* 0x000fe20000000800 */
[----:B------:R-:W-:Y:S01]  /*cc20*/  @!PT LDS RZ, [RZ] ;  /* 0x00000000fffff984 */ /* 0x000fe20000000800 */
[----:B------:R0:W-:Y:S01]  /*cc30*/  @!P1 LDGSTS.E.BYPASS.LTC128B.128 [R21+0x19c00], desc[UR44][R2.64], !P0 ;  /* 0x19c0000002159fae */ /* 0x0001e2000c101d6c */
[----:B------:R-:W-:Y:S01]  /*cc40*/  ISETP.GE.AND P1, PT, R9, R4, PT ;  /* 0x000000040900720c */ /* 0x000fe20003f26270 */
[----:B------:R-:W-:Y:S01]  /*cc50*/  IMAD.MOV.U32 R13, RZ, RZ, R0 ;  /* 0x000000ffff0d7224 */ /* 0x000fe200078e0000 */
[----:B0-----:R-:W-:-:S11]  /*cc60*/  IADD3 R21, R7, 0x50, RZ ;  /* 0x0000005007157810 */ /* 0x001fd60007ffe0ff */
[----:B------:R-:W-:Y:S02]  /*cc70*/  @!P1 LEA R9, R6, UR38, 0x1 ;  /* 0x0000002606099c11 */ /* 0x000fe4000f8e08ff */
[----:B------:R-:W-:-:S07]  /*cc80*/  MOV R2, R14 ;  /* 0x0000000e00027202 */ /* 0x000fce0000000f00 */
[----:B------:R-:W-:Y:S05]  /*cc90*/  WARPSYNC.COLLECTIVE R15, `(.L_x_136) ;  /* 0x000000000f087348 */ /* 0x000fea0003c00000 */
[----:B------:R0:W1:Y:S02]  /*cca0*/  SHFL.IDX P6, R14, R13, R12, R11 ;  /* 0x0000000c0d0e7389 */ /* 0x00006400000c000b */
[----:B01----:R-:W-:Y:S01]  /*ccb0*/  ENDCOLLECTIVE ;  /* 0x000000000000791b */ /* 0x003fe20003800000 */
.L_x_136:
[----:B------:R-:W-:Y:S02]  /*ccc0*/  IMAD.MOV.U32 R13, RZ, RZ, R5 ;  /* 0x000000ffff0d7224 */ /* 0x000fe400078e0005 */
[----:B------:R-:W-:Y:S01]  /*ccd0*/  IMAD.MOV.U32 R12, RZ, RZ, 0x5 ;  /* 0x00000005ff0c7424 */ /* 0x000fe200078e00ff */
[----:B------:R-:W-:-:S05]  /*cce0*/  @!P1 LEA R14, P2, R8, R14, 0x1 ;  /* 0x0000000e080e9211 */ /* 0x000fca00078408ff */
[----:B------:R-:W-:Y:S02]  /*ccf0*/  @!P1 IMAD.X R3, RZ, RZ, R2, P2 ;  /* 0x000000ffff039224 */ /* 0x000fe400010e0602 */
[----:B------:R-:W-:-:S07]  /*cd00*/  @!P1 IMAD.MOV.U32 R2, RZ, RZ, R14 ;  /* 0x000000ffff029224 */ /* 0x000fce00078e000e */
[----:B------:R-:W-:Y:S05]  /*cd10*/  WARPSYNC.COLLECTIVE R15, `(.L_x_137) ;  /* 0x000000000f087348 */ /* 0x000fea0003c00000 */
[----:B------:R0:W1:Y:S02]  /*cd20*/  SHFL.IDX P6, R14, R13, R12, R11 ;  /* 0x0000000c0d0e7389 */ /* 0x00006400000c000b */
[----:B01----:R-:W-:Y:S01]  /*cd30*/  ENDCOLLECTIVE ;  /* 0x000000000000791b */ /* 0x003fe20003800000 */
.L_x_137:
[----:B------:R-:W-:Y:S01]  /*cd40*/  @!PT LDS RZ, [RZ] ;  /* 0x00000000fffff984 */ /* 0x000fe20000000800 */
[----:B------:R-:W-:Y:S01]  /*cd50*/  @!PT LDS RZ, [RZ] ;  /* 0x00000000fffff984 */ /* 0x000fe20000000800 */
[----:B------:R-:W-:Y:S01]  /*cd60*/  @!PT LDS RZ, [RZ] ;  /* 0x00000000fffff984 */ /* 0x000fe20000000800 */
[----:B------:R0:W-:Y:S01]  /*cd70*/  @!P1 LDGSTS.E.BYPASS.LTC128B.128 [R9+0x1a400], desc[UR44][R2.64], !P0 ;  /* 0x1a40000002099fae */ /* 0x0001e2000c101d6c */
[----:B------:R-:W-:Y:S02]  /*cd80*/  ISETP.GE.AND P1, PT, R21, R4, PT ;  /* 0x000000041500720c */ /* 0x000fe40003f26270 */
[----:B------:R-:W-:-:S11]  /*cd90*/  MOV R13, R0 ;  /* 0x00000000000d7202 */ /* 0x000fd60000000f00 */
[----:B------:R-:W-:Y:S01]  /*cda0*/  @!P1 LEA R21, R6, UR38, 0x1 ;  /* 0x0000002606159c11 */ /* 0x000fe2000f8e08ff */
[----:B0-----:R-:W-:-:S07]  /*cdb0*/  IMAD.MOV.U32 R2, RZ, RZ, R14 ;  /* 0x000000ffff027224 */ /* 0x001fce00078e000e */
[----:B------:R-:W-:Y:S05]  /*cdc0*/  WARPSYNC.COLLECTIVE R15, `(.L_x_138) ;  /* 0x000000000f087348 */ /* 0x000fea0003c00000 */
[----:B------:R0:W1:Y:S02]  /*cdd0*/  SHFL.IDX P6, R14, R13, R12, R11 ;  /* 0x0000000c0d0e7389 */ /* 0x00006400000c000b */
[----:B01----:R-:W-:Y:S01]  /*cde0*/  ENDCOLLECTIVE ;  /* 0x000000000000791b */ /* 0x003fe20003800000 */
.L_x_138:
[----:B------:R-:W-:Y:S01]  /*cdf0*/  IMAD.MOV.U32 R13, RZ, RZ, R5 ;  /* 0x000000ffff0d7224 */ /* 0x000fe200078e0005 */
[----:B------:R-:W-:Y:S02]  /*ce00*/  MOV R12, 0x6 ;  /* 0x00000006000c7802 */ /* 0x000fe40000000f00 */
[----:B------:R-:W-:-:S05]  /*ce10*/  @!P1 LEA R14, P2, R8, R14, 0x1 ;  /* 0x0000000e080e9211 */ /* 0x000fca00078408ff */
[----:B------:R-:W-:Y:S02]  /*ce20*/  @!P1 IMAD.X R3, RZ, RZ, R2, P2 ;  /* 0x000000ffff039224 */ /* 0x000fe400010e0602 */
[----:B------:R-:W-:-:S07]  /*ce30*/  @!P1 IMAD.MOV.U32 R2, RZ, RZ, R14 ;  /* 0x000000ffff029224 */ /* 0x000fce00078e000e */
[----:B------:R-:W-:Y:S05]  /*ce40*/  WARPSYNC.COLLECTIVE R15, `(.L_x_139) ;  /* 0x000000000f087348 */ /* 0x000fea0003c00000 */
[----:B------:R0:W1:Y:S02]  /*ce50*/  SHFL.IDX P6, R14, R13, R12, R11 ;  /* 0x0000000c0d0e7389 */ /* 0x00006400000c000b */
[----:B01----:R-:W-:Y:S01]  /*ce60*/  ENDCOLLECTIVE ;  /* 0x000000000000791b */ /* 0x003fe20003800000 */
.L_x_139:
[----:B------:R-:W-:Y:S01]  /*ce70*/  @!PT LDS RZ, [RZ] ;  /* 0x00000000fffff984 */ /* 0x000fe20000000800 */
[----:B------:R-:W-:Y:S01]  /*ce80*/  @!PT LDS RZ, [RZ] ;  /* 0x00000000fffff984 */ /* 0x000fe20000000800 */
[----:B------:R-:W-:Y:S01]  /*ce90*/  @!PT LDS RZ, [RZ] ;  /* 0x00000000fffff984 */ /* 0x000fe20000000800 */
[----:B------:R0:W-:Y:S01]  /*cea0*/  @!P1 LDGSTS.E.BYPASS.LTC128B.128 [R21+0x1ac00], desc[UR44][R2.64], !P0 ;  /* 0x1ac0000002159fae */ /* 0x0001e2000c101d6c */
[----:B------:R-:W-:Y:S02]  /*ceb0*/  IMAD.MOV.U32 R13, RZ, RZ, R0 ;  /* 0x000000ffff0d7224 */ /* 0x000fe400078e0000 */
[----:B0-----:R-:W-:-:S05]  /*cec0*/  VIADD R3, R7, 0x60 ;  /* 0x0000006007037836 */ /* 0x001fca0000000000 */
[----:B------:R-:W-:Y:S01]  /*ced0*/  ISETP.GE.AND P1, PT, R3, R4, PT ;  /* 0x000000040300720c */ /* 0x000fe20003f26270 */
[----:B------:R-:W-:-:S12]  /*cee0*/  IMAD.MOV.U32 R2, RZ, RZ, R14 ;  /* 0x000000ffff027224 */ /* 0x000fd800078e000e */
[----:B------:R-:W-:Y:S05]  /*cef0*/  WARPSYNC.COLLECTIVE R15, `(.L_x_140) ;  /* 0x000000000f087348 */ /* 0x000fea0003c00000 */
[----:B------:R0:W1:Y:S02]  /*cf00*/  SHFL.IDX P6, R14, R13, R12, R11 ;  /* 0x0000000c0d0e7389 */ /* 0x00006400000c000b */
[----:B01----:R-:W-:Y:S01]  /*cf10*/  ENDCOLLECTIVE ;  /* 0x000000000000791b */ /* 0x003fe20003800000 */
.L_x_140:
[----:B------:R-:W-:Y:S01]  /*cf20*/  @!P1 LEA R9, R6, UR38, 0x1 ;  /* 0x0000002606099c11 */ /* 0x000fe2000f8e08ff */
[----:B------:R-:W-:Y:S02]  /*cf30*/  IMAD.MOV.U32 R13, RZ, RZ, R5 ;  /* 0x000000ffff0d7224 */ /* 0x000fe400078e0005 */
[----:B------:R-:W-:Y:S01]  /*cf40*/  IMAD.MOV.U32 R12, RZ, RZ, 0x7 ;  /* 0x00000007ff0c7424 */ /* 0x000fe200078e00ff */
[----:B------:R-:W-:-:S04]  /*cf50*/  @!P1 LEA R14, P2, R8, R14, 0x1 ;  /* 0x0000000e080e9211 */ /* 0x000fc800078408ff */
[----:B------:R-:W-:Y:S01]  /*cf60*/  @!P1 IADD3.X R3, RZ, R2, RZ, P2, !PT ;  /* 0x00000002ff039210 */ /* 0x000fe200017fe4ff */
[----:B------:R-:W-:-:S08]  /*cf70*/  @!P1 IMAD.MOV.U32 R2, RZ, RZ, R14 ;  /* 0x000000ffff029224 */ /* 0x000fd000078e000e */
[----:B------:R-:W-:Y:S05]  /*cf80*/  WARPSYNC.COLLECTIVE R15, `(.L_x_141) ;  /* 0x000000000f087348 */ /* 0x000fea0003c00000 */
[----:B------:R0:W1:Y:S02]  /*cf90*/  SHFL.IDX P6, R14, R13, R12, R11 ;  /* 0x0000000c0d0e7389 */ /* 0x00006400000c000b */
[----:B01----:R-:W-:Y:S01]  /*cfa0*/  ENDCOLLECTIVE ;  /* 0x000000000000791b */ /* 0x003fe20003800000 */
.L_x_141:
[----:B------:R-:W-:Y:S01]  /*cfb0*/  @!PT LDS RZ, [RZ] ;  /* 0x00000000fffff984 */ /* 0x000fe20000000800 */
[----:B------:R-:W-:Y:S01]  /*cfc0*/  @!PT LDS RZ, [RZ] ;  /* 0x00000000fffff984 */ /* 0x000fe20000000800 */
[----:B------:R-:W-:Y:S01]  /*cfd0*/  @!PT LDS RZ, [RZ] ;  /* 0x00000000fffff984 */ /* 0x000fe20000000800 */
[----:B------:R0:W-:Y:S01]  /*cfe0*/  @!P1 LDGSTS.E.BYPASS.LTC128B.128 [R9+0x1b400], desc[UR44][R2.64], !P0 ;  /* 0x1b40000002099fae */ /* 0x0001e2000c101d6c */
[----:B------:R-:W-:Y:S01]  /*cff0*/  IMAD.MOV.U32 R13, RZ, RZ, R0 ;  /* 0x000000ffff0d7224 */ /* 0x000fe200078e0000 */
[----:B------:R-:W-:-:S07]  /*d000*/  MOV R5, R14 ;  /* 0x0000000e00057202 */ /* 0x000fce0000000f00 */
[----:B0-----:R-:W-:Y:S05]  /*d010*/  WARPSYNC.COLLECTIVE R15, `(.L_x_142) ;  /* 0x000000000f087348 */ /* 0x001fea0003c00000 */
[----:B------:R1:W2:Y:S02]  /*d020*/  SHFL.IDX P6, R14, R13, R12, R11 ;  /* 0x0000000c0d0e7389 */ /* 0x0002a400000c000b */
[----:B012---:R-:W-:Y:S01]  /*d030*/  ENDCOLLECTIVE ;  /* 0x000000000000791b */ /* 0x007fe20003800000 */
.L_x_142:
[----:B------:R-:W-:Y:S05]  /*d040*/  BRA `(.L_x_143) ;  /* 0xffffffcc00b47947 */ /* 0x000fea000383ffff */
.L_x_51:
[----:B0-----:R-:W-:-:S04]  /*d050*/  IMAD.U32 R3, RZ, RZ, UR38 ;  /* 0x00000026ff037e24 */ /* 0x001fc8000f8e00ff */
[----:B------:R0:W1:Y:S03]  /*d060*/  SYNCS.PHASECHK.TRANS64.TRYWAIT P0, [R3+URZ+0x22820], R4 ;  /* 0x02282004030075a7 */ /* 0x000066000800017f */
[----:B-1----:R-:W-:Y:S05]  /*d070*/  @!P0 NANOSLEEP.SYNCS 0x989680 ;  /* 0x009896800000895d */ /* 0x002fea0003900000 */
[----:B------:R-:W1:Y:S02]  /*d080*/  @!P0 SYNCS.PHASECHK.TRANS64 P0, [R3+URZ+0x22820], R4 ;  /* 0x02282004030085a7 */ /* 0x000e64000800007f */
[----:B-1----:R-:W-:Y:S05]  /*d090*/  @!P0 BRA `(.L_x_51) ;  /* 0xfffffffc00ec8947 */ /* 0x002fea000383ffff */
[----:B------:R-:W-:Y:S05]  /*d0a0*/  BRA `(.L_x_144) ;  /* 0xffffffcc00e47947 */ /* 0x000fea000383ffff */
.L_x_54:
[----:B0-----:R-:W-:-:S04]  /*d0b0*/  IMAD.U32 R3, RZ, RZ, UR38 ;  /* 0x00000026ff037e24 */ /* 0x001fc8000f8e00ff */
[----:B------:R0:W1:Y:S03]  /*d0c0*/  SYNCS.PHASECHK.TRANS64.TRYWAIT P0, [R3+URZ+0x22860], R4 ;  /* 0x02286004030075a7 */ /* 0x000066000800017f */
[----:B-1----:R-:W-:Y:S05]  /*d0d0*/  @!P0 NANOSLEEP.SYNCS 0x989680 ;  /* 0x009896800000895d */ /* 0x002fea0003900000 */
[----:B------:R-:W1:Y:S02]  /*d0e0*/  @!P0 SYNCS.PHASECHK.TRANS64 P0, [R3+URZ+0x22860], R4 ;  /* 0x02286004030085a7 */ /* 0x000e64000800007f */
[----:B-1----:R-:W-:Y:S05]  /*d0f0*/  @!P0 BRA `(.L_x_54) ;  /* 0xfffffffc00ec8947 */ /* 0x002fea000383ffff */
[----:B------:R-:W-:Y:S05]  /*d100*/  BRA `(.L_x_145) ;  /* 0xffffffcc00f07947 */ /* 0x000fea000383ffff */
.L_x_66:
[----:B-1----:R-:W-:-:S04]  /*d110*/  MOV R3, UR38 ;  /* 0x0000002600037c02 */ /* 0x002fc80008000f00 */
[----:B------:R1:W2:Y:S03]  /*d120*/  SYNCS.PHASECHK.TRANS64.TRYWAIT P0, [R3+URZ+0x22848], R2 ;  /* 0x02284802030075a7 */ /* 0x0002a6000800017f */
[----:B--2---:R-:W-:Y:S05]  /*d130*/  @!P0 NANOSLEEP.SYNCS 0x989680 ;  /* 0x009896800000895d */ /* 0x004fea0003900000 */
[----:B------:R-:W2:Y:S02]  /*d140*/  @!P0 SYNCS.PHASECHK.TRANS64 P0, [R3+URZ+0x22848], R2 ;  /* 0x02284802030085a7 */ /* 0x000ea4000800007f */
[----:B--2---:R-:W-:Y:S05]  /*d150*/  @!P0 BRA `(.L_x_66) ;  /* 0xfffffffc00ec8947 */ /* 0x004fea000383ffff */
[----:B------:R-:W-:Y:S05]  /*d160*/  BRA `(.L_x_146) ;  /* 0xffffffd400ec7947 */ /* 0x000fea000383ffff */
.L_x_71:
[----:B01----:R-:W-:-:S04]  /*d170*/  IMAD.U32 R3, RZ, RZ, UR38 ;  /* 0x00000026ff037e24 */ /* 0x003fc8000f8e00ff */
[----:B------:R0:W1:Y:S03]  /*d180*/  SYNCS.PHASECHK.TRANS64.TRYWAIT P0, [R3+URZ+0x22868], R2 ;  /* 0x02286802030075a7 */ /* 0x000066000800017f */
[----:B-1----:R-:W-:Y:S05]  /*d190*/  @!P0 NANOSLEEP.SYNCS 0x989680 ;  /* 0x009896800000895d */ /* 0x002fea0003900000 */
[----:B------:R-:W1:Y:S02]  /*d1a0*/  @!P0 SYNCS.PHASECHK.TRANS64 P0, [R3+URZ+0x22868], R2 ;  /* 0x02286802030085a7 */ /* 0x000e64000800007f */
[----:B-1----:R-:W-:Y:S05]  /*d1b0*/  @!P0 BRA `(.L_x_71) ;  /* 0xfffffffc00ec8947 */ /* 0x002fea000383ffff */
[----:B------:R-:W-:Y:S05]  /*d1c0*/  BRA `(.L_x_147) ;  /* 0xffffffd8004c7947 */ /* 0x000fea000383ffff */
.L_x_82:
[----:B-1----:R-:W-:-:S04]  /*d1d0*/  IMAD.U32 R3, RZ, RZ, UR38 ;  /* 0x00000026ff037e24 */ /* 0x002fc8000f8e00ff */
[----:B------:R1:W2:Y:S03]  /*d1e0*/  SYNCS.PHASECHK.TRANS64.TRYWAIT P0, [R3+URZ+0x22840], R2 ;  /* 0x02284002030075a7 */ /* 0x0002a6000800017f */
[----:B--2---:R-:W-:Y:S05]  /*d1f0*/  @!P0 NANOSLEEP.SYNCS 0x989680 ;  /* 0x009896800000895d */ /* 0x004fea0003900000 */
[----:B------:R-:W2:Y:S02]  /*d200*/  @!P0 SYNCS.PHASECHK.TRANS64 P0, [R3+URZ+0x22840], R2 ;  /* 0x02284002030085a7 */ /* 0x000ea4000800007f */
[----:B--2---:R-:W-:Y:S05]  /*d210*/  @!P0 BRA `(.L_x_82) ;  /* 0xfffffffc00ec8947 */ /* 0x004fea000383ffff */
[----:B------:R-:W-:Y:S05]  /*d220*/  BRA `(.L_x_148) ;  /* 0xffffffdc00cc7947 */ /* 0x000fea000383ffff */
.L_x_87:
[----:B01----:R-:W-:-:S04]  /*d230*/  IMAD.U32 R3, RZ, RZ, UR38 ;  /* 0x00000026ff037e24 */ /* 0x003fc8000f8e00ff */
[----:B------:R0:W1:Y:S03]  /*d240*/  SYNCS.PHASECHK.TRANS64.TRYWAIT P0, [R3+URZ+0x22860], R2 ;  /* 0x02286002030075a7 */ /* 0x000066000800017f */
[----:B-1----:R-:W-:Y:S05]  /*d250*/  @!P0 NANOSLEEP.SYNCS 0x989680 ;  /* 0x009896800000895d */ /* 0x002fea0003900000 */
[----:B------:R-:W1:Y:S02]  /*d260*/  @!P0 SYNCS.PHASECHK.TRANS64 P0, [R3+URZ+0x22860], R2 ;  /* 0x02286002030085a7 */ /* 0x000e64000800007f */
[----:B-1----:R-:W-:Y:S05]  /*d270*/  @!P0 BRA `(.L_x_87) ;  /* 0xfffffffc00ec8947 */ /* 0x002fea000383ffff */
[----:B------:R-:W-:Y:S05]  /*d280*/  BRA `(.L_x_149) ;  /* 0xffffffe000307947 */ /* 0x000fea000383ffff */
.L_x_99:
[----:B-1----:R-:W-:-:S04]  /*d290*/  MOV R3, UR38 ;  /* 0x0000002600037c02 */ /* 0x002fc80008000f00 */
[----:B------:R1:W2:Y:S03]  /*d2a0*/  SYNCS.PHASECHK.TRANS64.TRYWAIT P0, [R3+URZ+0x22848], R2 ;  /* 0x02284802030075a7 */ /* 0x0002a6000800017f */
[----:B--2---:R-:W-:Y:S05]  /*d2b0*/  @!P0 NANOSLEEP.SYNCS 0x989680 ;  /* 0x009896800000895d */ /* 0x004fea0003900000 */
[----:B------:R-:W2:Y:S02]  /*d2c0*/  @!P0 SYNCS.PHASECHK.TRANS64 P0, [R3+URZ+0x22848], R2 ;  /* 0x02284802030085a7 */ /* 0x000ea4000800007f */
[----:B--2---:R-:W-:Y:S05]  /*d2d0*/  @!P0 BRA `(.L_x_99) ;  /* 0xfffffffc00ec8947 */ /* 0x004fea000383ffff */
[----:B------:R-:W-:Y:S05]  /*d2e0*/  BRA `(.L_x_150) ;  /* 0xffffffe400bc7947 */ /* 0x000fea000383ffff */
.L_x_104:
[----:B-1----:R-:W-:-:S04]  /*d2f0*/  IMAD.U32 R3, RZ, RZ, UR38 ;  /* 0x00000026ff037e24 */ /* 0x002fc8000f8e00ff */
[----:B------:R1:W2:Y:S03]  /*d300*/  SYNCS.PHASECHK.TRANS64.TRYWAIT P0, [R3+URZ+0x22868], R2 ;  /* 0x02286802030075a7 */ /* 0x0002a6000800017f */
[----:B--2---:R-:W-:Y:S05]  /*d310*/  @!P0 NANOSLEEP.SYNCS 0x989680 ;  /* 0x009896800000895d */ /* 0x004fea0003900000 */
[----:B------:R-:W2:Y:S02]  /*d320*/  @!P0 SYNCS.PHASECHK.TRANS64 P0, [R3+URZ+0x22868], R2 ;  /* 0x02286802030085a7 */ /* 0x000ea4000800007f */
[----:B--2---:R-:W-:Y:S05]  /*d330*/  @!P0 BRA `(.L_x_104) ;  /* 0xfffffffc00ec8947 */ /* 0x004fea000383ffff */
[----:B------:R-:W-:Y:S05]  /*d340*/  BRA `(.L_x_151) ;  /* 0xffffffe800207947 */ /* 0x000fea000383ffff */
.L_x_111:
[----:B-1----:R1:W2:Y:S02]  /*d350*/  SYNCS.PHASECHK.TRANS64.TRYWAIT P0, [R2+URZ+0x22820], R9 ;  /* 0x02282009020075a7 */ /* 0x0022a4000800017f */
[----:B--2---:R-:W-:Y:S05]  /*d360*/  @!P0 NANOSLEEP.SYNCS 0x989680 ;  /* 0x009896800000895d */ /* 0x004fea0003900000 */
[----:B------:R-:W2:Y:S02]  /*d370*/  @!P0 SYNCS.PHASECHK.TRANS64 P0, [R2+URZ+0x22820], R9 ;  /* 0x02282009020085a7 */ /* 0x000ea4000800007f */
[----:B--2---:R-:W-:Y:S05]  /*d380*/  @!P0 BRA `(.L_x_111) ;  /* 0xfffffffc00f08947 */ /* 0x004fea000383ffff */
[----:B------:R-:W-:Y:S05]  /*d390*/  BRA `(.L_x_152) ;  /* 0xffffffec00407947 */ /* 0x000fea000383ffff */
.L_x_112:
[----:B------:R-:W2:Y:S01]  /*d3a0*/  S2R R3, SR_TID.X ;  /* 0x0000000000037919 */ /* 0x000ea20000002100 */
[----:B------:R-:W-:Y:S01]  /*d3b0*/  BSSY B0, `(.L_x_153) ;  /* 0x000000a000007945 */ /* 0x000fe20003800000 */
[----:B------:R-:W-:Y:S01]  /*d3c0*/  IMAD.MOV.U32 R12, RZ, RZ, RZ ;  /* 0x000000ffff0c7224 */ /* 0x000fe200078e00ff */
[----:B------:R-:W-:Y:S01]  /*d3d0*/  MOV R11, 0x1f ;  /* 0x0000001f000b7802 */ /* 0x000fe20000000f00 */
[----:B------:R-:W-:Y:S01]  /*d3e0*/  IMAD.MOV.U32 R15, RZ, RZ, -0x1 ;  /* 0xffffffffff0f7424 */ /* 0x000fe200078e00ff */
[----:B--2---:R-:W-:-:S04]  /*d3f0*/  SHF.R.U32.HI R3, RZ, 0x5, R3 ;  /* 0x00000005ff037819 */ /* 0x004fc80000011603 */
[----:B------:R-:W-:-:S05]  /*d400*/  LOP3.LUT R3, R3, 0x3, RZ, 0xc0, !PT ;  /* 0x0000000303037812 */ /* 0x000fca00078ec0ff */
[----:B------:R-:W-:-:S07]  /*d410*/  IMAD.MOV.U32 R13, RZ, RZ, R3 ;  /* 0x000000ffff0d7224 */ /* 0x000fce00078e0003 */
[----:B01----:R-:W-:Y:S05]  /*d420*/  WARPSYNC.COLLECTIVE R15, `(.L_x_154) ;  /* 0x000000000f087348 */ /* 0x003fea0003c00000 */
[----:B------:R2:W3:Y:S02]  /*d430*/  SHFL.IDX P6, R14, R13, R12, R11 ;  /* 0x0000000c0d0e7389 */ /* 0x0004e400000c000b */
[----:B0123--:R-:W-:Y:S01]  /*d440*/  ENDCOLLECTIVE ;  /* 0x000000000000791b */ /* 0x00ffe20003800000 */
.L_x_154:
[----:B------:R-:W-:Y:S05]  /*d450*/  BSYNC B0 ;  /* 0x0000000000007941 */ /* 0x000fea0003800000 */
.L_x_153:
[----:B------:R-:W-:Y:S05]  /*d460*/  BRA `(.L_x_155) ;  /* 0xffffffec00247947 */ /* 0x000fea000383ffff */
.L_x_113:
[----:B------:R-:W-:Y:S01]  /*d470*/  BSSY B0, `(.L_x_156) ;  /* 0x0000006000007945 */ /* 0x000fe20003800000 */
[----:B------:R-:W-:-:S07]  /*d480*/  IMAD.MOV.U32 R15, RZ, RZ, -0x1 ;  /* 0xffffffffff0f7424 */ /* 0x000fce00078e00ff */
[----:B012---:R-:W-:Y:S05]  /*d490*/  WARPSYNC.COLLECTIVE R15, `(.L_x_157) ;  /* 0x000000000f0c7348 */ /* 0x007fea0003c00000 */
[----:B------:R-:W-:Y:S02]  /*d4a0*/  ELECT P6, UR62, PT ;  /* 0x00000000003e782f */ /* 0x000fe400038c0000 */
[----:B------:R-:W-:Y:S01]  /*d4b0*/  MOV R14, UR62 ;  /* 0x0000003e000e7c02 */ /* 0x000fe20008000f00 */
[----:B012---:R-:W-:Y:S10]  /*d4c0*/  ENDCOLLECTIVE ;  /* 0x000000000000791b */ /* 0x007ff40003800000 */
.L_x_157:
[----:B------:R-:W-:Y:S05]  /*d4d0*/  BSYNC B0 ;  /* 0x0000000000007941 */ /* 0x000fea0003800000 */
.L_x_156:
[----:B------:R-:W-:Y:S05]  /*d4e0*/  BRA `(.L_x_158) ;  /* 0xffffffec00187947 */ /* 0x000fea000383ffff */
.L_x_115:
[----:B--2---:R2:W3:Y:S02]  /*d4f0*/  SYNCS.PHASECHK.TRANS64.TRYWAIT P0, [R7+URZ], R4 ;  /* 0x00000004070075a7 */ /* 0x0044e4000800017f */
[----:B---3--:R-:W-:Y:S05]  /*d500*/  @!P0 NANOSLEEP.SYNCS 0x989680 ;  /* 0x009896800000895d */ /* 0x008fea0003900000 */
[----:B------:R-:W3:Y:S02]  /*d510*/  @!P0 SYNCS.PHASECHK.TRANS64 P0, [R7+URZ], R4 ;  /* 0x00000004070085a7 */ /* 0x000ee4000800007f */
[----:B---3--:R-:W-:Y:S05]  /*d520*/  @!P0 BRA `(.L_x_115) ;  /* 0xfffffffc00f08947 */ /* 0x008fea000383ffff */
[----:B------:R-:W-:Y:S05]  /*d530*/  BRA `(.L_x_159) ;  /* 0xffffffec004c7947 */ /* 0x000fea000383ffff */
.L_x_116:
[----:B---3--:R3:W4:Y:S02]  /*d540*/  SYNCS.PHASECHK.TRANS64.TRYWAIT P0, [R5+URZ], R0 ;  /* 0x00000000050075a7 */ /* 0x008724000800017f */
[----:B----4-:R-:W-:Y:S05]  /*d550*/  @!P0 NANOSLEEP.SYNCS 0x989680 ;  /* 0x009896800000895d */ /* 0x010fea0003900000 */
[----:B------:R-:W4:Y:S02]  /*d560*/  @!P0 SYNCS.PHASECHK.TRANS64 P0, [R5+URZ], R0 ;  /* 0x00000000050085a7 */ /* 0x000f24000800007f */
[----:B----4-:R-:W-:Y:S05]  /*d570*/  @!P0 BRA `(.L_x_116) ;  /* 0xfffffffc00f08947 */ /* 0x010fea000383ffff */
[----:B------:R-:W-:Y:S05]  /*d580*/  BRA `(.L_x_160) ;  /* 0xffffffec00407947 */ /* 0x000fea000383ffff */
.L_x_118:
[----:B-1----:R1:W3:Y:S02]  /*d590*/  SYNCS.PHASECHK.TRANS64.TRYWAIT P0, [R5+URZ], R4 ;  /* 0x00000004050075a7 */ /* 0x0022e4000800017f */
[----:B---3--:R-:W-:Y:S05]  /*d5a0*/  @!P0 NANOSLEEP.SYNCS 0x989680 ;  /* 0x009896800000895d */ /* 0x008fea0003900000 */
[----:B------:R-:W3:Y:S02]  /*d5b0*/  @!P0 SYNCS.PHASECHK.TRANS64 P0, [R5+URZ], R4 ;  /* 0x00000004050085a7 */ /* 0x000ee4000800007f */
[----:B---3--:R-:W-:Y:S05]  /*d5c0*/  @!P0 BRA `(.L_x_118) ;  /* 0xfffffffc00f08947 */ /* 0x008fea000383ffff */
[----:B------:R-:W-:Y:S05]  /*d5d0*/  BRA `(.L_x_161) ;  /* 0xffffffec00447947 */ /* 0x000fea000383ffff */
.L_x_162:
[----:B------:R-:W-:-:S00]  /*d5e0*/  BRA `(.L_x_162) ;  /* 0xfffffffc00fc7947 */ /* 0x000fc0000383ffff */
[----:B------:R-:W-:-:S00]  /*d5f0*/  NOP ;  /* 0x0000000000007918 */ /* 0x000fc00000000000 */
        /* <DEDUP_REMOVED lines=8> */
.L_x_6128:


//--------------------- .text._ZN7cutlass13device_kernelIN5flash11enable_sm90INS1_16FlashAttnFwdSm90INS1_25CollectiveMainloopFwdSm90ILi2EN4cute5tupleIJNS5_1CILi1EEES8_S8_EEENS6_IJNS7_ILi128EEENS7_ILi96EEENS7_ILi64EEEEEELi256ENS_10bfloat16_tEfNS_4arch4Sm90ELb0ELb0ELb1ELb0ELb0ELb0ELb1ELb1ELb0ELb1ELb1ELb0EEENS1_21CollectiveEpilogueFwdINS6_IJSA_NS7_ILi256EEESB_EEES9_SE_SG_Li256ELb0ELb1ELb1ELb0EEENS1_19SingleTileSchedulerILb0ELb1ELb1ELi128EEEEEEEEEvNT_6ParamsE --------------------------
	.section	.text._ZN7cutlass13device_kernelIN5flash11enable_sm90INS1_16FlashAttnFwdSm90INS1_25CollectiveMainloopFwdSm90ILi2EN4cute5tupleIJNS5_1CILi1EEES8_S8_EEENS6_IJNS7_ILi128EEENS7_ILi96EEENS7_ILi64EEEEEELi256ENS_10bfloat16_tEfNS_4arch4Sm90ELb0ELb0ELb1ELb0ELb0ELb0ELb1ELb1ELb0ELb1ELb1ELb0EEENS1_21CollectiveEpilogueFwdINS6_IJSA_NS7_ILi256EEESB_EEES9_SE_SG_Li256ELb0ELb1ELb1ELb0EEENS1_19SingleTileSchedulerILb0ELb1ELb1ELi128EEEEEEEEEvNT_6ParamsE,"ax",@progbits
	.align	128
.text._ZN7cutlass13device_kernelIN5flash11enable_sm90INS1_16FlashAttnFwdSm90INS1_25CollectiveMainloopFwdSm90ILi2EN4cute5tupleIJNS5_1CILi1EEES8_S8_EEENS6_IJNS7_ILi128EEENS7_ILi96EEENS7_ILi64EEEEEELi256ENS_10bfloat16_tEfNS_4arch4Sm90ELb0ELb0ELb1ELb0ELb0ELb0ELb1ELb1ELb0ELb1ELb1ELb0EEENS1_21CollectiveEpilogueFwdINS6_IJSA_NS7_ILi256EEESB_EEES9_SE_SG_Li256ELb0ELb1ELb1ELb0EEENS1_19SingleTileSchedulerILb0ELb1ELb1ELi128EEEEEEEEEvNT_6ParamsE:
        .type           _ZN7cutlass13device_kernelIN5flash11enable_sm90INS1_16FlashAttnFwdSm90INS1_25CollectiveMainloopFwdSm90ILi2EN4cute5tupleIJNS5_1CILi1EEES8_S8_EEENS6_IJNS7_ILi128EEENS7_ILi96EEENS7_ILi64EEEEEELi256ENS_10bfloat16_tEfNS_4arch4Sm90ELb0ELb0ELb1ELb0ELb0ELb0ELb1ELb1ELb0ELb1ELb1ELb0EEENS1_21CollectiveEpilogueFwdINS6_IJSA_NS7_ILi256EEESB_EEES9_SE_SG_Li256ELb0ELb1ELb1ELb0EEENS1_19SingleTileSchedulerILb0ELb1ELb1ELi128EEEEEEEEEvNT_6ParamsE,@function
        .size           _ZN7cutlass13device_kernelIN5flash11enable_sm90INS1_16FlashAttnFwdSm90INS1_25CollectiveMainloopFwdSm90ILi2EN4cute5tupleIJNS5_1CILi1EEES8_S8_EEENS6_IJNS7_ILi128EEENS7_ILi96EEENS7_ILi64EEEEEELi256ENS_10bfloat16_tEfNS_4arch4Sm90ELb0ELb0ELb1ELb0ELb0ELb0ELb1ELb1ELb0ELb1ELb1ELb0EEENS1_21CollectiveEpilogueFwdINS6_IJSA_NS7_ILi256EEESB_EEES9_SE_SG_Li256ELb0ELb1ELb1ELb0EEENS1_19SingleTileSchedulerILb0ELb1ELb1ELi128EEEEEEEEEvNT_6ParamsE,(.L_x_6129 - _ZN7cutlass13device_kernelIN5flash11enable_sm90INS1_16FlashAttnFwdSm90INS1_25CollectiveMainloopFwdSm90ILi2EN4cute5tupleIJNS5_1CILi1EEES8_S8_EEENS6_IJNS7_ILi128EEENS7_ILi96EEENS7_ILi64EEEEEELi256ENS_10bfloat16_tEfNS_4arch4Sm90ELb0ELb0ELb1ELb0ELb0ELb0ELb1ELb1ELb0ELb1ELb1ELb0EEENS1_21CollectiveEpilogueFwdINS6_IJSA_NS7_ILi256EEESB_EEES9_SE_SG_Li256ELb0ELb1ELb1ELb0EEENS1_19SingleTileSchedulerILb0ELb1ELb1ELi128EEEEEEEEEvNT_6ParamsE)
        .other          _ZN7cutlass13device_kernelIN5flash11enable_sm90INS1_16FlashAttnFwdSm90INS1_25CollectiveMainloopFwdSm90ILi2EN4cute5tupleIJNS5_1CILi1EEES8_S8_EEENS6_IJNS7_ILi128EEENS7_ILi96EEENS7_ILi64EEEEEELi256ENS_10bfloat16_tEfNS_4arch4Sm90ELb0ELb0ELb1ELb0ELb0ELb0ELb1ELb1ELb0ELb1ELb1ELb0EEENS1_21CollectiveEpilogueFwdINS6_IJSA_NS7_ILi256EEESB_EEES9_SE_SG_Li256ELb0ELb1ELb1ELb0EEENS1_19SingleTileSchedulerILb0ELb1ELb1ELi128EEEEEEEEEvNT_6ParamsE,@"STO_CUDA_ENTRY STV_DEFAULT"
_ZN7cutlass13device_kernelIN5flash11enable_sm90INS1_16FlashAttnFwdSm90INS1_25CollectiveMainloopFwdSm90ILi2EN4cute5tupleIJNS5_1CILi1EEES8_S8_EEENS6_IJNS7_ILi128EEENS7_ILi96EEENS7_ILi64EEEEEELi256ENS_10bfloat16_tEfNS_4arch4Sm90ELb0ELb0ELb1ELb0ELb0ELb0ELb1ELb1ELb0ELb1ELb1ELb0EEENS1_21CollectiveEpilogueFwdINS6_IJSA_NS7_ILi256EEESB_EEES9_SE_SG_Li256ELb0ELb1ELb1ELb0EEENS1_19SingleTileSchedulerILb0ELb1ELb1ELi128EEEEEEEEEvNT_6ParamsE:
[----:B------:R-:W0:Y:S02]  /*0000*/  LDC R1, c[0x0][0x28] ;  /* 0x00000a00ff017b82 */ /* 0x000e240000000800 */
[----:B0-----:R-:W-:Y:S01]  /*0010*/  VIADD R1, R1, 0xffffffc8 ;  /* 0xffffffc801017836 */ /* 0x001fe20000000000 */
[----:B------:R-:W0:Y:S01]  /*0020*/  S2R R3, SR_TID.X ;  /* 0x0000000000037919 */ /* 0x000e220000002100 */
[----:B------:R-:W-:Y:S01]  /*0030*/  ELECT P0, URZ, PT ;  /* 0x00000000003f782f */ /* 0x000fe20003800000 */
[----:B------:R-:W-:Y:S01]  /*0040*/  BSSY B0, `(.L_x_163) ;  /* 0x000000e000007945 */ /* 0x000fe20003800000 */
[--C-:B0-----:R-:W-:Y:S02]  /*0050*/  SHF.R.U32.HI R0, RZ, 0x5, R3.reuse ;  /* 0x00000005ff007819 */ /* 0x101fe40000011603 */
[----:B------:R-:W-:-:S03]  /*0060*/  SHF.R.U32.HI R19, RZ, 0x7, R3 ;  /* 0x00000007ff137819 */ /* 0x000fc60000011603 */
[----:B------:R-:W0:Y:S02]  /*0070*/  SHFL.IDX PT, R2, R0, RZ, 0x1f ;  /* 0x00001fff00027589 */ /* 0x000e2400000e0000 */
[----:B0-----:R-:W-:-:S13]  /*0080*/  ISETP.EQ.AND P0, PT, R2, RZ, P0 ;  /* 0x000000ff0200720c */ /* 0x001fda0000702270 */
        /* <DEDUP_REMOVED lines=9> */
.L_x_164:
[----:B------:R-:W-:Y:S05]  /*0120*/  BSYNC B0 ;  /* 0x0000000000007941 */ /* 0x000fea0003800000 */
.L_x_163:
        /* <DEDUP_REMOVED lines=21> */
[----:B0-----:R0:W1:Y:S01]  /*0280*/  @UP1 SYNCS.EXCH.64 URZ, [UR8+0x32400], UR4 ;  /* 0x03240004083f15b2 */ /* 0x0010620008000100 */
[----:B------:R0:W2:Y:S04]  /*0290*/  @UP2 SYNCS.EXCH.64 URZ, [UR8+0x32410], UR4 ;  /* 0x03241004083f25b2 */ /* 0x0000a80008000100 */
[----:B------:R0:W3:Y:S01]  /*02a0*/  @UP3 SYNCS.EXCH.64 URZ, [UR8+0x32420], UR6 ;  /* 0x03242006083f35b2 */ /* 0x0000e20008000100 */
        /* <DEDUP_REMOVED lines=18> */
[----:B----4-:R-:W-:Y:S01]  /*03d0*/  NOP ;  /* 0x0000000000007918 */ /* 0x010fe20000000000 */
.L_x_165:
[----:B------:R-:W4:Y:S01]  /*03e0*/  SHFL.IDX PT, R2, R0, RZ, 0x1f ;  /* 0x00001fff00027589 */ /* 0x000f2200000e0000 */
[----:B------:R-:W-:Y:S01]  /*03f0*/  NOP ;  /* 0x0000000000007918 */ /* 0x000fe20000000000 */
[----:B----4-:R-:W-:-:S13]  /*0400*/  ISETP.NE.AND P0, PT, R2, RZ, PT ;  /* 0x000000ff0200720c */ /* 0x010fda0003f05270 */
        /* <DEDUP_REMOVED lines=19> */
.L_x_166:
[----:B------:R-:W4:Y:S01]  /*0540*/  SHFL.IDX PT, R2, R0, RZ, 0x1f ;  /* 0x00001fff00027589 */ /* 0x000f2200000e0000 */
[----:B------:R-:W-:Y:S01]  /*0550*/  NOP ;  /* 0x0000000000007918 */ /* 0x000fe20000000000 */
[----:B----4-:R-:W-:-:S13]  /*0560*/  ISETP.NE.AND P0, PT, R2, RZ, PT ;  /* 0x000000ff0200720c */ /* 0x010fda0003f05270 */
        /* <DEDUP_REMOVED lines=14> */
[----:B----4-:R-:W-:Y:S01]  /*0650*/  NOP ;  /* 0x0000000000007918 */ /* 0x010fe20000000000 */
.L_x_167:
        /* <DEDUP_REMOVED lines=22> */
.L_x_168:
        /* <DEDUP_REMOVED lines=22> */
.L_x_169:
[----:B0-----:R-:W-:Y:S01]  /*0920*/  UMOV UR4, 0x1 ;  /* 0x0000000100047882 */ /* 0x001fe20000000000 */
[----:B------:R-:W-:Y:S01]  /*0930*/  PLOP3.LUT P0, PT, PT, PT, UP0, 0x80, 0x0 ;  /* 0x000000000000781c */ /* 0x000fe20003f0f008 */
[----:B------:R-:W-:Y:S01]  /*0940*/  USEL UR4, UR4, 0x2, !UP0 ;  /* 0x0000000204047887 */ /* 0x000fe2000c000000 */
[----:B------:R-:W-:Y:S01]  /*0950*/  NOP ;  /* 0x0000000000007918 */ /* 0x000fe20000000000 */
[----:B------:R-:W-:Y:S04]  /*0960*/  BSSY B6, `(.L_x_170) ;  /* 0x0000dc2000067945 */ /* 0x000fe80003800000 */
[----:B------:R-:W-:-:S05]  /*0970*/  IMAD.U32 R2, RZ, RZ, UR4 ;  /* 0x00000004ff027e24 */ /* 0x000fca000f8e00ff */
[----:B------:R0:W-:Y:S01]  /*0980*/  STL [R1+0x30], R2 ;  /* 0x0000300201007387 */ /* 0x0001e20000100800 */
[----:B-123--:R-:W-:Y:S06]  /*0990*/  BAR.SYNC.DEFER_BLOCKING 0x0 ;  /* 0x0000000000007b1d */ /* 0x00efec0000010000 */
[----:B------:R-:W-:Y:S05]  /*09a0*/  @!P0 BRA `(.L_x_171) ;  /* 0x0000009000088947 */ /* 0x000fea0003800000 */
.L_x_172:
[----:B------:R-:W-:-:S08]  /*09b0*/  NOP ;  /* 0x0000000000007918 */ /* 0x000fd00000000000 */
[----:B------:R-:W1:Y:S02]  /*09c0*/  USETMAXREG.TRY_ALLOC.CTAPOOL UP0, 0xf0 ;  /* 0x000000f0000079c8 */ /* 0x000e640008000600 */
[----:B-1----:R-:W-:-:S13]  /*09d0*/  PLOP3.LUT P0, PT, PT, PT, UP0, 0x80, 0x0 ;  /* 0x000000000000781c */ /* 0x002fda0003f0f008 */
[----:B------:R-:W-:Y:S05]  /*09e0*/  @!P0 BRA `(.L_x_172) ;  /* 0xfffffffc00f08947 */ /* 0x000fea000383ffff */
[----:B------:R-:W1:Y:S01]  /*09f0*/  S2UR UR6, SR_CTAID.Y ;  /* 0x00000000000679c3 */ /* 0x000e620000002600 */
[----:B------:R-:W-:-:S07]  /*0a00*/  ULDC UR7, c[0x0][0xd50] ;  /* 0x0003540000077ab9 */ /* 0x000fce0000000800 */
[----:B------:R-:W-:Y:S08]  /*0a10*/  BAR.ARV 0x8, 0x180 ;  /* 0x0206000000007b1d */ /* 0x000ff00000002000 */
[----:B------:R-:W2:Y:S01]  /*0a20*/  S2UR UR8, SR_CTAID.Z ;  /* 0x00000000000879c3 */ /* 0x000ea20000002700 */
[----:B------:R-:W-:Y:S01]  /*0a30*/  ISETP.NE.AND P0, PT, R19, 0x1, PT ;  /* 0x000000011300780c */ /* 0x000fe20003f05270 */
[----:B------:R-:W-:-:S11]  /*0a40*/  UISETP.NE.AND UP0, UPT, UR7, 0x1, UPT ;  /* 0x000000010700788c */ /* 0x000fd6000bf05270 */
[----:B------:R-:W-:Y:S01]  /*0a50*/  @UP0 ULDC UR4, c[0x0][0xd54] ;  /* 0x0003550000040ab9 */ /* 0x000fe20000000800 */
[----:B------:R-:W-:Y:S06]  /*0a60*/  @!P0 BAR.ARV 0x9, 0x100 ;  /* 0x0244000000008b1d */ /* 0x000fec0000002000 */
[----:B-1----:R-:W-:Y:S01]  /*0a70*/  UIMAD.WIDE.U32 UR4, UR6, UR4, URZ ;  /* 0x00000004060472a5 */ /* 0x002fe2000f8e003f */
[----:B------:R-:W-:Y:S01]  /*0a80*/  @UP0 ULDC UR9, c[0x0][0xd58] ;  /* 0x0003560000090ab9 */ /* 0x000fe20000000800 */
[----:B------:R-:W-:Y:S01]  /*0a90*/  UMOV UR10, UR6 ;  /* 0x00000006000a7c82 */ /* 0x000fe20008000000 */
[----:B--2---:R-:W-:Y:S01]  /*0aa0*/  ISETP.LE.AND P0, PT, RZ, UR8, PT ;  /* 0x00000008ff007c0c */ /* 0x004fe2000bf03270 */
[----:B------:R-:W-:-:S04]  /*0ab0*/  @UP0 USHF.R.U32.HI UR10, URZ, UR9, UR5 ;  /* 0x000000093f0a0299 */ /* 0x000fc80008011605 */
[----:B------:R-:W-:Y:S02]  /*0ac0*/  UIADD3 UR4, -UR10, URZ, URZ ;  /* 0x0000003f0a047290 */ /* 0x000fe4000fffe13f */
[----:B------:R-:W-:Y:S02]  /*0ad0*/  IMAD.U32 R18, RZ, RZ, UR10 ;  /* 0x0000000aff127e24 */ /* 0x000fe4000f8e00ff */
        /* <DEDUP_REMOVED lines=29> */
[----:B------:R-:W-:-:S05]  /*0cb0*/  IABS R4, R4 ;  /* 0x0000000400047213 */ /* 0x000fca0000000000 */
[----:B------:R-:W-:-:S05]  /*0cc0*/  IMAD.MOV.U32 R3, RZ, RZ, R4 ;  /* 0x000000ffff037224 */ /* 0x000fca00078e0004 */
[----:B------:R-:W-:Y:S01]  /*0cd0*/  R2UR UR11, R3 ;  /* 0x00000000030b72ca */ /* 0x000fe200000e0000 */
[----:B------:R-:W1:Y:S08]  /*0ce0*/  I2F.RP R0, UR12 ;  /* 0x0000000c00007d06 */ /* 0x000e700008209400 */
[----:B-1----:R-:W0:Y:S02]  /*0cf0*/  MUFU.RCP R0, R0 ;  /* 0x0000000000007308 */ /* 0x002e240000001000 */
        /* <DEDUP_REMOVED lines=20> */
.L_x_174:
[----:B------:R-:W-:Y:S01]  /*0e40*/  UIMAD UR5, UR9, UR4, URZ ;  /* 0x00000004090572a4 */ /* 0x000fe2000f8e023f */
[----:B------:R-:W-:Y:S01]  /*0e50*/  IMAD.U32 R0, RZ, RZ, UR6 ;  /* 0x00000006ff007e24 */ /* 0x000fe2000f8e00ff */
[----:B0-----:R-:W0:Y:S01]  /*0e60*/  S2R R2, SR_TID.X ;  /* 0x0000000000027919 */ /* 0x001e220000002100 */
[----:B------:R-:W-:Y:S01]  /*0e70*/  IMAD.U32 R3, RZ, RZ, UR4 ;  /* 0x00000004ff037e24 */ /* 0x000fe2000f8e00ff */
[----:B------:R-:W-:Y:S02]  /*0e80*/  PLOP3.LUT P0, PT, PT, PT, PT, 0x80, 0x0 ;  /* 0x000000000000781c */ /* 0x000fe40003f0f070 */
[----:B------:R-:W-:Y:S01]  /*0e90*/  CS2R R150, SRZ ;  /* 0x0000000000967805 */ /* 0x000fe2000001ff00 */
[----:B------:R-:W-:Y:S01]  /*0ea0*/  IMAD.U32 R17, RZ, RZ, UR5 ;  /* 0x00000005ff117e24 */ /* 0x000fe2000f8e00ff */
        /* <DEDUP_REMOVED lines=26> */
[----:B------:R-:W-:-:S02]  /*1050*/  CS2R R104, SRZ ;  /* 0x0000000000687805 */ /* 0x000fc4000001ff00 */
[----:B0-----:R-:W-:Y:S02]  /*1060*/  IADD3 R22, R2, -0x80, RZ ;  /* 0xffffff8002167810 */ /* 0x001fe40007ffe0ff */
        /* <DEDUP_REMOVED lines=49> */
[----:B------:R-:W-:Y:S02]  /*1380*/  UIADD3 UR6, UR7, 0x18400, URZ ;  /* 0x0001840007067890 */ /* 0x000fe4000fffe03f */
[----:B------:R-:W-:Y:S02]  /*1390*/  IMAD.U32 R16, RZ, RZ, UR7 ;  /* 0x00000007ff107e24 */ /* 0x000fe4000f8e00ff */
[----:B------:R-:W-:Y:S01]  /*13a0*/  ULOP3.LUT UP0, URZ, UR6, 0x1bf, URZ, 0xc0, !UPT ;  /* 0x000001bf063f7892 */ /* 0x000fe2000f80c03f */
[----:B-1----:R-:W-:-:S05]  /*13b0*/  R2UR UR4, R0 ;  /* 0x00000000000472ca */ /* 0x002fca00000e0000 */
[----:B------:R-:W-:-:S08]  /*13c0*/  PLOP3.LUT P0, PT, PT, PT, UP0, 0x80, 0x0 ;  /* 0x000000000000781c */ /* 0x000fd00003f0f008 */
[----:B------:R-:W-:-:S04]  /*13d0*/  ULEA.HI UR5, UR4, UR4, URZ, 0x1 ;  /* 0x0000000404057291 */ /* 0x000fc8000f8f083f */
[----:B------:R-:W-:-:S04]  /*13e0*/  ULOP3.LUT UR5, UR5, 0xffffe, URZ, 0xc0, !UPT ;  /* 0x000ffffe05057892 */ /* 0x000fc8000f8ec03f */
[----:B------:R-:W-:Y:S01]  /*13f0*/  UIADD3 UR36, UR4, -UR5, URZ ;  /* 0x8000000504247290 */ /* 0x000fe2000fffe03f */
        /* <DEDUP_REMOVED lines=8> */
[----:B------:R-:W-:Y:S02]  /*1480*/  IMAD.U32 R10, RZ, RZ, UR6 ;  /* 0x00000006ff0a7e24 */ /* 0x000fe4000f8e00ff */
[----:B------:R-:W-:Y:S02]  /*1490*/  IMAD.U32 R6, RZ, RZ, UR4 ;  /* 0x00000004ff067e24 */ /* 0x000fe4000f8e00ff */
[----:B------:R-:W-:-:S02]  /*14a0*/  IMAD.U32 R7, RZ, RZ, UR5 ;  /* 0x00000005ff077e24 */ /* 0x000fc4000f8e00ff */
[----:B------:R-:W-:Y:S02]  /*14b0*/  IMAD.U32 R11, RZ, RZ, UR7 ;  /* 0x00000007ff0b7e24 */ /* 0x000fe4000f8e00ff */
[----:B------:R-:W-:Y:S02]  /*14c0*/  IMAD.MOV.U32 R8, RZ, RZ, 0x70 ;  /* 0x00000070ff087424 */ /* 0x000fe400078e00ff */
[----:B------:R-:W-:Y:S02]  /*14d0*/  IMAD.MOV.U32 R12, RZ, RZ, 0x1 ;  /* 0x00000001ff0c7424 */ /* 0x000fe400078e00ff */
[----:B0-----:R-:W-:-:S07]  /*14e0*/  IMAD.MOV.U32 R13, RZ, RZ, RZ ;  /* 0x000000ffff0d7224 */ /* 0x001fce00078e00ff */
[----:B------:R-:W-:-:S07]  /*14f0*/  LEPC R20, `(.L_x_176) ;  /* 0x000000001014794e */ /* 0x000fce0000000000 */
[----:B-1----:R-:W-:Y:S05]  /*1500*/  CALL.ABS.NOINC R2 ;  /* 0x0000000002007343 */ /* 0x002fea0003c00000 */
.L_x_176:
[----:B------:R-:W-:Y:S02]  /*1510*/  R2UR UR4, R16 ;  /* 0x00000000100472ca */ /* 0x000fe400000e0000 */
[----:B------:R-:W-:Y:S02]  /*1520*/  SHF.L.U32 R10, RZ, 0x1f, RZ ;  /* 0x0000001fff0a7819 */ /* 0x000fe400000006ff */
[----:B------:R-:W-:-:S09]  /*1530*/  IADD3 R15, R19, 0x8, RZ ;  /* 0x00000008130f7810 */ /* 0x000fd20007ffe0ff */
[----:B------:R-:W0:Y:S02]  /*1540*/  SYNCS.PHASECHK.TRANS64.TRYWAIT P0, [UR4+0x32400], R10 ;  /* 0x0324000aff0075a7 */ /* 0x000e240008000144 */
[----:B0-----:R-:W-:Y:S05]  /*1550*/  @!P0 BRA `(.L_x_177) ;  /* 0x000000d000108947 */ /* 0x001fea0003800000 */
.L_x_288:
[----:B------:R-:W-:Y:S05]  /*1560*/  WARPSYNC.ALL ;  /* 0x0000000000007948 */ /* 0x000fea0003800000 */
[----:B------:R-:W2:Y:S01]  /*1570*/  LDL R0, [R1+0x30] ;  /* 0x0000300001007983 */ /* 0x000ea20000100800 */
[----:B------:R1:W-:Y:S01]  /*1580*/  BAR.SYNC.DEFER_BLOCKING R15, 0x100 ;  /* 0x0004000f0000751d */ /* 0x0003e20000010000 */
[----:B--2---:R-:W-:-:S13]  /*1590*/  R2UR UR4, R0 ;  /* 0x00000000000472ca */ /* 0x004fda00000e0000 */
[----:B------:R-:W-:-:S04]  /*15a0*/  ULOP3.LUT UR4, UR4, 0x1, URZ, 0xfc, !UPT ;  /* 0x0000000104047892 */ /* 0x000fc8000f8efc3f */
[----:B------:R-:W-:-:S06]  /*15b0*/  UISETP.NE.AND UP0, UPT, UR4, 0x3, UPT ;  /* 0x000000030400788c */ /* 0x000fcc000bf05270 */
[----:B------:R-:W-:-:S13]  /*15c0*/  PLOP3.LUT P0, PT, PT, PT, UP0, 0x80, 0x0 ;  /* 0x000000000000781c */ /* 0x000fda0003f0f008 */
[----:B-1----:R-:W-:Y:S05]  /*15d0*/  @!P0 BRA `(.L_x_178) ;  /* 0x0000000000048947 */ /* 0x002fea0003800000 */
[----:B------:R-:W-:Y:S01]  /*15e0*/  BPT.TRAP 0x1 ;  /* 0x000000040000795c */ /* 0x000fe20000300000 */
.L_x_178:
[----:B------:R-:W-:-:S13]  /*15f0*/  R2UR UR4, R16 ;  /* 0x00000000100472ca */ /* 0x000fda00000e0000 */
[----:B------:R1:W2:Y:S01]  /*1600*/  SYNCS.PHASECHK.TRANS64.TRYWAIT P1, [UR4+0x32430], R10 ;  /* 0x0324300aff0075a7 */ /* 0x0002a20008020144 */
[----:B------:R-:W-:Y:S05]  /*1610*/  @!P0 BRA `(.L_x_179) ;  /* 0x0000000000048947 */ /* 0x000fea0003800000 */
[----:B------:R-:W-:Y:S01]  /*1620*/  BPT.TRAP 0x1 ;  /* 0x000000040000795c */ /* 0x000fe20000300000 */
.L_x_179:
[----:B--2---:R-:W-:Y:S05]  /*1630*/  @P1 BRA `(.L_x_180) ;  /* 0x00000000000c1947 */ /* 0x004fea0003800000 */
[----:B------:R-:W-:-:S13]  /*1640*/  R2UR UR4, R16 ;  /* 0x00000000100472ca */ /* 0x000fda00000e0000 */
[----:B------:R-:W2:Y:S02]  /*1650*/  SYNCS.PHASECHK.TRANS64.TRYWAIT P1, [UR4+0x32430], R10 ;  /* 0x0324300aff0075a7 */ /* 0x000ea40008020144 */
[----:B--2---:R-:W-:Y:S05]  /*1660*/  @!P1 BRA `(.L_x_181) ;  /* 0x000000cc00e89947 */ /* 0x004fea0003800000 */
.L_x_180:
[----:B------:R-:W-:Y:S01]  /*1670*/  R2UR UR9, R16 ;  /* 0x00000000100972ca */ /* 0x000fe200000e0000 */
[----:B------:R-:W-:Y:S01]  /*1680*/  WARPGROUP.ARRIVE ;  /* 0x00000000000079c5 */ /* 0x000fe20000000000 */
[----:B------:R-:W-:Y:S01]  /*1690*/  UMOV UR7, 0x40000040 ;  /* 0x4000004000077882 */ /* 0x000fe20000000000 */
[----:B------:R-:W-:Y:S01]  /*16a0*/  UMOV UR13, 0x40000040 ;  /* 0x40000040000d7882 */ /* 0x000fe20000000000 */
[----:B0-----:R-:W-:Y:S02]  /*16b0*/  IMAD.U32 R3, RZ, RZ, UR7 ;  /* 0x00000007ff037e24 */ /* 0x001fe4000f8e00ff */
[----:B------:R-:W-:-:S07]  /*16c0*/  IMAD.U32 R5, RZ, RZ, UR13 ;  /* 0x0000000dff057e24 */ /* 0x000fce000f8e00ff */
[----:B------:R-:W-:Y:S02]  /*16d0*/  ULEA UR36, UR36, UR9, 0xd ;  /* 0x0000000924247291 */ /* 0x000fe4000f8e683f */
[----:B------:R-:W-:Y:S02]  /*16e0*/  UIADD3 UR5, UR9, 0x1c400, URZ ;  /* 0x0001c40009057890 */ /* 0x000fe4000fffe03f */
[----:B------:R-:W-:Y:S02]  /*16f0*/  UIADD3 UR4, UR36, 0x18400, URZ ;  /* 0x0001840024047890 */ /* 0x000fe4000fffe03f */
[----:B------:R-:W-:Y:S02]  /*1700*/  USHF.R.U32.HI UR5, URZ, 0x4, UR5 ;  /* 0x000000043f057899 */ /* 0x000fe40008011605 */
[----:B------:R-:W-:Y:S02]  /*1710*/  USHF.R.U32.HI UR4, URZ, 0x4, UR4 ;  /* 0x000000043f047899 */ /* 0x000fe40008011604 */
[----:B------:R-:W-:-:S02]  /*1720*/  ULOP3.LUT UR5, UR5, 0x3fff, URZ, 0xc0, !UPT ;  /* 0x00003fff05057892 */ /* 0x000fc4000f8ec03f */
[----:B------:R-:W-:Y:S02]  /*1730*/  ULOP3.LUT UR4, UR4, 0x3fff, URZ, 0xc0, !UPT ;  /* 0x00003fff04047892 */ /* 0x000fe4000f8ec03f */
[----:B------:R-:W-:Y:S02]  /*1740*/  ULOP3.LUT UR10, UR5, 0x10000, URZ, 0xfc, !UPT ;  /* 0x00010000050a7892 */ /* 0x000fe4000f8efc3f */
[----:B------:R-:W-:Y:S01]  /*1750*/  ULOP3.LUT UR8, UR4, 0x10000, URZ, 0xfc, !UPT ;  /* 0x0001000004087892 */ /* 0x000fe2000f8efc3f */
[----:B------:R-:W-:-:S03]  /*1760*/  UMOV UR5, UR7 ;  /* 0x0000000700057c82 */ /* 0x000fc60008000000 */
[----:B------:R-:W-:-:S03]  /*1770*/  IMAD.U32 R0, RZ, RZ, UR10 ;  /* 0x0000000aff007e24 */ /* 0x000fc6000f8e00ff */
[----:B------:R-:W-:Y:S02]  /*1780*/  UMOV UR6, UR8 ;  /* 0x0000000800067c82 */ /* 0x000fe40008000000 */
[----:B------:R-:W-:Y:S01]  /*1790*/  IMAD.U32 R2, RZ, RZ, UR6 ;  /* 0x00000006ff027e24 */ /* 0x000fe2000f8e00ff */
[----:B------:R-:W-:Y:S01]  /*17a0*/  UMOV UR4, UR6 ;  /* 0x0000000600047c82 */ /* 0x000fe20008000000 */
[----:B------:R-:W-:Y:S02]  /*17b0*/  UMOV UR6, UR10 ;  /* 0x0000000a00067c82 */ /* 0x000fe40008000000 */
[----:B------:R-:W-:Y:S01]  /*17c0*/  HGMMA.64x96x16.F32.BF16 R24, gdesc[UR4], RZ, !UPT, gsb0 ;  /* 0x01600000041879f0 */ /* 0x000fe2000c0018ff */
[----:B------:R-:W-:Y:S02]  /*17d0*/  UIADD3 UR4, UR8, 0x2, URZ ;  /* 0x0000000208047890 */ /* 0x000fe4000fffe03f */
[----:B------:R-:W-:Y:S01]  /*17e0*/  UIADD3 UR6, UR10, 0x2, URZ ;  /* 0x000000020a067890 */ /* 0x000fe2000fffe03f */
[----:B------:R-:W-:Y:S01]  /*17f0*/  UMOV UR5, UR13 ;  /* 0x0000000d00057c82 */ /* 0x000fe20008000000 */
[----:B------:R-:W-:Y:S01]  /*1800*/  UMOV UR7, 0x40000040 ;  /* 0x4000004000077882 */ /* 0x000fe20000000000 */
[----:B------:R-:W-:-:S02]  /*1810*/  UMOV UR13, 0x40000040 ;  /* 0x40000040000d7882 */ /* 0x000fc40000000000 */
[----:B------:R-:W-:Y:S01]  /*1820*/  UMOV UR12, UR4 ;  /* 0x00000004000c7c82 */ /* 0x000fe20008000000 */
[----:B------:R-:W-:Y:S01]  /*1830*/  IMAD.U32 R7, RZ, RZ, UR13 ;  /* 0x0000000dff077e24 */ /* 0x000fe2000f8e00ff */
[----:B------:R-:W-:Y:S01]  /*1840*/  UMOV UR4, UR12 ;  /* 0x0000000c00047c82 */ /* 0x000fe20008000000 */
[----:B------:R-:W-:Y:S01]  /*1850*/  IMAD.U32 R4, RZ, RZ, UR12 ;  /* 0x0000000cff047e24 */ /* 0x000fe2000f8e00ff */
[----:B------:R-:W-:Y:S02]  /*1860*/  WARPGROUP.DEPBAR.LE gsb0, 0x0 ;  /* 0x00008000000079c5 */ /* 0x000fe40000010000 */
[----:B------:R-:W-:-:S06]  /*1870*/  WARPGROUP.ARRIVE ;  /* 0x00000000000079c5 */ /* 0x000fcc0000000000 */
[----:B------:R-:W-:Y:S01]  /*1880*/  HGMMA.64x96x16.F32.BF16 R24, gdesc[UR4], R24, gsb0 ;  /* 0x01600000041879f0 */ /* 0x000fe20008001818 */
[----:B------:R-:W-:Y:S02]  /*1890*/  UIADD3 UR4, UR8, 0x4, URZ ;  /* 0x0000000408047890 */ /* 0x000fe4000fffe03f */
[----:B------:R-:W-:Y:S01]  /*18a0*/  UIADD3 UR6, UR10, 0x4, URZ ;  /* 0x000000040a067890 */ /* 0x000fe2000fffe03f */
[----:B------:R-:W-:Y:S01]  /*18b0*/  UMOV UR5, UR13 ;  /* 0x0000000d00057c82 */ /* 0x000fe20008000000 */
[----:B------:R-:W-:-:S03]  /*18c0*/  UMOV UR7, 0x40000040 ;  /* 0x4000004000077882 */ /* 0x000fc60000000000 */
[----:B------:R-:W-:Y:S02]  /*18d0*/  UMOV UR12, UR4 ;  /* 0x00000004000c7c82 */ /* 0x000fe40008000000 */
[----:B------:R-:W-:Y:S01]  /*18e0*/  UMOV UR4, UR12 ;  /* 0x0000000c00047c82 */ /* 0x000fe20008000000 */
[----:B------:R-:W-:Y:S01]  /*18f0*/  IMAD.U32 R6, RZ, RZ, UR12 ;  /* 0x0000000cff067e24 */ /* 0x000fe2000f8e00ff */
[----:B------:R-:W-:Y:S02]  /*1900*/  WARPGROUP.DEPBAR.LE gsb0, 0x0 ;  /* 0x00008000000079c5 */ /* 0x000fe40000010000 */
[----:B------:R-:W-:-:S06]  /*1910*/  WARPGROUP.ARRIVE ;  /* 0x00000000000079c5 */ /* 0x000fcc0000000000 */
[----:B------:R-:W-:Y:S01]  /*1920*/  HGMMA.64x96x16.F32.BF16 R24, gdesc[UR4], R24, gsb0 ;  /* 0x01600000041879f0 */ /* 0x000fe20008001818 */
[----:B------:R-:W-:Y:S02]  /*1930*/  UIADD3 UR4, UR8, 0x6, URZ ;  /* 0x0000000608047890 */ /* 0x000fe4000fffe03f */
[----:B------:R-:W-:Y:S01]  /*1940*/  UIADD3 UR6, UR10, 0x6, URZ ;  /* 0x000000060a067890 */ /* 0x000fe2000fffe03f */
[----:B------:R-:W-:Y:S01]  /*1950*/  UMOV UR5, 0x40000040 ;  /* 0x4000004000057882 */ /* 0x000fe20000000000 */
[----:B------:R-:W-:Y:S02]  /*1960*/  UMOV UR7, 0x40000040 ;  /* 0x4000004000077882 */ /* 0x000fe40000000000 */
[----:B------:R-:W-:Y:S02]  /*1970*/  IMAD.U32 R8, RZ, RZ, UR4 ;  /* 0x00000004ff087e24 */ /* 0x000fe4000f8e00ff */
[----:B------:R-:W-:Y:S01]  /*1980*/  IMAD.U32 R9, RZ, RZ, UR5 ;  /* 0x00000005ff097e24 */ /* 0x000fe2000f8e00ff */
[----:B------:R-:W-:-:S02]  /*1990*/  WARPGROUP.DEPBAR.LE gsb0, 0x0 ;  /* 0x00008000000079c5 */ /* 0x000fc40000010000 */
[----:B------:R-:W-:-:S06]  /*19a0*/  WARPGROUP.ARRIVE ;  /* 0x00000000000079c5 */ /* 0x000fcc0000000000 */
[----:B------:R-:W-:Y:S03]  /*19b0*/  HGMMA.64x96x16.F32.BF16 R24, gdesc[UR4], R24, gsb0 ;  /* 0x01600000041879f0 */ /* 0x000fe60008001818 */
[----:B------:R-:W-:Y:S02]  /*19c0*/  WARPGROUP.DEPBAR.LE gsb0, 0x0 ;  /* 0x00008000000079c5 */ /* 0x000fe40000010000 */
[----:B------:R-:W0:Y:S02]  /*19d0*/  SYNCS.PHASECHK.TRANS64.TRYWAIT P1, [UR9+0x32410], R10 ;  /* 0x0324100aff0075a7 */ /* 0x000e240008020149 */
[----:B0-----:R-:W-:Y:S05]  /*19e0*/  @!P1 BRA `(.L_x_182) ;  /* 0x000000cc00249947 */ /* 0x001fea0003800000 */
.L_x_289:
[----:B------:R-:W-:Y:S05]  /*19f0*/  @!P0 BRA `(.L_x_183) ;  /* 0x0000000000048947 */ /* 0x000fea0003800000 */
[----:B------:R-:W-:Y:S01]  /*1a00*/  BPT.TRAP 0x1 ;  /* 0x000000040000795c */ /* 0x000fe20000300000 */
.L_x_183:
[----:B------:R-:W-:-:S13]  /*1a10*/  R2UR UR4, R16 ;  /* 0x00000000100472ca */ /* 0x000fda00000e0000 */
[----:B------:R2:W3:Y:S01]  /*1a20*/  SYNCS.PHASECHK.TRANS64.TRYWAIT P1, [UR4+0x32450], R10 ;  /* 0x0324500aff0075a7 */ /* 0x0004e20008020144 */
[----:B------:R-:W-:Y:S05]  /*1a30*/  @!P0 BRA `(.L_x_184) ;  /* 0x0000000000048947 */ /* 0x000fea0003800000 */
[----:B------:R-:W-:Y:S01]  /*1a40*/  BPT.TRAP 0x1 ;  /* 0x000000040000795c */ /* 0x000fe20000300000 */
.L_x_184:
[----:B---3--:R-:W-:Y:S05]  /*1a50*/  @P1 BRA `(.L_x_185) ;  /* 0x00000000000c1947 */ /* 0x008fea0003800000 */
[----:B------:R-:W-:-:S13]  /*1a60*/  R2UR UR4, R16 ;  /* 0x00000000100472ca */ /* 0x000fda00000e0000 */
[----:B------:R-:W3:Y:S02]  /*1a70*/  SYNCS.PHASECHK.TRANS64.TRYWAIT P1, [UR4+0x32450], R10 ;  /* 0x0324500aff0075a7 */ /* 0x000ee40008020144 */
[----:B---3--:R-:W-:Y:S05]  /*1a80*/  @!P1 BRA `(.L_x_186) ;  /* 0x000000cc00189947 */ /* 0x008fea0003800000 */
.L_x_185:
[----:B------:R-:W-:Y:S01]  /*1a90*/  R2UR UR57, R16 ;  /* 0x00000000103972ca */ /* 0x000fe200000e0000 */
[----:B------:R-:W-:Y:S01]  /*1aa0*/  UIADD3 UR36, UR36, 0x22400, URZ ;  /* 0x0002240024247890 */ /* 0x000fe2000fffe03f */
[----:B------:R-:W-:Y:S01]  /*1ab0*/  WARPGROUP.ARRIVE ;  /* 0x00000000000079c5 */ /* 0x000fe20000000000 */
[----:B------:R-:W-:Y:S01]  /*1ac0*/  UMOV UR9, 0x40000040 ;  /* 0x4000004000097882 */ /* 0x000fe20000000000 */
[----:B------:R-:W-:Y:S01]  /*1ad0*/  UMOV UR11, 0x40000040 ;  /* 0x40000040000b7882 */ /* 0x000fe20000000000 */
[----:B------:R-:W-:Y:S01]  /*1ae0*/  USHF.R.U32.HI UR36, URZ, 0x4, UR36 ;  /* 0x000000043f247899 */ /* 0x000fe20008011624 */
[----:B0-----:R-:W-:Y:S01]  /*1af0*/  MOV R11, UR9 ;  /* 0x00000009000b7c02 */ /* 0x001fe20008000f00 */
[----:B------:R-:W-:Y:S01]  /*1b00*/  UMOV UR13, 0x40000040 ;  /* 0x40000040000d7882 */ /* 0x000fe20000000000 */
[----:B------:R-:W-:Y:S01]  /*1b10*/  UMOV UR5, 0x40000040 ;  /* 0x4000004000057882 */ /* 0x000fe20000000000 */
[----:B------:R-:W-:Y:S01]  /*1b20*/  ULOP3.LUT UR6, UR36, 0x3fff, URZ, 0xc0, !UPT ;  /* 0x00003fff24067892 */ /* 0x000fe2000f8ec03f */
[----:B------:R-:W-:Y:S01]  /*1b30*/  IMAD.U32 R13, RZ, RZ, UR13 ;  /* 0x0000000dff0d7e24 */ /* 0x000fe2000f8e00ff */
[----:B------:R-:W-:Y:S01]  /*1b40*/  UMOV UR15, 0x40000040 ;  /* 0x40000040000f7882 */ /* 0x000fe20000000000 */
[----:B------:R-:W-:Y:S01]  /*1b50*/  UMOV UR17, 0x40000040 ;  /* 0x4000004000117882 */ /* 0x000fe20000000000 */
[----:B------:R-:W-:Y:S01]  /*1b60*/  UIADD3 UR4, UR57, 0x400, URZ ;  /* 0x0000040039047890 */ /* 0x000fe2000fffe03f */
[----:B------:R-:W-:Y:S01]  /*1b70*/  LOP3.LUT R23, R23, 0xffffff80, RZ, 0xc0, !PT ;  /* 0xffffff8017177812 */ /* 0x000fe200078ec0ff */
[----:B------:R-:W-:Y:S01]  /*1b80*/  ULOP3.LUT UR6, UR6, 0x10000, URZ, 0xfc, !UPT ;  /* 0x0001000006067892 */ /* 0x000fe2000f8efc3f */
[----:B------:R-:W0:Y:S01]  /*1b90*/  S2R R72, SR_TID.X ;  /* 0x0000000000487919 */ /* 0x000e220000002100 */
[----:B------:R-:W-:Y:S01]  /*1ba0*/  USHF.R.U32.HI UR4, URZ, 0x4, UR4 ;  /* 0x000000043f047899 */ /* 0x000fe20008011604 */
[----:B------:R-:W-:Y:S01]  /*1bb0*/  IADD3 R157, -R19, 0xb, RZ ;  /* 0x0000000b139d7810 */ /* 0x000fe20007ffe1ff */
[----:B------:R-:W-:Y:S01]  /*1bc0*/  UIADD3 UR16, UR6, 0x402, URZ ;  /* 0x0000040206107890 */ /* 0x000fe2000fffe03f */
[----:B------:R-:W-:Y:S01]  /*1bd0*/  IMAD.IADD R23, R22, 0x1, -R23 ;  /* 0x0000000116177824 */ /* 0x000fe200078e0a17 */
[----:B------:R-:W-:Y:S01]  /*1be0*/  ULOP3.LUT UR7, UR4, 0x3fff, URZ, 0xc0, !UPT ;  /* 0x00003fff04077892 */ /* 0x000fe2000f8ec03f */
[----:B------:R-:W-:Y:S01]  /*1bf0*/  UMOV UR8, UR6 ;  /* 0x0000000600087c82 */ /* 0x000fe20008000000 */
[----:B------:R-:W-:Y:S01]  /*1c00*/  UIADD3 UR4, UR6, 0x2, URZ ;  /* 0x0000000206047890 */ /* 0x000fe2000fffe03f */
[----:B-12---:R-:W-:Y:S01]  /*1c10*/  IMAD.U32 R10, RZ, RZ, UR8 ;  /* 0x00000008ff0a7e24 */ /* 0x006fe2000f8e00ff */
[----:B------:R-:W-:Y:S01]  /*1c20*/  ULOP3.LUT UR58, UR7, 0x10000, URZ, 0xfc, !UPT ;  /* 0x00010000073a7892 */ /* 0x000fe2000f8efc3f */
[----:B------:R-:W-:Y:S01]  /*1c30*/  SHF.R.S32.HI R20, RZ, 0x1f, R23 ;  /* 0x0000001fff147819 */ /* 0x000fe20000011417 */
[----:B------:R-:W-:Y:S01]  /*1c40*/  UMOV UR19, 0x40000040 ;  /* 0x4000004000137882 */ /* 0x000fe20000000000 */
[----:B------:R-:W-:-:S02]  /*1c50*/  UIADD3 UR20, UR6, 0x404, URZ ;  /* 0x0000040406147890 */ /* 0x000fc4000fffe03f */
[----:B------:R-:W-:Y:S01]  /*1c60*/  UMOV UR12, UR4 ;  /* 0x00000004000c7c82 */ /* 0x000fe20008000000 */
[----:B------:R-:W-:Y:S01]  /*1c70*/  UIADD3 UR4, UR6, 0x4, URZ ;  /* 0x0000000406047890 */ /* 0x000fe2000fffe03f */
[----:B------:R-:W-:Y:S01]  /*1c80*/  IMAD.U32 R12, RZ, RZ, UR12 ;  /* 0x0000000cff0c7e24 */ /* 0x000fe2000f8e00ff */
[----:B------:R-:W-:Y:S01]  /*1c90*/  UMOV UR10, UR58 ;  /* 0x0000003a000a7c82 */ /* 0x000fe20008000000 */
[----:B------:R-:W-:Y:S01]  /*1ca0*/  UIADD3 UR14, UR58, 0x300, URZ ;  /* 0x000003003a0e7890 */ /* 0x000fe2000fffe03f */
[----:B------:R-:W-:Y:S01]  /*1cb0*/  HGMMA.64x96x16.F32.BF16 R24, gdesc[UR8], R24, gsb0 ;  /* 0x01600000081879f0 */ /* 0x000fe20008001818 */
[----:B------:R-:W-:Y:S02]  /*1cc0*/  UIADD3 UR10, UR58, 0x2, URZ ;  /* 0x000000023a0a7890 */ /* 0x000fe4000fffe03f */
[----:B------:R-:W-:Y:S01]  /*1cd0*/  IMAD.U32 R14, RZ, RZ, UR58 ;  /* 0x0000003aff0e7e24 */ /* 0x000fe2000f8e00ff */
[----:B------:R-:W-:Y:S01]  /*1ce0*/  UMOV UR8, UR12 ;  /* 0x0000000c00087c82 */ /* 0x000fe20008000000 */
[----:B------:R-:W-:Y:S01]  /*1cf0*/  UMOV UR9, UR13 ;  /* 0x0000000d00097c82 */ /* 0x000fe20008000000 */
[----:B------:R-:W-:Y:S01]  /*1d00*/  UMOV UR11, 0x40000040 ;  /* 0x40000040000b7882 */ /* 0x000fe20000000000 */
[----:B------:R-:W-:Y:S01]  /*1d10*/  UIADD3 UR12, UR6, 0x400, URZ ;  /* 0x00000400060c7890 */ /* 0x000fe2000fffe03f */
[----:B------:R-:W-:Y:S01]  /*1d20*/  LEA.HI R20, R20, R23, RZ, 0x2 ;  /* 0x0000001714147211 */ /* 0x000fe200078f10ff */
[----:B------:R-:W-:Y:S01]  /*1d30*/  UMOV UR13, 0x40000040 ;  /* 0x40000040000d7882 */ /* 0x000fe20000000000 */
[----:B------:R-:W-:-:S02]  /*1d40*/  UIADD3 UR18, UR58, 0x302, URZ ;  /* 0x000003023a127890 */ /* 0x000fc4000fffe03f */
[----:B------:R-:W-:Y:S01]  /*1d50*/  UIADD3 UR22, UR58, 0x304, URZ ;  /* 0x000003043a167890 */ /* 0x000fe2000fffe03f */
[----:B------:R-:W-:Y:S01]  /*1d60*/  LOP3.LUT R20, R20, 0x7ffffffc, RZ, 0xc0, !PT ;  /* 0x7ffffffc14147812 */ /* 0x000fe200078ec0ff */
[----:B------:R-:W-:Y:S01]  /*1d70*/  UMOV UR21, 0x40000040 ;  /* 0x4000004000157882 */ /* 0x000fe20000000000 */
[----:B------:R-:W-:Y:S01]  /*1d80*/  UMOV UR23, 0x40000040 ;  /* 0x4000004000177882 */ /* 0x000fe20000000000 */
[----:B------:R-:W-:Y:S01]  /*1d90*/  UIADD3 UR24, UR6, 0x406, URZ ;  /* 0x0000040606187890 */ /* 0x000fe2000fffe03f */
[----:B0-----:R-:W-:Y:S01]  /*1da0*/  LOP3.LUT R72, R72, 0x7f, RZ, 0xc0, !PT ;  /* 0x0000007f48487812 */ /* 0x001fe200078ec0ff */
[----:B------:R-:W-:Y:S01]  /*1db0*/  UIADD3 UR26, UR58, 0x306, URZ ;  /* 0x000003063a1a7890 */ /* 0x000fe2000fffe03f */
[----:B------:R-:W-:Y:S01]  /*1dc0*/  IMAD.IADD R20, R23, 0x1, -R20 ;  /* 0x0000000117147824 */ /* 0x000fe200078e0a14 */
[----:B------:R-:W-:Y:S01]  /*1dd0*/  UMOV UR25, 0x40000040 ;  /* 0x4000004000197882 */ /* 0x000fe20000000000 */
[----:B------:R-:W-:Y:S01]  /*1de0*/  UMOV UR27, 0x40000040 ;  /* 0x40000040001b7882 */ /* 0x000fe20000000000 */
[----:B------:R-:W-:-:S02]  /*1df0*/  UIADD3 UR28, UR6, 0x800, URZ ;  /* 0x00000800061c7890 */ /* 0x000fc4000fffe03f */
[----:B------:R-:W-:Y:S01]  /*1e00*/  UIADD3 UR30, UR58, 0x600, URZ ;  /* 0x000006003a1e7890 */ /* 0x000fe2000fffe03f */
[----:B------:R-:W-:Y:S01]  /*1e10*/  UMOV UR29, 0x40000040 ;  /* 0x40000040001d7882 */ /* 0x000fe20000000000 */
[----:B------:R-:W-:Y:S01]  /*1e20*/  UMOV UR31, 0x40000040 ;  /* 0x40000040001f7882 */ /* 0x000fe20000000000 */
[----:B------:R-:W-:Y:S02]  /*1e30*/  UIADD3 UR32, UR6, 0x802, URZ ;  /* 0x0000080206207890 */ /* 0x000fe4000fffe03f */
[----:B------:R-:W-:Y:S01]  /*1e40*/  UIADD3 UR34, UR58, 0x602, URZ ;  /* 0x000006023a227890 */ /* 0x000fe2000fffe03f */
[----:B------:R-:W-:Y:S01]  /*1e50*/  UMOV UR33, 0x40000040 ;  /* 0x4000004000217882 */ /* 0x000fe20000000000 */
[----:B------:R-:W-:Y:S01]  /*1e60*/  UMOV UR35, 0x40000040 ;  /* 0x4000004000237882 */ /* 0x000fe20000000000 */
[----:B------:R-:W-:Y:S02]  /*1e70*/  UIADD3 UR36, UR6, 0x804, URZ ;  /* 0x0000080406247890 */ /* 0x000fe4000fffe03f */
[----:B------:R-:W-:Y:S01]  /*1e80*/  UIADD3 UR38, UR58, 0x604, URZ ;  /* 0x000006043a267890 */ /* 0x000fe2000fffe03f */
        /* <DEDUP_REMOVED lines=18> */
[----:B------:R-:W-:Y:S01]  /*1fb0*/  UIADD3 UR56, UR6, 0xc06, URZ ;  /* 0x00000c0606387890 */ /* 0x000fe2000fffe03f */
[----:B------:R-:W-:Y:S01]  /*1fc0*/  UMOV UR59, 0x40000040 ;  /* 0x40000040003b7882 */ /* 0x000fe20000000000 */
[----:B------:R-:W-:Y:S02]  /*1fd0*/  UIMAD UR61, UR60, -0x60, UR61 ;  /* 0xffffffa03c3d78a4 */ /* 0x000fe4000f8e023d */
[----:B------:R-:W-:Y:S02]  /*1fe0*/  ULOP3.LUT UR7, UR7, 0x3000000, URZ, 0xfc, !UPT ;  /* 0x0300000007077892 */ /* 0x000fe4000f8efc3f */
[----:B------:R-:W-:Y:S02]  /*1ff0*/  UIADD3 UR61, UR61, 0x60, URZ ;  /* 0x000000603d3d7890 */ /* 0x000fe4000fffe03f */
[----:B------:R-:W-:-:S02]  /*2000*/  UIADD3 UR60, UR60, -0x2, URZ ;  /* 0xfffffffe3c3c7890 */ /* 0x000fc4000fffe03f */
[----:B------:R-:W-:Y:S02]  /*2010*/  IMAD.U32 R202, RZ, RZ, UR7 ;  /* 0x00000007ffca7e24 */ /* 0x000fe4000f8e00ff */
[----:B------:R-:W-:-:S04]  /*2020*/  IMAD.U32 R21, RZ, RZ, UR61 ;  /* 0x0000003dff157e24 */ /* 0x000fc8000f8e00ff */
        /* <DEDUP_REMOVED lines=9> */
[----:B------:R-:W-:Y:S01]  /*20c0*/  HGMMA.64x96x16.F32.BF16 R24, gdesc[UR8], R24, gsb0 ;  /* 0x01600000081879f0 */ /* 0x000fe20008001818 */
[----:B------:R-:W-:Y:S01]  /*20d0*/  UIADD3 UR10, UR58, 0x4, URZ ;  /* 0x000000043a0a7890 */ /* 0x000fe2000fffe03f */
[----:B------:R-:W-:Y:S01]  /*20e0*/  UMOV UR8, UR4 ;  /* 0x0000000400087c82 */ /* 0x000fe20008000000 */
[----:B------:R-:W-:Y:S01]  /*20f0*/  UMOV UR9, UR5 ;  /* 0x0000000500097c82 */ /* 0x000fe20008000000 */
[----:B------:R-:W-:Y:S01]  /*2100*/  UMOV UR11, 0x40000040 ;  /* 0x40000040000b7882 */ /* 0x000fe20000000000 */
[----:B------:R-:W-:Y:S02]  /*2110*/  WARPGROUP.DEPBAR.LE gsb0, 0x0 ;  /* 0x00008000000079c5 */ /* 0x000fe40000010000 */
[----:B------:R-:W-:-:S06]  /*2120*/  WARPGROUP.ARRIVE ;  /* 0x00000000000079c5 */ /* 0x000fcc0000000000 */
[----:B------:R-:W-:Y:S01]  /*2130*/  HGMMA.64x96x16.F32.BF16 R24, gdesc[UR8], R24, gsb0 ;  /* 0x01600000081879f0 */ /* 0x000fe20008001818 */
[----:B------:R-:W-:Y:S02]  /*2140*/  UIADD3 UR8, UR6, 0x6, URZ ;  /* 0x0000000606087890 */ /* 0x000fe4000fffe03f */
[----:B------:R-:W-:Y:S01]  /*2150*/  UIADD3 UR10, UR58, 0x6, URZ ;  /* 0x000000063a0a7890 */ /* 0x000fe2000fffe03f */
[----:B------:R-:W-:Y:S01]  /*2160*/  UMOV UR9, 0x40000040 ;  /* 0x4000004000097882 */ /* 0x000fe20000000000 */
[----:B------:R-:W-:Y:S01]  /*2170*/  UMOV UR11, 0x40000040 ;  /* 0x40000040000b7882 */ /* 0x000fe20000000000 */
[----:B------:R-:W-:Y:S01]  /*2180*/  UIADD3 UR58, UR58, 0x906, URZ ;  /* 0x000009063a3a7890 */ /* 0x000fe2000fffe03f */
[----:B------:R-:W-:Y:S01]  /*2190*/  ULDC UR6, c[0x0][0xad0] ;  /* 0x0002b40000067ab9 */ /* 0x000fe20000000800 */
[----:B------:R-:W-:Y:S02]  /*21a0*/  WARPGROUP.DEPBAR.LE gsb0, 0x0 ;  /* 0x00008000000079c5 */ /* 0x000fe40000010000 */
[----:B------:R-:W-:-:S06]  /*21b0*/  WARPGROUP.ARRIVE ;  /* 0x00000000000079c5 */ /* 0x000fcc0000000000 */
[----:B------:R-:W-:Y:S01]  /*21c0*/  HGMMA.64x96x16.F32.BF16 R24, gdesc[UR8], R24, gsb0 ;  /* 0x01600000081879f0 */ /* 0x000fe20008001818 */
[----:B------:R-:W-:Y:S01]  /*21d0*/  UMOV UR11, UR57 ;  /* 0x00000039000b7c82 */ /* 0x000fe20008000000 */
[----:B------:R-:W-:Y:S01]  /*21e0*/  UMOV UR57, 0x40000040 ;  /* 0x4000004000397882 */ /* 0x000fe20000000000 */
[----:B------:R-:W-:Y:S01]  /*21f0*/  IMAD.U32 R160, RZ, RZ, UR11 ;  /* 0x0000000bffa07e24 */ /* 0x000fe2000f8e00ff */
[----:B------:R-:W-:Y:S01]  /*2200*/  UMOV UR10, UR7 ;  /* 0x00000007000a7c82 */ /* 0x000fe20008000000 */
[----:B------:R-:W-:Y:S01]  /*2210*/  UMOV UR11, 0x40000040 ;  /* 0x40000040000b7882 */ /* 0x000fe20000000000 */
[----:B------:R-:W-:Y:S02]  /*2220*/  WARPGROUP.DEPBAR.LE gsb0, 0x0 ;  /* 0x00008000000079c5 */ /* 0x000fe40000010000 */
        /* <DEDUP_REMOVED lines=67> */
[----:B-1----:R-:W-:Y:S01]  /*2660*/  FSEL R25, R25, -INF , P5 ;  /* 0xff80000019197808 */ /* 0x002fe20002800000 */
[----:B------:R-:W-:Y:S01]  /*2670*/  FMUL.FTZ R52, R52, UR6 ;  /* 0x0000000634347c20 */ /* 0x000fe20008410000 */
[----:B------:R-:W-:Y:S01]  /*2680*/  FMUL.FTZ R50, R50, UR6 ;  /* 0x0000000632327c20 */ /* 0x000fe20008410000 */
[----:B------:R-:W-:Y:S01]  /*2690*/  FMUL.FTZ R51, R51, UR6 ;  /* 0x0000000633337c20 */ /* 0x000fe20008410000 */
[----:B------:R-:W-:Y:S01]  /*26a0*/  FMNMX.FTZ R22, R21, R25, !PT ;  /* 0x0000001915167209 */ /* 0x000fe20007810000 */
[----:B------:R-:W-:Y:S01]  /*26b0*/  FMUL.FTZ R53, R53, UR6 ;  /* 0x0000000635357c20 */ /* 0x000fe20008410000 */
[----:B------:R-:W-:Y:S01]  /*26c0*/  FMUL.FTZ R54, R54, UR6 ;  /* 0x0000000636367c20 */ /* 0x000fe20008410000 */
[----:B------:R-:W1:Y:S01]  /*26d0*/  MUFU.TANH R32, R32 ;  /* 0x0000002000207308 */ /* 0x000e620000002400 */
        /* <DEDUP_REMOVED lines=26> */
[----:B------:R-:W-:Y:S01]  /*2880*/  ISETP.GT.AND P4, PT, R20, 0x18, PT ;  /* 0x000000181400780c */ /* 0x000fe20003f84270 */
[----:B------:R-:W-:Y:S01]  /*2890*/  FMUL.FTZ R71, R71, UR6 ;  /* 0x0000000647477c20 */ /* 0x000fe20008410000 */
[----:B------:R-:W-:-:S03]  /*28a0*/  ULDC UR6, c[0x0][0xa80] ;  /* 0x0002a00000067ab9 */ /* 0x000fc60000000800 */
[----:B------:R-:W2:Y:S01]  /*28b0*/  MUFU.TANH R30, R30 ;  /* 0x0000001e001e7308 */ /* 0x000ea20000002400 */
[----:B0-----:R-:W-:Y:S02]  /*28c0*/  FSEL R24, R27, -INF , P5 ;  /* 0xff8000001b187808 */ /* 0x001fe40002800000 */
[----:B------:R-:W-:Y:S02]  /*28d0*/  ISETP.GT.AND P5, PT, R20, 0x19, PT ;  /* 0x000000191400780c */ /* 0x000fe40003fa4270 */
[----:B------:R-:W-:-:S03]  /*28e0*/  FMNMX.FTZ R27, R26, R24, !PT ;  /* 0x000000181a1b7209 */ /* 0x000fc60007810000 */
[----:B------:R-:W0:Y:S01]  /*28f0*/  MUFU.TANH R36, R36 ;  /* 0x0000002400247308 */ /* 0x000e220000002400 */
[----:B-1----:R-:W-:-:S04]  /*2900*/  FSEL R193, R33, -INF , P3 ;  /* 0xff80000021c17808 */ /* 0x002fc80001800000 */
[----:B------:R-:W-:-:S03]  /*2910*/  FMNMX.FTZ R22, R193, R22, !PT ;  /* 0x00000016c1167209 */ /* 0x000fc60007810000 */
[----:B------:R-:W1:Y:S01]  /*2920*/  MUFU.TANH R31, R31 ;  /* 0x0000001f001f7308 */ /* 0x000e620000002400 */
[----:B--2---:R-:W-:Y:S02]  /*2930*/  FSEL R30, R30, -INF , P6 ;  /* 0xff8000001e1e7808 */ /* 0x004fe40003000000 */
[----:B------:R-:W-:Y:S02]  /*2940*/  ISETP.GT.AND P6, PT, R20, 0x20, PT ;  /* 0x000000201400780c */ /* 0x000fe40003fc4270 */
[----:B------:R-:W-:-:S03]  /*2950*/  FMNMX.FTZ R27, R30, R27, !PT ;  /* 0x0000001b1e1b7209 */ /* 0x000fc60007810000 */
[----:B------:R-:W2:Y:S01]  /*2960*/  MUFU.TANH R37, R37 ;  /* 0x0000002500257308 */ /* 0x000ea20000002400 */
[----:B0-----:R-:W-:-:S04]  /*2970*/  FSEL R195, R36, -INF , P4 ;  /* 0xff80000024c37808 */ /* 0x001fc80002000000 */
[----:B------:R-:W-:-:S03]  /*2980*/  FMNMX.FTZ R22, R195, R22, !PT ;  /* 0x00000016c3167209 */ /* 0x000fc60007810000 */
[----:B------:R-:W0:Y:S01]  /*2990*/  MUFU.TANH R34, R34 ;  /* 0x0000002200227308 */ /* 0x000e220000002400 */
[----:B-1----:R-:W-:Y:S02]  /*29a0*/  FSEL R28, R31, -INF , P1 ;  /* 0xff8000001f1c7808 */ /* 0x002fe40000800000 */
[----:B------:R-:W-:Y:S02]  /*29b0*/  ISETP.GT.AND P1, PT, R20, 0x21, PT ;  /* 0x000000211400780c */ /* 0x000fe40003f24270 */
[----:B------:R-:W-:-:S03]  /*29c0*/  FMNMX.FTZ R27, R28, R27, !PT ;  /* 0x0000001b1c1b7209 */ /* 0x000fc60007810000 */
[----:B------:R-:W1:Y:S01]  /*29d0*/  MUFU.TANH R40, R40 ;  /* 0x0000002800287308 */ /* 0x000e620000002400 */
[----:B--2---:R-:W-:-:S04]  /*29e0*/  FSEL R197, R37, -INF , P5 ;  /* 0xff80000025c57808 */ /* 0x004fc80002800000 */
[----:B------:R-:W-:-:S03]  /*29f0*/  FMNMX.FTZ R22, R197, R22, !PT ;  /* 0x00000016c5167209 */ /* 0x000fc60007810000 */
        /* <DEDUP_REMOVED lines=47> */
[----:B-1----:R-:W-:Y:S02]  /*2cf0*/  FSEL R206, R47, -INF , P3 ;  /* 0xff8000002fce7808 */ /* 0x002fe40001800000 */
[----:B------:R-:W-:-:S05]  /*2d00*/  ISETP.GT.AND P3, PT, R20, 0x41, PT ;  /* 0x000000411400780c */ /* 0x000fca0003f64270 */
[----:B------:R-:W1:Y:S01]  /*2d10*/  MUFU.TANH R51, R51 ;  /* 0x0000003300337308 */ /* 0x000e620000002400 */
[----:B--2---:R-:W-:-:S04]  /*2d20*/  FSEL R181, R52, -INF , P6 ;  /* 0xff80000034b57808 */ /* 0x004fc80003000000 */
[----:B------:R-:W-:-:S03]  /*2d30*/  FMNMX.FTZ R22, R181, R22, !PT ;  /* 0x00000016b5167209 */ /* 0x000fc60007810000 */
[----:B------:R-:W2:Y:S01]  /*2d40*/  MUFU.TANH R53, R53 ;  /* 0x0000003500357308 */ /* 0x000ea20000002400 */
[----:B0-----:R-:W-:Y:S02]  /*2d50*/  FSEL R163, R50, -INF , P4 ;  /* 0xff80000032a37808 */ /* 0x001fe40002000000 */
[----:B------:R-:W-:-:S05]  /*2d60*/  ISETP.GT.AND P4, PT, R20, 0x48, PT ;  /* 0x000000481400780c */ /* 0x000fca0003f84270 */
        /* <DEDUP_REMOVED lines=16> */
[----:B0-----:R-:W-:-:S04]  /*2e70*/  FSEL R169, R57, -INF , P3 ;  /* 0xff80000039a97808 */ /* 0x001fc80001800000 */
[----:B------:R-:W-:-:S03]  /*2e80*/  FMNMX.FTZ R22, R169, R22, !PT ;  /* 0x00000016a9167209 */ /* 0x000fc60007810000 */
[----:B------:R-:W0:Y:S01]  /*2e90*/  MUFU.TANH R60, R60 ;  /* 0x0000003c003c7308 */ /* 0x000e220000002400 */
[----:B-1----:R-:W-:Y:S02]  /*2ea0*/  FSEL R166, R58, -INF , P2 ;  /* 0xff8000003aa67808 */ /* 0x002fe40001000000 */
[----:B------:R-:W-:-:S05]  /*2eb0*/  ISETP.GT.AND P2, PT, R20, 0x58, PT ;  /* 0x000000581400780c */ /* 0x000fca0003f44270 */
[----:B------:R-:W1:Y:S01]  /*2ec0*/  MUFU.TANH R61, R61 ;  /* 0x0000003d003d7308 */ /* 0x000e620000002400 */
[----:B--2---:R-:W-:Y:S02]  /*2ed0*/  FSEL R168, R59, -INF , P3 ;  /* 0xff8000003ba87808 */ /* 0x004fe40001800000 */
[----:B------:R-:W-:Y:S02]  /*2ee0*/  ISETP.GT.AND P3, PT, R20, 0x59, PT ;  /* 0x000000591400780c */ /* 0x000fe40003f64270 */
[----:B------:R-:W-:-:S03]  /*2ef0*/  FMNMX.FTZ R20, R206, R27, !PT ;  /* 0x0000001bce147209 */ /* 0x000fc60007810000 */
[----:B------:R-:W2:Y:S01]  /*2f00*/  MUFU.TANH R64, R64 ;  /* 0x0000004000407308 */ /* 0x000ea20000002400 */
[----:B------:R-:W-:Y:S02]  /*2f10*/  FMNMX.FTZ R27, R163, R20, !PT ;  /* 0x00000014a31b7209 */ /* 0x000fe40007810000 */
[----:B0-----:R-:W-:Y:S02]  /*2f20*/  FSEL R185, R60, -INF , P4 ;  /* 0xff8000003cb97808 */ /* 0x001fe40002000000 */
[----:B------:R-:W-:Y:S02]  /*2f30*/  FMNMX.FTZ R27, R164, R27, !PT ;  /* 0x0000001ba41b7209 */ /* 0x000fe40007810000 */
[----:B------:R-:W-:Y:S01]  /*2f40*/  FMNMX.FTZ R22, R185, R22, !PT ;  /* 0x00000016b9167209 */ /* 0x000fe20007810000 */
[----:B------:R-:W0:Y:S01]  /*2f50*/  MUFU.TANH R65, R65 ;  /* 0x0000004100417308 */ /* 0x000e220000002400 */
[----:B------:R-:W-:Y:S02]  /*2f60*/  FMNMX.FTZ R27, R180, R27, !PT ;  /* 0x0000001bb41b7209 */ /* 0x000fe40007810000 */
[----:B-1----:R-:W-:-:S02]  /*2f70*/  FSEL R187, R61, -INF , P5 ;  /* 0xff8000003dbb7808 */ /* 0x002fc40002800000 */
[----:B------:R-:W-:Y:S02]  /*2f80*/  FMNMX.FTZ R27, R182, R27, !PT ;  /* 0x0000001bb61b7209 */ /* 0x000fe40007810000 */
[----:B------:R-:W-:Y:S01]  /*2f90*/  FMNMX.FTZ R31, R187, R22, !PT ;  /* 0x00000016bb1f7209 */ /* 0x000fe20007810000 */
[----:B------:R-:W1:Y:S01]  /*2fa0*/  MUFU.TANH R62, R62 ;  /* 0x0000003e003e7308 */ /* 0x000e620000002400 */
[----:B--2---:R-:W-:Y:S02]  /*2fb0*/  FSEL R162, R64, -INF , P6 ;  /* 0xff80000040a27808 */ /* 0x004fe40003000000 */
[----:B------:R-:W-:Y:S02]  /*2fc0*/  FMNMX.FTZ R27, R166, R27, !PT ;  /* 0x0000001ba61b7209 */ /* 0x000fe40007810000 */
[----:B------:R-:W-:Y:S02]  /*2fd0*/  FMNMX.FTZ R31, R162, R31, !PT ;  /* 0x0000001fa21f7209 */ /* 0x000fe40007810000 */
[----:B------:R-:W-:Y:S01]  /*2fe0*/  FMNMX.FTZ R27, R168, R27, !PT ;  /* 0x0000001ba81b7209 */ /* 0x000fe20007810000 */
[----:B------:R-:W2:Y:S01]  /*2ff0*/  MUFU.TANH R68, R68 ;  /* 0x0000004400447308 */ /* 0x000ea20000002400 */
[----:B0-----:R-:W-:-:S04]  /*3000*/  FSEL R170, R65, -INF , P1 ;  /* 0xff80000041aa7808 */ /* 0x001fc80000800000 */
[----:B------:R-:W-:-:S03]  /*3010*/  FMNMX.FTZ R20, R170, R31, !PT ;  /* 0x0000001faa147209 */ /* 0x000fc60007810000 */
[----:B------:R-:W0:Y:S01]  /*3020*/  MUFU.TANH R63, R63 ;  /* 0x0000003f003f7308 */ /* 0x000e220000002400 */
[----:B-1----:R-:W-:-:S04]  /*3030*/  FSEL R188, R62, -INF , P4 ;  /* 0xff8000003ebc7808 */ /* 0x002fc80002000000 */
[----:B------:R-:W-:-:S03]  /*3040*/  FMNMX.FTZ R27, R188, R27, !PT ;  /* 0x0000001bbc1b7209 */ /* 0x000fc60007810000 */
[----:B------:R-:W1:Y:S01]  /*3050*/  MUFU.TANH R66, R66 ;  /* 0x0000004200427308 */ /* 0x000e620000002400 */
[----:B--2---:R-:W-:-:S04]  /*3060*/  FSEL R171, R68, -INF , P2 ;  /* 0xff80000044ab7808 */ /* 0x004fc80001000000 */
[----:B------:R-:W-:-:S03]  /*3070*/  FMNMX.FTZ R31, R171, R20, !PT ;  /* 0x00000014ab1f7209 */ /* 0x000fc60007810000 */
        /* <DEDUP_REMOVED lines=11> */
[----:B------:R-:W-:Y:S02]  /*3130*/  FMNMX.FTZ R31, R172, R31, !PT ;  /* 0x0000001fac1f7209 */ /* 0x000fe40007810000 */
[----:B-1----:R-:W-:-:S03]  /*3140*/  FSEL R175, R70, -INF , P2 ;  /* 0xff80000046af7808 */ /* 0x002fc60001000000 */
[----:B------:R-:W0:Y:S01]  /*3150*/  SHFL.BFLY PT, R22, R31, 0x2, 0x1f ;  /* 0x0c401f001f167f89 */ /* 0x000e2200000e0000 */
[----:B------:R-:W-:Y:S02]  /*3160*/  FMNMX.FTZ R27, R175, R20, !PT ;  /* 0x00000014af1b7209 */ /* 0x000fe40007810000 */
[----:B--2---:R-:W-:-:S04]  /*3170*/  FSEL R176, R71, -INF , P3 ;  /* 0xff80000047b07808 */ /* 0x004fc80001800000 */
[----:B------:R-:W-:-:S05]  /*3180*/  FMNMX.FTZ R27, R176, R27, !PT ;  /* 0x0000001bb01b7209 */ /* 0x000fca0007810000 */
[----:B------:R-:W1:Y:S01]  /*3190*/  SHFL.BFLY PT, R20, R27, 0x2, 0x1f ;  /* 0x0c401f001b147f89 */ /* 0x000e6200000e0000 */
[----:B0-----:R-:W-:-:S05]  /*31a0*/  FMNMX.FTZ R22, R31, R22, !PT ;  /* 0x000000161f167209 */ /* 0x001fca0007810000 */
[----:B------:R-:W0:Y:S01]  /*31b0*/  SHFL.BFLY PT, R189, R22, 0x1, 0x1f ;  /* 0x0c201f0016bd7f89 */ /* 0x000e2200000e0000 */
[----:B-1----:R-:W-:-:S05]  /*31c0*/  FMNMX.FTZ R31, R27, R20, !PT ;  /* 0x000000141b1f7209 */ /* 0x002fca0007810000 */
[----:B------:R-:W1:Y:S01]  /*31d0*/  SHFL.BFLY PT, R196, R31, 0x1, 0x1f ;  /* 0x0c201f001fc47f89 */ /* 0x000e6200000e0000 */
[----:B0-----:R-:W-:Y:S01]  /*31e0*/  FMNMX.FTZ R189, R22, R189, !PT ;  /* 0x000000bd16bd7209 */ /* 0x001fe20007810000 */
[----:B------:R0:W-:Y:S06]  /*31f0*/  BAR.ARV R157, 0x100 ;  /* 0x0004009d0000751d */ /* 0x0001ec0000002000 */
[C---:B------:R-:W-:Y:S01]  /*3200*/  FMUL.FTZ R178, R189.reuse, UR6 ;  /* 0x00000006bdb27c20 */ /* 0x040fe20008410000 */
[----:B------:R-:W-:-:S04]  /*3210*/  FSETP.NEU.FTZ.AND P1, PT, R189, -INF , PT ;  /* 0xff800000bd00780b */ /* 0x000fc80003f3d000 */
[----:B------:R-:W-:Y:S02]  /*3220*/  FSEL R178, R178, RZ, P1 ;  /* 0x000000ffb2b27208 */ /* 0x000fe40000800000 */
[----:B-1----:R-:W-:-:S03]  /*3230*/  FMNMX.FTZ R196, R31, R196, !PT ;  /* 0x000000c41fc47209 */ /* 0x002fc60007810000 */
[--C-:B------:R-:W-:Y:S01]  /*3240*/  FFMA.FTZ R20, R21, UR6, -R178.reuse ;  /* 0x0000000615147c23 */ /* 0x100fe200080108b2 */
[--C-:B------:R-:W-:Y:S01]  /*3250*/  FFMA.FTZ R22, R23, UR6, -R178.reuse ;  /* 0x0000000617167c23 */ /* 0x100fe200080108b2 */
[--C-:B------:R-:W-:Y:S01]  /*3260*/  FFMA.FTZ R21, R25, UR6, -R178.reuse ;  /* 0x0000000619157c23 */ /* 0x100fe200080108b2 */
[C---:B------:R-:W-:Y:S01]  /*3270*/  FSETP.NEU.FTZ.AND P1, PT, R196.reuse, -INF , PT ;  /* 0xff800000c400780b */ /* 0x040fe20003f3d000 */
[----:B------:R-:W-:Y:S01]  /*3280*/  FMUL.FTZ R177, R196, UR6 ;  /* 0x00000006c4b17c20 */ /* 0x000fe20008410000 */
[--C-:B------:R-:W-:Y:S01]  /*3290*/  FFMA.FTZ R23, R29, UR6, -R178.reuse ;  /* 0x000000061d177c23 */ /* 0x100fe200080108b2 */
[----:B------:R-:W-:Y:S01]  /*32a0*/  MUFU.EX2 R20, R20 ;  /* 0x0000001400147308 */ /* 0x000fe20000000800 */
[--C-:B------:R-:W-:Y:S01]  /*32b0*/  FFMA.FTZ R184, R191, UR6, -R178.reuse ;  /* 0x00000006bfb87c23 */ /* 0x100fe200080108b2 */
[--C-:B------:R-:W-:Y:S01]  /*32c0*/  FFMA.FTZ R191, R193, UR6, -R178.reuse ;  /* 0x00000006c1bf7c23 */ /* 0x100fe200080108b2 */
[----:B------:R-:W-:Y:S01]  /*32d0*/  FSEL R177, R177, RZ, P1 ;  /* 0x000000ffb1b17208 */ /* 0x000fe20000800000 */
[--C-:B------:R-:W-:Y:S01]  /*32e0*/  FFMA.FTZ R186, R195, UR6, -R178.reuse ;  /* 0x00000006c3ba7c23 */ /* 0x100fe200080108b2 */
[----:B------:R-:W-:Y:S01]  /*32f0*/  ISETP.NE.AND P1, PT, R72, RZ, PT ;  /* 0x000000ff4800720c */ /* 0x000fe20003f25270 */
[--C-:B------:R-:W-:Y:S01]  /*3300*/  FFMA.FTZ R193, R197, UR6, -R178.reuse ;  /* 0x00000006c5c17c23 */ /* 0x100fe200080108b2 */
[--C-:B------:R-:W-:Y:S01]  /*3310*/  FFMA.FTZ R179, R179, UR6, -R178.reuse ;  /* 0x00000006b3b37c23 */ /* 0x100fe200080108b2 */
[--C-:B------:R-:W-:Y:S01]  /*3320*/  FFMA.FTZ R159, R24, UR6, -R177.reuse ;  /* 0x00000006189f7c23 */ /* 0x100fe200080108b1 */
[--C-:B------:R-:W-:Y:S01]  /*3330*/  FFMA.FTZ R156, R26, UR6, -R177.reuse ;  /* 0x000000061a9c7c23 */ /* 0x100fe200080108b1 */
[--C-:B------:R-:W-:Y:S01]  /*3340*/  FFMA.FTZ R158, R30, UR6, -R177.reuse ;  /* 0x000000061e9e7c23 */ /* 0x100fe200080108b1 */
[--C-:B------:R-:W-:Y:S01]  /*3350*/  FFMA.FTZ R161, R28, UR6, -R177.reuse ;  /* 0x000000061ca17c23 */ /* 0x100fe200080108b1 */
[----:B------:R-:W1:Y:S01]  /*3360*/  MUFU.EX2 R21, R21 ;  /* 0x0000001500157308 */ /* 0x000e620000000800 */
[--C-:B------:R-:W-:Y:S01]  /*3370*/  FFMA.FTZ R195, R194, UR6, -R177.reuse ;  /* 0x00000006c2c37c23 */ /* 0x100fe200080108b1 */
[--C-:B------:R-:W-:Y:S01]  /*3380*/  FFMA.FTZ R192, R192, UR6, -R177.reuse ;  /* 0x00000006c0c07c23 */ /* 0x100fe200080108b1 */
[--C-:B------:R-:W-:Y:S01]  /*3390*/  FFMA.FTZ R194, R198, UR6, -R177.reuse ;  /* 0x00000006c6c27c23 */ /* 0x100fe200080108b1 */
[----:B------:R-:W-:Y:S01]  /*33a0*/  FFMA.FTZ R197, R200, UR6, -R177 ;  /* 0x00000006c8c57c23 */ /* 0x000fe200080108b1 */
[----:B------:R-:W-:Y:S01]  /*33b0*/  FFMA.FTZ R198, R199, UR6, -R178 ;  /* 0x00000006c7c67c23 */ /* 0x000fe200080108b2 */
[----:B------:R-:W-:-:S02]  /*33c0*/  @!P1 VIADD R24, R160, 0x32440 ;  /* 0x00032440a0189836 */ /* 0x000fc40000000000 */
[--C-:B------:R-:W-:Y:S01]  /*33d0*/  FFMA.FTZ R199, R201, UR6, -R178.reuse ;  /* 0x00000006c9c77c23 */ /* 0x100fe200080108b2 */
[----:B------:R-:W-:Y:S01]  /*33e0*/  MUFU.EX2 R22, R22 ;  /* 0x0000001600167308 */ /* 0x000fe20000000800 */
[--C-:B------:R-:W-:Y:S01]  /*33f0*/  FFMA.FTZ R200, R203, UR6, -R178.reuse ;  /* 0x00000006cbc87c23 */ /* 0x100fe200080108b2 */
[----:B------:R-:W-:Y:S01]  /*3400*/  FFMA.FTZ R201, R205, UR6, -R178 ;  /* 0x00000006cdc97c23 */ /* 0x000fe200080108b2 */
[----:B------:R-:W-:Y:S01]  /*3410*/  @!P1 PRMT R24, RZ, 0x654, R24 ;  /* 0x00000654ff189816 */ /* 0x000fe20000000018 */
[--C-:B------:R-:W-:Y:S01]  /*3420*/  FFMA.FTZ R203, R204, UR6, -R177.reuse ;  /* 0x00000006cccb7c23 */ /* 0x100fe200080108b1 */
[--C-:B------:R-:W-:Y:S01]  /*3430*/  FFMA.FTZ R204, R208, UR6, -R177.reuse ;  /* 0x00000006d0cc7c23 */ /* 0x100fe200080108b1 */
[--C-:B------:R-:W-:Y:S01]  /*3440*/  FFMA.FTZ R205, R210, UR6, -R177.reuse ;  /* 0x00000006d2cd7c23 */ /* 0x100fe200080108b1 */
[----:B------:R2:W-:Y:S01]  /*3450*/  @!P1 SYNCS.ARRIVE.TRANS64.RED.A1T0 RZ, [R24+URZ], RZ ;  /* 0x000000ff18ff99a7 */ /* 0x0005e2000810043f */
[----:B------:R-:W3:Y:S01]  /*3460*/  MUFU.EX2 R23, R23 ;  /* 0x0000001700177308 */ /* 0x000ee20000000800 */
[----:B-1----:R-:W-:Y:S01]  /*3470*/  F2FP.BF16.F32.PACK_AB R152, R21, R20 ;  /* 0x000000141598723e */ /* 0x002fe200000010ff */
[--C-:B------:R-:W-:Y:S01]  /*3480*/  FFMA.FTZ R206, R206, UR6, -R177.reuse ;  /* 0x00000006cece7c23 */ /* 0x100fe200080108b1 */
        /* <DEDUP_REMOVED lines=8> */
[--C-:B------:R-:W-:Y:S01]  /*3510*/  FFMA.FTZ R182, R169, UR6, -R178.reuse ;  /* 0x00000006a9b67c23 */ /* 0x100fe200080108b2 */
[--C-:B------:R-:W-:Y:S01]  /*3520*/  FFMA.FTZ R169, R185, UR6, -R178.reuse ;  /* 0x00000006b9a97c23 */ /* 0x100fe200080108b2 */
[--C-:B------:R-:W-:Y:S01]  /*3530*/  FFMA.FTZ R183, R168, UR6, -R177.reuse ;  /* 0x00000006a8b77c23 */ /* 0x100fe200080108b1 */
[--C-:B------:R-:W-:Y:S01]  /*3540*/  FFMA.FTZ R167, R167, UR6, -R178.reuse ;  /* 0x00000006a7a77c23 */ /* 0x100fe200080108b2 */
[--C-:B------:R-:W-:Y:S01]  /*3550*/  FFMA.FTZ R212, R187, UR6, -R178.reuse ;  /* 0x00000006bbd47c23 */ /* 0x100fe200080108b2 */
[----:B------:R-:W1:Y:S01]  /*3560*/  MUFU.EX2 R159, R159 ;  /* 0x0000009f009f7308 */ /* 0x000e620000000800 */
[----:B---3--:R-:W-:Y:S01]  /*3570*/  F2FP.BF16.F32.PACK_AB R154, R23, R22 ;  /* 0x00000016179a723e */ /* 0x008fe200000010ff */
        /* <DEDUP_REMOVED lines=10> */
[----:B------:R-:W-:Y:S01]  /*3620*/  FFMA.FTZ R162, R162, UR6, -R178 ;  /* 0x00000006a2a27c23 */ /* 0x000fe200080108b2 */
[----:B------:R-:W-:Y:S01]  /*3630*/  FFMA.FTZ R175, R176, UR6, -R177 ;  /* 0x00000006b0af7c23 */ /* 0x000fe200080108b1 */
[----:B------:R-:W-:Y:S01]  /*3640*/  FADD.FTZ R21, R20, R21 ;  /* 0x0000001514157221 */ /* 0x000fe20000010000 */
[----:B------:R-:W-:Y:S01]  /*3650*/  @!P1 VIADD R160, R160, 0x32460 ;  /* 0x00032460a0a09836 */ /* 0x000fe20000000000 */
[----:B------:R-:W3:Y:S01]  /*3660*/  MUFU.EX2 R161, R161 ;  /* 0x000000a100a17308 */ /* 0x000ee20000000800 */
[----:B-1----:R-:W-:Y:S01]  /*3670*/  F2FP.BF16.F32.PACK_AB R153, R159, R156 ;  /* 0x0000009c9f99723e */ /* 0x002fe200000010ff */
[----:B------:R-:W-:Y:S01]  /*3680*/  FADD.FTZ R159, R156, R159 ;  /* 0x0000009f9c9f7221 */ /* 0x000fe20000010000 */
[----:B------:R-:W-:Y:S01]  /*3690*/  FADD.FTZ R22, R22, R21 ;  /* 0x0000001516167221 */ /* 0x000fe20000010000 */
[----:B------:R-:W-:-:S03]  /*36a0*/  @!P1 PRMT R160, RZ, 0x654, R160 ;  /* 0x00000654ffa09816 */ /* 0x000fc600000000a0 */
[----:B------:R-:W-:Y:S01]  /*36b0*/  FADD.FTZ R23, R23, R22 ;  /* 0x0000001617177221 */ /* 0x000fe20000010000 */
[----:B------:R-:W-:Y:S08]  /*36c0*/  MUFU.EX2 R184, R184 ;  /* 0x000000b800b87308 */ /* 0x000ff00000000800 */
[----:B------:R-:W1:Y:S01]  /*36d0*/  MUFU.EX2 R191, R191 ;  /* 0x000000bf00bf7308 */ /* 0x000e620000000800 */
[----:B---3--:R-:W-:Y:S01]  /*36e0*/  F2FP.BF16.F32.PACK_AB R155, R161, R158 ;  /* 0x0000009ea19b723e */ /* 0x008fe200000010ff */
[----:B------:R0:W-:Y:S01]  /*36f0*/  BAR.SYNC.DEFER_BLOCKING R15, 0x100 ;  /* 0x0004000f0000751d */ /* 0x0001e20000010000 */
[----:B------:R-:W-:-:S04]  /*3700*/  FADD.FTZ R158, R158, R159 ;  /* 0x0000009f9e9e7221 */ /* 0x000fc80000010000 */
[----:B------:R-:W-:Y:S01]  /*3710*/  FADD.FTZ R161, R161, R158 ;  /* 0x0000009ea1a17221 */ /* 0x000fe20000010000 */
[----:B------:R-:W-:Y:S08]  /*3720*/  MUFU.EX2 R186, R186 ;  /* 0x000000ba00ba7308 */ /* 0x000ff00000000800 */
[----:B------:R-:W-:Y:S08]  /*3730*/  MUFU.EX2 R193, R193 ;  /* 0x000000c100c17308 */ /* 0x000ff00000000800 */
[----:B------:R-:W-:Y:S01]  /*3740*/  MUFU.EX2 R192, R192 ;  /* 0x000000c000c07308 */ /* 0x000fe20000000800 */
[----:B--2---:R-:W-:-:S06]  /*3750*/  WARPGROUP.ARRIVE ;  /* 0x00000000000079c5 */ /* 0x004fcc0000000000 */
[----:B------:R-:W-:Y:S01]  /*3760*/  HGMMA.64x256x16.F32.BF16 R24, R152, gdesc[UR8].tnspB, RZ, !UPT, gsb0 ;  /* 0x43e0000898187df0 */ /* 0x000fe2000c0018ff */
[----:B------:R-:W2:Y:S01]  /*3770*/  MUFU.EX2 R195, R195 ;  /* 0x000000c300c37308 */ /* 0x000ea20000000800 */
[----:B------:R-:W-:Y:S01]  /*3780*/  UIADD3 UR10, UR7, 0x80, URZ ;  /* 0x00000080070a7890 */ /* 0x000fe2000fffe03f */
[----:B------:R-:W-:-:S06]  /*3790*/  UMOV UR11, 0x40000040 ;  /* 0x40000040000b7882 */ /* 0x000fcc0000000000 */
[----:B------:R-:W-:Y:S08]  /*37a0*/  MUFU.EX2 R194, R194 ;  /* 0x000000c200c27308 */ /* 0x000ff00000000800 */
[----:B------:R-:W3:Y:S08]  /*37b0*/  MUFU.EX2 R197, R197 ;  /* 0x000000c500c57308 */ /* 0x000ef00000000800 */
[----:B------:R-:W-:Y:S08]  /*37c0*/  MUFU.EX2 R198, R198 ;  /* 0x000000c600c67308 */ /* 0x000ff00000000800 */
[----:B------:R-:W4:Y:S08]  /*37d0*/  MUFU.EX2 R199, R199 ;  /* 0x000000c700c77308 */ /* 0x000f300000000800 */
[----:B------:R-:W-:Y:S08]  /*37e0*/  MUFU.EX2 R200, R200 ;  /* 0x000000c800c87308 */ /* 0x000ff00000000800 */
[----:B------:R-:W-:Y:S08]  /*37f0*/  MUFU.EX2 R201, R201 ;  /* 0x000000c900c97308 */ /* 0x000ff00000000800 */
[----:B------:R-:W-:Y:S08]  /*3800*/  MUFU.EX2 R203, R203 ;  /* 0x000000cb00cb7308 */ /* 0x000ff00000000800 */
[----:B------:R-:W5:Y:S08]  /*3810*/  MUFU.EX2 R204, R204 ;  /* 0x000000cc00cc7308 */ /* 0x000f700000000800 */
[----:B------:R-:W-:Y:S08]  /*3820*/  MUFU.EX2 R205, R205 ;  /* 0x000000cd00cd7308 */ /* 0x000ff00000000800 */
[----:B------:R-:W0:Y:S08]  /*3830*/  MUFU.EX2 R206, R206 ;  /* 0x000000ce00ce7308 */ /* 0x000e300000000800 */
[----:B------:R-:W-:Y:S08]  /*3840*/  MUFU.EX2 R179, R179 ;  /* 0x000000b300b37308 */ /* 0x000ff00000000800 */
[----:B------:R-:W0:Y:S08]  /*3850*/  MUFU.EX2 R208, R208 ;  /* 0x000000d000d07308 */ /* 0x000e300000000800 */
[----:B------:R-:W-:Y:S08]  /*3860*/  MUFU.EX2 R165, R165 ;  /* 0x000000a500a57308 */ /* 0x000ff00000000800 */
[----:B------:R-:W-:Y:S08]  /*3870*/  MUFU.EX2 R210, R210 ;  /* 0x000000d200d27308 */ /* 0x000ff00000000800 */
[----:B------:R-:W-:Y:S08]  /*3880*/  MUFU.EX2 R163, R163 ;  /* 0x000000a300a37308 */ /* 0x000ff00000000800 */
[----:B------:R-:W0:Y:S08]  /*3890*/  MUFU.EX2 R164, R164 ;  /* 0x000000a400a47308 */ /* 0x000e300000000800 */
        /* <DEDUP_REMOVED lines=16> */
[----:B------:R-:W-:Y:S01]  /*39a0*/  MUFU.EX2 R174, R174 ;  /* 0x000000ae00ae7308 */ /* 0x000fe20000000800 */
[----:B------:R-:W-:-:S02]  /*39b0*/  WARPGROUP.DEPBAR.LE gsb0, 0x0 ;  /* 0x00008000000079c5 */ /* 0x000fc40000010000 */
[----:B-1----:R-:W-:-:S05]  /*39c0*/  F2FP.BF16.F32.PACK_AB R152, R191, R184 ;  /* 0x000000b8bf98723e */ /* 0x002fca00000010ff */
[----:B------:R-:W1:Y:S01]  /*39d0*/  MUFU.EX2 R175, R175 ;  /* 0x000000af00af7308 */ /* 0x000e620000000800 */
[----:B--2---:R-:W-:Y:S01]  /*39e0*/  F2FP.BF16.F32.PACK_AB R153, R195, R192 ;  /* 0x000000c0c399723e */ /* 0x004fe200000010ff */
[----:B------:R-:W-:Y:S01]  /*39f0*/  FADD.FTZ R184, R184, R23 ;  /* 0x00000017b8b87221 */ /* 0x000fe20000010000 */
[----:B------:R-:W-:Y:S01]  /*3a00*/  F2FP.BF16.F32.PACK_AB R154, R193, R186 ;  /* 0x000000bac19a723e */ /* 0x000fe200000010ff */
[----:B------:R-:W-:Y:S01]  /*3a10*/  FADD.FTZ R192, R192, R161 ;  /* 0x000000a1c0c07221 */ /* 0x000fe20000010000 */
[----:B---3--:R-:W-:Y:S01]  /*3a20*/  F2FP.BF16.F32.PACK_AB R155, R197, R194 ;  /* 0x000000c2c59b723e */ /* 0x008fe200000010ff */
[----:B------:R-:W-:Y:S02]  /*3a30*/  FADD.FTZ R191, R191, R184 ;  /* 0x000000b8bfbf7221 */ /* 0x000fe40000010000 */
[----:B------:R-:W-:Y:S01]  /*3a40*/  FADD.FTZ R195, R195, R192 ;  /* 0x000000c0c3c37221 */ /* 0x000fe20000010000 */
[----:B------:R-:W-:Y:S01]  /*3a50*/  WARPGROUP.ARRIVE ;  /* 0x00000000000079c5 */ /* 0x000fe20000000000 */
[----:B------:R-:W-:-:S02]  /*3a60*/  FADD.FTZ R186, R186, R191 ;  /* 0x000000bfbaba7221 */ /* 0x000fc40000010000 */
[----:B------:R-:W-:Y:S02]  /*3a70*/  FADD.FTZ R194, R194, R195 ;  /* 0x000000c3c2c27221 */ /* 0x000fe40000010000 */
[----:B------:R-:W-:Y:S01]  /*3a80*/  FADD.FTZ R193, R193, R186 ;  /* 0x000000bac1c17221 */ /* 0x000fe20000010000 */
[----:B------:R-:W-:Y:S01]  /*3a90*/  HGMMA.64x256x16.F32.BF16 R24, R152, gdesc[UR8].tnspB, R24, gsb0 ;  /* 0x43e0000898187df0 */ /* 0x000fe20008001818 */
[----:B------:R-:W-:Y:S01]  /*3aa0*/  UIADD3 UR10, UR7, 0x100, URZ ;  /* 0x00000100070a7890 */ /* 0x000fe2000fffe03f */
[----:B------:R-:W-:Y:S01]  /*3ab0*/  FADD.FTZ R194, R197, R194 ;  /* 0x000000c2c5c27221 */ /* 0x000fe20000010000 */
[----:B------:R-:W-:Y:S01]  /*3ac0*/  UMOV UR11, 0x40000040 ;  /* 0x40000040000b7882 */ /* 0x000fe20000000000 */
[----:B------:R-:W-:Y:S02]  /*3ad0*/  WARPGROUP.DEPBAR.LE gsb0, 0x0 ;  /* 0x00008000000079c5 */ /* 0x000fe40000010000 */
[----:B----4-:R-:W-:Y:S01]  /*3ae0*/  F2FP.BF16.F32.PACK_AB R152, R199, R198 ;  /* 0x000000c6c798723e */ /* 0x010fe200000010ff */
[----:B------:R-:W-:Y:S01]  /*3af0*/  FADD.FTZ R198, R198, R193 ;  /* 0x000000c1c6c67221 */ /* 0x000fe20000010000 */
[----:B-----5:R-:W-:Y:S01]  /*3b00*/  F2FP.BF16.F32.PACK_AB R153, R204, R203 ;  /* 0x000000cbcc99723e */ /* 0x020fe200000010ff */
[----:B------:R-:W-:Y:S01]  /*3b10*/  FADD.FTZ R203, R203, R194 ;  /* 0x000000c2cbcb7221 */ /* 0x000fe20000010000 */
[----:B------:R-:W-:Y:S01]  /*3b20*/  F2FP.BF16.F32.PACK_AB R154, R201, R200 ;  /* 0x000000c8c99a723e */ /* 0x000fe200000010ff */
[----:B------:R-:W-:Y:S01]  /*3b30*/  FADD.FTZ R199, R199, R198 ;  /* 0x000000c6c7c77221 */ /* 0x000fe20000010000 */
[----:B0-----:R-:W-:Y:S01]  /*3b40*/  F2FP.BF16.F32.PACK_AB R155, R206, R205 ;  /* 0x000000cdce9b723e */ /* 0x001fe200000010ff */
[----:B------:R-:W-:-:S02]  /*3b50*/  FADD.FTZ R204, R204, R203 ;  /* 0x000000cbcccc7221 */ /* 0x000fc40000010000 */
[----:B------:R-:W-:Y:S01]  /*3b60*/  FADD.FTZ R200, R200, R199 ;  /* 0x000000c7c8c87221 */ /* 0x000fe20000010000 */
[----:B------:R-:W-:Y:S01]  /*3b70*/  WARPGROUP.ARRIVE ;  /* 0x00000000000079c5 */ /* 0x000fe20000000000 */
[----:B------:R-:W-:Y:S02]  /*3b80*/  FADD.FTZ R205, R205, R204 ;  /* 0x000000cccdcd7221 */ /* 0x000fe40000010000 */
[----:B------:R-:W-:Y:S02]  /*3b90*/  FADD.FTZ R200, R201, R200 ;  /* 0x000000c8c9c87221 */ /* 0x000fe40000010000 */
[----:B------:R-:W-:-:S07]  /*3ba0*/  FADD.FTZ R206, R206, R205 ;  /* 0x000000cdcece7221 */ /* 0x000fce0000010000 */
[----:B------:R-:W-:Y:S01]  /*3bb0*/  HGMMA.64x256x16.F32.BF16 R24, R152, gdesc[UR8].tnspB, R24, gsb0 ;  /* 0x43e0000898187df0 */ /* 0x000fe20008001818 */
[----:B------:R-:W-:Y:S01]  /*3bc0*/  UIADD3 UR10, UR7, 0x180, URZ ;  /* 0x00000180070a7890 */ /* 0x000fe2000fffe03f */
[----:B------:R-:W-:Y:S01]  /*3bd0*/  UMOV UR11, 0x40000040 ;  /* 0x40000040000b7882 */ /* 0x000fe20000000000 */
[----:B------:R-:W-:Y:S02]  /*3be0*/  WARPGROUP.DEPBAR.LE gsb0, 0x0 ;  /* 0x00008000000079c5 */ /* 0x000fe40000010000 */
[----:B------:R-:W-:Y:S01]  /*3bf0*/  F2FP.BF16.F32.PACK_AB R152, R208, R179 ;  /* 0x000000b3d098723e */ /* 0x000fe200000010ff */
[----:B------:R-:W-:Y:S01]  /*3c00*/  FADD.FTZ R179, R179, R200 ;  /* 0x000000c8b3b37221 */ /* 0x000fe20000010000 */
[----:B------:R-:W-:Y:S01]  /*3c10*/  F2FP.BF16.F32.PACK_AB R153, R164, R163 ;  /* 0x000000a3a499723e */ /* 0x000fe200000010ff */
[----:B------:R-:W-:Y:S01]  /*3c20*/  FADD.FTZ R163, R163, R206 ;  /* 0x000000cea3a37221 */ /* 0x000fe20000010000 */
[----:B------:R-:W-:Y:S01]  /*3c30*/  F2FP.BF16.F32.PACK_AB R154, R210, R165 ;  /* 0x000000a5d29a723e */ /* 0x000fe200000010ff */
[----:B------:R-:W-:Y:S01]  /*3c40*/  FADD.FTZ R208, R208, R179 ;  /* 0x000000b3d0d07221 */ /* 0x000fe20000010000 */
[----:B------:R-:W-:Y:S01]  /*3c50*/  F2FP.BF16.F32.PACK_AB R155, R181, R180 ;  /* 0x000000b4b59b723e */ /* 0x000fe200000010ff */
[----:B------:R-:W-:-:S02]  /*3c60*/  FADD.FTZ R163, R164, R163 ;  /* 0x000000a3a4a37221 */ /* 0x000fc40000010000 */
[----:B------:R-:W-:Y:S01]  /*3c70*/  FADD.FTZ R165, R165, R208 ;  /* 0x000000d0a5a57221 */ /* 0x000fe20000010000 */
[----:B------:R-:W-:Y:S01]  /*3c80*/  WARPGROUP.ARRIVE ;  /* 0x00000000000079c5 */ /* 0x000fe20000000000 */
[----:B------:R-:W-:Y:S02]  /*3c90*/  FADD.FTZ R180, R180, R163 ;  /* 0x000000a3b4b47221 */ /* 0x000fe40000010000 */
[----:B------:R-:W-:Y:S02]  /*3ca0*/  FADD.FTZ R210, R210, R165 ;  /* 0x000000a5d2d27221 */ /* 0x000fe40000010000 */
[----:B------:R-:W-:-:S08]  /*3cb0*/  FADD.FTZ R181, R181, R180 ;  /* 0x000000b4b5b57221 */ /* 0x000fd00000010000 */
        /* <DEDUP_REMOVED lines=19> */
[----:B------:R-:W-:Y:S01]  /*3df0*/  R2UR UR7, R17 ;  /* 0x00000000110772ca */ /* 0x000fe200000e0000 */
[----:B------:R-:W-:-:S12]  /*3e00*/  UMOV UR11, 0x40000040 ;  /* 0x40000040000b7882 */ /* 0x000fd80000000000 */
[----:B------:R-:W-:-:S06]  /*3e10*/  UISETP.GE.AND UP0, UPT, UR60, UR7, UPT ;  /* 0x000000073c00728c */ /* 0x000fcc000bf06270 */
[----:B------:R-:W-:Y:S01]  /*3e20*/  PLOP3.LUT P2, PT, PT, PT, UP0, 0x80, 0x0 ;  /* 0x000000000000781c */ /* 0x000fe20003f4f008 */
[----:B------:R-:W-:Y:S02]  /*3e30*/  WARPGROUP.DEPBAR.LE gsb0, 0x0 ;  /* 0x00008000000079c5 */ /* 0x000fe40000010000 */
[----:B------:R-:W-:Y:S01]  /*3e40*/  F2FP.BF16.F32.PACK_AB R152, R187, R162 ;  /* 0x000000a2bb98723e */ /* 0x000fe200000010ff */
[----:B------:R-:W-:Y:S01]  /*3e50*/  FADD.FTZ R162, R162, R169 ;  /* 0x000000a9a2a27221 */ /* 0x000fe20000010000 */
[----:B------:R-:W-:Y:S01]  /*3e60*/  F2FP.BF16.F32.PACK_AB R153, R173, R172 ;  /* 0x000000acad99723e */ /* 0x000fe200000010ff */
[----:B------:R-:W-:Y:S01]  /*3e70*/  FADD.FTZ R172, R172, R185 ;  /* 0x000000b9acac7221 */ /* 0x000fe20000010000 */
[----:B------:R-:W-:Y:S01]  /*3e80*/  F2FP.BF16.F32.PACK_AB R154, R171, R170 ;  /* 0x000000aaab9a723e */ /* 0x000fe200000010ff */
[----:B------:R-:W-:Y:S01]  /*3e90*/  FADD.FTZ R187, R187, R162 ;  /* 0x000000a2bbbb7221 */ /* 0x000fe20000010000 */
[----:B-1----:R-:W-:Y:S01]  /*3ea0*/  F2FP.BF16.F32.PACK_AB R155, R175, R174 ;  /* 0x000000aeaf9b723e */ /* 0x002fe200000010ff */
[----:B------:R-:W-:-:S02]  /*3eb0*/  FADD.FTZ R173, R173, R172 ;  /* 0x000000acadad7221 */ /* 0x000fc40000010000 */
[----:B------:R-:W-:Y:S01]  /*3ec0*/  FADD.FTZ R20, R170, R187 ;  /* 0x000000bbaa147221 */ /* 0x000fe20000010000 */
[----:B------:R-:W-:Y:S01]  /*3ed0*/  WARPGROUP.ARRIVE ;  /* 0x00000000000079c5 */ /* 0x000fe20000000000 */
[----:B------:R-:W-:Y:S02]  /*3ee0*/  FADD.FTZ R174, R174, R173 ;  /* 0x000000adaeae7221 */ /* 0x000fe40000010000 */
[----:B------:R-:W-:Y:S02]  /*3ef0*/  FADD.FTZ R20, R171, R20 ;  /* 0x00000014ab147221 */ /* 0x000fe40000010000 */
[----:B------:R-:W-:Y:S01]  /*3f00*/  FADD.FTZ R21, R175, R174 ;  /* 0x000000aeaf157221 */ /* 0x000fe20000010000 */
[----:B------:R-:W-:Y:S03]  /*3f10*/  HGMMA.64x256x16.F32.BF16 R24, R152, gdesc[UR8].tnspB, R24, gsb0 ;  /* 0x43e0000898187df0 */ /* 0x000fe60008001818 */
[----:B------:R-:W-:-:S02]  /*3f20*/  WARPGROUP.DEPBAR.LE gsb0, 0x0 ;  /* 0x00008000000079c5 */ /* 0x000fc40000010000 */
[----:B------:R0:W-:Y:S01]  /*3f30*/  @!P1 SYNCS.ARRIVE.TRANS64.RED.A1T0 RZ, [R160+URZ], RZ ;  /* 0x000000ffa0ff99a7 */ /* 0x0001e2000810043f */
[----:B------:R-:W-:Y:S05]  /*3f40*/  @!P2 BRA `(.L_x_187) ;  /* 0x0000002800d0a947 */ /* 0x000fea0003800000 */
[----:B------:R-:W-:Y:S01]  /*3f50*/  UMOV UR6, URZ ;  /* 0x0000003f00067c82 */ /* 0x000fe20008000000 */
[----:B------:R-:W-:Y:S01]  /*3f60*/  IMAD.MOV.U32 R23, RZ, RZ, R196 ;  /* 0x000000ffff177224 */ /* 0x000fe200078e00c4 */
[----:B------:R-:W-:Y:S01]  /*3f70*/  MOV R203, UR60 ;  /* 0x0000003c00cb7c02 */ /* 0x000fe20008000f00 */
[----:B------:R-:W-:Y:S01]  /*3f80*/  IMAD.MOV.U32 R22, RZ, RZ, R189 ;  /* 0x000000ffff167224 */ /* 0x000fe200078e00bd */
[----:B------:R-:W-:Y:S01]  /*3f90*/  UMOV UR60, URZ ;  /* 0x0000003f003c7c82 */ /* 0x000fe20008000000 */
[----:B------:R-:W-:Y:S01]  /*3fa0*/  IMAD.U32 R204, RZ, RZ, UR6 ;  /* 0x00000006ffcc7e24 */ /* 0x000fe2000f8e00ff */
[----:B------:R-:W-:-:S06]  /*3fb0*/  ULDC UR61, c[0x0][0xad0] ;  /* 0x0002b400003d7ab9 */ /* 0x000fcc0000000800 */
.L_x_196:
[----:B------:R-:W-:Y:S01]  /*3fc0*/  R2UR UR6, R203 ;  /* 0x00000000cb0672ca */ /* 0x000fe200000e0000 */
[----:B------:R-:W-:Y:S01]  /*3fd0*/  UIADD3 UR60, UR60, 0x1, URZ ;  /* 0x000000013c3c7890 */ /* 0x000fe2000fffe03f */
[----:B------:R-:W-:Y:S02]  /*3fe0*/  R2UR UR7, R204 ;  /* 0x00000000cc0772ca */ /* 0x000fe400000e0000 */
[----:B------:R-:W-:Y:S01]  /*3ff0*/  R2UR UR10, R17 ;  /* 0x00000000110a72ca */ /* 0x000fe200000e0000 */
[----:B------:R-:W-:-:S04]  /*4000*/  UISETP.NE.AND UP0, UPT, UR60, 0x2, UPT ;  /* 0x000000023c00788c */ /* 0x000fc8000bf05270 */
[----:B------:R-:W-:-:S04]  /*4010*/  USEL UR60, UR60, URZ, UP0 ;  /* 0x0000003f3c3c7287 */ /* 0x000fc80008000000 */
[----:B------:R-:W-:Y:S01]  /*4020*/  IMAD.U32 R152, RZ, RZ, UR6 ;  /* 0x00000006ff987e24 */ /* 0x000fe2000f8e00ff */
[----:B------:R-:W-:-:S04]  /*4030*/  UIADD3 UR6, UR6, -0x1, URZ ;  /* 0xffffffff06067890 */ /* 0x000fc8000fffe03f */
[----:B------:R-:W-:Y:S02]  /*4040*/  ISETP.GT.AND P2, PT, R152, UR10, PT ;  /* 0x0000000a98007c0c */ /* 0x000fe4000bf44270 */
[----:B------:R-:W-:Y:S01]  /*4050*/  IMAD.U32 R203, RZ, RZ, UR6 ;  /* 0x00000006ffcb7e24 */ /* 0x000fe2000f8e00ff */
[----:B------:R-:W-:-:S04]  /*4060*/  USEL UR6, URZ, 0x1, UP0 ;  /* 0x000000013f067887 */ /* 0x000fc80008000000 */
[----:B------:R-:W-:-:S06]  /*4070*/  ULOP3.LUT UR7, UR7, UR6, URZ, 0x3c, !UPT ;  /* 0x0000000607077292 */ /* 0x000fcc000f8e3c3f */
[----:B------:R-:W-:Y:S01]  /*4080*/  IMAD.U32 R204, RZ, RZ, UR7 ;  /* 0x00000007ffcc7e24 */ /* 0x000fe2000f8e00ff */
[----:B-1----:R-:W-:Y:S06]  /*4090*/  @!P0 BRA `(.L_x_188) ;  /* 0x0000000000048947 */ /* 0x002fec0003800000 */
[----:B------:R-:W-:Y:S01]  /*40a0*/  BPT.TRAP 0x1 ;  /* 0x000000040000795c */ /* 0x000fe20000300000 */
.L_x_188:
[----:B------:R-:W-:Y:S02]  /*40b0*/  R2UR UR6, R16 ;  /* 0x00000000100672ca */ /* 0x000fe400000e0000 */
[----:B------:R-:W-:-:S11]  /*40c0*/  R2UR UR7, R204 ;  /* 0x00000000cc0772ca */ /* 0x000fd600000e0000 */
[----:B------:R-:W-:Y:S02]  /*40d0*/  ULEA UR6, UR60, UR6, 0x3 ;  /* 0x000000063c067291 */ /* 0x000fe4000f8e183f */
[----:B------:R-:W-:-:S04]  /*40e0*/  IMAD.U32 R200, RZ, RZ, UR7 ;  /* 0x00000007ffc87e24 */ /* 0x000fc8000f8e00ff */
[----:B------:R-:W-:Y:S01]  /*40f0*/  IMAD.U32 R212, RZ, RZ, UR6 ;  /* 0x00000006ffd47e24 */ /* 0x000fe2000f8e00ff */
[----:B------:R-:W-:-:S04]  /*4100*/  SHF.L.U32 R200, R200, 0x1f, RZ ;  /* 0x0000001fc8c87819 */ /* 0x000fc800000006ff */
[----:B------:R1:W2:Y:S01]  /*4110*/  SYNCS.PHASECHK.TRANS64.TRYWAIT P3, [UR6+0x32430], R200 ;  /* 0x032430c8ff0075a7 */ /* 0x0002a20008060146 */
[----:B------:R-:W-:Y:S05]  /*4120*/  @!P0 BRA `(.L_x_189) ;  /* 0x0000000000048947 */ /* 0x000fea0003800000 */
[----:B------:R-:W-:Y:S01]  /*4130*/  BPT.TRAP 0x1 ;  /* 0x000000040000795c */ /* 0x000fe20000300000 */
.L_x_189:
[----:B--2---:R-:W-:Y:S05]  /*4140*/  @P3 BRA `(.L_x_190) ;  /* 0x00000000000c3947 */ /* 0x004fea0003800000 */
[----:B------:R-:W-:-:S13]  /*4150*/  R2UR UR6, R212 ;  /* 0x00000000d40672ca */ /* 0x000fda00000e0000 */
[----:B------:R-:W2:Y:S02]  /*4160*/  SYNCS.PHASECHK.TRANS64.TRYWAIT P3, [UR6+0x32430], R200 ;  /* 0x032430c8ff0075a7 */ /* 0x000ea40008060146 */
[----:B--2---:R-:W-:Y:S05]  /*4170*/  @!P3 BRA `(.L_x_191) ;  /* 0x000000a40078b947 */ /* 0x004fea0003800000 */
.L_x_190:
[----:B------:R-:W-:Y:S01]  /*4180*/  R2UR UR6, R0 ;  /* 0x00000000000672ca */ /* 0x000fe200000e0000 */
[----:B0-2---:R-:W-:Y:S01]  /*4190*/  WARPGROUP.ARRIVE ;  /* 0x00000000000079c5 */ /* 0x005fe20000000000 */
[----:B------:R-:W-:Y:S01]  /*41a0*/  MOV R201, UR21 ;  /* 0x0000001500c97c02 */ /* 0x000fe20008000f00 */
[----:B------:R-:W-:Y:S01]  /*41b0*/  UMOV UR23, 0x40000040 ;  /* 0x4000004000177882 */ /* 0x000fe20000000000 */
[----:B------:R-:W-:Y:S01]  /*41c0*/  MOV R205, UR20 ;  /* 0x0000001400cd7c02 */ /* 0x000fe20008000f00 */
[----:B------:R-:W-:Y:S01]  /*41d0*/  UMOV UR19, 0x40000040 ;  /* 0x4000004000137882 */ /* 0x000fe20000000000 */
[----:B------:R-:W-:Y:S01]  /*41e0*/  R2UR UR20, R2 ;  /* 0x00000000021472ca */ /* 0x000fe200000e0000 */
[----:B------:R-:W-:Y:S01]  /*41f0*/  UMOV UR15, 0x40000040 ;  /* 0x40000040000f7882 */ /* 0x000fe20000000000 */
[----:B------:R-:W-:Y:S01]  /*4200*/  R2UR UR21, R3 ;  /* 0x00000000031572ca */ /* 0x000fe200000e0000 */
[----:B------:R-:W-:Y:S01]  /*4210*/  UMOV UR11, 0x40000040 ;  /* 0x40000040000b7882 */ /* 0x000fe20000000000 */
[----:B------:R-:W-:-:S02]  /*4220*/  MOV R206, UR17 ;  /* 0x0000001100ce7c02 */ /* 0x000fc40008000f00 */
[----:B------:R-:W-:Y:S01]  /*4230*/  MOV R207, UR16 ;  /* 0x0000001000cf7c02 */ /* 0x000fe20008000f00 */
[----:B------:R-:W-:Y:S01]  /*4240*/  UIMAD UR6, UR60, 0x300, UR6 ;  /* 0x000003003c0678a4 */ /* 0x000fe2000f8e0206 */
[----:B------:R-:W-:Y:S02]  /*4250*/  R2UR UR16, R4 ;  /* 0x00000000041072ca */ /* 0x000fe400000e0000 */
[----:B------:R-:W-:Y:S01]  /*4260*/  R2UR UR17, R5 ;  /* 0x00000000051172ca */ /* 0x000fe200000e0000 */
[----:B------:R-:W-:Y:S01]  /*4270*/  UIADD3 UR7, UR6, 0x2, URZ ;  /* 0x0000000206077890 */ /* 0x000fe2000fffe03f */
[----:B------:R-:W-:Y:S02]  /*4280*/  MOV R208, UR13 ;  /* 0x0000000d00d07c02 */ /* 0x000fe40008000f00 */
[----:B------:R-:W-:Y:S01]  /*4290*/  UMOV UR22, UR6 ;  /* 0x0000000600167c82 */ /* 0x000fe20008000000 */
[----:B------:R-:W-:Y:S01]  /*42a0*/  MOV R209, UR12 ;  /* 0x0000000c00d17c02 */ /* 0x000fe20008000f00 */
[----:B------:R-:W-:Y:S01]  /*42b0*/  HGMMA.64x96x16.F32.BF16 R152, gdesc[UR20], RZ, !UPT, gsb0 ;  /* 0x01600000149879f0 */ /* 0x000fe2000c0018ff */
[----:B------:R-:W-:Y:S01]  /*42c0*/  R2UR UR12, R6 ;  /* 0x00000000060c72ca */ /* 0x000fe200000e0000 */
[----:B------:R-:W-:Y:S01]  /*42d0*/  UMOV UR18, UR7 ;  /* 0x0000000700127c82 */ /* 0x000fe20008000000 */
[----:B------:R-:W-:Y:S01]  /*42e0*/  R2UR UR13, R7 ;  /* 0x00000000070d72ca */ /* 0x000fe200000e0000 */
[----:B------:R-:W-:Y:S01]  /*42f0*/  UIADD3 UR7, UR6, 0x4, URZ ;  /* 0x0000000406077890 */ /* 0x000fe2000fffe03f */
[----:B------:R-:W-:Y:S01]  /*4300*/  MOV R210, UR9 ;  /* 0x0000000900d27c02 */ /* 0x000fe20008000f00 */
[----:B------:R-:W-:Y:S01]  /*4310*/  UIADD3 UR6, UR6, 0x6, URZ ;  /* 0x0000000606067890 */ /* 0x000fe2000fffe03f */
[----:B------:R-:W-:-:S02]  /*4320*/  MOV R211, UR8 ;  /* 0x0000000800d37c02 */ /* 0x000fc40008000f00 */
[----:B------:R-:W-:Y:S02]  /*4330*/  R2UR UR8, R8 ;  /* 0x00000000080872ca */ /* 0x000fe400000e0000 */
[----:B------:R-:W-:Y:S01]  /*4340*/  UMOV UR14, UR7 ;  /* 0x00000007000e7c82 */ /* 0x000fe20008000000 */
[----:B------:R-:W-:Y:S01]  /*4350*/  R2UR UR9, R9 ;  /* 0x00000000090972ca */ /* 0x000fe200000e0000 */
[----:B------:R-:W-:Y:S01]  /*4360*/  UMOV UR10, UR6 ;  /* 0x00000006000a7c82 */ /* 0x000fe20008000000 */
[----:B------:R-:W-:Y:S02]  /*4370*/  R2UR UR21, R201 ;  /* 0x00000000c91572ca */ /* 0x000fe400000e0000 */
[----:B------:R-:W-:Y:S01]  /*4380*/  R2UR UR20, R205 ;  /* 0x00000000cd1472ca */ /* 0x000fe200000e0000 */
[----:B------:R-:W-:Y:S02]  /*4390*/  WARPGROUP.DEPBAR.LE gsb0, 0x0 ;  /* 0x00008000000079c5 */ /* 0x000fe40000010000 */
[----:B------:R-:W-:-:S06]  /*43a0*/  WARPGROUP.ARRIVE ;  /* 0x00000000000079c5 */ /* 0x000fcc0000000000 */
[----:B------:R-:W-:Y:S01]  /*43b0*/  HGMMA.64x96x16.F32.BF16 R152, gdesc[UR16], R152, gsb0 ;  /* 0x01600000109879f0 */ /* 0x000fe20008001898 */
        /* <DEDUP_REMOVED lines=13> */
[----:B------:R-:W-:-:S12]  /*4490*/  @!P0 BRA `(.L_x_192) ;  /* 0x0000000000048947 */ /* 0x000fd80003800000 */
[----:B------:R-:W-:Y:S01]  /*44a0*/  BPT.TRAP 0x1 ;  /* 0x000000040000795c */ /* 0x000fe20000300000 */
.L_x_192:
[----:B------:R-:W-:-:S13]  /*44b0*/  R2UR UR6, R212 ;  /* 0x00000000d40672ca */ /* 0x000fda00000e0000 */
[----:B------:R0:W2:Y:S01]  /*44c0*/  SYNCS.PHASECHK.TRANS64.TRYWAIT P3, [UR6+0x32450], R200 ;  /* 0x032450c8ff0075a7 */ /* 0x0000a20008060146 */
[----:B------:R-:W-:Y:S05]  /*44d0*/  @!P0 BRA `(.L_x_193) ;  /* 0x0000000000048947 */ /* 0x000fea0003800000 */
[----:B------:R-:W-:Y:S01]  /*44e0*/  BPT.TRAP 0x1 ;  /* 0x000000040000795c */ /* 0x000fe20000300000 */
.L_x_193:
[----:B--2---:R-:W-:Y:S05]  /*44f0*/  @P3 BRA `(.L_x_194) ;  /* 0x00000000000c3947 */ /* 0x004fea0003800000 */
[----:B------:R-:W-:-:S13]  /*4500*/  R2UR UR6, R212 ;  /* 0x00000000d40672ca */ /* 0x000fda00000e0000 */
[----:B------:R-:W2:Y:S02]  /*4510*/  SYNCS.PHASECHK.TRANS64.TRYWAIT P3, [UR6+0x32450], R200 ;  /* 0x032450c8ff0075a7 */ /* 0x000ea40008060146 */
[----:B--2---:R-:W-:Y:S05]  /*4520*/  @!P3 BRA `(.L_x_195) ;  /* 0x000000a000a8b947 */ /* 0x004fea0003800000 */
.L_x_194:
[----:B------:R-:W-:Y:S01]  /*4530*/  R2UR UR6, R14 ;  /* 0x000000000e0672ca */ /* 0x000fe200000e0000 */
[----:B------:R-:W-:Y:S01]  /*4540*/  WARPGROUP.ARRIVE ;  /* 0x00000000000079c5 */ /* 0x000fe20000000000 */
[----:B012---:R-:W-:Y:S01]  /*4550*/  MOV R200, UR49 ;  /* 0x0000003100c87c02 */ /* 0x007fe20008000f00 */
[----:B------:R-:W-:Y:S01]  /*4560*/  UMOV UR51, 0x40000040 ;  /* 0x4000004000337882 */ /* 0x000fe20000000000 */
[----:B------:R-:W-:Y:S01]  /*4570*/  MOV R201, UR48 ;  /* 0x0000003000c97c02 */ /* 0x000fe20008000f00 */
[----:B------:R-:W-:Y:S01]  /*4580*/  UMOV UR55, 0x40000040 ;  /* 0x4000004000377882 */ /* 0x000fe20000000000 */
[----:B------:R-:W-:Y:S01]  /*4590*/  R2UR UR48, R10 ;  /* 0x000000000a3072ca */ /* 0x000fe200000e0000 */
[----:B------:R-:W-:Y:S01]  /*45a0*/  UMOV UR7, 0x40000040 ;  /* 0x4000004000077882 */ /* 0x000fe20000000000 */
[----:B------:R-:W-:Y:S01]  /*45b0*/  R2UR UR49, R11 ;  /* 0x000000000b3172ca */ /* 0x000fe200000e0000 */
[----:B------:R-:W-:Y:S01]  /*45c0*/  UMOV UR11, 0x40000040 ;  /* 0x40000040000b7882 */ /* 0x000fe20000000000 */
[----:B------:R-:W-:Y:S01]  /*45d0*/  MOV R205, UR53 ;  /* 0x0000003500cd7c02 */ /* 0x000fe20008000f00 */
[----:B------:R-:W-:Y:S01]  /*45e0*/  UMOV UR15, 0x40000040 ;  /* 0x40000040000f7882 */ /* 0x000fe20000000000 */
[----:B------:R-:W-:Y:S01]  /*45f0*/  MOV R206, UR52 ;  /* 0x0000003400ce7c02 */ /* 0x000fe20008000f00 */
[----:B------:R-:W-:Y:S01]  /*4600*/  UIMAD UR58, UR60, 0xc00, UR6 ;  /* 0x00000c003c3a78a4 */ /* 0x000fe2000f8e0206 */
[----:B------:R-:W-:Y:S01]  /*4610*/  R2UR UR52, R12 ;  /* 0x000000000c3472ca */ /* 0x000fe200000e0000 */
[----:B------:R-:W-:Y:S01]  /*4620*/  UMOV UR19, 0x40000040 ;  /* 0x4000004000137882 */ /* 0x000fe20000000000 */
[----:B------:R-:W-:Y:S01]  /*4630*/  R2UR UR53, R13 ;  /* 0x000000000d3572ca */ /* 0x000fe200000e0000 */
[----:B------:R-:W-:-:S02]  /*4640*/  UIADD3 UR6, UR58, 0x2, URZ ;  /* 0x000000023a067890 */ /* 0x000fc4000fffe03f */
[----:B------:R-:W-:Y:S02]  /*4650*/  UIADD3 UR10, UR58, 0x6, URZ ;  /* 0x000000063a0a7890 */ /* 0x000fe4000fffe03f */
[----:B------:R-:W-:Y:S01]  /*4660*/  UMOV UR50, UR58 ;  /* 0x0000003a00327c82 */ /* 0x000fe20008000000 */
[----:B------:R-:W-:Y:S01]  /*4670*/  UIADD3 UR14, UR58, 0x300, URZ ;  /* 0x000003003a0e7890 */ /* 0x000fe2000fffe03f */
[----:B------:R-:W-:Y:S01]  /*4680*/  HGMMA.64x96x16.F32.BF16 R152, gdesc[UR48], R152, gsb0 ;  /* 0x01600000309879f0 */ /* 0x000fe20008001898 */
[----:B------:R-:W-:Y:S01]  /*4690*/  UMOV UR54, UR6 ;  /* 0x0000000600367c82 */ /* 0x000fe20008000000 */
[----:B------:R-:W-:Y:S01]  /*46a0*/  UIADD3 UR6, UR58, 0x4, URZ ;  /* 0x000000043a067890 */ /* 0x000fe2000fffe03f */
[----:B------:R-:W-:Y:S01]  /*46b0*/  R2UR UR49, R200 ;  /* 0x00000000c83172ca */ /* 0x000fe200000e0000 */
[----:B------:R-:W-:Y:S01]  /*46c0*/  UIADD3 UR18, UR58, 0x302, URZ ;  /* 0x000003023a127890 */ /* 0x000fe2000fffe03f */
[----:B------:R-:W-:Y:S01]  /*46d0*/  R2UR UR48, R201 ;  /* 0x00000000c93072ca */ /* 0x000fe200000e0000 */
[----:B------:R-:W-:Y:S01]  /*46e0*/  UIADD3 UR22, UR58, 0x304, URZ ;  /* 0x000003043a167890 */ /* 0x000fe2000fffe03f */
[----:B------:R-:W-:Y:S01]  /*46f0*/  UMOV UR23, 0x40000040 ;  /* 0x4000004000177882 */ /* 0x000fe20000000000 */
        /* <DEDUP_REMOVED lines=14> */
[----:B------:R-:W-:Y:S01]  /*47e0*/  UMOV UR59, 0x40000040 ;  /* 0x40000040003b7882 */ /* 0x000fe20000000000 */
[----:B------:R-:W-:-:S02]  /*47f0*/  WARPGROUP.DEPBAR.LE gsb0, 0x0 ;  /* 0x00008000000079c5 */ /* 0x000fc40000010000 */
[----:B------:R-:W-:-:S06]  /*4800*/  WARPGROUP.ARRIVE ;  /* 0x00000000000079c5 */ /* 0x000fcc0000000000 */
[----:B------:R-:W-:Y:S01]  /*4810*/  HGMMA.64x96x16.F32.BF16 R152, gdesc[UR52], R152, gsb0 ;  /* 0x01600000349879f0 */ /* 0x000fe20008001898 */
[----:B------:R-:W-:Y:S01]  /*4820*/  R2UR UR53, R205 ;  /* 0x00000000cd3572ca */ /* 0x000fe200000e0000 */
[----:B------:R-:W-:Y:S01]  /*4830*/  UIADD3 UR54, UR58, 0x904, URZ ;  /* 0x000009043a367890 */ /* 0x000fe2000fffe03f */
[----:B------:R-:W-:Y:S01]  /*4840*/  R2UR UR52, R206 ;  /* 0x00000000ce3472ca */ /* 0x000fe200000e0000 */
[----:B------:R-:W-:Y:S01]  /*4850*/  UMOV UR55, 0x40000040 ;  /* 0x4000004000377882 */ /* 0x000fe20000000000 */
[----:B------:R-:W-:Y:S01]  /*4860*/  UIADD3 UR58, UR58, 0x906, URZ ;  /* 0x000009063a3a7890 */ /* 0x000fe2000fffe03f */
[----:B------:R-:W-:Y:S02]  /*4870*/  WARPGROUP.DEPBAR.LE gsb0, 0x0 ;  /* 0x00008000000079c5 */ /* 0x000fe40000010000 */
[----:B------:R-:W-:-:S06]  /*4880*/  WARPGROUP.ARRIVE ;  /* 0x00000000000079c5 */ /* 0x000fcc0000000000 */
[----:B------:R-:W-:Y:S01]  /*4890*/  HGMMA.64x96x16.F32.BF16 R152, gdesc[UR4], R152, gsb0 ;  /* 0x01600000049879f0 */ /* 0x000fe20008001898 */
[----:B------:R-:W-:Y:S01]  /*48a0*/  ULDC UR6, c[0x0][0xa80] ;  /* 0x0002a00000067ab9 */ /* 0x000fe20000000800 */
[----:B------:R-:W-:-:S13]  /*48b0*/  R2UR UR7, R202 ;  /* 0x00000000ca0772ca */ /* 0x000fda00000e0000 */
[----:B------:R-:W-:Y:S01]  /*48c0*/  UIMAD UR7, UR60, 0xc00, UR7 ;  /* 0x00000c003c0778a4 */ /* 0x000fe2000f8e0207 */
[----:B------:R-:W-:Y:S02]  /*48d0*/  WARPGROUP.DEPBAR.LE gsb0, 0x0 ;  /* 0x00008000000079c5 */ /* 0x000fe40000010000 */
[----:B------:R-:W-:-:S06]  /*48e0*/  WARPGROUP.ARRIVE ;  /* 0x00000000000079c5 */ /* 0x000fcc0000000000 */
[----:B------:R-:W-:Y:S01]  /*48f0*/  HGMMA.64x96x16.F32.BF16 R152, gdesc[UR8], R152, gsb0 ;  /* 0x01600000089879f0 */ /* 0x000fe20008001898 */
[----:B------:R-:W-:Y:S01]  /*4900*/  R2UR UR11, R212 ;  /* 0x00000000d40b72ca */ /* 0x000fe200000e0000 */
[----:B------:R-:W-:Y:S01]  /*4910*/  UMOV UR10, UR7 ;  /* 0x00000007000a7c82 */ /* 0x000fe20008000000 */
        /* <DEDUP_REMOVED lines=61> */
[----:B0-----:R-:W-:Y:S01]  /*4cf0*/  FMNMX.FTZ R185, R201, R22, !PT ;  /* 0x00000016c9b97209 */ /* 0x001fe20007810000 */
        /* <DEDUP_REMOVED lines=26> */
[----:B------:R-:W-:-:S03]  /*4ea0*/  FMUL.FTZ R198, R198, UR61 ;  /* 0x0000003dc6c67c20 */ /* 0x000fc60008410000 */
        /* <DEDUP_REMOVED lines=20> */
[----:B-1----:R-:W-:Y:S01]  /*4ff0*/  FMNMX.FTZ R208, R164, R207, !PT ;  /* 0x000000cfa4d07209 */ /* 0x002fe20007810000 */
[----:B------:R-:W-:-:S06]  /*5000*/  FMUL.FTZ R207, R199, UR61 ;  /* 0x0000003dc7cf7c20 */ /* 0x000fcc0008410000 */
[----:B------:R-:W1:Y:S01]  /*5010*/  MUFU.TANH R160, R160 ;  /* 0x000000a000a07308 */ /* 0x000e620000002400 */
[----:B--2---:R-:W-:Y:S01]  /*5020*/  FMNMX.FTZ R189, R159, R188, !PT ;  /* 0x000000bc9fbd7209 */ /* 0x004fe20007810000 */
[----:B------:R-:W-:-:S06]  /*5030*/  FMUL.FTZ R188, R193, UR61 ;  /* 0x0000003dc1bc7c20 */ /* 0x000fcc0008410000 */
        /* <DEDUP_REMOVED lines=18> */
[----:B--2---:R-:W-:-:S07]  /*5160*/  FMNMX.FTZ R192, R177, R192, !PT ;  /* 0x000000c0b1c07209 */ /* 0x004fce0007810000 */
[----:B------:R-:W2:Y:S01]  /*5170*/  MUFU.TANH R173, R173 ;  /* 0x000000ad00ad7308 */ /* 0x000ea20000002400 */
[----:B0-----:R-:W-:-:S07]  /*5180*/  FMNMX.FTZ R194, R168, R189, !PT ;  /* 0x000000bda8c27209 */ /* 0x001fce0007810000 */
[----:B------:R-:W0:Y:S01]  /*5190*/  MUFU.TANH R178, R178 ;  /* 0x000000b200b27308 */ /* 0x000e220000002400 */
[----:B-1----:R-:W-:Y:S01]  /*51a0*/  FMNMX.FTZ R189, R179, R192, !PT ;  /* 0x000000c0b3bd7209 */ /* 0x002fe20007810000 */
[----:B------:R-:W-:-:S06]  /*51b0*/  FMUL.FTZ R192, R196, UR61 ;  /* 0x0000003dc4c07c20 */ /* 0x000fcc0008410000 */
        /* <DEDUP_REMOVED lines=38> */
[----:B--2---:R-:W-:-:S05]  /*5420*/  FMNMX.FTZ R193, R194, R193, !PT ;  /* 0x000000c1c2c17209 */ /* 0x004fca0007810000 */
[----:B------:R-:W2:Y:S02]  /*5430*/  SHFL.BFLY PT, R208, R193, 0x2, 0x1f ;  /* 0x0c401f00c1d07f89 */ /* 0x000ea400000e0000 */
[----:B------:R-:W3:Y:S01]  /*5440*/  MUFU.TANH R207, R207 ;  /* 0x000000cf00cf7308 */ /* 0x000ee20000002400 */
[----:B0-----:R-:W-:-:S04]  /*5450*/  FMNMX.FTZ R189, R195, R196, !PT ;  /* 0x000000c4c3bd7209 */ /* 0x001fc80007810000 */
[----:B-1----:R-:W-:-:S04]  /*5460*/  FMNMX.FTZ R196, R198, R189, !PT ;  /* 0x000000bdc6c47209 */ /* 0x002fc80007810000 */
[----:B---3--:R-:W-:-:S05]  /*5470*/  FMNMX.FTZ R196, R207, R196, !PT ;  /* 0x000000c4cfc47209 */ /* 0x008fca0007810000 */
[----:B------:R-:W0:Y:S01]  /*5480*/  SHFL.BFLY PT, R197, R196, 0x2, 0x1f ;  /* 0x0c401f00c4c57f89 */ /* 0x000e2200000e0000 */
[----:B--2---:R-:W-:-:S05]  /*5490*/  FMNMX.FTZ R208, R193, R208, !PT ;  /* 0x000000d0c1d07209 */ /* 0x004fca0007810000 */
[----:B------:R-:W1:Y:S01]  /*54a0*/  SHFL.BFLY PT, R189, R208, 0x1, 0x1f ;  /* 0x0c201f00d0bd7f89 */ /* 0x000e6200000e0000 */
[----:B0-----:R-:W-:-:S05]  /*54b0*/  FMNMX.FTZ R199, R196, R197, !PT ;  /* 0x000000c5c4c77209 */ /* 0x001fca0007810000 */
[----:B------:R-:W0:Y:S01]  /*54c0*/  SHFL.BFLY PT, R210, R199, 0x1, 0x1f ;  /* 0x0c201f00c7d27f89 */ /* 0x000e2200000e0000 */
[----:B-1----:R-:W-:-:S05]  /*54d0*/  FMNMX.FTZ R189, R208, R189, !PT ;  /* 0x000000bdd0bd7209 */ /* 0x002fca0007810000 */
[C---:B------:R-:W-:Y:S01]  /*54e0*/  FADD.FTZ R22, -R189.reuse, R22 ;  /* 0x00000016bd167221 */ /* 0x040fe20000010100 */
[----:B------:R-:W-:-:S03]  /*54f0*/  FMUL.FTZ R209, R189, UR6 ;  /* 0x00000006bdd17c20 */ /* 0x000fc60008410000 */
[----:B------:R-:W-:Y:S01]  /*5500*/  FMUL.FTZ R193, R22, UR6 ;  /* 0x0000000616c17c20 */ /* 0x000fe20008410000 */
[--C-:B------:R-:W-:Y:S01]  /*5510*/  FFMA.FTZ R22, R201, UR6, -R209.reuse ;  /* 0x00000006c9167c23 */ /* 0x100fe200080108d1 */
[----:B------:R-:W-:Y:S02]  /*5520*/  IMAD.U32 R201, RZ, RZ, UR11 ;  /* 0x0000000bffc97e24 */ /* 0x000fe4000f8e00ff */
[--C-:B------:R-:W-:Y:S01]  /*5530*/  FFMA.FTZ R197, R152, UR6, -R209.reuse ;  /* 0x0000000698c57c23 */ /* 0x100fe200080108d1 */
[--C-:B------:R-:W-:Y:S01]  /*5540*/  FFMA.FTZ R155, R155, UR6, -R209.reuse ;  /* 0x000000069b9b7c23 */ /* 0x100fe200080108d1 */
[----:B------:R-:W-:Y:S01]  /*5550*/  UMOV UR11, 0x40000040 ;  /* 0x40000040000b7882 */ /* 0x000fe20000000000 */
[----:B------:R-:W-:Y:S01]  /*5560*/  @!P1 VIADD R152, R201, 0x32440 ;  /* 0x00032440c9989836 */ /* 0x000fe20000000000 */
[----:B------:R-:W1:Y:S01]  /*5570*/  MUFU.EX2 R193, R193 ;  /* 0x000000c100c17308 */ /* 0x000e620000000800 */
[--C-:B------:R-:W-:Y:S01]  /*5580*/  FFMA.FTZ R213, R158, UR6, -R209.reuse ;  /* 0x000000069ed57c23 */ /* 0x100fe200080108d1 */
[--C-:B------:R-:W-:Y:S01]  /*5590*/  FFMA.FTZ R158, R161, UR6, -R209.reuse ;  /* 0x00000006a19e7c23 */ /* 0x100fe200080108d1 */
[--C-:B------:R-:W-:Y:S01]  /*55a0*/  FFMA.FTZ R161, R163, UR6, -R209.reuse ;  /* 0x00000006a3a17c23 */ /* 0x100fe200080108d1 */
[----:B------:R-:W-:Y:S01]  /*55b0*/  @!P1 PRMT R152, RZ, 0x654, R152 ;  /* 0x00000654ff989816 */ /* 0x000fe20000000098 */
[--C-:B------:R-:W-:Y:S01]  /*55c0*/  FFMA.FTZ R156, R156, UR6, -R209.reuse ;  /* 0x000000069c9c7c23 */ /* 0x100fe200080108d1 */
[--C-:B------:R-:W-:Y:S01]  /*55d0*/  FFMA.FTZ R162, R162, UR6, -R209.reuse ;  /* 0x00000006a2a27c23 */ /* 0x100fe200080108d1 */
[----:B0-----:R-:W-:Y:S01]  /*55e0*/  FMNMX.FTZ R196, R199, R210, !PT ;  /* 0x000000d2c7c47209 */ /* 0x001fe20007810000 */
[--C-:B------:R-:W-:Y:S01]  /*55f0*/  FFMA.FTZ R210, R157, UR6, -R209.reuse ;  /* 0x000000069dd27c23 */ /* 0x100fe200080108d1 */
[----:B------:R-:W-:Y:S01]  /*5600*/  IADD3 R157, -R19, 0xb, RZ ;  /* 0x0000000b139d7810 */ /* 0x000fe20007ffe1ff */
[----:B------:R-:W-:Y:S01]  /*5610*/  MUFU.EX2 R22, R22 ;  /* 0x0000001600167308 */ /* 0x000fe20000000800 */
[----:B------:R-:W-:Y:S01]  /*5620*/  FFMA.FTZ R170, R170, UR6, -R209 ;  /* 0x00000006aaaa7c23 */ /* 0x000fe200080108d1 */
[C---:B------:R-:W-:Y:S01]  /*5630*/  FADD.FTZ R23, -R196.reuse, R23 ;  /* 0x00000017c4177221 */ /* 0x040fe20000010100 */
[----:B------:R-:W-:Y:S01]  /*5640*/  FMUL.FTZ R211, R196, UR6 ;  /* 0x00000006c4d37c20 */ /* 0x000fe20008410000 */
[----:B------:R2:W-:Y:S06]  /*5650*/  BAR.ARV R157, 0x100 ;  /* 0x0004009d0000751d */ /* 0x0005ec0000002000 */
[----:B------:R-:W-:Y:S01]  /*5660*/  FMUL.FTZ R208, R23, UR6 ;  /* 0x0000000617d07c20 */ /* 0x000fe20008410000 */
[--C-:B------:R-:W-:Y:S01]  /*5670*/  FFMA.FTZ R23, R154, UR6, -R211.reuse ;  /* 0x000000069a177c23 */ /* 0x100fe200080108d3 */
[--C-:B------:R-:W-:Y:S01]  /*5680*/  FFMA.FTZ R212, R153, UR6, -R211.reuse ;  /* 0x0000000699d47c23 */ /* 0x100fe200080108d3 */
[--C-:B------:R-:W-:Y:S01]  /*5690*/  FFMA.FTZ R200, R200, UR6, -R211.reuse ;  /* 0x00000006c8c87c23 */ /* 0x100fe200080108d3 */
[--C-:B------:R-:W-:Y:S01]  /*56a0*/  FFMA.FTZ R205, R205, UR6, -R211.reuse ;  /* 0x00000006cdcd7c23 */ /* 0x100fe200080108d3 */
[----:B------:R0:W-:Y:S01]  /*56b0*/  @!P1 SYNCS.ARRIVE.TRANS64.RED.A1T0 RZ, [R152+URZ], RZ ;  /* 0x000000ff98ff99a7 */ /* 0x0001e2000810043f */
[----:B------:R-:W3:Y:S01]  /*56c0*/  MUFU.EX2 R208, R208 ;  /* 0x000000d000d07308 */ /* 0x000ee20000000800 */
[-C--:B-1----:R-:W-:Y:S01]  /*56d0*/  FMUL.FTZ R24, R24, R193.reuse ;  /* 0x000000c118187220 */ /* 0x082fe20000410000 */
        /* <DEDUP_REMOVED lines=22> */
[----:B------:R-:W1:Y:S01]  /*5840*/  MUFU.EX2 R210, R210 ;  /* 0x000000d200d27308 */ /* 0x000e620000000800 */
        /* <DEDUP_REMOVED lines=15> */
[----:B------:R-:W4:Y:S01]  /*5940*/  MUFU.EX2 R212, R212 ;  /* 0x000000d400d47308 */ /* 0x000f220000000800 */
        /* <DEDUP_REMOVED lines=15> */
[----:B------:R-:W5:Y:S01]  /*5a40*/  MUFU.EX2 R205, R205 ;  /* 0x000000cd00cd7308 */ /* 0x000f620000000800 */
        /* <DEDUP_REMOVED lines=15> */
[-C--:B---3--:R-:W-:Y:S01]  /*5b40*/  FMUL.FTZ R26, R26, R208.reuse ;  /* 0x000000d01a1a7220 */ /* 0x088fe20000410000 */
        /* <DEDUP_REMOVED lines=63> */
[----:B0-----:R-:W-:Y:S01]  /*5f40*/  F2FP.BF16.F32.PACK_AB R152, R197, R22 ;  /* 0x00000016c598723e */ /* 0x001fe200000010ff */
[--C-:B------:R-:W-:Y:S01]  /*5f50*/  FFMA.FTZ R159, R159, UR6, -R211.reuse ;  /* 0x000000069f9f7c23 */ /* 0x100fe200080108d3 */
[----:B-1----:R-:W-:Y:S01]  /*5f60*/  F2FP.BF16.F32.PACK_AB R154, R210, R199 ;  /* 0x000000c7d29a723e */ /* 0x002fe200000010ff */
[--C-:B------:R-:W-:Y:S01]  /*5f70*/  FFMA.FTZ R160, R160, UR6, -R211.reuse ;  /* 0x00000006a0a07c23 */ /* 0x100fe200080108d3 */
[----:B----4-:R-:W-:Y:S01]  /*5f80*/  F2FP.BF16.F32.PACK_AB R153, R212, R23 ;  /* 0x00000017d499723e */ /* 0x010fe200000010ff */
[--C-:B------:R-:W-:Y:S01]  /*5f90*/  FFMA.FTZ R163, R165, UR6, -R211.reuse ;  /* 0x00000006a5a37c23 */ /* 0x100fe200080108d3 */
[----:B-----5:R-:W-:Y:S01]  /*5fa0*/  F2FP.BF16.F32.PACK_AB R155, R205, R200 ;  /* 0x000000c8cd9b723e */ /* 0x020fe200000010ff */
[----:B------:R2:W-:Y:S01]  /*5fb0*/  BAR.SYNC.DEFER_BLOCKING R15, 0x100 ;  /* 0x0004000f0000751d */ /* 0x0005e20000010000 */
[----:B------:R-:W-:Y:S01]  /*5fc0*/  FFMA.FTZ R214, R167, UR6, -R211 ;  /* 0x00000006a7d67c23 */ /* 0x000fe200080108d3 */
[--C-:B------:R-:W-:Y:S01]  /*5fd0*/  FFMA.FTZ R165, R164, UR6, -R209.reuse ;  /* 0x00000006a4a57c23 */ /* 0x100fe200080108d1 */
[--C-:B------:R-:W-:Y:S01]  /*5fe0*/  FFMA.FTZ R164, R169, UR6, -R209.reuse ;  /* 0x00000006a9a47c23 */ /* 0x100fe200080108d1 */
[----:B------:R-:W-:Y:S01]  /*5ff0*/  FFMA.FTZ R167, R171, UR6, -R209 ;  /* 0x00000006aba77c23 */ /* 0x000fe200080108d1 */
[--C-:B------:R-:W-:Y:S01]  /*6000*/  FFMA.FTZ R169, R168, UR6, -R211.reuse ;  /* 0x00000006a8a97c23 */ /* 0x100fe200080108d3 */
[----:B------:R-:W-:Y:S01]  /*6010*/  MUFU.EX2 R156, R156 ;  /* 0x0000009c009c7308 */ /* 0x000fe20000000800 */
[--C-:B------:R-:W-:Y:S01]  /*6020*/  FFMA.FTZ R166, R166, UR6, -R211.reuse ;  /* 0x00000006a6a67c23 */ /* 0x100fe200080108d3 */
[--C-:B------:R-:W-:Y:S01]  /*6030*/  FFMA.FTZ R168, R173, UR6, -R211.reuse ;  /* 0x00000006ada87c23 */ /* 0x100fe200080108d3 */
[----:B------:R-:W-:Y:S01]  /*6040*/  FFMA.FTZ R171, R175, UR6, -R211 ;  /* 0x00000006afab7c23 */ /* 0x000fe200080108d3 */
[--C-:B------:R-:W-:Y:S01]  /*6050*/  FFMA.FTZ R173, R172, UR6, -R209.reuse ;  /* 0x00000006acad7c23 */ /* 0x100fe200080108d1 */
[--C-:B------:R-:W-:Y:S01]  /*6060*/  FFMA.FTZ R172, R177, UR6, -R209.reuse ;  /* 0x00000006b1ac7c23 */ /* 0x100fe200080108d1 */
[----:B------:R-:W-:Y:S01]  /*6070*/  FFMA.FTZ R175, R179, UR6, -R209 ;  /* 0x00000006b3af7c23 */ /* 0x000fe200080108d1 */
[--C-:B------:R-:W-:Y:S01]  /*6080*/  FFMA.FTZ R177, R176, UR6, -R211.reuse ;  /* 0x00000006b0b17c23 */ /* 0x100fe200080108d3 */
[----:B------:R-:W0:Y:S01]  /*6090*/  MUFU.EX2 R213, R213 ;  /* 0x000000d500d57308 */ /* 0x000e220000000800 */
[--C-:B------:R-:W-:Y:S01]  /*60a0*/  FFMA.FTZ R174, R174, UR6, -R211.reuse ;  /* 0x00000006aeae7c23 */ /* 0x100fe200080108d3 */
[--C-:B------:R-:W-:Y:S01]  /*60b0*/  FFMA.FTZ R176, R181, UR6, -R211.reuse ;  /* 0x00000006b5b07c23 */ /* 0x100fe200080108d3 */
[----:B------:R-:W-:Y:S01]  /*60c0*/  FFMA.FTZ R179, R183, UR6, -R211 ;  /* 0x00000006b7b37c23 */ /* 0x000fe200080108d3 */
[--C-:B------:R-:W-:Y:S01]  /*60d0*/  FFMA.FTZ R181, R180, UR6, -R209.reuse ;  /* 0x00000006b4b57c23 */ /* 0x100fe200080108d1 */
[--C-:B------:R-:W-:Y:S01]  /*60e0*/  FFMA.FTZ R180, R185, UR6, -R209.reuse ;  /* 0x00000006b9b47c23 */ /* 0x100fe200080108d1 */
[----:B------:R-:W-:Y:S01]  /*60f0*/  FFMA.FTZ R183, R187, UR6, -R209 ;  /* 0x00000006bbb77c23 */ /* 0x000fe200080108d1 */
[----:B------:R-:W-:Y:S01]  /*6100*/  FFMA.FTZ R185, R184, UR6, -R211 ;  /* 0x00000006b8b97c23 */ /* 0x000fe200080108d3 */
[----:B------:R-:W-:Y:S01]  /*6110*/  MUFU.EX2 R158, R158 ;  /* 0x0000009e009e7308 */ /* 0x000fe20000000800 */
[----:B------:R-:W-:Y:S01]  /*6120*/  FFMA.FTZ R178, R178, UR6, -R209 ;  /* 0x00000006b2b27c23 */ /* 0x000fe200080108d1 */
[----:B------:R-:W-:Y:S01]  /*6130*/  WARPGROUP.ARRIVE ;  /* 0x00000000000079c5 */ /* 0x000fe20000000000 */
[--C-:B------:R-:W-:Y:S01]  /*6140*/  FFMA.FTZ R182, R182, UR6, -R211.reuse ;  /* 0x00000006b6b67c23 */ /* 0x100fe200080108d3 */
[--C-:B------:R-:W-:Y:S01]  /*6150*/  FFMA.FTZ R184, R190, UR6, -R211.reuse ;  /* 0x00000006beb87c23 */ /* 0x100fe200080108d3 */
[----:B------:R-:W-:Y:S01]  /*6160*/  FFMA.FTZ R187, R206, UR6, -R211 ;  /* 0x00000006cebb7c23 */ /* 0x000fe200080108d3 */
[----:B------:R-:W-:Y:S01]  /*6170*/  FFMA.FTZ R215, R188, UR6, -R209 ;  /* 0x00000006bcd77c23 */ /* 0x000fe200080108d1 */
[----:B------:R-:W-:Y:S01]  /*6180*/  FFMA.FTZ R190, R191, UR6, -R211 ;  /* 0x00000006bfbe7c23 */ /* 0x000fe200080108d3 */
[----:B------:R-:W-:Y:S01]  /*6190*/  HGMMA.64x256x16.F32.BF16 R24, R152, gdesc[UR8].tnspB, R24, gsb0 ;  /* 0x43e0000898187df0 */ /* 0x000fe20008001818 */
[----:B------:R-:W-:Y:S01]  /*61a0*/  MUFU.EX2 R161, R161 ;  /* 0x000000a100a17308 */ /* 0x000fe20000000800 */
[----:B------:R-:W-:Y:S01]  /*61b0*/  UIADD3 UR10, UR7, 0x80, URZ ;  /* 0x00000080070a7890 */ /* 0x000fe2000fffe03f */
[--C-:B------:R-:W-:Y:S01]  /*61c0*/  FFMA.FTZ R186, R186, UR6, -R209.reuse ;  /* 0x00000006baba7c23 */ /* 0x100fe200080108d1 */
[----:B------:R-:W-:Y:S01]  /*61d0*/  UMOV UR11, 0x40000040 ;  /* 0x40000040000b7882 */ /* 0x000fe20000000000 */
[----:B------:R-:W-:Y:S01]  /*61e0*/  FFMA.FTZ R188, R192, UR6, -R209 ;  /* 0x00000006c0bc7c23 */ /* 0x000fe200080108d1 */
[----:B------:R-:W-:Y:S01]  /*61f0*/  FFMA.FTZ R191, R195, UR6, -R211 ;  /* 0x00000006c3bf7c23 */ /* 0x000fe200080108d3 */
[----:B------:R-:W-:Y:S01]  /*6200*/  FFMA.FTZ R209, R194, UR6, -R209 ;  /* 0x00000006c2d17c23 */ /* 0x000fe200080108d1 */
[--C-:B------:R-:W-:Y:S01]  /*6210*/  FFMA.FTZ R192, R198, UR6, -R211.reuse ;  /* 0x00000006c6c07c23 */ /* 0x100fe200080108d3 */
[----:B------:R-:W-:Y:S01]  /*6220*/  MUFU.EX2 R159, R159 ;  /* 0x0000009f009f7308 */ /* 0x000fe20000000800 */
[----:B------:R-:W-:Y:S01]  /*6230*/  FFMA.FTZ R195, R207, UR6, -R211 ;  /* 0x00000006cfc37c23 */ /* 0x000fe200080108d3 */
[----:B------:R-:W-:Y:S01]  /*6240*/  FFMA.FTZ R20, R193, R20, R22 ;  /* 0x00000014c1147223 */ /* 0x000fe20000010016 */
[----:B------:R-:W-:Y:S01]  /*6250*/  FFMA.FTZ R21, R208, R21, R23 ;  /* 0x00000015d0157223 */ /* 0x000fe20000010017 */
[----:B------:R-:W-:Y:S01]  /*6260*/  @!P1 IADD3 R201, R201, 0x32460, RZ ;  /* 0x00032460c9c99810 */ /* 0x000fe20007ffe0ff */
[----:B------:R-:W-:-:S02]  /*6270*/  IMAD.MOV.U32 R23, RZ, RZ, R196 ;  /* 0x000000ffff177224 */ /* 0x000fc400078e00c4 */
[----:B------:R-:W-:Y:S01]  /*6280*/  FADD.FTZ R20, R197, R20 ;  /* 0x00000014c5147221 */ /* 0x000fe20000010000 */
[----:B------:R-:W-:Y:S01]  /*6290*/  FADD.FTZ R21, R212, R21 ;  /* 0x00000015d4157221 */ /* 0x000fe20000010000 */
[----:B------:R-:W1:Y:S01]  /*62a0*/  MUFU.EX2 R160, R160 ;  /* 0x000000a000a07308 */ /* 0x000e620000000800 */
[----:B------:R-:W-:Y:S01]  /*62b0*/  @!P1 PRMT R201, RZ, 0x654, R201 ;  /* 0x00000654ffc99816 */ /* 0x000fe200000000c9 */
[----:B------:R-:W-:Y:S01]  /*62c0*/  FADD.FTZ R199, R199, R20 ;  /* 0x00000014c7c77221 */ /* 0x000fe20000010000 */
[----:B------:R-:W-:Y:S01]  /*62d0*/  FADD.FTZ R200, R200, R21 ;  /* 0x00000015c8c87221 */ /* 0x000fe20000010000 */
[----:B------:R-:W-:Y:S02]  /*62e0*/  IMAD.MOV.U32 R22, RZ, RZ, R189 ;  /* 0x000000ffff167224 */ /* 0x000fe400078e00bd */
[----:B------:R-:W-:Y:S01]  /*62f0*/  FADD.FTZ R199, R210, R199 ;  /* 0x000000c7d2c77221 */ /* 0x000fe20000010000 */
[----:B------:R-:W-:Y:S01]  /*6300*/  FADD.FTZ R200, R205, R200 ;  /* 0x000000c8cdc87221 */ /* 0x000fe20000010000 */
        /* <DEDUP_REMOVED lines=9> */
[----:B------:R-:W2:Y:S08]  /*63a0*/  MUFU.EX2 R171, R171 ;  /* 0x000000ab00ab7308 */ /* 0x000eb00000000800 */
[----:B------:R-:W-:Y:S08]  /*63b0*/  MUFU.EX2 R170, R170 ;  /* 0x000000aa00aa7308 */ /* 0x000ff00000000800 */
[----:B------:R-:W2:Y:S08]  /*63c0*/  MUFU.EX2 R173, R173 ;  /* 0x000000ad00ad7308 */ /* 0x000eb00000000800 */
[----:B------:R-:W-:Y:S08]  /*63d0*/  MUFU.EX2 R172, R172 ;  /* 0x000000ac00ac7308 */ /* 0x000ff00000000800 */
[----:B------:R-:W-:Y:S08]  /*63e0*/  MUFU.EX2 R175, R175 ;  /* 0x000000af00af7308 */ /* 0x000ff00000000800 */
[----:B------:R-:W-:Y:S08]  /*63f0*/  MUFU.EX2 R174, R174 ;  /* 0x000000ae00ae7308 */ /* 0x000ff00000000800 */
[----:B------:R-:W2:Y:S08]  /*6400*/  MUFU.EX2 R177, R177 ;  /* 0x000000b100b17308 */ /* 0x000eb00000000800 */
        /* <DEDUP_REMOVED lines=14> */
[----:B------:R-:W-:Y:S01]  /*64f0*/  MUFU.EX2 R190, R190 ;  /* 0x000000be00be7308 */ /* 0x000fe20000000800 */
[----:B------:R-:W-:-:S02]  /*6500*/  WARPGROUP.DEPBAR.LE gsb0, 0x0 ;  /* 0x00008000000079c5 */ /* 0x000fc40000010000 */
[----:B0-----:R-:W-:-:S05]  /*6510*/  F2FP.BF16.F32.PACK_AB R152, R213, R156 ;  /* 0x0000009cd598723e */ /* 0x001fca00000010ff */
[----:B------:R-:W0:Y:S01]  /*6520*/  MUFU.EX2 R191, R191 ;  /* 0x000000bf00bf7308 */ /* 0x000e220000000800 */
[----:B-1----:R-:W-:Y:S01]  /*6530*/  F2FP.BF16.F32.PACK_AB R153, R160, R159 ;  /* 0x0000009fa099723e */ /* 0x002fe200000010ff */
[----:B------:R-:W-:Y:S01]  /*6540*/  FADD.FTZ R156, R156, R199 ;  /* 0x000000c79c9c7221 */ /* 0x000fe20000010000 */
[----:B------:R-:W-:Y:S01]  /*6550*/  F2FP.BF16.F32.PACK_AB R154, R161, R158 ;  /* 0x0000009ea19a723e */ /* 0x000fe200000010ff */
[----:B------:R-:W-:Y:S01]  /*6560*/  FADD.FTZ R159, R159, R200 ;  /* 0x000000c89f9f7221 */ /* 0x000fe20000010000 */
[----:B---3--:R-:W-:Y:S01]  /*6570*/  F2FP.BF16.F32.PACK_AB R155, R214, R163 ;  /* 0x000000a3d69b723e */ /* 0x008fe200000010ff */
[----:B------:R-:W-:Y:S02]  /*6580*/  FADD.FTZ R213, R213, R156 ;  /* 0x0000009cd5d57221 */ /* 0x000fe40000010000 */
[----:B------:R-:W-:Y:S01]  /*6590*/  MUFU.EX2 R192, R192 ;  /* 0x000000c000c07308 */ /* 0x000fe20000000800 */
[----:B------:R-:W-:Y:S01]  /*65a0*/  WARPGROUP.ARRIVE ;  /* 0x00000000000079c5 */ /* 0x000fe20000000000 */
[----:B------:R-:W-:Y:S01]  /*65b0*/  FADD.FTZ R160, R160, R159 ;  /* 0x0000009fa0a07221 */ /* 0x000fe20000010000 */
[----:B------:R-:W-:-:S03]  /*65c0*/  FADD.FTZ R158, R158, R213 ;  /* 0x000000d59e9e7221 */ /* 0x000fc60000010000 */
[----:B------:R-:W-:Y:S01]  /*65d0*/  FADD.FTZ R163, R163, R160 ;  /* 0x000000a0a3a37221 */ /* 0x000fe20000010000 */
[----:B------:R-:W-:Y:S01]  /*65e0*/  HGMMA.64x256x16.F32.BF16 R24, R152, gdesc[UR8].tnspB, R24, gsb0 ;  /* 0x43e0000898187df0 */ /* 0x000fe20008001818 */
[----:B------:R-:W-:Y:S01]  /*65f0*/  UIADD3 UR10, UR7, 0x100, URZ ;  /* 0x00000100070a7890 */ /* 0x000fe2000fffe03f */
[----:B------:R-:W1:Y:S01]  /*6600*/  MUFU.EX2 R195, R195 ;  /* 0x000000c300c37308 */ /* 0x000e620000000800 */
[----:B------:R-:W-:Y:S01]  /*6610*/  UMOV UR11, 0x40000040 ;  /* 0x40000040000b7882 */ /* 0x000fe20000000000 */
[----:B------:R-:W-:Y:S01]  /*6620*/  FADD.FTZ R161, R161, R158 ;  /* 0x0000009ea1a17221 */ /* 0x000fe20000010000 */
[----:B------:R-:W-:Y:S01]  /*6630*/  FADD.FTZ R163, R214, R163 ;  /* 0x000000a3d6a37221 */ /* 0x000fe20000010000 */
[----:B------:R-:W-:Y:S02]  /*6640*/  WARPGROUP.DEPBAR.LE gsb0, 0x0 ;  /* 0x00008000000079c5 */ /* 0x000fe40000010000 */
[----:B----4-:R-:W-:Y:S01]  /*6650*/  F2FP.BF16.F32.PACK_AB R152, R165, R162 ;  /* 0x000000a2a598723e */ /* 0x010fe200000010ff */
[----:B------:R-:W-:Y:S01]  /*6660*/  FADD.FTZ R162, R162, R161 ;  /* 0x000000a1a2a27221 */ /* 0x000fe20000010000 */
[----:B-----5:R-:W-:Y:S01]  /*6670*/  F2FP.BF16.F32.PACK_AB R153, R169, R166 ;  /* 0x000000a6a999723e */ /* 0x020fe200000010ff */
[----:B------:R-:W-:Y:S01]  /*6680*/  FADD.FTZ R166, R166, R163 ;  /* 0x000000a3a6a67221 */ /* 0x000fe20000010000 */
[----:B------:R-:W-:Y:S01]  /*6690*/  F2FP.BF16.F32.PACK_AB R154, R167, R164 ;  /* 0x000000a4a79a723e */ /* 0x000fe200000010ff */
[----:B------:R-:W-:Y:S01]  /*66a0*/  FADD.FTZ R165, R165, R162 ;  /* 0x000000a2a5a57221 */ /* 0x000fe20000010000 */
[----:B--2---:R-:W-:Y:S01]  /*66b0*/  F2FP.BF16.F32.PACK_AB R155, R171, R168 ;  /* 0x000000a8ab9b723e */ /* 0x004fe200000010ff */
[----:B------:R-:W-:-:S02]  /*66c0*/  FADD.FTZ R169, R169, R166 ;  /* 0x000000a6a9a97221 */ /* 0x000fc40000010000 */
[----:B------:R-:W-:Y:S01]  /*66d0*/  FADD.FTZ R164, R164, R165 ;  /* 0x000000a5a4a47221 */ /* 0x000fe20000010000 */
[----:B------:R-:W-:Y:S01]  /*66e0*/  WARPGROUP.ARRIVE ;  /* 0x00000000000079c5 */ /* 0x000fe20000000000 */
[----:B------:R-:W-:Y:S02]  /*66f0*/  FADD.FTZ R168, R168, R169 ;  /* 0x000000a9a8a87221 */ /* 0x000fe40000010000 */
[----:B------:R-:W-:Y:S02]  /*6700*/  FADD.FTZ R167, R167, R164 ;  /* 0x000000a4a7a77221 */ /* 0x000fe40000010000 */
[----:B------:R-:W-:-:S05]  /*6710*/  FADD.FTZ R171, R171, R168 ;  /* 0x000000a8abab7221 */ /* 0x000fca0000010000 */
        /* <DEDUP_REMOVED lines=40> */
[----:B0-----:R-:W-:Y:S01]  /*69a0*/  F2FP.BF16.F32.PACK_AB R153, R191, R190 ;  /* 0x000000bebf99723e */ /* 0x001fe200000010ff */
        /* <DEDUP_REMOVED lines=9> */
[----:B------:R-:W-:-:S08]  /*6a40*/  FADD.FTZ R21, R195, R192 ;  /* 0x000000c0c3157221 */ /* 0x000fd00000010000 */
[----:B------:R-:W-:Y:S03]  /*6a50*/  HGMMA.64x256x16.F32.BF16 R24, R152, gdesc[UR8].tnspB, R24, gsb0 ;  /* 0x43e0000898187df0 */ /* 0x000fe60008001818 */
[----:B------:R-:W-:Y:S02]  /*6a60*/  WARPGROUP.DEPBAR.LE gsb0, 0x0 ;  /* 0x00008000000079c5 */ /* 0x000fe40000010000 */
[----:B------:R1:W-:Y:S01]  /*6a70*/  @!P1 SYNCS.ARRIVE.TRANS64.RED.A1T0 RZ, [R201+URZ], RZ ;  /* 0x000000ffc9ff99a7 */ /* 0x0003e2000810043f */
[----:B------:R-:W-:Y:S05]  /*6a80*/  @P2 BRA `(.L_x_196) ;  /* 0xffffffd4004c2947 */ /* 0x000fea000383ffff */
.L_x_187:
[----:B------:R-:W2:Y:S01]  /*6a90*/  SHFL.BFLY PT, R3, R20, 0x2, 0x1f ;  /* 0x0c401f0014037f89 */ /* 0x000ea200000e0000 */
[----:B------:R-:W-:Y:S01]  /*6aa0*/  IMAD.MOV.U32 R4, RZ, RZ, RZ ;  /* 0x000000ffff047224 */ /* 0x000fe200078e00ff */
[----:B------:R3:W-:Y:S08]  /*6ab0*/  BAR.ARV R157, 0x100 ;  /* 0x0004009d0000751d */ /* 0x0007f00000002000 */
[----:B------:R-:W-:Y:S06]  /*6ac0*/  BAR.ARV 0x8, 0x180 ;  /* 0x0206000000007b1d */ /* 0x000fec0000002000 */
[----:B------:R-:W-:Y:S01]  /*6ad0*/  PLOP3.LUT P0, PT, PT, PT, PT, 0x8, 0x0 ;  /* 0x000000000000781c */ /* 0x000fe20003f0e170 */
[----:B------:R-:W4:Y:S01]  /*6ae0*/  SHFL.BFLY PT, R2, R21, 0x2, 0x1f ;  /* 0x0c401f0015027f89 */ /* 0x000f2200000e0000 */
[----:B--2---:R-:W-:-:S05]  /*6af0*/  FADD.FTZ R3, R3, R20 ;  /* 0x0000001403037221 */ /* 0x004fca0000010000 */
[----:B------:R-:W2:Y:S01]  /*6b00*/  SHFL.BFLY PT, R0, R3, 0x1, 0x1f ;  /* 0x0c201f0003007f89 */ /* 0x000ea200000e0000 */
[----:B----4-:R-:W-:-:S05]  /*6b10*/  FADD.FTZ R2, R2, R21 ;  /* 0x0000001502027221 */ /* 0x010fca0000010000 */
[----:B------:R-:W4:Y:S01]  /*6b20*/  SHFL.BFLY PT, R5, R2, 0x1, 0x1f ;  /* 0x0c201f0002057f89 */ /* 0x000f2200000e0000 */
[----:B--2---:R-:W-:Y:S01]  /*6b30*/  FADD.FTZ R7, R3, R0 ;  /* 0x0000000003077221 */ /* 0x004fe20000010000 */
[----:B------:R-:W-:Y:S02]  /*6b40*/  IMAD.MOV.U32 R0, RZ, RZ, RZ ;  /* 0x000000ffff007224 */ /* 0x000fe400078e00ff */
[----:B------:R-:W-:Y:S02]  /*6b50*/  IMAD.MOV.U32 R3, RZ, RZ, -0x800000 ;  /* 0xff800000ff037424 */ /* 0x000fe400078e00ff */
[----:B------:R-:W-:-:S13]  /*6b60*/  FSETP.NE.FTZ.AND P1, PT, R7, RZ, PT ;  /* 0x000000ff0700720b */ /* 0x000fda0003f35000 */
[----:B------:R-:W2:Y:S01]  /*6b70*/  @P1 MUFU.RCP R4, R7 ;  /* 0x0000000700041308 */ /* 0x000ea20000001000 */
[----:B----4-:R-:W-:Y:S01]  /*6b80*/  FADD.FTZ R8, R2, R5 ;  /* 0x0000000502087221 */ /* 0x010fe20000010000 */
[----:B------:R-:W-:-:S04]  /*6b90*/  IMAD.MOV.U32 R2, RZ, RZ, -0x800000 ;  /* 0xff800000ff027424 */ /* 0x000fc800078e00ff */
[----:B------:R-:W-:Y:S02]  /*6ba0*/  FSETP.NE.FTZ.AND P2, PT, R8, RZ, PT ;  /* 0x000000ff0800720b */ /* 0x000fe40003f55000 */
[----:B------:R-:W4:Y:S01]  /*6bb0*/  @P1 MUFU.LG2 R5, R7 ;  /* 0x0000000700051308 */ /* 0x000f220000000c00 */
[-C--:B--2---:R-:W-:Y:S01]  /*6bc0*/  FMUL.FTZ R24, R24, R4.reuse ;  /* 0x0000000418187220 */ /* 0x084fe20000410000 */
[-C--:B------:R-:W-:Y:S01]  /*6bd0*/  FMUL.FTZ R25, R25, R4.reuse ;  /* 0x0000000419197220 */ /* 0x080fe20000410000 */
[----:B------:R-:W-:-:S08]  /*6be0*/  FMUL.FTZ R28, R28, R4 ;  /* 0x000000041c1c7220 */ /* 0x000fd00000410000 */
[----:B------:R-:W2:Y:S01]  /*6bf0*/  @P2 MUFU.LG2 R6, R8 ;  /* 0x0000000800062308 */ /* 0x000ea20000000c00 */
[-C--:B------:R-:W-:Y:S01]  /*6c00*/  FMUL.FTZ R29, R29, R4.reuse ;  /* 0x000000041d1d7220 */ /* 0x080fe20000410000 */
[-C--:B------:R-:W-:Y:S01]  /*6c10*/  FMUL.FTZ R32, R32, R4.reuse ;  /* 0x0000000420207220 */ /* 0x080fe20000410000 */
[-C--:B------:R-:W-:Y:S01]  /*6c20*/  FMUL.FTZ R33, R33, R4.reuse ;  /* 0x0000000421217220 */ /* 0x080fe20000410000 */
[-C--:B------:R-:W-:Y:S01]  /*6c30*/  FMUL.FTZ R36, R36, R4.reuse ;  /* 0x0000000424247220 */ /* 0x080fe20000410000 */
[-C--:B------:R-:W-:Y:S01]  /*6c40*/  FMUL.FTZ R37, R37, R4.reuse ;  /* 0x0000000425257220 */ /* 0x080fe20000410000 */
[-C--:B------:R-:W-:Y:S01]  /*6c50*/  FMUL.FTZ R40, R40, R4.reuse ;  /* 0x0000000428287220 */ /* 0x080fe20000410000 */
[-C--:B------:R-:W-:Y:S01]  /*6c60*/  FMUL.FTZ R41, R41, R4.reuse ;  /* 0x0000000429297220 */ /* 0x080fe20000410000 */
[----:B------:R5:W0:Y:S01]  /*6c70*/  @P2 MUFU.RCP R0, R8 ;  /* 0x0000000800002308 */ /* 0x000a220000001000 */
        /* <DEDUP_REMOVED lines=54> */
[----:B------:R-:W-:-:S02]  /*6fe0*/  IMAD.U32 R4, RZ, RZ, UR6 ;  /* 0x00000006ff047e24 */ /* 0x000fc4000f8e00ff */
[----:B----4-:R-:W-:Y:S01]  /*6ff0*/  @P1 FMUL.FTZ R5, R5, 0.69314718246459960938 ;  /* 0x3f31721805051820 */ /* 0x010fe20000410000 */
[----:B-----5:R-:W-:Y:S02]  /*7000*/  IMAD.U32 R8, RZ, RZ, UR6 ;  /* 0x00000006ff087e24 */ /* 0x020fe4000f8e00ff */
[----:B--2---:R-:W-:Y:S01]  /*7010*/  @P2 FMUL.FTZ R7, R6, 0.69314718246459960938 ;  /* 0x3f31721806072820 */ /* 0x004fe20000410000 */
[----:B------:R-:W-:Y:S01]  /*7020*/  @P1 FMUL.FTZ R4, R4, 0.69314718246459960938 ;  /* 0x3f31721804041820 */ /* 0x000fe20000410000 */
[-C--:B0-----:R-:W-:Y:S01]  /*7030*/  FMUL.FTZ R26, R26, R0.reuse ;  /* 0x000000001a1a7220 */ /* 0x081fe20000410000 */
[----:B------:R-:W-:Y:S01]  /*7040*/  @P2 FMUL.FTZ R8, R8, 0.69314718246459960938 ;  /* 0x3f31721808082820 */ /* 0x000fe20000410000 */
        /* <DEDUP_REMOVED lines=63> */
[----:B------:R-:W-:Y:S01]  /*7440*/  @P1 FFMA.FTZ R3, R4, R189, R5 ;  /* 0x000000bd04031223 */ /* 0x000fe20000010005 */
[----:B---3--:R-:W-:-:S07]  /*7450*/  @P2 FFMA.FTZ R2, R8, R196, R7 ;  /* 0x000000c408022223 */ /* 0x008fce0000010007 */
.L_x_175:
[----:B------:R-:W-:Y:S05]  /*7460*/  @P0 BRA `(.L_x_197) ;  /* 0x0000002000600947 */ /* 0x000fea0003800000 */
[----:B------:R-:W0:Y:S01]  /*7470*/  S2R R0, SR_TID.X ;  /* 0x0000000000007919 */ /* 0x000e220000002100 */
[----:B------:R-:W2:Y:S01]  /*7480*/  LDC R8, c[0x0][0xce8] ;  /* 0x00033a00ff087b82 */ /* 0x000ea20000000800 */
[----:B------:R-:W-:Y:S01]  /*7490*/  R2UR UR13, R18 ;  /* 0x00000000120d72ca */ /* 0x000fe200000e0000 */
[----:B------:R-:W-:Y:S01]  /*74a0*/  ULDC.64 UR8, c[0x0][0xcd0] ;  /* 0x0003340000087ab9 */ /* 0x000fe20000000a00 */
[----:B------:R-:W3:Y:S01]  /*74b0*/  S2R R16, SR_CTAID.X ;  /* 0x0000000000107919 */ /* 0x000ee20000002500 */
[----:B------:R-:W-:Y:S01]  /*74c0*/  ULDC.64 UR14, c[0x0][0x208] ;  /* 0x00008200000e7ab9 */ /* 0x000fe20000000a00 */
[----:B------:R-:W-:Y:S03]  /*74d0*/  BSSY B0, `(.L_x_198) ;  /* 0x000014b000007945 */ /* 0x000fe60003800000 */
[----:B------:R-:W4:Y:S06]  /*74e0*/  S2UR UR12, SR_CTAID.Z ;  /* 0x00000000000c79c3 */ /* 0x000f2c0000002700 */
[----:B------:R-:W-:-:S02]  /*74f0*/  USHF.R.S32.HI UR7, URZ, 0x1f, UR13 ;  /* 0x0000001f3f077899 */ /* 0x000fc4000801140d */
[----:B------:R-:W-:Y:S01]  /*7500*/  IMAD R19, RZ, RZ, -UR13 ;  /* 0x8000000dff137e24 */ /* 0x000fe2000f8e02ff */
[----:B------:R-:W5:Y:S01]  /*7510*/  LDC.64 R20, c[0x0][0xcd8] ;  /* 0x00033600ff147b82 */ /* 0x000f620000000a00 */
[----:B------:R-:W-:Y:S02]  /*7520*/  UIMAD.WIDE.U32 UR4, UR13, UR8, URZ ;  /* 0x000000080d0472a5 */ /* 0x000fe4000f8e003f */
[----:B------:R-:W-:-:S04]  /*7530*/  UIMAD UR6, UR7, UR8, URZ ;  /* 0x00000008070672a4 */ /* 0x000fc8000f8e023f */
[----:B------:R-:W-:Y:S01]  /*7540*/  UIMAD UR6, UR13, UR9, UR6 ;  /* 0x000000090d0672a4 */ /* 0x000fe2000f8e0206 */
[----:B--2---:R-:W-:Y:S01]  /*7550*/  ISETP.NE.AND P0, PT, R8, 0x1, PT ;  /* 0x000000010800780c */ /* 0x004fe20003f05270 */
[----:B------:R-:W2:Y:S01]  /*7560*/  S2UR UR11, SR_CTAID.Y ;  /* 0x00000000000b79c3 */ /* 0x000ea20000002600 */
[----:B------:R-:W-:Y:S01]  /*7570*/  ULDC.64 UR8, c[0x0][0xc38] ;  /* 0x00030e0000087ab9 */ /* 0x000fe20000000a00 */
[----:B------:R-:W-:Y:S02]  /*7580*/  UIADD3 UR6, UR5, UR6, URZ ;  /* 0x0000000605067290 */ /* 0x000fe4000fffe03f */
[----:B------:R-:W-:Y:S01]  /*7590*/  UIMAD UR7, UR7, UR8, URZ ;  /* 0x00000008070772a4 */ /* 0x000fe2000f8e023f */
[----:B0-----:R-:W-:Y:S01]  /*75a0*/  VIADD R14, R0, 0xffffff80 ;  /* 0xffffff80000e7836 */ /* 0x001fe20000000000 */
[----:B----4-:R-:W-:Y:S02]  /*75b0*/  USHF.R.S32.HI UR10, URZ, 0x1f, UR12 ;  /* 0x0000001f3f0a7899 */ /* 0x010fe4000801140c */
[----:B------:R-:W2:Y:S02]  /*75c0*/  LDC R152, c[0x0][0xd50] ;  /* 0x00035400ff987b82 */ /* 0x000ea40000000800 */
[----:B------:R-:W-:-:S04]  /*75d0*/  SHF.R.S32.HI R7, RZ, 0x1f, R14 ;  /* 0x0000001fff077819 */ /* 0x000fc8000001140e */
[CC--:B------:R-:W-:Y:S02]  /*75e0*/  LEA.HI R4, R7.reuse, R14.reuse, RZ, 0x7 ;  /* 0x0000000e07047211 */ /* 0x0c0fe400078f38ff */
[----:B------:R-:W0:Y:S01]  /*75f0*/  LDC.64 R22, c[0x0][0xc40] ;  /* 0x00031000ff167b82 */ /* 0x000e220000000a00 */
[----:B------:R-:W-:Y:S02]  /*7600*/  LEA.HI R7, R7, R14, RZ, 0x2 ;  /* 0x0000000e07077211 */ /* 0x000fe400078f10ff */
[----:B------:R-:W-:Y:S02]  /*7610*/  LOP3.LUT R5, R4, 0xffffff80, RZ, 0xc0, !PT ;  /* 0xffffff8004057812 */ /* 0x000fe400078ec0ff */
[----:B------:R-:W-:Y:S02]  /*7620*/  SHF.R.S32.HI R9, RZ, 0x7, R4 ;  /* 0x00000007ff097819 */ /* 0x000fe40000011404 */
[----:B------:R-:W-:Y:S01]  /*7630*/  LOP3.LUT R7, R7, 0xfffffffc, RZ, 0xc0, !PT ;  /* 0xfffffffc07077812 */ /* 0x000fe200078ec0ff */
[----:B------:R-:W-:Y:S01]  /*7640*/  IMAD.IADD R0, R14, 0x1, -R5 ;  /* 0x000000010e007824 */ /* 0x000fe200078e0a05 */
[----:B------:R-:W-:Y:S01]  /*7650*/  LEA.HI R4, R4, R9, RZ, 0x1 ;  /* 0x0000000904047211 */ /* 0x000fe200078f08ff */
[----:B------:R-:W4:Y:S01]  /*7660*/  @P0 LDC R17, c[0x0][0xcf0] ;  /* 0x00033c00ff110b82 */ /* 0x000f220000000800 */
[----:B------:R-:W-:-:S02]  /*7670*/  IADD3 R7, R14, -R7, RZ ;  /* 0x800000070e077210 */ /* 0x000fc40007ffe0ff */
[----:B------:R-:W-:Y:S02]  /*7680*/  SHF.R.S32.HI R11, RZ, 0x1f, R0 ;  /* 0x0000001fff0b7819 */ /* 0x000fe40000011400 */
[----:B------:R-:W-:Y:S02]  /*7690*/  LOP3.LUT R4, R4, 0x3fffffe, RZ, 0xc0, !PT ;  /* 0x03fffffe04047812 */ /* 0x000fe400078ec0ff */
[----:B------:R-:W-:Y:S01]  /*76a0*/  LEA.HI R10, R11, R0, RZ, 0x2 ;  /* 0x000000000b0a7211 */ /* 0x000fe200078f10ff */
[----:B------:R-:W1:Y:S03]  /*76b0*/  @P0 LDC R14, c[0x0][0xcec] ;  /* 0x00033b00ff0e0b82 */ /* 0x000e660000000800 */
[--C-:B------:R-:W-:Y:S02]  /*76c0*/  SHF.R.S32.HI R5, RZ, 0x2, R10.reuse ;  /* 0x00000002ff057819 */ /* 0x100fe4000001140a */
[----:B------:R-:W-:-:S03]  /*76d0*/  SHF.R.S32.HI R6, RZ, 0x1f, R10 ;  /* 0x0000001fff067819 */ /* 0x000fc6000001140a */
[----:B------:R-:W4:Y:S01]  /*76e0*/  @P0 LDC R154, c[0x0][0xcec] ;  /* 0x00033b00ff9a0b82 */ /* 0x000f220000000800 */
[----:B------:R-:W-:-:S04]  /*76f0*/  LEA.HI R6, R6, R5, RZ, 0x3 ;  /* 0x0000000506067211 */ /* 0x000fc800078f18ff */
[----:B------:R-:W-:Y:S01]  /*7700*/  LOP3.LUT R12, R6, 0xfffffff8, RZ, 0xc0, !PT ;  /* 0xfffffff8060c7812 */ /* 0x000fe200078ec0ff */
[----:B------:R-:W-:Y:S01]  /*7710*/  IMAD.IADD R6, R9, 0x1, -R4 ;  /* 0x0000000109067824 */ /* 0x000fe200078e0a04 */
[----:B------:R-:W-:Y:S01]  /*7720*/  LEA.HI R9, R7, R7, RZ, 0x1 ;  /* 0x0000000707097211 */ /* 0x000fe200078f08ff */
[----:B------:R-:W4:Y:S01]  /*7730*/  @P0 LDC R153, c[0x0][0xcf0] ;  /* 0x00033c00ff990b82 */ /* 0x000f220000000800 */
[----:B------:R-:W-:Y:S01]  /*7740*/  LEA.HI R4, R11, R0, RZ, 0x5 ;  /* 0x000000000b047211 */ /* 0x000fe200078f28ff */
[----:B------:R-:W-:Y:S01]  /*7750*/  IMAD.IADD R5, R5, 0x1, -R12 ;  /* 0x0000000105057824 */ /* 0x000fe200078e0a0c */
[----:B------:R-:W-:Y:S02]  /*7760*/  LOP3.LUT R12, R9, 0x1ffffffe, RZ, 0xc0, !PT ;  /* 0x1ffffffe090c7812 */ /* 0x000fe400078ec0ff */
[----:B------:R-:W-:-:S03]  /*7770*/  SHF.R.S32.HI R4, RZ, 0x5, R4 ;  /* 0x00000005ff047819 */ /* 0x000fc60000011404 */
[----:B------:R-:W-:Y:S02]  /*7780*/  IMAD.IADD R12, R7, 0x1, -R12 ;  /* 0x00000001070c7824 */ /* 0x000fe400078e0a0c */
[----:B------:R-:W-:Y:S02]  /*7790*/  IMAD R7, R4, 0x10, R5 ;  /* 0x0000001004077824 */ /* 0x000fe400078e0205 */
[----:B------:R-:W-:Y:S02]  /*77a0*/  IMAD.U32 R5, RZ, RZ, UR5 ;  /* 0x00000005ff057e24 */ /* 0x000fe4000f8e00ff */
[----:B------:R-:W-:Y:S02]  /*77b0*/  IMAD R9, R6, 0x40, R7 ;  /* 0x0000004006097824 */ /* 0x000fe400078e0207 */
[----:B------:R-:W-:Y:S01]  /*77c0*/  IMAD.U32 R4, RZ, RZ, UR4 ;  /* 0x00000004ff047e24 */ /* 0x000fe2000f8e00ff */
[----:B------:R-:W-:Y:S01]  /*77d0*/  UIMAD.WIDE.U32 UR4, UR13, UR8, URZ ;  /* 0x000000080d0472a5 */ /* 0x000fe2000f8e003f */
[----:B------:R-:W-:Y:S01]  /*77e0*/  IMAD.U32 R5, RZ, RZ, UR6 ;  /* 0x00000006ff057e24 */ /* 0x000fe2000f8e00ff */
[----:B------:R-:W-:Y:S01]  /*77f0*/  UIMAD UR6, UR13, UR9, UR7 ;  /* 0x000000090d0672a4 */ /* 0x000fe2000f8e0207 */
[----:B------:R-:W-:-:S02]  /*7800*/  IMAD R12, R12, 0x8, R9 ;  /* 0x000000080c0c7824 */ /* 0x000fc400078e0209 */
[----:B-----5:R-:W-:Y:S01]  /*7810*/  IMAD R6, R20, UR10, RZ ;  /* 0x0000000a14067c24 */ /* 0x020fe2000f8e02ff */
[----:B------:R-:W-:Y:S01]  /*7820*/  UIADD3 UR6, UR5, UR6, URZ ;  /* 0x0000000605067290 */ /* 0x000fe2000fffe03f */
[----:B---3--:R-:W-:Y:S01]  /*7830*/  IMAD R11, R16, 0x80, R12 ;  /* 0x00000080100b7824 */ /* 0x008fe200078e020c */
[----:B------:R-:W-:Y:S01]  /*7840*/  ULDC.64 UR8, c[0x0][0xc28] ;  /* 0x00030a0000087ab9 */ /* 0x000fe20000000a00 */
[----:B------:R-:W-:Y:S01]  /*7850*/  IMAD R15, R21, UR12, R6 ;  /* 0x0000000c150f7c24 */ /* 0x000fe2000f8e0206 */
[----:B------:R-:W-:Y:S01]  /*7860*/  MOV R6, UR4 ;  /* 0x0000000400067c02 */ /* 0x000fe20008000f00 */
[----:B-1----:R-:W-:-:S04]  /*7870*/  @P0 IMAD.HI.U32 R12, R11, R14, RZ ;  /* 0x0000000e0b0c0227 */ /* 0x002fc800078e00ff */
[----:B------:R-:W-:Y:S01]  /*7880*/  IMAD.U32 R7, RZ, RZ, UR5 ;  /* 0x00000005ff077e24 */ /* 0x000fe2000f8e00ff */
[----:B------:R-:W-:Y:S01]  /*7890*/  ULDC.64 UR4, c[0x0][0xce0] ;  /* 0x0003380000047ab9 */ /* 0x000fe20000000a00 */
[----:B0-----:R-:W-:Y:S02]  /*78a0*/  IMAD R14, R22, UR10, RZ ;  /* 0x0000000a160e7c24 */ /* 0x001fe4000f8e02ff */
[----:B--2---:R-:W-:Y:S02]  /*78b0*/  IMAD R21, R152, R19, UR11 ;  /* 0x0000000b98157e24 */ /* 0x004fe4000f8e0213 */
[----:B------:R-:W-:Y:S01]  /*78c0*/  IMAD.U32 R7, RZ, RZ, UR6 ;  /* 0x00000006ff077e24 */ /* 0x000fe2000f8e00ff */
[----:B------:R-:W-:Y:S01]  /*78d0*/  ULDC.64 UR6, c[0x0][0xc48] ;  /* 0x0003120000067ab9 */ /* 0x000fe20000000a00 */
[----:B------:R-:W-:-:S04]  /*78e0*/  IMAD.WIDE.U32 R4, R20, UR12, R4 ;  /* 0x0000000c14047c25 */ /* 0x000fc8000f8e0004 */
[----:B------:R-:W-:Y:S01]  /*78f0*/  IMAD.MOV.U32 R13, RZ, RZ, R11 ;  /* 0x000000ffff0d7224 */ /* 0x000fe200078e000b */
[----:B----4-:R-:W-:Y:S01]  /*7900*/  @P0 SHF.R.U32.HI R13, RZ, R17, R12 ;  /* 0x00000011ff0d0219 */ /* 0x010fe2000001160c */
[----:B------:R-:W-:Y:S01]  /*7910*/  IMAD R17, R23, UR12, R14 ;  /* 0x0000000c17117c24 */ /* 0x000fe2000f8e020e */
[----:B------:R-:W-:Y:S01]  /*7920*/  SHF.R.S32.HI R14, RZ, 0x1f, R21 ;  /* 0x0000001fff0e7819 */ /* 0x000fe20000011415 */
[----:B------:R-:W-:-:S04]  /*7930*/  IMAD.WIDE.U32 R6, R22, UR12, R6 ;  /* 0x0000000c16067c25 */ /* 0x000fc8000f8e0006 */
[----:B------:R-:W-:Y:S02]  /*7940*/  IMAD.IADD R5, R5, 0x1, R15 ;  /* 0x0000000105057824 */ /* 0x000fe400078e020f */
[----:B------:R-:W-:-:S04]  /*7950*/  @P0 IMAD.HI.U32 R154, R11, R154, RZ ;  /* 0x0000009a0b9a0227 */ /* 0x000fc800078e00ff */
[----:B------:R-:W-:Y:S02]  /*7960*/  IMAD.IADD R7, R7, 0x1, R17 ;  /* 0x0000000107077824 */ /* 0x000fe400078e0211 */
[----:B------:R-:W-:Y:S01]  /*7970*/  IMAD.MOV.U32 R15, RZ, RZ, R11 ;  /* 0x000000ffff0f7224 */ /* 0x000fe200078e000b */
[----:B------:R-:W-:Y:S01]  /*7980*/  @P0 SHF.R.U32.HI R15, RZ, R153, R154 ;  /* 0x00000099ff0f0219 */ /* 0x000fe2000001169a */
[C---:B------:R-:W-:Y:S02]  /*7990*/  IMAD R12, R14.reuse, UR4, RZ ;  /* 0x000000040e0c7c24 */ /* 0x040fe4000f8e02ff */
[----:B------:R-:W-:Y:S02]  /*79a0*/  IMAD R17, R14, UR6, RZ ;  /* 0x000000060e117c24 */ /* 0x000fe4000f8e02ff */
[----:B------:R-:W-:-:S04]  /*79b0*/  IMAD.WIDE.U32 R4, R21, UR4, R4 ;  /* 0x0000000415047c25 */ /* 0x000fc8000f8e0004 */
[C---:B------:R-:W-:Y:S01]  /*79c0*/  IMAD R14, R21.reuse, UR5, R12 ;  /* 0x00000005150e7c24 */ /* 0x040fe2000f8e020c */
[----:B------:R-:W-:Y:S01]  /*79d0*/  BAR.SYNC.DEFER_BLOCKING 0x1, 0x100 ;  /* 0x0044000000007b1d */ /* 0x000fe20000010000 */
[C---:B------:R-:W-:Y:S01]  /*79e0*/  IMAD R19, R21.reuse, UR7, R17 ;  /* 0x0000000715137c24 */ /* 0x040fe2000f8e0211 */
[----:B------:R-:W-:Y:S01]  /*79f0*/  SHF.R.S32.HI R17, RZ, 0x1f, R13 ;  /* 0x0000001fff117819 */ /* 0x000fe2000001140d */
[----:B------:R-:W-:Y:S01]  /*7a00*/  IMAD.WIDE.U32 R6, R21, UR6, R6 ;  /* 0x0000000615067c25 */ /* 0x000fe2000f8e0006 */
[----:B------:R-:W-:Y:S02]  /*7a10*/  IADD3 R4, P0, R13, R4, RZ ;  /* 0x000000040d047210 */ /* 0x000fe40007f1e0ff */
[----:B------:R-:W-:Y:S01]  /*7a20*/  SHF.R.S32.HI R12, RZ, 0x1f, R15 ;  /* 0x0000001fff0c7819 */ /* 0x000fe2000001140f */
[----:B------:R-:W-:Y:S01]  /*7a30*/  IMAD.MOV R13, RZ, RZ, -R13 ;  /* 0x000000ffff0d7224 */ /* 0x000fe200078e0a0d */
[----:B------:R-:W-:Y:S01]  /*7a40*/  ULDC.64 UR4, c[0x0][0xc30] ;  /* 0x00030c0000047ab9 */ /* 0x000fe20000000a00 */
[----:B------:R-:W-:Y:S01]  /*7a50*/  IMAD.MOV R20, RZ, RZ, -R15 ;  /* 0x000000ffff147224 */ /* 0x000fe200078e0a0f */
[----:B------:R-:W-:Y:S01]  /*7a60*/  IADD3.X R5, R17, R5, R14, P0, !PT ;  /* 0x0000000511057210 */ /* 0x000fe200007fe40e */
[----:B------:R-:W-:Y:S01]  /*7a70*/  IMAD R12, R12, UR4, RZ ;  /* 0x000000040c0c7c24 */ /* 0x000fe2000f8e02ff */
[----:B------:R-:W-:Y:S01]  /*7a80*/  ULDC.64 UR6, c[0x0][0xcc8] ;  /* 0x0003320000067ab9 */ /* 0x000fe20000000a00 */
[----:B------:R-:W-:-:S02]  /*7a90*/  IMAD R13, R8, R13, R11 ;  /* 0x0000000d080d7224 */ /* 0x000fc400078e020b */
[----:B------:R-:W-:Y:S02]  /*7aa0*/  IMAD.IADD R7, R7, 0x1, R19 ;  /* 0x0000000107077824 */ /* 0x000fe400078e0213 */
[----:B------:R-:W-:Y:S02]  /*7ab0*/  IMAD R11, R8, R20, R11 ;  /* 0x00000014080b7224 */ /* 0x000fe400078e020b */
[C---:B------:R-:W-:Y:S01]  /*7ac0*/  IMAD R17, R15.reuse, UR5, R12 ;  /* 0x000000050f117c24 */ /* 0x040fe2000f8e020c */
[----:B------:R-:W-:Y:S01]  /*7ad0*/  SHF.R.S32.HI R12, RZ, 0x1f, R13 ;  /* 0x0000001fff0c7819 */ /* 0x000fe2000001140d */
[----:B------:R-:W-:Y:S01]  /*7ae0*/  IMAD.WIDE.U32 R6, R15, UR4, R6 ;  /* 0x000000040f067c25 */ /* 0x000fe2000f8e0006 */
[----:B------:R-:W-:Y:S01]  /*7af0*/  SHF.R.S32.HI R14, RZ, 0x1f, R11 ;  /* 0x0000001fff0e7819 */ /* 0x000fe2000001140b */
[----:B------:R-:W0:Y:S01]  /*7b00*/  S2UR UR5, SR_CgaCtaId ;  /* 0x00000000000579c3 */ /* 0x000e220000008800 */
[----:B------:R-:W-:Y:S01]  /*7b10*/  UMOV UR4, 0x400 ;  /* 0x0000040000047882 */ /* 0x000fe20000000000 */
[----:B------:R-:W-:Y:S01]  /*7b20*/  IMAD R12, R12, UR6, RZ ;  /* 0x000000060c0c7c24 */ /* 0x000fe2000f8e02ff */
[----:B------:R-:W-:Y:S01]  /*7b30*/  IADD3 R7, R7, R17, RZ ;  /* 0x0000001107077210 */ /* 0x000fe20007ffe0ff */
[----:B------:R-:W-:-:S02]  /*7b40*/  IMAD R14, R14, UR8, RZ ;  /* 0x000000080e0e7c24 */ /* 0x000fc4000f8e02ff */
        /* <DEDUP_REMOVED lines=17> */
[----:B------:R-:W-:Y:S01]  /*7c60*/  SHFL.IDX PT, R12, R19, RZ, 0x1c1f ;  /* 0x001c1fff130c7589 */ /* 0x000fe200000e0000 */
[----:B------:R-:W-:Y:S01]  /*7c70*/  LOP3.LUT P0, RZ, R0, 0x3, RZ, 0xc0, !PT ;  /* 0x0000000300ff7812 */ /* 0x000fe2000780c0ff */
[C---:B------:R-:W-:Y:S01]  /*7c80*/  VIADD R9, R11.reuse, 0x8 ;  /* 0x000000080b097836 */ /* 0x040fe20000000000 */
[----:B------:R-:W-:Y:S01]  /*7c90*/  UIADD3 UR4, UR4, 0x32420, URZ ;  /* 0x0003242004047890 */ /* 0x000fe2000fffe03f */
[----:B------:R-:W0:Y:S01]  /*7ca0*/  SHFL.IDX PT, R13, R17, RZ, 0x1c1f ;  /* 0x001c1fff110d7589 */ /* 0x000e2200000e0000 */
[----:B------:R-:W-:-:S02]  /*7cb0*/  ISETP.GE.OR P1, PT, R11, R8, P0 ;  /* 0x000000080b00720c */ /* 0x000fc40000726670 */
[-C--:B------:R-:W-:Y:S01]  /*7cc0*/  ISETP.GE.OR P0, PT, R9, R8.reuse, P0 ;  /* 0x000000080900720c */ /* 0x080fe20000706670 */
[----:B------:R1:W2:Y:S01]  /*7cd0*/  SHFL.IDX PT, R15, R17, 0x1, 0x1c1f ;  /* 0x003c1f00110f7f89 */ /* 0x0002a200000e0000 */
[----:B------:R-:W-:Y:S01]  /*7ce0*/  ISETP.GE.AND P2, PT, R11, R8, PT ;  /* 0x000000080b00720c */ /* 0x000fe20003f46270 */
[----:B------:R-:W-:Y:S02]  /*7cf0*/  UPRMT UR4, URZ, 0x654, UR4 ;  /* 0x000006543f047896 */ /* 0x000fe40008000004 */
[----:B------:R3:W4:Y:S01]  /*7d00*/  SHFL.IDX PT, R4, R6, RZ, 0x1c1f ;  /* 0x001c1fff06047589 */ /* 0x00072200000e0000 */
[----:B-1----:R-:W-:-:S03]  /*7d10*/  LOP3.LUT R17, R10, 0x7ffffffc, RZ, 0xc0, !PT ;  /* 0x7ffffffc0a117812 */ /* 0x002fc600078ec0ff */
[----:B------:R3:W1:Y:S03]  /*7d20*/  SHFL.IDX PT, R5, R7, RZ, 0x1c1f ;  /* 0x001c1fff07057589 */ /* 0x00066600000e0000 */
[----:B------:R-:W-:Y:S01]  /*7d30*/  SYNCS.ARRIVE.TRANS64.RED.A1T0 RZ, [UR4], RZ ;  /* 0x000000ffffff79a7 */ /* 0x000fe20008100404 */
[----:B------:R-:W-:-:S04]  /*7d40*/  IMAD.IADD R0, R0, 0x1, -R17 ;  /* 0x0000000100007824 */ /* 0x000fc800078e0a11 */
[----:B------:R-:W-:Y:S01]  /*7d50*/  IMAD.SHL.U32 R0, R0, 0x2, RZ ;  /* 0x0000000200007824 */ /* 0x000fe200078e00ff */
[----:B0-----:R3:W-:Y:S04]  /*7d60*/  @!P1 ST.E desc[UR14][R12.64], R3 ;  /* 0x000000030c009985 */ /* 0x0017e8000c10190e */
[----:B--2---:R3:W-:Y:S01]  /*7d70*/  @!P0 ST.E desc[UR14][R14.64], R2 ;  /* 0x000000020e008985 */ /* 0x0047e2000c10190e */
[----:B------:R-:W-:Y:S05]  /*7d80*/  @P2 BRA `(.L_x_199) ;  /* 0x0000000800fc2947 */ /* 0x000fea0003800000 */
[C---:B---3--:R-:W-:Y:S01]  /*7d90*/  VIADD R2, R0.reuse, 0x8 ;  /* 0x0000000800027836 */ /* 0x048fe20000000000 */
        /* <DEDUP_REMOVED lines=10> */
[----:B------:R-:W-:Y:S01]  /*7e40*/  IADD3 R17, R0, 0x28, RZ ;  /* 0x0000002800117810 */ /* 0x000fe20007ffe0ff */
[----:B------:R-:W-:Y:S01]  /*7e50*/  ULDC.64 UR6, c[0x0][0x208] ;  /* 0x0000820000067ab9 */ /* 0x000fe20000000a00 */
[----:B------:R-:W-:Y:S01]  /*7e60*/  ISETP.GE.AND P0, PT, R16, UR4, PT ;  /* 0x0000000410007c0c */ /* 0x000fe2000bf06270 */
[C---:B------:R-:W-:Y:S01]  /*7e70*/  VIADD R21, R0.reuse, 0x40 ;  /* 0x0000004000157836 */ /* 0x040fe20000000000 */
[----:B------:R-:W-:Y:S01]  /*7e80*/  ISETP.GE.AND P1, PT, R17, UR4, PT ;  /* 0x0000000411007c0c */ /* 0x000fe2000bf26270 */
[----:B------:R-:W-:-:S02]  /*7e90*/  VIADD R22, R0, 0x48 ;  /* 0x0000004800167836 */ /* 0x000fc40000000000 */
[----:B------:R-:W-:Y:S01]  /*7ea0*/  @!P3 LEA.HI R2, R2, R2, RZ, 0x1 ;  /* 0x000000020202b211 */ /* 0x000fe200078f08ff */
[----:B------:R-:W-:Y:S01]  /*7eb0*/  VIADD R23, R0, 0x50 ;  /* 0x0000005000177836 */ /* 0x000fe20000000000 */
[----:B------:R-:W-:Y:S02]  /*7ec0*/  @!P4 LEA.HI R3, R3, R3, RZ, 0x1 ;  /* 0x000000030303c211 */ /* 0x000fe400078f08ff */
[----:B------:R-:W-:Y:S02]  /*7ed0*/  @!P5 LEA.HI R10, R10, R10, RZ, 0x1 ;  /* 0x0000000a0a0ad211 */ /* 0x000fe400078f08ff */
[----:B------:R-:W-:Y:S02]  /*7ee0*/  @!P3 LOP3.LUT R11, R2, 0xfffffffe, RZ, 0xc0, !PT ;  /* 0xfffffffe020bb812 */ /* 0x000fe400078ec0ff */
[----:B------:R-:W-:Y:S01]  /*7ef0*/  @!P4 LOP3.LUT R13, R3, 0xfffffffe, RZ, 0xc0, !PT ;  /* 0xfffffffe030dc812 */ /* 0x000fe200078ec0ff */
[----:B-1--4-:R-:W-:Y:S01]  /*7f00*/  @!P2 IMAD.WIDE R2, R0, 0x4, R4 ;  /* 0x000000040002a825 */ /* 0x012fe200078e0204 */
[----:B------:R-:W-:-:S02]  /*7f10*/  @!P5 LOP3.LUT R15, R10, 0xfffffffe, RZ, 0xc0, !PT ;  /* 0xfffffffe0a0fd812 */ /* 0x000fc400078ec0ff */
[----:B------:R-:W-:Y:S01]  /*7f20*/  ISETP.GE.AND P6, PT, R23, UR4, PT ;  /* 0x0000000417007c0c */ /* 0x000fe2000bfc6270 */
[--C-:B------:R-:W-:Y:S01]  /*7f30*/  @!P3 IMAD.WIDE R10, R11, 0x4, R4.reuse ;  /* 0x000000040b0ab825 */ /* 0x100fe200078e0204 */
[----:B------:R0:W-:Y:S01]  /*7f40*/  @!P2 ST.E.64 desc[UR6][R2.64], R24 ;  /* 0x000000180200a985 */ /* 0x0001e2000c101b06 */
[----:B------:R-:W-:Y:S02]  /*7f50*/  ISETP.GE.AND P2, PT, R19, UR4, PT ;  /* 0x0000000413007c0c */ /* 0x000fe4000bf46270 */
[--C-:B------:R-:W-:Y:S01]  /*7f60*/  @!P4 IMAD.WIDE R12, R13, 0x4, R4.reuse ;  /* 0x000000040d0cc825 */ /* 0x100fe200078e0204 */
[----:B------:R1:W-:Y:S01]  /*7f70*/  @!P3 ST.E.64 desc[UR6][R10.64], R28 ;  /* 0x0000001c0a00b985 */ /* 0x0003e2000c101b06 */
[----:B------:R-:W-:Y:S02]  /*7f80*/  ISETP.GE.AND P3, PT, R20, UR4, PT ;  /* 0x0000000414007c0c */ /* 0x000fe4000bf66270 */
[----:B------:R-:W-:Y:S01]  /*7f90*/  @!P5 IMAD.WIDE R14, R15, 0x4, R4 ;  /* 0x000000040f0ed825 */ /* 0x000fe200078e0204 */
[----:B------:R2:W-:Y:S01]  /*7fa0*/  @!P4 ST.E.64 desc[UR6][R12.64], R32 ;  /* 0x000000200c00c985 */ /* 0x0005e2000c101b06 */
[----:B------:R-:W-:-:S02]  /*7fb0*/  ISETP.GE.AND P4, PT, R21, UR4, PT ;  /* 0x0000000415007c0c */ /* 0x000fc4000bf86270 */
[----:B------:R-:W-:Y:S01]  /*7fc0*/  @!P0 LEA.HI R16, R16, R16, RZ, 0x1 ;  /* 0x0000001010108211 */ /* 0x000fe200078f08ff */
[----:B------:R3:W-:Y:S01]  /*7fd0*/  @!P5 ST.E.64 desc[UR6][R14.64], R36 ;  /* 0x000000240e00d985 */ /* 0x0007e2000c101b06 */
[----:B------:R-:W-:Y:S01]  /*7fe0*/  ISETP.GE.AND P5, PT, R22, UR4, PT ;  /* 0x0000000416007c0c */ /* 0x000fe2000bfa6270 */
[C---:B0-----:R-:W-:Y:S01]  /*7ff0*/  VIADD R24, R0.reuse, 0x58 ;  /* 0x0000005800187836 */ /* 0x041fe20000000000 */
[----:B------:R-:W-:Y:S01]  /*8000*/  @!P1 LEA.HI R17, R17, R17, RZ, 0x1 ;  /* 0x0000001111119211 */ /* 0x000fe200078f08ff */
[----:B------:R-:W-:Y:S01]  /*8010*/  VIADD R25, R0, 0x60 ;  /* 0x0000006000197836 */ /* 0x000fe20000000000 */
[----:B------:R-:W-:Y:S02]  /*8020*/  @!P0 LOP3.LUT R3, R16, 0xfffffffe, RZ, 0xc0, !PT ;  /* 0xfffffffe10038812 */ /* 0x000fe400078ec0ff */
[----:B-1----:R-:W-:Y:S02]  /*8030*/  @!P1 LOP3.LUT R11, R17, 0xfffffffe, RZ, 0xc0, !PT ;  /* 0xfffffffe110b9812 */ /* 0x002fe400078ec0ff */
        /* <DEDUP_REMOVED lines=8> */
[----:B------:R-:W-:Y:S01]  /*80c0*/  @!P2 LOP3.LUT R19, R19, 0xfffffffe, RZ, 0xc0, !PT ;  /* 0xfffffffe1313a812 */ /* 0x000fe200078ec0ff */
[----:B------:R1:W-:Y:S01]  /*80d0*/  @!P1 ST.E.64 desc[UR6][R10.64], R44 ;  /* 0x0000002c0a009985 */ /* 0x0003e2000c101b06 */
[----:B--2---:R-:W-:Y:S01]  /*80e0*/  @!P3 LOP3.LUT R13, R20, 0xfffffffe, RZ, 0xc0, !PT ;  /* 0xfffffffe140db812 */ /* 0x004fe200078ec0ff */
[----:B------:R-:W-:Y:S01]  /*80f0*/  VIADD R20, R0, 0x70 ;  /* 0x0000007000147836 */ /* 0x000fe20000000000 */
[----:B------:R-:W-:-:S02]  /*8100*/  @!P4 LOP3.LUT R21, R21, 0xfffffffe, RZ, 0xc0, !PT ;  /* 0xfffffffe1515c812 */ /* 0x000fc400078ec0ff */
[----:B---3--:R-:W-:Y:S02]  /*8110*/  @!P5 LOP3.LUT R15, R22, 0xfffffffe, RZ, 0xc0, !PT ;  /* 0xfffffffe160fd812 */ /* 0x008fe400078ec0ff */
[----:B------:R-:W-:Y:S01]  /*8120*/  @!P6 LOP3.LUT R17, R23, 0xfffffffe, RZ, 0xc0, !PT ;  /* 0xfffffffe1711e812 */ /* 0x000fe200078ec0ff */
[----:B------:R-:W-:Y:S01]  /*8130*/  VIADD R23, R0, 0x88 ;  /* 0x0000008800177836 */ /* 0x000fe20000000000 */
[----:B------:R-:W-:Y:S01]  /*8140*/  ISETP.GE.AND P1, PT, R24, UR4, PT ;  /* 0x0000000418007c0c */ /* 0x000fe2000bf26270 */
[--C-:B0-----:R-:W-:Y:S01]  /*8150*/  @!P2 IMAD.WIDE R2, R19, 0x4, R4.reuse ;  /* 0x000000041302a825 */ /* 0x101fe200078e0204 */
[----:B------:R-:W-:Y:S02]  /*8160*/  ISETP.GE.AND P0, PT, R25, UR4, PT ;  /* 0x0000000419007c0c */ /* 0x000fe4000bf06270 */
[----:B------:R-:W-:Y:S01]  /*8170*/  IADD3 R22, R0, 0x80, RZ ;  /* 0x0000008000167810 */ /* 0x000fe20007ffe0ff */
[--C-:B-1----:R-:W-:Y:S01]  /*8180*/  @!P3 IMAD.WIDE R10, R13, 0x4, R4.reuse ;  /* 0x000000040d0ab825 */ /* 0x102fe200078e0204 */
[----:B------:R0:W-:Y:S03]  /*8190*/  @!P2 ST.E.64 desc[UR6][R2.64], R48 ;  /* 0x000000300200a985 */ /* 0x0001e6000c101b06 */
[----:B------:R-:W-:Y:S01]  /*81a0*/  @!P4 IMAD.WIDE R12, R21, 0x4, R4 ;  /* 0x00000004150cc825 */ /* 0x000fe200078e0204 */
[----:B------:R1:W-:Y:S01]  /*81b0*/  @!P3 ST.E.64 desc[UR6][R10.64], R52 ;  /* 0x000000340a00b985 */ /* 0x0003e2000c101b06 */
[----:B------:R-:W-:-:S02]  /*81c0*/  ISETP.GE.AND P3, PT, R23, UR4, PT ;  /* 0x0000000417007c0c */ /* 0x000fc4000bf66270 */
[--C-:B------:R-:W-:Y:S01]  /*81d0*/  @!P5 IMAD.WIDE R14, R15, 0x4, R4.reuse ;  /* 0x000000040f0ed825 */ /* 0x100fe200078e0204 */
[----:B------:R2:W-:Y:S01]  /*81e0*/  @!P4 ST.E.64 desc[UR6][R12.64], R56 ;  /* 0x000000380c00c985 */ /* 0x0005e2000c101b06 */
[----:B------:R-:W-:Y:S02]  /*81f0*/  ISETP.GE.AND P4, PT, R22, UR4, PT ;  /* 0x0000000416007c0c */ /* 0x000fe4000bf86270 */
[----:B------:R-:W-:Y:S01]  /*8200*/  @!P6 IMAD.WIDE R16, R17, 0x4, R4 ;  /* 0x000000041110e825 */ /* 0x000fe200078e0204 */
[----:B------:R3:W-:Y:S01]  /*8210*/  @!P5 ST.E.64 desc[UR6][R14.64], R60 ;  /* 0x0000003c0e00d985 */ /* 0x0007e2000c101b06 */
[----:B------:R-:W-:Y:S02]  /*8220*/  @!P1 LEA.HI R24, R24, R24, RZ, 0x1 ;  /* 0x0000001818189211 */ /* 0x000fe400078f08ff */
[C---:B------:R-:W-:Y:S01]  /*8230*/  VIADD R19, R0.reuse, 0x68 ;  /* 0x0000006800137836 */ /* 0x040fe20000000000 */
[----:B------:R4:W-:Y:S01]  /*8240*/  @!P6 ST.E.64 desc[UR6][R16.64], R64 ;  /* 0x000000401000e985 */ /* 0x0009e2000c101b06 */
[----:B------:R-:W-:Y:S01]  /*8250*/  VIADD R21, R0, 0x78 ;  /* 0x0000007800157836 */ /* 0x000fe20000000000 */
[----:B------:R-:W-:-:S02]  /*8260*/  ISETP.GE.AND P6, PT, R20, UR4, PT ;  /* 0x0000000414007c0c */ /* 0x000fc4000bfc6270 */
[----:B------:R-:W-:Y:S02]  /*8270*/  ISETP.GE.AND P2, PT, R19, UR4, PT ;  /* 0x0000000413007c0c */ /* 0x000fe4000bf46270 */
[----:B------:R-:W-:Y:S02]  /*8280*/  ISETP.GE.AND P5, PT, R21, UR4, PT ;  /* 0x0000000415007c0c */ /* 0x000fe4000bfa6270 */
        /* <DEDUP_REMOVED lines=18> */
[----:B---3--:R-:W-:Y:S01]  /*83b0*/  @!P4 LOP3.LUT R15, R22, 0xfffffffe, RZ, 0xc0, !PT ;  /* 0xfffffffe160fc812 */ /* 0x008fe200078ec0ff */
[C---:B------:R-:W-:Y:S01]  /*83c0*/  VIADD R22, R0.reuse, 0xb8 ;  /* 0x000000b800167836 */ /* 0x040fe20000000000 */
[----:B----4-:R-:W-:Y:S01]  /*83d0*/  @!P3 LOP3.LUT R17, R23, 0xfffffffe, RZ, 0xc0, !PT ;  /* 0xfffffffe1711b812 */ /* 0x010fe200078ec0ff */
[----:B------:R-:W-:Y:S01]  /*83e0*/  VIADD R23, R0, 0xc0 ;  /* 0x000000c000177836 */ /* 0x000fe20000000000 */
[----:B------:R-:W-:Y:S01]  /*83f0*/  ISETP.GE.AND P0, PT, R24, UR4, PT ;  /* 0x0000000418007c0c */ /* 0x000fe2000bf06270 */
[----:B0-----:R-:W-:Y:S01]  /*8400*/  @!P2 IMAD.WIDE R2, R19, 0x4, R4 ;  /* 0x000000041302a825 */ /* 0x001fe200078e0204 */
[----:B------:R-:W-:-:S03]  /*8410*/  ISETP.GE.AND P1, PT, R25, UR4, PT ;  /* 0x0000000419007c0c */ /* 0x000fc6000bf26270 */
[--C-:B-1----:R-:W-:Y:S01]  /*8420*/  @!P6 IMAD.WIDE R10, R13, 0x4, R4.reuse ;  /* 0x000000040d0ae825 */ /* 0x102fe200078e0204 */
[----:B------:R0:W-:Y:S03]  /*8430*/  @!P2 ST.E.64 desc[UR6][R2.64], R76 ;  /* 0x0000004c0200a985 */ /* 0x0001e6000c101b06 */
        /* <DEDUP_REMOVED lines=22> */
[--C-:B------:R-:W-:Y:S01]  /*85a0*/  @!P1 IMAD.WIDE R10, R11, 0x4, R4.reuse ;  /* 0x000000040b0a9825 */ /* 0x100fe200078e0204 */
[----:B------:R-:W-:Y:S01]  /*85b0*/  @!P4 LEA.HI R21, R21, R21, RZ, 0x1 ;  /* 0x000000151515c211 */ /* 0x000fe200078f08ff */
[----:B------:R0:W-:Y:S01]  /*85c0*/  @!P0 ST.E.64 desc[UR6][R2.64], R96 ;  /* 0x0000006002008985 */ /* 0x0001e2000c101b06 */
[----:B--2---:R-:W-:Y:S01]  /*85d0*/  @!P2 LOP3.LUT R13, R19, 0xfffffffe, RZ, 0xc0, !PT ;  /* 0xfffffffe130da812 */ /* 0x004fe200078ec0ff */
[----:B------:R-:W-:Y:S01]  /*85e0*/  VIADD R19, R0, 0xc8 ;  /* 0x000000c800137836 */ /* 0x000fe20000000000 */
[----:B---3--:R-:W-:Y:S01]  /*85f0*/  @!P3 LOP3.LUT R15, R20, 0xfffffffe, RZ, 0xc0, !PT ;  /* 0xfffffffe140fb812 */ /* 0x008fe200078ec0ff */
[----:B------:R1:W-:Y:S01]  /*8600*/  @!P1 ST.E.64 desc[UR6][R10.64], R100 ;  /* 0x000000640a009985 */ /* 0x0003e2000c101b06 */
[----:B------:R-:W-:Y:S01]  /*8610*/  @!P6 LEA.HI R23, R23, R23, RZ, 0x1 ;  /* 0x000000171717e211 */ /* 0x000fe200078f08ff */
[----:B------:R-:W-:Y:S01]  /*8620*/  @!P2 IMAD.WIDE R12, R13, 0x4, R4 ;  /* 0x000000040d0ca825 */ /* 0x000fe200078e0204 */
[----:B------:R-:W-:-:S02]  /*8630*/  @!P4 LOP3.LUT R21, R21, 0xfffffffe, RZ, 0xc0, !PT ;  /* 0xfffffffe1515c812 */ /* 0x000fc400078ec0ff */
[----:B----4-:R-:W-:Y:S01]  /*8640*/  @!P5 LOP3.LUT R17, R22, 0xfffffffe, RZ, 0xc0, !PT ;  /* 0xfffffffe1611d812 */ /* 0x010fe200078ec0ff */
[C---:B------:R-:W-:Y:S01]  /*8650*/  VIADD R20, R0.reuse, 0xd0 ;  /* 0x000000d000147836 */ /* 0x040fe20000000000 */
[----:B------:R-:W-:Y:S01]  /*8660*/  @!P6 LOP3.LUT R23, R23, 0xfffffffe, RZ, 0xc0, !PT ;  /* 0xfffffffe1717e812 */ /* 0x000fe200078ec0ff */
[----:B------:R2:W-:Y:S01]  /*8670*/  @!P2 ST.E.64 desc[UR6][R12.64], R104 ;  /* 0x000000680c00a985 */ /* 0x0005e2000c101b06 */
        /* <DEDUP_REMOVED lines=13> */
[C---:B--2---:R-:W-:Y:S01]  /*8750*/  VIADD R12, R0.reuse, 0xe8 ;  /* 0x000000e8000c7836 */ /* 0x044fe20000000000 */
[----:B------:R2:W-:Y:S01]  /*8760*/  @!P6 ST.E.64 desc[UR6][R16.64], R120 ;  /* 0x000000781000e985 */ /* 0x0005e2000c101b06 */
[C---:B------:R-:W-:Y:S01]  /*8770*/  VIADD R13, R0.reuse, 0xf0 ;  /* 0x000000f0000d7836 */ /* 0x040fe20000000000 */
[----:B------:R-:W-:Y:S01]  /*8780*/  @!P0 LEA.HI R19, R19, R19, RZ, 0x1 ;  /* 0x0000001313138211 */ /* 0x000fe200078f08ff */
[----:B0-----:R-:W-:Y:S01]  /*8790*/  VIADD R3, R0, 0xf8 ;  /* 0x000000f800037836 */ /* 0x001fe20000000000 */
[----:B------:R-:W-:Y:S02]  /*87a0*/  ISETP.GE.AND P4, PT, R12, UR4, PT ;  /* 0x000000040c007c0c */ /* 0x000fe4000bf86270 */
[----:B------:R-:W-:Y:S02]  /*87b0*/  ISETP.GE.AND P5, PT, R13, UR4, PT ;  /* 0x000000040d007c0c */ /* 0x000fe4000bfa6270 */
[----:B------:R-:W-:Y:S02]  /*87c0*/  ISETP.GE.AND P6, PT, R3, UR4, PT ;  /* 0x0000000403007c0c */ /* 0x000fe4000bfc6270 */
[----:B------:R-:W-:-:S02]  /*87d0*/  @!P1 LEA.HI R20, R20, R20, RZ, 0x1 ;  /* 0x0000001414149211 */ /* 0x000fc400078f08ff */
[----:B------:R-:W-:Y:S02]  /*87e0*/  @!P2 LEA.HI R21, R21, R21, RZ, 0x1 ;  /* 0x000000151515a211 */ /* 0x000fe400078f08ff */
[----:B------:R-:W-:Y:S02]  /*87f0*/  @!P3 LEA.HI R22, R22, R22, RZ, 0x1 ;  /* 0x000000161616b211 */ /* 0x000fe400078f08ff */
[----:B-1----:R-:W-:Y:S02]  /*8800*/  @!P1 LOP3.LUT R11, R20, 0xfffffffe, RZ, 0xc0, !PT ;  /* 0xfffffffe140b9812 */ /* 0x002fe400078ec0ff */
[----:B------:R-:W-:Y:S02]  /*8810*/  @!P4 LEA.HI R12, R12, R12, RZ, 0x1 ;  /* 0x0000000c0c0cc211 */ /* 0x000fe400078f08ff */
[----:B------:R-:W-:Y:S02]  /*8820*/  @!P5 LEA.HI R2, R13, R13, RZ, 0x1 ;  /* 0x0000000d0d02d211 */ /* 0x000fe400078f08ff */
[----:B------:R-:W-:-:S02]  /*8830*/  @!P6 LEA.HI R10, R3, R3, RZ, 0x1 ;  /* 0x00000003030ae211 */ /* 0x000fc400078f08ff */
[----:B------:R-:W-:Y:S02]  /*8840*/  @!P0 LOP3.LUT R3, R19, 0xfffffffe, RZ, 0xc0, !PT ;  /* 0xfffffffe13038812 */ /* 0x000fe400078ec0ff */
[----:B------:R-:W-:Y:S02]  /*8850*/  @!P2 LOP3.LUT R13, R21, 0xfffffffe, RZ, 0xc0, !PT ;  /* 0xfffffffe150da812 */ /* 0x000fe400078ec0ff */
[----:B---3--:R-:W-:Y:S02]  /*8860*/  @!P3 LOP3.LUT R15, R22, 0xfffffffe, RZ, 0xc0, !PT ;  /* 0xfffffffe160fb812 */ /* 0x008fe400078ec0ff */
[----:B--2---:R-:W-:Y:S01]  /*8870*/  @!P4 LOP3.LUT R17, R12, 0xfffffffe, RZ, 0xc0, !PT ;  /* 0xfffffffe0c11c812 */ /* 0x004fe200078ec0ff */
[--C-:B------:R-:W-:Y:S01]  /*8880*/  @!P2 IMAD.WIDE R12, R13, 0x4, R4.reuse ;  /* 0x000000040d0ca825 */ /* 0x100fe200078e0204 */
[----:B------:R-:W-:Y:S02]  /*8890*/  @!P5 LOP3.LUT R21, R2, 0xfffffffe, RZ, 0xc0, !PT ;  /* 0xfffffffe0215d812 */ /* 0x000fe400078ec0ff */
[----:B------:R-:W-:Y:S01]  /*88a0*/  @!P6 LOP3.LUT R19, R10, 0xfffffffe, RZ, 0xc0, !PT ;  /* 0xfffffffe0a13e812 */ /* 0x000fe200078ec0ff */
[----:B------:R-:W-:-:S04]  /*88b0*/  @!P0 IMAD.WIDE R2, R3, 0x4, R4 ;  /* 0x0000000403028825 */ /* 0x000fc800078e0204 */
[--C-:B------:R-:W-:Y:S01]  /*88c0*/  @!P1 IMAD.WIDE R10, R11, 0x4, R4.reuse ;  /* 0x000000040b0a9825 */ /* 0x100fe200078e0204 */
[----:B------:R0:W-:Y:S03]  /*88d0*/  @!P0 ST.E.64 desc[UR6][R2.64], R124 ;  /* 0x0000007c02008985 */ /* 0x0001e6000c101b06 */
        /* <DEDUP_REMOVED lines=9> */
[----:B------:R0:W-:Y:S02]  /*8970*/  @!P6 ST.E.64 desc[UR6][R4.64], R148 ;  /* 0x000000940400e985 */ /* 0x0001e4000c101b06 */
.L_x_199:
[----:B------:R-:W-:Y:S05]  /*8980*/  BSYNC B0 ;  /* 0x0000000000007941 */ /* 0x000fea0003800000 */
.L_x_198:
[----:B------:R-:W-:Y:S01]  /*8990*/  ISETP.GE.AND P0, PT, R9, R8, PT ;  /* 0x000000080900720c */ /* 0x000fe20003f06270 */
[----:B0--3--:R2:W3:Y:S04]  /*89a0*/  SHFL.IDX PT, R3, R7, 0x1, 0x1c1f ;  /* 0x003c1f0007037f89 */ /* 0x0094e800000e0000 */
[----:B------:R2:W0:Y:S08]  /*89b0*/  SHFL.IDX PT, R2, R6, 0x1, 0x1c1f ;  /* 0x003c1f0006027f89 */ /* 0x00043000000e0000 */
[----:B--2---:R-:W-:Y:S05]  /*89c0*/  @P0 BRA `(.L_x_173) ;  /* 0x0000005800ec0947 */ /* 0x004fea0003800000 */
[C---:B----4-:R-:W-:Y:S01]  /*89d0*/  VIADD R4, R0.reuse, 0x8 ;  /* 0x0000000800047836 */ /* 0x050fe20000000000 */
[----:B------:R-:W-:Y:S01]  /*89e0*/  ULDC UR4, c[0x0][0xbc8] ;  /* 0x0002f20000047ab9 */ /* 0x000fe20000000800 */
[C---:B-1----:R-:W-:Y:S01]  /*89f0*/  VIADD R5, R0.reuse, 0x10 ;  /* 0x0000001000057836 */ /* 0x042fe20000000000 */
        /* <DEDUP_REMOVED lines=9> */
[----:B------:R-:W-:Y:S01]  /*8a90*/  ULDC.64 UR6, c[0x0][0x208] ;  /* 0x0000820000067ab9 */ /* 0x000fe20000000a00 */
[C---:B------:R-:W-:Y:S01]  /*8aa0*/  IADD3 R14, R0.reuse, 0x38, RZ ;  /* 0x00000038000e7810 */ /* 0x040fe20007ffe0ff */
[----:B------:R-:W-:-:S02]  /*8ab0*/  VIADD R15, R0, 0x40 ;  /* 0x00000040000f7836 */ /* 0x000fc40000000000 */
[----:B------:R-:W-:Y:S02]  /*8ac0*/  VIADD R16, R0, 0x48 ;  /* 0x0000004800107836 */ /* 0x000fe40000000000 */
[----:B------:R-:W-:Y:S01]  /*8ad0*/  @!P1 LEA.HI R4, R4, R4, RZ, 0x1 ;  /* 0x0000000404049211 */ /* 0x000fe200078f08ff */
[C---:B------:R-:W-:Y:S01]  /*8ae0*/  VIADD R19, R0.reuse, 0x50 ;  /* 0x0000005000137836 */ /* 0x040fe20000000000 */
[----:B------:R-:W-:Y:S01]  /*8af0*/  @!P2 LEA.HI R5, R5, R5, RZ, 0x1 ;  /* 0x000000050505a211 */ /* 0x000fe200078f08ff */
[----:B------:R-:W-:Y:S01]  /*8b00*/  VIADD R20, R0, 0x58 ;  /* 0x0000005800147836 */ /* 0x000fe20000000000 */
[----:B------:R-:W-:Y:S01]  /*8b10*/  @!P1 LOP3.LUT R7, R4, 0xfffffffe, RZ, 0xc0, !PT ;  /* 0xfffffffe04079812 */ /* 0x000fe200078ec0ff */
[C---:B------:R-:W-:Y:S01]  /*8b20*/  VIADD R21, R0.reuse, 0x80 ;  /* 0x0000008000157836 */ /* 0x040fe20000000000 */
[----:B------:R-:W-:Y:S01]  /*8b30*/  @!P2 LOP3.LUT R9, R5, 0xfffffffe, RZ, 0xc0, !PT ;  /* 0xfffffffe0509a812 */ /* 0x000fe200078ec0ff */
[----:B0--3--:R-:W-:Y:S01]  /*8b40*/  @!P0 IMAD.WIDE R4, R0, 0x4, R2 ;  /* 0x0000000400048825 */ /* 0x009fe200078e0202 */
[----:B------:R-:W-:-:S02]  /*8b50*/  ISETP.GE.AND P3, PT, R15, UR4, PT ;  /* 0x000000040f007c0c */ /* 0x000fc4000bf66270 */
[----:B------:R-:W-:Y:S01]  /*8b60*/  ISETP.GE.AND P4, PT, R16, UR4, PT ;  /* 0x0000000410007c0c */ /* 0x000fe2000bf86270 */
[--C-:B------:R-:W-:Y:S01]  /*8b70*/  @!P1 IMAD.WIDE R6, R7, 0x4, R2.reuse ;  /* 0x0000000407069825 */ /* 0x100fe200078e0202 */
[----:B------:R0:W-:Y:S01]  /*8b80*/  @!P0 ST.E.64 desc[UR6][R4.64], R26 ;  /* 0x0000001a04008985 */ /* 0x0001e2000c101b06 */
[----:B------:R-:W-:Y:S02]  /*8b90*/  ISETP.GE.AND P0, PT, R12, UR4, PT ;  /* 0x000000040c007c0c */ /* 0x000fe4000bf06270 */
[----:B------:R-:W-:Y:S01]  /*8ba0*/  @!P2 IMAD.WIDE R8, R9, 0x4, R2 ;  /* 0x000000040908a825 */ /* 0x000fe200078e0202 */
[----:B------:R1:W-:Y:S01]  /*8bb0*/  @!P1 ST.E.64 desc[UR6][R6.64], R30 ;  /* 0x0000001e06009985 */ /* 0x0003e2000c101b06 */
[----:B------:R-:W-:Y:S02]  /*8bc0*/  ISETP.GE.AND P1, PT, R13, UR4, PT ;  /* 0x000000040d007c0c */ /* 0x000fe4000bf26270 */
[----:B------:R-:W-:Y:S01]  /*8bd0*/  @!P5 LEA.HI R10, R10, R10, RZ, 0x1 ;  /* 0x0000000a0a0ad211 */ /* 0x000fe200078f08ff */
[----:B------:R2:W-:Y:S01]  /*8be0*/  @!P2 ST.E.64 desc[UR6][R8.64], R34 ;  /* 0x000000220800a985 */ /* 0x0005e2000c101b06 */
[----:B------:R-:W-:-:S02]  /*8bf0*/  ISETP.GE.AND P2, PT, R14, UR4, PT ;  /* 0x000000040e007c0c */ /* 0x000fc4000bf46270 */
[----:B------:R-:W-:Y:S02]  /*8c00*/  @!P6 LEA.HI R11, R11, R11, RZ, 0x1 ;  /* 0x0000000b0b0be211 */ /* 0x000fe400078f08ff */
[----:B------:R-:W-:Y:S02]  /*8c10*/  @!P3 LEA.HI R15, R15, R15, RZ, 0x1 ;  /* 0x0000000f0f0fb211 */ /* 0x000fe400078f08ff */
[----:B0-----:R-:W-:Y:S02]  /*8c20*/  @!P5 LOP3.LUT R5, R10, 0xfffffffe, RZ, 0xc0, !PT ;  /* 0xfffffffe0a05d812 */ /* 0x001fe400078ec0ff */
[----:B------:R-:W-:Y:S02]  /*8c30*/  @!P0 LEA.HI R12, R12, R12, RZ, 0x1 ;  /* 0x0000000c0c0c8211 */ /* 0x000fe400078f08ff */
[----:B-1----:R-:W-:Y:S01]  /*8c40*/  @!P6 LOP3.LUT R7, R11, 0xfffffffe, RZ, 0xc0, !PT ;  /* 0xfffffffe0b07e812 */ /* 0x002fe200078ec0ff */
[----:B------:R-:W-:Y:S01]  /*8c50*/  @!P5 IMAD.WIDE R4, R5, 0x4, R2 ;  /* 0x000000040504d825 */ /* 0x000fe200078e0202 */
[----:B------:R-:W-:-:S02]  /*8c60*/  @!P1 LEA.HI R13, R13, R13, RZ, 0x1 ;  /* 0x0000000d0d0d9211 */ /* 0x000fc400078f08ff */
[----:B------:R-:W-:Y:S01]  /*8c70*/  @!P2 LEA.HI R14, R14, R14, RZ, 0x1 ;  /* 0x0000000e0e0ea211 */ /* 0x000fe200078f08ff */
[----:B------:R-:W-:Y:S01]  /*8c80*/  @!P6 IMAD.WIDE R6, R7, 0x4, R2 ;  /* 0x000000040706e825 */ /* 0x000fe200078e0202 */
[----:B------:R-:W-:Y:S01]  /*8c90*/  @!P4 LEA.HI R16, R16, R16, RZ, 0x1 ;  /* 0x000000101010c211 */ /* 0x000fe200078f08ff */
[----:B------:R0:W-:Y:S01]  /*8ca0*/  @!P5 ST.E.64 desc[UR6][R4.64], R38 ;  /* 0x000000260400d985 */ /* 0x0001e2000c101b06 */
[----:B--2---:R-:W-:Y:S02]  /*8cb0*/  @!P0 LOP3.LUT R9, R12, 0xfffffffe, RZ, 0xc0, !PT ;  /* 0xfffffffe0c098812 */ /* 0x004fe400078ec0ff */
[----:B------:R-:W-:Y:S01]  /*8cc0*/  @!P1 LOP3.LUT R13, R13, 0xfffffffe, RZ, 0xc0, !PT ;  /* 0xfffffffe0d0d9812 */ /* 0x000fe200078ec0ff */
[----:B------:R1:W-:Y:S01]  /*8cd0*/  @!P6 ST.E.64 desc[UR6][R6.64], R42 ;  /* 0x0000002a0600e985 */ /* 0x0003e2000c101b06 */
[----:B------:R-:W-:Y:S01]  /*8ce0*/  @!P2 LOP3.LUT R11, R14, 0xfffffffe, RZ, 0xc0, !PT ;  /* 0xfffffffe0e0ba812 */ /* 0x000fe200078ec0ff */
[----:B------:R-:W-:Y:S01]  /*8cf0*/  VIADD R14, R0, 0x60 ;  /* 0x00000060000e7836 */ /* 0x000fe20000000000 */
[----:B------:R-:W-:-:S02]  /*8d00*/  @!P3 LOP3.LUT R15, R15, 0xfffffffe, RZ, 0xc0, !PT ;  /* 0xfffffffe0f0fb812 */ /* 0x000fc400078ec0ff */
[----:B------:R-:W-:Y:S01]  /*8d10*/  @!P4 LOP3.LUT R17, R16, 0xfffffffe, RZ, 0xc0, !PT ;  /* 0xfffffffe1011c812 */ /* 0x000fe200078ec0ff */
[----:B------:R-:W-:Y:S01]  /*8d20*/  VIADD R16, R0, 0x70 ;  /* 0x0000007000107836 */ /* 0x000fe20000000000 */
[----:B------:R-:W-:Y:S02]  /*8d30*/  ISETP.GE.AND P5, PT, R19, UR4, PT ;  /* 0x0000000413007c0c */ /* 0x000fe4000bfa6270 */
[----:B------:R-:W-:Y:S01]  /*8d40*/  ISETP.GE.AND P6, PT, R20, UR4, PT ;  /* 0x0000000414007c0c */ /* 0x000fe2000bfc6270 */
        /* <DEDUP_REMOVED lines=19> */
[----:B0-----:R-:W-:Y:S01]  /*8e80*/  @!P5 LOP3.LUT R5, R19, 0xfffffffe, RZ, 0xc0, !PT ;  /* 0xfffffffe1305d812 */ /* 0x001fe200078ec0ff */
[----:B------:R-:W-:Y:S01]  /*8e90*/  VIADD R19, R0, 0x88 ;  /* 0x0000008800137836 */ /* 0x000fe20000000000 */
        /* <DEDUP_REMOVED lines=14> */
[C---:B------:R-:W-:Y:S01]  /*8f80*/  VIADD R16, R0.reuse, 0xa8 ;  /* 0x000000a800107836 */ /* 0x040fe20000000000 */
        /* <DEDUP_REMOVED lines=14> */
[----:B------:R-:W-:-:S02]  /*9070*/  @!P6 LEA.HI R19, R19, R19, RZ, 0x1 ;  /* 0x000000131313e211 */ /* 0x000fc400078f08ff */
[----:B------:R-:W-:Y:S01]  /*9080*/  @!P0 IMAD.WIDE R12, R13, 0x4, R2 ;  /* 0x000000040d0c8825 */ /* 0x000fe200078e0202 */
[----:B------:R-:W-:Y:S01]  /*9090*/  @!P1 ST.E.64 desc[UR6][R10.64], R86 ;  /* 0x000000560a009985 */ /* 0x000fe2000c101b06 */
[----:B------:R-:W-:Y:S02]  /*90a0*/  @!P5 LEA.HI R20, R20, R20, RZ, 0x1 ;  /* 0x000000141414d211 */ /* 0x000fe400078f08ff */
[----:B------:R-:W-:Y:S01]  /*90b0*/  VIADD R15, R0, 0xa0 ;  /* 0x000000a0000f7836 */ /* 0x000fe20000000000 */
[----:B------:R-:W-:Y:S01]  /*90c0*/  @!P0 ST.E.64 desc[UR6][R12.64], R90 ;  /* 0x0000005a0c008985 */ /* 0x000fe2000c101b06 */
[----:B------:R-:W-:Y:S01]  /*90d0*/  ISETP.GE.AND P0, PT, R14, UR4, PT ;  /* 0x000000040e007c0c */ /* 0x000fe2000bf06270 */
[C---:B------:R-:W-:Y:S01]  /*90e0*/  VIADD R17, R0.reuse, 0xb0 ;  /* 0x000000b000117836 */ /* 0x040fe20000000000 */
[----:B0-----:R-:W-:Y:S01]  /*90f0*/  @!P6 LOP3.LUT R5, R19, 0xfffffffe, RZ, 0xc0, !PT ;  /* 0xfffffffe1305e812 */ /* 0x001fe200078ec0ff */
[----:B------:R-:W-:Y:S01]  /*9100*/  VIADD R19, R0, 0xc0 ;  /* 0x000000c000137836 */ /* 0x000fe20000000000 */
[----:B------:R-:W-:-:S02]  /*9110*/  ISETP.GE.AND P4, PT, R15, UR4, PT ;  /* 0x000000040f007c0c */ /* 0x000fc4000bf86270 */
[----:B------:R-:W-:Y:S01]  /*9120*/  ISETP.GE.AND P2, PT, R17, UR4, PT ;  /* 0x0000000411007c0c */ /* 0x000fe2000bf46270 */
[--C-:B------:R-:W-:Y:S01]  /*9130*/  @!P6 IMAD.WIDE R4, R5, 0x4, R2.reuse ;  /* 0x000000040504e825 */ /* 0x100fe200078e0202 */
[----:B------:R-:W-:Y:S02]  /*9140*/  ISETP.GE.AND P1, PT, R21, UR4, PT ;  /* 0x0000000415007c0c */ /* 0x000fe4000bf26270 */
[----:B-1----:R-:W-:Y:S01]  /*9150*/  @!P5 LOP3.LUT R7, R20, 0xfffffffe, RZ, 0xc0, !PT ;  /* 0xfffffffe1407d812 */ /* 0x002fe200078ec0ff */
[----:B------:R-:W-:Y:S01]  /*9160*/  VIADD R20, R0, 0xc8 ;  /* 0x000000c800147836 */ /* 0x000fe20000000000 */
[----:B------:R0:W-:Y:S01]  /*9170*/  @!P6 ST.E.64 desc[UR6][R4.64], R94 ;  /* 0x0000005e0400e985 */ /* 0x0001e2000c101b06 */
[----:B------:R-:W-:Y:S02]  /*9180*/  @!P0 LEA.HI R14, R14, R14, RZ, 0x1 ;  /* 0x0000000e0e0e8211 */ /* 0x000fe400078f08ff */
[----:B------:R-:W-:Y:S01]  /*9190*/  @!P5 IMAD.WIDE R6, R7, 0x4, R2 ;  /* 0x000000040706d825 */ /* 0x000fe200078e0202 */
[----:B------:R-:W-:-:S02]  /*91a0*/  @!P3 LEA.HI R16, R16, R16, RZ, 0x1 ;  /* 0x000000101010b211 */ /* 0x000fc400078f08ff */
[----:B--2---:R-:W-:Y:S01]  /*91b0*/  @!P0 LOP3.LUT R9, R14, 0xfffffffe, RZ, 0xc0, !PT ;  /* 0xfffffffe0e098812 */ /* 0x004fe200078ec0ff */
[----:B------:R-:W-:Y:S01]  /*91c0*/  VIADD R14, R0, 0xd0 ;  /* 0x000000d0000e7836 */ /* 0x000fe20000000000 */
[----:B------:R-:W-:Y:S01]  /*91d0*/  @!P4 LEA.HI R15, R15, R15, RZ, 0x1 ;  /* 0x0000000f0f0fc211 */ /* 0x000fe200078f08ff */
[----:B------:R1:W-:Y:S01]  /*91e0*/  @!P5 ST.E.64 desc[UR6][R6.64], R98 ;  /* 0x000000620600d985 */ /* 0x0003e2000c101b06 */
[----:B------:R-:W-:Y:S02]  /*91f0*/  ISETP.GE.AND P5, PT, R19, UR4, PT ;  /* 0x0000000413007c0c */ /* 0x000fe4000bfa6270 */
[----:B------:R-:W-:Y:S01]  /*9200*/  @!P2 LEA.HI R17, R17, R17, RZ, 0x1 ;  /* 0x000000111111a211 */ /* 0x000fe200078f08ff */
[----:B0-----:R-:W-:Y:S01]  /*9210*/  @!P0 IMAD.WIDE R4, R9, 0x4, R2 ;  /* 0x0000000409048825 */ /* 0x001fe200078e0202 */
[----:B------:R-:W-:Y:S02]  /*9220*/  @!P1 LEA.HI R21, R21, R21, RZ, 0x1 ;  /* 0x0000001515159211 */ /* 0x000fe400078f08ff */
[----:B------:R-:W-:-:S02]  /*9230*/  @!P4 LOP3.LUT R15, R15, 0xfffffffe, RZ, 0xc0, !PT ;  /* 0xfffffffe0f0fc812 */ /* 0x000fc400078ec0ff */
[----:B------:R-:W-:Y:S01]  /*9240*/  @!P3 LOP3.LUT R11, R16, 0xfffffffe, RZ, 0xc0, !PT ;  /* 0xfffffffe100bb812 */ /* 0x000fe200078ec0ff */
[----:B------:R0:W-:Y:S01]  /*9250*/  @!P0 ST.E.64 desc[UR6][R4.64], R102 ;  /* 0x0000006604008985 */ /* 0x0001e2000c101b06 */
[----:B------:R-:W-:Y:S01]  /*9260*/  @!P2 LOP3.LUT R17, R17, 0xfffffffe, RZ, 0xc0, !PT ;  /* 0xfffffffe1111a812 */ /* 0x000fe200078ec0ff */
[----:B------:R-:W-:Y:S01]  /*9270*/  VIADD R16, R0, 0xe0 ;  /* 0x000000e000107836 */ /* 0x000fe20000000000 */
[----:B------:R-:W-:Y:S01]  /*9280*/  ISETP.GE.AND P6, PT, R20, UR4, PT ;  /* 0x0000000414007c0c */ /* 0x000fe2000bfc6270 */
[--C-:B-1----:R-:W-:Y:S01]  /*9290*/  @!P4 IMAD.WIDE R6, R15, 0x4, R2.reuse ;  /* 0x000000040f06c825 */ /* 0x102fe200078e0202 */
[----:B------:R-:W-:Y:S02]  /*92a0*/  @!P1 LOP3.LUT R13, R21, 0xfffffffe, RZ, 0xc0, !PT ;  /* 0xfffffffe150d9812 */ /* 0x000fe400078ec0ff */
[----:B------:R-:W-:Y:S01]  /*92b0*/  ISETP.GE.AND P0, PT, R14, UR4, PT ;  /* 0x000000040e007c0c */ /* 0x000fe2000bf06270 */
[----:B------:R-:W-:Y:S01]  /*92c0*/  @!P3 IMAD.WIDE R8, R11, 0x4, R2 ;  /* 0x000000040b08b825 */ /* 0x000fe200078e0202 */
[----:B------:R1:W-:Y:S01]  /*92d0*/  @!P4 ST.E.64 desc[UR6][R6.64], R106 ;  /* 0x0000006a0600c985 */ /* 0x0003e2000c101b06 */
[----:B------:R-:W-:-:S02]  /*92e0*/  @!P5 LEA.HI R19, R19, R19, RZ, 0x1 ;  /* 0x000000131313d211 */ /* 0x000fc400078f08ff */
[--C-:B------:R-:W-:Y:S01]  /*92f0*/  @!P2 IMAD.WIDE R10, R17, 0x4, R2.reuse ;  /* 0x00000004110aa825 */ /* 0x100fe200078e0202 */
[----:B------:R2:W-:Y:S01]  /*9300*/  @!P3 ST.E.64 desc[UR6][R8.64], R110 ;  /* 0x0000006e0800b985 */ /* 0x0005e2000c101b06 */
[----:B------:R-:W-:Y:S02]  /*9310*/  IADD3 R17, R0, 0xe8, RZ ;  /* 0x000000e800117810 */ /* 0x000fe40007ffe0ff */
[----:B------:R-:W-:Y:S01]  /*9320*/  @!P1 IMAD.WIDE R12, R13, 0x4, R2 ;  /* 0x000000040d0c9825 */ /* 0x000fe200078e0202 */
[----:B------:R-:W-:Y:S01]  /*9330*/  @!P2 ST.E.64 desc[UR6][R10.64], R114 ;  /* 0x000000720a00a985 */ /* 0x000fe2000c101b06 */
[----:B------:R-:W-:Y:S02]  /*9340*/  ISETP.GE.AND P2, PT, R16, UR4, PT ;  /* 0x0000000410007c0c */ /* 0x000fe4000bf46270 */
[C---:B------:R-:W-:Y:S01]  /*9350*/  VIADD R15, R0.reuse, 0xd8 ;  /* 0x000000d8000f7836 */ /* 0x040fe20000000000 */
[----:B------:R-:W-:Y:S01]  /*9360*/  @!P1 ST.E.64 desc[UR6][R12.64], R118 ;  /* 0x000000760c009985 */ /* 0x000fe2000c101b06 */
[C---:B------:R-:W-:Y:S01]  /*9370*/  VIADD R21, R0.reuse, 0xf0 ;  /* 0x000000f000157836 */ /* 0x040fe20000000000 */
[----:B0-----:R-:W-:Y:S01]  /*9380*/  @!P5 LOP3.LUT R5, R19, 0xfffffffe, RZ, 0xc0, !PT ;  /* 0xfffffffe1305d812 */ /* 0x001fe200078ec0ff */
[----:B------:R-:W-:Y:S01]  /*9390*/  VIADD R0, R0, 0xf8 ;  /* 0x000000f800007836 */ /* 0x000fe20000000000 */
[----:B------:R-:W-:-:S02]  /*93a0*/  ISETP.GE.AND P1, PT, R15, UR4, PT ;  /* 0x000000040f007c0c */ /* 0x000fc4000bf26270 */
[----:B------:R-:W-:Y:S01]  /*93b0*/  @!P6 LEA.HI R20, R20, R20, RZ, 0x1 ;  /* 0x000000141414e211 */ /* 0x000fe200078f08ff */
[----:B------:R-:W-:Y:S01]  /*93c0*/  @!P5 IMAD.WIDE R4, R5, 0x4, R2 ;  /* 0x000000040504d825 */ /* 0x000fe200078e0202 */
[----:B------:R-:W-:Y:S02]  /*93d0*/  ISETP.GE.AND P3, PT, R17, UR4, PT ;  /* 0x0000000411007c0c */ /* 0x000fe4000bf66270 */
[----:B------:R-:W-:Y:S02]  /*93e0*/  ISETP.GE.AND P4, PT, R21, UR4, PT ;  /* 0x0000000415007c0c */ /* 0x000fe4000bf86270 */
[----:B------:R-:W-:Y:S01]  /*93f0*/  @!P0 LEA.HI R14, R14, R14, RZ, 0x1 ;  /* 0x0000000e0e0e8211 */ /* 0x000fe200078f08ff */
[----:B------:R0:W-:Y:S01]  /*9400*/  @!P5 ST.E.64 desc[UR6][R4.64], R122 ;  /* 0x0000007a0400d985 */ /* 0x0001e2000c101b06 */
[----:B-1----:R-:W-:Y:S02]  /*9410*/  @!P6 LOP3.LUT R7, R20, 0xfffffffe, RZ, 0xc0, !PT ;  /* 0xfffffffe1407e812 */ /* 0x002fe400078ec0ff */
[----:B--2---:R-:W-:-:S02]  /*9420*/  @!P0 LOP3.LUT R9, R14, 0xfffffffe, RZ, 0xc0, !PT ;  /* 0xfffffffe0e098812 */ /* 0x004fc400078ec0ff */
[----:B------:R-:W-:Y:S01]  /*9430*/  @!P1 LEA.HI R15, R15, R15, RZ, 0x1 ;  /* 0x0000000f0f0f9211 */ /* 0x000fe200078f08ff */
[--C-:B------:R-:W-:Y:S01]  /*9440*/  @!P6 IMAD.WIDE R6, R7, 0x4, R2.reuse ;  /* 0x000000040706e825 */ /* 0x100fe200078e0202 */
[----:B------:R-:W-:Y:S02]  /*9450*/  @!P2 LEA.HI R16, R16, R16, RZ, 0x1 ;  /* 0x000000101010a211 */ /* 0x000fe400078f08ff */
[----:B------:R-:W-:Y:S02]  /*9460*/  @!P3 LEA.HI R17, R17, R17, RZ, 0x1 ;  /* 0x000000111111b211 */ /* 0x000fe400078f08ff */
[----:B------:R1:W-:Y:S01]  /*9470*/  @!P6 ST.E.64 desc[UR6][R6.64], R126 ;  /* 0x0000007e0600e985 */ /* 0x0003e2000c101b06 */
[----:B------:R-:W-:Y:S01]  /*9480*/  @!P4 LEA.HI R21, R21, R21, RZ, 0x1 ;  /* 0x000000151515c211 */ /* 0x000fe200078f08ff */
[----:B0-----:R-:W-:Y:S01]  /*9490*/  @!P0 IMAD.WIDE R4, R9, 0x4, R2 ;  /* 0x0000000409048825 */ /* 0x001fe200078e0202 */
[----:B------:R-:W-:Y:S02]  /*94a0*/  @!P1 LOP3.LUT R15, R15, 0xfffffffe, RZ, 0xc0, !PT ;  /* 0xfffffffe0f0f9812 */ /* 0x000fe400078ec0ff */
[----:B------:R-:W-:-:S02]  /*94b0*/  @!P2 LOP3.LUT R11, R16, 0xfffffffe, RZ, 0xc0, !PT ;  /* 0xfffffffe100ba812 */ /* 0x000fc400078ec0ff */
[----:B------:R2:W-:Y:S01]  /*94c0*/  @!P0 ST.E.64 desc[UR6][R4.64], R130 ;  /* 0x0000008204008985 */ /* 0x0005e2000c101b06 */
[----:B------:R-:W-:Y:S02]  /*94d0*/  ISETP.GE.AND P0, PT, R0, UR4, PT ;  /* 0x0000000400007c0c */ /* 0x000fe4000bf06270 */
[----:B------:R-:W-:Y:S01]  /*94e0*/  @!P3 LOP3.LUT R17, R17, 0xfffffffe, RZ, 0xc0, !PT ;  /* 0xfffffffe1111b812 */ /* 0x000fe200078ec0ff */
[----:B------:R-:W-:Y:S01]  /*94f0*/  @!P2 IMAD.WIDE R8, R11, 0x4, R2 ;  /* 0x000000040b08a825 */ /* 0x000fe200078e0202 */
[----:B------:R-:W-:-:S03]  /*9500*/  @!P4 LOP3.LUT R13, R21, 0xfffffffe, RZ, 0xc0, !PT ;  /* 0xfffffffe150dc812 */ /* 0x000fc600078ec0ff */
[----:B-1----:R-:W-:-:S04]  /*9510*/  @!P1 IMAD.WIDE R6, R15, 0x4, R2 ;  /* 0x000000040f069825 */ /* 0x002fc800078e0202 */
[--C-:B------:R-:W-:Y:S01]  /*9520*/  @!P3 IMAD.WIDE R10, R17, 0x4, R2.reuse ;  /* 0x00000004110ab825 */ /* 0x100fe200078e0202 */
[----:B------:R2:W-:Y:S03]  /*9530*/  @!P1 ST.E.64 desc[UR6][R6.64], R134 ;  /* 0x0000008606009985 */ /* 0x0005e6000c101b06 */
[----:B------:R-:W-:Y:S01]  /*9540*/  @!P4 IMAD.WIDE R12, R13, 0x4, R2 ;  /* 0x000000040d0cc825 */ /* 0x000fe200078e0202 */
[----:B------:R2:W-:Y:S04]  /*9550*/  @!P2 ST.E.64 desc[UR6][R8.64], R138 ;  /* 0x0000008a0800a985 */ /* 0x0005e8000c101b06 */
[----:B------:R2:W-:Y:S04]  /*9560*/  @!P3 ST.E.64 desc[UR6][R10.64], R142 ;  /* 0x0000008e0a00b985 */ /* 0x0005e8000c101b06 */
[----:B------:R2:W-:Y:S01]  /*9570*/  @!P4 ST.E.64 desc[UR6][R12.64], R146 ;  /* 0x000000920c00c985 */ /* 0x0005e2000c101b06 */
[----:B------:R-:W-:Y:S05]  /*9580*/  @P0 BRA `(.L_x_173) ;  /* 0x0000004c00fc0947 */ /* 0x000fea0003800000 */
[----:B------:R-:W-:Y:S01]  /*9590*/  LEA.HI R0, R0, R0, RZ, 0x1 ;  /* 0x0000000000007211 */ /* 0x000fe200078f08ff */
[----:B------:R-:W-:-:S03]  /*95a0*/  ULDC.64 UR4, c[0x0][0x208] ;  /* 0x0000820000047ab9 */ /* 0x000fc60000000a00 */
[----:B--2---:R-:W-:-:S05]  /*95b0*/  LOP3.LUT R5, R0, 0xfffffffe, RZ, 0xc0, !PT ;  /* 0xfffffffe00057812 */ /* 0x004fca00078ec0ff */
[----:B------:R-:W-:-:S05]  /*95c0*/  IMAD.WIDE R2, R5, 0x4, R2 ;  /* 0x0000000405027825 */ /* 0x000fca00078e0202 */
[----:B------:R0:W-:Y:S01]  /*95d0*/  ST.E.64 desc[UR4][R2.64], R150 ;  /* 0x0000009602007985 */ /* 0x0001e2000c101b04 */
[----:B------:R-:W-:Y:S05]  /*95e0*/  BRA `(.L_x_173) ;  /* 0x0000004c00e47947 */ /* 0x000fea0003800000 */
.L_x_197:
[----:B------:R-:W0:Y:S02]  /*95f0*/  S2R R0, SR_TID.X ;  /* 0x0000000000007919 */ /* 0x000e240000002100 */
[----:B0-----:R-:W-:-:S05]  /*9600*/  VIADD R2, R0, 0xffffff80 ;  /* 0xffffff8000027836 */ /* 0x001fca0000000000 */
[----:B------:R-:W-:-:S13]  /*9610*/  ISETP.GT.AND P0, PT, R2, 0x7f, PT ;  /* 0x0000007f0200780c */ /* 0x000fda0003f04270 */
[----:B------:R-:W-:Y:S05]  /*9620*/  @P0 BRA `(.L_x_173) ;  /* 0x0000004c00d40947 */ /* 0x000fea0003800000 */
[----:B------:R-:W0:Y:S01]  /*9630*/  S2R R3, SR_CTAID.X ;  /* 0x0000000000037919 */ /* 0x000e220000002500 */
[----:B------:R-:W2:Y:S01]  /*9640*/  LDC R6, c[0x0][0xce8] ;  /* 0x00033a00ff067b82 */ /* 0x000ea20000000800 */
[----:B------:R-:W-:Y:S01]  /*9650*/  ULDC UR4, c[0x0][0xb88] ;  /* 0x0002e20000047ab9 */ /* 0x000fe20000000800 */
[----:B0-----:R-:W-:Y:S02]  /*9660*/  IMAD R0, R3, 0x80, R0 ;  /* 0x0000008003007824 */ /* 0x001fe400078e0200 */
[----:B--2---:R-:W-:Y:S02]  /*9670*/  IMAD R3, R6, UR4, RZ ;  /* 0x0000000406037c24 */ /* 0x004fe4000f8e02ff */
[----:B------:R-:W-:-:S05]  /*9680*/  VIADD R0, R0, 0xffffff80 ;  /* 0xffffff8000007836 */ /* 0x000fca0000000000 */
[----:B------:R-:W-:-:S13]  /*9690*/  ISETP.GE.AND P0, PT, R0, R3, PT ;  /* 0x000000030000720c */ /* 0x000fda0003f06270 */
[----:B------:R-:W-:Y:S05]  /*96a0*/  @P0 BRA `(.L_x_173) ;  /* 0x0000004c00b40947 */ /* 0x000fea0003800000 */
[----:B------:R-:W-:Y:S01]  /*96b0*/  ISETP.NE.AND P0, PT, R6, 0x1, PT ;  /* 0x000000010600780c */ /* 0x000fe20003f05270 */
[----:B------:R-:W0:Y:S01]  /*96c0*/  S2UR UR7, SR_CTAID.Z ;  /* 0x00000000000779c3 */ /* 0x000e220000002700 */
[----:B------:R-:W-:Y:S01]  /*96d0*/  R2UR UR11, R18 ;  /* 0x00000000120b72ca */ /* 0x000fe200000e0000 */
[----:B------:R-:W-:Y:S01]  /*96e0*/  ULDC.64 UR8, c[0x0][0xcd0] ;  /* 0x0003340000087ab9 */ /* 0x000fe20000000a00 */
[----:B------:R-:W-:Y:S01]  /*96f0*/  IMAD.MOV.U32 R5, RZ, RZ, R0 ;  /* 0x000000ffff057224 */ /* 0x000fe200078e0000 */
[----:B------:R-:W-:-:S04]  /*9700*/  ULDC.64 UR12, c[0x0][0x208] ;  /* 0x00008200000c7ab9 */ /* 0x000fc80000000a00 */
[----:B------:R-:W2:Y:S06]  /*9710*/  LDC.64 R10, c[0x0][0xcd8] ;  /* 0x00033600ff0a7b82 */ /* 0x000eac0000000a00 */
[----:B------:R-:W-:Y:S02]  /*9720*/  USHF.R.S32.HI UR6, URZ, 0x1f, UR11 ;  /* 0x0000001f3f067899 */ /* 0x000fe4000801140b */
[----:B------:R-:W3:Y:S01]  /*9730*/  @P0 LDC R7, c[0x0][0xcec] ;  /* 0x00033b00ff070b82 */ /* 0x000ee20000000800 */
[----:B------:R-:W-:Y:S02]  /*9740*/  UIMAD.WIDE.U32 UR4, UR11, UR8, URZ ;  /* 0x000000080b0472a5 */ /* 0x000fe4000f8e003f */
[----:B------:R-:W-:-:S04]  /*9750*/  UIMAD UR6, UR6, UR8, URZ ;  /* 0x00000008060672a4 */ /* 0x000fc8000f8e023f */
[----:B------:R-:W-:Y:S01]  /*9760*/  UIMAD UR6, UR11, UR9, UR6 ;  /* 0x000000090b0672a4 */ /* 0x000fe2000f8e0206 */
[----:B------:R-:W4:Y:S01]  /*9770*/  @P0 LDC R9, c[0x0][0xcf0] ;  /* 0x00033c00ff090b82 */ /* 0x000f220000000800 */
[----:B0-----:R-:W-:Y:S01]  /*9780*/  USHF.R.S32.HI UR8, URZ, 0x1f, UR7 ;  /* 0x0000001f3f087899 */ /* 0x001fe20008011407 */
[----:B------:R-:W-:Y:S01]  /*9790*/  IMAD.U32 R3, RZ, RZ, UR5 ;  /* 0x00000005ff037e24 */ /* 0x000fe2000f8e00ff */
[----:B------:R-:W-:Y:S01]  /*97a0*/  UIADD3 UR6, UR5, UR6, URZ ;  /* 0x0000000605067290 */ /* 0x000fe2000fffe03f */
[----:B------:R-:W-:Y:S02]  /*97b0*/  IMAD.U32 R2, RZ, RZ, UR4 ;  /* 0x00000004ff027e24 */ /* 0x000fe4000f8e00ff */
[----:B------:R-:W-:Y:S02]  /*97c0*/  ULDC.64 UR4, c[0x0][0xce0] ;  /* 0x0003380000047ab9 */ /* 0x000fe40000000a00 */
[----:B------:R-:W0:Y:S01]  /*97d0*/  S2UR UR10, SR_CTAID.Y ;  /* 0x00000000000a79c3 */ /* 0x000e220000002600 */
[----:B------:R-:W-:-:S02]  /*97e0*/  IMAD.U32 R3, RZ, RZ, UR6 ;  /* 0x00000006ff037e24 */ /* 0x000fc4000f8e00ff */
[C---:B--2---:R-:W-:Y:S02]  /*97f0*/  IMAD R12, R10.reuse, UR8, RZ ;  /* 0x000000080a0c7c24 */ /* 0x044fe4000f8e02ff */
[----:B------:R-:W-:-:S03]  /*9800*/  IMAD.WIDE.U32 R2, R10, UR7, R2 ;  /* 0x000000070a027c25 */ /* 0x000fc6000f8e0002 */
[----:B------:R-:W0:Y:S01]  /*9810*/  LDC R8, c[0x0][0xd50] ;  /* 0x00035400ff087b82 */ /* 0x000e220000000800 */
[----:B---3--:R-:W-:-:S04]  /*9820*/  @P0 IMAD.HI.U32 R4, R0, R7, RZ ;  /* 0x0000000700040227 */ /* 0x008fc800078e00ff */
[----:B------:R-:W-:Y:S02]  /*9830*/  IMAD R7, RZ, RZ, -UR11 ;  /* 0x8000000bff077e24 */ /* 0x000fe4000f8e02ff */
[----:B------:R-:W-:Y:S01]  /*9840*/  IMAD R11, R11, UR7, R12 ;  /* 0x000000070b0b7c24 */ /* 0x000fe2000f8e020c */
[----:B----4-:R-:W-:-:S03]  /*9850*/  @P0 SHF.R.U32.HI R5, RZ, R9, R4 ;  /* 0x00000009ff050219 */ /* 0x010fc60000011604 */
[----:B------:R-:W-:Y:S02]  /*9860*/  IMAD.IADD R3, R11, 0x1, R3 ;  /* 0x000000010b037824 */ /* 0x000fe400078e0203 */
[----:B0-----:R-:W-:Y:S01]  /*9870*/  IMAD R9, R8, R7, UR10 ;  /* 0x0000000a08097e24 */ /* 0x001fe2000f8e0207 */
[----:B------:R-:W-:-:S03]  /*9880*/  IADD3 R7, -R5, RZ, RZ ;  /* 0x000000ff05077210 */ /* 0x000fc60007ffe1ff */
        /* <DEDUP_REMOVED lines=13> */
[----:B------:R-:W-:-:S03]  /*9960*/  ULDC.64 UR4, c[0x0][0xca8] ;  /* 0x00032a0000047ab9 */ /* 0x000fc60000000a00 */
[----:B------:R-:W-:Y:S01]  /*9970*/  IMAD.IADD R3, R3, 0x1, R5 ;  /* 0x0000000103037824 */ /* 0x000fe200078e0205 */
[----:B------:R-:W-:-:S04]  /*9980*/  LEA R4, P0, R2, UR4, 0x2 ;  /* 0x0000000402047c11 */ /* 0x000fc8000f8010ff */
[----:B------:R-:W-:Y:S01]  /*9990*/  LEA.HI.X R5, R2, UR5, R3, 0x2, P0 ;  /* 0x0000000502057c11 */ /* 0x000fe200080f1403 */
[----:B------:R-:W-:-:S05]  /*99a0*/  IMAD.MOV.U32 R3, RZ, RZ, -0x800000 ;  /* 0xff800000ff037424 */ /* 0x000fca00078e00ff */
[----:B------:R0:W-:Y:S01]  /*99b0*/  STG.E desc[UR12][R4.64], R3 ;  /* 0x0000000304007986 */ /* 0x0001e2000c10190c */
[----:B------:R-:W-:Y:S05]  /*99c0*/  BRA `(.L_x_173) ;  /* 0x0000004800ec7947 */ /* 0x000fea0003800000 */
.L_x_171:
[----:B------:R-:W-:-:S08]  /*99d0*/  NOP ;  /* 0x0000000000007918 */ /* 0x000fd00000000000 */
[----:B0-----:R-:W0:-:S00]  /*99e0*/  USETMAXREG.DEALLOC.CTAPOOL 0x18 ;  /* 0x00000018000079c8 */ /* 0x001e0000080e0500 */
[----:B0-----:R-:W-:-:S06]  /*99f0*/  LOP3.LUT R0, R0, 0x3, RZ, 0xc0, !PT ;  /* 0x0000000300007812 */ /* 0x001fcc00078ec0ff */
[----:B------:R-:W0:Y:S01]  /*9a00*/  S2UR UR6, SR_CTAID.Y ;  /* 0x00000000000679c3 */ /* 0x000e220000002600 */
[----:B------:R-:W1:Y:S07]  /*9a10*/  SHFL.IDX PT, R0, R0, RZ, 0x1f ;  /* 0x00001fff00007589 */ /* 0x000e6e00000e0000 */
[----:B------:R-:W2:Y:S01]  /*9a20*/  S2UR UR45, SR_CTAID.Z ;  /* 0x00000000002d79c3 */ /* 0x000ea20000002700 */
[----:B-1----:R-:W-:-:S13]  /*9a30*/  ISETP.NE.AND P0, PT, R0, RZ, PT ;  /* 0x000000ff0000720c */ /* 0x002fda0003f05270 */
[----:B0-2---:R-:W-:Y:S05]  /*9a40*/  @!P0 BRA `(.L_x_200) ;  /* 0x0000000000288947 */ /* 0x005fea0003800000 */
        /* <DEDUP_REMOVED lines=10> */
.L_x_200:
[----:B------:R-:W-:Y:S01]  /*9af0*/  ULDC UR7, c[0x0][0xd50] ;  /* 0x0003540000077ab9 */ /* 0x000fe20000000800 */
[----:B------:R-:W-:Y:S01]  /*9b00*/  UMOV UR36, UR6 ;  /* 0x0000000600247c82 */ /* 0x000fe20008000000 */
[----:B------:R-:W-:-:S11]  /*9b10*/  UISETP.NE.AND UP0, UPT, UR7, 0x1, UPT ;  /* 0x000000010700788c */ /* 0x000fd6000bf05270 */
[----:B------:R-:W-:Y:S01]  /*9b20*/  @UP0 ULDC UR4, c[0x0][0xd54] ;  /* 0x0003550000040ab9 */ /* 0x000fe20000000800 */
[----:B------:R-:W-:Y:S01]  /*9b30*/  @UP0 ULDC UR8, c[0x0][0xd58] ;  /* 0x0003560000080ab9 */ /* 0x000fe20000000800 */
[----:B------:R-:W-:-:S04]  /*9b40*/  UIMAD.WIDE.U32 UR4, UR6, UR4, URZ ;  /* 0x00000004060472a5 */ /* 0x000fc8000f8e003f */
[----:B------:R-:W-:-:S12]  /*9b50*/  @UP0 USHF.R.U32.HI UR36, URZ, UR8, UR5 ;  /* 0x000000083f240299 */ /* 0x000fd80008011605 */
.L_x_201:
[----:B------:R-:W-:Y:S01]  /*9b60*/  ISETP.LE.AND P0, PT, RZ, UR45, PT ;  /* 0x0000002dff007c0c */ /* 0x000fe2000bf03270 */
        /* <DEDUP_REMOVED lines=37> */
[----:B------:R-:W-:-:S02]  /*9dc0*/  IABS R2, R4 ;  /* 0x0000000400027213 */ /* 0x000fc40000000000 */
[----:B------:R-:W-:Y:S02]  /*9dd0*/  MOV R4, R5 ;  /* 0x0000000500047202 */ /* 0x000fe40000000f00 */
        /* <DEDUP_REMOVED lines=19> */
.L_x_203:
[----:B------:R-:W-:Y:S01]  /*9f10*/  UIMAD UR39, UR44, UR42, URZ ;  /* 0x0000002a2c2772a4 */ /* 0x000fe2000f8e023f */
[----:B------:R-:W-:Y:S02]  /*9f20*/  IMAD.U32 R2, RZ, RZ, UR41 ;  /* 0x00000029ff027e24 */ /* 0x000fe4000f8e00ff */
[----:B------:R-:W-:Y:S02]  /*9f30*/  IMAD.MOV.U32 R6, RZ, RZ, RZ ;  /* 0x000000ffff067224 */ /* 0x000fe400078e00ff */
[----:B------:R-:W-:Y:S02]  /*9f40*/  IMAD.MOV.U32 R7, RZ, RZ, 0x1 ;  /* 0x00000001ff077424 */ /* 0x000fe400078e00ff */
[----:B------:R-:W-:-:S05]  /*9f50*/  IMAD.U32 R3, RZ, RZ, UR39 ;  /* 0x00000027ff037e24 */ /* 0x000fca000f8e00ff */
[----:B------:R-:W-:-:S04]  /*9f60*/  VIADDMNMX R2, R3, UR42, R2, PT ;  /* 0x0000002a03027c46 */ /* 0x000fc8000b800102 */
[----:B------:R-:W-:-:S13]  /*9f70*/  R2UR UR40, R2 ;  /* 0x00000000022872ca */ /* 0x000fda00000e0000 */
[----:B------:R-:W-:-:S06]  /*9f80*/  UISETP.GT.AND UP0, UPT, UR40, UR39, UPT ;  /* 0x000000272800728c */ /* 0x000fcc000bf04270 */
[----:B------:R-:W-:-:S13]  /*9f90*/  PLOP3.LUT P0, PT, PT, PT, UP0, 0x80, 0x0 ;  /* 0x000000000000781c */ /* 0x000fda0003f0f008 */
[----:B------:R-:W-:Y:S05]  /*9fa0*/  @!P0 BRA `(.L_x_202) ;  /* 0x0000004000ac8947 */ /* 0x000fea0003800000 */
        /* <DEDUP_REMOVED lines=12> */
[----:B------:R-:W-:Y:S01]  /*a070*/  MOV R8, 0x70 ;  /* 0x0000007000087802 */ /* 0x000fe20000000f00 */
[----:B------:R-:W0:Y:S01]  /*a080*/  LDC.64 R2, c[0x4][R2] ;  /* 0x0100000002027b82 */ /* 0x000e220000000a00 */
[----:B------:R-:W-:Y:S02]  /*a090*/  IMAD.U32 R5, RZ, RZ, UR7 ;  /* 0x00000007ff057e24 */ /* 0x000fe4000f8e00ff */
[----:B------:R-:W-:Y:S02]  /*a0a0*/  IMAD.U32 R6, RZ, RZ, UR8 ;  /* 0x00000008ff067e24 */ /* 0x000fe4000f8e00ff */
[----:B------:R-:W-:-:S02]  /*a0b0*/  IMAD.U32 R7, RZ, RZ, UR9 ;  /* 0x00000009ff077e24 */ /* 0x000fc4000f8e00ff */
[----:B------:R-:W-:Y:S02]  /*a0c0*/  IMAD.U32 R10, RZ, RZ, UR4 ;  /* 0x00000004ff0a7e24 */ /* 0x000fe4000f8e00ff */
[----:B------:R-:W-:Y:S02]  /*a0d0*/  IMAD.U32 R11, RZ, RZ, UR5 ;  /* 0x00000005ff0b7e24 */ /* 0x000fe4000f8e00ff */
[----:B------:R-:W-:Y:S02]  /*a0e0*/  IMAD.MOV.U32 R12, RZ, RZ, 0x1 ;  /* 0x00000001ff0c7424 */ /* 0x000fe400078e00ff */
[----:B------:R-:W-:-:S07]  /*a0f0*/  IMAD.MOV.U32 R13, RZ, RZ, RZ ;  /* 0x000000ffff0d7224 */ /* 0x000fce00078e00ff */
[----:B------:R-:W-:-:S07]  /*a100*/  LEPC R20, `(.L_x_204) ;  /* 0x000000001014794e */ /* 0x000fce0000000000 */
[----:B0-----:R-:W-:Y:S05]  /*a110*/  CALL.ABS.NOINC R2 ;  /* 0x0000000002007343 */ /* 0x001fea0003c00000 */
.L_x_204:
        /* <DEDUP_REMOVED lines=10> */
[----:B------:R-:W-:Y:S01]  /*a1c0*/  MOV R13, RZ ;  /* 0x000000ff000d7202 */ /* 0x000fe20000000f00 */
[----:B------:R-:W-:Y:S02]  /*a1d0*/  IMAD.U32 R5, RZ, RZ, UR7 ;  /* 0x00000007ff057e24 */ /* 0x000fe4000f8e00ff */
[----:B------:R-:W-:Y:S02]  /*a1e0*/  IMAD.U32 R6, RZ, RZ, UR8 ;  /* 0x00000008ff067e24 */ /* 0x000fe4000f8e00ff */
[----:B------:R-:W-:-:S02]  /*a1f0*/  IMAD.U32 R7, RZ, RZ, UR9 ;  /* 0x00000009ff077e24 */ /* 0x000fc4000f8e00ff */
[----:B------:R-:W-:Y:S02]  /*a200*/  IMAD.U32 R10, RZ, RZ, UR4 ;  /* 0x00000004ff0a7e24 */ /* 0x000fe4000f8e00ff */
[----:B------:R-:W-:Y:S02]  /*a210*/  IMAD.U32 R11, RZ, RZ, UR5 ;  /* 0x00000005ff0b7e24 */ /* 0x000fe4000f8e00ff */
[----:B------:R-:W-:Y:S02]  /*a220*/  IMAD.MOV.U32 R8, RZ, RZ, 0x70 ;  /* 0x00000070ff087424 */ /* 0x000fe400078e00ff */
[----:B0-----:R-:W-:-:S07]  /*a230*/  IMAD.MOV.U32 R12, RZ, RZ, 0x1 ;  /* 0x00000001ff0c7424 */ /* 0x001fce00078e00ff */
[----:B------:R-:W-:-:S07]  /*a240*/  LEPC R20, `(.L_x_206) ;  /* 0x000000001014794e */ /* 0x000fce0000000000 */
[----:B-1----:R-:W-:Y:S05]  /*a250*/  CALL.ABS.NOINC R2 ;  /* 0x0000000002007343 */ /* 0x002fea0003c00000 */
.L_x_206:
[----:B------:R0:W1:Y:S01]  /*a260*/  LDC.64 R2, c[0x4][R16] ;  /* 0x0100000010027b82 */ /* 0x0000620000000a00 */
[----:B------:R-:W-:Y:S01]  /*a270*/  ULDC.64 UR6, c[0x4][0x98] ;  /* 0x0100260000067ab9 */ /* 0x000fe20000000a00 */
[----:B------:R-:W-:Y:S01]  /*a280*/  ULDC.64 UR8, c[0x4][0xa0] ;  /* 0x0100280000087ab9 */ /* 0x000fe20000000a00 */
[----:B------:R-:W-:Y:S01]  /*a290*/  ULDC.64 UR4, c[0x4][0x18] ;  /* 0x0100060000047ab9 */ /* 0x000fe20000000a00 */
[----:B------:R-:W-:Y:S02]  /*a2a0*/  IMAD.U32 R4, RZ, RZ, UR6 ;  /* 0x00000006ff047e24 */ /* 0x000fe4000f8e00ff */
[----:B------:R-:W-:Y:S02]  /*a2b0*/  IMAD.U32 R5, RZ, RZ, UR7 ;  /* 0x00000007ff057e24 */ /* 0x000fe4000f8e00ff */
[----:B------:R-:W-:Y:S02]  /*a2c0*/  IMAD.U32 R6, RZ, RZ, UR8 ;  /* 0x00000008ff067e24 */ /* 0x000fe4000f8e00ff */
[----:B------:R-:W-:-:S02]  /*a2d0*/  IMAD.U32 R7, RZ, RZ, UR9 ;  /* 0x00000009ff077e24 */ /* 0x000fc4000f8e00ff */
[----:B------:R-:W-:Y:S02]  /*a2e0*/  IMAD.U32 R10, RZ, RZ, UR4 ;  /* 0x00000004ff0a7e24 */ /* 0x000fe4000f8e00ff */
[----:B------:R-:W-:Y:S02]  /*a2f0*/  IMAD.U32 R11, RZ, RZ, UR5 ;  /* 0x00000005ff0b7e24 */ /* 0x000fe4000f8e00ff */
[----:B------:R-:W-:Y:S02]  /*a300*/  IMAD.MOV.U32 R8, RZ, RZ, 0x70 ;  /* 0x00000070ff087424 */ /* 0x000fe400078e00ff */
[----:B------:R-:W-:Y:S02]  /*a310*/  IMAD.MOV.U32 R12, RZ, RZ, 0x1 ;  /* 0x00000001ff0c7424 */ /* 0x000fe400078e00ff */
[----:B0-----:R-:W-:-:S07]  /*a320*/  IMAD.MOV.U32 R13, RZ, RZ, RZ ;  /* 0x000000ffff0d7224 */ /* 0x001fce00078e00ff */
[----:B------:R-:W-:-:S07]  /*a330*/  LEPC R20, `(.L_x_205) ;  /* 0x000000001014794e */ /* 0x000fce0000000000 */
[----:B-1----:R-:W-:Y:S05]  /*a340*/  CALL.ABS.NOINC R2 ;  /* 0x0000000002007343 */ /* 0x002fea0003c00000 */
.L_x_205:
[----:B------:R-:W-:Y:S01]  /*a350*/  ULDC.64 UR4, c[0x0][0xaf0] ;  /* 0x0002bc0000047ab9 */ /* 0x000fe20000000a00 */
[----:B------:R-:W-:Y:S01]  /*a360*/  IMAD.U32 R18, RZ, RZ, UR45 ;  /* 0x0000002dff127e24 */ /* 0x000fe2000f8e00ff */
[----:B------:R-:W-:Y:S01]  /*a370*/  UISETP.NE.U32.AND UP0, UPT, UR4, URZ, UPT ;  /* 0x0000003f0400728c */ /* 0x000fe2000bf05070 */
[----:B------:R-:W0:Y:S01]  /*a380*/  LDC.64 R4, c[0x0][0x418] ;  /* 0x00010600ff047b82 */ /* 0x000e220000000a00 */
[----:B------:R-:W-:Y:S02]  /*a390*/  ULDC.64 UR6, c[0x0][0x208] ;  /* 0x0000820000067ab9 */ /* 0x000fe40000000a00 */
[----:B------:R-:W-:-:S06]  /*a3a0*/  UISETP.NE.AND.EX UP0, UPT, UR5, URZ, UPT, UP0 ;  /* 0x0000003f0500728c */ /* 0x000fcc000bf05300 */
[----:B------:R-:W-:-:S05]  /*a3b0*/  PLOP3.LUT P0, PT, PT, PT, UP0, 0x80, 0x0 ;  /* 0x000000000000781c */ /* 0x000fca0003f0f008 */
[----:B------:R-:W-:Y:S02]  /*a3c0*/  @UP0 ULDC.64 UR4, c[0x0][0xaf0] ;  /* 0x0002bc0000040ab9 */ /* 0x000fe40000000a00 */
[----:B------:R-:W-:-:S06]  /*a3d0*/  @UP0 UIMAD.WIDE UR4, UR45, 0x4, UR4 ;  /* 0x000000042d0408a5 */ /* 0x000fcc000f8e0204 */
[----:B------:R-:W-:Y:S01]  /*a3e0*/  MOV R2, UR4 ;  /* 0x0000000400027c02 */ /* 0x000fe20008000f00 */
[----:B------:R-:W-:-:S05]  /*a3f0*/  IMAD.U32 R3, RZ, RZ, UR5 ;  /* 0x00000005ff037e24 */ /* 0x000fca000f8e00ff */
[----:B------:R-:W2:Y:S01]  /*a400*/  @P0 LDG.E R18, desc[UR6][R2.64] ;  /* 0x0000000602120981 */ /* 0x000ea2000c1e1900 */
[----:B0-----:R-:W-:Y:S01]  /*a410*/  ISETP.NE.U32.AND P0, PT, R4, RZ, PT ;  /* 0x000000ff0400720c */ /* 0x001fe20003f05070 */
[----:B------:R-:W-:Y:S01]  /*a420*/  UMOV UR4, 0xffffffff ;  /* 0xffffffff00047882 */ /* 0x000fe20000000000 */
[----:B------:R-:W-:Y:S01]  /*a430*/  IMAD.U32 R0, RZ, RZ, UR40 ;  /* 0x00000028ff007e24 */ /* 0x000fe2000f8e00ff */
[----:B------:R-:W0:Y:S01]  /*a440*/  S2R R16, SR_TID.X ;  /* 0x0000000000107919 */ /* 0x000e220000002100 */
[----:B------:R-:W-:Y:S02]  /*a450*/  ISETP.NE.AND.EX P1, PT, R5, RZ, PT, P0 ;  /* 0x000000ff0500720c */ /* 0x000fe40003f25300 */
[----:B------:R-:W-:Y:S01]  /*a460*/  LOP3.LUT R17, R17, 0xfffffffe, RZ, 0xc0, !PT ;  /* 0xfffffffe11117812 */ /* 0x000fe200078ec0ff */
[----:B------:R-:W-:-:S10]  /*a470*/  VIADD R0, R0, 0xffffffff ;  /* 0xffffffff00007836 */ /* 0x000fd40000000000 */
[----:B------:R-:W-:Y:S02]  /*a480*/  @P1 LOP3.LUT R17, R17, 0x1, RZ, 0xfc, !PT ;  /* 0x0000000111111812 */ /* 0x000fe400078efcff */
[----:B0-----:R-:W-:-:S04]  /*a490*/  SHF.R.U32.HI R6, RZ, 0x5, R16 ;  /* 0x00000005ff067819 */ /* 0x001fc80000011610 */
[----:B------:R-:W-:Y:S02]  /*a4a0*/  LOP3.LUT R6, R6, 0x3, RZ, 0xc0, !PT ;  /* 0x0000000306067812 */ /* 0x000fe400078ec0ff */
[----:B--2---:R-:W-:Y:S02]  /*a4b0*/  SHF.R.S32.HI R19, RZ, 0x1f, R18 ;  /* 0x0000001fff137819 */ /* 0x004fe40000011412 */
[----:B------:R-:W-:Y:S01]  /*a4c0*/  SEL R16, R18, RZ, !P1 ;  /* 0x000000ff12107207 */ /* 0x000fe20004800000 */
[----:B------:R-:W-:Y:S06]  /*a4d0*/  BRA.DIV UR4, `(.L_x_207) ;  /* 0x0000004204d87947 */ /* 0x000fec000b800000 */
[----:B------:R0:W1:Y:S02]  /*a4e0*/  SHFL.IDX PT, R14, R6, RZ, 0x1f ;  /* 0x00001fff060e7589 */ /* 0x00006400000e0000 */
.L_x_291:
[----:B------:R2:W-:Y:S01]  /*a4f0*/  STL [R1+0x8], R0 ;  /* 0x0000080001007387 */ /* 0x0005e20000100800 */
[----:B-1----:R-:W-:Y:S02]  /*a500*/  ISETP.NE.AND P0, PT, R14, RZ, PT ;  /* 0x000000ff0e00720c */ /* 0x002fe40003f05270 */
[----:B------:R-:W-:Y:S02]  /*a510*/  PLOP3.LUT P2, PT, PT, PT, PT, 0x8, 0x0 ;  /* 0x000000000000781c */ /* 0x000fe40003f4e170 */
[----:B------:R-:W-:-:S11]  /*a520*/  LOP3.LUT R17, R17, 0xfffffffd, RZ, 0xc0, !PT ;  /* 0xfffffffd11117812 */ /* 0x000fd600078ec0ff */
[----:B------:R-:W-:Y:S01]  /*a530*/  @P2 LOP3.LUT R17, R17, 0x2, RZ, 0xfc, !PT ;  /* 0x0000000211112812 */ /* 0x000fe200078efcff */
[----:B--2---:R-:W-:Y:S06]  /*a540*/  @P0 BRA `(.L_x_208) ;  /* 0x0000000000ec0947 */ /* 0x004fec0003800000 */
[----:B------:R-:W-:-:S03]  /*a550*/  UMOV UR4, 0xffffffff ;  /* 0xffffffff00047882 */ /* 0x000fc60000000000 */
[----:B------:R-:W-:Y:S05]  /*a560*/  BRA.DIV UR4, `(.L_x_209) ;  /* 0x0000004204d47947 */ /* 0x000fea000b800000 */
[----:B------:R-:W-:-:S13]  /*a570*/  ELECT P6, URZ, PT ;  /* 0x00000000003f782f */ /* 0x000fda00038c0000 */
.L_x_294:
[----:B------:R-:W-:Y:S05]  /*a580*/  @!P6 BRA `(.L_x_208) ;  /* 0x0000000000dce947 */ /* 0x000fea0003800000 */
[----:B------:R-:W-:Y:S01]  /*a590*/  IMAD.MOV.U32 R16, RZ, RZ, R18 ;  /* 0x000000ffff107224 */ /* 0x000fe200078e0012 */
[----:B------:R-:W-:Y:S06]  /*a5a0*/  @!P1 BRA `(.L_x_210) ;  /* 0x0000000000549947 */ /* 0x000fec0003800000 */
[----:B0-----:R-:W-:Y:S01]  /*a5b0*/  IMAD.MOV.U32 R6, RZ, RZ, R0 ;  /* 0x000000ffff067224 */ /* 0x001fe200078e0000 */
[----:B------:R-:W-:Y:S01]  /*a5c0*/  ULDC.64 UR4, c[0x0][0x428] ;  /* 0x00010a0000047ab9 */ /* 0x000fe20000000a00 */
[----:B------:R-:W0:Y:S01]  /*a5d0*/  LDC R0, c[0x0][0x43c] ;  /* 0x00010f00ff007b82 */ /* 0x000e220000000800 */
[----:B------:R-:W-:Y:S01]  /*a5e0*/  IMAD R9, R19, UR4, RZ ;  /* 0x0000000413097c24 */ /* 0x000fe2000f8e02ff */
[----:B------:R-:W-:Y:S01]  /*a5f0*/  ULDC.64 UR6, c[0x0][0x208] ;  /* 0x0000820000067ab9 */ /* 0x000fe20000000a00 */
[----:B------:R-:W-:Y:S02]  /*a600*/  IMAD.MOV.U32 R7, RZ, RZ, R6 ;  /* 0x000000ffff077224 */ /* 0x000fe400078e0006 */
        /* <DEDUP_REMOVED lines=15> */
.L_x_210:
[----:B------:R-:W-:Y:S01]  /*a700*/  IMAD.MOV.U32 R0, RZ, RZ, 0x1 ;  /* 0x00000001ff007424 */ /* 0x000fe200078e00ff */
[----:B01----:R-:W0:Y:S04]  /*a710*/  S2R R6, SR_TID.X ;  /* 0x0000000000067919 */ /* 0x003e280000002100 */
[----:B------:R-:W-:-:S04]  /*a720*/  SHF.L.U32 R0, R0, 0x1f, RZ ;  /* 0x0000001f00007819 */ /* 0x000fc800000006ff */
[----:B------:R-:W1:Y:S01]  /*a730*/  SYNCS.PHASECHK.TRANS64.TRYWAIT P0, [UR38+0x32440], R0 ;  /* 0x03244000ff0075a7 */ /* 0x000e620008000166 */
[----:B0-----:R-:W-:-:S04]  /*a740*/  LOP3.LUT R2, R6, 0x7f, RZ, 0xc0, !PT ;  /* 0x0000007f06027812 */ /* 0x001fc800078ec0ff */
[----:B------:R-:W-:Y:S01]  /*a750*/  ISETP.NE.AND P1, PT, R2, RZ, PT ;  /* 0x000000ff0200720c */ /* 0x000fe20003f25270 */
[----:B-1----:R-:W-:-:S12]  /*a760*/  @!P0 BRA `(.L_x_211) ;  /* 0x0000004000748947 */ /* 0x002fd80003800000 */
.L_x_295:
[----:B------:R-:W-:Y:S05]  /*a770*/  @P1 BRA `(.L_x_212) ;  /* 0x0000000000181947 */ /* 0x000fea0003800000 */
[----:B------:R-:W1:Y:S01]  /*a780*/  S2R R2, SR_TID.X ;  /* 0x0000000000027919 */ /* 0x000e620000002100 */
[----:B0-----:R-:W-:-:S04]  /*a790*/  MOV R0, 0x3000 ;  /* 0x0000300000007802 */ /* 0x001fc80000000f00 */
[----:B------:R2:W-:Y:S01]  /*a7a0*/  SYNCS.ARRIVE.TRANS64 RZ, [UR38+0x32430], R0 ;  /* 0x03243000ffff79a7 */ /* 0x0005e20008000026 */
[----:B-1----:R-:W-:-:S13]  /*a7b0*/  LOP3.LUT P0, RZ, R2, 0x1f, RZ, 0xc0, !PT ;  /* 0x0000001f02ff7812 */ /* 0x002fda000780c0ff */
[----:B--2---:R-:W-:Y:S05]  /*a7c0*/  @!P0 BRA `(.L_x_212) ;  /* 0x0000000000048947 */ /* 0x004fea0003800000 */
[----:B------:R-:W-:Y:S01]  /*a7d0*/  BPT.TRAP 0x1 ;  /* 0x000000040000795c */ /* 0x000fe20000300000 */
.L_x_212:
[----:B0-----:R-:W2:Y:S01]  /*a7e0*/  LDL R0, [R1+0x8] ;  /* 0x0000080001007983 */ /* 0x001ea20000100800 */
[----:B------:R-:W-:Y:S01]  /*a7f0*/  ULDC.64 UR4, c[0x0][0x198] ;  /* 0x0000660000047ab9 */ /* 0x000fe20000000a00 */
[----:B-----5:R-:W-:Y:S01]  /*a800*/  R2UR UR13, R16 ;  /* 0x00000000100d72ca */ /* 0x020fe200000e0000 */
[----:B------:R-:W-:Y:S01]  /*a810*/  UIADD3 UR4, UP0, UR4, 0x370, URZ ;  /* 0x0000037004047890 */ /* 0x000fe2000ff1e03f */
[----:B------:R-:W-:Y:S01]  /*a820*/  PLOP3.LUT P0, PT, PT, PT, PT, 0x80, 0x0 ;  /* 0x000000000000781c */ /* 0x000fe20003f0f070 */
[----:B------:R-:W-:Y:S01]  /*a830*/  UIADD3 UR8, UR38, 0x1c400, URZ ;  /* 0x0001c40026087890 */ /* 0x000fe2000fffe03f */
[----:B------:R-:W-:Y:S01]  /*a840*/  LOP3.LUT R17, R17, 0xfffffffd, RZ, 0xc0, !PT ;  /* 0xfffffffd11117812 */ /* 0x000fe200078ec0ff */
[----:B------:R-:W-:Y:S02]  /*a850*/  UIADD3 UR9, UR38, 0x32430, URZ ;  /* 0x0003243026097890 */ /* 0x000fe4000fffe03f */
[----:B------:R-:W-:Y:S01]  /*a860*/  UIADD3.X UR5, URZ, UR5, URZ, UP0, !UPT ;  /* 0x000000053f057290 */ /* 0x000fe200087fe43f */
[----:B------:R-:W-:Y:S01]  /*a870*/  UMOV UR6, 0x0 ;  /* 0x0000000000067882 */ /* 0x000fe20000000000 */
[----:B------:R-:W-:Y:S01]  /*a880*/  UMOV UR7, 0x14f00000 ;  /* 0x14f0000000077882 */ /* 0x000fe20000000000 */
[----:B------:R-:W-:Y:S01]  /*a890*/  UMOV UR10, URZ ;  /* 0x0000003f000a7c82 */ /* 0x000fe20008000000 */
[----:B------:R-:W-:-:S04]  /*a8a0*/  UMOV UR12, UR36 ;  /* 0x00000024000c7c82 */ /* 0x000fc80008000000 */
[----:B------:R-:W-:Y:S02]  /*a8b0*/  @P0 LOP3.LUT R17, R17, 0x2, RZ, 0xfc, !PT ;  /* 0x0000000211110812 */ /* 0x000fe400078efcff */
[----:B--2---:R-:W-:-:S13]  /*a8c0*/  R2UR UR11, R0 ;  /* 0x00000000000b72ca */ /* 0x004fda00000e0000 */
[----:B------:R-:W-:-:S09]  /*a8d0*/  UIMAD UR11, UR11, 0x60, URZ ;  /* 0x000000600b0b78a4 */ /* 0x000fd2000f8e023f */
[----:B------:R1:W-:Y:S02]  /*a8e0*/  UTMALDG.4D [UR8], [UR4], desc[UR6] ;  /* 0x00000608040075b4 */ /* 0x0003e40008019000 */
[----:B-1----:R-:W-:Y:S01]  /*a8f0*/  NOP ;  /* 0x0000000000007918 */ /* 0x002fe20000000000 */
.L_x_208:
[----:B------:R-:W-:Y:S05]  /*a900*/  WARPSYNC.ALL ;  /* 0x0000000000007948 */ /* 0x000fea0003800000 */
[----:B------:R-:W-:Y:S01]  /*a910*/  UIADD3 UR4, UR38, 0x18400, URZ ;  /* 0x0001840026047890 */ /* 0x000fe2000fffe03f */
[----:B------:R-:W-:Y:S01]  /*a920*/  BAR.SYNC.DEFER_BLOCKING 0x8, 0x180 ;  /* 0x0206000000007b1d */ /* 0x000fe20000010000 */
[----:B------:R-:W-:Y:S02]  /*a930*/  USHF.R.S32.HI UR43, URZ, 0x1f, UR36 ;  /* 0x0000001f3f2b7899 */ /* 0x000fe40008011424 */
[----:B------:R-:W-:Y:S02]  /*a940*/  ULOP3.LUT UP0, URZ, UR4, 0x3ff, URZ, 0xc0, !UPT ;  /* 0x000003ff043f7892 */ /* 0x000fe4000f80c03f */
[----:B------:R-:W-:-:S04]  /*a950*/  USHF.R.S32.HI UR46, URZ, 0x1f, UR45 ;  /* 0x0000001f3f2e7899 */ /* 0x000fc8000801142d */
[----:B------:R-:W-:-:S13]  /*a960*/  PLOP3.LUT P0, PT, PT, PT, UP0, 0x80, 0x0 ;  /* 0x000000000000781c */ /* 0x000fda0003f0f008 */
[----:B------:R-:W-:Y:S05]  /*a970*/  @!P0 BRA `(.L_x_213) ;  /* 0x0000000000408947 */ /* 0x000fea0003800000 */
[----:B------:R-:W-:Y:S01]  /*a980*/  MOV R2, 0x0 ;  /* 0x0000000000027802 */ /* 0x000fe20000000f00 */
[----:B------:R-:W-:Y:S01]  /*a990*/  ULDC.64 UR6, c[0x4][0x98] ;  /* 0x0100260000067ab9 */ /* 0x000fe20000000a00 */
[----:B------:R-:W-:Y:S01]  /*a9a0*/  ULDC.64 UR8, c[0x4][0xa0] ;  /* 0x0100280000087ab9 */ /* 0x000fe20000000a00 */
[----:B------:R-:W-:Y:S01]  /*a9b0*/  ULDC.64 UR4, c[0x4][0x20] ;  /* 0x0100080000047ab9 */ /* 0x000fe20000000a00 */
[----:B------:R-:W-:Y:S02]  /*a9c0*/  IMAD.U32 R4, RZ, RZ, UR6 ;  /* 0x00000006ff047e24 */ /* 0x000fe4000f8e00ff */
[----:B------:R-:W1:Y:S01]  /*a9d0*/  LDC.64 R2, c[0x4][R2] ;  /* 0x0100000002027b82 */ /* 0x000e620000000a00 */
[----:B------:R-:W-:Y:S02]  /*a9e0*/  IMAD.U32 R5, RZ, RZ, UR7 ;  /* 0x00000007ff057e24 */ /* 0x000fe4000f8e00ff */
[----:B0-----:R-:W-:Y:S02]  /*a9f0*/  IMAD.U32 R6, RZ, RZ, UR8 ;  /* 0x00000008ff067e24 */ /* 0x001fe4000f8e00ff */
[----:B------:R-:W-:-:S02]  /*aa00*/  IMAD.U32 R7, RZ, RZ, UR9 ;  /* 0x00000009ff077e24 */ /* 0x000fc4000f8e00ff */
[----:B------:R-:W-:Y:S02]  /*aa10*/  IMAD.U32 R10, RZ, RZ, UR4 ;  /* 0x00000004ff0a7e24 */ /* 0x000fe4000f8e00ff */
[----:B------:R-:W-:Y:S02]  /*aa20*/  IMAD.U32 R11, RZ, RZ, UR5 ;  /* 0x00000005ff0b7e24 */ /* 0x000fe4000f8e00ff */
[----:B------:R-:W-:Y:S02]  /*aa30*/  IMAD.MOV.U32 R8, RZ, RZ, 0x70 ;  /* 0x00000070ff087424 */ /* 0x000fe400078e00ff */
[----:B------:R-:W-:Y:S02]  /*aa40*/  IMAD.MOV.U32 R12, RZ, RZ, 0x1 ;  /* 0x00000001ff0c7424 */ /* 0x000fe400078e00ff */
[----:B------:R-:W-:-:S07]  /*aa50*/  IMAD.MOV.U32 R13, RZ, RZ, RZ ;  /* 0x000000ffff0d7224 */ /* 0x000fce00078e00ff */
[----:B------:R-:W-:-:S07]  /*aa60*/  LEPC R20, `(.L_x_213) ;  /* 0x000000001014794e */ /* 0x000fce0000000000 */
[----:B-1----:R-:W-:Y:S05]  /*aa70*/  CALL.ABS.NOINC R2 ;  /* 0x0000000002007343 */ /* 0x002fea0003c00000 */
.L_x_213:
[----:B------:R-:W1:Y:S01]  /*aa80*/  LDC R7, c[0x0][0x448] ;  /* 0x00011200ff077b82 */ /* 0x000e620000000800 */
[----:B------:R-:W2:Y:S01]  /*aa90*/  S2R R3, SR_TID.X ;  /* 0x0000000000037919 */ /* 0x000ea20000002100 */
[----:B------:R-:W-:Y:S02]  /*aaa0*/  ULDC.64 UR8, c[0x0][0x2d8] ;  /* 0x0000b60000087ab9 */ /* 0x000fe40000000a00 */
[----:B------:R-:W-:Y:S01]  /*aab0*/  UIMAD UR6, UR43, UR8, URZ ;  /* 0x000000082b0672a4 */ /* 0x000fe2000f8e023f */
[----:B------:R-:W3:Y:S01]  /*aac0*/  S2R R12, SR_CTAID.X ;  /* 0x00000000000c7919 */ /* 0x000ee20000002500 */
[----:B------:R-:W-:Y:S02]  /*aad0*/  UIMAD.WIDE.U32 UR4, UR36, UR8, URZ ;  /* 0x00000008240472a5 */ /* 0x000fe4000f8e003f */
[----:B------:R-:W-:-:S03]  /*aae0*/  UIMAD UR6, UR36, UR9, UR6 ;  /* 0x00000009240672a4 */ /* 0x000fc6000f8e0206 */
[----:B------:R-:W-:Y:S01]  /*aaf0*/  ULDC.64 UR8, c[0x0][0x2e0] ;  /* 0x0000b80000087ab9 */ /* 0x000fe20000000a00 */
[----:B------:R-:W-:Y:S02]  /*ab00*/  UIADD3 UR5, UR5, UR6, URZ ;  /* 0x0000000605057290 */ /* 0x000fe4000fffe03f */
[----:B------:R-:W-:Y:S02]  /*ab10*/  UIMAD UR7, UR46, UR8, URZ ;  /* 0x000000082e0772a4 */ /* 0x000fe4000f8e023f */
[----:B------:R-:W-:Y:S02]  /*ab20*/  UIMAD.WIDE.U32 UR4, UR45, UR8, UR4 ;  /* 0x000000082d0472a5 */ /* 0x000fe4000f8e0004 */
[----:B------:R-:W-:-:S04]  /*ab30*/  UIMAD UR6, UR45, UR9, UR7 ;  /* 0x000000092d0672a4 */ /* 0x000fc8000f8e0207 */
[----:B------:R-:W-:Y:S01]  /*ab40*/  IMAD.U32 R4, RZ, RZ, UR4 ;  /* 0x00000004ff047e24 */ /* 0x000fe2000f8e00ff */
[----:B------:R-:W-:Y:S01]  /*ab50*/  UIADD3 UR6, UR5, UR6, URZ ;  /* 0x0000000605067290 */ /* 0x000fe2000fffe03f */
[----:B-1----:R-:W-:Y:S02]  /*ab60*/  ISETP.NE.AND P0, PT, R7, 0x1, PT ;  /* 0x000000010700780c */ /* 0x002fe40003f05270 */
[----:B------:R-:W-:Y:S01]  /*ab70*/  IMAD.MOV.U32 R2, RZ, RZ, R4 ;  /* 0x000000ffff027224 */ /* 0x000fe200078e0004 */
[C---:B--2---:R-:W-:Y:S01]  /*ab80*/  LOP3.LUT R10, R3.reuse, 0x7f, RZ, 0xc0, !PT ;  /* 0x0000007f030a7812 */ /* 0x044fe200078ec0ff */
[----:B------:R-:W-:-:S09]  /*ab90*/  IMAD.SHL.U32 R3, R3, 0x10, RZ ;  /* 0x0000001003037824 */ /* 0x000fd200078e00ff */
[----:B------:R-:W1:Y:S01]  /*aba0*/  @P0 LDC R0, c[0x0][0x44c] ;  /* 0x00011300ff000b82 */ /* 0x000e620000000800 */
[----:B0-----:R-:W-:-:S04]  /*abb0*/  SHF.R.U32.HI R6, RZ, 0x3, R10 ;  /* 0x00000003ff067819 */ /* 0x001fc8000001160a */
[----:B------:R-:W-:-:S03]  /*abc0*/  LOP3.LUT R3, R6, 0x70, R3, 0xf8, !PT ;  /* 0x0000007006037812 */ /* 0x000fc600078ef803 */
[----:B------:R-:W0:Y:S01]  /*abd0*/  @P0 LDC R5, c[0x0][0x450] ;  /* 0x00011400ff050b82 */ /* 0x000e220000000800 */
[----:B---3--:R-:W-:Y:S01]  /*abe0*/  LEA R8, R12, R3, 0x7 ;  /* 0x000000030c087211 */ /* 0x008fe200078e38ff */
[----:B------:R-:W-:-:S04]  /*abf0*/  IMAD.U32 R3, RZ, RZ, UR6 ;  /* 0x00000006ff037e24 */ /* 0x000fc8000f8e00ff */
[----:B------:R-:W-:Y:S02]  /*ac00*/  IMAD.MOV.U32 R9, RZ, RZ, R8 ;  /* 0x000000ffff097224 */ /* 0x000fe400078e0008 */
[----:B-1----:R-:W-:-:S05]  /*ac10*/  @P0 IMAD.HI.U32 R0, R8, R0, RZ ;  /* 0x0000000008000227 */ /* 0x002fca00078e00ff */
[----:B0-----:R-:W-:Y:S01]  /*ac20*/  @P0 SHF.R.U32.HI R9, RZ, R5, R0 ;  /* 0x00000005ff090219 */ /* 0x001fe20000011600 */
[----:B------:R-:W-:Y:S01]  /*ac30*/  IMAD.U32 R5, RZ, RZ, UR5 ;  /* 0x00000005ff057e24 */ /* 0x000fe2000f8e00ff */
[----:B------:R-:W-:Y:S02]  /*ac40*/  ULDC.64 UR4, c[0x0][0x2d0] ;  /* 0x0000b40000047ab9 */ /* 0x000fe40000000a00 */
[--C-:B------:R-:W-:Y:S01]  /*ac50*/  SHF.R.S32.HI R0, RZ, 0x1f, R9.reuse ;  /* 0x0000001fff007819 */ /* 0x100fe20000011409 */
[----:B------:R-:W-:Y:S02]  /*ac60*/  IMAD.MOV R4, RZ, RZ, -R9 ;  /* 0x000000ffff047224 */ /* 0x000fe400078e0a09 */
[----:B------:R-:W-:-:S04]  /*ac70*/  IMAD.WIDE.U32 R2, R9, UR4, R2 ;  /* 0x0000000409027c25 */ /* 0x000fc8000f8e0002 */
[----:B------:R-:W-:Y:S02]  /*ac80*/  IMAD R0, R0, UR4, RZ ;  /* 0x0000000400007c24 */ /* 0x000fe4000f8e02ff */
[----:B------:R-:W-:Y:S02]  /*ac90*/  IMAD R5, R7, R4, R8 ;  /* 0x0000000407057224 */ /* 0x000fe400078e0208 */
[----:B------:R-:W-:Y:S01]  /*aca0*/  IMAD R11, R9, UR5, R0 ;  /* 0x00000005090b7c24 */ /* 0x000fe2000f8e0200 */
[----:B------:R-:W-:Y:S02]  /*acb0*/  ULDC.64 UR4, c[0x0][0x2c8] ;  /* 0x0000b20000047ab9 */ /* 0x000fe40000000a00 */
[----:B------:R-:W-:Y:S01]  /*acc0*/  SHF.R.S32.HI R0, RZ, 0x1f, R5 ;  /* 0x0000001fff007819 */ /* 0x000fe20000011405 */
[----:B------:R-:W-:-:S04]  /*acd0*/  IMAD.IADD R3, R3, 0x1, R11 ;  /* 0x0000000103037824 */ /* 0x000fc800078e020b */
[----:B------:R-:W-:Y:S02]  /*ace0*/  IMAD R0, R0, UR4, RZ ;  /* 0x0000000400007c24 */ /* 0x000fe4000f8e02ff */
[----:B------:R-:W-:-:S04]  /*acf0*/  IMAD.WIDE.U32 R2, R5, UR4, R2 ;  /* 0x0000000405027c25 */ /* 0x000fc8000f8e0002 */
[----:B------:R-:W-:Y:S01]  /*ad00*/  IMAD R9, R5, UR5, R0 ;  /* 0x0000000505097c24 */ /* 0x000fe2000f8e0200 */
[----:B------:R-:W-:Y:S02]  /*ad10*/  ULDC.64 UR4, c[0x0][0x280] ;  /* 0x0000a00000047ab9 */ /* 0x000fe40000000a00 */
[C---:B------:R-:W-:Y:S01]  /*ad20*/  LEA R0, P0, R2.reuse, UR4, 0x1 ;  /* 0x0000000402007c11 */ /* 0x040fe2000f8008ff */
[----:B------:R-:W-:Y:S01]  /*ad30*/  IMAD.IADD R3, R3, 0x1, R9 ;  /* 0x0000000103037824 */ /* 0x000fe200078e0209 */
[----:B------:R-:W-:Y:S01]  /*ad40*/  ULDC UR4, c[0x0][0x2b8] ;  /* 0x0000ae0000047ab9 */ /* 0x000fe20000000800 */
[----:B------:R-:W0:Y:S03]  /*ad50*/  S2R R9, SR_TID.X ;  /* 0x0000000000097919 */ /* 0x000e260000002100 */
[----:B------:R-:W-:Y:S01]  /*ad60*/  LEA.HI.X R3, R2, UR5, R3, 0x1, P0 ;  /* 0x0000000502037c11 */ /* 0x000fe200080f0c03 */
[----:B0-----:R-:W-:-:S05]  /*ad70*/  IMAD.SHL.U32 R2, R9, 0x8, RZ ;  /* 0x0000000809027824 */ /* 0x001fca00078e00ff */
[C---:B------:R-:W-:Y:S02]  /*ad80*/  LOP3.LUT R8, R2.reuse, 0x38, RZ, 0xc0, !PT ;  /* 0x0000003802087812 */ /* 0x040fe400078ec0ff */
[----:B------:R-:W-:Y:S02]  /*ad90*/  LOP3.LUT R2, R2, 0x1f8, RZ, 0xc0, !PT ;  /* 0x000001f802027812 */ /* 0x000fe400078ec0ff */
[----:B------:R-:W-:Y:S01]  /*ada0*/  ISETP.GE.AND P0, PT, R8, UR4, PT ;  /* 0x0000000408007c0c */ /* 0x000fe2000bf06270 */
[----:B------:R-:W-:Y:S01]  /*adb0*/  UMOV UR4, 0xffffffff ;  /* 0xffffffff00047882 */ /* 0x000fe20000000000 */
[----:B------:R-:W-:Y:S01]  /*adc0*/  LOP3.LUT R5, R2, 0x38, R9, 0x78, !PT ;  /* 0x0000003802057812 */ /* 0x000fe200078e7809 */
[----:B------:R-:W-:-:S05]  /*add0*/  IMAD.SHL.U32 R2, R10, 0x8, RZ ;  /* 0x000000080a027824 */ /* 0x000fca00078e00ff */
[----:B------:R-:W-:-:S05]  /*ade0*/  LOP3.LUT R10, R5, 0x200, R2, 0xf8, !PT ;  /* 0x00000200050a7812 */ /* 0x000fca00078ef802 */
[----:B------:R0:W-:Y:S01]  /*adf0*/  STL [R1], R10 ;  /* 0x0000000a01007387 */ /* 0x0001e20000100800 */
[----:B------:R-:W-:Y:S05]  /*ae00*/  BRA.DIV UR4, `(.L_x_214) ;  /* 0x0000003a04e47947 */ /* 0x000fea000b800000 */
[----:B------:R-:W1:Y:S01]  /*ae10*/  S2R R4, SR_CTAID.X ;  /* 0x0000000000047919 */ /* 0x000e620000002500 */
[----:B------:R-:W-:Y:S01]  /*ae20*/  ULDC UR4, c[0x0][0x288] ;  /* 0x0000a20000047ab9 */ /* 0x000fe20000000800 */
[----:B------:R-:W-:Y:S01]  /*ae30*/  ULDC.64 UR6, c[0x0][0x208] ;  /* 0x0000820000067ab9 */ /* 0x000fe20000000a00 */
[----:B------:R-:W-:Y:S01]  /*ae40*/  IMAD R2, R7, UR4, RZ ;  /* 0x0000000407027c24 */ /* 0x000fe2000f8e02ff */
[----:B------:R-:W2:Y:S01]  /*ae50*/  S2R R8, SR_TID.X ;  /* 0x0000000000087919 */ /* 0x000ea20000002100 */
[----:B------:R-:W3:Y:S04]  /*ae60*/  SHFL.IDX PT, R5, R0, RZ, 0x181f ;  /* 0x00181fff00057589 */ /* 0x000ee800000e0000 */
[----:B------:R-:W-:Y:S04]  /*ae70*/  SHFL.IDX PT, R7, R0, 0x1, 0x181f ;  /* 0x00381f0000077f89 */ /* 0x000fe800000e0000 */
[----:B------:R-:W-:Y:S01]  /*ae80*/  SHFL.IDX PT, R14, R0, 0x2, 0x181f ;  /* 0x00581f00000e7f89 */ /* 0x000fe200000e0000 */
[----:B-1----:R-:W-:-:S03]  /*ae90*/  LEA R12, R4, R6, 0x7 ;  /* 0x00000006040c7211 */ /* 0x002fc600078e38ff */
[----:B------:R-:W1:Y:S01]  /*aea0*/  SHFL.IDX PT, R4, R3, RZ, 0x181f ;  /* 0x00181fff03047589 */ /* 0x000e6200000e0000 */
[-C--:B------:R-:W-:Y:S01]  /*aeb0*/  ISETP.GE.AND P1, PT, R12, R2.reuse, PT ;  /* 0x000000020c00720c */ /* 0x080fe20003f26270 */
[----:B--2---:R-:W-:Y:S02]  /*aec0*/  IMAD.SHL.U32 R11, R8, 0x8, RZ ;  /* 0x00000008080b7824 */ /* 0x004fe400078e00ff */
[----:B------:R-:W2:Y:S01]  /*aed0*/  SHFL.IDX PT, R6, R3, 0x1, 0x181f ;  /* 0x00381f0003067f89 */ /* 0x000ea200000e0000 */
[C---:B------:R-:W-:Y:S02]  /*aee0*/  VIADD R8, R12.reuse, 0x10 ;  /* 0x000000100c087836 */ /* 0x040fe40000000000 */
[----:B------:R-:W-:Y:S01]  /*aef0*/  VIADD R13, R12, 0x20 ;  /* 0x000000200c0d7836 */ /* 0x000fe20000000000 */
[----:B------:R-:W-:Y:S01]  /*af00*/  LOP3.LUT R11, R11, 0x38, RZ, 0xc0, !PT ;  /* 0x000000380b0b7812 */ /* 0x000fe200078ec0ff */
[----:B------:R-:W-:Y:S01]  /*af10*/  STL [R1+0x4], R12 ;  /* 0x0000040c01007387 */ /* 0x000fe20000100800 */
[----:B------:R-:W-:-:S03]  /*af20*/  ISETP.GE.AND P2, PT, R8, R2, PT ;  /* 0x000000020800720c */ /* 0x000fc60003f46270 */
[----:B------:R4:W-:Y:S01]  /*af30*/  STL [R1+0xc], R8 ;  /* 0x00000c0801007387 */ /* 0x0009e20000100800 */
[----:B---3--:R-:W-:-:S03]  /*af40*/  @!P1 LEA R5, P3, R11, R5, 0x1 ;  /* 0x000000050b059211 */ /* 0x008fc600078608ff */
[----:B------:R-:W-:Y:S01]  /*af50*/  STL [R1+0x10], R13 ;  /* 0x0000100d01007387 */ /* 0x000fe20000100800 */
[----:B----4-:R-:W-:Y:S01]  /*af60*/  @!P1 LEA R8, R10, UR38, 0x1 ;  /* 0x000000260a089c11 */ /* 0x010fe2000f8e08ff */
[----:B-1----:R-:W-:-:S04]  /*af70*/  @!P1 IMAD.X R4, RZ, RZ, R4, P3 ;  /* 0x000000ffff049224 */ /* 0x002fc800018e0604 */
[----:B------:R-:W-:Y:S02]  /*af80*/  @!P2 LEA R9, R10, UR38, 0x1 ;  /* 0x000000260a09ac11 */ /* 0x000fe4000f8e08ff */
[----:B------:R-:W-:-:S04]  /*af90*/  @!P1 LOP3.LUT R5, R5, R4, RZ, 0x3c, !PT ;  /* 0x0000000405059212 */ /* 0x000fc800078e3cff */
[----:B------:R-:W-:-:S04]  /*afa0*/  @!P1 LOP3.LUT R4, R5, R4, RZ, 0x3c, !PT ;  /* 0x0000000405049212 */ /* 0x000fc800078e3cff */
[----:B------:R-:W-:-:S05]  /*afb0*/  @!P1 LOP3.LUT R5, R5, R4, RZ, 0x3c, !PT ;  /* 0x0000000405059212 */ /* 0x000fca00078e3cff */
[----:B------:R1:W-:Y:S02]  /*afc0*/  @!P1 LDGSTS.E.BYPASS.LTC128B.128 [R8+0x18400], desc[UR6][R4.64], !P0 ;  /* 0x1840000004089fae */ /* 0x0003e4000c101d46 */
[----:B-1----:R-:W-:Y:S01]  /*afd0*/  @!P2 LEA R4, P1, R11, R7, 0x1 ;  /* 0x000000070b04a211 */ /* 0x002fe200078208ff */
[----:B------:R-:W-:-:S04]  /*afe0*/  VIADD R8, R12, 0x30 ;  /* 0x000000300c087836 */ /* 0x000fc80000000000 */
[----:B--2---:R-:W-:Y:S01]  /*aff0*/  @!P2 IMAD.X R5, RZ, RZ, R6, P1 ;  /* 0x000000ffff05a224 */ /* 0x004fe200008e0606 */
[----:B------:R-:W-:Y:S01]  /*b000*/  ISETP.GE.AND P1, PT, R13, R2, PT ;  /* 0x000000020d00720c */ /* 0x000fe20003f26270 */
[----:B------:R-:W-:Y:S04]  /*b010*/  STL [R1+0x14], R8 ;  /* 0x0000140801007387 */ /* 0x000fe80000100800 */
[----:B------:R1:W-:Y:S08]  /*b020*/  @!P2 LDGSTS.E.BYPASS.LTC128B.128 [R9+0x18c00], desc[UR6][R4.64], !P0 ;  /* 0x18c000000409afae */ /* 0x0003f0000c101d46 */
[----:B------:R-:W-:-:S02]  /*b030*/  @!P1 LEA R6, P2, R11, R14, 0x1 ;  /* 0x0000000e0b069211 */ /* 0x000fc400078408ff */
[----:B------:R-:W-:Y:S01]  /*b040*/  @!P1 LEA R7, R10, UR38, 0x1 ;  /* 0x000000260a079c11 */ /* 0x000fe2000f8e08ff */
[----:B------:R-:W-:Y:S04]  /*b050*/  SHFL.IDX PT, R14, R0, 0x3, 0x181f ;  /* 0x00781f00000e7f89 */ /* 0x000fe800000e0000 */
[----:B-1----:R-:W1:Y:S02]  /*b060*/  SHFL.IDX PT, R4, R3, 0x2, 0x181f ;  /* 0x00581f0003047f89 */ /* 0x002e6400000e0000 */
[----:B-1----:R-:W-:Y:S02]  /*b070*/  @!P1 IMAD.X R5, RZ, RZ, R4, P2 ;  /* 0x000000ffff059224 */ /* 0x002fe400010e0604 */
[----:B------:R-:W-:-:S05]  /*b080*/  @!P1 IMAD.MOV.U32 R4, RZ, RZ, R6 ;  /* 0x000000ffff049224 */ /* 0x000fca00078e0006 */
[----:B------:R1:W-:Y:S01]  /*b090*/  @!P1 LDGSTS.E.BYPASS.LTC128B.128 [R7+0x19400], desc[UR6][R4.64], !P0 ;  /* 0x1940000004079fae */ /* 0x0003e2000c101d46 */
[----:B------:R-:W-:-:S03]  /*b0a0*/  ISETP.GE.AND P1, PT, R8, R2, PT ;  /* 0x000000020800720c */ /* 0x000fc60003f26270 */
[----:B-1----:R-:W1:Y:S01]  /*b0b0*/  SHFL.IDX PT, R4, R3, 0x3, 0x181f ;  /* 0x00781f0003047f89 */ /* 0x002e6200000e0000 */
[----:B------:R-:W-:-:S09]  /*b0c0*/  VIADD R7, R12, 0x40 ;  /* 0x000000400c077836 */ /* 0x000fd20000000000 */
[----:B------:R-:W-:Y:S02]  /*b0d0*/  @!P1 LEA R5, P2, R11, R14, 0x1 ;  /* 0x0000000e0b059211 */ /* 0x000fe400078408ff */
[----:B------:R-:W-:Y:S01]  /*b0e0*/  @!P1 LEA R6, R10, UR38, 0x1 ;  /* 0x000000260a069c11 */ /* 0x000fe2000f8e08ff */
[----:B------:R2:W-:Y:S02]  /*b0f0*/  STL [R1+0x18], R7 ;  /* 0x0000180701007387 */ /* 0x0005e40000100800 */
[----:B-1----:R-:W-:-:S05]  /*b100*/  @!P1 IMAD.X R4, RZ, RZ, R4, P2 ;  /* 0x000000ffff049224 */ /* 0x002fca00010e0604 */
[----:B------:R-:W-:-:S04]  /*b110*/  @!P1 LOP3.LUT R5, R5, R4, RZ, 0x3c, !PT ;  /* 0x0000000405059212 */ /* 0x000fc800078e3cff */
[----:B------:R-:W-:-:S04]  /*b120*/  @!P1 LOP3.LUT R4, R5, R4, RZ, 0x3c, !PT ;  /* 0x0000000405049212 */ /* 0x000fc800078e3cff */
[----:B------:R-:W-:-:S05]  /*b130*/  @!P1 LOP3.LUT R5, R5, R4, RZ, 0x3c, !PT ;  /* 0x0000000405059212 */ /* 0x000fca00078e3cff */
[----:B------:R1:W-:Y:S01]  /*b140*/  @!P1 LDGSTS.E.BYPASS.LTC128B.128 [R6+0x19c00], desc[UR6][R4.64], !P0 ;  /* 0x19c0000004069fae */ /* 0x0003e2000c101d46 */
[----:B------:R-:W-:Y:S01]  /*b150*/  ISETP.GE.AND P1, PT, R7, R2, PT ;  /* 0x000000020700720c */ /* 0x000fe20003f26270 */
[----:B--2---:R-:W-:-:S05]  /*b160*/  VIADD R7, R12, 0x50 ;  /* 0x000000500c077836 */ /* 0x004fca0000000000 */
[----:B------:R-:W-:Y:S04]  /*b170*/  STL [R1+0x1c], R7 ;  /* 0x00001c0701007387 */ /* 0x000fe80000100800 */
[----:B-1----:R-:W1:Y:S03]  /*b180*/  SHFL.IDX PT, R5, R0, 0x4, 0x181f ;  /* 0x00981f0000057f89 */ /* 0x002e6600000e0000 */
[----:B------:R-:W-:Y:S01]  /*b190*/  @!P1 LEA R6, R10, UR38, 0x1 ;  /* 0x000000260a069c11 */ /* 0x000fe2000f8e08ff */
[----:B------:R-:W2:Y:S01]  /*b1a0*/  SHFL.IDX PT, R4, R3, 0x4, 0x181f ;  /* 0x00981f0003047f89 */ /* 0x000ea200000e0000 */
[----:B-1----:R-:W-:-:S04]  /*b1b0*/  @!P1 LEA R5, P2, R11, R5, 0x1 ;  /* 0x000000050b059211 */ /* 0x002fc800078408ff */
[----:B--2---:R-:W-:-:S04]  /*b1c0*/  @!P1 IADD3.X R4, RZ, R4, RZ, P2, !PT ;  /* 0x00000004ff049210 */ /* 0x004fc800017fe4ff */
[----:B------:R-:W-:-:S04]  /*b1d0*/  @!P1 LOP3.LUT R5, R5, R4, RZ, 0x3c, !PT ;  /* 0x0000000405059212 */ /* 0x000fc800078e3cff */
[----:B------:R-:W-:-:S04]  /*b1e0*/  @!P1 LOP3.LUT R4, R5, R4, RZ, 0x3c, !PT ;  /* 0x0000000405049212 */ /* 0x000fc800078e3cff */
[----:B------:R-:W-:-:S05]  /*b1f0*/  @!P1 LOP3.LUT R5, R5, R4, RZ, 0x3c, !PT ;  /* 0x0000000405059212 */ /* 0x000fca00078e3cff */
[----:B------:R1:W-:Y:S01]  /*b200*/  @!P1 LDGSTS.E.BYPASS.LTC128B.128 [R6+0x1a400], desc[UR6][R4.64], !P0 ;  /* 0x1a40000004069fae */ /* 0x0003e2000c101d46 */
[----:B------:R-:W-:Y:S01]  /*b210*/  ISETP.GE.AND P1, PT, R7, R2, PT ;  /* 0x000000020700720c */ /* 0x000fe20003f26270 */
[----:B------:R-:W-:-:S05]  /*b220*/  VIADD R7, R12, 0x60 ;  /* 0x000000600c077836 */ /* 0x000fca0000000000 */
[----:B------:R-:W-:Y:S04]  /*b230*/  STL [R1+0x20], R7 ;  /* 0x0000200701007387 */ /* 0x000fe80000100800 */
[----:B-1----:R-:W1:Y:S03]  /*b240*/  SHFL.IDX PT, R5, R0, 0x5, 0x181f ;  /* 0x00b81f0000057f89 */ /* 0x002e6600000e0000 */
[----:B------:R-:W-:Y:S01]  /*b250*/  @!P1 LEA R6, R10, UR38, 0x1 ;  /* 0x000000260a069c11 */ /* 0x000fe2000f8e08ff */
[----:B------:R-:W2:Y:S01]  /*b260*/  SHFL.IDX PT, R4, R3, 0x5, 0x181f ;  /* 0x00b81f0003047f89 */ /* 0x000ea200000e0000 */
[----:B-1----:R-:W-:-:S05]  /*b270*/  @!P1 LEA R5, P2, R11, R5, 0x1 ;  /* 0x000000050b059211 */ /* 0x002fca00078408ff */
[----:B--2---:R-:W-:-:S05]  /*b280*/  @!P1 IMAD.X R4, RZ, RZ, R4, P2 ;  /* 0x000000ffff049224 */ /* 0x004fca00010e0604 */
[----:B------:R-:W-:-:S04]  /*b290*/  @!P1 LOP3.LUT R5, R5, R4, RZ, 0x3c, !PT ;  /* 0x0000000405059212 */ /* 0x000fc800078e3cff */
[----:B------:R-:W-:-:S04]  /*b2a0*/  @!P1 LOP3.LUT R4, R5, R4, RZ, 0x3c, !PT ;  /* 0x0000000405049212 */ /* 0x000fc800078e3cff */
[----:B------:R-:W-:-:S05]  /*b2b0*/  @!P1 LOP3.LUT R5, R5, R4, RZ, 0x3c, !PT ;  /* 0x0000000405059212 */ /* 0x000fca00078e3cff */
[----:B------:R1:W-:Y:S01]  /*b2c0*/  @!P1 LDGSTS.E.BYPASS.LTC128B.128 [R6+0x1ac00], desc[UR6][R4.64], !P0 ;  /* 0x1ac0000004069fae */ /* 0x0003e2000c101d46 */
[----:B------:R-:W-:-:S03]  /*b2d0*/  ISETP.GE.AND P1, PT, R7, R2, PT ;  /* 0x000000020700720c */ /* 0x000fc60003f26270 */
[----:B-1----:R-:W1:Y:S10]  /*b2e0*/  SHFL.IDX PT, R5, R0, 0x6, 0x181f ;  /* 0x00d81f0000057f89 */ /* 0x002e7400000e0000 */
[----:B------:R-:W-:Y:S01]  /*b2f0*/  @!P1 LEA R6, R10, UR38, 0x1 ;  /* 0x000000260a069c11 */ /* 0x000fe2000f8e08ff */
[----:B------:R-:W2:Y:S04]  /*b300*/  SHFL.IDX PT, R4, R3, 0x6, 0x181f ;  /* 0x00d81f0003047f89 */ /* 0x000ea800000e0000 */
[----:B------:R-:W3:Y:S04]  /*b310*/  SHFL.IDX PT, R3, R3, 0x7, 0x181f ;  /* 0x00f81f0003037f89 */ /* 0x000ee800000e0000 */
[----:B------:R-:W4:Y:S01]  /*b320*/  SHFL.IDX PT, R0, R0, 0x7, 0x181f ;  /* 0x00f81f0000007f89 */ /* 0x000f2200000e0000 */
[----:B-1----:R-:W-:-:S05]  /*b330*/  @!P1 LEA R5, P2, R11, R5, 0x1 ;  /* 0x000000050b059211 */ /* 0x002fca00078408ff */
[----:B--2---:R-:W-:-:S05]  /*b340*/  @!P1 IMAD.X R4, RZ, RZ, R4, P2 ;  /* 0x000000ffff049224 */ /* 0x004fca00010e0604 */
[----:B------:R-:W-:-:S04]  /*b350*/  @!P1 LOP3.LUT R5, R5, R4, RZ, 0x3c, !PT ;  /* 0x0000000405059212 */ /* 0x000fc800078e3cff */
[----:B------:R-:W-:-:S04]  /*b360*/  @!P1 LOP3.LUT R4, R5, R4, RZ, 0x3c, !PT ;  /* 0x0000000405049212 */ /* 0x000fc800078e3cff */
[----:B------:R-:W-:-:S05]  /*b370*/  @!P1 LOP3.LUT R5, R5, R4, RZ, 0x3c, !PT ;  /* 0x0000000405059212 */ /* 0x000fca00078e3cff */
[----:B---34-:R1:W-:Y:S02]  /*b380*/  @!P1 LDGSTS.E.BYPASS.LTC128B.128 [R6+0x1b400], desc[UR6][R4.64], !P0 ;  /* 0x1b40000004069fae */ /* 0x0183e4000c101d46 */
.L_x_312:
[----:B-1----:R-:W2:Y:S01]  /*b390*/  LDL R5, [R1+0x4] ;  /* 0x0000040001057983 */ /* 0x002ea20000100800 */
[----:B------:R-:W-:Y:S01]  /*b3a0*/  ULDC.64 UR4, c[0x0][0x208] ;  /* 0x0000820000047ab9 */ /* 0x000fe20000000a00 */
[----:B------:R-:W1:Y:S02]  /*b3b0*/  S2R R4, SR_TID.X ;  /* 0x0000000000047919 */ /* 0x000e640000002100 */
[----:B-1----:R-:W-:-:S05]  /*b3c0*/  IMAD.SHL.U32 R4, R4, 0x8, RZ ;  /* 0x0000000804047824 */ /* 0x002fca00078e00ff */
[----:B------:R-:W-:Y:S01]  /*b3d0*/  LOP3.LUT R4, R4, 0x38, RZ, 0xc0, !PT ;  /* 0x0000003804047812 */ /* 0x000fe200078ec0ff */
[----:B--2---:R-:W-:-:S05]  /*b3e0*/  VIADD R5, R5, 0x70 ;  /* 0x0000007005057836 */ /* 0x004fca0000000000 */
[----:B------:R-:W-:Y:S01]  /*b3f0*/  ISETP.GE.AND P1, PT, R5, R2, PT ;  /* 0x000000020500720c */ /* 0x000fe20003f26270 */
[----:B------:R1:W-:-:S12]  /*b400*/  STL [R1+0x24], R5 ;  /* 0x0000240501007387 */ /* 0x0003d80000100800 */
[----:B------:R-:W-:Y:S02]  /*b410*/  @!P1 LEA R2, P2, R4, R0, 0x1 ;  /* 0x0000000004029211 */ /* 0x000fe400078408ff */
[----:B------:R-:W-:-:S03]  /*b420*/  @!P1 LEA R0, R10, UR38, 0x1 ;  /* 0x000000260a009c11 */ /* 0x000fc6000f8e08ff */
[----:B------:R-:W-:-:S05]  /*b430*/  @!P1 IMAD.X R3, RZ, RZ, R3, P2 ;  /* 0x000000ffff039224 */ /* 0x000fca00010e0603 */
[----:B------:R-:W-:Y:S01]  /*b440*/  @!PT LDS RZ, [RZ] ;  /* 0x00000000fffff984 */ /* 0x000fe20000000800 */
[----:B------:R-:W-:Y:S01]  /*b450*/  @!PT LDS RZ, [RZ] ;  /* 0x00000000fffff984 */ /* 0x000fe20000000800 */
[----:B------:R-:W-:Y:S01]  /*b460*/  @!PT LDS RZ, [RZ] ;  /* 0x00000000fffff984 */ /* 0x000fe20000000800 */
[----:B------:R2:W-:Y:S01]  /*b470*/  @!P1 LDGSTS.E.BYPASS.LTC128B.128 [R0+0x1bc00], desc[UR4][R2.64], !P0 ;  /* 0x1bc0000002009fae */ /* 0x0005e2000c101d44 */
[----:B------:R-:W-:Y:S01]  /*b480*/  NOP ;  /* 0x0000000000007918 */ /* 0x000fe20000000000 */
[----:B------:R-:W-:Y:S02]  /*b490*/  SYNCS.ARRIVE.TRANS64.RED.A0T1 RZ, [UR38+0x32400], RZ ;  /* 0x032400ffffff79a7 */ /* 0x000fe40008200426 */
[----:B------:R-:W-:Y:S01]  /*b4a0*/  ARRIVES.LDGSTSBAR.64.TRANSCNT [UR38+0x32400] ;  /* 0x03240000ff0079b0 */ /* 0x000fe20008000aa6 */
[----:B--2---:R-:W2:Y:S01]  /*b4b0*/  LDC.64 R2, c[0x0][0x3d8] ;  /* 0x0000f600ff027b82 */ /* 0x004ea20000000a00 */
[----:B------:R-:W-:Y:S01]  /*b4c0*/  NOP ;  /* 0x0000000000007918 */ /* 0x000fe20000000000 */
[C---:B--2---:R-:W-:Y:S01]  /*b4d0*/  IMAD R0, R2.reuse, UR43, RZ ;  /* 0x0000002b02007c24 */ /* 0x044fe2000f8e02ff */
[----:B------:R-:W-:Y:S01]  /*b4e0*/  UIADD3 UR4, UR38, 0x22400, URZ ;  /* 0x0002240026047890 */ /* 0x000fe2000fffe03f */
[----:B-1----:R-:W-:Y:S01]  /*b4f0*/  IMAD.WIDE.U32 R4, R2, UR36, RZ ;  /* 0x0000002402047c25 */ /* 0x002fe2000f8e00ff */
[----:B------:R-:W-:Y:S02]  /*b500*/  SYNCS.ARRIVE.TRANS64.A1T0 RZ, [UR38+0x32400], RZ ;  /* 0x032400ffffff79a7 */ /* 0x000fe40008100026 */
[----:B------:R-:W-:Y:S01]  /*b510*/  ULOP3.LUT UP0, URZ, UR4, 0x3ff, URZ, 0xc0, !UPT ;  /* 0x000003ff043f7892 */ /* 0x000fe2000f80c03f */
[----:B------:R-:W-:Y:S01]  /*b520*/  IMAD R3, R3, UR36, R0 ;  /* 0x0000002403037c24 */ /* 0x000fe2000f8e0200 */
[----:B------:R1:W-:Y:S03]  /*b530*/  STL.64 [R1+0x28], R4 ;  /* 0x0000280401007387 */ /* 0x0003e60000100a00 */
[----:B------:R-:W-:Y:S01]  /*b540*/  IMAD.IADD R0, R5, 0x1, R3 ;  /* 0x0000000105007824 */ /* 0x000fe200078e0203 */
[----:B------:R-:W-:-:S04]  /*b550*/  PLOP3.LUT P0, PT, PT, PT, UP0, 0x80, 0x0 ;  /* 0x000000000000781c */ /* 0x000fc80003f0f008 */
[----:B------:R1:W-:Y:S09]  /*b560*/  STL [R1+0x34], R0 ;  /* 0x0000340001007387 */ /* 0x0003f20000100800 */
[----:B------:R-:W-:Y:S05]  /*b570*/  @!P0 BRA `(.L_x_215) ;  /* 0x0000000000408947 */ /* 0x000fea0003800000 */
[----:B------:R-:W-:Y:S01]  /*b580*/  MOV R2, 0x0 ;  /* 0x0000000000027802 */ /* 0x000fe20000000f00 */
[----:B------:R-:W-:Y:S01]  /*b590*/  ULDC.64 UR6, c[0x4][0x98] ;  /* 0x0100260000067ab9 */ /* 0x000fe20000000a00 */
[----:B------:R-:W-:Y:S01]  /*b5a0*/  ULDC.64 UR8, c[0x4][0xa0] ;  /* 0x0100280000087ab9 */ /* 0x000fe20000000a00 */
[----:B------:R-:W-:Y:S01]  /*b5b0*/  ULDC.64 UR4, c[0x4][0x28] ;  /* 0x01000a0000047ab9 */ /* 0x000fe20000000a00 */
[----:B-1----:R-:W-:Y:S01]  /*b5c0*/  IMAD.U32 R4, RZ, RZ, UR6 ;  /* 0x00000006ff047e24 */ /* 0x002fe2000f8e00ff */
[----:B------:R-:W-:Y:S01]  /*b5d0*/  MOV R6, UR8 ;  /* 0x0000000800067c02 */ /* 0x000fe20008000f00 */
[----:B------:R-:W1:Y:S01]  /*b5e0*/  LDC.64 R2, c[0x4][R2] ;  /* 0x0100000002027b82 */ /* 0x000e620000000a00 */
[----:B------:R-:W-:Y:S02]  /*b5f0*/  IMAD.U32 R5, RZ, RZ, UR7 ;  /* 0x00000007ff057e24 */ /* 0x000fe4000f8e00ff */
[----:B------:R-:W-:Y:S02]  /*b600*/  IMAD.U32 R7, RZ, RZ, UR9 ;  /* 0x00000009ff077e24 */ /* 0x000fe4000f8e00ff */
[----:B0-----:R-:W-:-:S02]  /*b610*/  IMAD.U32 R10, RZ, RZ, UR4 ;  /* 0x00000004ff0a7e24 */ /* 0x001fc4000f8e00ff */
[----:B------:R-:W-:Y:S02]  /*b620*/  IMAD.U32 R11, RZ, RZ, UR5 ;  /* 0x00000005ff0b7e24 */ /* 0x000fe4000f8e00ff */
[----:B------:R-:W-:Y:S02]  /*b630*/  IMAD.MOV.U32 R8, RZ, RZ, 0x70 ;  /* 0x00000070ff087424 */ /* 0x000fe400078e00ff */
[----:B------:R-:W-:Y:S02]  /*b640*/  IMAD.MOV.U32 R12, RZ, RZ, 0x1 ;  /* 0x00000001ff0c7424 */ /* 0x000fe400078e00ff */
[----:B------:R-:W-:-:S07]  /*b650*/  IMAD.MOV.U32 R13, RZ, RZ, RZ ;  /* 0x000000ffff0d7224 */ /* 0x000fce00078e00ff */
[----:B------:R-:W-:-:S07]  /*b660*/  LEPC R20, `(.L_x_215) ;  /* 0x000000001014794e */ /* 0x000fce0000000000 */
[----:B-1----:R-:W-:Y:S05]  /*b670*/  CALL.ABS.NOINC R2 ;  /* 0x0000000002007343 */ /* 0x002fea0003c00000 */
.L_x_215:
[----:B-1----:R-:W2:Y:S01]  /*b680*/  LDL.LU.64 R4, [R1+0x28] ;  /* 0x0000280001047983 */ /* 0x002ea20000300a00 */
[----:B------:R-:W1:Y:S01]  /*b690*/  LDC R6, c[0x0][0x448] ;  /* 0x00011200ff067b82 */ /* 0x000e620000000800 */
[----:B------:R-:W-:Y:S02]  /*b6a0*/  ULDC.64 UR8, c[0x0][0x3e0] ;  /* 0x0000f80000087ab9 */ /* 0x000fe40000000a00 */
[----:B------:R-:W3:Y:S01]  /*b6b0*/  LDL.LU R2, [R1+0x34] ;  /* 0x0000340001027983 */ /* 0x000ee20000300800 */
[----:B------:R-:W-:Y:S01]  /*b6c0*/  UIMAD UR6, UR46, UR8, URZ ;  /* 0x000000082e0672a4 */ /* 0x000fe2000f8e023f */
[----:B------:R-:W4:Y:S03]  /*b6d0*/  S2R R3, SR_TID.X ;  /* 0x0000000000037919 */ /* 0x000f260000002100 */
[----:B------:R-:W-:Y:S01]  /*b6e0*/  UIMAD UR6, UR45, UR9, UR6 ;  /* 0x000000092d0672a4 */ /* 0x000fe2000f8e0206 */
[----:B-1----:R-:W-:-:S02]  /*b6f0*/  ISETP.NE.AND P0, PT, R6, 0x1, PT ;  /* 0x000000010600780c */ /* 0x002fc40003f05270 */
[C---:B----4-:R-:W-:Y:S01]  /*b700*/  LOP3.LUT R0, R3.reuse, 0x7f, RZ, 0xc0, !PT ;  /* 0x0000007f03007812 */ /* 0x050fe200078ec0ff */
[----:B------:R-:W-:-:S10]  /*b710*/  IMAD.SHL.U32 R15, R3, 0x10, RZ ;  /* 0x00000010030f7824 */ /* 0x000fd400078e00ff */
[----:B------:R-:W1:Y:S01]  /*b720*/  @P0 LDC R3, c[0x0][0x44c] ;  /* 0x00011300ff030b82 */ /* 0x000e620000000800 */
[----:B--2---:R-:W-:Y:S02]  /*b730*/  R2UR UR5, R5 ;  /* 0x00000000050572ca */ /* 0x004fe400000e0000 */
[----:B------:R-:W-:Y:S01]  /*b740*/  R2UR UR4, R4 ;  /* 0x00000000040472ca */ /* 0x000fe200000e0000 */
[----:B------:R-:W2:Y:S01]  /*b750*/  S2R R5, SR_TID.X ;  /* 0x0000000000057919 */ /* 0x000ea20000002100 */
[----:B---3--:R-:W-:Y:S02]  /*b760*/  R2UR UR5, R2 ;  /* 0x00000000020572ca */ /* 0x008fe400000e0000 */
[----:B------:R-:W-:Y:S01]  /*b770*/  SHF.R.U32.HI R4, RZ, 0x3, R0 ;  /* 0x00000003ff047819 */ /* 0x000fe20000011600 */
[----:B------:R-:W3:Y:S01]  /*b780*/  S2R R2, SR_CTAID.X ;  /* 0x0000000000027919 */ /* 0x000ee20000002500 */
[----:B------:R-:W4:Y:S02]  /*b790*/  @P0 LDC R0, c[0x0][0x450] ;  /* 0x00011400ff000b82 */ /* 0x000f240000000800 */
[----:B------:R-:W-:-:S07]  /*b7a0*/  LOP3.LUT R4, R4, 0x70, R15, 0xf8, !PT ;  /* 0x0000007004047812 */ /* 0x000fce00078ef80f */
[----:B------:R-:W-:-:S03]  /*b7b0*/  UIMAD.WIDE.U32 UR4, UR45, UR8, UR4 ;  /* 0x000000082d0472a5 */ /* 0x000fc6000f8e0004 */
[----:B------:R-:W-:Y:S01]  /*b7c0*/  ULDC.64 UR8, c[0x0][0x3d0] ;  /* 0x0000f40000087ab9 */ /* 0x000fe20000000a00 */
[----:B------:R-:W-:Y:S01]  /*b7d0*/  UIADD3 UR5, UR5, UR6, URZ ;  /* 0x0000000605057290 */ /* 0x000fe2000fffe03f */
[----:B--2---:R-:W-:Y:S02]  /*b7e0*/  IMAD.SHL.U32 R8, R5, 0x8, RZ ;  /* 0x0000000805087824 */ /* 0x004fe400078e00ff */
[----:B---3--:R-:W-:-:S03]  /*b7f0*/  IMAD R4, R2, 0x80, R4 ;  /* 0x0000008002047824 */ /* 0x008fc600078e0204 */
[----:B------:R-:W-:Y:S01]  /*b800*/  LOP3.LUT R8, R8, 0x38, RZ, 0xc0, !PT ;  /* 0x0000003808087812 */ /* 0x000fe200078ec0ff */
[----:B-1----:R-:W-:-:S04]  /*b810*/  @P0 IMAD.HI.U32 R3, R4, R3, RZ ;  /* 0x0000000304030227 */ /* 0x002fc800078e00ff */
[----:B------:R-:W-:Y:S01]  /*b820*/  IMAD.MOV.U32 R2, RZ, RZ, R4 ;  /* 0x000000ffff027224 */ /* 0x000fe200078e0004 */
[----:B----4-:R-:W-:Y:S02]  /*b830*/  @P0 SHF.R.U32.HI R2, RZ, R0, R3 ;  /* 0x00000000ff020219 */ /* 0x010fe40000011603 */
[----:B------:R-:W-:-:S03]  /*b840*/  MOV R3, UR8 ;  /* 0x0000000800037c02 */ /* 0x000fc60008000f00 */
[----:B------:R-:W-:-:S04]  /*b850*/  IMAD.MOV R0, RZ, RZ, -R2 ;  /* 0x000000ffff007224 */ /* 0x000fc800078e0a02 */
[----:B------:R-:W-:Y:S01]  /*b860*/  IMAD R0, R6, R0, R4 ;  /* 0x0000000006007224 */ /* 0x000fe200078e0204 */
[----:B------:R-:W-:-:S05]  /*b870*/  SHF.R.S32.HI R4, RZ, 0x1f, R2 ;  /* 0x0000001fff047819 */ /* 0x000fca0000011402 */
[----:B------:R-:W-:-:S04]  /*b880*/  IMAD R4, R4, UR8, RZ ;  /* 0x0000000804047c24 */ /* 0x000fc8000f8e02ff */
[C---:B------:R-:W-:Y:S02]  /*b890*/  IMAD R4, R2.reuse, UR9, R4 ;  /* 0x0000000902047c24 */ /* 0x040fe4000f8e0204 */
[----:B------:R-:W-:Y:S01]  /*b8a0*/  IMAD.WIDE.U32 R2, R2, R3, UR4 ;  /* 0x0000000402027e25 */ /* 0x000fe2000f8e0003 */
[----:B------:R-:W-:-:S03]  /*b8b0*/  ULDC.64 UR4, c[0x0][0x3c8] ;  /* 0x0000f20000047ab9 */ /* 0x000fc60000000a00 */
[----:B------:R-:W-:Y:S01]  /*b8c0*/  IMAD.IADD R3, R3, 0x1, R4 ;  /* 0x0000000103037824 */ /* 0x000fe200078e0204 */
[----:B------:R-:W-:Y:S01]  /*b8d0*/  SHF.R.S32.HI R4, RZ, 0x1f, R0 ;  /* 0x0000001fff047819 */ /* 0x000fe20000011400 */
[----:B------:R-:W-:-:S04]  /*b8e0*/  IMAD.WIDE.U32 R2, R0, UR4, R2 ;  /* 0x0000000400027c25 */ /* 0x000fc8000f8e0002 */
[----:B------:R-:W-:-:S04]  /*b8f0*/  IMAD R4, R4, UR4, RZ ;  /* 0x0000000404047c24 */ /* 0x000fc8000f8e02ff */
[----:B------:R-:W-:Y:S01]  /*b900*/  IMAD R4, R0, UR5, R4 ;  /* 0x0000000500047c24 */ /* 0x000fe2000f8e0204 */
[----:B------:R-:W-:Y:S01]  /*b910*/  ULDC.64 UR4, c[0x0][0x390] ;  /* 0x0000e40000047ab9 */ /* 0x000fe20000000a00 */
[----:B------:R-:W-:Y:S02]  /*b920*/  LOP3.LUT R0, R8, 0x40, RZ, 0xfc, !PT ;  /* 0x0000004008007812 */ /* 0x000fe400078efcff */
[----:B------:R-:W-:Y:S01]  /*b930*/  IMAD.IADD R4, R3, 0x1, R4 ;  /* 0x0000000103047824 */ /* 0x000fe200078e0204 */
[----:B------:R-:W-:Y:S01]  /*b940*/  LEA R5, P0, R2, UR4, 0x1 ;  /* 0x0000000402057c11 */ /* 0x000fe2000f8008ff */
[----:B------:R-:W-:Y:S02]  /*b950*/  ULDC UR4, c[0x0][0x3b8] ;  /* 0x0000ee0000047ab9 */ /* 0x000fe40000000800 */
[----:B------:R-:W-:Y:S02]  /*b960*/  ISETP.GE.AND P3, PT, R8, UR4, PT ;  /* 0x0000000408007c0c */ /* 0x000fe4000bf66270 */
[----:B------:R-:W-:-:S02]  /*b970*/  LEA.HI.X R4, R2, UR5, R4, 0x1, P0 ;  /* 0x0000000502047c11 */ /* 0x000fc400080f0c04 */
[----:B------:R-:W-:Y:S02]  /*b980*/  ISETP.GE.AND P0, PT, R0, UR4, PT ;  /* 0x0000000400007c0c */ /* 0x000fe4000bf06270 */
[----:B------:R-:W-:-:S04]  /*b990*/  LOP3.LUT R0, R8, 0x80, RZ, 0xfc, !PT ;  /* 0x0000008008007812 */ /* 0x000fc800078efcff */
[----:B------:R-:W-:Y:S02]  /*b9a0*/  ISETP.GE.AND P1, PT, R0, UR4, PT ;  /* 0x0000000400007c0c */ /* 0x000fe4000bf26270 */
[----:B------:R-:W-:-:S04]  /*b9b0*/  LOP3.LUT R0, R8, 0xc0, RZ, 0xfc, !PT ;  /* 0x000000c008007812 */ /* 0x000fc800078efcff */
[----:B------:R-:W-:Y:S01]  /*b9c0*/  ISETP.GE.AND P2, PT, R0, UR4, PT ;  /* 0x0000000400007c0c */ /* 0x000fe2000bf46270 */
[----:B------:R-:W-:-:S03]  /*b9d0*/  UMOV UR4, 0xffffffff ;  /* 0xffffffff00047882 */ /* 0x000fc60000000000 */
[----:B------:R-:W-:Y:S09]  /*b9e0*/  BRA.DIV UR4, `(.L_x_216) ;  /* 0x0000003a04e47947 */ /* 0x000ff2000b800000 */
[----:B------:R-:W2:Y:S01]  /*b9f0*/  LDL.LU R3, [R1+0x4] ;  /* 0x0000040001037983 */ /* 0x000ea20000300800 */
[----:B------:R-:W-:-:S03]  /*ba00*/  ULDC UR4, c[0x0][0x288] ;  /* 0x0000a20000047ab9 */ /* 0x000fc60000000800 */
[----:B------:R-:W3:Y:S01]  /*ba10*/  LDL.LU R2, [R1+0xc] ;  /* 0x00000c0001027983 */ /* 0x000ee20000300800 */
[----:B------:R-:W-:-:S03]  /*ba20*/  IMAD R0, R6, UR4, RZ ;  /* 0x0000000406007c24 */ /* 0x000fc6000f8e02ff */
[----:B------:R-:W4:Y:S01]  /*ba30*/  LDL.LU R13, [R1+0x10] ;  /* 0x00001000010d7983 */ /* 0x000f220000300800 */
[----:B0-----:R-:W0:Y:S01]  /*ba40*/  S2R R10, SR_TID.X ;  /* 0x00000000000a7919 */ /* 0x001e220000002100 */
[----:B------:R-:W1:Y:S02]  /*ba50*/  S2R R7, SR_TID.X ;  /* 0x0000000000077919 */ /* 0x000e640000002100 */
[----:B------:R-:W5:Y:S01]  /*ba60*/  LDL.LU R8, [R1+0x14] ;  /* 0x0000140001087983 */ /* 0x000f620000300800 */
[----:B0-----:R-:W-:Y:S01]  /*ba70*/  LOP3.LUT R10, R10, 0x7f, RZ, 0xc0, !PT ;  /* 0x0000007f0a0a7812 */ /* 0x001fe200078ec0ff */
[----:B-1----:R-:W-:-:S04]  /*ba80*/  IMAD.SHL.U32 R12, R7, 0x8, RZ ;  /* 0x00000008070c7824 */ /* 0x002fc800078e00ff */
[----:B------:R-:W-:Y:S02]  /*ba90*/  IMAD.SHL.U32 R11, R10, 0x8, RZ ;  /* 0x000000080a0b7824 */ /* 0x000fe400078e00ff */
[----:B------:R-:W-:Y:S01]  /*baa0*/  IMAD.SHL.U32 R10, R7, 0x8, RZ ;  /* 0x00000008070a7824 */ /* 0x000fe200078e00ff */
[----:B------:R-:W-:-:S04]  /*bab0*/  LOP3.LUT R12, R12, 0x38, RZ, 0xc0, !PT ;  /* 0x000000380c0c7812 */ /* 0x000fc800078ec0ff */
[----:B------:R-:W-:-:S04]  /*bac0*/  LOP3.LUT R10, R10, 0x1f8, RZ, 0xc0, !PT ;  /* 0x000001f80a0a7812 */ /* 0x000fc800078ec0ff */
[----:B------:R-:W-:Y:S02]  /*bad0*/  LOP3.LUT R10, R10, 0x38, R7, 0x78, !PT ;  /* 0x000000380a0a7812 */ /* 0x000fe400078e7807 */
[----:B------:R-:W5:Y:S02]  /*bae0*/  LDL.LU R7, [R1+0x18] ;  /* 0x0000180001077983 */ /* 0x000f640000300800 */
[----:B------:R-:W-:Y:S01]  /*baf0*/  LOP3.LUT R10, R10, 0x200, R11, 0xf8, !PT ;  /* 0x000002000a0a7812 */ /* 0x000fe200078ef80b */
[----:B------:R-:W-:Y:S01]  /*bb00*/  ULDC.64 UR6, c[0x0][0x208] ;  /* 0x0000820000067ab9 */ /* 0x000fe20000000a00 */
[----:B------:R-:W-:Y:S04]  /*bb10*/  SHFL.IDX PT, R6, R4, 0x1, 0x181f ;  /* 0x00381f0004067f89 */ /* 0x000fe800000e0000 */
[----:B------:R-:W5:Y:S01]  /*bb20*/  LDL.LU R15, [R1+0x1c] ;  /* 0x00001c00010f7983 */ /* 0x000f620000300800 */
[----:B--2---:R-:W-:-:S03]  /*bb30*/  ISETP.GE.AND P5, PT, R3, R0, PT ;  /* 0x000000000300720c */ /* 0x004fc60003fa6270 */
[----:B------:R-:W0:Y:S01]  /*bb40*/  SHFL.IDX PT, R3, R5, RZ, 0x181f ;  /* 0x00181fff05037589 */ /* 0x000e2200000e0000 */
[----:B---3--:R-:W-:-:S03]  /*bb50*/  ISETP.GE.AND P4, PT, R2, R0, PT ;  /* 0x000000000200720c */ /* 0x008fc60003f86270 */
[----:B------:R-:W1:Y:S06]  /*bb60*/  SHFL.IDX PT, R2, R4, RZ, 0x181f ;  /* 0x00181fff04027589 */ /* 0x000e6c00000e0000 */
[----:B0-----:R-:W-:-:S05]  /*bb70*/  @!P5 LEA R3, P6, R12, R3, 0x1 ;  /* 0x000000030c03d211 */ /* 0x001fca00078c08ff */
[----:B-1----:R-:W-:-:S05]  /*bb80*/  @!P5 IMAD.X R2, RZ, RZ, R2, P6 ;  /* 0x000000ffff02d224 */ /* 0x002fca00030e0602 */
[----:B------:R-:W-:-:S04]  /*bb90*/  @!P5 LOP3.LUT R3, R3, R2, RZ, 0x3c, !PT ;  /* 0x000000020303d212 */ /* 0x000fc800078e3cff */
[C---:B------:R-:W-:Y:S02]  /*bba0*/  @!P5 LOP3.LUT R2, R3.reuse, R2, RZ, 0x3c, !PT ;  /* 0x000000020302d212 */ /* 0x040fe400078e3cff */
[----:B------:R-:W-:Y:S02]  /*bbb0*/  @!P5 LEA R21, R10, UR38, 0x1 ;  /* 0x000000260a15dc11 */ /* 0x000fe4000f8e08ff */
[----:B------:R-:W-:-:S05]  /*bbc0*/  @!P5 LOP3.LUT R3, R3, R2, RZ, 0x3c, !PT ;  /* 0x000000020303d212 */ /* 0x000fca00078e3cff */
[----:B------:R-:W-:Y:S04]  /*bbd0*/  @!P5 LDGSTS.E.BYPASS.LTC128B.128 [R21+0x22400], desc[UR6][R2.64], !P3 ;  /* 0x224000000215dfae */ /* 0x000fe8000d901d46 */
[----:B------:R-:W-:Y:S04]  /*bbe0*/  @!P5 LDGSTS.E.BYPASS.LTC128B.128 [R21+0x26400], desc[UR6][R2.64+0x80], !P0 ;  /* 0x264000800215dfae */ /* 0x000fe8000c101d46 */
[----:B------:R-:W-:Y:S04]  /*bbf0*/  @!P5 LDGSTS.E.BYPASS.LTC128B.128 [R21+0x2a400], desc[UR6][R2.64+0x100], !P1 ;  /* 0x2a4001000215dfae */ /* 0x000fe8000c901d46 */
[----:B------:R0:W-:Y:S04]  /*bc00*/  @!P5 LDGSTS.E.BYPASS.LTC128B.128 [R21+0x2e400], desc[UR6][R2.64+0x180], !P2 ;  /* 0x2e4001800215dfae */ /* 0x0001e8000d101d46 */
[----:B0-----:R-:W0:Y:S01]  /*bc10*/  SHFL.IDX PT, R2, R5, 0x1, 0x181f ;  /* 0x00381f0005027f89 */ /* 0x001e2200000e0000 */
[----:B------:R-:W-:-:S02]  /*bc20*/  @!P4 LEA R9, R10, UR38, 0x1 ;  /* 0x000000260a09cc11 */ /* 0x000fc4000f8e08ff */
[----:B0-----:R-:W-:-:S05]  /*bc30*/  @!P4 LEA R2, P6, R12, R2, 0x1 ;  /* 0x000000020c02c211 */ /* 0x001fca00078c08ff */
[----:B------:R-:W-:-:S05]  /*bc40*/  @!P4 IMAD.X R3, RZ, RZ, R6, P6 ;  /* 0x000000ffff03c224 */ /* 0x000fca00030e0606 */
[----:B------:R-:W-:Y:S04]  /*bc50*/  @!P4 LDGSTS.E.BYPASS.LTC128B.128 [R9+0x22c00], desc[UR6][R2.64], !P3 ;  /* 0x22c000000209cfae */ /* 0x000fe8000d901d46 */
[----:B------:R-:W-:Y:S04]  /*bc60*/  @!P4 LDGSTS.E.BYPASS.LTC128B.128 [R9+0x26c00], desc[UR6][R2.64+0x80], !P0 ;  /* 0x26c000800209cfae */ /* 0x000fe8000c101d46 */
[----:B------:R-:W-:Y:S04]  /*bc70*/  @!P4 LDGSTS.E.BYPASS.LTC128B.128 [R9+0x2ac00], desc[UR6][R2.64+0x100], !P1 ;  /* 0x2ac001000209cfae */ /* 0x000fe8000c901d46 */
[----:B------:R0:W-:Y:S01]  /*bc80*/  @!P4 LDGSTS.E.BYPASS.LTC128B.128 [R9+0x2ec00], desc[UR6][R2.64+0x180], !P2 ;  /* 0x2ec001800209cfae */ /* 0x0001e2000d101d46 */
[----:B----4-:R-:W-:-:S03]  /*bc90*/  ISETP.GE.AND P4, PT, R13, R0, PT ;  /* 0x000000000d00720c */ /* 0x010fc60003f86270 */
[----:B------:R-:W2:Y:S04]  /*bca0*/  LDL.LU R13, [R1+0x20] ;  /* 0x00002000010d7983 */ /* 0x000ea80000300800 */
[----:B0-----:R-:W0:Y:S04]  /*bcb0*/  SHFL.IDX PT, R2, R5, 0x2, 0x181f ;  /* 0x00581f0005027f89 */ /* 0x001e2800000e0000 */
[----:B------:R-:W1:Y:S02]  /*bcc0*/  SHFL.IDX PT, R6, R4, 0x2, 0x181f ;  /* 0x00581f0004067f89 */ /* 0x000e6400000e0000 */
[----:B------:R-:W-:-:S02]  /*bcd0*/  @!P4 LEA R21, R10, UR38, 0x1 ;  /* 0x000000260a15cc11 */ /* 0x000fc4000f8e08ff */
[----:B------:R-:W3:Y:S01]  /*bce0*/  SHFL.IDX PT, R14, R5, 0x3, 0x181f ;  /* 0x00781f00050e7f89 */ /* 0x000ee200000e0000 */
[----:B0-----:R-:W-:-:S05]  /*bcf0*/  @!P4 LEA R2, P6, R12, R2, 0x1 ;  /* 0x000000020c02c211 */ /* 0x001fca00078c08ff */
[----:B-1----:R-:W-:Y:S02]  /*bd00*/  @!P4 IMAD.X R3, RZ, RZ, R6, P6 ;  /* 0x000000ffff03c224 */ /* 0x002fe400030e0606 */
[----:B------:R-:W0:Y:S04]  /*bd10*/  SHFL.IDX PT, R6, R4, 0x3, 0x181f ;  /* 0x00781f0004067f89 */ /* 0x000e2800000e0000 */
[----:B------:R-:W-:Y:S04]  /*bd20*/  @!P4 LDGSTS.E.BYPASS.LTC128B.128 [R21+0x23400], desc[UR6][R2.64], !P3 ;  /* 0x234000000215cfae */ /* 0x000fe8000d901d46 */
[----:B------:R-:W-:Y:S04]  /*bd30*/  @!P4 LDGSTS.E.BYPASS.LTC128B.128 [R21+0x27400], desc[UR6][R2.64+0x80], !P0 ;  /* 0x274000800215cfae */ /* 0x000fe8000c101d46 */
[----:B------:R-:W-:Y:S04]  /*bd40*/  @!P4 LDGSTS.E.BYPASS.LTC128B.128 [R21+0x2b400], desc[UR6][R2.64+0x100], !P1 ;  /* 0x2b4001000215cfae */ /* 0x000fe8000c901d46 */
[----:B------:R3:W-:Y:S01]  /*bd50*/  @!P4 LDGSTS.E.BYPASS.LTC128B.128 [R21+0x2f400], desc[UR6][R2.64+0x180], !P2 ;  /* 0x2f4001800215cfae */ /* 0x0007e2000d101d46 */
[----:B-----5:R-:W-:-:S13]  /*bd60*/  ISETP.GE.AND P4, PT, R8, R0, PT ;  /* 0x000000000800720c */ /* 0x020fda0003f86270 */
[----:B---3--:R-:W-:Y:S02]  /*bd70*/  @!P4 LEA R2, P6, R12, R14, 0x1 ;  /* 0x0000000e0c02c211 */ /* 0x008fe400078c08ff */
[----:B------:R-:W1:Y:S01]  /*bd80*/  SHFL.IDX PT, R14, R5, 0x4, 0x181f ;  /* 0x00981f00050e7f89 */ /* 0x000e6200000e0000 */
[----:B------:R-:W-:Y:S02]  /*bd90*/  @!P4 LEA R9, R10, UR38, 0x1 ;  /* 0x000000260a09cc11 */ /* 0x000fe4000f8e08ff */
[----:B0-----:R-:W-:Y:S02]  /*bda0*/  @!P4 IMAD.X R3, RZ, RZ, R6, P6 ;  /* 0x000000ffff03c224 */ /* 0x001fe400030e0606 */
[----:B------:R-:W0:Y:S04]  /*bdb0*/  SHFL.IDX PT, R6, R4, 0x4, 0x181f ;  /* 0x00981f0004067f89 */ /* 0x000e2800000e0000 */
[----:B------:R-:W-:Y:S04]  /*bdc0*/  @!P4 LDGSTS.E.BYPASS.LTC128B.128 [R9+0x23c00], desc[UR6][R2.64], !P3 ;  /* 0x23c000000209cfae */ /* 0x000fe8000d901d46 */
[----:B------:R-:W-:Y:S04]  /*bdd0*/  @!P4 LDGSTS.E.BYPASS.LTC128B.128 [R9+0x27c00], desc[UR6][R2.64+0x80], !P0 ;  /* 0x27c000800209cfae */ /* 0x000fe8000c101d46 */
[----:B------:R-:W-:Y:S04]  /*bde0*/  @!P4 LDGSTS.E.BYPASS.LTC128B.128 [R9+0x2bc00], desc[UR6][R2.64+0x100], !P1 ;  /* 0x2bc001000209cfae */ /* 0x000fe8000c901d46 */
[----:B------:R3:W-:Y:S01]  /*bdf0*/  @!P4 LDGSTS.E.BYPASS.LTC128B.128 [R9+0x2fc00], desc[UR6][R2.64+0x180], !P2 ;  /* 0x2fc001800209cfae */ /* 0x0007e2000d101d46 */
[----:B------:R-:W-:-:S13]  /*be00*/  ISETP.GE.AND P4, PT, R7, R0, PT ;  /* 0x000000000700720c */ /* 0x000fda0003f86270 */
[----:B-1----:R-:W-:-:S04]  /*be10*/  @!P4 LEA R8, P6, R12, R14, 0x1 ;  /* 0x0000000e0c08c211 */ /* 0x002fc800078c08ff */
[----:B0-----:R-:W-:Y:S01]  /*be20*/  @!P4 IADD3.X R21, RZ, R6, RZ, P6, !PT ;  /* 0x00000006ff15c210 */ /* 0x001fe200037fe4ff */
[----:B------:R-:W0:Y:S01]  /*be30*/  SHFL.IDX PT, R14, R5, 0x5, 0x181f ;  /* 0x00b81f00050e7f89 */ /* 0x000e2200000e0000 */
[----:B------:R-:W-:Y:S01]  /*be40*/  @!P4 LEA R7, R10, UR38, 0x1 ;  /* 0x000000260a07cc11 */ /* 0x000fe2000f8e08ff */
[----:B---3--:R-:W-:Y:S02]  /*be50*/  @!P4 IMAD.MOV.U32 R2, RZ, RZ, R8 ;  /* 0x000000ffff02c224 */ /* 0x008fe400078e0008 */
[----:B------:R-:W-:Y:S01]  /*be60*/  @!P4 IMAD.MOV.U32 R3, RZ, RZ, R21 ;  /* 0x000000ffff03c224 */ /* 0x000fe200078e0015 */
[----:B------:R-:W1:Y:S04]  /*be70*/  SHFL.IDX PT, R6, R4, 0x5, 0x181f ;  /* 0x00b81f0004067f89 */ /* 0x000e6800000e0000 */
[----:B------:R-:W-:Y:S04]  /*be80*/  @!P4 LDGSTS.E.BYPASS.LTC128B.128 [R7+0x24400], desc[UR6][R2.64], !P3 ;  /* 0x244000000207cfae */ /* 0x000fe8000d901d46 */
[----:B------:R-:W-:Y:S04]  /*be90*/  @!P4 LDGSTS.E.BYPASS.LTC128B.128 [R7+0x28400], desc[UR6][R2.64+0x80], !P0 ;  /* 0x284000800207cfae */ /* 0x000fe8000c101d46 */
[----:B------:R-:W-:Y:S04]  /*bea0*/  @!P4 LDGSTS.E.BYPASS.LTC128B.128 [R7+0x2c400], desc[UR6][R2.64+0x100], !P1 ;  /* 0x2c4001000207cfae */ /* 0x000fe8000c901d46 */
[----:B------:R3:W-:Y:S01]  /*beb0*/  @!P4 LDGSTS.E.BYPASS.LTC128B.128 [R7+0x30400], desc[UR6][R2.64+0x180], !P2 ;  /* 0x304001800207cfae */ /* 0x0007e2000d101d46 */
[----:B------:R-:W-:-:S13]  /*bec0*/  ISETP.GE.AND P4, PT, R15, R0, PT ;  /* 0x000000000f00720c */ /* 0x000fda0003f86270 */
[----:B0-----:R-:W-:-:S05]  /*bed0*/  @!P4 LEA R14, P6, R12, R14, 0x1 ;  /* 0x0000000e0c0ec211 */ /* 0x001fca00078c08ff */
[----:B-1----:R-:W-:Y:S02]  /*bee0*/  @!P4 IMAD.X R9, RZ, RZ, R6, P6 ;  /* 0x000000ffff09c224 */ /* 0x002fe400030e0606 */
[----:B---3--:R-:W-:Y:S02]  /*bef0*/  @!P4 IMAD.MOV.U32 R2, RZ, RZ, R14 ;  /* 0x000000ffff02c224 */ /* 0x008fe400078e000e */
[----:B------:R-:W0:Y:S01]  /*bf00*/  SHFL.IDX PT, R14, R5, 0x6, 0x181f ;  /* 0x00d81f00050e7f89 */ /* 0x000e2200000e0000 */
[----:B------:R-:W-:Y:S01]  /*bf10*/  @!P4 LEA R21, R10, UR38, 0x1 ;  /* 0x000000260a15cc11 */ /* 0x000fe2000f8e08ff */
[----:B------:R-:W-:Y:S02]  /*bf20*/  @!P4 IMAD.MOV.U32 R3, RZ, RZ, R9 ;  /* 0x000000ffff03c224 */ /* 0x000fe400078e0009 */
[----:B------:R-:W1:Y:S04]  /*bf30*/  SHFL.IDX PT, R6, R4, 0x6, 0x181f ;  /* 0x00d81f0004067f89 */ /* 0x000e6800000e0000 */
[----:B------:R-:W-:Y:S04]  /*bf40*/  @!P4 LDGSTS.E.BYPASS.LTC128B.128 [R21+0x24c00], desc[UR6][R2.64], !P3 ;  /* 0x24c000000215cfae */ /* 0x000fe8000d901d46 */
[----:B------:R-:W-:Y:S04]  /*bf50*/  @!P4 LDGSTS.E.BYPASS.LTC128B.128 [R21+0x28c00], desc[UR6][R2.64+0x80], !P0 ;  /* 0x28c000800215cfae */ /* 0x000fe8000c101d46 */
[----:B------:R-:W-:Y:S04]  /*bf60*/  @!P4 LDGSTS.E.BYPASS.LTC128B.128 [R21+0x2cc00], desc[UR6][R2.64+0x100], !P1 ;  /* 0x2cc001000215cfae */ /* 0x000fe8000c901d46 */
[----:B------:R3:W-:Y:S01]  /*bf70*/  @!P4 LDGSTS.E.BYPASS.LTC128B.128 [R21+0x30c00], desc[UR6][R2.64+0x180], !P2 ;  /* 0x30c001800215cfae */ /* 0x0007e2000d101d46 */
[----:B--2---:R-:W-:-:S13]  /*bf80*/  ISETP.GE.AND P4, PT, R13, R0, PT ;  /* 0x000000000d00720c */ /* 0x004fda0003f86270 */
[----:B0-----:R-:W-:-:S05]  /*bf90*/  @!P4 LEA R14, P6, R12, R14, 0x1 ;  /* 0x0000000e0c0ec211 */ /* 0x001fca00078c08ff */
[----:B-1----:R-:W-:Y:S01]  /*bfa0*/  @!P4 IMAD.X R7, RZ, RZ, R6, P6 ;  /* 0x000000ffff07c224 */ /* 0x002fe200030e0606 */
[----:B------:R-:W-:Y:S01]  /*bfb0*/  @!P4 LEA R9, R10, UR38, 0x1 ;  /* 0x000000260a09cc11 */ /* 0x000fe2000f8e08ff */
[----:B---3--:R-:W-:Y:S02]  /*bfc0*/  @!P4 IMAD.MOV.U32 R2, RZ, RZ, R14 ;  /* 0x000000ffff02c224 */ /* 0x008fe400078e000e */
[----:B------:R-:W-:Y:S01]  /*bfd0*/  @!P4 IMAD.MOV.U32 R3, RZ, RZ, R7 ;  /* 0x000000ffff03c224 */ /* 0x000fe200078e0007 */
[----:B------:R0:W1:Y:S04]  /*bfe0*/  SHFL.IDX PT, R6, R4, 0x7, 0x181f ;  /* 0x00f81f0004067f89 */ /* 0x00006800000e0000 */
[----:B------:R0:W-:Y:S04]  /*bff0*/  @!P4 LDGSTS.E.BYPASS.LTC128B.128 [R9+0x25400], desc[UR6][R2.64], !P3 ;  /* 0x254000000209cfae */ /* 0x0001e8000d901d46 */
[----:B------:R0:W-:Y:S04]  /*c000*/  @!P4 LDGSTS.E.BYPASS.LTC128B.128 [R9+0x29400], desc[UR6][R2.64+0x80], !P0 ;  /* 0x294000800209cfae */ /* 0x0001e8000c101d46 */
[----:B------:R0:W-:Y:S04]  /*c010*/  @!P4 LDGSTS.E.BYPASS.LTC128B.128 [R9+0x2d400], desc[UR6][R2.64+0x100], !P1 ;  /* 0x2d4001000209cfae */ /* 0x0001e8000c901d46 */
[----:B------:R0:W-:Y:S04]  /*c020*/  @!P4 LDGSTS.E.BYPASS.LTC128B.128 [R9+0x31400], desc[UR6][R2.64+0x180], !P2 ;  /* 0x314001800209cfae */ /* 0x0001e8000d101d46 */
[----:B------:R0:W2:Y:S02]  /*c030*/  SHFL.IDX PT, R14, R5, 0x7, 0x181f ;  /* 0x00f81f00050e7f89 */ /* 0x0000a400000e0000 */
.L_x_330:
[----:B------:R-:W3:Y:S01]  /*c040*/  LDL.LU R10, [R1+0x24] ;  /* 0x00002400010a7983 */ /* 0x000ee20000300800 */
[----:B------:R-:W-:Y:S01]  /*c050*/  BSSY B0, `(.L_x_217) ;  /* 0x0000018000007945 */ /* 0x000fe20003800000 */
[----:B---3--:R-:W-:-:S13]  /*c060*/  ISETP.GE.AND P4, PT, R10, R0, PT ;  /* 0x000000000a00720c */ /* 0x008fda0003f86270 */
[----:B------:R-:W-:Y:S05]  /*c070*/  @P4 BRA `(.L_x_218) ;  /* 0x0000000000544947 */ /* 0x000fea0003800000 */
[----:B------:R-:W3:Y:S01]  /*c080*/  S2R R10, SR_TID.X ;  /* 0x00000000000a7919 */ /* 0x000ee20000002100 */
[----:B------:R-:W-:Y:S01]  /*c090*/  ULDC.64 UR4, c[0x0][0x208] ;  /* 0x0000820000047ab9 */ /* 0x000fe20000000a00 */
[----:B0-----:R-:W0:Y:S01]  /*c0a0*/  S2R R3, SR_TID.X ;  /* 0x0000000000037919 */ /* 0x001e220000002100 */
[----:B---3--:R-:W-:Y:S02]  /*c0b0*/  LOP3.LUT R10, R10, 0x7f, RZ, 0xc0, !PT ;  /* 0x0000007f0a0a7812 */ /* 0x008fe400078ec0ff */
[----:B0-----:R-:W-:-:S03]  /*c0c0*/  SHF.L.U32 R2, R3, 0x3, RZ ;  /* 0x0000000303027819 */ /* 0x001fc600000006ff */
[----:B------:R-:W-:Y:S02]  /*c0d0*/  IMAD.SHL.U32 R4, R10, 0x8, RZ ;  /* 0x000000080a047824 */ /* 0x000fe400078e00ff */
[----:B------:R-:W-:Y:S01]  /*c0e0*/  IMAD.SHL.U32 R10, R3, 0x8, RZ ;  /* 0x00000008030a7824 */ /* 0x000fe200078e00ff */
[----:B------:R-:W-:-:S04]  /*c0f0*/  LOP3.LUT R2, R2, 0x38, RZ, 0xc0, !PT ;  /* 0x0000003802027812 */ /* 0x000fc800078ec0ff */
[----:B------:R-:W-:Y:S02]  /*c100*/  LOP3.LUT R10, R10, 0x1f8, RZ, 0xc0, !PT ;  /* 0x000001f80a0a7812 */ /* 0x000fe400078ec0ff */
[----:B--2---:R-:W-:Y:S02]  /*c110*/  LEA R2, P4, R2, R14, 0x1 ;  /* 0x0000000e02027211 */ /* 0x004fe400078808ff */
[----:B------:R-:W-:-:S03]  /*c120*/  LOP3.LUT R10, R10, 0x38, R3, 0x78, !PT ;  /* 0x000000380a0a7812 */ /* 0x000fc600078e7803 */
[----:B-1----:R-:W-:Y:S01]  /*c130*/  IMAD.X R3, RZ, RZ, R6, P4 ;  /* 0x000000ffff037224 */ /* 0x002fe200020e0606 */
[----:B------:R-:W-:-:S04]  /*c140*/  LOP3.LUT R10, R10, 0x200, R4, 0xf8, !PT ;  /* 0x000002000a0a7812 */ /* 0x000fc800078ef804 */
[----:B------:R-:W-:-:S05]  /*c150*/  LEA R5, R10, UR38, 0x1 ;  /* 0x000000260a057c11 */ /* 0x000fca000f8e08ff */
[----:B------:R-:W-:Y:S01]  /*c160*/  @!PT LDS RZ, [RZ] ;  /* 0x00000000fffff984 */ /* 0x000fe20000000800 */
[----:B------:R-:W-:Y:S01]  /*c170*/  @!PT LDS RZ, [RZ] ;  /* 0x00000000fffff984 */ /* 0x000fe20000000800 */
[----:B------:R-:W-:Y:S01]  /*c180*/  @!PT LDS RZ, [RZ] ;  /* 0x00000000fffff984 */ /* 0x000fe20000000800 */
[----:B------:R3:W-:Y:S04]  /*c190*/  LDGSTS.E.BYPASS.LTC128B.128 [R5+0x25c00], desc[UR4][R2.64], !P3 ;  /* 0x25c0000002057fae */ /* 0x0007e8000d901d44 */
[----:B------:R3:W-:Y:S04]  /*c1a0*/  LDGSTS.E.BYPASS.LTC128B.128 [R5+0x29c00], desc[UR4][R2.64+0x80], !P0 ;  /* 0x29c0008002057fae */ /* 0x0007e8000c101d44 */
[----:B------:R3:W-:Y:S04]  /*c1b0*/  LDGSTS.E.BYPASS.LTC128B.128 [R5+0x2dc00], desc[UR4][R2.64+0x100], !P1 ;  /* 0x2dc0010002057fae */ /* 0x0007e8000c901d44 */
[----:B------:R3:W-:Y:S02]  /*c1c0*/  LDGSTS.E.BYPASS.LTC128B.128 [R5+0x31c00], desc[UR4][R2.64+0x180], !P2 ;  /* 0x31c0018002057fae */ /* 0x0007e4000d101d44 */
.L_x_218:
[----:B------:R-:W-:Y:S05]  /*c1d0*/  BSYNC B0 ;  /* 0x0000000000007941 */ /* 0x000fea0003800000 */
.L_x_217:
[----:B------:R-:W-:Y:S01]  /*c1e0*/  NOP ;  /* 0x0000000000007918 */ /* 0x000fe20000000000 */
[----:B------:R-:W-:Y:S01]  /*c1f0*/  SYNCS.ARRIVE.TRANS64.RED.A0T1 RZ, [UR38+0x32410], RZ ;  /* 0x032410ffffff79a7 */ /* 0x000fe20008200426 */
[----:B0--3--:R-:W-:Y:S01]  /*c200*/  IMAD.MOV.U32 R2, RZ, RZ, 0x1 ;  /* 0x00000001ff027424 */ /* 0x009fe200078e00ff */
[----:B------:R-:W-:Y:S04]  /*c210*/  ARRIVES.LDGSTSBAR.64.TRANSCNT [UR38+0x32410] ;  /* 0x03241000ff0079b0 */ /* 0x000fe80008000aa6 */
[----:B------:R-:W-:Y:S01]  /*c220*/  SHF.L.U32 R2, R2, 0x1f, RZ ;  /* 0x0000001f02027819 */ /* 0x000fe200000006ff */
[----:B------:R-:W-:Y:S01]  /*c230*/  NOP ;  /* 0x0000000000007918 */ /* 0x000fe20000000000 */
[----:B------:R-:W-:Y:S02]  /*c240*/  SYNCS.ARRIVE.TRANS64.A1T0 RZ, [UR38+0x32410], RZ ;  /* 0x032410ffffff79a7 */ /* 0x000fe40008100026 */
[----:B------:R-:W0:Y:S02]  /*c250*/  SYNCS.PHASECHK.TRANS64.TRYWAIT P0, [UR38+0x32420], R2 ;  /* 0x03242002ff0075a7 */ /* 0x000e240008000166 */
[----:B0-----:R-:W-:Y:S05]  /*c260*/  @!P0 BRA `(.L_x_219) ;  /* 0x0000004000288947 */ /* 0x001fea0003800000 */
.L_x_331:
[----:B------:R-:W-:Y:S01]  /*c270*/  LOP3.LUT P0, RZ, R17, 0x2, RZ, 0xc0, !PT ;  /* 0x0000000211ff7812 */ /* 0x000fe2000780c0ff */
[----:B------:R-:W-:Y:S01]  /*c280*/  BSSY B0, `(.L_x_220) ;  /* 0x000004b000007945 */ /* 0x000fe20003800000 */
[----:B------:R-:W-:-:S11]  /*c290*/  IMAD.MOV.U32 R0, RZ, RZ, 0x1 ;  /* 0x00000001ff007424 */ /* 0x000fd600078e00ff */
[----:B------:R-:W-:Y:S05]  /*c2a0*/  @!P0 BRA `(.L_x_221) ;  /* 0x0000000400208947 */ /* 0x000fea0003800000 */
[----:B------:R-:W3:Y:S01]  /*c2b0*/  SYNCS.PHASECHK.TRANS64.TRYWAIT P0, [UR38+0x32460], R2 ;  /* 0x03246002ff0075a7 */ /* 0x000ee20008000166 */
[----:B0-----:R-:W0:Y:S02]  /*c2c0*/  S2R R3, SR_TID.X ;  /* 0x0000000000037919 */ /* 0x001e240000002100 */
[----:B0-----:R-:W-:-:S04]  /*c2d0*/  LOP3.LUT R3, R3, 0x7f, RZ, 0xc0, !PT ;  /* 0x0000007f03037812 */ /* 0x001fc800078ec0ff */
[----:B------:R-:W-:Y:S01]  /*c2e0*/  ISETP.NE.AND P1, PT, R3, RZ, PT ;  /* 0x000000ff0300720c */ /* 0x000fe20003f25270 */
[----:B---3--:R-:W-:-:S12]  /*c2f0*/  @!P0 BRA `(.L_x_222) ;  /* 0x00000040001c8947 */ /* 0x008fd80003800000 */
.L_x_332:
[----:B------:R-:W-:Y:S04]  /*c300*/  BSSY B1, `(.L_x_223) ;  /* 0x0000008000017945 */ /* 0x000fe80003800000 */
[----:B------:R-:W-:Y:S05]  /*c310*/  @P1 BRA `(.L_x_224) ;  /* 0x0000000000181947 */ /* 0x000fea0003800000 */
[----:B0-----:R-:W0:Y:S01]  /*c320*/  S2R R3, SR_TID.X ;  /* 0x0000000000037919 */ /* 0x001e220000002100 */
[----:B------:R-:W-:-:S04]  /*c330*/  IMAD.MOV.U32 R2, RZ, RZ, 0xc000 ;  /* 0x0000c000ff027424 */ /* 0x000fc800078e00ff */
[----:B------:R3:W-:Y:S01]  /*c340*/  SYNCS.ARRIVE.TRANS64 RZ, [UR38+0x32450], R2 ;  /* 0x03245002ffff79a7 */ /* 0x0007e20008000026 */
[----:B0-----:R-:W-:-:S13]  /*c350*/  LOP3.LUT P0, RZ, R3, 0x1f, RZ, 0xc0, !PT ;  /* 0x0000001f03ff7812 */ /* 0x001fda000780c0ff */
[----:B---3--:R-:W-:Y:S05]  /*c360*/  @!P0 BRA `(.L_x_224) ;  /* 0x0000000000048947 */ /* 0x008fea0003800000 */
[----:B------:R-:W-:Y:S01]  /*c370*/  BPT.TRAP 0x1 ;  /* 0x000000040000795c */ /* 0x000fe20000300000 */
.L_x_224:
[----:B------:R-:W-:Y:S05]  /*c380*/  BSYNC B1 ;  /* 0x0000000000017941 */ /* 0x000fea0003800000 */
.L_x_223:
[----:B0-----:R-:W3:Y:S01]  /*c390*/  LDL.LU R2, [R1+0x8] ;  /* 0x0000080001027983 */ /* 0x001ee20000300800 */
        /* <DEDUP_REMOVED lines=9> */
[----:B---3--:R-:W-:-:S08]  /*c430*/  IMAD R2, R2, 0x60, RZ ;  /* 0x0000006002027824 */ /* 0x008fd000078e02ff */
.L_x_225:
        /* <DEDUP_REMOVED lines=8> */
[----:B------:R-:W-:Y:S01]  /*c4c0*/  PLOP3.LUT P0, PT, PT, PT, PT, 0x80, 0x0 ;  /* 0x000000000000781c */ /* 0x000fe20003f0f070 */
[----:B------:R-:W-:Y:S01]  /*c4d0*/  UIADD3 UR8, UR38, 0x3400, URZ ;  /* 0x0000340026087890 */ /* 0x000fe2000fffe03f */
[----:B------:R-:W-:Y:S01]  /*c4e0*/  UMOV UR6, 0x0 ;  /* 0x0000000000067882 */ /* 0x000fe20000000000 */
[----:B------:R-:W-:Y:S01]  /*c4f0*/  UMOV UR7, 0x14f00000 ;  /* 0x14f0000000077882 */ /* 0x000fe20000000000 */
[----:B------:R-:W-:-:S09]  /*c500*/  UMOV UR10, 0x40 ;  /* 0x00000040000a7882 */ /* 0x000fd20000000000 */
.L_x_226:
        /* <DEDUP_REMOVED lines=13> */
.L_x_227:
        /* <DEDUP_REMOVED lines=13> */
.L_x_228:
[----:B------:R-:W-:-:S13]  /*c6b0*/  @P0 ELECT P1, URZ, PT ;  /* 0x00000000003f082f */ /* 0x000fda0003820000 */
[----:B------:R-:W-:Y:S01]  /*c6c0*/  @P1 R2UR UR13, R16 ;  /* 0x00000000100d12ca */ /* 0x000fe200000e0000 */
[----:B------:R-:W-:Y:S01]  /*c6d0*/  UMOV UR12, UR36 ;  /* 0x00000024000c7c82 */ /* 0x000fe20008000000 */
[----:B------:R-:W-:Y:S02]  /*c6e0*/  @P1 R2UR UR11, R2 ;  /* 0x00000000020b12ca */ /* 0x000fe400000e0000 */
[----:B------:R-:W-:Y:S02]  /*c6f0*/  @P1 PLOP3.LUT P0, PT, P1, PT, PT, 0x8, 0x0 ;  /* 0x000000000000181c */ /* 0x000fe40000f0e170 */
[----:B------:R-:W-:-:S09]  /*c700*/  PLOP3.LUT P1, PT, PT, PT, PT, 0x8, 0x0 ;  /* 0x000000000000781c */ /* 0x000fd20003f2e170 */
[----:B------:R3:W-:Y:S02]  /*c710*/  UTMALDG.4D [UR8], [UR4], desc[UR6] ;  /* 0x00000608040075b4 */ /* 0x0007e40008019000 */
[----:B---3--:R-:W-:Y:S05]  /*c720*/  @P0 BRA.U.ANY `(.L_x_228) ;  /* 0xfffffffd00e00947 */ /* 0x008fea000393ffff */
.L_x_221:
[----:B------:R-:W-:Y:S05]  /*c730*/  BSYNC B0 ;  /* 0x0000000000007941 */ /* 0x000fea0003800000 */
.L_x_220:
[----:B------:R-:W-:Y:S01]  /*c740*/  UIADD3 UR6, UR40, -0x2, URZ ;  /* 0xfffffffe28067890 */ /* 0x000fe2000fffe03f */
[----:B------:R-:W-:Y:S02]  /*c750*/  IMAD.MOV.U32 R7, RZ, RZ, RZ ;  /* 0x000000ffff077224 */ /* 0x000fe400078e00ff */
[----:B-1----:R-:W-:Y:S01]  /*c760*/  IMAD.MOV.U32 R6, RZ, RZ, 0x1 ;  /* 0x00000001ff067424 */ /* 0x002fe200078e00ff */
[----:B------:R-:W-:-:S06]  /*c770*/  UISETP.GE.AND UP0, UPT, UR6, UR39, UPT ;  /* 0x000000270600728c */ /* 0x000fcc000bf06270 */
[----:B------:R-:W-:-:S13]  /*c780*/  PLOP3.LUT P0, PT, PT, PT, UP0, 0x80, 0x0 ;  /* 0x000000000000781c */ /* 0x000fda0003f0f008 */
[----:B------:R-:W-:Y:S05]  /*c790*/  @!P0 BRA `(.L_x_202) ;  /* 0x0000001800b08947 */ /* 0x000fea0003800000 */
[----:B------:R-:W-:Y:S01]  /*c7a0*/  UIADD3 UR4, UR44, 0x1, URZ ;  /* 0x000000012c047890 */ /* 0x000fe2000fffe03f */
[----:B------:R-:W-:Y:S01]  /*c7b0*/  LOP3.LUT R0, RZ, UR39, RZ, 0x33, !PT ;  /* 0x00000027ff007c12 */ /* 0x000fe2000f8e33ff */
[----:B------:R-:W1:Y:S01]  /*c7c0*/  S2R R4, SR_TID.X ;  /* 0x0000000000047919 */ /* 0x000e620000002100 */
[----:B------:R-:W-:Y:S01]  /*c7d0*/  IMAD.U32 R8, RZ, RZ, UR6 ;  /* 0x00000006ff087e24 */ /* 0x000fe2000f8e00ff */
[----:B------:R-:W-:Y:S01]  /*c7e0*/  UIMAD UR4, UR4, UR42, URZ ;  /* 0x0000002a040472a4 */ /* 0x000fe2000f8e023f */
[----:B------:R-:W-:-:S03]  /*c7f0*/  IMAD.MOV.U32 R6, RZ, RZ, 0x1 ;  /* 0x00000001ff067424 */ /* 0x000fc600078e00ff */
[----:B------:R-:W-:-:S04]  /*c800*/  UISETP.LT.AND UP0, UPT, UR41, UR4, UPT ;  /* 0x000000042900728c */ /* 0x000fc8000bf01270 */
[----:B------:R-:W-:-:S06]  /*c810*/  USEL UR4, UR41, UR4, UP0 ;  /* 0x0000000429047287 */ /* 0x000fcc0008000000 */
[----:B0-----:R-:W-:-:S05]  /*c820*/  IMAD R3, RZ, RZ, -UR4 ;  /* 0x80000004ff037e24 */ /* 0x001fca000f8e02ff */
[----:B------:R-:W-:-:S04]  /*c830*/  VIADDMNMX R0, R3, 0x1, R0, !PT ;  /* 0x0000000103007846 */ /* 0x000fc80007800100 */
[----:B------:R-:W-:Y:S02]  /*c840*/  R2UR UR5, R0 ;  /* 0x00000000000572ca */ /* 0x000fe400000e0000 */
[----:B------:R-:W-:Y:S02]  /*c850*/  LOP3.LUT R0, RZ, UR4, RZ, 0x33, !PT ;  /* 0x00000004ff007c12 */ /* 0x000fe4000f8e33ff */
[----:B-1----:R-:W-:-:S09]  /*c860*/  LOP3.LUT R10, R4, 0x1f, RZ, 0xc0, !PT ;  /* 0x0000001f040a7812 */ /* 0x002fd200078ec0ff */
        /* <DEDUP_REMOVED lines=12> */
.L_x_262:
[----:B------:R-:W-:Y:S01]  /*c930*/  LOP3.LUT P0, RZ, R17, 0x2, RZ, 0xc0, !PT ;  /* 0x0000000211ff7812 */ /* 0x000fe2000780c0ff */
[----:B------:R-:W-:Y:S01]  /*c940*/  VIADD R9, R9, 0xfffffffe ;  /* 0xfffffffe09097836 */ /* 0x000fe20000000000 */
[----:B------:R-:W-:Y:S04]  /*c950*/  BSSY B1, `(.L_x_230) ;  /* 0x0000082000017945 */ /* 0x000fe80003800000 */
[----:B------:R-:W-:-:S07]  /*c960*/  ISETP.NE.AND P1, PT, R9, RZ, PT ;  /* 0x000000ff0900720c */ /* 0x000fce0003f25270 */
[----:B------:R-:W-:Y:S06]  /*c970*/  @!P0 BRA `(.L_x_231) ;  /* 0x0000000400fc8947 */ /* 0x000fec0003800000 */
[----:B------:R-:W-:Y:S01]  /*c980*/  LOP3.LUT P0, RZ, R17, 0x1, RZ, 0xc0, !PT ;  /* 0x0000000111ff7812 */ /* 0x000fe2000780c0ff */
[----:B------:R-:W-:-:S12]  /*c990*/  IMAD.MOV.U32 R13, RZ, RZ, R8 ;  /* 0x000000ffff0d7224 */ /* 0x000fd800078e0008 */
[----:B------:R-:W-:Y:S05]  /*c9a0*/  @!P0 BRA `(.L_x_232) ;  /* 0x0000000000508947 */ /* 0x000fea0003800000 */
[----:B------:R-:W0:Y:S01]  /*c9b0*/  LDC R13, c[0x0][0x43c] ;  /* 0x00010f00ff0d7b82 */ /* 0x000e220000000800 */
[----:B------:R-:W-:Y:S01]  /*c9c0*/  IMAD.MOV.U32 R12, RZ, RZ, R8 ;  /* 0x000000ffff0c7224 */ /* 0x000fe200078e0008 */
[----:B------:R-:W-:Y:S01]  /*c9d0*/  ULDC.64 UR4, c[0x0][0x428] ;  /* 0x00010a0000047ab9 */ /* 0x000fe20000000a00 */
[----:B------:R-:W-:Y:S01]  /*c9e0*/  ULDC.64 UR6, c[0x0][0x208] ;  /* 0x0000820000067ab9 */ /* 0x000fe20000000a00 */
        /* <DEDUP_REMOVED lines=16> */
.L_x_232:
[----:B------:R-:W1:Y:S01]  /*caf0*/  S2R R2, SR_TID.X ;  /* 0x0000000000027919 */ /* 0x000e620000002100 */
[----:B------:R-:W-:Y:S01]  /*cb00*/  BSSY B2, `(.L_x_233) ;  /* 0x0000006000027945 */ /* 0x000fe20003800000 */
[----:B-1----:R-:W-:Y:S02]  /*cb10*/  LOP3.LUT R3, R2, 0x7f, RZ, 0xc0, !PT ;  /* 0x0000007f02037812 */ /* 0x002fe400078ec0ff */
[----:B------:R-:W-:Y:S02]  /*cb20*/  SHF.L.U32 R2, R0, 0x1f, RZ ;  /* 0x0000001f00027819 */ /* 0x000fe400000006ff */
[----:B------:R-:W-:Y:S02]  /*cb30*/  ISETP.NE.AND P2, PT, R3, RZ, PT ;  /* 0x000000ff0300720c */ /* 0x000fe40003f45270 */
[----:B------:R-:W1:Y:S02]  /*cb40*/  SYNCS.PHASECHK.TRANS64.TRYWAIT P0, [UR38+0x32448], R2 ;  /* 0x03244802ff0075a7 */ /* 0x000e640008000166 */
[----:B-1----:R-:W-:Y:S09]  /*cb50*/  @!P0 BRA `(.L_x_234) ;  /* 0x00000038001c8947 */ /* 0x002ff20003800000 */
.L_x_333:
[----:B------:R-:W-:Y:S05]  /*cb60*/  BSYNC B2 ;  /* 0x0000000000027941 */ /* 0x000fea0003800000 */
.L_x_233:
[----:B------:R-:W-:Y:S04]  /*cb70*/  BSSY B2, `(.L_x_235) ;  /* 0x0000007000027945 */ /* 0x000fe80003800000 */
[----:B------:R-:W-:Y:S05]  /*cb80*/  @P2 BRA `(.L_x_236) ;  /* 0x0000000000142947 */ /* 0x000fea0003800000 */
[----:B------:R-:W-:Y:S01]  /*cb90*/  ISETP.NE.AND P0, PT, R10, RZ, PT ;  /* 0x000000ff0a00720c */ /* 0x000fe20003f05270 */
[----:B-1----:R-:W-:-:S04]  /*cba0*/  IMAD.MOV.U32 R3, RZ, RZ, 0x3000 ;  /* 0x00003000ff037424 */ /* 0x002fc800078e00ff */
[----:B------:R3:W-:Y:S08]  /*cbb0*/  SYNCS.ARRIVE.TRANS64 RZ, [UR38+0x32438], R3 ;  /* 0x03243803ffff79a7 */ /* 0x0007f00008000026 */
[----:B---3--:R-:W-:Y:S05]  /*cbc0*/  @!P0 BRA `(.L_x_236) ;  /* 0x0000000000048947 */ /* 0x008fea0003800000 */
[----:B------:R-:W-:Y:S01]  /*cbd0*/  BPT.TRAP 0x1 ;  /* 0x000000040000795c */ /* 0x000fe20000300000 */
.L_x_236:
[----:B------:R-:W-:Y:S05]  /*cbe0*/  BSYNC B2 ;  /* 0x0000000000027941 */ /* 0x000fea0003800000 */
.L_x_235:
        /* <DEDUP_REMOVED lines=11> */
.L_x_237:
        /* <DEDUP_REMOVED lines=10> */
.L_x_334:
[----:B------:R-:W-:Y:S05]  /*cd40*/  BSYNC B2 ;  /* 0x0000000000027941 */ /* 0x000fea0003800000 */
.L_x_238:
[----:B------:R-:W-:Y:S01]  /*cd50*/  BSSY B2, `(.L_x_240) ;  /* 0x0000009000027945 */ /* 0x000fe20003800000 */
[----:B01----:R-:W-:Y:S01]  /*cd60*/  MOV R2, 0x0 ;  /* 0x0000000000027802 */ /* 0x003fe20000000f00 */
[----:B------:R-:W-:Y:S02]  /*cd70*/  IMAD.MOV.U32 R3, RZ, RZ, 0x14f00000 ;  /* 0x14f00000ff037424 */ /* 0x000fe400078e00ff */
[----:B------:R-:W-:Y:S05]  /*cd80*/  @P2 BRA `(.L_x_241) ;  /* 0x0000000000142947 */ /* 0x000fea0003800000 */
[----:B------:R-:W-:Y:S01]  /*cd90*/  ISETP.NE.AND P0, PT, R10, RZ, PT ;  /* 0x000000ff0a00720c */ /* 0x000fe20003f05270 */
[----:B------:R-:W-:-:S04]  /*cda0*/  IMAD.MOV.U32 R12, RZ, RZ, 0xc000 ;  /* 0x0000c000ff0c7424 */ /* 0x000fc800078e00ff */
[----:B------:R0:W-:Y:S08]  /*cdb0*/  SYNCS.ARRIVE.TRANS64 RZ, [UR38+0x32458], R12 ;  /* 0x0324580cffff79a7 */ /* 0x0001f00008000026 */
[----:B0-----:R-:W-:Y:S05]  /*cdc0*/  @!P0 BRA `(.L_x_241) ;  /* 0x0000000000048947 */ /* 0x001fea0003800000 */
[----:B------:R-:W-:Y:S01]  /*cdd0*/  BPT.TRAP 0x1 ;  /* 0x000000040000795c */ /* 0x000fe20000300000 */
.L_x_241:
[----:B------:R-:W-:Y:S05]  /*cde0*/  BSYNC B2 ;  /* 0x0000000000027941 */ /* 0x000fea0003800000 */
.L_x_240:
        /* <DEDUP_REMOVED lines=9> */
.L_x_242:
        /* <DEDUP_REMOVED lines=13> */
.L_x_243:
        /* <DEDUP_REMOVED lines=13> */
.L_x_244:
        /* <DEDUP_REMOVED lines=13> */
.L_x_245:
        /* <DEDUP_REMOVED lines=8> */
.L_x_231:
[----:B------:R-:W-:Y:S05]  /*d170*/  BSYNC B1 ;  /* 0x0000000000017941 */ /* 0x000fea0003800000 */
.L_x_230:
[----:B------:R-:W-:Y:S01]  /*d180*/  LOP3.LUT P3, RZ, R17, 0x2, RZ, 0xc0, !PT ;  /* 0x0000000211ff7812 */ /* 0x000fe2000786c0ff */
[----:B------:R-:W-:Y:S01]  /*d190*/  BSSY B1, `(.L_x_246) ;  /* 0x0000083000017945 */ /* 0x000fe20003800000 */
[----:B------:R-:W-:-:S11]  /*d1a0*/  LOP3.LUT R0, R0, 0x1, RZ, 0x3c, !PT ;  /* 0x0000000100007812 */ /* 0x000fd600078e3cff */
[----:B------:R-:W-:Y:S05]  /*d1b0*/  @!P3 BRA `(.L_x_247) ;  /* 0x000000080000b947 */ /* 0x000fea0003800000 */
[----:B------:R-:W-:Y:S01]  /*d1c0*/  LOP3.LUT P3, RZ, R17, 0x1, RZ, 0xc0, !PT ;  /* 0x0000000111ff7812 */ /* 0x000fe2000786c0ff */
[----:B------:R-:W-:-:S12]  /*d1d0*/  VIADD R12, R8, 0xffffffff ;  /* 0xffffffff080c7836 */ /* 0x000fd80000000000 */
[----:B------:R-:W-:Y:S05]  /*d1e0*/  @!P3 BRA `(.L_x_248) ;  /* 0x000000000050b947 */ /* 0x000fea0003800000 */
[----:B--2---:R-:W0:Y:S01]  /*d1f0*/  LDC R14, c[0x0][0x43c] ;  /* 0x00010f00ff0e7b82 */ /* 0x004e220000000800 */
        /* <DEDUP_REMOVED lines=19> */
.L_x_248:
[----:B------:R-:W1:Y:S01]  /*d330*/  S2R R2, SR_TID.X ;  /* 0x0000000000027919 */ /* 0x000e620000002100 */
[----:B------:R-:W-:Y:S01]  /*d340*/  BSSY B2, `(.L_x_249) ;  /* 0x0000006000027945 */ /* 0x000fe20003800000 */
[----:B-1----:R-:W-:Y:S02]  /*d350*/  LOP3.LUT R3, R2, 0x7f, RZ, 0xc0, !PT ;  /* 0x0000007f02037812 */ /* 0x002fe400078ec0ff */
[----:B------:R-:W-:Y:S02]  /*d360*/  SHF.L.U32 R2, R0, 0x1f, RZ ;  /* 0x0000001f00027819 */ /* 0x000fe400000006ff */
[----:B------:R-:W-:Y:S02]  /*d370*/  ISETP.NE.AND P2, PT, R3, RZ, PT ;  /* 0x000000ff0300720c */ /* 0x000fe40003f45270 */
[----:B------:R-:W1:Y:S02]  /*d380*/  SYNCS.PHASECHK.TRANS64.TRYWAIT P0, [UR38+0x32440], R2 ;  /* 0x03244002ff0075a7 */ /* 0x000e640008000166 */
[----:B-1----:R-:W-:Y:S09]  /*d390*/  @!P0 BRA `(.L_x_250) ;  /* 0x00000030003c8947 */ /* 0x002ff20003800000 */
.L_x_335:
[----:B------:R-:W-:Y:S05]  /*d3a0*/  BSYNC B2 ;  /* 0x0000000000027941 */ /* 0x000fea0003800000 */
.L_x_249:
[----:B------:R-:W-:Y:S04]  /*d3b0*/  BSSY B2, `(.L_x_251) ;  /* 0x0000007000027945 */ /* 0x000fe80003800000 */
[----:B------:R-:W-:Y:S05]  /*d3c0*/  @P2 BRA `(.L_x_252) ;  /* 0x0000000000142947 */ /* 0x000fea0003800000 */
[----:B------:R-:W-:Y:S01]  /*d3d0*/  ISETP.NE.AND P0, PT, R10, RZ, PT ;  /* 0x000000ff0a00720c */ /* 0x000fe20003f05270 */
[----:B-1----:R-:W-:-:S04]  /*d3e0*/  IMAD.MOV.U32 R3, RZ, RZ, 0x3000 ;  /* 0x00003000ff037424 */ /* 0x002fc800078e00ff */
[----:B------:R3:W-:Y:S08]  /*d3f0*/  SYNCS.ARRIVE.TRANS64 RZ, [UR38+0x32430], R3 ;  /* 0x03243003ffff79a7 */ /* 0x0007f00008000026 */
[----:B---3--:R-:W-:Y:S05]  /*d400*/  @!P0 BRA `(.L_x_252) ;  /* 0x0000000000048947 */ /* 0x008fea0003800000 */
[----:B------:R-:W-:Y:S01]  /*d410*/  BPT.TRAP 0x1 ;  /* 0x000000040000795c */ /* 0x000fe20000300000 */
.L_x_252:
[----:B------:R-:W-:Y:S05]  /*d420*/  BSYNC B2 ;  /* 0x0000000000027941 */ /* 0x000fea0003800000 */
.L_x_251:
        /* <DEDUP_REMOVED lines=11> */
.L_x_253:
        /* <DEDUP_REMOVED lines=11> */
.L_x_336:
[----:B------:R-:W-:Y:S05]  /*d590*/  BSYNC B2 ;  /* 0x0000000000027941 */ /* 0x000fea0003800000 */
.L_x_254:
        /* <DEDUP_REMOVED lines=9> */
.L_x_257:
[----:B------:R-:W-:Y:S05]  /*d630*/  BSYNC B2 ;  /* 0x0000000000027941 */ /* 0x000fea0003800000 */
.L_x_256:
        /* <DEDUP_REMOVED lines=9> */
.L_x_258:
        /* <DEDUP_REMOVED lines=13> */
.L_x_259:
        /* <DEDUP_REMOVED lines=13> */
.L_x_260:
        /* <DEDUP_REMOVED lines=13> */
.L_x_261:
        /* <DEDUP_REMOVED lines=8> */
.L_x_247:
[----:B------:R-:W-:Y:S05]  /*d9c0*/  BSYNC B1 ;  /* 0x0000000000017941 */ /* 0x000fea0003800000 */
.L_x_246:
[----:B------:R-:W-:Y:S01]  /*d9d0*/  VIADD R8, R8, 0xfffffffe ;  /* 0xfffffffe08087836 */ /* 0x000fe20000000000 */
[----:B------:R-:W-:Y:S06]  /*d9e0*/  @P1 BRA `(.L_x_262) ;  /* 0xffffffec00d01947 */ /* 0x000fec000383ffff */
[----:B------:R-:W-:Y:S05]  /*d9f0*/  BSYNC B0 ;  /* 0x0000000000007941 */ /* 0x000fea0003800000 */
.L_x_229:
[----:B------:R-:W-:-:S13]  /*da00*/  ISETP.NE.AND P0, PT, R11, RZ, PT ;  /* 0x000000ff0b00720c */ /* 0x000fda0003f05270 */
[----:B------:R-:W-:Y:S05]  /*da10*/  @!P0 BRA `(.L_x_202) ;  /* 0x0000000800108947 */ /* 0x000fea0003800000 */
[----:B------:R-:W-:Y:S01]  /*da20*/  LOP3.LUT P1, RZ, R17, 0x2, RZ, 0xc0, !PT ;  /* 0x0000000211ff7812 */ /* 0x000fe2000782c0ff */
[----:B------:R-:W-:-:S12]  /*da30*/  BSSY B0, `(.L_x_263) ;  /* 0x0000080000007945 */ /* 0x000fd80003800000 */
[----:B------:R-:W-:Y:S05]  /*da40*/  @!P1 BRA `(.L_x_264) ;  /* 0x0000000400f89947 */ /* 0x000fea0003800000 */
[----:B------:R-:W-:-:S13]  /*da50*/  LOP3.LUT P1, RZ, R17, 0x1, RZ, 0xc0, !PT ;  /* 0x0000000111ff7812 */ /* 0x000fda000782c0ff */
[----:B------:R-:W-:Y:S05]  /*da60*/  @!P1 BRA `(.L_x_265) ;  /* 0x00000000004c9947 */ /* 0x000fea0003800000 */
[----:B------:R-:W0:Y:S01]  /*da70*/  LDC R5, c[0x0][0x43c] ;  /* 0x00010f00ff057b82 */ /* 0x000e220000000800 */
[----:B------:R-:W-:Y:S01]  /*da80*/  ULDC.64 UR4, c[0x0][0x428] ;  /* 0x00010a0000047ab9 */ /* 0x000fe20000000a00 */
[----:B------:R-:W-:Y:S01]  /*da90*/  ULDC.64 UR6, c[0x0][0x208] ;  /* 0x0000820000067ab9 */ /* 0x000fe20000000a00 */
[----:B------:R-:W-:-:S04]  /*daa0*/  IMAD R19, R19, UR4, RZ ;  /* 0x0000000413137c24 */ /* 0x000fc8000f8e02ff */
[----:B------:R-:W-:Y:S01]  /*dab0*/  IMAD R7, R18, UR5, R19 ;  /* 0x0000000512077c24 */ /* 0x000fe2000f8e0213 */
[----:B0-----:R-:W-:-:S13]  /*dac0*/  ISETP.NE.AND P0, PT, R5, 0x1, PT ;  /* 0x000000010500780c */ /* 0x001fda0003f05270 */
[----:B------:R-:W0:Y:S02]  /*dad0*/  @P0 LDC.64 R2, c[0x0][0x440] ;  /* 0x00011000ff020b82 */ /* 0x000e240000000a00 */
[----:B0-----:R-:W-:-:S04]  /*dae0*/  @P0 IMAD.HI.U32 R4, R8, R2, RZ ;  /* 0x0000000208040227 */ /* 0x001fc800078e00ff */
[----:B------:R-:W-:Y:S01]  /*daf0*/  IMAD.MOV.U32 R2, RZ, RZ, R8 ;  /* 0x000000ffff027224 */ /* 0x000fe200078e0008 */
[----:B------:R-:W-:-:S04]  /*db00*/  @P0 SHF.R.U32.HI R2, RZ, R3, R4 ;  /* 0x00000003ff020219 */ /* 0x000fc80000011604 */
[----:B------:R-:W-:-:S03]  /*db10*/  SHF.R.S32.HI R3, RZ, 0x1f, R2 ;  /* 0x0000001fff037819 */ /* 0x000fc60000011402 */
        /* <DEDUP_REMOVED lines=8> */
.L_x_265:
[----:B------:R-:W1:Y:S01]  /*dba0*/  S2R R2, SR_TID.X ;  /* 0x0000000000027919 */ /* 0x000e620000002100 */
[----:B------:R-:W-:Y:S01]  /*dbb0*/  BSSY B1, `(.L_x_266) ;  /* 0x0000006000017945 */ /* 0x000fe20003800000 */
[----:B-1----:R-:W-:Y:S02]  /*dbc0*/  LOP3.LUT R3, R2, 0x7f, RZ, 0xc0, !PT ;  /* 0x0000007f02037812 */ /* 0x002fe400078ec0ff */
[----:B------:R-:W-:Y:S02]  /*dbd0*/  SHF.L.U32 R2, R0, 0x1f, RZ ;  /* 0x0000001f00027819 */ /* 0x000fe400000006ff */
[----:B------:R-:W-:Y:S02]  /*dbe0*/  ISETP.NE.AND P1, PT, R3, RZ, PT ;  /* 0x000000ff0300720c */ /* 0x000fe40003f25270 */
[----:B------:R-:W1:Y:S02]  /*dbf0*/  SYNCS.PHASECHK.TRANS64.TRYWAIT P0, [UR38+0x32448], R2 ;  /* 0x03244802ff0075a7 */ /* 0x000e640008000166 */
[----:B-1----:R-:W-:Y:S09]  /*dc00*/  @!P0 BRA `(.L_x_267) ;  /* 0x0000002800508947 */ /* 0x002ff20003800000 */
.L_x_337:
[----:B------:R-:W-:Y:S05]  /*dc10*/  BSYNC B1 ;  /* 0x0000000000017941 */ /* 0x000fea0003800000 */
.L_x_266:
[----:B------:R-:W-:Y:S04]  /*dc20*/  BSSY B1, `(.L_x_268) ;  /* 0x0000007000017945 */ /* 0x000fe80003800000 */
[----:B------:R-:W-:Y:S05]  /*dc30*/  @P1 BRA `(.L_x_269) ;  /* 0x0000000000141947 */ /* 0x000fea0003800000 */
[----:B------:R-:W-:Y:S01]  /*dc40*/  ISETP.NE.AND P0, PT, R10, RZ, PT ;  /* 0x000000ff0a00720c */ /* 0x000fe20003f05270 */
[----:B-1----:R-:W-:-:S04]  /*dc50*/  IMAD.MOV.U32 R3, RZ, RZ, 0x3000 ;  /* 0x00003000ff037424 */ /* 0x002fc800078e00ff */
[----:B------:R3:W-:Y:S08]  /*dc60*/  SYNCS.ARRIVE.TRANS64 RZ, [UR38+0x32438], R3 ;  /* 0x03243803ffff79a7 */ /* 0x0007f00008000026 */
[----:B---3--:R-:W-:Y:S05]  /*dc70*/  @!P0 BRA `(.L_x_269) ;  /* 0x0000000000048947 */ /* 0x008fea0003800000 */
[----:B------:R-:W-:Y:S01]  /*dc80*/  BPT.TRAP 0x1 ;  /* 0x000000040000795c */ /* 0x000fe20000300000 */
.L_x_269:
[----:B------:R-:W-:Y:S05]  /*dc90*/  BSYNC B1 ;  /* 0x0000000000017941 */ /* 0x000fea0003800000 */
.L_x_268:
        /* <DEDUP_REMOVED lines=11> */
.L_x_270:
[----:B------:R-:W-:-:S13]  /*dd50*/  @P0 ELECT P2, URZ, PT ;  /* 0x00000000003f082f */ /* 0x000fda0003840000 */
[----:B-----5:R-:W-:Y:S01]  /*dd60*/  @P2 R2UR UR13, R16 ;  /* 0x00000000100d22ca */ /* 0x020fe200000e0000 */
[----:B------:R-:W-:Y:S01]  /*dd70*/  UMOV UR12, UR36 ;  /* 0x00000024000c7c82 */ /* 0x000fe20008000000 */
[----:B------:R-:W-:Y:S02]  /*dd80*/  @P2 R2UR UR11, R8 ;  /* 0x00000000080b22ca */ /* 0x000fe400000e0000 */
[----:B------:R-:W-:Y:S02]  /*dd90*/  @P2 PLOP3.LUT P0, PT, P2, PT, PT, 0x8, 0x0 ;  /* 0x000000000000281c */ /* 0x000fe4000170e170 */
[----:B------:R-:W-:-:S09]  /*dda0*/  PLOP3.LUT P2, PT, PT, PT, PT, 0x8, 0x0 ;  /* 0x000000000000781c */ /* 0x000fd20003f4e170 */
[----:B------:R3:W-:Y:S02]  /*ddb0*/  UTMALDG.4D [UR8], [UR4], desc[UR6] ;  /* 0x00000608040075b4 */ /* 0x0007e40008019000 */
[----:B---3--:R-:W-:Y:S05]  /*ddc0*/  @P0 BRA.U.ANY `(.L_x_270) ;  /* 0xfffffffd00e00947 */ /* 0x008fea000393ffff */
[----:B------:R-:W3:Y:S01]  /*ddd0*/  SYNCS.PHASECHK.TRANS64.TRYWAIT P0, [UR38+0x32468], R2 ;  /* 0x03246802ff0075a7 */ /* 0x000ee20008000166 */
[----:B------:R-:W-:Y:S04]  /*dde0*/  BSSY B1, `(.L_x_271) ;  /* 0x0000002000017945 */ /* 0x000fe80003800000 */
[----:B---3--:R-:W-:Y:S05]  /*ddf0*/  @!P0 BRA `(.L_x_272) ;  /* 0x0000002400ec8947 */ /* 0x008fea0003800000 */
.L_x_338:
[----:B------:R-:W-:Y:S05]  /*de00*/  BSYNC B1 ;  /* 0x0000000000017941 */ /* 0x000fea0003800000 */
.L_x_271:
[----:B------:R-:W-:Y:S01]  /*de10*/  BSSY B1, `(.L_x_273) ;  /* 0x0000009000017945 */ /* 0x000fe20003800000 */
[----:B-1----:R-:W-:Y:S02]  /*de20*/  IMAD.MOV.U32 R2, RZ, RZ, 0x0 ;  /* 0x00000000ff027424 */ /* 0x002fe400078e00ff */
[----:B------:R-:W-:Y:S01]  /*de30*/  IMAD.MOV.U32 R3, RZ, RZ, 0x14f00000 ;  /* 0x14f00000ff037424 */ /* 0x000fe200078e00ff */
[----:B------:R-:W-:Y:S06]  /*de40*/  @P1 BRA `(.L_x_274) ;  /* 0x0000000000141947 */ /* 0x000fec0003800000 */
[----:B------:R-:W-:Y:S01]  /*de50*/  ISETP.NE.AND P0, PT, R10, RZ, PT ;  /* 0x000000ff0a00720c */ /* 0x000fe20003f05270 */
[----:B------:R-:W-:-:S04]  /*de60*/  IMAD.MOV.U32 R5, RZ, RZ, 0xc000 ;  /* 0x0000c000ff057424 */ /* 0x000fc800078e00ff */
[----:B------:R1:W-:Y:S08]  /*de70*/  SYNCS.ARRIVE.TRANS64 RZ, [UR38+0x32458], R5 ;  /* 0x03245805ffff79a7 */ /* 0x0003f00008000026 */
[----:B-1----:R-:W-:Y:S05]  /*de80*/  @!P0 BRA `(.L_x_274) ;  /* 0x0000000000048947 */ /* 0x002fea0003800000 */
[----:B------:R-:W-:Y:S01]  /*de90*/  BPT.TRAP 0x1 ;  /* 0x000000040000795c */ /* 0x000fe20000300000 */
.L_x_274:
[----:B------:R-:W-:Y:S05]  /*dea0*/  BSYNC B1 ;  /* 0x0000000000017941 */ /* 0x000fea0003800000 */
.L_x_273:
        /* <DEDUP_REMOVED lines=9> */
.L_x_275:
        /* <DEDUP_REMOVED lines=13> */
.L_x_276:
        /* <DEDUP_REMOVED lines=13> */
.L_x_277:
        /* <DEDUP_REMOVED lines=13> */
.L_x_278:
        /* <DEDUP_REMOVED lines=8> */
.L_x_264:
[----:B------:R-:W-:Y:S05]  /*e230*/  BSYNC B0 ;  /* 0x0000000000007941 */ /* 0x000fea0003800000 */
.L_x_263:
[----:B------:R-:W-:Y:S02]  /*e240*/  LOP3.LUT R0, R0, 0x1, RZ, 0x3c, !PT ;  /* 0x0000000100007812 */ /* 0x000fe400078e3cff */
[----:B------:R-:W-:-:S07]  /*e250*/  CS2R R6, SRZ ;  /* 0x0000000000067805 */ /* 0x000fce000001ff00 */
.L_x_202:
[----:B0-----:R-:W0:Y:S01]  /*e260*/  S2R R3, SR_CgaCtaId ;  /* 0x0000000000037919 */ /* 0x001e220000008800 */
[----:B------:R-:W-:Y:S02]  /*e270*/  MOV R2, 0x400 ;  /* 0x0000040000027802 */ /* 0x000fe40000000f00 */
[----:B------:R-:W-:Y:S02]  /*e280*/  SHF.L.U32 R7, R7, 0x1f, RZ ;  /* 0x0000001f07077819 */ /* 0x000fe400000006ff */
[----:B0-----:R-:W-:-:S04]  /*e290*/  LEA R2, R3, R2, 0x18 ;  /* 0x0000000203027211 */ /* 0x001fc800078ec0ff */
[----:B------:R-:W0:Y:S02]  /*e2a0*/  SYNCS.PHASECHK.TRANS64.TRYWAIT P0, [R2+URZ+0x32420], R7 ;  /* 0x03242007020075a7 */ /* 0x000e24000800017f */
[----:B0-----:R-:W-:Y:S05]  /*e2b0*/  @!P0 BRA `(.L_x_279) ;  /* 0x0000002000d48947 */ /* 0x001fea0003800000 */
.L_x_339:
[----:B------:R-:W-:-:S03]  /*e2c0*/  UMOV UR4, 0xffffffff ;  /* 0xffffffff00047882 */ /* 0x000fc60000000000 */
[----:B------:R-:W-:Y:S05]  /*e2d0*/  BRA.DIV UR4, `(.L_x_280) ;  /* 0x0000002204e07947 */ /* 0x000fea000b800000 */
[----:B------:R-:W1:Y:S02]  /*e2e0*/  S2R R3, SR_TID.X ;  /* 0x0000000000037919 */ /* 0x000e640000002100 */
[----:B-1----:R-:W-:-:S04]  /*e2f0*/  SHF.R.U32.HI R3, RZ, 0x5, R3 ;  /* 0x00000005ff037819 */ /* 0x002fc80000011603 */
[----:B------:R-:W-:-:S05]  /*e300*/  LOP3.LUT R3, R3, 0x3, RZ, 0xc0, !PT ;  /* 0x0000000303037812 */ /* 0x000fca00078ec0ff */
[----:B--2---:R1:W2:Y:S02]  /*e310*/  SHFL.IDX PT, R14, R3, RZ, 0x1f ;  /* 0x00001fff030e7589 */ /* 0x0042a400000e0000 */
.L_x_342:
[----:B--2---:R-:W-:-:S13]  /*e320*/  ISETP.NE.AND P0, PT, R14, RZ, PT ;  /* 0x000000ff0e00720c */ /* 0x004fda0003f05270 */
[----:B------:R-:W-:Y:S05]  /*e330*/  @P0 BRA `(.L_x_173) ;  /* 0x0000000000900947 */ /* 0x000fea0003800000 */
[----:B------:R-:W-:-:S03]  /*e340*/  UMOV UR4, 0xffffffff ;  /* 0xffffffff00047882 */ /* 0x000fc60000000000 */
[----:B------:R-:W-:Y:S05]  /*e350*/  BRA.DIV UR4, `(.L_x_281) ;  /* 0x0000002204f47947 */ /* 0x000fea000b800000 */
[----:B------:R-:W-:-:S13]  /*e360*/  ELECT P6, URZ, PT ;  /* 0x00000000003f782f */ /* 0x000fda00038c0000 */
.L_x_345:
[----:B------:R-:W-:Y:S05]  /*e370*/  @!P6 BRA `(.L_x_173) ;  /* 0x000000000080e947 */ /* 0x000fea0003800000 */
[----:B-1----:R-:W2:Y:S02]  /*e380*/  LDL R3, [R1+0x30] ;  /* 0x0000300001037983 */ /* 0x002ea40000100800 */
[----:B--2---:R-:W-:-:S13]  /*e390*/  R2UR UR4, R3 ;  /* 0x00000000030472ca */ /* 0x004fda00000e0000 */
[----:B------:R-:W-:-:S06]  /*e3a0*/  ULOP3.LUT UR4, UR4, 0x2, URZ, 0xfc, !UPT ;  /* 0x0000000204047892 */ /* 0x000fcc000f8efc3f */
[----:B------:R-:W-:-:S04]  /*e3b0*/  MOV R3, UR4 ;  /* 0x0000000400037c02 */ /* 0x000fc80008000f00 */
[----:B------:R-:W-:-:S13]  /*e3c0*/  ISETP.NE.AND P2, PT, R3, 0x3, PT ;  /* 0x000000030300780c */ /* 0x000fda0003f45270 */
[----:B------:R-:W-:Y:S05]  /*e3d0*/  @!P2 BRA `(.L_x_282) ;  /* 0x000000000004a947 */ /* 0x000fea0003800000 */
[----:B------:R-:W-:Y:S01]  /*e3e0*/  BPT.TRAP 0x1 ;  /* 0x000000040000795c */ /* 0x000fe20000300000 */
.L_x_282:
[----:B------:R-:W-:Y:S01]  /*e3f0*/  VIADD R8, R2, 0x32440 ;  /* 0x0003244002087836 */ /* 0x000fe20000000000 */
[----:B------:R-:W-:Y:S01]  /*e400*/  SHF.L.U32 R4, R0, 0x1f, RZ ;  /* 0x0000001f00047819 */ /* 0x000fe200000006ff */
[C---:B------:R-:W-:Y:S02]  /*e410*/  VIADD R3, R6.reuse, 0x1 ;  /* 0x0000000106037836 */ /* 0x040fe40000000000 */
[----:B0-----:R-:W-:-:S03]  /*e420*/  IMAD R7, R6, 0x8, R8 ;  /* 0x0000000806077824 */ /* 0x001fc600078e0208 */
[C---:B------:R-:W-:Y:S01]  /*e430*/  ISETP.NE.AND P1, PT, R3.reuse, 0x2, PT ;  /* 0x000000020300780c */ /* 0x040fe20003f25270 */
[----:B------:R-:W0:Y:S03]  /*e440*/  SYNCS.PHASECHK.TRANS64.TRYWAIT P0, [R7+URZ], R4 ;  /* 0x00000004070075a7 */ /* 0x000e26000800017f */
[----:B------:R-:W-:Y:S02]  /*e450*/  SEL R5, RZ, 0x1, P1 ;  /* 0x00000001ff057807 */ /* 0x000fe40000800000 */
[----:B------:R-:W-:Y:S02]  /*e460*/  SEL R3, R3, RZ, P1 ;  /* 0x000000ff03037207 */ /* 0x000fe40000800000 */
[----:B------:R-:W-:-:S03]  /*e470*/  LOP3.LUT R0, R0, R5, RZ, 0x3c, !PT ;  /* 0x0000000500007212 */ /* 0x000fc600078e3cff */
[----:B------:R-:W-:Y:S01]  /*e480*/  IMAD R5, R3, 0x8, R8 ;  /* 0x0000000803057824 */ /* 0x000fe200078e0208 */
[----:B------:R-:W-:Y:S01]  /*e490*/  SHF.L.U32 R0, R0, 0x1f, RZ ;  /* 0x0000001f00007819 */ /* 0x000fe200000006ff */
[----:B0-----:R-:W-:Y:S06]  /*e4a0*/  @!P0 BRA `(.L_x_283) ;  /* 0x0000002000c08947 */ /* 0x001fec0003800000 */
.L_x_346:
[----:B------:R-:W1:Y:S02]  /*e4b0*/  SYNCS.PHASECHK.TRANS64.TRYWAIT P0, [R5+URZ], R0 ;  /* 0x00000000050075a7 */ /* 0x000e64000800017f */
[----:B-1----:R-:W-:Y:S05]  /*e4c0*/  @!P0 BRA `(.L_x_284) ;  /* 0x0000002000cc8947 */ /* 0x002fea0003800000 */
.L_x_347:
[----:B------:R-:W-:Y:S05]  /*e4d0*/  @!P2 BRA `(.L_x_285) ;  /* 0x000000000004a947 */ /* 0x000fea0003800000 */
[----:B------:R-:W-:Y:S01]  /*e4e0*/  BPT.TRAP 0x1 ;  /* 0x000000040000795c */ /* 0x000fe20000300000 */
.L_x_285:
[----:B------:R-:W-:-:S04]  /*e4f0*/  VIADD R2, R2, 0x32460 ;  /* 0x0003246002027836 */ /* 0x000fc80000000000 */
[----:B-1----:R-:W-:-:S04]  /*e500*/  IMAD R5, R6, 0x8, R2 ;  /* 0x0000000806057824 */ /* 0x002fc800078e0202 */
[----:B------:R-:W1:Y:S02]  /*e510*/  SYNCS.PHASECHK.TRANS64.TRYWAIT P0, [R5+URZ], R4 ;  /* 0x00000004050075a7 */ /* 0x000e64000800017f */
[----:B-1----:R-:W-:Y:S05]  /*e520*/  @!P0 BRA `(.L_x_286) ;  /* 0x0000002000c88947 */ /* 0x002fea0003800000 */
.L_x_348:
[----:B------:R-:W-:-:S07]  /*e530*/  IMAD R3, R3, 0x8, R2 ;  /* 0x0000000803037824 */ /* 0x000fce00078e0202 */
.L_x_287:
[----:B--2---:R2:W3:Y:S02]  /*e540*/  SYNCS.PHASECHK.TRANS64.TRYWAIT P0, [R3+URZ], R0 ;  /* 0x00000000030075a7 */ /* 0x0044e4000800017f */
[----:B---3--:R-:W-:Y:S05]  /*e550*/  @!P0 NANOSLEEP.SYNCS 0x989680 ;  /* 0x009896800000895d */ /* 0x008fea0003900000 */
[----:B------:R-:W3:Y:S02]  /*e560*/  @!P0 SYNCS.PHASECHK.TRANS64 P0, [R3+URZ], R0 ;  /* 0x00000000030085a7 */ /* 0x000ee4000800007f */
[----:B---3--:R-:W-:Y:S05]  /*e570*/  @!P0 BRA `(.L_x_287) ;  /* 0xfffffffc00f08947 */ /* 0x008fea000383ffff */
.L_x_173:
[----:B------:R-:W-:Y:S05]  /*e580*/  BSYNC B6 ;  /* 0x0000000000067941 */ /* 0x000fea0003800000 */
.L_x_170:
[----:B------:R-:W-:Y:S05]  /*e590*/  EXIT ;  /* 0x000000000000794d */ /* 0x000fea0003800000 */
.L_x_177:
[----:B------:R-:W-:-:S13]  /*e5a0*/  R2UR UR4, R16 ;  /* 0x00000000100472ca */ /* 0x000fda00000e0000 */
[----:B0-----:R-:W-:-:S04]  /*e5b0*/  IMAD.U32 R3, RZ, RZ, UR4 ;  /* 0x00000004ff037e24 */ /* 0x001fc8000f8e00ff */
[----:B------:R0:W1:Y:S03]  /*e5c0*/  SYNCS.PHASECHK.TRANS64.TRYWAIT P0, [R3+URZ+0x32400], R10 ;  /* 0x0324000a030075a7 */ /* 0x000066000800017f */
[----:B-1----:R-:W-:Y:S05]  /*e5d0*/  @!P0 NANOSLEEP.SYNCS 0x989680 ;  /* 0x009896800000895d */ /* 0x002fea0003900000 */
[----:B------:R-:W1:Y:S02]  /*e5e0*/  @!P0 SYNCS.PHASECHK.TRANS64 P0, [R3+URZ+0x32400], R10 ;  /* 0x0324000a030085a7 */ /* 0x000e64000800007f */
[----:B-1----:R-:W-:Y:S05]  /*e5f0*/  @!P0 BRA `(.L_x_177) ;  /* 0xfffffffc00e88947 */ /* 0x002fea000383ffff */
[----:B------:R-:W-:Y:S05]  /*e600*/  BRA `(.L_x_288) ;  /* 0xffffff2c00d47947 */ /* 0x000fea000383ffff */
.L_x_181:
[----:B------:R-:W-:-:S13]  /*e610*/  R2UR UR4, R16 ;  /* 0x00000000100472ca */ /* 0x000fda00000e0000 */
[----:B0-----:R-:W-:-:S04]  /*e620*/  IMAD.U32 R3, RZ, RZ, UR4 ;  /* 0x00000004ff037e24 */ /* 0x001fc8000f8e00ff */
[----:B------:R0:W2:Y:S03]  /*e630*/  SYNCS.PHASECHK.TRANS64.TRYWAIT P1, [R3+URZ+0x32430], R10 ;  /* 0x0324300a030075a7 */ /* 0x0000a6000802017f */
[----:B--2---:R-:W-:Y:S05]  /*e640*/  @!P1 NANOSLEEP.SYNCS 0x989680 ;  /* 0x009896800000995d */ /* 0x004fea0003900000 */
[----:B------:R-:W2:Y:S02]  /*e650*/  @!P1 SYNCS.PHASECHK.TRANS64 P1, [R3+URZ+0x32430], R10 ;  /* 0x0324300a030095a7 */ /* 0x000ea4000802007f */
[----:B--2---:R-:W-:Y:S05]  /*e660*/  @!P1 BRA `(.L_x_181) ;  /* 0xfffffffc00e89947 */ /* 0x004fea000383ffff */
[----:B------:R-:W-:Y:S05]  /*e670*/  BRA `(.L_x_180) ;  /* 0xffffff2c00fc7947 */ /* 0x000fea000383ffff */
.L_x_182:
[----:B------:R-:W-:-:S13]  /*e680*/  R2UR UR4, R16 ;  /* 0x00000000100472ca */ /* 0x000fda00000e0000 */
[----:B0-----:R-:W-:-:S04]  /*e690*/  IMAD.U32 R11, RZ, RZ, UR4 ;  /* 0x00000004ff0b7e24 */ /* 0x001fc8000f8e00ff */
[----:B------:R0:W2:Y:S03]  /*e6a0*/  SYNCS.PHASECHK.TRANS64.TRYWAIT P1, [R11+URZ+0x32410], R10 ;  /* 0x0324100a0b0075a7 */ /* 0x0000a6000802017f */
[----:B--2---:R-:W-:Y:S05]  /*e6b0*/  @!P1 NANOSLEEP.SYNCS 0x989680 ;  /* 0x009896800000995d */ /* 0x004fea0003900000 */
[----:B------:R-:W2:Y:S02]  /*e6c0*/  @!P1 SYNCS.PHASECHK.TRANS64 P1, [R11+URZ+0x32410], R10 ;  /* 0x0324100a0b0095a7 */ /* 0x000ea4000802007f */
[----:B--2---:R-:W-:Y:S05]  /*e6d0*/  @!P1 BRA `(.L_x_182) ;  /* 0xfffffffc00e89947 */ /* 0x004fea000383ffff */
[----:B------:R-:W-:Y:S05]  /*e6e0*/  BRA `(.L_x_289) ;  /* 0xffffff3000c07947 */ /* 0x000fea000383ffff */
.L_x_186:
[----:B------:R-:W-:-:S13]  /*e6f0*/  R2UR UR4, R16 ;  /* 0x00000000100472ca */ /* 0x000fda00000e0000 */
[----:B0-----:R-:W-:-:S04]  /*e700*/  MOV R11, UR4 ;  /* 0x00000004000b7c02 */ /* 0x001fc80008000f00 */
[----:B------:R0:W3:Y:S03]  /*e710*/  SYNCS.PHASECHK.TRANS64.TRYWAIT P1, [R11+URZ+0x32450], R10 ;  /* 0x0324500a0b0075a7 */ /* 0x0000e6000802017f */
[----:B---3--:R-:W-:Y:S05]  /*e720*/  @!P1 NANOSLEEP.SYNCS 0x989680 ;  /* 0x009896800000995d */ /* 0x008fea0003900000 */
[----:B------:R-:W3:Y:S02]  /*e730*/  @!P1 SYNCS.PHASECHK.TRANS64 P1, [R11+URZ+0x32450], R10 ;  /* 0x0324500a0b0095a7 */ /* 0x000ee4000802007f */
[----:B---3--:R-:W-:Y:S05]  /*e740*/  @!P1 BRA `(.L_x_186) ;  /* 0xfffffffc00e89947 */ /* 0x008fea000383ffff */
[----:B------:R-:W-:Y:S05]  /*e750*/  BRA `(.L_x_185) ;  /* 0xffffff3000cc7947 */ /* 0x000fea000383ffff */
.L_x_191:
[----:B------:R-:W-:-:S13]  /*e760*/  R2UR UR6, R212 ;  /* 0x00000000d40672ca */ /* 0x000fda00000e0000 */
[----:B--2---:R-:W-:-:S04]  /*e770*/  IMAD.U32 R153, RZ, RZ, UR6 ;  /* 0x00000006ff997e24 */ /* 0x004fc8000f8e00ff */
[----:B------:R2:W3:Y:S03]  /*e780*/  SYNCS.PHASECHK.TRANS64.TRYWAIT P3, [R153+URZ+0x32430], R200 ;  /* 0x032430c8990075a7 */ /* 0x0004e6000806017f */
[----:B---3--:R-:W-:Y:S05]  /*e790*/  @!P3 NANOSLEEP.SYNCS 0x989680 ;  /* 0x009896800000b95d */ /* 0x008fea0003900000 */
[----:B------:R-:W3:Y:S02]  /*e7a0*/  @!P3 SYNCS.PHASECHK.TRANS64 P3, [R153+URZ+0x32430], R200 ;  /* 0x032430c89900b5a7 */ /* 0x000ee4000806007f */
[----:B---3--:R-:W-:Y:S05]  /*e7b0*/  @!P3 BRA `(.L_x_191) ;  /* 0xfffffffc00e8b947 */ /* 0x008fea000383ffff */
[----:B------:R-:W-:Y:S05]  /*e7c0*/  BRA `(.L_x_190) ;  /* 0xffffff58006c7947 */ /* 0x000fea000383ffff */
.L_x_195:
[----:B------:R-:W-:-:S13]  /*e7d0*/  R2UR UR6, R212 ;  /* 0x00000000d40672ca */ /* 0x000fda00000e0000 */
[----:B--2---:R-:W-:-:S04]  /*e7e0*/  IMAD.U32 R201, RZ, RZ, UR6 ;  /* 0x00000006ffc97e24 */ /* 0x004fc8000f8e00ff */
[----:B------:R2:W3:Y:S03]  /*e7f0*/  SYNCS.PHASECHK.TRANS64.TRYWAIT P3, [R201+URZ+0x32450], R200 ;  /* 0x032450c8c90075a7 */ /* 0x0004e6000806017f */
[----:B---3--:R-:W-:Y:S05]  /*e800*/  @!P3 NANOSLEEP.SYNCS 0x989680 ;  /* 0x009896800000b95d */ /* 0x008fea0003900000 */
[----:B------:R-:W3:Y:S02]  /*e810*/  @!P3 SYNCS.PHASECHK.TRANS64 P3, [R201+URZ+0x32450], R200 ;  /* 0x032450c8c900b5a7 */ /* 0x000ee4000806007f */
[----:B---3--:R-:W-:Y:S05]  /*e820*/  @!P3 BRA `(.L_x_195) ;  /* 0xfffffffc00e8b947 */ /* 0x008fea000383ffff */
[----:B------:R-:W-:Y:S05]  /*e830*/  BRA `(.L_x_194) ;  /* 0xffffff5c003c7947 */ /* 0x000fea000383ffff */
.L_x_207:
[----:B------:R-:W-:Y:S02]  /*e840*/  IMAD.MOV.U32 R13, RZ, RZ, R6 ;  /* 0x000000ffff0d7224 */ /* 0x000fe400078e0006 */
[----:B------:R-:W-:Y:S02]  /*e850*/  IMAD.MOV.U32 R12, RZ, RZ, RZ ;  /* 0x000000ffff0c7224 */ /* 0x000fe400078e00ff */
[----:B------:R-:W-:Y:S02]  /*e860*/  IMAD.MOV.U32 R11, RZ, RZ, 0x1f ;  /* 0x0000001fff0b7424 */ /* 0x000fe400078e00ff */
[----:B------:R-:W-:-:S07]  /*e870*/  IMAD.MOV.U32 R15, RZ, RZ, -0x1 ;  /* 0xffffffffff0f7424 */ /* 0x000fce00078e00ff */
[----:B------:R-:W-:Y:S05]  /*e880*/  WARPSYNC.COLLECTIVE R15, `(.L_x_290) ;  /* 0x000000000f087348 */ /* 0x000fea0003c00000 */
[----:B------:R0:W1:Y:S02]  /*e890*/  SHFL.IDX P6, R14, R13, R12, R11 ;  /* 0x0000000c0d0e7389 */ /* 0x00006400000c000b */
[----:B01----:R-:W-:Y:S01]  /*e8a0*/  ENDCOLLECTIVE ;  /* 0x000000000000791b */ /* 0x003fe20003800000 */
.L_x_290:
[----:B------:R-:W-:Y:S05]  /*e8b0*/  BRA `(.L_x_291) ;  /* 0xffffffbc000c7947 */ /* 0x000fea000383ffff */
.L_x_209:
[----:B------:R-:W-:Y:S01]  /*e8c0*/  BSSY B0, `(.L_x_292) ;  /* 0x0000006000007945 */ /* 0x000fe20003800000 */
[----:B------:R-:W-:-:S07]  /*e8d0*/  IMAD.MOV.U32 R15, RZ, RZ, -0x1 ;  /* 0xffffffffff0f7424 */ /* 0x000fce00078e00ff */
[----:B0-----:R-:W-:Y:S05]  /*e8e0*/  WARPSYNC.COLLECTIVE R15, `(.L_x_293) ;  /* 0x000000000f0c7348 */ /* 0x001fea0003c00000 */
[----:B------:R-:W-:Y:S02]  /*e8f0*/  ELECT P6, UR62, PT ;  /* 0x00000000003e782f */ /* 0x000fe400038c0000 */
[----:B------:R-:W-:Y:S01]  /*e900*/  MOV R14, UR62 ;  /* 0x0000003e000e7c02 */ /* 0x000fe20008000f00 */
[----:B0-----:R-:W-:Y:S10]  /*e910*/  ENDCOLLECTIVE ;  /* 0x000000000000791b */ /* 0x001ff40003800000 */
.L_x_293:
[----:B------:R-:W-:Y:S05]  /*e920*/  BSYNC B0 ;  /* 0x0000000000007941 */ /* 0x000fea0003800000 */
.L_x_292:
[----:B------:R-:W-:Y:S05]  /*e930*/  BRA `(.L_x_294) ;  /* 0xffffffbc00107947 */ /* 0x000fea000383ffff */
.L_x_211:
[----:B0-----:R-:W-:-:S04]  /*e940*/  IMAD.U32 R3, RZ, RZ, UR38 ;  /* 0x00000026ff037e24 */ /* 0x001fc8000f8e00ff */
[----:B------:R0:W1:Y:S03]  /*e950*/  SYNCS.PHASECHK.TRANS64.TRYWAIT P0, [R3+URZ+0x32440], R0 ;  /* 0x03244000030075a7 */ /* 0x000066000800017f */
[----:B-1----:R-:W-:Y:S05]  /*e960*/  @!P0 NANOSLEEP.SYNCS 0x989680 ;  /* 0x009896800000895d */ /* 0x002fea0003900000 */
[----:B------:R-:W1:Y:S02]  /*e970*/  @!P0 SYNCS.PHASECHK.TRANS64 P0, [R3+URZ+0x32440], R0 ;  /* 0x03244000030085a7 */ /* 0x000e64000800007f */
[----:B-1----:R-:W-:Y:S05]  /*e980*/  @!P0 BRA `(.L_x_211) ;  /* 0xfffffffc00ec8947 */ /* 0x002fea000383ffff */
[----:B------:R-:W-:Y:S05]  /*e990*/  BRA `(.L_x_295) ;  /* 0xffffffbc00747947 */ /* 0x000fea000383ffff */
.L_x_214:
[----:B------:R-:W-:Y:S01]  /*e9a0*/  IMAD R6, R12, 0x80, R6 ;  /* 0x000000800c067824 */ /* 0x000fe200078e0206 */
[----:B------:R-:W-:Y:S01]  /*e9b0*/  MOV R12, RZ ;  /* 0x000000ff000c7202 */ /* 0x000fe20000000f00 */
[----:B------:R-:W-:Y:S02]  /*e9c0*/  IMAD.MOV.U32 R13, RZ, RZ, R3 ;  /* 0x000000ffff0d7224 */ /* 0x000fe400078e0003 */
[----:B------:R-:W-:Y:S01]  /*e9d0*/  IMAD.MOV.U32 R11, RZ, RZ, 0x181f ;  /* 0x0000181fff0b7424 */ /* 0x000fe200078e00ff */
[----:B------:R1:W-:Y:S01]  /*e9e0*/  STL [R1+0x4], R6 ;  /* 0x0000040601007387 */ /* 0x0003e20000100800 */
[----:B------:R-:W-:-:S07]  /*e9f0*/  IMAD.MOV.U32 R15, RZ, RZ, -0x1 ;  /* 0xffffffffff0f7424 */ /* 0x000fce00078e00ff */
[----:B01----:R-:W-:Y:S05]  /*ea00*/  WARPSYNC.COLLECTIVE R15, `(.L_x_296) ;  /* 0x000000000f087348 */ /* 0x003fea0003c00000 */
[----:B------:R2:W3:Y:S02]  /*ea10*/  SHFL.IDX P6, R14, R13, R12, R11 ;  /* 0x0000000c0d0e7389 */ /* 0x0004e400000c000b */
[----:B0123--:R-:W-:Y:S01]  /*ea20*/  ENDCOLLECTIVE ;  /* 0x000000000000791b */ /* 0x00ffe20003800000 */
.L_x_296:
[----:B------:R-:W-:Y:S02]  /*ea30*/  IMAD.MOV.U32 R13, RZ, RZ, R0 ;  /* 0x000000ffff0d7224 */ /* 0x000fe400078e0000 */
[----:B------:R-:W-:-:S07]  /*ea40*/  IMAD.MOV.U32 R4, RZ, RZ, R14 ;  /* 0x000000ffff047224 */ /* 0x000fce00078e000e */
[----:B------:R-:W-:Y:S05]  /*ea50*/  WARPSYNC.COLLECTIVE R15, `(.L_x_297) ;  /* 0x000000000f087348 */ /* 0x000fea0003c00000 */
[----:B------:R0:W1:Y:S02]  /*ea60*/  SHFL.IDX P6, R14, R13, R12, R11 ;  /* 0x0000000c0d0e7389 */ /* 0x00006400000c000b */
[----:B01----:R-:W-:Y:S01]  /*ea70*/  ENDCOLLECTIVE ;  /* 0x000000000000791b */ /* 0x003fe20003800000 */
.L_x_297:
[----:B------:R-:W-:Y:S01]  /*ea80*/  ULDC UR4, c[0x0][0x288] ;  /* 0x0000a20000047ab9 */ /* 0x000fe20000000800 */
[----:B------:R-:W-:Y:S01]  /*ea90*/  ULDC.64 UR6, c[0x0][0x208] ;  /* 0x0000820000067ab9 */ /* 0x000fe20000000a00 */
[----:B------:R-:W-:Y:S02]  /*eaa0*/  IMAD R2, R7, UR4, RZ ;  /* 0x0000000407027c24 */ /* 0x000fe4000f8e02ff */
[----:B------:R-:W-:-:S05]  /*eab0*/  IMAD.MOV.U32 R7, RZ, RZ, R6 ;  /* 0x000000ffff077224 */ /* 0x000fca00078e0006 */
[----:B------:R-:W-:Y:S01]  /*eac0*/  ISETP.GE.AND P1, PT, R7, R2, PT ;  /* 0x000000020700720c */ /* 0x000fe20003f26270 */
[----:B------:R-:W-:Y:S02]  /*ead0*/  IMAD.MOV.U32 R13, RZ, RZ, R3 ;  /* 0x000000ffff0d7224 */ /* 0x000fe400078e0003 */
[----:B------:R-:W-:Y:S02]  /*eae0*/  IMAD.MOV.U32 R12, RZ, RZ, 0x1 ;  /* 0x00000001ff0c7424 */ /* 0x000fe400078e00ff */
[----:B------:R-:W-:-:S08]  /*eaf0*/  IMAD.MOV.U32 R5, RZ, RZ, R14 ;  /* 0x000000ffff057224 */ /* 0x000fd000078e000e */
[----:B------:R-:W-:Y:S02]  /*eb00*/  @!P1 LEA R5, P3, R8, R5, 0x1 ;  /* 0x0000000508059211 */ /* 0x000fe400078608ff */
[----:B------:R-:W-:-:S03]  /*eb10*/  @!P1 LEA R8, R10, UR38, 0x1 ;  /* 0x000000260a089c11 */ /* 0x000fc6000f8e08ff */
[----:B------:R-:W-:-:S05]  /*eb20*/  @!P1 IMAD.X R4, RZ, RZ, R4, P3 ;  /* 0x000000ffff049224 */ /* 0x000fca00018e0604 */
[----:B------:R-:W-:-:S04]  /*eb30*/  @!P1 LOP3.LUT R5, R5, R4, RZ, 0x3c, !PT ;  /* 0x0000000405059212 */ /* 0x000fc800078e3cff */
[----:B------:R-:W-:-:S04]  /*eb40*/  @!P1 LOP3.LUT R4, R5, R4, RZ, 0x3c, !PT ;  /* 0x0000000405049212 */ /* 0x000fc800078e3cff */
[----:B------:R-:W-:-:S05]  /*eb50*/  @!P1 LOP3.LUT R5, R5, R4, RZ, 0x3c, !PT ;  /* 0x0000000405059212 */ /* 0x000fca00078e3cff */
[----:B------:R-:W-:Y:S01]  /*eb60*/  @!PT LDS RZ, [RZ] ;  /* 0x00000000fffff984 */ /* 0x000fe20000000800 */
[----:B------:R-:W-:Y:S01]  /*eb70*/  @!PT LDS RZ, [RZ] ;  /* 0x00000000fffff984 */ /* 0x000fe20000000800 */
[----:B------:R-:W-:Y:S01]  /*eb80*/  @!PT LDS RZ, [RZ] ;  /* 0x00000000fffff984 */ /* 0x000fe20000000800 */
[----:B------:R0:W-:Y:S02]  /*eb90*/  @!P1 LDGSTS.E.BYPASS.LTC128B.128 [R8+0x18400], desc[UR6][R4.64], !P0 ;  /* 0x1840000004089fae */ /* 0x0001e4000c101d46 */
[----:B0-----:R-:W-:Y:S05]  /*eba0*/  WARPSYNC.COLLECTIVE R15, `(.L_x_298) ;  /* 0x000000000f087348 */ /* 0x001fea0003c00000 */
[----:B------:R1:W2:Y:S02]  /*ebb0*/  SHFL.IDX P6, R14, R13, R12, R11 ;  /* 0x0000000c0d0e7389 */ /* 0x0002a400000c000b */
[----:B012---:R-:W-:Y:S01]  /*ebc0*/  ENDCOLLECTIVE ;  /* 0x000000000000791b */ /* 0x007fe20003800000 */
.L_x_298:
[----:B------:R-:W-:-:S05]  /*ebd0*/  IMAD.SHL.U32 R8, R9, 0x8, RZ ;  /* 0x0000000809087824 */ /* 0x000fca00078e00ff */
[----:B------:R-:W-:Y:S02]  /*ebe0*/  LOP3.LUT R8, R8, 0x38, RZ, 0xc0, !PT ;  /* 0x0000003808087812 */ /* 0x000fe400078ec0ff */
[----:B------:R-:W-:Y:S01]  /*ebf0*/  MOV R13, R0 ;  /* 0x00000000000d7202 */ /* 0x000fe20000000f00 */
[----:B------:R-:W-:-:S07]  /*ec00*/  IMAD.MOV.U32 R6, RZ, RZ, R14 ;  /* 0x000000ffff067224 */ /* 0x000fce00078e000e */
[----:B------:R-:W-:Y:S05]  /*ec10*/  WARPSYNC.COLLECTIVE R15, `(.L_x_299) ;  /* 0x000000000f087348 */ /* 0x000fea0003c00000 */
[----:B------:R0:W1:Y:S02]  /*ec20*/  SHFL.IDX P6, R14, R13, R12, R11 ;  /* 0x0000000c0d0e7389 */ /* 0x00006400000c000b */
[----:B01----:R-:W-:Y:S01]  /*ec30*/  ENDCOLLECTIVE ;  /* 0x000000000000791b */ /* 0x003fe20003800000 */
.L_x_299:
[----:B------:R-:W-:Y:S01]  /*ec40*/  ULDC.64 UR4, c[0x0][0x208] ;  /* 0x0000820000047ab9 */ /* 0x000fe20000000a00 */
[----:B------:R-:W-:Y:S02]  /*ec50*/  IMAD.MOV.U32 R15, RZ, RZ, R7 ;  /* 0x000000ffff0f7224 */ /* 0x000fe400078e0007 */
[----:B------:R-:W-:Y:S02]  /*ec60*/  IMAD.MOV.U32 R13, RZ, RZ, R3 ;  /* 0x000000ffff0d7224 */ /* 0x000fe400078e0003 */
[----:B------:R-:W-:Y:S02]  /*ec70*/  VIADD R4, R15, 0x10 ;  /* 0x000000100f047836 */ /* 0x000fe40000000000 */
[----:B------:R-:W-:-:S03]  /*ec80*/  IMAD.MOV.U32 R12, RZ, RZ, 0x2 ;  /* 0x00000002ff0c7424 */ /* 0x000fc600078e00ff */
[----:B------:R-:W-:Y:S01]  /*ec90*/  ISETP.GE.AND P2, PT, R4, R2, PT ;  /* 0x000000020400720c */ /* 0x000fe20003f46270 */
[----:B------:R-:W-:Y:S01]  /*eca0*/  IMAD.MOV.U32 R7, RZ, RZ, R14 ;  /* 0x000000ffff077224 */ /* 0x000fe200078e000e */
[----:B------:R0:W-:Y:S11]  /*ecb0*/  STL [R1+0xc], R4 ;  /* 0x00000c0401007387 */ /* 0x0001f60000100800 */
[----:B0-----:R-:W-:-:S02]  /*ecc0*/  @!P2 LEA R4, P1, R8, R7, 0x1 ;  /* 0x000000070804a211 */ /* 0x001fc400078208ff */
[----:B------:R-:W-:-:S03]  /*ecd0*/  @!P2 LEA R9, R10, UR38, 0x1 ;  /* 0x000000260a09ac11 */ /* 0x000fc6000f8e08ff */
[----:B------:R-:W-:-:S05]  /*ece0*/  @!P2 IMAD.X R5, RZ, RZ, R6, P1 ;  /* 0x000000ffff05a224 */ /* 0x000fca00008e0606 */
[----:B------:R-:W-:Y:S01]  /*ecf0*/  @!PT LDS RZ, [RZ] ;  /* 0x00000000fffff984 */ /* 0x000fe20000000800 */
[----:B------:R-:W-:Y:S01]  /*ed00*/  @!PT LDS RZ, [RZ] ;  /* 0x00000000fffff984 */ /* 0x000fe20000000800 */
[----:B------:R-:W-:Y:S01]  /*ed10*/  @!PT LDS RZ, [RZ] ;  /* 0x00000000fffff984 */ /* 0x000fe20000000800 */
[----:B------:R0:W-:Y:S02]  /*ed20*/  @!P2 LDGSTS.E.BYPASS.LTC128B.128 [R9+0x18c00], desc[UR4][R4.64], !P0 ;  /* 0x18c000000409afae */ /* 0x0001e4000c101d44 */
[----:B0-----:R-:W-:Y:S02]  /*ed30*/  IMAD.MOV.U32 R9, RZ, RZ, R15 ;  /* 0x000000ffff097224 */ /* 0x001fe400078e000f */
[----:B------:R-:W-:Y:S02]  /*ed40*/  IMAD.MOV.U32 R15, RZ, RZ, -0x1 ;  /* 0xffffffffff0f7424 */ /* 0x000fe400078e00ff */
[----:B------:R-:W-:-:S07]  /*ed50*/  VIADD R5, R9, 0x20 ;  /* 0x0000002009057836 */ /* 0x000fce0000000000 */
[----:B------:R-:W-:Y:S05]  /*ed60*/  WARPSYNC.COLLECTIVE R15, `(.L_x_300) ;  /* 0x000000000f087348 */ /* 0x000fea0003c00000 */
[----:B------:R0:W1:Y:S02]  /*ed70*/  SHFL.IDX P6, R14, R13, R12, R11 ;  /* 0x0000000c0d0e7389 */ /* 0x00006400000c000b */
[----:B01----:R-:W-:Y:S01]  /*ed80*/  ENDCOLLECTIVE ;  /* 0x000000000000791b */ /* 0x003fe20003800000 */
.L_x_300:
[----:B------:R-:W-:Y:S01]  /*ed90*/  ISETP.GE.AND P1, PT, R5, R2, PT ;  /* 0x000000020500720c */ /* 0x000fe20003f26270 */
[----:B------:R0:W-:Y:S01]  /*eda0*/  STL [R1+0x10], R5 ;  /* 0x0000100501007387 */ /* 0x0001e20000100800 */
[----:B------:R-:W-:-:S11]  /*edb0*/  MOV R13, R0 ;  /* 0x00000000000d7202 */ /* 0x000fd60000000f00 */
[----:B------:R-:W-:Y:S01]  /*edc0*/  @!P1 LEA R7, R10, UR38, 0x1 ;  /* 0x000000260a079c11 */ /* 0x000fe2000f8e08ff */
[----:B0-----:R-:W-:-:S07]  /*edd0*/  IMAD.MOV.U32 R4, RZ, RZ, R14 ;  /* 0x000000ffff047224 */ /* 0x001fce00078e000e */
[----:B------:R-:W-:Y:S05]  /*ede0*/  WARPSYNC.COLLECTIVE R15, `(.L_x_301) ;  /* 0x000000000f087348 */ /* 0x000fea0003c00000 */
[----:B------:R0:W1:Y:S02]  /*edf0*/  SHFL.IDX P6, R14, R13, R12, R11 ;  /* 0x0000000c0d0e7389 */ /* 0x00006400000c000b */
[----:B01----:R-:W-:Y:S01]  /*ee00*/  ENDCOLLECTIVE ;  /* 0x000000000000791b */ /* 0x003fe20003800000 */
.L_x_301:
[----:B------:R-:W-:Y:S01]  /*ee10*/  ULDC.64 UR4, c[0x0][0x208] ;  /* 0x0000820000047ab9 */ /* 0x000fe20000000a00 */
[----:B------:R-:W-:Y:S02]  /*ee20*/  IMAD.MOV.U32 R13, RZ, RZ, R3 ;  /* 0x000000ffff0d7224 */ /* 0x000fe400078e0003 */
[----:B------:R-:W-:Y:S01]  /*ee30*/  IMAD.MOV.U32 R12, RZ, RZ, 0x3 ;  /* 0x00000003ff0c7424 */ /* 0x000fe200078e00ff */
[----:B------:R-:W-:-:S05]  /*ee40*/  @!P1 LEA R6, P2, R8, R14, 0x1 ;  /* 0x0000000e08069211 */ /* 0x000fca00078408ff */
[----:B------:R-:W-:Y:S02]  /*ee50*/  @!P1 IMAD.X R5, RZ, RZ, R4, P2 ;  /* 0x000000ffff059224 */ /* 0x000fe400010e0604 */
[----:B------:R-:W-:Y:S02]  /*ee60*/  @!P1 IMAD.MOV.U32 R4, RZ, RZ, R6 ;  /* 0x000000ffff049224 */ /* 0x000fe400078e0006 */
[----:B------:R-:W-:-:S03]  /*ee70*/  VIADD R6, R9, 0x30 ;  /* 0x0000003009067836 */ /* 0x000fc60000000000 */
[----:B------:R-:W-:Y:S01]  /*ee80*/  @!PT LDS RZ, [RZ] ;  /* 0x00000000fffff984 */ /* 0x000fe20000000800 */
[----:B------:R-:W-:Y:S01]  /*ee90*/  @!PT LDS RZ, [RZ] ;  /* 0x00000000fffff984 */ /* 0x000fe20000000800 */
[----:B------:R-:W-:Y:S01]  /*eea0*/  @!PT LDS RZ, [RZ] ;  /* 0x00000000fffff984 */ /* 0x000fe20000000800 */
[----:B------:R0:W-:Y:S02]  /*eeb0*/  @!P1 LDGSTS.E.BYPASS.LTC128B.128 [R7+0x19400], desc[UR4][R4.64], !P0 ;  /* 0x1940000004079fae */ /* 0x0001e4000c101d44 */
[----:B------:R-:W-:-:S13]  /*eec0*/  ISETP.GE.AND P1, PT, R6, R2, PT ;  /* 0x000000020600720c */ /* 0x000fda0003f26270 */
[----:B0-----:R-:W-:Y:S05]  /*eed0*/  WARPSYNC.COLLECTIVE R15, `(.L_x_302) ;  /* 0x000000000f087348 */ /* 0x001fea0003c00000 */
[----:B------:R1:W2:Y:S02]  /*eee0*/  SHFL.IDX P6, R14, R13, R12, R11 ;  /* 0x0000000c0d0e7389 */ /* 0x0002a400000c000b */
[----:B012---:R-:W-:Y:S01]  /*eef0*/  ENDCOLLECTIVE ;  /* 0x000000000000791b */ /* 0x007fe20003800000 */
.L_x_302:
[----:B------:R0:W-:Y:S01]  /*ef00*/  STL [R1+0x14], R6 ;  /* 0x0000140601007387 */ /* 0x0001e20000100800 */
[----:B------:R-:W-:-:S05]  /*ef10*/  VIADD R7, R9, 0x40 ;  /* 0x0000004009077836 */ /* 0x000fca0000000000 */
[----:B------:R1:W-:Y:S01]  /*ef20*/  STL [R1+0x18], R7 ;  /* 0x0000180701007387 */ /* 0x0003e20000100800 */
[----:B------:R-:W-:Y:S01]  /*ef30*/  IMAD.MOV.U32 R13, RZ, RZ, R0 ;  /* 0x000000ffff0d7224 */ /* 0x000fe200078e0000 */
[----:B0-----:R-:W-:Y:S01]  /*ef40*/  @!P1 LEA R6, R10, UR38, 0x1 ;  /* 0x000000260a069c11 */ /* 0x001fe2000f8e08ff */
[----:B------:R-:W-:-:S07]  /*ef50*/  IMAD.MOV.U32 R4, RZ, RZ, R14 ;  /* 0x000000ffff047224 */ /* 0x000fce00078e000e */
[----:B-1----:R-:W-:Y:S05]  /*ef60*/  WARPSYNC.COLLECTIVE R15, `(.L_x_303) ;  /* 0x000000000f087348 */ /* 0x002fea0003c00000 */
[----:B------:R0:W2:Y:S02]  /*ef70*/  SHFL.IDX P6, R14, R13, R12, R11 ;  /* 0x0000000c0d0e7389 */ /* 0x0000a400000c000b */
[----:B012---:R-:W-:Y:S01]  /*ef80*/  ENDCOLLECTIVE ;  /* 0x000000000000791b */ /* 0x007fe20003800000 */
.L_x_303:
[----:B------:R-:W-:Y:S01]  /*ef90*/  ULDC.64 UR4, c[0x0][0x208] ;  /* 0x0000820000047ab9 */ /* 0x000fe20000000a00 */
[----:B------:R-:W-:Y:S01]  /*efa0*/  IMAD.MOV.U32 R13, RZ, RZ, R3 ;  /* 0x000000ffff0d7224 */ /* 0x000fe200078e0003 */
[----:B------:R-:W-:Y:S02]  /*efb0*/  MOV R12, 0x4 ;  /* 0x00000004000c7802 */ /* 0x000fe40000000f00 */
[----:B------:R-:W-:-:S05]  /*efc0*/  @!P1 LEA R5, P2, R8, R14, 0x1 ;  /* 0x0000000e08059211 */ /* 0x000fca00078408ff */
[----:B------:R-:W-:-:S05]  /*efd0*/  @!P1 IMAD.X R4, RZ, RZ, R4, P2 ;  /* 0x000000ffff049224 */ /* 0x000fca00010e0604 */
[----:B------:R-:W-:-:S04]  /*efe0*/  @!P1 LOP3.LUT R5, R5, R4, RZ, 0x3c, !PT ;  /* 0x0000000405059212 */ /* 0x000fc800078e3cff */
[----:B------:R-:W-:-:S04]  /*eff0*/  @!P1 LOP3.LUT R4, R5, R4, RZ, 0x3c, !PT ;  /* 0x0000000405049212 */ /* 0x000fc800078e3cff */
[----:B------:R-:W-:-:S05]  /*f000*/  @!P1 LOP3.LUT R5, R5, R4, RZ, 0x3c, !PT ;  /* 0x0000000405059212 */ /* 0x000fca00078e3cff */
[----:B------:R-:W-:Y:S01]  /*f010*/  @!PT LDS RZ, [RZ] ;  /* 0x00000000fffff984 */ /* 0x000fe20000000800 */
[----:B------:R-:W-:Y:S01]  /*f020*/  @!PT LDS RZ, [RZ] ;  /* 0x00000000fffff984 */ /* 0x000fe20000000800 */
[----:B------:R-:W-:Y:S01]  /*f030*/  @!PT LDS RZ, [RZ] ;  /* 0x00000000fffff984 */ /* 0x000fe20000000800 */
[----:B------:R0:W-:Y:S01]  /*f040*/  @!P1 LDGSTS.E.BYPASS.LTC128B.128 [R6+0x19c00], desc[UR4][R4.64], !P0 ;  /* 0x19c0000004069fae */ /* 0x0001e2000c101d44 */
[----:B------:R-:W-:Y:S02]  /*f050*/  ISETP.GE.AND P1, PT, R7, R2, PT ;  /* 0x000000020700720c */ /* 0x000fe40003f26270 */
[----:B------:R-:W-:-:S11]  /*f060*/  IADD3 R7, R9, 0x50, RZ ;  /* 0x0000005009077810 */ /* 0x000fd60007ffe0ff */
[----:B0-----:R-:W-:Y:S05]  /*f070*/  WARPSYNC.COLLECTIVE R15, `(.L_x_304) ;  /* 0x000000000f087348 */ /* 0x001fea0003c00000 */
[----:B------:R1:W2:Y:S02]  /*f080*/  SHFL.IDX P6, R14, R13, R12, R11 ;  /* 0x0000000c0d0e7389 */ /* 0x0002a400000c000b */
[----:B012---:R-:W-:Y:S01]  /*f090*/  ENDCOLLECTIVE ;  /* 0x000000000000791b */ /* 0x007fe20003800000 */
.L_x_304:
[----:B------:R0:W-:Y:S01]  /*f0a0*/  STL [R1+0x1c], R7 ;  /* 0x00001c0701007387 */ /* 0x0001e20000100800 */
[----:B------:R-:W-:Y:S01]  /*f0b0*/  @!P1 LEA R6, R10, UR38, 0x1 ;  /* 0x000000260a069c11 */ /* 0x000fe2000f8e08ff */
[----:B------:R-:W-:Y:S02]  /*f0c0*/  IMAD.MOV.U32 R13, RZ, RZ, R0 ;  /* 0x000000ffff0d7224 */ /* 0x000fe400078e0000 */
[----:B------:R-:W-:-:S07]  /*f0d0*/  IMAD.MOV.U32 R4, RZ, RZ, R14 ;  /* 0x000000ffff047224 */ /* 0x000fce00078e000e */
[----:B0-----:R-:W-:Y:S05]  /*f0e0*/  WARPSYNC.COLLECTIVE R15, `(.L_x_305) ;  /* 0x000000000f087348 */ /* 0x001fea0003c00000 */
[----:B------:R1:W2:Y:S02]  /*f0f0*/  SHFL.IDX P6, R14, R13, R12, R11 ;  /* 0x0000000c0d0e7389 */ /* 0x0002a400000c000b */
[----:B012---:R-:W-:Y:S01]  /*f100*/  ENDCOLLECTIVE ;  /* 0x000000000000791b */ /* 0x007fe20003800000 */
.L_x_305:
[----:B------:R-:W-:Y:S01]  /*f110*/  ULDC.64 UR4, c[0x0][0x208] ;  /* 0x0000820000047ab9 */ /* 0x000fe20000000a00 */
[----:B------:R-:W-:Y:S02]  /*f120*/  IMAD.MOV.U32 R13, RZ, RZ, R3 ;  /* 0x000000ffff0d7224 */ /* 0x000fe400078e0003 */
[----:B------:R-:W-:Y:S02]  /*f130*/  IMAD.MOV.U32 R12, RZ, RZ, 0x5 ;  /* 0x00000005ff0c7424 */ /* 0x000fe400078e00ff */
[----:B------:R-:W-:-:S05]  /*f140*/  IMAD.MOV.U32 R5, RZ, RZ, R14 ;  /* 0x000000ffff057224 */ /* 0x000fca00078e000e */
        /* <DEDUP_REMOVED lines=9> */
[----:B------:R-:W-:Y:S01]  /*f1e0*/  ISETP.GE.AND P1, PT, R7, R2, PT ;  /* 0x000000020700720c */ /* 0x000fe20003f26270 */
[----:B------:R-:W-:-:S12]  /*f1f0*/  VIADD R7, R9, 0x60 ;  /* 0x0000006009077836 */ /* 0x000fd80000000000 */
[----:B0-----:R-:W-:Y:S05]  /*f200*/  WARPSYNC.COLLECTIVE R15, `(.L_x_306) ;  /* 0x000000000f087348 */ /* 0x001fea0003c00000 */
[----:B------:R1:W2:Y:S02]  /*f210*/  SHFL.IDX P6, R14, R13, R12, R11 ;  /* 0x0000000c0d0e7389 */ /* 0x0002a400000c000b */
[----:B012---:R-:W-:Y:S01]  /*f220*/  ENDCOLLECTIVE ;  /* 0x000000000000791b */ /* 0x007fe20003800000 */
.L_x_306:
[----:B------:R0:W-:Y:S01]  /*f230*/  STL [R1+0x20], R7 ;  /* 0x0000200701007387 */ /* 0x0001e20000100800 */
[----:B------:R-:W-:Y:S01]  /*f240*/  @!P1 LEA R6, R10, UR38, 0x1 ;  /* 0x000000260a069c11 */ /* 0x000fe2000f8e08ff */
[----:B------:R-:W-:Y:S02]  /*f250*/  IMAD.MOV.U32 R13, RZ, RZ, R0 ;  /* 0x000000ffff0d7224 */ /* 0x000fe400078e0000 */
[----:B------:R-:W-:-:S07]  /*f260*/  IMAD.MOV.U32 R4, RZ, RZ, R14 ;  /* 0x000000ffff047224 */ /* 0x000fce00078e000e */
[----:B0-----:R-:W-:Y:S05]  /*f270*/  WARPSYNC.COLLECTIVE R15, `(.L_x_307) ;  /* 0x000000000f087348 */ /* 0x001fea0003c00000 */
[----:B------:R1:W2:Y:S02]  /*f280*/  SHFL.IDX P6, R14, R13, R12, R11 ;  /* 0x0000000c0d0e7389 */ /* 0x0002a400000c000b */
[----:B012---:R-:W-:Y:S01]  /*f290*/  ENDCOLLECTIVE ;  /* 0x000000000000791b */ /* 0x007fe20003800000 */
.L_x_307:
        /* <DEDUP_REMOVED lines=13> */
[----:B------:R-:W-:-:S13]  /*f370*/  ISETP.GE.AND P1, PT, R7, R2, PT ;  /* 0x000000020700720c */ /* 0x000fda0003f26270 */
[----:B0-----:R-:W-:Y:S05]  /*f380*/  WARPSYNC.COLLECTIVE R15, `(.L_x_308) ;  /* 0x000000000f087348 */ /* 0x001fea0003c00000 */
[----:B------:R1:W2:Y:S02]  /*f390*/  SHFL.IDX P6, R14, R13, R12, R11 ;  /* 0x0000000c0d0e7389 */ /* 0x0002a400000c000b */
[----:B012---:R-:W-:Y:S01]  /*f3a0*/  ENDCOLLECTIVE ;  /* 0x000000000000791b */ /* 0x007fe20003800000 */
.L_x_308:
[----:B------:R-:W-:Y:S01]  /*f3b0*/  @!P1 LEA R6, R10, UR38, 0x1 ;  /* 0x000000260a069c11 */ /* 0x000fe2000f8e08ff */
[----:B------:R-:W-:Y:S02]  /*f3c0*/  IMAD.MOV.U32 R13, RZ, RZ, R0 ;  /* 0x000000ffff0d7224 */ /* 0x000fe400078e0000 */
[----:B------:R-:W-:-:S07]  /*f3d0*/  IMAD.MOV.U32 R4, RZ, RZ, R14 ;  /* 0x000000ffff047224 */ /* 0x000fce00078e000e */
[----:B------:R-:W-:Y:S05]  /*f3e0*/  WARPSYNC.COLLECTIVE R15, `(.L_x_309) ;  /* 0x000000000f087348 */ /* 0x000fea0003c00000 */
[----:B------:R0:W1:Y:S02]  /*f3f0*/  SHFL.IDX P6, R14, R13, R12, R11 ;  /* 0x0000000c0d0e7389 */ /* 0x00006400000c000b */
[----:B01----:R-:W-:Y:S01]  /*f400*/  ENDCOLLECTIVE ;  /* 0x000000000000791b */ /* 0x003fe20003800000 */
.L_x_309:
        /* <DEDUP_REMOVED lines=16> */
.L_x_310:
[----:B------:R-:W-:Y:S01]  /*f510*/  IMAD.MOV.U32 R13, RZ, RZ, R0 ;  /* 0x000000ffff0d7224 */ /* 0x000fe200078e0000 */
[----:B------:R-:W-:-:S07]  /*f520*/  MOV R3, R14 ;  /* 0x0000000e00037202 */ /* 0x000fce0000000f00 */
[----:B------:R-:W-:Y:S05]  /*f530*/  WARPSYNC.COLLECTIVE R15, `(.L_x_311) ;  /* 0x000000000f087348 */ /* 0x000fea0003c00000 */
[----:B------:R0:W1:Y:S02]  /*f540*/  SHFL.IDX P6, R14, R13, R12, R11 ;  /* 0x0000000c0d0e7389 */ /* 0x00006400000c000b */
[----:B01----:R-:W-:Y:S01]  /*f550*/  ENDCOLLECTIVE ;  /* 0x000000000000791b */ /* 0x003fe20003800000 */
.L_x_311:
[----:B------:R-:W-:Y:S01]  /*f560*/  IMAD.MOV.U32 R0, RZ, RZ, R14 ;  /* 0x000000ffff007224 */ /* 0x000fe200078e000e */
[----:B------:R-:W-:Y:S06]  /*f570*/  BRA `(.L_x_312) ;  /* 0xffffffbc00847947 */ /* 0x000fec000383ffff */
.L_x_216:
[----:B------:R-:W-:Y:S01]  /*f580*/  BSSY B0, `(.L_x_313) ;  /* 0x0000008000007945 */ /* 0x000fe20003800000 */
[----:B------:R-:W-:Y:S02]  /*f590*/  IMAD.MOV.U32 R13, RZ, RZ, R4 ;  /* 0x000000ffff0d7224 */ /* 0x000fe400078e0004 */
[----:B------:R-:W-:Y:S02]  /*f5a0*/  IMAD.MOV.U32 R12, RZ, RZ, RZ ;  /* 0x000000ffff0c7224 */ /* 0x000fe400078e00ff */
[----:B------:R-:W-:Y:S02]  /*f5b0*/  IMAD.MOV.U32 R11, RZ, RZ, 0x181f ;  /* 0x0000181fff0b7424 */ /* 0x000fe400078e00ff */
[----:B------:R-:W-:-:S07]  /*f5c0*/  IMAD.MOV.U32 R15, RZ, RZ, -0x1 ;  /* 0xffffffffff0f7424 */ /* 0x000fce00078e00ff */
[----:B0-----:R-:W-:Y:S05]  /*f5d0*/  WARPSYNC.COLLECTIVE R15, `(.L_x_314) ;  /* 0x000000000f087348 */ /* 0x001fea0003c00000 */
[----:B------:R1:W2:Y:S02]  /*f5e0*/  SHFL.IDX P6, R14, R13, R12, R11 ;  /* 0x0000000c0d0e7389 */ /* 0x0002a400000c000b */
[----:B012---:R-:W-:Y:S01]  /*f5f0*/  ENDCOLLECTIVE ;  /* 0x000000000000791b */ /* 0x007fe20003800000 */
.L_x_314:
[----:B------:R-:W-:Y:S05]  /*f600*/  BSYNC B0 ;  /* 0x0000000000007941 */ /* 0x000fea0003800000 */
.L_x_313:
[----:B------:R-:W-:Y:S01]  /*f610*/  IMAD.MOV.U32 R13, RZ, RZ, R5 ;  /* 0x000000ffff0d7224 */ /* 0x000fe200078e0005 */
[----:B------:R-:W-:Y:S01]  /*f620*/  MOV R15, 0xffffffff ;  /* 0xffffffff000f7802 */ /* 0x000fe20000000f00 */
[----:B------:R-:W-:Y:S01]  /*f630*/  IMAD.MOV.U32 R12, RZ, RZ, RZ ;  /* 0x000000ffff0c7224 */ /* 0x000fe200078e00ff */
[----:B------:R0:W5:Y:S01]  /*f640*/  LDL.LU R9, [R1+0x1c] ;  /* 0x00001c0001097983 */ /* 0x0001620000300800 */
[----:B------:R-:W-:Y:S02]  /*f650*/  IMAD.MOV.U32 R11, RZ, RZ, 0x181f ;  /* 0x0000181fff0b7424 */ /* 0x000fe400078e00ff */
[----:B------:R-:W-:Y:S01]  /*f660*/  IMAD.MOV.U32 R2, RZ, RZ, R14 ;  /* 0x000000ffff027224 */ /* 0x000fe200078e000e */
[----:B------:R0:W5:Y:S04]  /*f670*/  LDL.LU R7, [R1+0x20] ;  /* 0x0000200001077983 */ /* 0x0001680000300800 */
[----:B------:R0:W5:Y:S02]  /*f680*/  LDL R10, [R1] ;  /* 0x00000000010a7983 */ /* 0x0001640000100800 */
[----:B0----5:R-:W-:Y:S05]  /*f690*/  WARPSYNC.COLLECTIVE R15, `(.L_x_315) ;  /* 0x000000000f087348 */ /* 0x021fea0003c00000 */
[----:B------:R1:W2:Y:S02]  /*f6a0*/  SHFL.IDX P6, R14, R13, R12, R11 ;  /* 0x0000000c0d0e7389 */ /* 0x0002a400000c000b */
[----:B012--5:R-:W-:Y:S01]  /*f6b0*/  ENDCOLLECTIVE ;  /* 0x000000000000791b */ /* 0x027fe20003800000 */
.L_x_315:
[----:B------:R-:W-:Y:S01]  /*f6c0*/  ULDC UR4, c[0x0][0x288] ;  /* 0x0000a20000047ab9 */ /* 0x000fe20000000800 */
[----:B------:R-:W2:Y:S04]  /*f6d0*/  LDL.LU R13, [R1+0xc] ;  /* 0x00000c00010d7983 */ /* 0x000ea80000300800 */
[----:B------:R-:W3:Y:S04]  /*f6e0*/  LDL.LU R12, [R1+0x10] ;  /* 0x00001000010c7983 */ /* 0x000ee80000300800 */
[----:B------:R-:W4:Y:S04]  /*f6f0*/  LDL.LU R11, [R1+0x14] ;  /* 0x00001400010b7983 */ /* 0x000f280000300800 */
[----:B------:R-:W5:Y:S01]  /*f700*/  LDL.LU R15, [R1+0x18] ;  /* 0x00001800010f7983 */ /* 0x000f620000300800 */
[----:B------:R-:W-:-:S03]  /*f710*/  IMAD.MOV.U32 R3, RZ, RZ, R14 ;  /* 0x000000ffff037224 */ /* 0x000fc600078e000e */
[----:B------:R-:W5:Y:S01]  /*f720*/  LDL.LU R14, [R1+0x4] ;  /* 0x00000400010e7983 */ /* 0x000f620000300800 */
[----:B------:R-:W-:Y:S01]  /*f730*/  IMAD R0, R6, UR4, RZ ;  /* 0x0000000406007c24 */ /* 0x000fe2000f8e02ff */
[----:B------:R-:W-:Y:S01]  /*f740*/  LOP3.LUT R17, R17, 0xffffffbf, RZ, 0xc0, !PT ;  /* 0xffffffbf11117812 */ /* 0x000fe200078ec0ff */
[----:B------:R-:W-:-:S03]  /*f750*/  ULDC.64 UR6, c[0x0][0x208] ;  /* 0x0000820000067ab9 */ /* 0x000fc60000000a00 */
[-C--:B--2---:R-:W-:Y:S01]  /*f760*/  ISETP.GE.AND P6, PT, R13, R0.reuse, PT ;  /* 0x000000000d00720c */ /* 0x084fe20003fc6270 */
[----:B------:R-:W-:Y:S01]  /*f770*/  IMAD.MOV.U32 R13, RZ, RZ, R4 ;  /* 0x000000ffff0d7224 */ /* 0x000fe200078e0004 */
[----:B---3--:R-:W-:Y:S01]  /*f780*/  ISETP.GE.AND P5, PT, R12, R0, PT ;  /* 0x000000000c00720c */ /* 0x008fe20003fa6270 */
[----:B------:R-:W-:-:S10]  /*f790*/  IMAD.MOV.U32 R12, RZ, RZ, 0x1 ;  /* 0x00000001ff0c7424 */ /* 0x000fd400078e00ff */
[----:B------:R-:W-:Y:S02]  /*f7a0*/  @P6 LOP3.LUT R17, R17, 0x40, RZ, 0xfc, !PT ;  /* 0x0000004011116812 */ /* 0x000fe400078efcff */
[-C--:B----4-:R-:W-:Y:S01]  /*f7b0*/  ISETP.GE.AND P6, PT, R11, R0.reuse, PT ;  /* 0x000000000b00720c */ /* 0x090fe20003fc6270 */
[----:B------:R-:W-:Y:S01]  /*f7c0*/  IMAD.MOV.U32 R11, RZ, RZ, 0x181f ;  /* 0x0000181fff0b7424 */ /* 0x000fe200078e00ff */
[----:B------:R-:W-:Y:S02]  /*f7d0*/  LOP3.LUT R17, R17, 0xffffffdf, RZ, 0xc0, !PT ;  /* 0xffffffdf11117812 */ /* 0x000fe400078ec0ff */
[-C--:B-----5:R-:W-:Y:S02]  /*f7e0*/  ISETP.GE.AND P4, PT, R14, R0.reuse, PT ;  /* 0x000000000e00720c */ /* 0x0a0fe40003f86270 */
[----:B------:R-:W-:Y:S02]  /*f7f0*/  @P5 LOP3.LUT R17, R17, 0x20, RZ, 0xfc, !PT ;  /* 0x0000002011115812 */ /* 0x000fe400078efcff */
[----:B------:R-:W-:Y:S01]  /*f800*/  ISETP.GE.AND P5, PT, R15, R0, PT ;  /* 0x000000000f00720c */ /* 0x000fe20003fa6270 */
[----:B------:R-:W-:Y:S01]  /*f810*/  IMAD.MOV.U32 R15, RZ, RZ, -0x1 ;  /* 0xffffffffff0f7424 */ /* 0x000fe200078e00ff */
[----:B------:R-:W-:-:S04]  /*f820*/  LOP3.LUT R17, R17, 0xffffffef, RZ, 0xc0, !PT ;  /* 0xffffffef11117812 */ /* 0x000fc800078ec0ff */
[----:B------:R-:W-:Y:S02]  /*f830*/  @P6 LOP3.LUT R17, R17, 0x10, RZ, 0xfc, !PT ;  /* 0x0000001011116812 */ /* 0x000fe400078efcff */
[-C--:B------:R-:W-:Y:S02]  /*f840*/  ISETP.GE.AND P6, PT, R9, R0.reuse, PT ;  /* 0x000000000900720c */ /* 0x080fe40003fc6270 */
[----:B------:R-:W-:Y:S02]  /*f850*/  LOP3.LUT R17, R17, 0xfffffff7, RZ, 0xc0, !PT ;  /* 0xfffffff711117812 */ /* 0x000fe400078ec0ff */
[----:B------:R-:W-:Y:S02]  /*f860*/  @!P4 LEA R21, R10, UR38, 0x1 ;  /* 0x000000260a15cc11 */ /* 0x000fe4000f8e08ff */
[----:B------:R-:W-:Y:S02]  /*f870*/  @P5 LOP3.LUT R17, R17, 0x8, RZ, 0xfc, !PT ;  /* 0x0000000811115812 */ /* 0x000fe400078efcff */
[----:B------:R-:W-:-:S02]  /*f880*/  ISETP.GE.AND P5, PT, R7, R0, PT ;  /* 0x000000000700720c */ /* 0x000fc40003fa6270 */
[----:B------:R-:W-:Y:S02]  /*f890*/  LOP3.LUT R17, R17, 0xfffffffb, RZ, 0xc0, !PT ;  /* 0xfffffffb11117812 */ /* 0x000fe400078ec0ff */
[----:B------:R-:W-:Y:S02]  /*f8a0*/  P2R R7, PR, RZ, 0x20 ;  /* 0x00000020ff077803 */ /* 0x000fe40000000000 */
[----:B------:R-:W-:Y:S02]  /*f8b0*/  @P6 LOP3.LUT R17, R17, 0x4, RZ, 0xfc, !PT ;  /* 0x0000000411116812 */ /* 0x000fe400078efcff */
[----:B------:R-:W-:Y:S02]  /*f8c0*/  @!P4 LEA R3, P6, R8, R3, 0x1 ;  /* 0x000000030803c211 */ /* 0x000fe400078c08ff */
[----:B------:R-:W-:-:S03]  /*f8d0*/  LOP3.LUT P5, RZ, R17, 0x20, RZ, 0xc0, !PT ;  /* 0x0000002011ff7812 */ /* 0x000fc600078ac0ff */
[----:B------:R-:W-:-:S05]  /*f8e0*/  @!P4 IMAD.X R2, RZ, RZ, R2, P6 ;  /* 0x000000ffff02c224 */ /* 0x000fca00030e0602 */
[----:B------:R-:W-:-:S04]  /*f8f0*/  @!P4 LOP3.LUT R3, R3, R2, RZ, 0x3c, !PT ;  /* 0x000000020303c212 */ /* 0x000fc800078e3cff */
[----:B------:R-:W-:-:S04]  /*f900*/  @!P4 LOP3.LUT R2, R3, R2, RZ, 0x3c, !PT ;  /* 0x000000020302c212 */ /* 0x000fc800078e3cff */
[----:B------:R-:W-:-:S05]  /*f910*/  @!P4 LOP3.LUT R3, R3, R2, RZ, 0x3c, !PT ;  /* 0x000000020303c212 */ /* 0x000fca00078e3cff */
[----:B------:R-:W-:Y:S01]  /*f920*/  @!PT LDS RZ, [RZ] ;  /* 0x00000000fffff984 */ /* 0x000fe20000000800 */
[----:B------:R-:W-:Y:S01]  /*f930*/  @!PT LDS RZ, [RZ] ;  /* 0x00000000fffff984 */ /* 0x000fe20000000800 */
[----:B------:R-:W-:Y:S01]  /*f940*/  @!PT LDS RZ, [RZ] ;  /* 0x00000000fffff984 */ /* 0x000fe20000000800 */
[----:B------:R0:W-:Y:S04]  /*f950*/  @!P4 LDGSTS.E.BYPASS.LTC128B.128 [R21+0x22400], desc[UR6][R2.64], !P3 ;  /* 0x224000000215cfae */ /* 0x0001e8000d901d46 */
[----:B------:R0:W-:Y:S04]  /*f960*/  @!P4 LDGSTS.E.BYPASS.LTC128B.128 [R21+0x26400], desc[UR6][R2.64+0x80], !P0 ;  /* 0x264000800215cfae */ /* 0x0001e8000c101d46 */
[----:B------:R0:W-:Y:S04]  /*f970*/  @!P4 LDGSTS.E.BYPASS.LTC128B.128 [R21+0x2a400], desc[UR6][R2.64+0x100], !P1 ;  /* 0x2a4001000215cfae */ /* 0x0001e8000c901d46 */
[----:B------:R0:W-:Y:S01]  /*f980*/  @!P4 LDGSTS.E.BYPASS.LTC128B.128 [R21+0x2e400], desc[UR6][R2.64+0x180], !P2 ;  /* 0x2e4001800215cfae */ /* 0x0001e2000d101d46 */
[----:B------:R-:W-:-:S13]  /*f990*/  LOP3.LUT P4, RZ, R17, 0x40, RZ, 0xc0, !PT ;  /* 0x0000004011ff7812 */ /* 0x000fda000788c0ff */
[----:B0-----:R-:W-:Y:S05]  /*f9a0*/  WARPSYNC.COLLECTIVE R15, `(.L_x_316) ;  /* 0x000000000f087348 */ /* 0x001fea0003c00000 */
[----:B------:R1:W2:Y:S02]  /*f9b0*/  SHFL.IDX P6, R14, R13, R12, R11 ;  /* 0x0000000c0d0e7389 */ /* 0x0002a400000c000b */
[----:B012---:R-:W-:Y:S01]  /*f9c0*/  ENDCOLLECTIVE ;  /* 0x000000000000791b */ /* 0x007fe20003800000 */
.L_x_316:
[C---:B------:R-:W-:Y:S02]  /*f9d0*/  @!P5 LEA R21, R10.reuse, UR38, 0x1 ;  /* 0x000000260a15dc11 */ /* 0x040fe4000f8e08ff */
[----:B------:R-:W-:Y:S01]  /*f9e0*/  @!P4 LEA R9, R10, UR38, 0x1 ;  /* 0x000000260a09cc11 */ /* 0x000fe2000f8e08ff */
[----:B------:R-:W-:Y:S02]  /*f9f0*/  IMAD.MOV.U32 R13, RZ, RZ, R5 ;  /* 0x000000ffff0d7224 */ /* 0x000fe400078e0005 */
[----:B------:R-:W-:-:S07]  /*fa00*/  IMAD.MOV.U32 R6, RZ, RZ, R14 ;  /* 0x000000ffff067224 */ /* 0x000fce00078e000e */
[----:B------:R-:W-:Y:S05]  /*fa10*/  WARPSYNC.COLLECTIVE R15, `(.L_x_317) ;  /* 0x000000000f087348 */ /* 0x000fea0003c00000 */
[----:B------:R0:W1:Y:S02]  /*fa20*/  SHFL.IDX P6, R14, R13, R12, R11 ;  /* 0x0000000c0d0e7389 */ /* 0x00006400000c000b */
[----:B01----:R-:W-:Y:S01]  /*fa30*/  ENDCOLLECTIVE ;  /* 0x000000000000791b */ /* 0x003fe20003800000 */
.L_x_317:
[----:B------:R-:W-:Y:S01]  /*fa40*/  ULDC.64 UR4, c[0x0][0x208] ;  /* 0x0000820000047ab9 */ /* 0x000fe20000000a00 */
[----:B------:R-:W-:Y:S01]  /*fa50*/  MOV R13, R4 ;  /* 0x00000004000d7202 */ /* 0x000fe20000000f00 */
[----:B------:R-:W-:Y:S02]  /*fa60*/  IMAD.MOV.U32 R12, RZ, RZ, 0x2 ;  /* 0x00000002ff0c7424 */ /* 0x000fe400078e00ff */
[----:B------:R-:W-:-:S05]  /*fa70*/  IMAD.MOV.U32 R2, RZ, RZ, R14 ;  /* 0x000000ffff027224 */ /* 0x000fca00078e000e */
[----:B------:R-:W-:-:S05]  /*fa80*/  @!P4 LEA R2, P6, R8, R2, 0x1 ;  /* 0x000000020802c211 */ /* 0x000fca00078c08ff */
[----:B------:R-:W-:-:S05]  /*fa90*/  @!P4 IMAD.X R3, RZ, RZ, R6, P6 ;  /* 0x000000ffff03c224 */ /* 0x000fca00030e0606 */
        /* <DEDUP_REMOVED lines=11> */
.L_x_318:
[----:B------:R-:W-:Y:S01]  /*fb50*/  @!P4 LEA R9, R10, UR38, 0x1 ;  /* 0x000000260a09cc11 */ /* 0x000fe2000f8e08ff */
[----:B------:R-:W-:Y:S02]  /*fb60*/  IMAD.MOV.U32 R13, RZ, RZ, R5 ;  /* 0x000000ffff0d7224 */ /* 0x000fe400078e0005 */
[----:B------:R-:W-:-:S07]  /*fb70*/  IMAD.MOV.U32 R6, RZ, RZ, R14 ;  /* 0x000000ffff067224 */ /* 0x000fce00078e000e */
[----:B------:R-:W-:Y:S05]  /*fb80*/  WARPSYNC.COLLECTIVE R15, `(.L_x_319) ;  /* 0x000000000f087348 */ /* 0x000fea0003c00000 */
[----:B------:R0:W1:Y:S02]  /*fb90*/  SHFL.IDX P6, R14, R13, R12, R11 ;  /* 0x0000000c0d0e7389 */ /* 0x00006400000c000b */
[----:B01----:R-:W-:Y:S01]  /*fba0*/  ENDCOLLECTIVE ;  /* 0x000000000000791b */ /* 0x003fe20003800000 */
.L_x_319:
[----:B------:R-:W-:Y:S01]  /*fbb0*/  ULDC.64 UR4, c[0x0][0x208] ;  /* 0x0000820000047ab9 */ /* 0x000fe20000000a00 */
[----:B------:R-:W-:Y:S02]  /*fbc0*/  IMAD.MOV.U32 R13, RZ, RZ, R4 ;  /* 0x000000ffff0d7224 */ /* 0x000fe400078e0004 */
        /* <DEDUP_REMOVED lines=15> */
.L_x_320:
[----:B------:R-:W-:Y:S02]  /*fcc0*/  IMAD.MOV.U32 R13, RZ, RZ, R5 ;  /* 0x000000ffff0d7224 */ /* 0x000fe400078e0005 */
[----:B------:R-:W-:-:S07]  /*fcd0*/  IMAD.MOV.U32 R6, RZ, RZ, R14 ;  /* 0x000000ffff067224 */ /* 0x000fce00078e000e */
[----:B------:R-:W-:Y:S05]  /*fce0*/  WARPSYNC.COLLECTIVE R15, `(.L_x_321) ;  /* 0x000000000f087348 */ /* 0x000fea0003c00000 */
[----:B------:R0:W1:Y:S02]  /*fcf0*/  SHFL.IDX P6, R14, R13, R12, R11 ;  /* 0x0000000c0d0e7389 */ /* 0x00006400000c000b */
[----:B01----:R-:W-:Y:S01]  /*fd00*/  ENDCOLLECTIVE ;  /* 0x000000000000791b */ /* 0x003fe20003800000 */
.L_x_321:
[----:B------:R-:W-:Y:S01]  /*fd10*/  ULDC.64 UR4, c[0x0][0x208] ;  /* 0x0000820000047ab9 */ /* 0x000fe20000000a00 */
[----:B------:R-:W-:Y:S01]  /*fd20*/  MOV R13, R4 ;  /* 0x00000004000d7202 */ /* 0x000fe20000000f00 */
[----:B------:R-:W-:Y:S01]  /*fd30*/  IMAD.MOV.U32 R12, RZ, RZ, 0x4 ;  /* 0x00000004ff0c7424 */ /* 0x000fe200078e00ff */
        /* <DEDUP_REMOVED lines=13> */
.L_x_322:
[----:B------:R-:W0:Y:S01]  /*fe10*/  S2R R9, SR_TID.X ;  /* 0x0000000000097919 */ /* 0x000e220000002100 */
[----:B------:R-:W-:Y:S02]  /*fe20*/  IMAD.MOV.U32 R13, RZ, RZ, R5 ;  /* 0x000000ffff0d7224 */ /* 0x000fe400078e0005 */
[----:B------:R-:W-:-:S07]  /*fe30*/  IMAD.MOV.U32 R6, RZ, RZ, R14 ;  /* 0x000000ffff067224 */ /* 0x000fce00078e000e */
[----:B0-----:R-:W-:Y:S05]  /*fe40*/  WARPSYNC.COLLECTIVE R15, `(.L_x_323) ;  /* 0x000000000f087348 */ /* 0x001fea0003c00000 */
[----:B------:R1:W2:Y:S02]  /*fe50*/  SHFL.IDX P6, R14, R13, R12, R11 ;  /* 0x0000000c0d0e7389 */ /* 0x0002a400000c000b */
[----:B012---:R-:W-:Y:S01]  /*fe60*/  ENDCOLLECTIVE ;  /* 0x000000000000791b */ /* 0x007fe20003800000 */
.L_x_323:
[----:B------:R-:W-:Y:S01]  /*fe70*/  ULDC.64 UR4, c[0x0][0x208] ;  /* 0x0000820000047ab9 */ /* 0x000fe20000000a00 */
[----:B------:R-:W-:Y:S02]  /*fe80*/  IMAD.MOV.U32 R13, RZ, RZ, R4 ;  /* 0x000000ffff0d7224 */ /* 0x000fe400078e0004 */
[----:B------:R-:W-:Y:S01]  /*fe90*/  IMAD.MOV.U32 R12, RZ, RZ, 0x5 ;  /* 0x00000005ff0c7424 */ /* 0x000fe200078e00ff */
[----:B------:R-:W-:-:S05]  /*fea0*/  @!P5 LEA R8, P6, R8, R14, 0x1 ;  /* 0x0000000e0808d211 */ /* 0x000fca00078c08ff */
[----:B------:R-:W-:Y:S01]  /*feb0*/  @!P5 IMAD.X R21, RZ, RZ, R6, P6 ;  /* 0x000000ffff15d224 */ /* 0x000fe200030e0606 */
[----:B------:R-:W-:Y:S02]  /*fec0*/  LOP3.LUT P6, RZ, R17, 0x8, RZ, 0xc0, !PT ;  /* 0x0000000811ff7812 */ /* 0x000fe400078cc0ff */
[----:B------:R-:W-:-:S11]  /*fed0*/  ISETP.NE.AND P5, PT, R7, RZ, PT ;  /* 0x000000ff0700720c */ /* 0x000fd60003fa5270 */
[C---:B------:R-:W-:Y:S01]  /*fee0*/  @!P6 LEA R7, R10.reuse, UR38, 0x1 ;  /* 0x000000260a07ec11 */ /* 0x040fe2000f8e08ff */
[----:B------:R-:W-:Y:S02]  /*fef0*/  @!P6 IMAD.MOV.U32 R2, RZ, RZ, R8 ;  /* 0x000000ffff02e224 */ /* 0x000fe400078e0008 */
[----:B------:R-:W-:Y:S01]  /*ff00*/  @!P6 IMAD.MOV.U32 R3, RZ, RZ, R21 ;  /* 0x000000ffff03e224 */ /* 0x000fe200078e0015 */
[----:B------:R-:W-:Y:S01]  /*ff10*/  @!P4 LEA R21, R10, UR38, 0x1 ;  /* 0x000000260a15cc11 */ /* 0x000fe2000f8e08ff */
[----:B------:R-:W-:-:S03]  /*ff20*/  IMAD.SHL.U32 R8, R9, 0x8, RZ ;  /* 0x0000000809087824 */ /* 0x000fc600078e00ff */
[----:B------:R-:W-:Y:S01]  /*ff30*/  @!PT LDS RZ, [RZ] ;  /* 0x00000000fffff984 */ /* 0x000fe20000000800 */
[----:B------:R-:W-:Y:S01]  /*ff40*/  @!PT LDS RZ, [RZ] ;  /* 0x00000000fffff984 */ /* 0x000fe20000000800 */
[----:B------:R-:W-:Y:S01]  /*ff50*/  @!PT LDS RZ, [RZ] ;  /* 0x00000000fffff984 */ /* 0x000fe20000000800 */
[----:B------:R0:W-:Y:S02]  /*ff60*/  @!P6 LDGSTS.E.BYPASS.LTC128B.128 [R7+0x24400], desc[UR4][R2.64], !P3 ;  /* 0x244000000207efae */ /* 0x0001e4000d901d44 */
[----:B------:R-:W-:Y:S02]  /*ff70*/  LOP3.LUT R8, R8, 0x38, RZ, 0xc0, !PT ;  /* 0x0000003808087812 */ /* 0x000fe400078ec0ff */
[----:B------:R0:W-:Y:S04]  /*ff80*/  @!P6 LDGSTS.E.BYPASS.LTC128B.128 [R7+0x28400], desc[UR4][R2.64+0x80], !P0 ;  /* 0x284000800207efae */ /* 0x0001e8000c101d44 */
[----:B------:R0:W-:Y:S04]  /*ff90*/  @!P6 LDGSTS.E.BYPASS.LTC128B.128 [R7+0x2c400], desc[UR4][R2.64+0x100], !P1 ;  /* 0x2c4001000207efae */ /* 0x0001e8000c901d44 */
[----:B------:R0:W-:Y:S02]  /*ffa0*/  @!P6 LDGSTS.E.BYPASS.LTC128B.128 [R7+0x30400], desc[UR4][R2.64+0x180], !P2 ;  /* 0x304001800207efae */ /* 0x0001e4000d101d44 */
[----:B0-----:R-:W-:Y:S05]  /*ffb0*/  WARPSYNC.COLLECTIVE R15, `(.L_x_324) ;  /* 0x000000000f087348 */ /* 0x001fea0003c00000 */
[----:B------:R1:W2:Y:S02]  /*ffc0*/  SHFL.IDX P6, R14, R13, R12, R11 ;  /* 0x0000000c0d0e7389 */ /* 0x0002a400000c000b */
[----:B012---:R-:W-:Y:S01]  /*ffd0*/  ENDCOLLECTIVE ;  /* 0x000000000000791b */ /* 0x007fe20003800000 */
.L_x_324:
[----:B------:R-:W-:Y:S01]  /*ffe0*/  MOV R13, R5 ;  /* 0x00000005000d7202 */ /* 0x000fe20000000f00 */
[----:B------:R-:W-:-:S07]  /*fff0*/  IMAD.MOV.U32 R6, RZ, RZ, R14 ;  /* 0x000000ffff067224 */ /* 0x000fce00078e000e */
[----:B------:R-:W-:Y:S05]  /*10000*/  WARPSYNC.COLLECTIVE R15, `(.L_x_325) ;  /* 0x000000000f087348 */ /* 0x000fea0003c00000 */
[----:B------:R0:W1:Y:S02]  /*10010*/  SHFL.IDX P6, R14, R13, R12, R11 ;  /* 0x0000000c0d0e7389 */ /* 0x00006400000c000b */
[----:B01----:R-:W-:Y:S01]  /*10020*/  ENDCOLLECTIVE ;  /* 0x000000000000791b */ /* 0x003fe20003800000 */
.L_x_325:
[----:B------:R-:W-:Y:S01]  /*10030*/  ULDC.64 UR4, c[0x0][0x208] ;  /* 0x0000820000047ab9 */ /* 0x000fe20000000a00 */
[----:B------:R-:W-:Y:S02]  /*10040*/  IMAD.MOV.U32 R13, RZ, RZ, R4 ;  /* 0x000000ffff0d7224 */ /* 0x000fe400078e0004 */
[----:B------:R-:W-:Y:S01]  /*10050*/  IMAD.MOV.U32 R12, RZ, RZ, 0x6 ;  /* 0x00000006ff0c7424 */ /* 0x000fe200078e00ff */
[----:B------:R-:W-:-:S05]  /*10060*/  @!P4 LEA R14, P6, R8, R14, 0x1 ;  /* 0x0000000e080ec211 */ /* 0x000fca00078c08ff */
[----:B------:R-:W-:Y:S02]  /*10070*/  @!P4 IMAD.X R9, RZ, RZ, R6, P6 ;  /* 0x000000ffff09c224 */ /* 0x000fe400030e0606 */
[----:B------:R-:W-:Y:S02]  /*10080*/  @!P4 IMAD.MOV.U32 R2, RZ, RZ, R14 ;  /* 0x000000ffff02c224 */ /* 0x000fe400078e000e */
[----:B------:R-:W-:Y:S01]  /*10090*/  @!P4 IMAD.MOV.U32 R3, RZ, RZ, R9 ;  /* 0x000000ffff03c224 */ /* 0x000fe200078e0009 */
[----:B------:R-:W-:-:S04]  /*100a0*/  @!P5 LEA R9, R10, UR38, 0x1 ;  /* 0x000000260a09dc11 */ /* 0x000fc8000f8e08ff */
[----:B------:R-:W-:Y:S01]  /*100b0*/  @!PT LDS RZ, [RZ] ;  /* 0x00000000fffff984 */ /* 0x000fe20000000800 */
[----:B------:R-:W-:Y:S01]  /*100c0*/  @!PT LDS RZ, [RZ] ;  /* 0x00000000fffff984 */ /* 0x000fe20000000800 */
[----:B------:R-:W-:Y:S01]  /*100d0*/  @!PT LDS RZ, [RZ] ;  /* 0x00000000fffff984 */ /* 0x000fe20000000800 */
[----:B------:R0:W-:Y:S04]  /*100e0*/  @!P4 LDGSTS.E.BYPASS.LTC128B.128 [R21+0x24c00], desc[UR4][R2.64], !P3 ;  /* 0x24c000000215cfae */ /* 0x0001e8000d901d44 */
[----:B------:R0:W-:Y:S04]  /*100f0*/  @!P4 LDGSTS.E.BYPASS.LTC128B.128 [R21+0x28c00], desc[UR4][R2.64+0x80], !P0 ;  /* 0x28c000800215cfae */ /* 0x0001e8000c101d44 */
[----:B------:R0:W-:Y:S04]  /*10100*/  @!P4 LDGSTS.E.BYPASS.LTC128B.128 [R21+0x2cc00], desc[UR4][R2.64+0x100], !P1 ;  /* 0x2cc001000215cfae */ /* 0x0001e8000c901d44 */
[----:B------:R0:W-:Y:S02]  /*10110*/  @!P4 LDGSTS.E.BYPASS.LTC128B.128 [R21+0x30c00], desc[UR4][R2.64+0x180], !P2 ;  /* 0x30c001800215cfae */ /* 0x0001e4000d101d44 */
[----:B0-----:R-:W-:Y:S05]  /*10120*/  WARPSYNC.COLLECTIVE R15, `(.L_x_326) ;  /* 0x000000000f087348 */ /* 0x001fea0003c00000 */
[----:B------:R1:W2:Y:S02]  /*10130*/  SHFL.IDX P6, R14, R13, R12, R11 ;  /* 0x0000000c0d0e7389 */ /* 0x0002a400000c000b */
[----:B012---:R-:W-:Y:S01]  /*10140*/  ENDCOLLECTIVE ;  /* 0x000000000000791b */ /* 0x007fe20003800000 */
.L_x_326:
[----:B------:R-:W-:Y:S02]  /*10150*/  IMAD.MOV.U32 R13, RZ, RZ, R5 ;  /* 0x000000ffff0d7224 */ /* 0x000fe400078e0005 */
[----:B------:R-:W-:-:S07]  /*10160*/  IMAD.MOV.U32 R6, RZ, RZ, R14 ;  /* 0x000000ffff067224 */ /* 0x000fce00078e000e */
[----:B------:R-:W-:Y:S05]  /*10170*/  WARPSYNC.COLLECTIVE R15, `(.L_x_327) ;  /* 0x000000000f087348 */ /* 0x000fea0003c00000 */
[----:B------:R0:W1:Y:S02]  /*10180*/  SHFL.IDX P6, R14, R13, R12, R11 ;  /* 0x0000000c0d0e7389 */ /* 0x00006400000c000b */
[----:B01----:R-:W-:Y:S01]  /*10190*/  ENDCOLLECTIVE ;  /* 0x000000000000791b */ /* 0x003fe20003800000 */
.L_x_327:
[----:B------:R-:W-:Y:S01]  /*101a0*/  ULDC.64 UR4, c[0x0][0x208] ;  /* 0x0000820000047ab9 */ /* 0x000fe20000000a00 */
[----:B------:R-:W-:Y:S02]  /*101b0*/  IMAD.MOV.U32 R13, RZ, RZ, R4 ;  /* 0x000000ffff0d7224 */ /* 0x000fe400078e0004 */
[----:B------:R-:W-:Y:S01]  /*101c0*/  IMAD.MOV.U32 R12, RZ, RZ, 0x7 ;  /* 0x00000007ff0c7424 */ /* 0x000fe200078e00ff */
[----:B------:R-:W-:-:S04]  /*101d0*/  @!P5 LEA R14, P6, R8, R14, 0x1 ;  /* 0x0000000e080ed211 */ /* 0x000fc800078c08ff */
[----:B------:R-:W-:Y:S01]  /*101e0*/  @!P5 MOV R2, R14 ;  /* 0x0000000e0002d202 */ /* 0x000fe20000000f00 */
[----:B------:R-:W-:-:S04]  /*101f0*/  @!P5 IMAD.X R7, RZ, RZ, R6, P6 ;  /* 0x000000ffff07d224 */ /* 0x000fc800030e0606 */
[----:B------:R-:W-:-:S05]  /*10200*/  @!P5 IMAD.MOV.U32 R3, RZ, RZ, R7 ;  /* 0x000000ffff03d224 */ /* 0x000fca00078e0007 */
        /* <DEDUP_REMOVED lines=10> */
.L_x_328:
[----:B------:R-:W-:Y:S02]  /*102b0*/  IMAD.MOV.U32 R13, RZ, RZ, R5 ;  /* 0x000000ffff0d7224 */ /* 0x000fe400078e0005 */
[----:B------:R-:W-:-:S07]  /*102c0*/  IMAD.MOV.U32 R6, RZ, RZ, R14 ;  /* 0x000000ffff067224 */ /* 0x000fce00078e000e */
[----:B------:R-:W-:Y:S05]  /*102d0*/  WARPSYNC.COLLECTIVE R15, `(.L_x_329) ;  /* 0x000000000f087348 */ /* 0x000fea0003c00000 */
[----:B------:R0:W1:Y:S02]  /*102e0*/  SHFL.IDX P6, R14, R13, R12, R11 ;  /* 0x0000000c0d0e7389 */ /* 0x00006400000c000b */
[----:B01----:R-:W-:Y:S01]  /*102f0*/  ENDCOLLECTIVE ;  /* 0x000000000000791b */ /* 0x003fe20003800000 */
.L_x_329:
[----:B------:R-:W-:Y:S05]  /*10300*/  BRA `(.L_x_330) ;  /* 0xffffffbc004c7947 */ /* 0x000fea000383ffff */
.L_x_219:
[----:B0-----:R-:W-:-:S04]  /*10310*/  IMAD.U32 R3, RZ, RZ, UR38 ;  /* 0x00000026ff037e24 */ /* 0x001fc8000f8e00ff */
[----:B------:R0:W3:Y:S03]  /*10320*/  SYNCS.PHASECHK.TRANS64.TRYWAIT P0, [R3+URZ+0x32420], R2 ;  /* 0x03242002030075a7 */ /* 0x0000e6000800017f */
[----:B---3--:R-:W-:Y:S05]  /*10330*/  @!P0 NANOSLEEP.SYNCS 0x989680 ;  /* 0x009896800000895d */ /* 0x008fea0003900000 */
[----:B------:R-:W3:Y:S02]  /*10340*/  @!P0 SYNCS.PHASECHK.TRANS64 P0, [R3+URZ+0x32420], R2 ;  /* 0x03242002030085a7 */ /* 0x000ee4000800007f */
[----:B---3--:R-:W-:Y:S05]  /*10350*/  @!P0 BRA `(.L_x_219) ;  /* 0xfffffffc00ec8947 */ /* 0x008fea000383ffff */
[----:B------:R-:W-:Y:S05]  /*10360*/  BRA `(.L_x_331) ;  /* 0xffffffbc00c07947 */ /* 0x000fea000383ffff */
.L_x_222:
[----:B0-----:R-:W-:-:S04]  /*10370*/  IMAD.U32 R3, RZ, RZ, UR38 ;  /* 0x00000026ff037e24 */ /* 0x001fc8000f8e00ff */
[----:B------:R0:W3:Y:S03]  /*10380*/  SYNCS.PHASECHK.TRANS64.TRYWAIT P0, [R3+URZ+0x32460], R2 ;  /* 0x03246002030075a7 */ /* 0x0000e6000800017f */
[----:B---3--:R-:W-:Y:S05]  /*10390*/  @!P0 NANOSLEEP.SYNCS 0x989680 ;  /* 0x009896800000895d */ /* 0x008fea0003900000 */
[----:B------:R-:W3:Y:S02]  /*103a0*/  @!P0 SYNCS.PHASECHK.TRANS64 P0, [R3+URZ+0x32460], R2 ;  /* 0x03246002030085a7 */ /* 0x000ee4000800007f */
[----:B---3--:R-:W-:Y:S05]  /*103b0*/  @!P0 BRA `(.L_x_222) ;  /* 0xfffffffc00ec8947 */ /* 0x008fea000383ffff */
[----:B------:R-:W-:Y:S05]  /*103c0*/  BRA `(.L_x_332) ;  /* 0xffffffbc00cc7947 */ /* 0x000fea000383ffff */
.L_x_234:
[----:B-1----:R-:W-:-:S04]  /*103d0*/  IMAD.U32 R3, RZ, RZ, UR38 ;  /* 0x00000026ff037e24 */ /* 0x002fc8000f8e00ff */
[----:B------:R1:W3:Y:S03]  /*103e0*/  SYNCS.PHASECHK.TRANS64.TRYWAIT P0, [R3+URZ+0x32448], R2 ;  /* 0x03244802030075a7 */ /* 0x0002e6000800017f */
[----:B---3--:R-:W-:Y:S05]  /*103f0*/  @!P0 NANOSLEEP.SYNCS 0x989680 ;  /* 0x009896800000895d */ /* 0x008fea0003900000 */
[----:B------:R-:W3:Y:S02]  /*10400*/  @!P0 SYNCS.PHASECHK.TRANS64 P0, [R3+URZ+0x32448], R2 ;  /* 0x03244802030085a7 */ /* 0x000ee4000800007f */
[----:B---3--:R-:W-:Y:S05]  /*10410*/  @!P0 BRA `(.L_x_234) ;  /* 0xfffffffc00ec8947 */ /* 0x008fea000383ffff */
[----:B------:R-:W-:Y:S05]  /*10420*/  BRA `(.L_x_333) ;  /* 0xffffffc400cc7947 */ /* 0x000fea000383ffff */
.L_x_239:
[----:B01----:R-:W-:-:S04]  /*10430*/  IMAD.U32 R3, RZ, RZ, UR38 ;  /* 0x00000026ff037e24 */ /* 0x003fc8000f8e00ff */
[----:B------:R0:W1:Y:S03]  /*10440*/  SYNCS.PHASECHK.TRANS64.TRYWAIT P0, [R3+URZ+0x32468], R2 ;  /* 0x03246802030075a7 */ /* 0x000066000800017f */
[----:B-1----:R-:W-:Y:S05]  /*10450*/  @!P0 NANOSLEEP.SYNCS 0x989680 ;  /* 0x009896800000895d */ /* 0x002fea0003900000 */
[----:B------:R-:W1:Y:S02]  /*10460*/  @!P0 SYNCS.PHASECHK.TRANS64 P0, [R3+URZ+0x32468], R2 ;  /* 0x03246802030085a7 */ /* 0x000e64000800007f */
[----:B-1----:R-:W-:Y:S05]  /*10470*/  @!P0 BRA `(.L_x_239) ;  /* 0xfffffffc00ec8947 */ /* 0x002fea000383ffff */
[----:B------:R-:W-:Y:S05]  /*10480*/  BRA `(.L_x_334) ;  /* 0xffffffc8002c7947 */ /* 0x000fea000383ffff */
.L_x_250:
[----:B-1----:R-:W-:-:S04]  /*10490*/  MOV R3, UR38 ;  /* 0x0000002600037c02 */ /* 0x002fc80008000f00 */
[----:B------:R1:W3:Y:S03]  /*104a0*/  SYNCS.PHASECHK.TRANS64.TRYWAIT P0, [R3+URZ+0x32440], R2 ;  /* 0x03244002030075a7 */ /* 0x0002e6000800017f */
[----:B---3--:R-:W-:Y:S05]  /*104b0*/  @!P0 NANOSLEEP.SYNCS 0x989680 ;  /* 0x009896800000895d */ /* 0x008fea0003900000 */
[----:B------:R-:W3:Y:S02]  /*104c0*/  @!P0 SYNCS.PHASECHK.TRANS64 P0, [R3+URZ+0x32440], R2 ;  /* 0x03244002030085a7 */ /* 0x000ee4000800007f */
[----:B---3--:R-:W-:Y:S05]  /*104d0*/  @!P0 BRA `(.L_x_250) ;  /* 0xfffffffc00ec8947 */ /* 0x008fea000383ffff */
[----:B------:R-:W-:Y:S05]  /*104e0*/  BRA `(.L_x_335) ;  /* 0xffffffcc00ac7947 */ /* 0x000fea000383ffff */
.L_x_255:
[----:B01----:R-:W-:-:S04]  /*104f0*/  IMAD.U32 R3, RZ, RZ, UR38 ;  /* 0x00000026ff037e24 */ /* 0x003fc8000f8e00ff */
[----:B------:R0:W1:Y:S03]  /*10500*/  SYNCS.PHASECHK.TRANS64.TRYWAIT P0, [R3+URZ+0x32460], R2 ;  /* 0x03246002030075a7 */ /* 0x000066000800017f */
[----:B-1----:R-:W-:Y:S05]  /*10510*/  @!P0 NANOSLEEP.SYNCS 0x989680 ;  /* 0x009896800000895d */ /* 0x002fea0003900000 */
[----:B------:R-:W1:Y:S02]  /*10520*/  @!P0 SYNCS.PHASECHK.TRANS64 P0, [R3+URZ+0x32460], R2 ;  /* 0x03246002030085a7 */ /* 0x000e64000800007f */
[----:B-1----:R-:W-:Y:S05]  /*10530*/  @!P0 BRA `(.L_x_255) ;  /* 0xfffffffc00ec8947 */ /* 0x002fea000383ffff */
[----:B------:R-:W-:Y:S05]  /*10540*/  BRA `(.L_x_336) ;  /* 0xffffffd000107947 */ /* 0x000fea000383ffff */
.L_x_267:
[----:B-1----:R-:W-:-:S04]  /*10550*/  IMAD.U32 R3, RZ, RZ, UR38 ;  /* 0x00000026ff037e24 */ /* 0x002fc8000f8e00ff */
[----:B------:R1:W3:Y:S03]  /*10560*/  SYNCS.PHASECHK.TRANS64.TRYWAIT P0, [R3+URZ+0x32448], R2 ;  /* 0x03244802030075a7 */ /* 0x0002e6000800017f */
[----:B---3--:R-:W-:Y:S05]  /*10570*/  @!P0 NANOSLEEP.SYNCS 0x989680 ;  /* 0x009896800000895d */ /* 0x008fea0003900000 */
[----:B------:R-:W3:Y:S02]  /*10580*/  @!P0 SYNCS.PHASECHK.TRANS64 P0, [R3+URZ+0x32448], R2 ;  /* 0x03244802030085a7 */ /* 0x000ee4000800007f */
[----:B---3--:R-:W-:Y:S05]  /*10590*/  @!P0 BRA `(.L_x_267) ;  /* 0xfffffffc00ec8947 */ /* 0x008fea000383ffff */
[----:B------:R-:W-:Y:S05]  /*105a0*/  BRA `(.L_x_337) ;  /* 0xffffffd400987947 */ /* 0x000fea000383ffff */
.L_x_272:
[----:B-1----:R-:W-:-:S04]  /*105b0*/  IMAD.U32 R3, RZ, RZ, UR38 ;  /* 0x00000026ff037e24 */ /* 0x002fc8000f8e00ff */
[----:B------:R1:W3:Y:S03]  /*105c0*/  SYNCS.PHASECHK.TRANS64.TRYWAIT P0, [R3+URZ+0x32468], R2 ;  /* 0x03246802030075a7 */ /* 0x0002e6000800017f */
[----:B---3--:R-:W-:Y:S05]  /*105d0*/  @!P0 NANOSLEEP.SYNCS 0x989680 ;  /* 0x009896800000895d */ /* 0x008fea0003900000 */
[----:B------:R-:W3:Y:S02]  /*105e0*/  @!P0 SYNCS.PHASECHK.TRANS64 P0, [R3+URZ+0x32468], R2 ;  /* 0x03246802030085a7 */ /* 0x000ee4000800007f */
[----:B---3--:R-:W-:Y:S05]  /*105f0*/  @!P0 BRA `(.L_x_272) ;  /* 0xfffffffc00ec8947 */ /* 0x008fea000383ffff */
[----:B------:R-:W-:Y:S05]  /*10600*/  BRA `(.L_x_338) ;  /* 0xffffffd400fc7947 */ /* 0x000fea000383ffff */
.L_x_279:
[----:B0-----:R0:W1:Y:S02]  /*10610*/  SYNCS.PHASECHK.TRANS64.TRYWAIT P0, [R2+URZ+0x32420], R7 ;  /* 0x03242007020075a7 */ /* 0x001064000800017f */
[----:B-1----:R-:W-:Y:S05]  /*10620*/  @!P0 NANOSLEEP.SYNCS 0x989680 ;  /* 0x009896800000895d */ /* 0x002fea0003900000 */
[----:B------:R-:W1:Y:S02]  /*10630*/  @!P0 SYNCS.PHASECHK.TRANS64 P0, [R2+URZ+0x32420], R7 ;  /* 0x03242007020085a7 */ /* 0x000e64000800007f */
[----:B-1----:R-:W-:Y:S05]  /*10640*/  @!P0 BRA `(.L_x_279) ;  /* 0xfffffffc00f08947 */ /* 0x002fea000383ffff */
[----:B------:R-:W-:Y:S05]  /*10650*/  BRA `(.L_x_339) ;  /* 0xffffffdc00187947 */ /* 0x000fea000383ffff */
.L_x_280:
[----:B------:R-:W1:Y:S01]  /*10660*/  S2R R3, SR_TID.X ;  /* 0x0000000000037919 */ /* 0x000e620000002100 */
[----:B------:R-:W-:Y:S01]  /*10670*/  BSSY B0, `(.L_x_340) ;  /* 0x000000a000007945 */ /* 0x000fe20003800000 */
[----:B------:R-:W-:Y:S02]  /*10680*/  IMAD.MOV.U32 R12, RZ, RZ, RZ ;  /* 0x000000ffff0c7224 */ /* 0x000fe400078e00ff */
[----:B------:R-:W-:Y:S02]  /*10690*/  IMAD.MOV.U32 R11, RZ, RZ, 0x1f ;  /* 0x0000001fff0b7424 */ /* 0x000fe400078e00ff */
[----:B------:R-:W-:Y:S01]  /*106a0*/  IMAD.MOV.U32 R15, RZ, RZ, -0x1 ;  /* 0xffffffffff0f7424 */ /* 0x000fe200078e00ff */
[----:B-1----:R-:W-:-:S04]  /*106b0*/  SHF.R.U32.HI R3, RZ, 0x5, R3 ;  /* 0x00000005ff037819 */ /* 0x002fc80000011603 */
[----:B------:R-:W-:-:S05]  /*106c0*/  LOP3.LUT R3, R3, 0x3, RZ, 0xc0, !PT ;  /* 0x0000000303037812 */ /* 0x000fca00078ec0ff */
[----:B------:R-:W-:-:S07]  /*106d0*/  IMAD.MOV.U32 R13, RZ, RZ, R3 ;  /* 0x000000ffff0d7224 */ /* 0x000fce00078e0003 */
[----:B0-2---:R-:W-:Y:S05]  /*106e0*/  WARPSYNC.COLLECTIVE R15, `(.L_x_341) ;  /* 0x000000000f087348 */ /* 0x005fea0003c00000 */
[----:B--2---:R1:W2:Y:S02]  /*106f0*/  SHFL.IDX P6, R14, R13, R12, R11 ;  /* 0x0000000c0d0e7389 */ /* 0x0042a400000c000b */
[----:B012---:R-:W-:Y:S01]  /*10700*/  ENDCOLLECTIVE ;  /* 0x000000000000791b */ /* 0x007fe20003800000 */
.L_x_341:
[----:B------:R-:W-:Y:S05]  /*10710*/  BSYNC B0 ;  /* 0x0000000000007941 */ /* 0x000fea0003800000 */
.L_x_340:
[----:B------:R-:W-:Y:S05]  /*10720*/  BRA `(.L_x_342) ;  /* 0xffffffd800fc7947 */ /* 0x000fea000383ffff */
.L_x_281:
[----:B------:R-:W-:Y:S01]  /*10730*/  BSSY B0, `(.L_x_343) ;  /* 0x0000006000007945 */ /* 0x000fe20003800000 */
[----:B------:R-:W-:-:S07]  /*10740*/  IMAD.MOV.U32 R15, RZ, RZ, -0x1 ;  /* 0xffffffffff0f7424 */ /* 0x000fce00078e00ff */
[----:B01----:R-:W-:Y:S05]  /*10750*/  WARPSYNC.COLLECTIVE R15, `(.L_x_344) ;  /* 0x000000000f0c7348 */ /* 0x003fea0003c00000 */
[----:B------:R-:W-:Y:S02]  /*10760*/  ELECT P6, UR62, PT ;  /* 0x00000000003e782f */ /* 0x000fe400038c0000 */
[----:B------:R-:W-:Y:S01]  /*10770*/  MOV R14, UR62 ;  /* 0x0000003e000e7c02 */ /* 0x000fe20008000f00 */
[----:B01----:R-:W-:Y:S10]  /*10780*/  ENDCOLLECTIVE ;  /* 0x000000000000791b */ /* 0x003ff40003800000 */
.L_x_344:
[----:B------:R-:W-:Y:S05]  /*10790*/  BSYNC B0 ;  /* 0x0000000000007941 */ /* 0x000fea0003800000 */
.L_x_343:
[----:B------:R-:W-:Y:S05]  /*107a0*/  BRA `(.L_x_345) ;  /* 0xffffffd800f07947 */ /* 0x000fea000383ffff */
.L_x_283:
[----:B0-----:R0:W1:Y:S02]  /*107b0*/  SYNCS.PHASECHK.TRANS64.TRYWAIT P0, [R7+URZ], R4 ;  /* 0x00000004070075a7 */ /* 0x001064000800017f */
[----:B-1----:R-:W-:Y:S05]  /*107c0*/  @!P0 NANOSLEEP.SYNCS 0x989680 ;  /* 0x009896800000895d */ /* 0x002fea0003900000 */
[----:B------:R-:W1:Y:S02]  /*107d0*/  @!P0 SYNCS.PHASECHK.TRANS64 P0, [R7+URZ], R4 ;  /* 0x00000004070085a7 */ /* 0x000e64000800007f */
[----:B-1----:R-:W-:Y:S05]  /*107e0*/  @!P0 BRA `(.L_x_283) ;  /* 0xfffffffc00f08947 */ /* 0x002fea000383ffff */
[----:B------:R-:W-:Y:S05]  /*107f0*/  BRA `(.L_x_346) ;  /* 0xffffffdc002c7947 */ /* 0x000fea000383ffff */
.L_x_284:
[----:B-1----:R1:W2:Y:S02]  /*10800*/  SYNCS.PHASECHK.TRANS64.TRYWAIT P0, [R5+URZ], R0 ;  /* 0x00000000050075a7 */ /* 0x0022a4000800017f */
[----:B--2---:R-:W-:Y:S05]  /*10810*/  @!P0 NANOSLEEP.SYNCS 0x989680 ;  /* 0x009896800000895d */ /* 0x004fea0003900000 */
[----:B------:R-:W2:Y:S02]  /*10820*/  @!P0 SYNCS.PHASECHK.TRANS64 P0, [R5+URZ], R0 ;  /* 0x00000000050085a7 */ /* 0x000ea4000800007f */
[----:B--2---:R-:W-:Y:S05]  /*10830*/  @!P0 BRA `(.L_x_284) ;  /* 0xfffffffc00f08947 */ /* 0x004fea000383ffff */
[----:B------:R-:W-:Y:S05]  /*10840*/  BRA `(.L_x_347) ;  /* 0xffffffdc00207947 */ /* 0x000fea000383ffff */
.L_x_286:
[----:B-1----:R1:W2:Y:S02]  /*10850*/  SYNCS.PHASECHK.TRANS64.TRYWAIT P0, [R5+URZ], R4 ;  /* 0x00000004050075a7 */ /* 0x0022a4000800017f */
[----:B--2---:R-:W-:Y:S05]  /*10860*/  @!P0 NANOSLEEP.SYNCS 0x989680 ;  /* 0x009896800000895d */ /* 0x004fea0003900000 */
[----:B------:R-:W2:Y:S02]  /*10870*/  @!P0 SYNCS.PHASECHK.TRANS64 P0, [R5+URZ], R4 ;  /* 0x00000004050085a7 */ /* 0x000ea4000800007f */
[----:B--2---:R-:W-:Y:S05]  /*10880*/  @!P0 BRA `(.L_x_286) ;  /* 0xfffffffc00f08947 */ /* 0x004fea000383ffff */
[----:B------:R-:W-:Y:S05]  /*10890*/  BRA `(.L_x_348) ;  /* 0xffffffdc00247947 */ /* 0x000fea000383ffff */
.L_x_349:
        /* <DEDUP_REMOVED lines=14> */
.L_x_6129:


//--------------------- .text._ZN7cutlass13device_kernelIN5flash11enable_sm90INS1_16FlashAttnFwdSm90INS1_25CollectiveMainloopFwdSm90ILi2EN4cute5tupleIJNS5_1CILi1EEES8_S8_EEENS6_IJNS7_ILi128EEENS7_ILi96EEENS7_ILi64EEEEEELi256ENS_10bfloat16_tEfNS_4arch4Sm90ELb0ELb0ELb1ELb1ELb0ELb0ELb0ELb1ELb0ELb1ELb1ELb0EEENS1_21CollectiveEpilogueFwdINS6_IJSA_NS7_ILi256EEESB_EEES9_SE_SG_Li256ELb1ELb1ELb1ELb0EEENS1_36VarlenDynamicPersistentTileSchedulerILi128ELi96ELi256ELi128ELb1ELb1ELb1ELb0ELb1ELb1EEEEEEEEEvNT_6ParamsE --------------------------
	.section	.text._ZN7cutlass13device_kernelIN5flash11enable_sm90INS1_16FlashAttnFwdSm90INS1_25CollectiveMainloopFwdSm90ILi2EN4cute5tupleIJNS5_1CILi1EEES8_S8_EEENS6_IJNS7_ILi128EEENS7_ILi96EEENS7_ILi64EEEEEELi256ENS_10bfloat16_tEfNS_4arch4Sm90ELb0ELb0ELb1ELb1ELb0ELb0ELb0ELb1ELb0ELb1ELb1ELb0EEENS1_21CollectiveEpilogueFwdINS6_IJSA_NS7_ILi256EEESB_EEES9_SE_SG_Li256ELb1ELb1ELb1ELb0EEENS1_36VarlenDynamicPersistentTileSchedulerILi128ELi96ELi256ELi128ELb1ELb1ELb1ELb0ELb1ELb1EEEEEEEEEvNT_6ParamsE,"ax",@progbits
	.align	128
.text._ZN7cutlass13device_kernelIN5flash11enable_sm90INS1_16FlashAttnFwdSm90INS1_25CollectiveMainloopFwdSm90ILi2EN4cute5tupleIJNS5_1CILi1EEES8_S8_EEENS6_IJNS7_ILi128EEENS7_ILi96EEENS7_ILi64EEEEEELi256ENS_10bfloat16_tEfNS_4arch4Sm90ELb0ELb0ELb1ELb1ELb0ELb0ELb0ELb1ELb0ELb1ELb1ELb0EEENS1_21CollectiveEpilogueFwdINS6_IJSA_NS7_ILi256EEESB_EEES9_SE_SG_Li256ELb1ELb1ELb1ELb0EEENS1_36VarlenDynamicPersistentTileSchedulerILi128ELi96ELi256ELi128ELb1ELb1ELb1ELb0ELb1ELb1EEEEEEEEEvNT_6ParamsE:
        .type           _ZN7cutlass13device_kernelIN5flash11enable_sm90INS1_16FlashAttnFwdSm90INS1_25CollectiveMainloopFwdSm90ILi2EN4cute5tupleIJNS5_1CILi1EEES8_S8_EEENS6_IJNS7_ILi128EEENS7_ILi96EEENS7_ILi64EEEEEELi256ENS_10bfloat16_tEfNS_4arch4Sm90ELb0ELb0ELb1ELb1ELb0ELb0ELb0ELb1ELb0ELb1ELb1ELb0EEENS1_21CollectiveEpilogueFwdINS6_IJSA_NS7_ILi256EEESB_EEES9_SE_SG_Li256ELb1ELb1ELb1ELb0EEENS1_36VarlenDynamicPersistentTileSchedulerILi128ELi96ELi256ELi128ELb1ELb1ELb1ELb0ELb1ELb1EEEEEEEEEvNT_6ParamsE,@function
        .size           _ZN7cutlass13device_kernelIN5flash11enable_sm90INS1_16FlashAttnFwdSm90INS1_25CollectiveMainloopFwdSm90ILi2EN4cute5tupleIJNS5_1CILi1EEES8_S8_EEENS6_IJNS7_ILi128EEENS7_ILi96EEENS7_ILi64EEEEEELi256ENS_10bfloat16_tEfNS_4arch4Sm90ELb0ELb0ELb1ELb1ELb0ELb0ELb0ELb1ELb0ELb1ELb1ELb0EEENS1_21CollectiveEpilogueFwdINS6_IJSA_NS7_ILi256EEESB_EEES9_SE_SG_Li256ELb1ELb1ELb1ELb0EEENS1_36VarlenDynamicPersistentTileSchedulerILi128ELi96ELi256ELi128ELb1ELb1ELb1ELb0ELb1ELb1EEEEEEEEEvNT_6ParamsE,(.L_x_6130 - _ZN7cutlass13device_kernelIN5flash11enable_sm90INS1_16FlashAttnFwdSm90INS1_25CollectiveMainloopFwdSm90ILi2EN4cute5tupleIJNS5_1CILi1EEES8_S8_EEENS6_IJNS7_ILi128EEENS7_ILi96EEENS7_ILi64EEEEEELi256ENS_10bfloat16_tEfNS_4arch4Sm90ELb0ELb0ELb1ELb1ELb0ELb0ELb0ELb1ELb0ELb1ELb1ELb0EEENS1_21CollectiveEpilogueFwdINS6_IJSA_NS7_ILi256EEESB_EEES9_SE_SG_Li256ELb1ELb1ELb1ELb0EEENS1_36VarlenDynamicPersistentTileSchedulerILi128ELi96ELi256ELi128ELb1ELb1ELb1ELb0ELb1ELb1EEEEEEEEEvNT_6ParamsE)
        .other          _ZN7cutlass13device_kernelIN5flash11enable_sm90INS1_16FlashAttnFwdSm90INS1_25CollectiveMainloopFwdSm90ILi2EN4cute5tupleIJNS5_1CILi1EEES8_S8_EEENS6_IJNS7_ILi128EEENS7_ILi96EEENS7_ILi64EEEEEELi256ENS_10bfloat16_tEfNS_4arch4Sm90ELb0ELb0ELb1ELb1ELb0ELb0ELb0ELb1ELb0ELb1ELb1ELb0EEENS1_21CollectiveEpilogueFwdINS6_IJSA_NS7_ILi256EEESB_EEES9_SE_SG_Li256ELb1ELb1ELb1ELb0EEENS1_36VarlenDynamicPersistentTileSchedulerILi128ELi96ELi256ELi128ELb1ELb1ELb1ELb0ELb1ELb1EEEEEEEEEvNT_6ParamsE,@"STO_CUDA_ENTRY STV_DEFAULT"
_ZN7cutlass13device_kernelIN5flash11enable_sm90INS1_16FlashAttnFwdSm90INS1_25CollectiveMainloopFwdSm90ILi2EN4cute5tupleIJNS5_1CILi1EEES8_S8_EEENS6_IJNS7_ILi128EEENS7_ILi96EEENS7_ILi64EEEEEELi256ENS_10bfloat16_tEfNS_4arch4Sm90ELb0ELb0ELb1ELb1ELb0ELb0ELb0ELb1ELb0ELb1ELb1ELb0EEENS1_21CollectiveEpilogueFwdINS6_IJSA_NS7_ILi256EEESB_EEES9_SE_SG_Li256ELb1ELb1ELb1ELb0EEENS1_36VarlenDynamicPersistentTileSchedulerILi128ELi96ELi256ELi128ELb1ELb1ELb1ELb0ELb1ELb1EEEEEEEEEvNT_6ParamsE:
        /* <DEDUP_REMOVED lines=18> */
.L_x_351:
[----:B------:R-:W-:Y:S05]  /*0120*/  BSYNC B0 ;  /* 0x0000000000007941 */ /* 0x000fea0003800000 */
.L_x_350:
        /* <DEDUP_REMOVED lines=41> */
.L_x_352:
        /* <DEDUP_REMOVED lines=22> */
.L_x_353:
        /* <DEDUP_REMOVED lines=18> */
.L_x_354:
        /* <DEDUP_REMOVED lines=22> */
.L_x_355:
        /* <DEDUP_REMOVED lines=22> */
.L_x_356:
[----:B------:R-:W-:Y:S01]  /*0900*/  PLOP3.LUT P0, PT, PT, PT, UP0, 0x80, 0x0 ;  /* 0x000000000000781c */ /* 0x000fe20003f0f008 */
[----:B------:R-:W-:Y:S01]  /*0910*/  UMOV UR36, 0x1 ;  /* 0x0000000100247882 */ /* 0x000fe20000000000 */
[----:B------:R-:W-:Y:S01]  /*0920*/  NOP ;  /* 0x0000000000007918 */ /* 0x000fe20000000000 */
[----:B------:R-:W-:Y:S01]  /*0930*/  USEL UR36, UR36, 0x2, !UP0 ;  /* 0x0000000224247887 */ /* 0x000fe2000c000000 */
[----:B------:R-:W-:Y:S01]  /*0940*/  ULDC.64 UR40, c[0x0][0x208] ;  /* 0x0000820000287ab9 */ /* 0x000fe20000000a00 */
[----:B012-4-:R-:W-:Y:S08]  /*0950*/  BAR.SYNC.DEFER_BLOCKING 0x0 ;  /* 0x0000000000007b1d */ /* 0x017ff00000010000 */
[----:B------:R-:W-:Y:S05]  /*0960*/  @!P0 BRA `(.L_x_357) ;  /* 0x000000a800e88947 */ /* 0x000fea0003800000 */
.L_x_358:
[----:B------:R-:W-:-:S08]  /*0970*/  NOP ;  /* 0x0000000000007918 */ /* 0x000fd00000000000 */
[----:B------:R-:W0:Y:S02]  /*0980*/  USETMAXREG.TRY_ALLOC.CTAPOOL UP0, 0xf0 ;  /* 0x000000f0000079c8 */ /* 0x000e240008000600 */
[----:B0-----:R-:W-:-:S13]  /*0990*/  PLOP3.LUT P0, PT, PT, PT, UP0, 0x80, 0x0 ;  /* 0x000000000000781c */ /* 0x001fda0003f0f008 */
[----:B------:R-:W-:Y:S05]  /*09a0*/  @!P0 BRA `(.L_x_358) ;  /* 0xfffffffc00f08947 */ /* 0x000fea000383ffff */
[----:B------:R-:W-:Y:S01]  /*09b0*/  SHF.R.U32.HI R0, RZ, 0x7, R6 ;  /* 0x00000007ff007819 */ /* 0x000fe20000011606 */
[----:B------:R-:W0:Y:S08]  /*09c0*/  S2UR UR5, SR_CgaCtaId ;  /* 0x00000000000579c3 */ /* 0x000e300000008800 */
[----:B------:R-:W-:Y:S06]  /*09d0*/  BAR.ARV 0x8, 0x180 ;  /* 0x0206000000007b1d */ /* 0x000fec0000002000 */
[----:B------:R-:W-:Y:S01]  /*09e0*/  ISETP.NE.AND P0, PT, R0, 0x1, PT ;  /* 0x000000010000780c */ /* 0x000fe20003f05270 */
[----:B------:R-:W-:-:S12]  /*09f0*/  UMOV UR4, 0x400 ;  /* 0x0000040000047882 */ /* 0x000fd80000000000 */
[----:B------:R-:W-:Y:S06]  /*0a00*/  @!P0 BAR.ARV 0x9, 0x100 ;  /* 0x0244000000008b1d */ /* 0x000fec0000002000 */
[----:B0-----:R-:W-:Y:S02]  /*0a10*/  ULEA UR4, UR5, UR4, 0x18 ;  /* 0x0000000405047291 */ /* 0x001fe4000f8ec03f */
[----:B------:R-:W-:Y:S07]  /*0a20*/  BAR.SYNC.DEFER_BLOCKING 0x5, 0x180 ;  /* 0x0146000000007b1d */ /* 0x000fee0000010000 */
[----:B------:R-:W0:Y:S01]  /*0a30*/  LDS.128 R8, [UR4+0x228d0] ;  /* 0x0228d004ff087984 */ /* 0x000e220008000c00 */
[----:B------:R-:W-:Y:S01]  /*0a40*/  ULDC UR4, c[0x0][0xc3c] ;  /* 0x00030f0000047ab9 */ /* 0x000fe20000000800 */
[----:B------:R-:W-:Y:S06]  /*0a50*/  BAR.ARV 0x4, 0x180 ;  /* 0x0106000000007b1d */ /* 0x000fec0000002000 */
[----:B0-----:R-:W-:-:S13]  /*0a60*/  ISETP.GE.AND P0, PT, R11, UR4, PT ;  /* 0x000000040b007c0c */ /* 0x001fda000bf06270 */
[----:B------:R-:W-:Y:S05]  /*0a70*/  @P0 EXIT ;  /* 0x000000000000094d */ /* 0x000fea0003800000 */
[----:B------:R-:W-:Y:S01]  /*0a80*/  VIADD R6, R6, 0xffffff80 ;  /* 0xffffff8006067836 */ /* 0x000fe20000000000 */
[----:B------:R-:W-:Y:S01]  /*0a90*/  R2UR UR5, R9 ;  /* 0x00000000090572ca */ /* 0x000fe200000e0000 */
[----:B------:R-:W-:Y:S01]  /*0aa0*/  ULOP3.LUT UR49, UR36, 0x1, URZ, 0xfc, !UPT ;  /* 0x0000000124317892 */ /* 0x000fe2000f8efc3f */
[----:B------:R-:W-:Y:S01]  /*0ab0*/  R2UR UR6, R10 ;  /* 0x000000000a0672ca */ /* 0x000fe200000e0000 */
[----:B------:R-:W-:Y:S01]  /*0ac0*/  UMOV UR48, URZ ;  /* 0x0000003f00307c82 */ /* 0x000fe20008000000 */
[----:B------:R-:W-:Y:S01]  /*0ad0*/  SHF.R.S32.HI R3, RZ, 0x1f, R6 ;  /* 0x0000001fff037819 */ /* 0x000fe20000011406 */
[----:B------:R-:W-:Y:S01]  /*0ae0*/  UMOV UR47, URZ ;  /* 0x0000003f002f7c82 */ /* 0x000fe20008000000 */
[----:B------:R-:W-:Y:S01]  /*0af0*/  R2UR UR7, R11 ;  /* 0x000000000b0772ca */ /* 0x000fe200000e0000 */
[----:B------:R-:W-:Y:S01]  /*0b00*/  UMOV UR37, URZ ;  /* 0x0000003f00257c82 */ /* 0x000fe20008000000 */
[CC--:B------:R-:W-:Y:S02]  /*0b10*/  LEA.HI R0, R3.reuse, R6.reuse, RZ, 0x7 ;  /* 0x0000000603007211 */ /* 0x0c0fe400078f38ff */
[----:B------:R-:W-:-:S02]  /*0b20*/  LEA.HI R2, R3, R6, RZ, 0x5 ;  /* 0x0000000603027211 */ /* 0x000fc400078f28ff */
[----:B------:R-:W-:Y:S02]  /*0b30*/  LOP3.LUT R5, R0, 0xffffff80, RZ, 0xc0, !PT ;  /* 0xffffff8000057812 */ /* 0x000fe400078ec0ff */
[CC--:B------:R-:W-:Y:S01]  /*0b40*/  LEA.HI R4, R3.reuse, R6.reuse, RZ, 0x2 ;  /* 0x0000000603047211 */ /* 0x0c0fe200078f10ff */
[----:B------:R-:W-:Y:S01]  /*0b50*/  IMAD.SHL.U32 R7, R2, 0x20, RZ ;  /* 0x0000002002077824 */ /* 0x000fe200078e00ff */
[----:B------:R-:W-:Y:S01]  /*0b60*/  LEA.HI R3, R3, R6, RZ, 0x4 ;  /* 0x0000000603037211 */ /* 0x000fe200078f20ff */
[----:B------:R-:W-:Y:S01]  /*0b70*/  IMAD.IADD R222, R6, 0x1, -R5 ;  /* 0x0000000106de7824 */ /* 0x000fe200078e0a05 */
[----:B------:R-:W-:Y:S02]  /*0b80*/  LOP3.LUT R13, R4, 0xfffffffc, RZ, 0xc0, !PT ;  /* 0xfffffffc040d7812 */ /* 0x000fe400078ec0ff */
[----:B------:R-:W-:Y:S02]  /*0b90*/  SHF.R.S32.HI R2, RZ, 0x4, R3 ;  /* 0x00000004ff027819 */ /* 0x000fe40000011403 */
[----:B------:R-:W-:Y:S01]  /*0ba0*/  SHF.R.S32.HI R9, RZ, 0x1f, R222 ;  /* 0x0000001fff097819 */ /* 0x000fe200000114de */
[----:B------:R-:W-:Y:S01]  /*0bb0*/  IMAD.IADD R13, R6, 0x1, -R13 ;  /* 0x00000001060d7824 */ /* 0x000fe200078e0a0d */
[----:B------:R-:W-:-:S02]  /*0bc0*/  LOP3.LUT R5, R3, 0x3fffff0, RZ, 0xc0, !PT ;  /* 0x03fffff003057812 */ /* 0x000fc400078ec0ff */
[----:B------:R-:W-:Y:S02]  /*0bd0*/  LEA.HI R8, R9, R222, RZ, 0x2 ;  /* 0x000000de09087211 */ /* 0x000fe400078f10ff */
[----:B------:R-:W-:Y:S01]  /*0be0*/  LEA.HI R4, R3, R2, RZ, 0x1 ;  /* 0x0000000203047211 */ /* 0x000fe200078f08ff */
[----:B------:R-:W-:Y:S01]  /*0bf0*/  IMAD.IADD R5, R6, 0x1, -R5 ;  /* 0x0000000106057824 */ /* 0x000fe200078e0a05 */
[--C-:B------:R-:W-:Y:S02]  /*0c00*/  SHF.R.S32.HI R10, RZ, 0x2, R8.reuse ;  /* 0x00000002ff0a7819 */ /* 0x100fe40000011408 */
[----:B------:R-:W-:Y:S02]  /*0c10*/  SHF.R.S32.HI R11, RZ, 0x1f, R8 ;  /* 0x0000001fff0b7819 */ /* 0x000fe40000011408 */
[----:B------:R-:W-:Y:S02]  /*0c20*/  SHF.R.S32.HI R3, RZ, 0x7, R0 ;  /* 0x00000007ff037819 */ /* 0x000fe40000011400 */
[----:B------:R-:W-:-:S02]  /*0c30*/  LEA.HI R11, R11, R10, RZ, 0x3 ;  /* 0x0000000a0b0b7211 */ /* 0x000fc400078f18ff */
[----:B------:R-:W-:Y:S02]  /*0c40*/  LOP3.LUT R6, R7, 0xfffffc00, RZ, 0xc0, !PT ;  /* 0xfffffc0007067812 */ /* 0x000fe400078ec0ff */
[----:B------:R-:W-:Y:S02]  /*0c50*/  LOP3.LUT R7, R4, 0x1ffffffe, RZ, 0xc0, !PT ;  /* 0x1ffffffe04077812 */ /* 0x000fe400078ec0ff */
[----:B------:R-:W-:Y:S01]  /*0c60*/  LOP3.LUT R11, R11, 0xfffffff8, RZ, 0xc0, !PT ;  /* 0xfffffff80b0b7812 */ /* 0x000fe200078ec0ff */
[----:B------:R-:W-:Y:S01]  /*0c70*/  IMAD R6, R5, 0x40, R6 ;  /* 0x0000004005067824 */ /* 0x000fe200078e0206 */
[----:B------:R-:W-:Y:S01]  /*0c80*/  LEA.HI R0, R0, R3, RZ, 0x1 ;  /* 0x0000000300007211 */ /* 0x000fe200078f08ff */
[----:B------:R-:W-:Y:S01]  /*0c90*/  IMAD.IADD R7, R2, 0x1, -R7 ;  /* 0x0000000102077824 */ /* 0x000fe200078e0a07 */
[----:B------:R-:W-:Y:S01]  /*0ca0*/  LEA.HI R9, R9, R222, RZ, 0x5 ;  /* 0x000000de09097211 */ /* 0x000fe200078f28ff */
[----:B------:R-:W-:Y:S01]  /*0cb0*/  IMAD.IADD R10, R10, 0x1, -R11 ;  /* 0x000000010a0a7824 */ /* 0x000fe200078e0a0b */
[----:B------:R-:W-:-:S02]  /*0cc0*/  LOP3.LUT R0, R0, 0x3fffffe, RZ, 0xc0, !PT ;  /* 0x03fffffe00007812 */ /* 0x000fc400078ec0ff */
[----:B------:R-:W-:Y:S02]  /*0cd0*/  SHF.R.S32.HI R9, RZ, 0x5, R9 ;  /* 0x00000005ff097819 */ /* 0x000fe40000011409 */
[----:B------:R-:W-:Y:S01]  /*0ce0*/  LEA.HI R2, R13, R13, RZ, 0x1 ;  /* 0x0000000d0d027211 */ /* 0x000fe200078f08ff */
[----:B------:R-:W-:Y:S01]  /*0cf0*/  IMAD.IADD R0, R3, 0x1, -R0 ;  /* 0x0000000103007824 */ /* 0x000fe200078e0a00 */
[----:B------:R-:W-:Y:S01]  /*0d00*/  LOP3.LUT R5, R8, 0x7ffffffc, RZ, 0xc0, !PT ;  /* 0x7ffffffc08057812 */ /* 0x000fe200078ec0ff */
[----:B------:R-:W-:Y:S01]  /*0d10*/  IMAD R9, R9, 0x10, R10 ;  /* 0x0000001009097824 */ /* 0x000fe200078e020a */
[----:B------:R-:W-:Y:S01]  /*0d20*/  LOP3.LUT R2, R2, 0x1ffffffe, RZ, 0xc0, !PT ;  /* 0x1ffffffe02027812 */ /* 0x000fe200078ec0ff */
[----:B------:R-:W-:Y:S02]  /*0d30*/  IMAD R3, R7, 0x8, R6 ;  /* 0x0000000807037824 */ /* 0x000fe400078e0206 */
[----:B------:R-:W-:Y:S02]  /*0d40*/  IMAD R0, R0, 0x40, R9 ;  /* 0x0000004000007824 */ /* 0x000fe400078e0209 */
[----:B------:R-:W-:Y:S01]  /*0d50*/  IMAD.IADD R13, R13, 0x1, -R2 ;  /* 0x000000010d0d7824 */ /* 0x000fe200078e0a02 */
[----:B------:R-:W-:Y:S01]  /*0d60*/  STL [R1+0x38], R3 ;  /* 0x0000380301007387 */ /* 0x000fe20000100800 */
[----:B------:R-:W-:-:S03]  /*0d70*/  IMAD.IADD R5, R222, 0x1, -R5 ;  /* 0x00000001de057824 */ /* 0x000fc600078e0a05 */
[----:B------:R0:W-:Y:S01]  /*0d80*/  STL [R1+0x30], R0 ;  /* 0x0000300001007387 */ /* 0x0001e20000100800 */
[----:B------:R-:W-:-:S04]  /*0d90*/  IMAD.SHL.U32 R2, R5, 0x2, RZ ;  /* 0x0000000205027824 */ /* 0x000fc800078e00ff */
[C---:B------:R-:W-:Y:S02]  /*0da0*/  VIADD R221, R2.reuse, 0x8 ;  /* 0x0000000802dd7836 */ /* 0x040fe40000000000 */
[C---:B------:R-:W-:Y:S02]  /*0db0*/  VIADD R220, R2.reuse, 0x10 ;  /* 0x0000001002dc7836 */ /* 0x040fe40000000000 */
[C---:B------:R-:W-:Y:S01]  /*0dc0*/  VIADD R219, R2.reuse, 0x18 ;  /* 0x0000001802db7836 */ /* 0x040fe20000000000 */
[----:B------:R-:W-:Y:S01]  /*0dd0*/  SHF.R.S32.HI R5, RZ, 0x1f, R221 ;  /* 0x0000001fff057819 */ /* 0x000fe200000114dd */
[----:B0-----:R-:W-:Y:S01]  /*0de0*/  IMAD R0, R13, 0x8, R0 ;  /* 0x000000080d007824 */ /* 0x001fe200078e0200 */
[----:B------:R-:W-:Y:S01]  /*0df0*/  SHF.R.S32.HI R4, RZ, 0x1f, R220 ;  /* 0x0000001fff047819 */ /* 0x000fe200000114dc */
[C---:B------:R-:W-:Y:S01]  /*0e00*/  VIADD R218, R2.reuse, 0x20 ;  /* 0x0000002002da7836 */ /* 0x040fe20000000000 */
[----:B------:R-:W-:Y:S01]  /*0e10*/  SHF.R.S32.HI R3, RZ, 0x1f, R219 ;  /* 0x0000001fff037819 */ /* 0x000fe200000114db */
[C---:B------:R-:W-:Y:S01]  /*0e20*/  VIADD R217, R2.reuse, 0x28 ;  /* 0x0000002802d97836 */ /* 0x040fe20000000000 */
[----:B------:R0:W-:Y:S01]  /*0e30*/  STL [R1+0x34], R0 ;  /* 0x0000340001007387 */ /* 0x0001e20000100800 */
[C---:B------:R-:W-:Y:S01]  /*0e40*/  VIADD R216, R2.reuse, 0x30 ;  /* 0x0000003002d87836 */ /* 0x040fe20000000000 */
[----:B------:R-:W-:Y:S01]  /*0e50*/  SHF.R.S32.HI R5, RZ, 0x1f, R218 ;  /* 0x0000001fff057819 */ /* 0x000fe200000114da */
        /* <DEDUP_REMOVED lines=42> */
[----:B------:R-:W-:Y:S01]  /*1100*/  VIADD R16, R2, 0xe0 ;  /* 0x000000e002107836 */ /* 0x000fe20000000000 */
[----:B------:R-:W-:-:S02]  /*1110*/  SHF.R.S32.HI R224, RZ, 0x1f, R18 ;  /* 0x0000001fffe07819 */ /* 0x000fc40000011412 */
[----:B0-----:R-:W-:-:S07]  /*1120*/  SHF.R.S32.HI R223, RZ, 0x1f, R17 ;  /* 0x0000001fffdf7819 */ /* 0x001fce0000011411 */
.L_x_404:
[----:B------:R-:W-:Y:S01]  /*1130*/  ULDC.64 UR8, c[0x0][0xc88] ;  /* 0x0003220000087ab9 */ /* 0x000fe20000000a00 */
[----:B------:R-:W-:Y:S01]  /*1140*/  ULDC.64 UR10, c[0x0][0xa20] ;  /* 0x00028800000a7ab9 */ /* 0x000fe20000000a00 */
[----:B------:R-:W-:Y:S01]  /*1150*/  UIMAD.WIDE UR8, UR7, 0x4, UR8 ;  /* 0x00000004070878a5 */ /* 0x000fe2000f8e0208 */
[----:B------:R-:W-:-:S05]  /*1160*/  ULDC UR4, c[0x0][0x424] ;  /* 0x0001090000047ab9 */ /* 0x000fca0000000800 */
[----:B012---:R-:W-:Y:S02]  /*1170*/  IMAD.U32 R4, RZ, RZ, UR8 ;  /* 0x00000008ff047e24 */ /* 0x007fe4000f8e00ff */
[----:B---3--:R-:W-:Y:S01]  /*1180*/  IMAD.U32 R5, RZ, RZ, UR9 ;  /* 0x00000009ff057e24 */ /* 0x008fe2000f8e00ff */
[----:B------:R-:W-:-:S04]  /*1190*/  ULDC.64 UR8, c[0x0][0xa28] ;  /* 0x00028a0000087ab9 */ /* 0x000fc80000000a00 */
[----:B------:R-:W2:Y:S01]  /*11a0*/  LDG.E R4, desc[UR40][R4.64] ;  /* 0x0000002804047981 */ /* 0x000ea2000c1e1900 */
[----:B------:R-:W-:Y:S02]  /*11b0*/  UISETP.NE.U32.AND UP0, UPT, UR8, URZ, UPT ;  /* 0x0000003f0800728c */ /* 0x000fe4000bf05070 */
[----:B------:R-:W-:Y:S02]  /*11c0*/  UISETP.NE.U32.AND UP1, UPT, UR10, URZ, UPT ;  /* 0x0000003f0a00728c */ /* 0x000fe4000bf25070 */
[----:B------:R-:W-:Y:S02]  /*11d0*/  UISETP.NE.AND.EX UP0, UPT, UR9, URZ, UPT, UP0 ;  /* 0x0000003f0900728c */ /* 0x000fe4000bf05300 */
[----:B------:R-:W-:-:S04]  /*11e0*/  UISETP.NE.AND.EX UP1, UPT, UR11, URZ, UPT, UP1 ;  /* 0x0000003f0b00728c */ /* 0x000fc8000bf25310 */
[----:B------:R-:W-:Y:S02]  /*11f0*/  PLOP3.LUT P0, PT, PT, PT, UP0, 0x80, 0x0 ;  /* 0x000000000000781c */ /* 0x000fe40003f0f008 */
[----:B------:R-:W-:Y:S02]  /*1200*/  PLOP3.LUT P1, PT, PT, PT, UP1, 0x80, 0x0 ;  /* 0x000000000000781c */ /* 0x000fe40003f2f018 */
[----:B--2---:R-:W-:-:S13]  /*1210*/  R2UR UR46, R4 ;  /* 0x00000000042e72ca */ /* 0x004fda00000e0000 */
[----:B------:R-:W-:Y:S02]  /*1220*/  USHF.R.S32.HI UR45, URZ, 0x1f, UR46 ;  /* 0x0000001f3f2d7899 */ /* 0x000fe4000801142e */
[----:B------:R-:W-:-:S04]  /*1230*/  @UP0 ULEA UR8, UP2, UR46, UR8, 0x2 ;  /* 0x000000082e080291 */ /* 0x000fc8000f84103f */
[----:B------:R-:W-:Y:S02]  /*1240*/  @UP0 ULEA.HI.X UR9, UR46, UR9, UR45, 0x2, UP2 ;  /* 0x000000092e090291 */ /* 0x000fe400090f142d */
[----:B------:R-:W-:Y:S01]  /*1250*/  @UP1 ULEA UR10, UP0, UR46, UR10, 0x2 ;  /* 0x0000000a2e0a1291 */ /* 0x000fe2000f80103f */
[----:B------:R-:W-:-:S03]  /*1260*/  IMAD.U32 R4, RZ, RZ, UR8 ;  /* 0x00000008ff047e24 */ /* 0x000fc6000f8e00ff */
[----:B------:R-:W-:Y:S01]  /*1270*/  @UP1 ULEA.HI.X UR11, UR46, UR11, UR45, 0x2, UP0 ;  /* 0x0000000b2e0b1291 */ /* 0x000fe200080f142d */
[----:B------:R-:W-:Y:S01]  /*1280*/  IMAD.U32 R5, RZ, RZ, UR9 ;  /* 0x00000009ff057e24 */ /* 0x000fe2000f8e00ff */
[----:B------:R-:W-:Y:S01]  /*1290*/  ULDC.64 UR8, c[0x0][0x418] ;  /* 0x0001060000087ab9 */ /* 0x000fe20000000a00 */
[----:B----4-:R-:W-:-:S03]  /*12a0*/  IMAD.U32 R6, RZ, RZ, UR10 ;  /* 0x0000000aff067e24 */ /* 0x010fc6000f8e00ff */
[----:B------:R-:W-:Y:S01]  /*12b0*/  IMAD.U32 R7, RZ, RZ, UR11 ;  /* 0x0000000bff077e24 */ /* 0x000fe2000f8e00ff */
[----:B------:R-:W2:Y:S04]  /*12c0*/  @P0 LDG.E R4, desc[UR40][R4.64] ;  /* 0x0000002804040981 */ /* 0x000ea8000c1e1900 */
[----:B------:R-:W3:Y:S01]  /*12d0*/  @P1 LDG.E R6, desc[UR40][R6.64] ;  /* 0x0000002806061981 */ /* 0x000ee2000c1e1900 */
[----:B------:R-:W-:Y:S01]  /*12e0*/  UISETP.NE.U32.AND UP0, UPT, UR8, URZ, UPT ;  /* 0x0000003f0800728c */ /* 0x000fe2000bf05070 */
[----:B------:R-:W-:Y:S01]  /*12f0*/  UMOV UR44, UR5 ;  /* 0x00000005002c7c82 */ /* 0x000fe20008000000 */
[----:B------:R-:W-:Y:S02]  /*1300*/  ULDC UR5, c[0x0][0x2f0] ;  /* 0x0000bc0000057ab9 */ /* 0x000fe40000000800 */
[----:B------:R-:W-:Y:S01]  /*1310*/  UISETP.NE.AND.EX UP0, UPT, UR9, URZ, UPT, UP0 ;  /* 0x0000003f0900728c */ /* 0x000fe2000bf05300 */
[----:B------:R-:W-:Y:S01]  /*1320*/  UMOV UR51, URZ ;  /* 0x0000003f00337c82 */ /* 0x000fe20008000000 */
[----:B------:R-:W-:-:S02]  /*1330*/  ULOP3.LUT UR43, UR6, 0xffff, URZ, 0xc0, !UPT ;  /* 0x0000ffff062b7892 */ /* 0x000fc4000f8ec03f */
[----:B------:R-:W-:Y:S02]  /*1340*/  USEL UR4, UR4, 0x1, UP0 ;  /* 0x0000000104047887 */ /* 0x000fe40008000000 */
[----:B------:R-:W-:Y:S02]  /*1350*/  ULOP3.LUT UR7, UR6, 0xff0000, URZ, 0xc0, !UPT ;  /* 0x00ff000006077892 */ /* 0x000fe4000f8ec03f */
[----:B------:R-:W-:Y:S02]  /*1360*/  UIMAD UR4, UR4, UR5, URZ ;  /* 0x00000005040472a4 */ /* 0x000fe4000f8e023f */
[----:B------:R-:W-:Y:S01]  /*1370*/  ULOP3.LUT UR6, UR6, 0xff000000, URZ, 0xc0, !UPT ;  /* 0xff00000006067892 */ /* 0x000fe2000f8ec03f */
[----:B--2---:R-:W-:-:S04]  /*1380*/  @P0 R2UR UR51, R4 ;  /* 0x00000000043302ca */ /* 0x004fc800000e0000 */
[----:B---3--:R-:W-:Y:S01]  /*1390*/  @P1 R2UR UR4, R6 ;  /* 0x00000000060412ca */ /* 0x008fe200000e0000 */
[----:B-----5:R-:W-:-:S14]  /*13a0*/  @P1 BRA `(.L_x_359) ;  /* 0x0000000000341947 */ /* 0x020fdc0003800000 */
[----:B------:R-:W-:Y:S02]  /*13b0*/  ULDC.64 UR8, c[0x0][0xa08] ;  /* 0x0002820000087ab9 */ /* 0x000fe40000000a00 */
[----:B------:R-:W-:-:S04]  /*13c0*/  ISETP.NE.U32.AND P0, PT, RZ, UR8, PT ;  /* 0x00000008ff007c0c */ /* 0x000fc8000bf05070 */
[----:B------:R-:W-:-:S13]  /*13d0*/  ISETP.NE.AND.EX P0, PT, RZ, UR9, PT, P0 ;  /* 0x00000009ff007c0c */ /* 0x000fda000bf05300 */
[----:B------:R-:W-:Y:S05]  /*13e0*/  @!P0 BRA `(.L_x_359) ;  /* 0x0000000000248947 */ /* 0x000fea0003800000 */
[----:B------:R-:W-:Y:S02]  /*13f0*/  ULDC.64 UR4, c[0x0][0xa08] ;  /* 0x0002820000047ab9 */ /* 0x000fe40000000a00 */
[----:B------:R-:W-:-:S06]  /*1400*/  UIMAD.WIDE UR4, UR46, 0x4, UR4 ;  /* 0x000000042e0478a5 */ /* 0x000fcc000f8e0204 */
[----:B------:R-:W-:Y:S02]  /*1410*/  IMAD.U32 R4, RZ, RZ, UR4 ;  /* 0x00000004ff047e24 */ /* 0x000fe4000f8e00ff */
[----:B------:R-:W-:-:S05]  /*1420*/  IMAD.U32 R5, RZ, RZ, UR5 ;  /* 0x00000005ff057e24 */ /* 0x000fca000f8e00ff */
[----:B------:R-:W2:Y:S04]  /*1430*/  LDG.E R3, desc[UR40][R4.64] ;  /* 0x0000002804037981 */ /* 0x000ea8000c1e1900 */
[----:B------:R-:W3:Y:S01]  /*1440*/  LDG.E R0, desc[UR40][R4.64+0x4] ;  /* 0x0000042804007981 */ /* 0x000ee2000c1e1900 */
[----:B--2---:R-:W-:Y:S02]  /*1450*/  R2UR UR4, R3 ;  /* 0x00000000030472ca */ /* 0x004fe400000e0000 */
[----:B---3--:R-:W-:-:S13]  /*1460*/  R2UR UR5, R0 ;  /* 0x00000000000572ca */ /* 0x008fda00000e0000 */
[----:B------:R-:W-:-:S12]  /*1470*/  UIADD3 UR4, -UR4, UR5, URZ ;  /* 0x0000000504047290 */ /* 0x000fd8000fffe13f */
.L_x_359:
[----:B------:R-:W-:Y:S02]  /*1480*/  UIADD3 UR51, -UR51, UR4, URZ ;  /* 0x0000000433337290 */ /* 0x000fe4000fffe13f */
[----:B------:R-:W-:Y:S02]  /*1490*/  USHF.R.U32.HI UR6, URZ, 0x8, UR6 ;  /* 0x000000083f067899 */ /* 0x000fe40008011606 */
[----:B------:R-:W-:Y:S02]  /*14a0*/  UISETP.GE.AND UP0, UPT, UR51, 0x1, UPT ;  /* 0x000000013300788c */ /* 0x000fe4000bf06270 */
[----:B------:R-:W-:Y:S02]  /*14b0*/  UIADD3 UR4, UR51, 0x5f, URZ ;  /* 0x0000005f33047890 */ /* 0x000fe4000fffe03f */
[----:B------:R-:W-:Y:S02]  /*14c0*/  ULEA.HI UR7, UR7, UR6, URZ, 0x10 ;  /* 0x0000000607077291 */ /* 0x000fe4000f8f803f */
[----:B------:R-:W-:Y:S01]  /*14d0*/  PLOP3.LUT P0, PT, PT, PT, UP0, 0x80, 0x0 ;  /* 0x000000000000781c */ /* 0x000fe20003f0f008 */
[----:B------:R-:W-:-:S02]  /*14e0*/  UIMAD.WIDE UR4, UR4, 0x2aaaaaab, URZ ;  /* 0x2aaaaaab040478a5 */ /* 0x000fc4000f8e023f */
[----:B------:R-:W-:Y:S02]  /*14f0*/  ULOP3.LUT UR42, UR7, 0xff, URZ, 0xc0, !UPT ;  /* 0x000000ff072a7892 */ /* 0x000fe4000f8ec03f */
[----:B------:R-:W-:Y:S02]  /*1500*/  USHF.R.U32.HI UR6, URZ, 0x1f, UR5 ;  /* 0x0000001f3f067899 */ /* 0x000fe40008011605 */
[----:B------:R-:W-:Y:S01]  /*1510*/  USHF.R.U32.HI UR39, URZ, 0x10, UR7 ;  /* 0x000000103f277899 */ /* 0x000fe20008011607 */
[----:B------:R-:W-:Y:S01]  /*1520*/  UMOV UR4, URZ ;  /* 0x0000003f00047c82 */ /* 0x000fe20008000000 */
[----:B------:R-:W-:-:S04]  /*1530*/  ULEA.HI.SX32 UR9, UR5, UR6, 0x1c ;  /* 0x0000000605097291 */ /* 0x000fc8000f8fe23f */
[----:B------:R-:W-:Y:S08]  /*1540*/  @!P0 BRA `(.L_x_360) ;  /* 0x0000000000908947 */ /* 0x000ff00003800000 */
[----:B------:R-:W-:Y:S01]  /*1550*/  UISETP.NE.AND UP0, UPT, UR39, URZ, UPT ;  /* 0x0000003f2700728c */ /* 0x000fe2000bf05270 */
[----:B------:R-:W-:-:S03]  /*1560*/  ULDC UR4, c[0x0][0x9f0] ;  /* 0x00027c0000047ab9 */ /* 0x000fc60000000800 */
[----:B------:R-:W-:-:S03]  /*1570*/  USEL UR10, UR39, UR4, UP0 ;  /* 0x00000004270a7287 */ /* 0x000fc60008000000 */
[----:B------:R-:W-:Y:S01]  /*1580*/  UMOV UR4, URZ ;  /* 0x0000003f00047c82 */ /* 0x000fe20008000000 */
[----:B------:R-:W-:Y:S02]  /*1590*/  UIADD3 UR6, UR9, -0x1, UR10 ;  /* 0xffffffff09067890 */ /* 0x000fe4000fffe00a */
[----:B------:R-:W-:-:S04]  /*15a0*/  IMAD.U32 R4, RZ, RZ, UR10 ;  /* 0x0000000aff047e24 */ /* 0x000fc8000f8e00ff */
[----:B------:R-:W-:Y:S01]  /*15b0*/  IMAD.U32 R5, RZ, RZ, UR6 ;  /* 0x00000006ff057e24 */ /* 0x000fe2000f8e00ff */
[-C--:B------:R-:W-:Y:S01]  /*15c0*/  IABS R0, R4.reuse ;  /* 0x0000000400007213 */ /* 0x080fe20000000000 */
[----:B------:R-:W-:Y:S01]  /*15d0*/  ULOP3.LUT UR6, UR6, UR10, URZ, 0x3c, !UPT ;  /* 0x0000000a06067292 */ /* 0x000fe2000f8e3c3f */
[----:B------:R-:W-:Y:S02]  /*15e0*/  IABS R6, R4 ;  /* 0x0000000400067213 */ /* 0x000fe40000000000 */
[----:B------:R-:W-:Y:S02]  /*15f0*/  R2UR UR11, R0 ;  /* 0x00000000000b72ca */ /* 0x000fe400000e0000 */
[----:B------:R-:W-:-:S05]  /*1600*/  IABS R5, R5 ;  /* 0x0000000500057213 */ /* 0x000fca0000000000 */
[----:B------:R-:W-:-:S05]  /*1610*/  IMAD.MOV.U32 R4, RZ, RZ, R5 ;  /* 0x000000ffff047224 */ /* 0x000fca00078e0005 */
[----:B------:R-:W-:Y:S01]  /*1620*/  R2UR UR8, R4 ;  /* 0x00000000040872ca */ /* 0x000fe200000e0000 */
        /* <DEDUP_REMOVED lines=22> */
.L_x_360:
[----:B------:R-:W-:Y:S01]  /*1790*/  UIMAD UR38, UR42, UR4, URZ ;  /* 0x000000042a2672a4 */ /* 0x000fe2000f8e023f */
[----:B------:R-:W-:Y:S01]  /*17a0*/  IMAD.U32 R0, RZ, RZ, UR9 ;  /* 0x00000009ff007e24 */ /* 0x000fe2000f8e00ff */
[----:B------:R-:W-:Y:S01]  /*17b0*/  PLOP3.LUT P0, PT, PT, PT, PT, 0x80, 0x0 ;  /* 0x000000000000781c */ /* 0x000fe20003f0f070 */
[----:B------:R-:W-:Y:S01]  /*17c0*/  IMAD.U32 R3, RZ, RZ, UR4 ;  /* 0x00000004ff037e24 */ /* 0x000fe2000f8e00ff */
[----:B------:R-:W-:Y:S01]  /*17d0*/  CS2R R150, SRZ ;  /* 0x0000000000967805 */ /* 0x000fe2000001ff00 */
[----:B------:R-:W-:Y:S01]  /*17e0*/  IMAD.MOV.U32 R6, RZ, RZ, RZ ;  /* 0x000000ffff067224 */ /* 0x000fe200078e00ff */
[----:B------:R-:W-:Y:S01]  /*17f0*/  CS2R R148, SRZ ;  /* 0x0000000000947805 */ /* 0x000fe2000001ff00 */
[----:B------:R-:W-:Y:S01]  /*1800*/  IMAD.MOV.U32 R5, RZ, RZ, RZ ;  /* 0x000000ffff057224 */ /* 0x000fe200078e00ff */
[----:B------:R-:W-:Y:S02]  /*1810*/  VIADDMNMX R0, R3, UR38, R0, PT ;  /* 0x0000002603007c46 */ /* 0x000fe4000b800100 */
[----:B------:R-:W-:-:S02]  /*1820*/  CS2R R146, SRZ ;  /* 0x0000000000927805 */ /* 0x000fc4000001ff00 */
[----:B------:R-:W-:Y:S02]  /*1830*/  CS2R R144, SRZ ;  /* 0x0000000000907805 */ /* 0x000fe4000001ff00 */
[----:B------:R-:W-:Y:S02]  /*1840*/  CS2R R142, SRZ ;  /* 0x00000000008e7805 */ /* 0x000fe4000001ff00 */
[----:B------:R-:W-:Y:S02]  /*1850*/  R2UR UR50, R0 ;  /* 0x00000000003272ca */ /* 0x000fe400000e0000 */
        /* <DEDUP_REMOVED lines=11> */
[----:B------:R-:W-:Y:S01]  /*1910*/  CS2R R118, SRZ ;  /* 0x0000000000767805 */ /* 0x000fe2000001ff00 */
[----:B------:R-:W-:Y:S01]  /*1920*/  UISETP.GT.AND UP0, UPT, UR50, UR38, UPT ;  /* 0x000000263200728c */ /* 0x000fe2000bf04270 */
[----:B------:R-:W-:Y:S02]  /*1930*/  CS2R R116, SRZ ;  /* 0x0000000000747805 */ /* 0x000fe4000001ff00 */
[----:B------:R-:W-:Y:S02]  /*1940*/  CS2R R114, SRZ ;  /* 0x0000000000727805 */ /* 0x000fe4000001ff00 */
[----:B------:R-:W-:-:S02]  /*1950*/  CS2R R112, SRZ ;  /* 0x0000000000707805 */ /* 0x000fc4000001ff00 */
[----:B------:R-:W-:Y:S02]  /*1960*/  CS2R R110, SRZ ;  /* 0x00000000006e7805 */ /* 0x000fe4000001ff00 */
[----:B------:R-:W-:Y:S02]  /*1970*/  CS2R R108, SRZ ;  /* 0x00000000006c7805 */ /* 0x000fe4000001ff00 */
[----:B------:R-:W-:Y:S02]  /*1980*/  PLOP3.LUT P1, PT, PT, PT, UP0, 0x80, 0x0 ;  /* 0x000000000000781c */ /* 0x000fe40003f2f008 */
        /* <DEDUP_REMOVED lines=42> */
[----:B------:R-:W-:Y:S06]  /*1c30*/  @!P1 BRA `(.L_x_361) ;  /* 0x0000005000449947 */ /* 0x000fec0003800000 */
[----:B------:R-:W0:Y:S01]  /*1c40*/  S2R R0, SR_TID.X ;  /* 0x0000000000007919 */ /* 0x000e220000002100 */
[----:B------:R-:W1:Y:S01]  /*1c50*/  S2UR UR7, SR_CgaCtaId ;  /* 0x00000000000779c3 */ /* 0x000e620000008800 */
[----:B------:R-:W-:Y:S02]  /*1c60*/  UMOV UR6, 0x400 ;  /* 0x0000040000067882 */ /* 0x000fe40000000000 */
[----:B-1----:R-:W-:-:S04]  /*1c70*/  ULEA UR6, UR7, UR6, 0x18 ;  /* 0x0000000607067291 */ /* 0x002fc8000f8ec03f */
[----:B------:R-:W-:Y:S01]  /*1c80*/  UIADD3 UR6, UR6, 0x18400, URZ ;  /* 0x0001840006067890 */ /* 0x000fe2000fffe03f */
[----:B0-----:R-:W-:-:S03]  /*1c90*/  VIADD R0, R0, 0xffffff80 ;  /* 0xffffff8000007836 */ /* 0x001fc60000000000 */
[----:B------:R-:W-:Y:S02]  /*1ca0*/  ULOP3.LUT UP0, URZ, UR6, 0x1bf, URZ, 0xc0, !UPT ;  /* 0x000001bf063f7892 */ /* 0x000fe4000f80c03f */
[----:B------:R-:W-:-:S04]  /*1cb0*/  SHF.R.S32.HI R3, RZ, 0x1f, R0 ;  /* 0x0000001fff037819 */ /* 0x000fc80000011400 */
[----:B------:R-:W-:Y:S02]  /*1cc0*/  PLOP3.LUT P0, PT, PT, PT, UP0, 0x80, 0x0 ;  /* 0x000000000000781c */ /* 0x000fe40003f0f008 */
[----:B------:R-:W-:-:S04]  /*1cd0*/  LEA.HI R3, R3, R0, RZ, 0x7 ;  /* 0x0000000003037211 */ /* 0x000fc800078f38ff */
[----:B------:R-:W-:-:S06]  /*1ce0*/  SHF.R.S32.HI R3, RZ, 0x7, R3 ;  /* 0x00000007ff037819 */ /* 0x000fcc0000011403 */
[----:B------:R-:W0:Y:S02]  /*1cf0*/  SHFL.IDX PT, R3, R3, RZ, 0x1f ;  /* 0x00001fff03037589 */ /* 0x000e2400000e0000 */
[----:B0-----:R-:W-:-:S13]  /*1d00*/  R2UR UR4, R3 ;  /* 0x00000000030472ca */ /* 0x001fda00000e0000 */
        /* <DEDUP_REMOVED lines=23> */
.L_x_362:
[----:B------:R-:W0:Y:S01]  /*1e80*/  S2R R3, SR_CgaCtaId ;  /* 0x0000000000037919 */ /* 0x000e220000008800 */
[----:B------:R-:W-:Y:S01]  /*1e90*/  ULEA.HI UR4, UR48, UR48, URZ, 0x1 ;  /* 0x0000003030047291 */ /* 0x000fe2000f8f083f */
[----:B------:R-:W-:Y:S01]  /*1ea0*/  MOV R6, 0x400 ;  /* 0x0000040000067802 */ /* 0x000fe20000000f00 */
[----:B------:R-:W1:Y:S02]  /*1eb0*/  S2R R20, SR_TID.X ;  /* 0x0000000000147919 */ /* 0x000e640000002100 */
[----:B------:R-:W-:-:S04]  /*1ec0*/  ULOP3.LUT UR4, UR4, 0xfffffffe, URZ, 0xc0, !UPT ;  /* 0xfffffffe04047892 */ /* 0x000fc8000f8ec03f */
[----:B------:R-:W-:-:S06]  /*1ed0*/  UIADD3 UR4, UR48, -UR4, URZ ;  /* 0x8000000430047290 */ /* 0x000fcc000fffe03f */
[----:B------:R-:W-:Y:S01]  /*1ee0*/  IMAD.U32 R0, RZ, RZ, UR4 ;  /* 0x00000004ff007e24 */ /* 0x000fe2000f8e00ff */
[----:B0-----:R-:W-:-:S04]  /*1ef0*/  LEA R6, R3, R6, 0x18 ;  /* 0x0000000603067211 */ /* 0x001fc800078ec0ff */
[----:B------:R-:W-:Y:S02]  /*1f00*/  SHF.L.U32 R3, R0, 0x1f, RZ ;  /* 0x0000001f00037819 */ /* 0x000fe400000006ff */
[----:B-1----:R-:W-:Y:S02]  /*1f10*/  SHF.R.U32.HI R20, RZ, 0x7, R20 ;  /* 0x00000007ff147819 */ /* 0x002fe40000011614 */
[----:B------:R-:W0:Y:S03]  /*1f20*/  SYNCS.PHASECHK.TRANS64.TRYWAIT P0, [R6+URZ+0x22800], R3 ;  /* 0x02280003060075a7 */ /* 0x000e26000800017f */
[----:B------:R-:W-:Y:S01]  /*1f30*/  VIADD R7, R20, 0x8 ;  /* 0x0000000814077836 */ /* 0x000fe20000000000 */
[----:B0-----:R-:W-:Y:S06]  /*1f40*/  @!P0 BRA `(.L_x_363) ;  /* 0x000000f800a48947 */ /* 0x001fec0003800000 */
.L_x_527:
[----:B------:R-:W-:Y:S01]  /*1f50*/  IMAD.U32 R0, RZ, RZ, UR49 ;  /* 0x00000031ff007e24 */ /* 0x000fe2000f8e00ff */
[----:B------:R-:W-:Y:S05]  /*1f60*/  WARPSYNC.ALL ;  /* 0x0000000000007948 */ /* 0x000fea0003800000 */
[----:B------:R1:W-:Y:S01]  /*1f70*/  BAR.SYNC.DEFER_BLOCKING R7, 0x100 ;  /* 0x000400070000751d */ /* 0x0003e20000010000 */
[----:B------:R-:W-:-:S13]  /*1f80*/  ISETP.NE.AND P0, PT, R0, 0x3, PT ;  /* 0x000000030000780c */ /* 0x000fda0003f05270 */
[----:B-1----:R-:W-:Y:S05]  /*1f90*/  @!P0 BRA `(.L_x_364) ;  /* 0x0000000000048947 */ /* 0x002fea0003800000 */
[----:B------:R-:W-:Y:S01]  /*1fa0*/  BPT.TRAP 0x1 ;  /* 0x000000040000795c */ /* 0x000fe20000300000 */
.L_x_364:
[----:B------:R-:W-:Y:S01]  /*1fb0*/  R2UR UR22, R6 ;  /* 0x00000000061672ca */ /* 0x000fe200000e0000 */
[----:B------:R-:W-:-:S05]  /*1fc0*/  IMAD.U32 R8, RZ, RZ, UR47 ;  /* 0x0000002fff087e24 */ /* 0x000fca000f8e00ff */
[----:B------:R-:W-:-:S07]  /*1fd0*/  SHF.L.U32 R8, R8, 0x1f, RZ ;  /* 0x0000001f08087819 */ /* 0x000fce00000006ff */
[----:B------:R-:W-:-:S09]  /*1fe0*/  ULEA UR22, UR37, UR22, 0x3 ;  /* 0x0000001625167291 */ /* 0x000fd2000f8e183f */
[----:B------:R1:W2:Y:S01]  /*1ff0*/  SYNCS.PHASECHK.TRANS64.TRYWAIT P1, [UR22+0x22830], R8 ;  /* 0x02283008ff0075a7 */ /* 0x0002a20008020156 */
[----:B------:R-:W-:Y:S05]  /*2000*/  @!P0 BRA `(.L_x_365) ;  /* 0x0000000000048947 */ /* 0x000fea0003800000 */
[----:B------:R-:W-:Y:S01]  /*2010*/  BPT.TRAP 0x1 ;  /* 0x000000040000795c */ /* 0x000fe20000300000 */
.L_x_365:
[----:B--2---:R-:W-:Y:S05]  /*2020*/  @P1 BRA `(.L_x_366) ;  /* 0x0000000000081947 */ /* 0x004fea0003800000 */
[----:B------:R-:W2:Y:S02]  /*2030*/  SYNCS.PHASECHK.TRANS64.TRYWAIT P1, [UR22+0x22830], R8 ;  /* 0x02283008ff0075a7 */ /* 0x000ea40008020156 */
[----:B--2---:R-:W-:Y:S05]  /*2040*/  @!P1 BRA `(.L_x_367) ;  /* 0x000000f800789947 */ /* 0x004fea0003800000 */
.L_x_366:
[----:B------:R-:W-:Y:S01]  /*2050*/  R2UR UR4, R6 ;  /* 0x00000000060472ca */ /* 0x000fe200000e0000 */
[----:B------:R-:W-:Y:S01]  /*2060*/  ULOP3.LUT UR16, UR52, 0x10000, URZ, 0xfc, !UPT ;  /* 0x0001000034107892 */ /* 0x000fe2000f8efc3f */
[----:B------:R-:W-:Y:S01]  /*2070*/  WARPGROUP.ARRIVE ;  /* 0x00000000000079c5 */ /* 0x000fe20000000000 */
[----:B------:R-:W-:Y:S01]  /*2080*/  UMOV UR17, 0x40000040 ;  /* 0x4000004000117882 */ /* 0x000fe20000000000 */
[----:B------:R-:W-:Y:S01]  /*2090*/  UMOV UR19, 0x40000040 ;  /* 0x4000004000137882 */ /* 0x000fe20000000000 */
[----:B------:R-:W-:Y:S01]  /*20a0*/  UMOV UR5, 0x40000040 ;  /* 0x4000004000057882 */ /* 0x000fe20000000000 */
[----:B------:R-:W-:Y:S01]  /*20b0*/  UMOV UR7, 0x40000040 ;  /* 0x4000004000077882 */ /* 0x000fe20000000000 */
[----:B------:R-:W-:Y:S01]  /*20c0*/  UIADD3 UR8, UR16, 0x4, URZ ;  /* 0x0000000410087890 */ /* 0x000fe2000fffe03f */
[----:B------:R-:W-:Y:S01]  /*20d0*/  P2R R72, PR, RZ, 0x1 ;  /* 0x00000001ff487803 */ /* 0x000fe20000000000 */
[----:B------:R-:W-:Y:S01]  /*20e0*/  UMOV UR9, 0x40000040 ;  /* 0x4000004000097882 */ /* 0x000fe20000000000 */
[----:B------:R-:W-:Y:S01]  /*20f0*/  UMOV UR11, 0x40000040 ;  /* 0x40000040000b7882 */ /* 0x000fe20000000000 */
[----:B------:R-:W-:Y:S01]  /*2100*/  UIADD3 UR12, UR16, 0x6, URZ ;  /* 0x00000006100c7890 */ /* 0x000fe2000fffe03f */
[----:B------:R-:W2:Y:S01]  /*2110*/  S2R R73, SR_TID.X ;  /* 0x0000000000497919 */ /* 0x000ea20000002100 */
[----:B------:R-:W-:Y:S01]  /*2120*/  UIADD3 UR4, UR4, 0x1c400, URZ ;  /* 0x0001c40004047890 */ /* 0x000fe2000fffe03f */
[----:B------:R-:W-:Y:S01]  /*2130*/  UMOV UR13, 0x40000040 ;  /* 0x40000040000d7882 */ /* 0x000fe20000000000 */
[----:B------:R-:W-:-:S02]  /*2140*/  UMOV UR15, 0x40000040 ;  /* 0x40000040000f7882 */ /* 0x000fc40000000000 */
[----:B------:R-:W-:Y:S02]  /*2150*/  USHF.R.U32.HI UR4, URZ, 0x4, UR4 ;  /* 0x000000043f047899 */ /* 0x000fe40008011604 */
[----:B------:R-:W-:Y:S02]  /*2160*/  UIMAD UR51, UR50, -0x60, UR51 ;  /* 0xffffffa0323378a4 */ /* 0x000fe4000f8e0233 */
[----:B------:R-:W-:-:S04]  /*2170*/  ULOP3.LUT UR4, UR4, 0x3fff, URZ, 0xc0, !UPT ;  /* 0x00003fff04047892 */ /* 0x000fc8000f8ec03f */
[----:B------:R-:W-:Y:S01]  /*2180*/  ULOP3.LUT UR20, UR4, 0x10000, URZ, 0xfc, !UPT ;  /* 0x0001000004147892 */ /* 0x000fe2000f8efc3f */
[----:B0-----:R-:W-:Y:S01]  /*2190*/  IMAD.U32 R3, RZ, RZ, UR51 ;  /* 0x00000033ff037e24 */ /* 0x001fe2000f8e00ff */
[----:B------:R-:W-:Y:S02]  /*21a0*/  UIADD3 UR4, UR16, 0x2, URZ ;  /* 0x0000000210047890 */ /* 0x000fe4000fffe03f */
[----:B------:R-:W-:Y:S02]  /*21b0*/  UIMAD UR18, UR37, 0x300, UR20 ;  /* 0x00000300251278a4 */ /* 0x000fe4000f8e0214 */
[----:B------:R-:W-:Y:S02]  /*21c0*/  IADD3 R0, -R2, 0x60, R3 ;  /* 0x0000006002007810 */ /* 0x000fe40007ffe103 */
[----:B------:R-:W-:Y:S02]  /*21d0*/  UIADD3 UR6, UR18, 0x2, URZ ;  /* 0x0000000212067890 */ /* 0x000fe4000fffe03f */
[----:B------:R-:W-:Y:S01]  /*21e0*/  UIADD3 UR10, UR18, 0x4, URZ ;  /* 0x00000004120a7890 */ /* 0x000fe2000fffe03f */
[----:B------:R-:W-:Y:S01]  /*21f0*/  ISETP.GT.AND P6, PT, R0, RZ, PT ;  /* 0x000000ff0000720c */ /* 0x000fe20003fc4270 */
[----:B------:R-:W-:-:S02]  /*2200*/  UIADD3 UR14, UR18, 0x6, URZ ;  /* 0x00000006120e7890 */ /* 0x000fc4000fffe03f */
[----:B------:R-:W-:Y:S01]  /*2210*/  HGMMA.64x96x16.F32.BF16 R24, gdesc[UR16], RZ, !UPT, gsb0 ;  /* 0x01600000101879f0 */ /* 0x000fe2000c0018ff */
[C---:B------:R-:W-:Y:S02]  /*2220*/  ISETP.GT.AND P5, PT, R0.reuse, 0x1, PT ;  /* 0x000000010000780c */ /* 0x040fe40003fa4270 */
[C---:B------:R-:W-:Y:S02]  /*2230*/  ISETP.GT.AND P4, PT, R0.reuse, 0x8, PT ;  /* 0x000000080000780c */ /* 0x040fe40003f84270 */
[C---:B------:R-:W-:Y:S02]  /*2240*/  ISETP.GT.AND P3, PT, R0.reuse, 0x9, PT ;  /* 0x000000090000780c */ /* 0x040fe40003f64270 */
[C---:B------:R-:W-:Y:S02]  /*2250*/  ISETP.GT.AND P1, PT, R0.reuse, 0x10, PT ;  /* 0x000000100000780c */ /* 0x040fe40003f24270 */
[----:B------:R-:W-:Y:S02]  /*2260*/  ISETP.GT.AND P2, PT, R0, 0x11, PT ;  /* 0x000000110000780c */ /* 0x000fe40003f44270 */
[----:B--2---:R-:W-:Y:S01]  /*2270*/  LOP3.LUT R73, R73, 0x7f, RZ, 0xc0, !PT ;  /* 0x0000007f49497812 */ /* 0x004fe200078ec0ff */
[----:B------:R-:W-:-:S02]  /*2280*/  WARPGROUP.DEPBAR.LE gsb0, 0x0 ;  /* 0x00008000000079c5 */ /* 0x000fc40000010000 */
[----:B------:R-:W-:-:S06]  /*2290*/  WARPGROUP.ARRIVE ;  /* 0x00000000000079c5 */ /* 0x000fcc0000000000 */
[----:B------:R-:W-:Y:S01]  /*22a0*/  HGMMA.64x96x16.F32.BF16 R24, gdesc[UR4], R24, gsb0 ;  /* 0x01600000041879f0 */ /* 0x000fe20008001818 */
[----:B------:R-:W-:Y:S02]  /*22b0*/  ULDC UR6, c[0x0][0x9d8] ;  /* 0x0002760000067ab9 */ /* 0x000fe40000000800 */
[----:B------:R-:W-:Y:S02]  /*22c0*/  WARPGROUP.DEPBAR.LE gsb0, 0x0 ;  /* 0x00008000000079c5 */ /* 0x000fe40000010000 */
[----:B------:R-:W-:-:S06]  /*22d0*/  WARPGROUP.ARRIVE ;  /* 0x00000000000079c5 */ /* 0x000fcc0000000000 */
[----:B------:R-:W-:Y:S01]  /*22e0*/  HGMMA.64x96x16.F32.BF16 R24, gdesc[UR8], R24, gsb0 ;  /* 0x01600000081879f0 */ /* 0x000fe20008001818 */
[----:B------:R-:W-:Y:S02]  /*22f0*/  ULDC UR10, c[0x0][0x988] ;  /* 0x00026200000a7ab9 */ /* 0x000fe40000000800 */
        /* <DEDUP_REMOVED lines=18> */
[----:B------:R-:W-:Y:S01]  /*2420*/  MUFU.TANH R25, R25 ;  /* 0x0000001900197308 */ /* 0x000fe20000002400 */
        /* <DEDUP_REMOVED lines=8> */
[----:B0-----:R-:W-:Y:S01]  /*24b0*/  FSEL R3, R24, -INF , P6 ;  /* 0xff80000018037808 */ /* 0x001fe20003000000 */
        /* <DEDUP_REMOVED lines=32> */
[----:B------:R-:W-:-:S06]  /*26c0*/  FMUL.FTZ R71, R71, UR6 ;  /* 0x0000000647477c20 */ /* 0x000fcc0008410000 */
[----:B------:R0:W3:Y:S01]  /*26d0*/  MUFU.TANH R11, R34 ;  /* 0x00000022000b7308 */ /* 0x0000e20000002400 */
[----:B--2---:R-:W-:Y:S02]  /*26e0*/  FSEL R4, R4, -INF , P6 ;  /* 0xff80000004047808 */ /* 0x004fe40003000000 */
[----:B------:R-:W-:-:S05]  /*26f0*/  ISETP.GT.AND P6, PT, R0, 0x18, PT ;  /* 0x000000180000780c */ /* 0x000fca0003fc4270 */
[----:B------:R-:W2:Y:S01]  /*2700*/  MUFU.TANH R5, R27 ;  /* 0x0000001b00057308 */ /* 0x000ea20000002400 */
[----:B0-----:R-:W-:-:S04]  /*2710*/  FSEL R34, R25, -INF , P5 ;  /* 0xff80000019227808 */ /* 0x001fc80002800000 */
[----:B------:R-:W-:-:S03]  /*2720*/  FMNMX.FTZ R24, R3, R34, !PT ;  /* 0x0000002203187209 */ /* 0x000fc60007810000 */
[----:B------:R0:W4:Y:S01]  /*2730*/  MUFU.TANH R12, R35 ;  /* 0x00000023000c7308 */ /* 0x0001220000002400 */
[----:B---3--:R-:W-:Y:S02]  /*2740*/  FSEL R11, R11, -INF , P1 ;  /* 0xff8000000b0b7808 */ /* 0x008fe40000800000 */
[----:B------:R-:W-:-:S05]  /*2750*/  ISETP.GT.AND P1, PT, R0, 0x28, PT ;  /* 0x000000280000780c */ /* 0x000fca0003f24270 */
[----:B------:R-:W3:Y:S01]  /*2760*/  MUFU.TANH R36, R36 ;  /* 0x0000002400247308 */ /* 0x000ee20000002400 */
[----:B0-----:R-:W-:Y:S02]  /*2770*/  FSEL R35, R28, -INF , P4 ;  /* 0xff8000001c237808 */ /* 0x001fe40002000000 */
[----:B--2---:R-:W-:Y:S02]  /*2780*/  FSEL R5, R5, -INF , P5 ;  /* 0xff80000005057808 */ /* 0x004fe40002800000 */
[----:B------:R-:W-:Y:S02]  /*2790*/  FMNMX.FTZ R25, R35, R24, !PT ;  /* 0x0000001823197209 */ /* 0x000fe40007810000 */
[----:B------:R-:W-:Y:S01]  /*27a0*/  ISETP.GT.AND P5, PT, R0, 0x19, PT ;  /* 0x000000190000780c */ /* 0x000fe20003fa4270 */
[----:B------:R-:W0:Y:S01]  /*27b0*/  MUFU.TANH R9, R30 ;  /* 0x0000001e00097308 */ /* 0x000e220000002400 */
[----:B----4-:R-:W-:-:S07]  /*27c0*/  FSEL R12, R12, -INF , P2 ;  /* 0xff8000000c0c7808 */ /* 0x010fce0001000000 */
[----:B------:R-:W2:Y:S01]  /*27d0*/  MUFU.TANH R37, R37 ;  /* 0x0000002500257308 */ /* 0x000ea20000002400 */
[----:B---3--:R-:W-:-:S07]  /*27e0*/  FSEL R36, R36, -INF , P6 ;  /* 0xff80000024247808 */ /* 0x008fce0003000000 */
[----:B------:R3:W4:Y:S01]  /*27f0*/  MUFU.TANH R13, R38 ;  /* 0x00000026000d7308 */ /* 0x0007220000002400 */
[----:B0-----:R-:W-:Y:S02]  /*2800*/  FSEL R9, R9, -INF , P4 ;  /* 0xff80000009097808 */ /* 0x001fe40002000000 */
[----:B------:R-:W-:-:S05]  /*2810*/  ISETP.GT.AND P4, PT, R0, 0x20, PT ;  /* 0x000000200000780c */ /* 0x000fca0003f84270 */
[----:B------:R-:W0:Y:S01]  /*2820*/  MUFU.TANH R10, R31 ;  /* 0x0000001f000a7308 */ /* 0x000e220000002400 */
[----:B---3--:R-:W-:Y:S02]  /*2830*/  FSEL R38, R29, -INF , P3 ;  /* 0xff8000001d267808 */ /* 0x008fe40001800000 */
[----:B--2---:R-:W-:Y:S02]  /*2840*/  FSEL R37, R37, -INF , P5 ;  /* 0xff80000025257808 */ /* 0x004fe40002800000 */
[----:B------:R-:W-:-:S03]  /*2850*/  FMNMX.FTZ R25, R38, R25, !PT ;  /* 0x0000001926197209 */ /* 0x000fc60007810000 */
[----:B------:R-:W2:Y:S01]  /*2860*/  MUFU.TANH R40, R40 ;  /* 0x0000002800287308 */ /* 0x000ea20000002400 */
[----:B------:R-:W-:Y:S02]  /*2870*/  FMNMX.FTZ R24, R32, R25, !PT ;  /* 0x0000001920187209 */ /* 0x000fe40007810000 */
[----:B----4-:R-:W-:Y:S02]  /*2880*/  FSEL R13, R13, -INF , P6 ;  /* 0xff8000000d0d7808 */ /* 0x010fe40003000000 */
[----:B------:R-:W-:-:S03]  /*2890*/  ISETP.GT.AND P6, PT, R0, 0x30, PT ;  /* 0x000000300000780c */ /* 0x000fc60003fc4270 */
[----:B------:R3:W4:Y:S01]  /*28a0*/  MUFU.TANH R14, R39 ;  /* 0x00000027000e7308 */ /* 0x0007220000002400 */
[----:B0-----:R-:W-:Y:S02]  /*28b0*/  FSEL R10, R10, -INF , P3 ;  /* 0xff8000000a0a7808 */ /* 0x001fe40001800000 */
[----:B------:R-:W-:-:S05]  /*28c0*/  ISETP.GT.AND P3, PT, R0, 0x21, PT ;  /* 0x000000210000780c */ /* 0x000fca0003f64270 */
[----:B------:R-:W0:Y:S01]  /*28d0*/  MUFU.TANH R41, R41 ;  /* 0x0000002900297308 */ /* 0x000e220000002400 */
[----:B---3--:R-:W-:Y:S02]  /*28e0*/  FSEL R39, R33, -INF , P2 ;  /* 0xff80000021277808 */ /* 0x008fe40001000000 */
[----:B--2---:R-:W-:Y:S02]  /*28f0*/  FSEL R40, R40, -INF , P4 ;  /* 0xff80000028287808 */ /* 0x004fe40002000000 */
[----:B------:R-:W-:Y:S02]  /*2900*/  FMNMX.FTZ R25, R39, R24, !PT ;  /* 0x0000001827197209 */ /* 0x000fe40007810000 */
[----:B------:R-:W-:Y:S01]  /*2910*/  ISETP.GT.AND P2, PT, R0, 0x29, PT ;  /* 0x000000290000780c */ /* 0x000fe20003f44270 */
[----:B------:R-:W2:Y:S01]  /*2920*/  MUFU.TANH R44, R44 ;  /* 0x0000002c002c7308 */ /* 0x000ea20000002400 */
[----:B------:R-:W-:Y:S02]  /*2930*/  FMNMX.FTZ R24, R36, R25, !PT ;  /* 0x0000001924187209 */ /* 0x000fe40007810000 */
[----:B----4-:R-:W-:-:S02]  /*2940*/  FSEL R14, R14, -INF , P5 ;  /* 0xff8000000e0e7808 */ /* 0x010fc40002800000 */
[----:B------:R-:W-:Y:S02]  /*2950*/  FMNMX.FTZ R25, R37, R24, !PT ;  /* 0x0000001825197209 */ /* 0x000fe40007810000 */
[----:B------:R-:W-:Y:S01]  /*2960*/  ISETP.GT.AND P5, PT, R0, 0x31, PT ;  /* 0x000000310000780c */ /* 0x000fe20003fa4270 */
[----:B------:R-:W3:Y:S01]  /*2970*/  MUFU.TANH R45, R45 ;  /* 0x0000002d002d7308 */ /* 0x000ee20000002400 */
[----:B0-----:R-:W-:Y:S02]  /*2980*/  FSEL R41, R41, -INF , P3 ;  /* 0xff80000029297808 */ /* 0x001fe40001800000 */
[----:B------:R-:W-:-:S04]  /*2990*/  FMNMX.FTZ R24, R40, R25, !PT ;  /* 0x0000001928187209 */ /* 0x000fc80007810000 */
[----:B------:R-:W-:Y:S01]  /*29a0*/  FMNMX.FTZ R25, R41, R24, !PT ;  /* 0x0000001829197209 */ /* 0x000fe20007810000 */
[----:B------:R-:W0:Y:S01]  /*29b0*/  MUFU.TANH R48, R48 ;  /* 0x0000003000307308 */ /* 0x000e220000002400 */
[----:B--2---:R-:W-:-:S04]  /*29c0*/  FSEL R44, R44, -INF , P1 ;  /* 0xff8000002c2c7808 */ /* 0x004fc80000800000 */
[----:B------:R-:W-:-:S03]  /*29d0*/  FMNMX.FTZ R28, R44, R25, !PT ;  /* 0x000000192c1c7209 */ /* 0x000fc60007810000 */
[----:B------:R-:W2:Y:S01]  /*29e0*/  MUFU.TANH R15, R42 ;  /* 0x0000002a000f7308 */ /* 0x000ea20000002400 */
[----:B---3--:R-:W-:-:S04]  /*29f0*/  FSEL R45, R45, -INF , P2 ;  /* 0xff8000002d2d7808 */ /* 0x008fc80001000000 */
[----:B------:R-:W-:-:S03]  /*2a00*/  FMNMX.FTZ R25, R45, R28, !PT ;  /* 0x0000001c2d197209 */ /* 0x000fc60007810000 */
        /* <DEDUP_REMOVED lines=64> */
[----:B0-----:R-:W-:-:S04]  /*2e10*/  FSEL R69, R69, -INF , P1 ;  /* 0xff80000045457808 */ /* 0x001fc80000800000 */
[----:B------:R-:W-:-:S03]  /*2e20*/  FMNMX.FTZ R31, R69, R0, !PT ;  /* 0x00000000451f7209 */ /* 0x000fc60007810000 */
[----:B------:R-:W0:Y:S01]  /*2e30*/  MUFU.TANH R66, R66 ;  /* 0x0000004200427308 */ /* 0x000e220000002400 */
[----:B--2---:R-:W-:Y:S01]  /*2e40*/  FSEL R62, R62, -INF , P6 ;  /* 0xff8000003e3e7808 */ /* 0x004fe20003000000 */
[----:B------:R-:W2:Y:S06]  /*2e50*/  SHFL.BFLY PT, R0, R31, 0x2, 0x1f ;  /* 0x0c401f001f007f89 */ /* 0x000eac00000e0000 */
[----:B------:R-:W4:Y:S01]  /*2e60*/  MUFU.TANH R67, R67 ;  /* 0x0000004300437308 */ /* 0x000f220000002400 */
[----:B---3--:R-:W-:-:S07]  /*2e70*/  FSEL R63, R63, -INF , P5 ;  /* 0xff8000003f3f7808 */ /* 0x008fce0002800000 */
[----:B------:R-:W3:Y:S01]  /*2e80*/  MUFU.TANH R70, R70 ;  /* 0x0000004600467308 */ /* 0x000ee20000002400 */
[----:B0-----:R-:W-:-:S07]  /*2e90*/  FSEL R66, R66, -INF , P4 ;  /* 0xff80000042427808 */ /* 0x001fce0002000000 */
[----:B------:R-:W0:Y:S01]  /*2ea0*/  MUFU.TANH R71, R71 ;  /* 0x0000004700477308 */ /* 0x000e220000002400 */
[----:B----4-:R-:W-:Y:S02]  /*2eb0*/  FSEL R67, R67, -INF , P3 ;  /* 0xff80000043437808 */ /* 0x010fe40001800000 */
[----:B--2---:R-:W-:-:S05]  /*2ec0*/  FMNMX.FTZ R33, R31, R0, !PT ;  /* 0x000000001f217209 */ /* 0x004fca0007810000 */
[----:B------:R-:W2:Y:S01]  /*2ed0*/  SHFL.BFLY PT, R0, R33, 0x1, 0x1f ;  /* 0x0c201f0021007f89 */ /* 0x000ea200000e0000 */
[----:B---3--:R-:W-:Y:S02]  /*2ee0*/  FSEL R70, R70, -INF , P2 ;  /* 0xff80000046467808 */ /* 0x008fe40001000000 */
[----:B0-----:R-:W-:Y:S02]  /*2ef0*/  FSEL R71, R71, -INF , P1 ;  /* 0xff80000047477808 */ /* 0x001fe40000800000 */
[----:B--2---:R-:W-:-:S04]  /*2f00*/  FMNMX.FTZ R0, R33, R0, !PT ;  /* 0x0000000021007209 */ /* 0x004fc80007810000 */
        /* <DEDUP_REMOVED lines=11> */
[--C-:B------:R-:W-:Y:S01]  /*2fc0*/  FFMA.FTZ R31, R34, UR10, -R43.reuse ;  /* 0x0000000a221f7c23 */ /* 0x100fe2000801082b */
[----:B------:R-:W-:Y:S01]  /*2fd0*/  MUFU.EX2 R152, R152 ;  /* 0x0000009800987308 */ /* 0x000fe20000000800 */
        /* <DEDUP_REMOVED lines=12> */
[----:B------:R-:W-:Y:S01]  /*30a0*/  IMAD.U32 R40, RZ, RZ, UR22 ;  /* 0x00000016ff287e24 */ /* 0x000fe2000f8e00ff */
        /* <DEDUP_REMOVED lines=17> */
[----:B------:R-:W-:Y:S01]  /*31c0*/  FFMA.FTZ R43, R69, UR10, -R43 ;  /* 0x0000000a452b7c23 */ /* 0x000fe2000801082b */
[----:B------:R-:W-:Y:S02]  /*31d0*/  MUFU.EX2 R156, R156 ;  /* 0x0000009c009c7308 */ /* 0x000fe40000000800 */
[----:B------:R-:W-:-:S04]  /*31e0*/  FMNMX.FTZ R3, R25, R32, !PT ;  /* 0x0000002019037209 */ /* 0x000fc80007810000 */
[----:B------:R-:W-:Y:S02]  /*31f0*/  FMNMX.FTZ R32, R26, R3, !PT ;  /* 0x000000031a207209 */ /* 0x000fe40007810000 */
        /* <DEDUP_REMOVED lines=15> */
[----:B------:R-:W-:Y:S03]  /*32f0*/  MUFU.EX2 R44, R44 ;  /* 0x0000002c002c7308 */ /* 0x000fe60000000800 */
[----:B------:R-:W0:Y:S05]  /*3300*/  SHFL.BFLY PT, R3, R32, 0x2, 0x1f ;  /* 0x0c401f0020037f89 */ /* 0x000e2a00000e0000 */
[----:B------:R-:W2:Y:S08]  /*3310*/  MUFU.EX2 R45, R45 ;  /* 0x0000002d002d7308 */ /* 0x000eb00000000800 */
[----:B------:R-:W-:Y:S08]  /*3320*/  MUFU.EX2 R48, R48 ;  /* 0x0000003000307308 */ /* 0x000ff00000000800 */
[----:B------:R-:W3:Y:S01]  /*3330*/  MUFU.EX2 R49, R49 ;  /* 0x0000003100317308 */ /* 0x000ee20000000800 */
[----:B--2---:R-:W-:-:S02]  /*3340*/  F2FP.BF16.F32.PACK_AB R162, R45, R44 ;  /* 0x0000002c2da2723e */ /* 0x004fc400000010ff */
[----:B0-----:R-:W-:-:S05]  /*3350*/  FMNMX.FTZ R34, R32, R3, !PT ;  /* 0x0000000320227209 */ /* 0x001fca0007810000 */
[----:B------:R-:W0:Y:S01]  /*3360*/  SHFL.BFLY PT, R3, R34, 0x1, 0x1f ;  /* 0x0c201f0022037f89 */ /* 0x000e2200000e0000 */
[----:B------:R-:W-:Y:S08]  /*3370*/  MUFU.EX2 R52, R52 ;  /* 0x0000003400347308 */ /* 0x000ff00000000800 */
[----:B------:R-:W2:Y:S01]  /*3380*/  MUFU.EX2 R53, R53 ;  /* 0x0000003500357308 */ /* 0x000ea20000000800 */
[----:B---3--:R-:W-:-:S07]  /*3390*/  F2FP.BF16.F32.PACK_AB R164, R49, R48 ;  /* 0x0000003031a4723e */ /* 0x008fce00000010ff */
[----:B------:R-:W-:Y:S01]  /*33a0*/  MUFU.EX2 R56, R56 ;  /* 0x0000003800387308 */ /* 0x000fe20000000800 */
[----:B0-----:R-:W-:-:S07]  /*33b0*/  FMNMX.FTZ R3, R34, R3, !PT ;  /* 0x0000000322037209 */ /* 0x001fce0007810000 */
[----:B------:R-:W-:Y:S01]  /*33c0*/  MUFU.EX2 R57, R57 ;  /* 0x0000003900397308 */ /* 0x000fe20000000800 */
[----:B--2---:R-:W-:Y:S02]  /*33d0*/  F2FP.BF16.F32.PACK_AB R166, R53, R52 ;  /* 0x0000003435a6723e */ /* 0x004fe400000010ff */
[C---:B------:R-:W-:Y:S01]  /*33e0*/  FSETP.NEU.FTZ.AND P1, PT, R3.reuse, -INF , PT ;  /* 0xff8000000300780b */ /* 0x040fe20003f3d000 */
[----:B------:R-:W-:-:S04]  /*33f0*/  FMUL.FTZ R32, R3, UR10 ;  /* 0x0000000a03207c20 */ /* 0x000fc80008410000 */
[----:B------:R-:W-:Y:S01]  /*3400*/  MUFU.EX2 R60, R60 ;  /* 0x0000003c003c7308 */ /* 0x000fe20000000800 */
[----:B------:R-:W-:Y:S02]  /*3410*/  FSEL R32, R32, RZ, P1 ;  /* 0x000000ff20207208 */ /* 0x000fe40000800000 */
[----:B------:R-:W-:Y:S02]  /*3420*/  ISETP.NE.AND P1, PT, R73, RZ, PT ;  /* 0x000000ff4900720c */ /* 0x000fe40003f25270 */
[----:B------:R-:W0:Y:S01]  /*3430*/  S2R R73, SR_TID.X ;  /* 0x0000000000497919 */ /* 0x000e220000002100 */
        /* <DEDUP_REMOVED lines=12> */
[----:B------:R2:W3:Y:S01]  /*3500*/  MUFU.EX2 R34, R5 ;  /* 0x0000000500227308 */ /* 0x0004e20000000800 */
[--C-:B------:R-:W-:Y:S01]  /*3510*/  FFMA.FTZ R24, R24, UR10, -R32.reuse ;  /* 0x0000000a18187c23 */ /* 0x100fe20008010820 */
[--C-:B------:R-:W-:Y:S01]  /*3520*/  FFMA.FTZ R25, R25, UR10, -R32.reuse ;  /* 0x0000000a19197c23 */ /* 0x100fe20008010820 */
[--C-:B------:R-:W-:Y:S01]  /*3530*/  FFMA.FTZ R26, R26, UR10, -R32.reuse ;  /* 0x0000000a1a1a7c23 */ /* 0x100fe20008010820 */
[--C-:B------:R-:W-:Y:S01]  /*3540*/  FFMA.FTZ R27, R27, UR10, -R32.reuse ;  /* 0x0000000a1b1b7c23 */ /* 0x100fe20008010820 */
[--C-:B------:R-:W-:Y:S01]  /*3550*/  FFMA.FTZ R28, R28, UR10, -R32.reuse ;  /* 0x0000000a1c1c7c23 */ /* 0x100fe20008010820 */
[--C-:B------:R-:W-:Y:S01]  /*3560*/  FFMA.FTZ R29, R29, UR10, -R32.reuse ;  /* 0x0000000a1d1d7c23 */ /* 0x100fe20008010820 */
[--C-:B------:R-:W-:Y:S01]  /*3570*/  FFMA.FTZ R30, R30, UR10, -R32.reuse ;  /* 0x0000000a1e1e7c23 */ /* 0x100fe20008010820 */
[----:B------:R-:W-:Y:S01]  /*3580*/  MUFU.EX2 R9, R9 ;  /* 0x0000000900097308 */ /* 0x000fe20000000800 */
[----:B--2---:R-:W-:Y:S01]  /*3590*/  FADD.FTZ R5, R152, R31 ;  /* 0x0000001f98057221 */ /* 0x004fe20000010000 */
[--C-:B------:R-:W-:Y:S01]  /*35a0*/  FFMA.FTZ R62, R62, UR10, -R32.reuse ;  /* 0x0000000a3e3e7c23 */ /* 0x100fe20008010820 */
[--C-:B------:R-:W-:Y:S01]  /*35b0*/  FFMA.FTZ R63, R63, UR10, -R32.reuse ;  /* 0x0000000a3f3f7c23 */ /* 0x100fe20008010820 */
[----:B------:R-:W-:Y:S01]  /*35c0*/  F2FP.BF16.F32.PACK_AB R152, R31, R152 ;  /* 0x000000981f98723e */ /* 0x000fe200000010ff */
[----:B------:R-:W-:Y:S01]  /*35d0*/  FADD.FTZ R4, R154, R5 ;  /* 0x000000059a047221 */ /* 0x000fe20000010000 */
[--C-:B------:R-:W-:Y:S01]  /*35e0*/  FFMA.FTZ R66, R66, UR10, -R32.reuse ;  /* 0x0000000a42427c23 */ /* 0x100fe20008010820 */
[----:B------:R-:W-:Y:S01]  /*35f0*/  FFMA.FTZ R67, R67, UR10, -R32 ;  /* 0x0000000a43437c23 */ /* 0x000fe20008010820 */
[----:B------:R-:W2:Y:S01]  /*3600*/  MUFU.EX2 R10, R10 ;  /* 0x0000000a000a7308 */ /* 0x000ea20000000800 */
[----:B------:R-:W-:Y:S01]  /*3610*/  FADD.FTZ R5, R33, R4 ;  /* 0x0000000421057221 */ /* 0x000fe20000010000 */
[----:B---3--:R-:W-:Y:S01]  /*3620*/  FADD.FTZ R4, R153, R34 ;  /* 0x0000002299047221 */ /* 0x008fe20000010000 */
[----:B0-----:R-:W-:Y:S01]  /*3630*/  SHF.R.U32.HI R73, RZ, 0x7, R73 ;  /* 0x00000007ff497819 */ /* 0x001fe20000011649 */
[--C-:B------:R-:W-:Y:S01]  /*3640*/  FFMA.FTZ R70, R70, UR10, -R32.reuse ;  /* 0x0000000a46467c23 */ /* 0x100fe20008010820 */
[----:B------:R-:W-:Y:S01]  /*3650*/  FFMA.FTZ R32, R71, UR10, -R32 ;  /* 0x0000000a47207c23 */ /* 0x000fe20008010820 */
[----:B------:R-:W-:-:S02]  /*3660*/  F2FP.BF16.F32.PACK_AB R154, R33, R154 ;  /* 0x0000009a219a723e */ /* 0x000fc400000010ff */
[----:B------:R-:W0:Y:S01]  /*3670*/  MUFU.EX2 R11, R11 ;  /* 0x0000000b000b7308 */ /* 0x000e220000000800 */
[----:B------:R-:W-:Y:S02]  /*3680*/  F2FP.BF16.F32.PACK_AB R168, R57, R56 ;  /* 0x0000003839a8723e */ /* 0x000fe400000010ff */
[----:B------:R-:W-:-:S05]  /*3690*/  F2FP.BF16.F32.PACK_AB R153, R34, R153 ;  /* 0x000000992299723e */ /* 0x000fca00000010ff */
[----:B------:R3:W4:Y:S01]  /*36a0*/  MUFU.EX2 R36, R12 ;  /* 0x0000000c00247308 */ /* 0x0007220000000800 */
[----:B--2---:R-:W-:-:S07]  /*36b0*/  F2FP.BF16.F32.PACK_AB R155, R10, R9 ;  /* 0x000000090a9b723e */ /* 0x004fce00000010ff */
[----:B------:R-:W2:Y:S01]  /*36c0*/  MUFU.EX2 R13, R13 ;  /* 0x0000000d000d7308 */ /* 0x000ea20000000800 */
[----:B---3--:R-:W-:Y:S01]  /*36d0*/  FADD.FTZ R12, R156, R5 ;  /* 0x000000059c0c7221 */ /* 0x008fe20000010000 */
[----:B------:R-:W-:Y:S01]  /*36e0*/  FADD.FTZ R5, R9, R4 ;  /* 0x0000000409057221 */ /* 0x000fe20000010000 */
[C---:B------:R-:W-:Y:S02]  /*36f0*/  F2FP.BF16.F32.PACK_AB R156, R35.reuse, R156 ;  /* 0x0000009c239c723e */ /* 0x040fe400000010ff */
[----:B------:R-:W-:Y:S01]  /*3700*/  FADD.FTZ R39, R35, R12 ;  /* 0x0000000c23277221 */ /* 0x000fe20000010000 */
[----:B------:R-:W-:Y:S01]  /*3710*/  FADD.FTZ R38, R10, R5 ;  /* 0x000000050a267221 */ /* 0x000fe20000010000 */
[----:B------:R-:W-:Y:S01]  /*3720*/  IADD3 R12, -R73, 0xb, RZ ;  /* 0x0000000b490c7810 */ /* 0x000fe20007ffe1ff */
[----:B------:R-:W3:Y:S01]  /*3730*/  MUFU.EX2 R14, R14 ;  /* 0x0000000e000e7308 */ /* 0x000ee20000000800 */
[----:B------:R-:W-:Y:S01]  /*3740*/  FADD.FTZ R4, R158, R39 ;  /* 0x000000279e047221 */ /* 0x000fe20000010000 */
[----:B0-----:R-:W-:Y:S01]  /*3750*/  FADD.FTZ R5, R11, R38 ;  /* 0x000000260b057221 */ /* 0x001fe20000010000 */
[----:B------:R-:W-:-:S02]  /*3760*/  F2FP.BF16.F32.PACK_AB R158, R37, R158 ;  /* 0x0000009e259e723e */ /* 0x000fc400000010ff */
[----:B------:R-:W-:Y:S01]  /*3770*/  FADD.FTZ R39, R37, R4 ;  /* 0x0000000425277221 */ /* 0x000fe20000010000 */
[----:B------:R-:W-:Y:S02]  /*3780*/  @!P1 VIADD R4, R40, 0x22840 ;  /* 0x0002284028049836 */ /* 0x000fe40000000000 */
[----:B----4-:R-:W-:Y:S01]  /*3790*/  FADD.FTZ R38, R36, R5 ;  /* 0x0000000524267221 */ /* 0x010fe20000010000 */
[----:B------:R-:W0:Y:S01]  /*37a0*/  MUFU.EX2 R15, R15 ;  /* 0x0000000f000f7308 */ /* 0x000e220000000800 */
[----:B------:R-:W-:Y:S01]  /*37b0*/  FADD.FTZ R40, R160, R39 ;  /* 0x00000027a0287221 */ /* 0x000fe20000010000 */
[----:B------:R-:W-:Y:S01]  /*37c0*/  F2FP.BF16.F32.PACK_AB R160, R41, R160 ;  /* 0x000000a029a0723e */ /* 0x000fe200000010ff */
[----:B--2---:R-:W-:Y:S01]  /*37d0*/  FADD.FTZ R5, R13, R38 ;  /* 0x000000260d057221 */ /* 0x004fe20000010000 */
[----:B------:R-:W-:Y:S01]  /*37e0*/  @!P1 PRMT R4, RZ, 0x654, R4 ;  /* 0x00000654ff049816 */ /* 0x000fe20000000004 */
[----:B------:R-:W-:Y:S01]  /*37f0*/  FADD.FTZ R39, R41, R40 ;  /* 0x0000002829277221 */ /* 0x000fe20000010000 */
[----:B------:R2:W-:Y:S06]  /*3800*/  BAR.ARV R12, 0x100 ;  /* 0x0004000c0000751d */ /* 0x0005ec0000002000 */
[----:B------:R-:W4:Y:S01]  /*3810*/  MUFU.EX2 R20, R20 ;  /* 0x0000001400147308 */ /* 0x000f220000000800 */
[----:B------:R-:W-:Y:S01]  /*3820*/  FADD.FTZ R40, R44, R39 ;  /* 0x000000272c287221 */ /* 0x000fe20000010000 */
[----:B---3--:R-:W-:Y:S01]  /*3830*/  FADD.FTZ R38, R14, R5 ;  /* 0x000000050e267221 */ /* 0x008fe20000010000 */
[----:B------:R4:W-:Y:S01]  /*3840*/  @!P1 SYNCS.ARRIVE.TRANS64.RED.A1T0 RZ, [R4+URZ], RZ ;  /* 0x000000ff04ff99a7 */ /* 0x0009e2000810043f */
[----:B------:R-:W-:Y:S01]  /*3850*/  F2FP.BF16.F32.PACK_AB R157, R36, R11 ;  /* 0x0000000b249d723e */ /* 0x000fe200000010ff */
[----:B------:R-:W-:Y:S01]  /*3860*/  FADD.FTZ R39, R45, R40 ;  /* 0x000000282d277221 */ /* 0x000fe20000010000 */
[----:B0-----:R-:W-:Y:S01]  /*3870*/  FADD.FTZ R5, R15, R38 ;  /* 0x000000260f057221 */ /* 0x001fe20000010000 */
[----:B------:R-:W-:Y:S01]  /*3880*/  F2FP.BF16.F32.PACK_AB R159, R14, R13 ;  /* 0x0000000d0e9f723e */ /* 0x000fe200000010ff */
[----:B------:R-:W0:Y:S01]  /*3890*/  MUFU.EX2 R21, R21 ;  /* 0x0000001500157308 */ /* 0x000e220000000800 */
[----:B------:R-:W-:-:S04]  /*38a0*/  FADD.FTZ R38, R48, R39 ;  /* 0x0000002730267221 */ /* 0x000fc80000010000 */
[----:B------:R-:W-:-:S03]  /*38b0*/  FADD.FTZ R39, R49, R38 ;  /* 0x0000002631277221 */ /* 0x000fc60000010000 */
[----:B------:R-:W3:Y:S01]  /*38c0*/  MUFU.EX2 R24, R24 ;  /* 0x0000001800187308 */ /* 0x000ee20000000800 */
[----:B----4-:R-:W-:Y:S01]  /*38d0*/  FADD.FTZ R4, R20, R5 ;  /* 0x0000000514047221 */ /* 0x010fe20000010000 */
[----:B------:R-:W-:Y:S01]  /*38e0*/  FADD.FTZ R38, R52, R39 ;  /* 0x0000002734267221 */ /* 0x000fe20000010000 */
[----:B------:R-:W-:-:S03]  /*38f0*/  F2FP.BF16.F32.PACK_AB R161, R20, R15 ;  /* 0x0000000f14a1723e */ /* 0x000fc600000010ff */
[----:B------:R-:W-:Y:S02]  /*3900*/  FADD.FTZ R39, R53, R38 ;  /* 0x0000002635277221 */ /* 0x000fe40000010000 */
[----:B------:R-:W4:Y:S01]  /*3910*/  MUFU.EX2 R25, R25 ;  /* 0x0000001900197308 */ /* 0x000f220000000800 */
[----:B0-----:R-:W-:Y:S01]  /*3920*/  FADD.FTZ R5, R21, R4 ;  /* 0x0000000415057221 */ /* 0x001fe20000010000 */
[----:B------:R-:W-:-:S04]  /*3930*/  FADD.FTZ R38, R56, R39 ;  /* 0x0000002738267221 */ /* 0x000fc80000010000 */
[----:B------:R-:W-:Y:S02]  /*3940*/  FADD.FTZ R31, R57, R38 ;  /* 0x00000026391f7221 */ /* 0x000fe40000010000 */
[----:B------:R-:W0:Y:S01]  /*3950*/  MUFU.EX2 R26, R26 ;  /* 0x0000001a001a7308 */ /* 0x000e220000000800 */
[----:B---3--:R-:W-:Y:S01]  /*3960*/  FADD.FTZ R4, R24, R5 ;  /* 0x0000000518047221 */ /* 0x008fe20000010000 */
[----:B------:R-:W-:Y:S01]  /*3970*/  FADD.FTZ R38, R60, R31 ;  /* 0x0000001f3c267221 */ /* 0x000fe20000010000 */
[----:B------:R-:W-:-:S05]  /*3980*/  F2FP.BF16.F32.PACK_AB R163, R24, R21 ;  /* 0x0000001518a3723e */ /* 0x000fca00000010ff */
[----:B------:R-:W3:Y:S01]  /*3990*/  MUFU.EX2 R27, R27 ;  /* 0x0000001b001b7308 */ /* 0x000ee20000000800 */
[----:B----4-:R-:W-:-:S07]  /*39a0*/  FADD.FTZ R5, R25, R4 ;  /* 0x0000000419057221 */ /* 0x010fce0000010000 */
[----:B------:R-:W4:Y:S01]  /*39b0*/  MUFU.EX2 R28, R28 ;  /* 0x0000001c001c7308 */ /* 0x000f220000000800 */
[C---:B0-----:R-:W-:Y:S01]  /*39c0*/  FADD.FTZ R4, R26.reuse, R5 ;  /* 0x000000051a047221 */ /* 0x041fe20000010000 */
[----:B------:R-:W-:-:S06]  /*39d0*/  F2FP.BF16.F32.PACK_AB R165, R26, R25 ;  /* 0x000000191aa5723e */ /* 0x000fcc00000010ff */
[----:B------:R-:W0:Y:S01]  /*39e0*/  MUFU.EX2 R61, R61 ;  /* 0x0000003d003d7308 */ /* 0x000e220000000800 */
[----:B---3--:R-:W-:-:S07]  /*39f0*/  FADD.FTZ R5, R27, R4 ;  /* 0x000000041b057221 */ /* 0x008fce0000010000 */
[----:B------:R-:W3:Y:S01]  /*3a00*/  MUFU.EX2 R29, R29 ;  /* 0x0000001d001d7308 */ /* 0x000ee20000000800 */
[C---:B----4-:R-:W-:Y:S01]  /*3a10*/  FADD.FTZ R4, R28.reuse, R5 ;  /* 0x000000051c047221 */ /* 0x050fe20000010000 */
[----:B------:R-:W-:-:S06]  /*3a20*/  F2FP.BF16.F32.PACK_AB R167, R28, R27 ;  /* 0x0000001b1ca7723e */ /* 0x000fcc00000010ff */
[----:B------:R-:W4:Y:S01]  /*3a30*/  MUFU.EX2 R64, R64 ;  /* 0x0000004000407308 */ /* 0x000f220000000800 */
[C---:B0-----:R-:W-:Y:S01]  /*3a40*/  FADD.FTZ R31, R61.reuse, R38 ;  /* 0x000000263d1f7221 */ /* 0x041fe20000010000 */
[----:B------:R-:W-:-:S06]  /*3a50*/  F2FP.BF16.F32.PACK_AB R170, R61, R60 ;  /* 0x0000003c3daa723e */ /* 0x000fcc00000010ff */
[----:B------:R-:W0:Y:S01]  /*3a60*/  MUFU.EX2 R30, R30 ;  /* 0x0000001e001e7308 */ /* 0x000e220000000800 */
[----:B---3--:R-:W-:-:S07]  /*3a70*/  FADD.FTZ R5, R29, R4 ;  /* 0x000000041d057221 */ /* 0x008fce0000010000 */
[----:B------:R-:W3:Y:S01]  /*3a80*/  MUFU.EX2 R65, R65 ;  /* 0x0000004100417308 */ /* 0x000ee20000000800 */
[----:B----4-:R-:W-:-:S07]  /*3a90*/  FADD.FTZ R4, R64, R31 ;  /* 0x0000001f40047221 */ /* 0x010fce0000010000 */
[----:B------:R-:W4:Y:S01]  /*3aa0*/  MUFU.EX2 R62, R62 ;  /* 0x0000003e003e7308 */ /* 0x000f220000000800 */
[C---:B0-----:R-:W-:Y:S01]  /*3ab0*/  FADD.FTZ R5, R30.reuse, R5 ;  /* 0x000000051e057221 */ /* 0x041fe20000010000 */
[----:B------:R-:W-:-:S06]  /*3ac0*/  F2FP.BF16.F32.PACK_AB R169, R30, R29 ;  /* 0x0000001d1ea9723e */ /* 0x000fcc00000010ff */
[----:B------:R-:W0:Y:S01]  /*3ad0*/  MUFU.EX2 R63, R63 ;  /* 0x0000003f003f7308 */ /* 0x000e220000000800 */
[C---:B---3--:R-:W-:Y:S01]  /*3ae0*/  FADD.FTZ R31, R65.reuse, R4 ;  /* 0x00000004411f7221 */ /* 0x048fe20000010000 */
[----:B------:R-:W-:-:S06]  /*3af0*/  F2FP.BF16.F32.PACK_AB R172, R65, R64 ;  /* 0x0000004041ac723e */ /* 0x000fcc00000010ff */
        /* <DEDUP_REMOVED lines=11> */
[----:B0-----:R-:W-:-:S07]  /*3bb0*/  FADD.FTZ R10, R70, R5 ;  /* 0x00000005460a7221 */ /* 0x001fce0000010000 */
[----:B------:R-:W0:Y:S01]  /*3bc0*/  MUFU.EX2 R43, R43 ;  /* 0x0000002b002b7308 */ /* 0x000e220000000800 */
[----:B---3--:R-:W-:Y:S01]  /*3bd0*/  FADD.FTZ R38, R68, R31 ;  /* 0x0000001f44267221 */ /* 0x008fe20000010000 */
[C---:B----4-:R-:W-:Y:S01]  /*3be0*/  FADD.FTZ R5, R175.reuse, R10 ;  /* 0x0000000aaf057221 */ /* 0x050fe20000010000 */
[----:B------:R-:W-:Y:S02]  /*3bf0*/  F2FP.BF16.F32.PACK_AB R175, R175, R70 ;  /* 0x00000046afaf723e */ /* 0x000fe400000010ff */
[C---:B0-----:R-:W-:Y:S01]  /*3c00*/  FADD.FTZ R4, R43.reuse, R38 ;  /* 0x000000262b047221 */ /* 0x041fe20000010000 */
[----:B------:R-:W-:Y:S01]  /*3c10*/  F2FP.BF16.F32.PACK_AB R174, R43, R68 ;  /* 0x000000442bae723e */ /* 0x000fe200000010ff */
[----:B--2---:R-:W-:Y:S06]  /*3c20*/  @!P0 BRA `(.L_x_368) ;  /* 0x0000000000048947 */ /* 0x004fec0003800000 */
[----:B------:R-:W-:Y:S01]  /*3c30*/  BPT.TRAP 0x1 ;  /* 0x000000040000795c */ /* 0x000fe20000300000 */
.L_x_368:
[----:B------:R0:W2:Y:S01]  /*3c40*/  SYNCS.PHASECHK.TRANS64.TRYWAIT P2, [UR22+0x22850], R8 ;  /* 0x02285008ff0075a7 */ /* 0x0000a20008040156 */
[----:B------:R-:W-:Y:S05]  /*3c50*/  @!P0 BRA `(.L_x_369) ;  /* 0x0000000000048947 */ /* 0x000fea0003800000 */
[----:B------:R-:W-:Y:S01]  /*3c60*/  BPT.TRAP 0x1 ;  /* 0x000000040000795c */ /* 0x000fe20000300000 */
.L_x_369:
[----:B--2---:R-:W-:Y:S05]  /*3c70*/  @P2 BRA `(.L_x_370) ;  /* 0x0000000000082947 */ /* 0x004fea0003800000 */
[----:B------:R-:W2:Y:S02]  /*3c80*/  SYNCS.PHASECHK.TRANS64.TRYWAIT P2, [UR22+0x22850], R8 ;  /* 0x02285008ff0075a7 */ /* 0x000ea40008040156 */
[----:B--2---:R-:W-:Y:S05]  /*3c90*/  @!P2 BRA `(.L_x_371) ;  /* 0x000000dc007ca947 */ /* 0x004fea0003800000 */
.L_x_370:
[----:B------:R-:W-:Y:S01]  /*3ca0*/  R2UR UR6, R6 ;  /* 0x00000000060672ca */ /* 0x000fe200000e0000 */
[----:B------:R3:W-:Y:S06]  /*3cb0*/  BAR.SYNC.DEFER_BLOCKING R7, 0x100 ;  /* 0x000400070000751d */ /* 0x0007ec0000010000 */
[----:B------:R-:W-:Y:S01]  /*3cc0*/  UMOV UR7, 0x40000040 ;  /* 0x4000004000077882 */ /* 0x000fe20000000000 */
[----:B------:R-:W-:-:S05]  /*3cd0*/  VOTEU.ALL UP0, P1 ;  /* 0x00000000003f7886 */ /* 0x000fca0000800000 */
[----:B------:R-:W-:Y:S02]  /*3ce0*/  UIADD3 UR6, UR6, 0x400, URZ ;  /* 0x0000040006067890 */ /* 0x000fe4000fffe03f */
[----:B------:R-:W-:Y:S02]  /*3cf0*/  @!UP0 UIADD3 UR22, UR22, 0x22860, URZ ;  /* 0x0002286016168890 */ /* 0x000fe4000fffe03f */
[----:B------:R-:W-:Y:S02]  /*3d00*/  USHF.R.U32.HI UR6, URZ, 0x4, UR6 ;  /* 0x000000043f067899 */ /* 0x000fe40008011606 */
[----:B------:R-:W-:Y:S02]  /*3d10*/  @!UP0 UPRMT UR22, URZ, 0x654, UR22 ;  /* 0x000006543f168896 */ /* 0x000fe40008000016 */
[----:B------:R-:W-:-:S04]  /*3d20*/  ULOP3.LUT UR6, UR6, 0x3fff, URZ, 0xc0, !UPT ;  /* 0x00003fff06067892 */ /* 0x000fc8000f8ec03f */
[----:B------:R-:W-:Y:S01]  /*3d30*/  ULOP3.LUT UR21, UR6, 0x3000000, URZ, 0xfc, !UPT ;  /* 0x0300000006157892 */ /* 0x000fe2000f8efc3f */
[----:B------:R-:W-:-:S03]  /*3d40*/  WARPGROUP.ARRIVE ;  /* 0x00000000000079c5 */ /* 0x000fc60000000000 */
[----:B------:R-:W-:-:S07]  /*3d50*/  UIMAD UR11, UR37, 0xc00, UR21 ;  /* 0x00000c00250b78a4 */ /* 0x000fce000f8e0215 */
[----:B------:R-:W-:Y:S02]  /*3d60*/  UMOV UR6, UR11 ;  /* 0x0000000b00067c82 */ /* 0x000fe40008000000 */
[----:B------:R-:W-:Y:S01]  /*3d70*/  HGMMA.64x256x16.F32.BF16 R24, R152, gdesc[UR4].tnspB, RZ, !UPT, gsb0 ;  /* 0x43e0000498187df0 */ /* 0x000fe2000c0018ff */
        /* <DEDUP_REMOVED lines=29> */
[----:B------:R-:W-:Y:S03]  /*3f50*/  HGMMA.64x256x16.F32.BF16 R24, R172, gdesc[UR4].tnspB, R24, gsb0 ;  /* 0x43e00004ac187df0 */ /* 0x000fe60008001818 */
[----:B------:R-:W-:Y:S02]  /*3f60*/  WARPGROUP.DEPBAR.LE gsb0, 0x0 ;  /* 0x00008000000079c5 */ /* 0x000fe40000010000 */
[----:B------:R-:W-:Y:S01]  /*3f70*/  @!P1 SYNCS.ARRIVE.TRANS64.RED.A1T0 RZ, [UR22], RZ ;  /* 0x000000ffffff99a7 */ /* 0x000fe20008100416 */
[----:B------:R-:W-:-:S04]  /*3f80*/  UIADD3 UR22, UR50, -0x2, URZ ;  /* 0xfffffffe32167890 */ /* 0x000fc8000fffe03f */
[----:B------:R-:W-:-:S06]  /*3f90*/  UISETP.GE.AND UP0, UPT, UR22, UR38, UPT ;  /* 0x000000261600728c */ /* 0x000fcc000bf06270 */
[----:B------:R-:W-:-:S13]  /*3fa0*/  PLOP3.LUT P2, PT, PT, PT, UP0, 0x80, 0x0 ;  /* 0x000000000000781c */ /* 0x000fda0003f4f008 */
[----:B---3--:R-:W-:Y:S05]  /*3fb0*/  @!P2 BRA `(.L_x_372) ;  /* 0x0000002000d8a947 */ /* 0x008fea0003800000 */
[----:B------:R-:W-:Y:S01]  /*3fc0*/  IMAD.MOV.U32 R7, RZ, RZ, R3 ;  /* 0x000000ffff077224 */ /* 0x000fe200078e0003 */
[----:B------:R-:W-:Y:S01]  /*3fd0*/  ULDC UR24, c[0x0][0x9d8] ;  /* 0x0002760000187ab9 */ /* 0x000fe20000000800 */
[----:B012---:R-:W-:Y:S01]  /*3fe0*/  IMAD.MOV.U32 R8, RZ, RZ, R0 ;  /* 0x000000ffff087224 */ /* 0x007fe200078e0000 */
[----:B------:R-:W-:-:S06]  /*3ff0*/  ULDC UR23, c[0x0][0x988] ;  /* 0x0002620000177ab9 */ /* 0x000fcc0000000800 */
.L_x_381:
[----:B------:R-:W-:Y:S01]  /*4000*/  UIADD3 UR37, UR37, 0x1, URZ ;  /* 0x0000000125257890 */ /* 0x000fe2000fffe03f */
[----:B------:R-:W-:Y:S01]  /*4010*/  UMOV UR6, UR22 ;  /* 0x0000001600067c82 */ /* 0x000fe20008000000 */
[----:B------:R-:W-:Y:S02]  /*4020*/  UIADD3 UR22, UR22, -0x1, URZ ;  /* 0xffffffff16167890 */ /* 0x000fe4000fffe03f */
[----:B------:R-:W-:-:S04]  /*4030*/  UISETP.NE.AND UP0, UPT, UR37, 0x2, UPT ;  /* 0x000000022500788c */ /* 0x000fc8000bf05270 */
[----:B------:R-:W-:Y:S02]  /*4040*/  USEL UR7, URZ, 0x1, UP0 ;  /* 0x000000013f077887 */ /* 0x000fe40008000000 */
[----:B------:R-:W-:Y:S02]  /*4050*/  USEL UR37, UR37, URZ, UP0 ;  /* 0x0000003f25257287 */ /* 0x000fe40008000000 */
[----:B------:R-:W-:Y:S02]  /*4060*/  ULOP3.LUT UR47, UR47, UR7, URZ, 0x3c, !UPT ;  /* 0x000000072f2f7292 */ /* 0x000fe4000f8e3c3f */
[----:B------:R-:W-:Y:S01]  /*4070*/  UISETP.GT.AND UP0, UPT, UR6, UR38, UPT ;  /* 0x000000260600728c */ /* 0x000fe2000bf04270 */
[----:B---3--:R-:W-:Y:S10]  /*4080*/  @!P0 BRA `(.L_x_373) ;  /* 0x0000000000048947 */ /* 0x008ff40003800000 */
[----:B------:R-:W-:Y:S01]  /*4090*/  BPT.TRAP 0x1 ;  /* 0x000000040000795c */ /* 0x000fe20000300000 */
.L_x_373:
[----:B------:R-:W0:Y:S01]  /*40a0*/  S2UR UR7, SR_CgaCtaId ;  /* 0x00000000000779c3 */ /* 0x000e220000008800 */
[----:B------:R-:W-:Y:S01]  /*40b0*/  UMOV UR6, 0x400 ;  /* 0x0000040000067882 */ /* 0x000fe20000000000 */
[----:B------:R-:W-:-:S05]  /*40c0*/  IMAD.U32 R6, RZ, RZ, UR47 ;  /* 0x0000002fff067e24 */ /* 0x000fca000f8e00ff */
[----:B------:R-:W-:Y:S01]  /*40d0*/  SHF.L.U32 R6, R6, 0x1f, RZ ;  /* 0x0000001f06067819 */ /* 0x000fe200000006ff */
[----:B0-----:R-:W-:-:S04]  /*40e0*/  ULEA UR6, UR7, UR6, 0x18 ;  /* 0x0000000607067291 */ /* 0x001fc8000f8ec03f */
[----:B------:R-:W-:-:S09]  /*40f0*/  ULEA UR25, UR37, UR6, 0x3 ;  /* 0x0000000625197291 */ /* 0x000fd2000f8e183f */
[----:B------:R0:W1:Y:S01]  /*4100*/  SYNCS.PHASECHK.TRANS64.TRYWAIT P2, [UR25+0x22830], R6 ;  /* 0x02283006ff0075a7 */ /* 0x0000620008040159 */
[----:B------:R-:W-:Y:S05]  /*4110*/  @!P0 BRA `(.L_x_374) ;  /* 0x0000000000048947 */ /* 0x000fea0003800000 */
[----:B------:R-:W-:Y:S01]  /*4120*/  BPT.TRAP 0x1 ;  /* 0x000000040000795c */ /* 0x000fe20000300000 */
.L_x_374:
[----:B-1----:R-:W-:Y:S05]  /*4130*/  @P2 BRA `(.L_x_375) ;  /* 0x0000000000082947 */ /* 0x002fea0003800000 */
[----:B------:R-:W1:Y:S02]  /*4140*/  SYNCS.PHASECHK.TRANS64.TRYWAIT P2, [UR25+0x22830], R6 ;  /* 0x02283006ff0075a7 */ /* 0x000e640008040159 */
[----:B-1----:R-:W-:Y:S05]  /*4150*/  @!P2 BRA `(.L_x_376) ;  /* 0x000000d80064a947 */ /* 0x002fea0003800000 */
.L_x_375:
        /* <DEDUP_REMOVED lines=15> */
[----:B------:R-:W-:Y:S01]  /*4250*/  HGMMA.64x96x16.F32.BF16 R152, gdesc[UR8], R152, gsb0 ;  /* 0x01600000089879f0 */ /* 0x000fe20008001898 */
[----:B------:R-:W-:Y:S02]  /*4260*/  UMOV UR10, UR23 ;  /* 0x00000017000a7c82 */ /* 0x000fe40008000000 */
[----:B------:R-:W-:Y:S02]  /*4270*/  WARPGROUP.DEPBAR.LE gsb0, 0x0 ;  /* 0x00008000000079c5 */ /* 0x000fe40000010000 */
[----:B------:R-:W-:-:S06]  /*4280*/  WARPGROUP.ARRIVE ;  /* 0x00000000000079c5 */ /* 0x000fcc0000000000 */
[----:B------:R-:W-:Y:S03]  /*4290*/  HGMMA.64x96x16.F32.BF16 R152, gdesc[UR12], R152, gsb0 ;  /* 0x016000000c9879f0 */ /* 0x000fe60008001898 */
[----:B------:R-:W-:Y:S02]  /*42a0*/  WARPGROUP.DEPBAR.LE gsb0, 0x0 ;  /* 0x00008000000079c5 */ /* 0x000fe40000010000 */
[----:B-1----:R-:W-:Y:S01]  /*42b0*/  FMUL.FTZ R3, R152, UR24 ;  /* 0x0000001898037c20 */ /* 0x002fe20008410000 */
        /* <DEDUP_REMOVED lines=38> */
[----:B---3--:R-:W-:Y:S01]  /*4520*/  FMNMX.FTZ R0, R10, R0, !PT ;  /* 0x000000000a007209 */ /* 0x008fe20007810000 */
[----:B------:R-:W-:Y:S01]  /*4530*/  FMUL.FTZ R184, R194, UR24 ;  /* 0x00000018c2b87c20 */ /* 0x000fe20008410000 */
[----:B------:R-:W-:Y:S01]  /*4540*/  FMUL.FTZ R185, R195, UR24 ;  /* 0x00000018c3b97c20 */ /* 0x000fe20008410000 */
[----:B------:R-:W3:Y:S04]  /*4550*/  S2R R196, SR_TID.X ;  /* 0x0000000000c47919 */ /* 0x000ee80000002100 */
[----:B------:R-:W4:Y:S01]  /*4560*/  MUFU.TANH R13, R13 ;  /* 0x0000000d000d7308 */ /* 0x000f220000002400 */
[----:B-1----:R-:W-:-:S07]  /*4570*/  FMNMX.FTZ R0, R11, R0, !PT ;  /* 0x000000000b007209 */ /* 0x002fce0007810000 */
[----:B------:R-:W1:Y:S01]  /*4580*/  MUFU.TANH R14, R14 ;  /* 0x0000000e000e7308 */ /* 0x000e620000002400 */
[----:B--2---:R-:W-:-:S07]  /*4590*/  FMNMX.FTZ R0, R12, R0, !PT ;  /* 0x000000000c007209 */ /* 0x004fce0007810000 */
[----:B------:R-:W2:Y:S01]  /*45a0*/  MUFU.TANH R15, R15 ;  /* 0x0000000f000f7308 */ /* 0x000ea20000002400 */
[----:B----4-:R-:W-:-:S07]  /*45b0*/  FMNMX.FTZ R0, R13, R0, !PT ;  /* 0x000000000d007209 */ /* 0x010fce0007810000 */
[----:B------:R-:W4:Y:S01]  /*45c0*/  MUFU.TANH R20, R20 ;  /* 0x0000001400147308 */ /* 0x000f220000002400 */
[----:B-1----:R-:W-:Y:S02]  /*45d0*/  FMNMX.FTZ R0, R14, R0, !PT ;  /* 0x000000000e007209 */ /* 0x002fe40007810000 */
[----:B---3--:R-:W-:-:S05]  /*45e0*/  SHF.R.U32.HI R196, RZ, 0x7, R196 ;  /* 0x00000007ffc47819 */ /* 0x008fca00000116c4 */
[----:B------:R-:W1:Y:S01]  /*45f0*/  MUFU.TANH R21, R21 ;  /* 0x0000001500157308 */ /* 0x000e620000002400 */
[----:B--2---:R-:W-:-:S07]  /*4600*/  FMNMX.FTZ R0, R15, R0, !PT ;  /* 0x000000000f007209 */ /* 0x004fce0007810000 */
[----:B------:R-:W2:Y:S01]  /*4610*/  MUFU.TANH R152, R152 ;  /* 0x0000009800987308 */ /* 0x000ea20000002400 */
[----:B----4-:R-:W-:-:S07]  /*4620*/  FMNMX.FTZ R0, R20, R0, !PT ;  /* 0x0000000014007209 */ /* 0x010fce0007810000 */
[----:B------:R-:W3:Y:S01]  /*4630*/  MUFU.TANH R153, R153 ;  /* 0x0000009900997308 */ /* 0x000ee20000002400 */
[----:B-1----:R-:W-:-:S07]  /*4640*/  FMNMX.FTZ R0, R21, R0, !PT ;  /* 0x0000000015007209 */ /* 0x002fce0007810000 */
[----:B------:R-:W1:Y:S01]  /*4650*/  MUFU.TANH R156, R156 ;  /* 0x0000009c009c7308 */ /* 0x000e620000002400 */
[----:B--2---:R-:W-:-:S07]  /*4660*/  FMNMX.FTZ R0, R152, R0, !PT ;  /* 0x0000000098007209 */ /* 0x004fce0007810000 */
[----:B------:R-:W2:Y:S01]  /*4670*/  MUFU.TANH R157, R157 ;  /* 0x0000009d009d7308 */ /* 0x000ea20000002400 */
[----:B---3--:R-:W-:-:S07]  /*4680*/  FMNMX.FTZ R0, R153, R0, !PT ;  /* 0x0000000099007209 */ /* 0x008fce0007810000 */
        /* <DEDUP_REMOVED lines=20> */
[----:B------:R-:W-:Y:S01]  /*47d0*/  MUFU.TANH R176, R176 ;  /* 0x000000b000b07308 */ /* 0x000fe20000002400 */
[----:B--2---:R-:W-:-:S07]  /*47e0*/  FMNMX.FTZ R0, R177, R0, !PT ;  /* 0x00000000b1007209 */ /* 0x004fce0007810000 */
[----:B------:R-:W-:Y:S01]  /*47f0*/  MUFU.TANH R155, R155 ;  /* 0x0000009b009b7308 */ /* 0x000fe20000002400 */
[----:B---3--:R-:W-:-:S05]  /*4800*/  FMNMX.FTZ R0, R180, R0, !PT ;  /* 0x00000000b4007209 */ /* 0x008fca0007810000 */
[----:B------:R-:W1:Y:S02]  /*4810*/  SHFL.BFLY PT, R181, R0, 0x2, 0x1f ;  /* 0x0c401f0000b57f89 */ /* 0x000e6400000e0000 */
[----:B------:R-:W-:Y:S08]  /*4820*/  MUFU.TANH R158, R158 ;  /* 0x0000009e009e7308 */ /* 0x000ff00000002400 */
[----:B------:R-:W-:Y:S08]  /*4830*/  MUFU.TANH R159, R159 ;  /* 0x0000009f009f7308 */ /* 0x000ff00000002400 */
[----:B------:R-:W-:Y:S01]  /*4840*/  MUFU.TANH R162, R162 ;  /* 0x000000a200a27308 */ /* 0x000fe20000002400 */
[----:B-1----:R-:W-:-:S07]  /*4850*/  FMNMX.FTZ R0, R0, R181, !PT ;  /* 0x000000b500007209 */ /* 0x002fce0007810000 */
[----:B------:R-:W-:Y:S01]  /*4860*/  MUFU.TANH R163, R163 ;  /* 0x000000a300a37308 */ /* 0x000fe20000002400 */
[----:B------:R-:W1:Y:S07]  /*4870*/  SHFL.BFLY PT, R154, R0, 0x1, 0x1f ;  /* 0x0c201f00009a7f89 */ /* 0x000e6e00000e0000 */
[----:B------:R-:W-:Y:S08]  /*4880*/  MUFU.TANH R166, R166 ;  /* 0x000000a600a67308 */ /* 0x000ff00000002400 */
[----:B------:R-:W-:Y:S08]  /*4890*/  MUFU.TANH R184, R184 ;  /* 0x000000b800b87308 */ /* 0x000ff00000002400 */
[----:B------:R-:W-:Y:S01]  /*48a0*/  MUFU.TANH R185, R185 ;  /* 0x000000b900b97308 */ /* 0x000fe20000002400 */
[----:B-1----:R-:W-:-:S05]  /*48b0*/  FMNMX.FTZ R0, R0, R154, !PT ;  /* 0x0000009a00007209 */ /* 0x002fca0007810000 */
[C---:B------:R-:W-:Y:S01]  /*48c0*/  FADD.FTZ R181, -R0.reuse, R8 ;  /* 0x0000000800b57221 */ /* 0x040fe20000010100 */
[----:B------:R-:W-:Y:S01]  /*48d0*/  FMUL.FTZ R154, R0, UR10 ;  /* 0x0000000a009a7c20 */ /* 0x000fe20008410000 */
[----:B------:R1:W-:Y:S02]  /*48e0*/  MUFU.TANH R8, R167 ;  /* 0x000000a700087308 */ /* 0x0003e40000002400 */
[----:B------:R-:W-:Y:S01]  /*48f0*/  FMUL.FTZ R181, R181, UR10 ;  /* 0x0000000ab5b57c20 */ /* 0x000fe20008410000 */
[--C-:B------:R-:W-:Y:S01]  /*4900*/  FFMA.FTZ R3, R3, UR10, -R154.reuse ;  /* 0x0000000a03037c23 */ /* 0x100fe2000801089a */
[--C-:B------:R-:W-:Y:S01]  /*4910*/  FFMA.FTZ R9, R9, UR10, -R154.reuse ;  /* 0x0000000a09097c23 */ /* 0x100fe2000801089a */
[--C-:B------:R-:W-:Y:S01]  /*4920*/  FFMA.FTZ R10, R10, UR10, -R154.reuse ;  /* 0x0000000a0a0a7c23 */ /* 0x100fe2000801089a */
[--C-:B------:R-:W-:Y:S01]  /*4930*/  FFMA.FTZ R11, R11, UR10, -R154.reuse ;  /* 0x0000000a0b0b7c23 */ /* 0x100fe2000801089a */
[--C-:B------:R-:W-:Y:S01]  /*4940*/  FFMA.FTZ R12, R12, UR10, -R154.reuse ;  /* 0x0000000a0c0c7c23 */ /* 0x100fe2000801089a */
[----:B------:R-:W2:Y:S01]  /*4950*/  MUFU.EX2 R181, R181 ;  /* 0x000000b500b57308 */ /* 0x000ea20000000800 */
[--C-:B-1----:R-:W-:Y:S01]  /*4960*/  FFMA.FTZ R167, R152, UR10, -R154.reuse ;  /* 0x0000000a98a77c23 */ /* 0x102fe2000801089a */
        /* <DEDUP_REMOVED lines=10> */
[--C-:B------:R-:W-:Y:S01]  /*4a10*/  FFMA.FTZ R161, R161, UR10, -R154.reuse ;  /* 0x0000000aa1a17c23 */ /* 0x100fe2000801089a */
[--C-:B------:R-:W-:Y:S01]  /*4a20*/  FFMA.FTZ R164, R164, UR10, -R154.reuse ;  /* 0x0000000aa4a47c23 */ /* 0x100fe2000801089a */
[--C-:B------:R-:W-:Y:S01]  /*4a30*/  FFMA.FTZ R165, R165, UR10, -R154.reuse ;  /* 0x0000000aa5a57c23 */ /* 0x100fe2000801089a */
[--C-:B------:R-:W-:Y:S01]  /*4a40*/  FFMA.FTZ R168, R168, UR10, -R154.reuse ;  /* 0x0000000aa8a87c23 */ /* 0x100fe2000801089a */
[----:B------:R-:W3:Y:S01]  /*4a50*/  MUFU.EX2 R152, R9 ;  /* 0x0000000900987308 */ /* 0x000ee20000000800 */
[-C--:B--2---:R-:W-:Y:S01]  /*4a60*/  FMUL.FTZ R24, R24, R181.reuse ;  /* 0x000000b518187220 */ /* 0x084fe20000410000 */
        /* <DEDUP_REMOVED lines=63> */
[----:B-1----:R-:W-:Y:S01]  /*4e60*/  FFMA.FTZ R181, R181, R4, R3 ;  /* 0x00000004b5b57223 */ /* 0x002fe20000010003 */
[--C-:B------:R-:W-:Y:S01]  /*4e70*/  FFMA.FTZ R169, R169, UR10, -R154.reuse ;  /* 0x0000000aa9a97c23 */ /* 0x100fe2000801089a */
[--C-:B------:R-:W-:Y:S01]  /*4e80*/  FFMA.FTZ R172, R172, UR10, -R154.reuse ;  /* 0x0000000aacac7c23 */ /* 0x100fe2000801089a */
[--C-:B------:R-:W-:Y:S01]  /*4e90*/  FFMA.FTZ R173, R173, UR10, -R154.reuse ;  /* 0x0000000aadad7c23 */ /* 0x100fe2000801089a */
[--C-:B------:R-:W-:Y:S01]  /*4ea0*/  FFMA.FTZ R177, R177, UR10, -R154.reuse ;  /* 0x0000000ab1b17c23 */ /* 0x100fe2000801089a */
[----:B------:R-:W-:Y:S01]  /*4eb0*/  FFMA.FTZ R180, R180, UR10, -R154 ;  /* 0x0000000ab4b47c23 */ /* 0x000fe2000801089a */
[C---:B---3--:R-:W-:Y:S01]  /*4ec0*/  FADD.FTZ R181, R152.reuse, R181 ;  /* 0x000000b598b57221 */ /* 0x048fe20000010000 */
[----:B------:R1:W2:Y:S01]  /*4ed0*/  MUFU.EX2 R154, R10 ;  /* 0x0000000a009a7308 */ /* 0x0002a20000000800 */
[----:B------:R-:W-:Y:S01]  /*4ee0*/  F2FP.BF16.F32.PACK_AB R152, R152, R3 ;  /* 0x000000039898723e */ /* 0x000fe200000010ff */
[----:B------:R-:W-:Y:S01]  /*4ef0*/  FMUL.FTZ R9, R171, UR24 ;  /* 0x00000018ab097c20 */ /* 0x000fe20008410000 */
[----:B------:R-:W-:Y:S01]  /*4f00*/  FMUL.FTZ R4, R170, UR24 ;  /* 0x00000018aa047c20 */ /* 0x000fe20008410000 */
[----:B------:R-:W-:Y:S01]  /*4f10*/  FMUL.FTZ R170, R174, UR24 ;  /* 0x00000018aeaa7c20 */ /* 0x000fe20008410000 */
[----:B------:R-:W-:Y:S01]  /*4f20*/  FMUL.FTZ R174, R179, UR24 ;  /* 0x00000018b3ae7c20 */ /* 0x000fe20008410000 */
[----:B------:R-:W-:Y:S01]  /*4f30*/  FMUL.FTZ R179, R186, UR24 ;  /* 0x00000018bab37c20 */ /* 0x000fe20008410000 */
[----:B------:R-:W-:Y:S01]  /*4f40*/  FMUL.FTZ R186, R198, UR24 ;  /* 0x00000018c6ba7c20 */ /* 0x000fe20008410000 */
[----:B------:R3:W4:Y:S01]  /*4f50*/  MUFU.EX2 R3, R11 ;  /* 0x0000000b00037308 */ /* 0x0007220000000800 */
[----:B-1----:R-:W-:Y:S01]  /*4f60*/  FMUL.FTZ R10, R175, UR24 ;  /* 0x00000018af0a7c20 */ /* 0x002fe20008410000 */
[----:B------:R-:W-:Y:S01]  /*4f70*/  FMUL.FTZ R175, R182, UR24 ;  /* 0x00000018b6af7c20 */ /* 0x000fe20008410000 */
[----:B------:R-:W-:-:S05]  /*4f80*/  FMUL.FTZ R182, R190, UR24 ;  /* 0x00000018beb67c20 */ /* 0x000fca0008410000 */
[----:B------:R-:W1:Y:S01]  /*4f90*/  MUFU.TANH R4, R4 ;  /* 0x0000000400047308 */ /* 0x000e620000002400 */
[----:B--2---:R-:W-:Y:S01]  /*4fa0*/  FADD.FTZ R171, R154, R181 ;  /* 0x000000b59aab7221 */ /* 0x004fe20000010000 */
[----:B---3--:R-:W-:Y:S01]  /*4fb0*/  FMUL.FTZ R11, R178, UR24 ;  /* 0x00000018b20b7c20 */ /* 0x008fe20008410000 */
[----:B------:R-:W-:Y:S01]  /*4fc0*/  FMUL.FTZ R178, R183, UR24 ;  /* 0x00000018b7b27c20 */ /* 0x000fe20008410000 */
[----:B------:R-:W-:Y:S01]  /*4fd0*/  FMUL.FTZ R181, R187, UR24 ;  /* 0x00000018bbb57c20 */ /* 0x000fe20008410000 */
[----:B------:R-:W-:Y:S01]  /*4fe0*/  FMUL.FTZ R183, R191, UR24 ;  /* 0x00000018bfb77c20 */ /* 0x000fe20008410000 */
[----:B------:R-:W-:Y:S02]  /*4ff0*/  FMUL.FTZ R187, R199, UR24 ;  /* 0x00000018c7bb7c20 */ /* 0x000fe40008410000 */
[----:B------:R-:W2:Y:S01]  /*5000*/  MUFU.TANH R9, R9 ;  /* 0x0000000900097308 */ /* 0x000ea20000002400 */
[C---:B----4-:R-:W-:Y:S01]  /*5010*/  FADD.FTZ R171, R3.reuse, R171 ;  /* 0x000000ab03ab7221 */ /* 0x050fe20000010000 */
[----:B------:R-:W-:-:S02]  /*5020*/  F2FP.BF16.F32.PACK_AB R154, R3, R154 ;  /* 0x0000009a039a723e */ /* 0x000fc400000010ff */
[----:B------:R-:W-:-:S04]  /*5030*/  FMNMX.FTZ R3, R176, R7, !PT ;  /* 0x00000007b0037209 */ /* 0x000fc80007810000 */
[----:B------:R-:W-:Y:S01]  /*5040*/  FMNMX.FTZ R3, R155, R3, !PT ;  /* 0x000000039b037209 */ /* 0x000fe20007810000 */
[----:B------:R-:W3:Y:S03]  /*5050*/  MUFU.TANH R170, R170 ;  /* 0x000000aa00aa7308 */ /* 0x000ee60000002400 */
[----:B------:R-:W-:-:S04]  /*5060*/  FMNMX.FTZ R3, R158, R3, !PT ;  /* 0x000000039e037209 */ /* 0x000fc80007810000 */
[----:B------:R-:W-:Y:S01]  /*5070*/  FMNMX.FTZ R3, R159, R3, !PT ;  /* 0x000000039f037209 */ /* 0x000fe20007810000 */
[----:B------:R-:W4:Y:S03]  /*5080*/  MUFU.TANH R10, R10 ;  /* 0x0000000a000a7308 */ /* 0x000f260000002400 */
[----:B------:R-:W-:-:S04]  /*5090*/  FMNMX.FTZ R3, R162, R3, !PT ;  /* 0x00000003a2037209 */ /* 0x000fc80007810000 */
[----:B------:R-:W-:Y:S01]  /*50a0*/  FMNMX.FTZ R3, R163, R3, !PT ;  /* 0x00000003a3037209 */ /* 0x000fe20007810000 */
[----:B------:R-:W5:Y:S03]  /*50b0*/  MUFU.TANH R11, R11 ;  /* 0x0000000b000b7308 */ /* 0x000f660000002400 */
[----:B------:R-:W-:-:S04]  /*50c0*/  FMNMX.FTZ R3, R166, R3, !PT ;  /* 0x00000003a6037209 */ /* 0x000fc80007810000 */
[----:B------:R-:W-:Y:S01]  /*50d0*/  FMNMX.FTZ R3, R8, R3, !PT ;  /* 0x0000000308037209 */ /* 0x000fe20007810000 */
[----:B------:R-:W0:Y:S03]  /*50e0*/  MUFU.TANH R174, R174 ;  /* 0x000000ae00ae7308 */ /* 0x000e260000002400 */
[----:B-1----:R-:W-:-:S04]  /*50f0*/  FMNMX.FTZ R3, R4, R3, !PT ;  /* 0x0000000304037209 */ /* 0x002fc80007810000 */
[----:B--2---:R-:W-:Y:S01]  /*5100*/  FMNMX.FTZ R3, R9, R3, !PT ;  /* 0x0000000309037209 */ /* 0x004fe20007810000 */
[----:B------:R-:W1:Y:S03]  /*5110*/  MUFU.TANH R175, R175 ;  /* 0x000000af00af7308 */ /* 0x000e660000002400 */
[----:B---3--:R-:W-:-:S04]  /*5120*/  FMNMX.FTZ R3, R170, R3, !PT ;  /* 0x00000003aa037209 */ /* 0x008fc80007810000 */
[----:B----4-:R-:W-:Y:S01]  /*5130*/  FMNMX.FTZ R3, R10, R3, !PT ;  /* 0x000000030a037209 */ /* 0x010fe20007810000 */
[----:B------:R-:W2:Y:S03]  /*5140*/  MUFU.TANH R178, R178 ;  /* 0x000000b200b27308 */ /* 0x000ea60000002400 */
[----:B-----5:R-:W-:-:S04]  /*5150*/  FMNMX.FTZ R3, R11, R3, !PT ;  /* 0x000000030b037209 */ /* 0x020fc80007810000 */
[----:B0-----:R-:W-:Y:S01]  /*5160*/  FMNMX.FTZ R3, R174, R3, !PT ;  /* 0x00000003ae037209 */ /* 0x001fe20007810000 */
[----:B------:R-:W0:Y:S03]  /*5170*/  MUFU.TANH R179, R179 ;  /* 0x000000b300b37308 */ /* 0x000e260000002400 */
[----:B-1----:R-:W-:-:S05]  /*5180*/  FMNMX.FTZ R3, R175, R3, !PT ;  /* 0x00000003af037209 */ /* 0x002fca0007810000 */
        /* <DEDUP_REMOVED lines=9> */
[----:B0-----:R-:W-:-:S04]  /*5220*/  FMNMX.FTZ R3, R183, R3, !PT ;  /* 0x00000003b7037209 */ /* 0x001fc80007810000 */
[----:B------:R-:W-:-:S03]  /*5230*/  FMNMX.FTZ R3, R184, R3, !PT ;  /* 0x00000003b8037209 */ /* 0x000fc60007810000 */
[----:B------:R-:W0:Y:S01]  /*5240*/  MUFU.EX2 R12, R12 ;  /* 0x0000000c000c7308 */ /* 0x000e220000000800 */
[----:B------:R-:W-:-:S04]  /*5250*/  FMNMX.FTZ R3, R185, R3, !PT ;  /* 0x00000003b9037209 */ /* 0x000fc80007810000 */
[----:B-1----:R-:W-:-:S03]  /*5260*/  FMNMX.FTZ R3, R186, R3, !PT ;  /* 0x00000003ba037209 */ /* 0x002fc60007810000 */
[----:B------:R-:W1:Y:S01]  /*5270*/  MUFU.EX2 R13, R13 ;  /* 0x0000000d000d7308 */ /* 0x000e620000000800 */
[----:B--2---:R-:W-:-:S05]  /*5280*/  FMNMX.FTZ R3, R187, R3, !PT ;  /* 0x00000003bb037209 */ /* 0x004fca0007810000 */
[----:B------:R-:W2:Y:S02]  /*5290*/  SHFL.BFLY PT, R188, R3, 0x2, 0x1f ;  /* 0x0c401f0003bc7f89 */ /* 0x000ea400000e0000 */
[----:B------:R-:W-:Y:S08]  /*52a0*/  MUFU.EX2 R14, R14 ;  /* 0x0000000e000e7308 */ /* 0x000ff00000000800 */
[----:B------:R-:W-:Y:S08]  /*52b0*/  MUFU.EX2 R15, R15 ;  /* 0x0000000f000f7308 */ /* 0x000ff00000000800 */
[----:B------:R-:W-:Y:S01]  /*52c0*/  MUFU.EX2 R189, R160 ;  /* 0x000000a000bd7308 */ /* 0x000fe20000000800 */
[----:B--2---:R-:W-:-:S07]  /*52d0*/  FMNMX.FTZ R3, R3, R188, !PT ;  /* 0x000000bc03037209 */ /* 0x004fce0007810000 */
[----:B------:R2:W-:Y:S01]  /*52e0*/  MUFU.EX2 R188, R156 ;  /* 0x0000009c00bc7308 */ /* 0x0005e20000000800 */
[----:B------:R-:W3:Y:S07]  /*52f0*/  SHFL.BFLY PT, R192, R3, 0x1, 0x1f ;  /* 0x0c201f0003c07f89 */ /* 0x000eee00000e0000 */
[----:B------:R-:W-:Y:S08]  /*5300*/  MUFU.EX2 R20, R20 ;  /* 0x0000001400147308 */ /* 0x000ff00000000800 */
[----:B------:R-:W-:Y:S08]  /*5310*/  MUFU.EX2 R21, R21 ;  /* 0x0000001500157308 */ /* 0x000ff00000000800 */
[----:B------:R-:W-:Y:S01]  /*5320*/  MUFU.EX2 R167, R167 ;  /* 0x000000a700a77308 */ /* 0x000fe20000000800 */
[----:B---3--:R-:W-:-:S05]  /*5330*/  FMNMX.FTZ R3, R3, R192, !PT ;  /* 0x000000c003037209 */ /* 0x008fca0007810000 */
[C---:B--2---:R-:W-:Y:S01]  /*5340*/  FADD.FTZ R156, -R3.reuse, R7 ;  /* 0x00000007039c7221 */ /* 0x044fe20000010100 */
[----:B------:R-:W-:Y:S01]  /*5350*/  FMUL.FTZ R7, R3, UR10 ;  /* 0x0000000a03077c20 */ /* 0x000fe20008410000 */
[----:B------:R-:W-:Y:S02]  /*5360*/  MUFU.EX2 R153, R153 ;  /* 0x0000009900997308 */ /* 0x000fe40000000800 */
[----:B------:R-:W-:Y:S01]  /*5370*/  FMUL.FTZ R156, R156, UR10 ;  /* 0x0000000a9c9c7c20 */ /* 0x000fe20008410000 */
[--C-:B------:R-:W-:Y:S01]  /*5380*/  FFMA.FTZ R176, R176, UR10, -R7.reuse ;  /* 0x0000000ab0b07c23 */ /* 0x100fe20008010807 */
[--C-:B------:R-:W-:Y:S01]  /*5390*/  FFMA.FTZ R155, R155, UR10, -R7.reuse ;  /* 0x0000000a9b9b7c23 */ /* 0x100fe20008010807 */
[--C-:B------:R-:W-:Y:S01]  /*53a0*/  FFMA.FTZ R160, R8, UR10, -R7.reuse ;  /* 0x0000000a08a07c23 */ /* 0x100fe20008010807 */
[--C-:B------:R-:W-:Y:S01]  /*53b0*/  FFMA.FTZ R4, R4, UR10, -R7.reuse ;  /* 0x0000000a04047c23 */ /* 0x100fe20008010807 */
[--C-:B------:R-:W-:Y:S01]  /*53c0*/  FFMA.FTZ R158, R158, UR10, -R7.reuse ;  /* 0x0000000a9e9e7c23 */ /* 0x100fe20008010807 */
[----:B------:R0:W2:Y:S01]  /*53d0*/  MUFU.EX2 R8, R156 ;  /* 0x0000009c00087308 */ /* 0x0000a20000000800 */
[--C-:B------:R-:W-:Y:S01]  /*53e0*/  FFMA.FTZ R159, R159, UR10, -R7.reuse ;  /* 0x0000000a9f9f7c23 */ /* 0x100fe20008010807 */
[--C-:B------:R-:W-:Y:S01]  /*53f0*/  FFMA.FTZ R162, R162, UR10, -R7.reuse ;  /* 0x0000000aa2a27c23 */ /* 0x100fe20008010807 */
[--C-:B------:R-:W-:Y:S01]  /*5400*/  FFMA.FTZ R163, R163, UR10, -R7.reuse ;  /* 0x0000000aa3a37c23 */ /* 0x100fe20008010807 */
[--C-:B------:R-:W-:Y:S01]  /*5410*/  FFMA.FTZ R166, R166, UR10, -R7.reuse ;  /* 0x0000000aa6a67c23 */ /* 0x100fe20008010807 */
[--C-:B------:R-:W-:Y:S01]  /*5420*/  FFMA.FTZ R9, R9, UR10, -R7.reuse ;  /* 0x0000000a09097c23 */ /* 0x100fe20008010807 */
[--C-:B------:R-:W-:Y:S01]  /*5430*/  FFMA.FTZ R170, R170, UR10, -R7.reuse ;  /* 0x0000000aaaaa7c23 */ /* 0x100fe20008010807 */
[----:B------:R-:W-:Y:S01]  /*5440*/  FFMA.FTZ R10, R10, UR10, -R7 ;  /* 0x0000000a0a0a7c23 */ /* 0x000fe20008010807 */
[----:B------:R-:W3:Y:S01]  /*5450*/  MUFU.EX2 R176, R176 ;  /* 0x000000b000b07308 */ /* 0x000ee20000000800 */
[----:B0-----:R-:W-:Y:S01]  /*5460*/  FADD.FTZ R156, R12, R171 ;  /* 0x000000ab0c9c7221 */ /* 0x001fe20000010000 */
[--C-:B------:R-:W-:Y:S01]  /*5470*/  FFMA.FTZ R11, R11, UR10, -R7.reuse ;  /* 0x0000000a0b0b7c23 */ /* 0x100fe20008010807 */
[--C-:B------:R-:W-:Y:S01]  /*5480*/  FFMA.FTZ R174, R174, UR10, -R7.reuse ;  /* 0x0000000aaeae7c23 */ /* 0x100fe20008010807 */
[--C-:B------:R-:W-:Y:S01]  /*5490*/  FFMA.FTZ R175, R175, UR10, -R7.reuse ;  /* 0x0000000aafaf7c23 */ /* 0x100fe20008010807 */
[----:B-1----:R-:W-:Y:S01]  /*54a0*/  FADD.FTZ R156, R13, R156 ;  /* 0x0000009c0d9c7221 */ /* 0x002fe20000010000 */
[--C-:B------:R-:W-:Y:S01]  /*54b0*/  FFMA.FTZ R178, R178, UR10, -R7.reuse ;  /* 0x0000000ab2b27c23 */ /* 0x100fe20008010807 */
[--C-:B------:R-:W-:Y:S01]  /*54c0*/  FFMA.FTZ R179, R179, UR10, -R7.reuse ;  /* 0x0000000ab3b37c23 */ /* 0x100fe20008010807 */
[----:B------:R-:W0:Y:S01]  /*54d0*/  MUFU.EX2 R155, R155 ;  /* 0x0000009b009b7308 */ /* 0x000e220000000800 */
[--C-:B------:R-:W-:Y:S01]  /*54e0*/  FFMA.FTZ R181, R181, UR10, -R7.reuse ;  /* 0x0000000ab5b57c23 */ /* 0x100fe20008010807 */
[--C-:B------:R-:W-:Y:S01]  /*54f0*/  FFMA.FTZ R182, R182, UR10, -R7.reuse ;  /* 0x0000000ab6b67c23 */ /* 0x100fe20008010807 */
[--C-:B------:R-:W-:Y:S01]  /*5500*/  FFMA.FTZ R183, R183, UR10, -R7.reuse ;  /* 0x0000000ab7b77c23 */ /* 0x100fe20008010807 */
[--C-:B------:R-:W-:Y:S01]  /*5510*/  FFMA.FTZ R184, R184, UR10, -R7.reuse ;  /* 0x0000000ab8b87c23 */ /* 0x100fe20008010807 */
[--C-:B------:R-:W-:Y:S01]  /*5520*/  FFMA.FTZ R185, R185, UR10, -R7.reuse ;  /* 0x0000000ab9b97c23 */ /* 0x100fe20008010807 */
[--C-:B------:R-:W-:Y:S01]  /*5530*/  FFMA.FTZ R186, R186, UR10, -R7.reuse ;  /* 0x0000000ababa7c23 */ /* 0x100fe20008010807 */
[----:B------:R-:W-:Y:S01]  /*5540*/  FFMA.FTZ R7, R187, UR10, -R7 ;  /* 0x0000000abb077c23 */ /* 0x000fe20008010807 */
[----:B------:R1:W-:Y:S01]  /*5550*/  MUFU.EX2 R171, R4 ;  /* 0x0000000400ab7308 */ /* 0x0003e20000000800 */
[-C--:B--2---:R-:W-:Y:S01]  /*5560*/  FMUL.FTZ R26, R26, R8.reuse ;  /* 0x000000081a1a7220 */ /* 0x084fe20000410000 */
[-C--:B------:R-:W-:Y:S01]  /*5570*/  FMUL.FTZ R27, R27, R8.reuse ;  /* 0x000000081b1b7220 */ /* 0x080fe20000410000 */
[-C--:B------:R-:W-:Y:S01]  /*5580*/  FMUL.FTZ R30, R30, R8.reuse ;  /* 0x000000081e1e7220 */ /* 0x080fe20000410000 */
[-C--:B------:R-:W-:Y:S01]  /*5590*/  FMUL.FTZ R31, R31, R8.reuse ;  /* 0x000000081f1f7220 */ /* 0x080fe20000410000 */
[-C--:B------:R-:W-:Y:S01]  /*55a0*/  FMUL.FTZ R34, R34, R8.reuse ;  /* 0x0000000822227220 */ /* 0x080fe20000410000 */
[-C--:B------:R-:W-:Y:S01]  /*55b0*/  FMUL.FTZ R35, R35, R8.reuse ;  /* 0x0000000823237220 */ /* 0x080fe20000410000 */
[----:B------:R-:W-:Y:S01]  /*55c0*/  FMUL.FTZ R38, R38, R8 ;  /* 0x0000000826267220 */ /* 0x000fe20000410000 */
[----:B------:R2:W4:Y:S01]  /*55d0*/  MUFU.EX2 R187, R158 ;  /* 0x0000009e00bb7308 */ /* 0x0005220000000800 */
[----:B-1----:R-:W-:Y:S01]  /*55e0*/  FADD.FTZ R4, R14, R156 ;  /* 0x0000009c0e047221 */ /* 0x002fe20000010000 */
[----:B------:R-:W-:Y:S01]  /*55f0*/  F2FP.BF16.F32.PACK_AB R156, R13, R12 ;  /* 0x0000000c0d9c723e */ /* 0x000fe200000010ff */
[-C--:B------:R-:W-:Y:S01]  /*5600*/  FMUL.FTZ R39, R39, R8.reuse ;  /* 0x0000000827277220 */ /* 0x080fe20000410000 */
[----:B------:R-:W-:Y:S01]  /*5610*/  IADD3 R12, -R196, 0xb, RZ ;  /* 0x0000000bc40c7810 */ /* 0x000fe20007ffe1ff */
[----:B------:R-:W-:Y:S01]  /*5620*/  FADD.FTZ R4, R15, R4 ;  /* 0x000000040f047221 */ /* 0x000fe20000010000 */
[-C--:B------:R-:W-:Y:S01]  /*5630*/  FMUL.FTZ R42, R42, R8.reuse ;  /* 0x000000082a2a7220 */ /* 0x080fe20000410000 */
[----:B------:R-:W-:Y:S01]  /*5640*/  FMUL.FTZ R43, R43, R8 ;  /* 0x000000082b2b7220 */ /* 0x000fe20000410000 */
[----:B------:R-:W1:Y:S01]  /*5650*/  MUFU.EX2 R159, R159 ;  /* 0x0000009f009f7308 */ /* 0x000e620000000800 */
[----:B------:R-:W-:Y:S01]  /*5660*/  FADD.FTZ R4, R20, R4 ;  /* 0x0000000414047221 */ /* 0x000fe20000010000 */
[----:B--2---:R-:W-:Y:S01]  /*5670*/  F2FP.BF16.F32.PACK_AB R158, R15, R14 ;  /* 0x0000000e0f9e723e */ /* 0x004fe200000010ff */
[-C--:B------:R-:W-:Y:S01]  /*5680*/  FMUL.FTZ R46, R46, R8.reuse ;  /* 0x000000082e2e7220 */ /* 0x080fe20000410000 */
[-C--:B------:R-:W-:Y:S01]  /*5690*/  FMUL.FTZ R47, R47, R8.reuse ;  /* 0x000000082f2f7220 */ /* 0x080fe20000410000 */
[----:B------:R-:W-:Y:S01]  /*56a0*/  FADD.FTZ R4, R21, R4 ;  /* 0x0000000415047221 */ /* 0x000fe20000010000 */
[-C--:B------:R-:W-:Y:S01]  /*56b0*/  FMUL.FTZ R50, R50, R8.reuse ;  /* 0x0000000832327220 */ /* 0x080fe20000410000 */
[-C--:B------:R-:W-:Y:S01]  /*56c0*/  FMUL.FTZ R51, R51, R8.reuse ;  /* 0x0000000833337220 */ /* 0x080fe20000410000 */
[----:B------:R2:W-:Y:S01]  /*56d0*/  MUFU.EX2 R194, R160 ;  /* 0x000000a000c27308 */ /* 0x0005e20000000800 */
[----:B------:R-:W-:Y:S01]  /*56e0*/  FADD.FTZ R4, R167, R4 ;  /* 0x00000004a7047221 */ /* 0x000fe20000010000 */
[-C--:B------:R-:W-:Y:S01]  /*56f0*/  FMUL.FTZ R54, R54, R8.reuse ;  /* 0x0000000836367220 */ /* 0x080fe20000410000 */
[-C--:B------:R-:W-:Y:S01]  /*5700*/  FMUL.FTZ R55, R55, R8.reuse ;  /* 0x0000000837377220 */ /* 0x080fe20000410000 */
[-C--:B------:R-:W-:Y:S01]  /*5710*/  FMUL.FTZ R58, R58, R8.reuse ;  /* 0x000000083a3a7220 */ /* 0x080fe20000410000 */
[----:B------:R-:W-:Y:S01]  /*5720*/  FADD.FTZ R4, R153, R4 ;  /* 0x0000000499047221 */ /* 0x000fe20000010000 */
[-C--:B------:R-:W-:Y:S01]  /*5730*/  FMUL.FTZ R59, R59, R8.reuse ;  /* 0x000000083b3b7220 */ /* 0x080fe20000410000 */
[----:B------:R-:W-:Y:S01]  /*5740*/  FMUL.FTZ R62, R62, R8 ;  /* 0x000000083e3e7220 */ /* 0x000fe20000410000 */
[----:B------:R5:W1:Y:S01]  /*5750*/  MUFU.EX2 R192, R162 ;  /* 0x000000a200c07308 */ /* 0x000a620000000800 */
[----:B--2---:R-:W-:Y:S01]  /*5760*/  F2FP.BF16.F32.PACK_AB R160, R21, R20 ;  /* 0x0000001415a0723e */ /* 0x004fe200000010ff */
[----:B---3--:R-:W-:Y:S01]  /*5770*/  FFMA.FTZ R20, R8, R5, R176 ;  /* 0x0000000508147223 */ /* 0x008fe200000100b0 */
[----:B------:R-:W-:Y:S01]  /*5780*/  FADD.FTZ R4, R188, R4 ;  /* 0x00000004bc047221 */ /* 0x000fe20000010000 */
[-C--:B------:R-:W-:Y:S01]  /*5790*/  FMUL.FTZ R63, R63, R8.reuse ;  /* 0x000000083f3f7220 */ /* 0x080fe20000410000 */
[-C--:B------:R-:W-:Y:S01]  /*57a0*/  FMUL.FTZ R66, R66, R8.reuse ;  /* 0x0000000842427220 */ /* 0x080fe20000410000 */
[----:B0-----:R-:W-:Y:S01]  /*57b0*/  FADD.FTZ R20, R155, R20 ;  /* 0x000000149b147221 */ /* 0x001fe20000010000 */
[-C--:B------:R-:W-:Y:S01]  /*57c0*/  FMUL.FTZ R67, R67, R8.reuse ;  /* 0x0000000843437220 */ /* 0x080fe20000410000 */
[----:B------:R-:W0:Y:S01]  /*57d0*/  MUFU.EX2 R163, R163 ;  /* 0x000000a300a37308 */ /* 0x000e220000000800 */
[----:B-----5:R-:W-:Y:S01]  /*57e0*/  F2FP.BF16.F32.PACK_AB R162, R153, R167 ;  /* 0x000000a799a2723e */ /* 0x020fe200000010ff */
[----:B----4-:R-:W-:Y:S01]  /*57f0*/  FADD.FTZ R20, R187, R20 ;  /* 0x00000014bb147221 */ /* 0x010fe20000010000 */
[-C--:B------:R-:W-:Y:S01]  /*5800*/  FMUL.FTZ R70, R70, R8.reuse ;  /* 0x0000000846467220 */ /* 0x080fe20000410000 */
[-C--:B------:R-:W-:Y:S01]  /*5810*/  FMUL.FTZ R71, R71, R8.reuse ;  /* 0x0000000847477220 */ /* 0x080fe20000410000 */
[-C--:B------:R-:W-:Y:S01]  /*5820*/  FMUL.FTZ R74, R74, R8.reuse ;  /* 0x000000084a4a7220 */ /* 0x080fe20000410000 */
[----:B-1----:R-:W-:Y:S01]  /*5830*/  FADD.FTZ R5, R159, R20 ;  /* 0x000000149f057221 */ /* 0x002fe20000010000 */
[-C--:B------:R-:W-:Y:S01]  /*5840*/  FMUL.FTZ R75, R75, R8.reuse ;  /* 0x000000084b4b7220 */ /* 0x080fe20000410000 */
[----:B------:R-:W1:Y:S01]  /*5850*/  MUFU.EX2 R193, R166 ;  /* 0x000000a600c17308 */ /* 0x000e620000000800 */
[-C--:B------:R-:W-:Y:S01]  /*5860*/  FMUL.FTZ R78, R78, R8.reuse ;  /* 0x000000084e4e7220 */ /* 0x080fe20000410000 */
[----:B------:R-:W-:Y:S01]  /*5870*/  FADD.FTZ R20, R192, R5 ;  /* 0x00000005c0147221 */ /* 0x000fe20000010000 */
[-C--:B------:R-:W-:Y:S01]  /*5880*/  FMUL.FTZ R79, R79, R8.reuse ;  /* 0x000000084f4f7220 */ /* 0x080fe20000410000 */
[-C--:B------:R-:W-:Y:S01]  /*5890*/  FMUL.FTZ R82, R82, R8.reuse ;  /* 0x0000000852527220 */ /* 0x080fe20000410000 */
[-C--:B------:R-:W-:Y:S01]  /*58a0*/  FMUL.FTZ R83, R83, R8.reuse ;  /* 0x0000000853537220 */ /* 0x080fe20000410000 */
[-C--:B------:R-:W-:Y:S01]  /*58b0*/  FMUL.FTZ R86, R86, R8.reuse ;  /* 0x0000000856567220 */ /* 0x080fe20000410000 */
[-C--:B------:R-:W-:Y:S01]  /*58c0*/  FMUL.FTZ R87, R87, R8.reuse ;  /* 0x0000000857577220 */ /* 0x080fe20000410000 */
[----:B------:R-:W2:Y:S01]  /*58d0*/  MUFU.EX2 R157, R157 ;  /* 0x0000009d009d7308 */ /* 0x000ea20000000800 */
        /* <DEDUP_REMOVED lines=8> */
[----:B-1----:R-:W-:Y:S01]  /*5960*/  FADD.FTZ R5, R193, R20 ;  /* 0x00000014c1057221 */ /* 0x002fe20000010000 */
[-C--:B------:R-:W-:Y:S01]  /*5970*/  FMUL.FTZ R102, R102, R8.reuse ;  /* 0x0000000866667220 */ /* 0x080fe20000410000 */
[-C--:B------:R-:W-:Y:S01]  /*5980*/  FMUL.FTZ R103, R103, R8.reuse ;  /* 0x0000000867677220 */ /* 0x080fe20000410000 */
[-C--:B------:R-:W-:Y:S01]  /*5990*/  FMUL.FTZ R106, R106, R8.reuse ;  /* 0x000000086a6a7220 */ /* 0x080fe20000410000 */
[----:B------:R-:W-:Y:S01]  /*59a0*/  FADD.FTZ R20, R194, R5 ;  /* 0x00000005c2147221 */ /* 0x000fe20000010000 */
[-C--:B------:R-:W-:Y:S01]  /*59b0*/  FMUL.FTZ R107, R107, R8.reuse ;  /* 0x000000086b6b7220 */ /* 0x080fe20000410000 */
[-C--:B------:R-:W-:Y:S01]  /*59c0*/  FMUL.FTZ R110, R110, R8.reuse ;  /* 0x000000086e6e7220 */ /* 0x080fe20000410000 */
[----:B------:R1:W3:Y:S01]  /*59d0*/  MUFU.EX2 R13, R9 ;  /* 0x00000009000d7308 */ /* 0x0002e20000000800 */
[----:B--2---:R-:W-:Y:S01]  /*59e0*/  FADD.FTZ R4, R157, R4 ;  /* 0x000000049d047221 */ /* 0x004fe20000010000 */
[----:B------:R-:W-:Y:S01]  /*59f0*/  FADD.FTZ R20, R171, R20 ;  /* 0x00000014ab147221 */ /* 0x000fe20000010000 */
[-C--:B------:R-:W-:Y:S01]  /*5a00*/  FMUL.FTZ R111, R111, R8.reuse ;  /* 0x000000086f6f7220 */ /* 0x080fe20000410000 */
[-C--:B------:R-:W-:Y:S01]  /*5a10*/  FMUL.FTZ R114, R114, R8.reuse ;  /* 0x0000000872727220 */ /* 0x080fe20000410000 */
[----:B------:R-:W-:Y:S01]  /*5a20*/  FADD.FTZ R4, R189, R4 ;  /* 0x00000004bd047221 */ /* 0x000fe20000010000 */
[-C--:B------:R-:W-:Y:S01]  /*5a30*/  FMUL.FTZ R115, R115, R8.reuse ;  /* 0x0000000873737220 */ /* 0x080fe20000410000 */
[----:B------:R-:W-:Y:S01]  /*5a40*/  FMUL.FTZ R118, R118, R8 ;  /* 0x0000000876767220 */ /* 0x000fe20000410000 */
[----:B------:R-:W2:Y:S01]  /*5a50*/  MUFU.EX2 R190, R164 ;  /* 0x000000a400be7308 */ /* 0x000ea20000000800 */
[----:B-1----:R-:W-:-:S02]  /*5a60*/  IMAD.U32 R9, RZ, RZ, UR25 ;  /* 0x00000019ff097e24 */ /* 0x002fc4000f8e00ff */
[----:B0-----:R-:W-:Y:S01]  /*5a70*/  FADD.FTZ R4, R161, R4 ;  /* 0x00000004a1047221 */ /* 0x001fe20000010000 */
[-C--:B------:R-:W-:Y:S01]  /*5a80*/  FMUL.FTZ R119, R119, R8.reuse ;  /* 0x0000000877777220 */ /* 0x080fe20000410000 */
[-C--:B------:R-:W-:Y:S01]  /*5a90*/  FMUL.FTZ R122, R122, R8.reuse ;  /* 0x000000087a7a7220 */ /* 0x080fe20000410000 */
[----:B------:R-:W-:Y:S02]  /*5aa0*/  @!P1 VIADD R15, R9, 0x22840 ;  /* 0x00022840090f9836 */ /* 0x000fe40000000000 */
[-C--:B------:R-:W-:Y:S01]  /*5ab0*/  FMUL.FTZ R123, R123, R8.reuse ;  /* 0x000000087b7b7220 */ /* 0x080fe20000410000 */
[-C--:B------:R-:W-:Y:S01]  /*5ac0*/  FMUL.FTZ R126, R126, R8.reuse ;  /* 0x000000087e7e7220 */ /* 0x080fe20000410000 */
[----:B------:R-:W0:Y:S01]  /*5ad0*/  MUFU.EX2 R14, R170 ;  /* 0x000000aa000e7308 */ /* 0x000e220000000800 */
[----:B---3--:R-:W-:Y:S01]  /*5ae0*/  FADD.FTZ R5, R13, R20 ;  /* 0x000000140d057221 */ /* 0x008fe20000010000 */
[----:B------:R-:W-:Y:S01]  /*5af0*/  @!P1 PRMT R15, RZ, 0x654, R15 ;  /* 0x00000654ff0f9816 */ /* 0x000fe2000000000f */
[----:B------:R1:W-:Y:S06]  /*5b00*/  BAR.ARV R12, 0x100 ;  /* 0x0004000c0000751d */ /* 0x0003ec0000002000 */
[----:B------:R-:W3:Y:S01]  /*5b10*/  MUFU.EX2 R165, R165 ;  /* 0x000000a500a57308 */ /* 0x000ee20000000800 */
[----:B------:R4:W-:Y:S01]  /*5b20*/  @!P1 SYNCS.ARRIVE.TRANS64.RED.A1T0 RZ, [R15+URZ], RZ ;  /* 0x000000ff0fff99a7 */ /* 0x0009e2000810043f */
[----:B--2---:R-:W-:Y:S01]  /*5b30*/  FADD.FTZ R4, R190, R4 ;  /* 0x00000004be047221 */ /* 0x004fe20000010000 */
        /* <DEDUP_REMOVED lines=13> */
[----:B------:R0:W5:Y:S01]  /*5c10*/  MUFU.EX2 R191, R168 ;  /* 0x000000a800bf7308 */ /* 0x0001620000000800 */
[----:B---3--:R-:W-:Y:S01]  /*5c20*/  FADD.FTZ R4, R165, R4 ;  /* 0x00000004a5047221 */ /* 0x008fe20000010000 */
[-C--:B------:R-:W-:Y:S01]  /*5c30*/  FMUL.FTZ R150, R150, R8.reuse ;  /* 0x0000000896967220 */ /* 0x080fe20000410000 */
[----:B------:R-:W-:Y:S01]  /*5c40*/  FMUL.FTZ R151, R151, R8 ;  /* 0x0000000897977220 */ /* 0x000fe20000410000 */
[----:B------:R-:W-:-:S02]  /*5c50*/  F2FP.BF16.F32.PACK_AB R164, R157, R188 ;  /* 0x000000bc9da4723e */ /* 0x000fc400000010ff */
[----:B------:R-:W-:Y:S02]  /*5c60*/  F2FP.BF16.F32.PACK_AB R166, R161, R189 ;  /* 0x000000bda1a6723e */ /* 0x000fe400000010ff */
[----:B------:R-:W3:Y:S01]  /*5c70*/  MUFU.EX2 R11, R11 ;  /* 0x0000000b000b7308 */ /* 0x000ee20000000800 */
[----:B--2---:R-:W-:Y:S01]  /*5c80*/  FADD.FTZ R8, R10, R5 ;  /* 0x000000050a087221 */ /* 0x004fe20000010000 */
[----:B------:R-:W-:Y:S02]  /*5c90*/  F2FP.BF16.F32.PACK_AB R153, R155, R176 ;  /* 0x000000b09b99723e */ /* 0x000fe400000010ff */
[----:B0-----:R-:W-:Y:S02]  /*5ca0*/  F2FP.BF16.F32.PACK_AB R168, R165, R190 ;  /* 0x000000bea5a8723e */ /* 0x001fe400000010ff */
[----:B------:R-:W-:Y:S02]  /*5cb0*/  F2FP.BF16.F32.PACK_AB R155, R159, R187 ;  /* 0x000000bb9f9b723e */ /* 0x000fe400000010ff */
[----:B------:R-:W0:Y:S01]  /*5cc0*/  MUFU.EX2 R169, R169 ;  /* 0x000000a900a97308 */ /* 0x000e220000000800 */
[----:B-----5:R-:W-:Y:S01]  /*5cd0*/  FADD.FTZ R4, R191, R4 ;  /* 0x00000004bf047221 */ /* 0x020fe20000010000 */
[----:B------:R-:W-:-:S02]  /*5ce0*/  F2FP.BF16.F32.PACK_AB R157, R163, R192 ;  /* 0x000000c0a39d723e */ /* 0x000fc400000010ff */
[----:B------:R-:W-:Y:S02]  /*5cf0*/  F2FP.BF16.F32.PACK_AB R161, R13, R171 ;  /* 0x000000ab0da1723e */ /* 0x000fe400000010ff */
[----:B------:R-:W-:Y:S02]  /*5d00*/  F2FP.BF16.F32.PACK_AB R159, R194, R193 ;  /* 0x000000c1c29f723e */ /* 0x000fe400000010ff */
[----:B----4-:R-:W2:Y:S01]  /*5d10*/  MUFU.EX2 R15, R174 ;  /* 0x000000ae000f7308 */ /* 0x010ea20000000800 */
[----:B---3--:R-:W-:Y:S01]  /*5d20*/  FADD.FTZ R8, R11, R8 ;  /* 0x000000080b087221 */ /* 0x008fe20000010000 */
[----:B------:R-:W-:-:S06]  /*5d30*/  F2FP.BF16.F32.PACK_AB R163, R10, R14 ;  /* 0x0000000e0aa3723e */ /* 0x000fcc00000010ff */
[----:B------:R-:W3:Y:S01]  /*5d40*/  MUFU.EX2 R167, R175 ;  /* 0x000000af00a77308 */ /* 0x000ee20000000800 */
[C---:B0-----:R-:W-:Y:S01]  /*5d50*/  FADD.FTZ R4, R169.reuse, R4 ;  /* 0x00000004a9047221 */ /* 0x041fe20000010000 */
[----:B------:R-:W-:-:S06]  /*5d60*/  F2FP.BF16.F32.PACK_AB R170, R169, R191 ;  /* 0x000000bfa9aa723e */ /* 0x000fcc00000010ff */
[----:B------:R-:W0:Y:S01]  /*5d70*/  MUFU.EX2 R172, R172 ;  /* 0x000000ac00ac7308 */ /* 0x000e220000000800 */
[C---:B--2---:R-:W-:Y:S01]  /*5d80*/  FADD.FTZ R8, R15.reuse, R8 ;  /* 0x000000080f087221 */ /* 0x044fe20000010000 */
[----:B------:R-:W-:-:S06]  /*5d90*/  F2FP.BF16.F32.PACK_AB R165, R15, R11 ;  /* 0x0000000b0fa5723e */ /* 0x000fcc00000010ff */
        /* <DEDUP_REMOVED lines=9> */
[----:B------:R-:W-:-:S06]  /*5e30*/  F2FP.BF16.F32.PACK_AB R172, R173, R172 ;  /* 0x000000acadac723e */ /* 0x000fcc00000010ff */
[----:B------:R-:W3:Y:S01]  /*5e40*/  MUFU.EX2 R182, R182 ;  /* 0x000000b600b67308 */ /* 0x000ee20000000800 */
[----:B0-----:R-:W-:-:S07]  /*5e50*/  FADD.FTZ R8, R179, R8 ;  /* 0x00000008b3087221 */ /* 0x001fce0000010000 */
[----:B------:R-:W0:Y:S01]  /*5e60*/  MUFU.EX2 R183, R183 ;  /* 0x000000b700b77308 */ /* 0x000e220000000800 */
[C---:B--2---:R-:W-:Y:S01]  /*5e70*/  FADD.FTZ R5, R169.reuse, R8 ;  /* 0x00000008a9057221 */ /* 0x044fe20000010000 */
[----:B------:R-:W-:-:S06]  /*5e80*/  F2FP.BF16.F32.PACK_AB R169, R169, R179 ;  /* 0x000000b3a9a9723e */ /* 0x000fcc00000010ff */
[----:B------:R-:W2:Y:S01]  /*5e90*/  MUFU.EX2 R173, R184 ;  /* 0x000000b800ad7308 */ /* 0x000ea20000000800 */
[----:B---3--:R-:W-:-:S07]  /*5ea0*/  FADD.FTZ R20, R182, R5 ;  /* 0x00000005b6147221 */ /* 0x008fce0000010000 */
[----:B------:R-:W3:Y:S01]  /*5eb0*/  MUFU.EX2 R185, R185 ;  /* 0x000000b900b97308 */ /* 0x000ee20000000800 */
[C---:B0-----:R-:W-:Y:S01]  /*5ec0*/  FADD.FTZ R20, R183.reuse, R20 ;  /* 0x00000014b7147221 */ /* 0x041fe20000010000 */
[----:B------:R-:W-:-:S06]  /*5ed0*/  F2FP.BF16.F32.PACK_AB R171, R183, R182 ;  /* 0x000000b6b7ab723e */ /* 0x000fcc00000010ff */
[----:B------:R-:W0:Y:S01]  /*5ee0*/  MUFU.EX2 R177, R177 ;  /* 0x000000b100b17308 */ /* 0x000e220000000800 */
[----:B--2---:R-:W-:-:S07]  /*5ef0*/  FADD.FTZ R20, R173, R20 ;  /* 0x00000014ad147221 */ /* 0x004fce0000010000 */
[----:B------:R-:W2:Y:S01]  /*5f00*/  MUFU.EX2 R175, R186 ;  /* 0x000000ba00af7308 */ /* 0x000ea20000000800 */
[C---:B---3--:R-:W-:Y:S01]  /*5f10*/  FADD.FTZ R20, R185.reuse, R20 ;  /* 0x00000014b9147221 */ /* 0x048fe20000010000 */
[----:B------:R-:W-:-:S06]  /*5f20*/  F2FP.BF16.F32.PACK_AB R173, R185, R173 ;  /* 0x000000adb9ad723e */ /* 0x000fcc00000010ff */
[----:B------:R-:W3:Y:S01]  /*5f30*/  MUFU.EX2 R180, R180 ;  /* 0x000000b400b47308 */ /* 0x000ee20000000800 */
[----:B0-----:R-:W-:-:S07]  /*5f40*/  FADD.FTZ R21, R177, R4 ;  /* 0x00000004b1157221 */ /* 0x001fce0000010000 */
[----:B------:R-:W0:Y:S01]  /*5f50*/  MUFU.EX2 R8, R7 ;  /* 0x0000000700087308 */ /* 0x000e220000000800 */
[----:B--2---:R-:W-:Y:S01]  /*5f60*/  FADD.FTZ R5, R175, R20 ;  /* 0x00000014af057221 */ /* 0x004fe20000010000 */
[C---:B---3--:R-:W-:Y:S01]  /*5f70*/  FADD.FTZ R4, R180.reuse, R21 ;  /* 0x00000015b4047221 */ /* 0x048fe20000010000 */
[----:B------:R-:W-:Y:S02]  /*5f80*/  F2FP.BF16.F32.PACK_AB R174, R180, R177 ;  /* 0x000000b1b4ae723e */ /* 0x000fe400000010ff */
[C---:B0-----:R-:W-:Y:S01]  /*5f90*/  FADD.FTZ R5, R8.reuse, R5 ;  /* 0x0000000508057221 */ /* 0x041fe20000010000 */
[----:B------:R-:W-:Y:S01]  /*5fa0*/  F2FP.BF16.F32.PACK_AB R175, R8, R175 ;  /* 0x000000af08af723e */ /* 0x000fe200000010ff */
[----:B-1----:R-:W-:Y:S06]  /*5fb0*/  @!P0 BRA `(.L_x_377) ;  /* 0x0000000000048947 */ /* 0x002fec0003800000 */
[----:B------:R-:W-:Y:S01]  /*5fc0*/  BPT.TRAP 0x1 ;  /* 0x000000040000795c */ /* 0x000fe20000300000 */
.L_x_377:
[----:B------:R0:W1:Y:S01]  /*5fd0*/  SYNCS.PHASECHK.TRANS64.TRYWAIT P2, [UR25+0x22850], R6 ;  /* 0x02285006ff0075a7 */ /* 0x0000620008040159 */
[----:B------:R-:W-:Y:S05]  /*5fe0*/  @!P0 BRA `(.L_x_378) ;  /* 0x0000000000048947 */ /* 0x000fea0003800000 */
[----:B------:R-:W-:Y:S01]  /*5ff0*/  BPT.TRAP 0x1 ;  /* 0x000000040000795c */ /* 0x000fe20000300000 */
.L_x_378:
[----:B-1----:R-:W-:Y:S05]  /*6000*/  @P2 BRA `(.L_x_379) ;  /* 0x0000000000082947 */ /* 0x002fea0003800000 */
[----:B------:R-:W1:Y:S02]  /*6010*/  SYNCS.PHASECHK.TRANS64.TRYWAIT P2, [UR25+0x22850], R6 ;  /* 0x02285006ff0075a7 */ /* 0x000e640008040159 */
[----:B-1----:R-:W-:Y:S05]  /*6020*/  @!P2 BRA `(.L_x_380) ;  /* 0x000000b800c8a947 */ /* 0x002fea0003800000 */
.L_x_379:
[----:B------:R-:W2:Y:S01]  /*6030*/  S2R R7, SR_TID.X ;  /* 0x0000000000077919 */ /* 0x000ea20000002100 */
[----:B------:R-:W-:Y:S01]  /*6040*/  UIMAD UR11, UR37, 0xc00, UR21 ;  /* 0x00000c00250b78a4 */ /* 0x000fe2000f8e0215 */
[----:B------:R-:W-:Y:S01]  /*6050*/  PLOP3.LUT P2, PT, PT, PT, UP0, 0x80, 0x0 ;  /* 0x000000000000781c */ /* 0x000fe20003f4f008 */
[----:B------:R-:W-:Y:S01]  /*6060*/  UMOV UR7, 0x40000040 ;  /* 0x4000004000077882 */ /* 0x000fe20000000000 */
[----:B-1----:R-:W-:Y:S02]  /*6070*/  @!P1 VIADD R9, R9, 0x22860 ;  /* 0x0002286009099836 */ /* 0x002fe40000000000 */
[----:B------:R-:W-:Y:S02]  /*6080*/  IMAD.MOV.U32 R8, RZ, RZ, R0 ;  /* 0x000000ffff087224 */ /* 0x000fe400078e0000 */
[----:B------:R-:W-:Y:S01]  /*6090*/  UMOV UR6, UR11 ;  /* 0x0000000b00067c82 */ /* 0x000fe20008000000 */
[----:B------:R-:W-:Y:S02]  /*60a0*/  @!P1 PRMT R9, RZ, 0x654, R9 ;  /* 0x00000654ff099816 */ /* 0x000fe40000000009 */
[----:B--2---:R-:W-:-:S05]  /*60b0*/  SHF.R.U32.HI R7, RZ, 0x7, R7 ;  /* 0x00000007ff077819 */ /* 0x004fca0000011607 */
[----:B0-----:R-:W-:Y:S02]  /*60c0*/  VIADD R6, R7, 0x8 ;  /* 0x0000000807067836 */ /* 0x001fe40000000000 */
[----:B------:R-:W-:-:S03]  /*60d0*/  IMAD.MOV.U32 R7, RZ, RZ, R3 ;  /* 0x000000ffff077224 */ /* 0x000fc600078e0003 */
[----:B------:R3:W-:Y:S06]  /*60e0*/  BAR.SYNC.DEFER_BLOCKING R6, 0x100 ;  /* 0x000400060000751d */ /* 0x0007ec0000010000 */
[----:B------:R-:W-:-:S06]  /*60f0*/  WARPGROUP.ARRIVE ;  /* 0x00000000000079c5 */ /* 0x000fcc0000000000 */
        /* <DEDUP_REMOVED lines=32> */
[----:B------:R3:W-:Y:S01]  /*6300*/  @!P1 SYNCS.ARRIVE.TRANS64.RED.A1T0 RZ, [R9+URZ], RZ ;  /* 0x000000ff09ff99a7 */ /* 0x0007e2000810043f */
[----:B------:R-:W-:Y:S05]  /*6310*/  @P2 BRA `(.L_x_381) ;  /* 0xffffffdc00382947 */ /* 0x000fea000383ffff */
.L_x_372:
[----:B------:R-:W4:Y:S01]  /*6320*/  SHFL.BFLY PT, R7, R4, 0x2, 0x1f ;  /* 0x0c401f0004077f89 */ /* 0x000f2200000e0000 */
[----:B------:R-:W-:Y:S01]  /*6330*/  UIADD3 UR37, UR37, 0x1, URZ ;  /* 0x0000000125257890 */ /* 0x000fe2000fffe03f */
[----:B------:R0:W-:Y:S06]  /*6340*/  BAR.ARV R12, 0x100 ;  /* 0x0004000c0000751d */ /* 0x0001ec0000002000 */
[----:B------:R-:W-:Y:S02]  /*6350*/  UISETP.NE.AND UP0, UPT, UR37, 0x2, UPT ;  /* 0x000000022500788c */ /* 0x000fe4000bf05270 */
[----:B------:R-:W-:Y:S06]  /*6360*/  BAR.ARV 0x8, 0x180 ;  /* 0x0206000000007b1d */ /* 0x000fec0000002000 */
[----:B------:R-:W-:Y:S01]  /*6370*/  USEL UR4, URZ, 0x1, UP0 ;  /* 0x000000013f047887 */ /* 0x000fe20008000000 */
[----:B------:R-:W-:Y:S01]  /*6380*/  PLOP3.LUT P0, PT, PT, PT, PT, 0x8, 0x0 ;  /* 0x000000000000781c */ /* 0x000fe20003f0e170 */
[----:B012---:R-:W0:Y:S01]  /*6390*/  SHFL.BFLY PT, R8, R5, 0x2, 0x1f ;  /* 0x0c401f0005087f89 */ /* 0x007e2200000e0000 */
[----:B------:R-:W-:-:S02]  /*63a0*/  UIADD3 UR48, UR48, 0x1, URZ ;  /* 0x0000000130307890 */ /* 0x000fc4000fffe03f */
[----:B------:R-:W-:Y:S01]  /*63b0*/  USEL UR37, UR37, URZ, UP0 ;  /* 0x0000003f25257287 */ /* 0x000fe20008000000 */
[----:B----4-:R-:W-:Y:S01]  /*63c0*/  FADD.FTZ R7, R7, R4 ;  /* 0x0000000407077221 */ /* 0x010fe20000010000 */
[----:B------:R-:W-:Y:S01]  /*63d0*/  IMAD.MOV.U32 R4, RZ, RZ, RZ ;  /* 0x000000ffff047224 */ /* 0x000fe200078e00ff */
[----:B------:R-:W-:-:S03]  /*63e0*/  ULOP3.LUT UR47, UR47, UR4, URZ, 0x3c, !UPT ;  /* 0x000000042f2f7292 */ /* 0x000fc6000f8e3c3f */
[----:B---3--:R-:W1:Y:S01]  /*63f0*/  SHFL.BFLY PT, R6, R7, 0x1, 0x1f ;  /* 0x0c201f0007067f89 */ /* 0x008e6200000e0000 */
[----:B0-----:R-:W-:-:S05]  /*6400*/  FADD.FTZ R8, R8, R5 ;  /* 0x0000000508087221 */ /* 0x001fca0000010000 */
[----:B------:R-:W0:Y:S01]  /*6410*/  SHFL.BFLY PT, R9, R8, 0x1, 0x1f ;  /* 0x0c201f0008097f89 */ /* 0x000e2200000e0000 */
[----:B-1----:R-:W-:Y:S01]  /*6420*/  FADD.FTZ R10, R7, R6 ;  /* 0x00000006070a7221 */ /* 0x002fe20000010000 */
[----:B------:R-:W-:Y:S02]  /*6430*/  IMAD.MOV.U32 R6, RZ, RZ, RZ ;  /* 0x000000ffff067224 */ /* 0x000fe400078e00ff */
[----:B------:R-:W-:Y:S02]  /*6440*/  IMAD.U32 R7, RZ, RZ, UR10 ;  /* 0x0000000aff077e24 */ /* 0x000fe4000f8e00ff */
[----:B------:R-:W-:-:S13]  /*6450*/  FSETP.NE.FTZ.AND P1, PT, R10, RZ, PT ;  /* 0x000000ff0a00720b */ /* 0x000fda0003f35000 */
[----:B------:R-:W1:Y:S01]  /*6460*/  @P1 MUFU.RCP R6, R10 ;  /* 0x0000000a00061308 */ /* 0x000e620000001000 */
[----:B------:R-:W-:Y:S01]  /*6470*/  @P1 FMUL.FTZ R7, R7, 0.69314718246459960938 ;  /* 0x3f31721807071820 */ /* 0x000fe20000410000 */
[----:B0-----:R-:W-:Y:S01]  /*6480*/  FADD.FTZ R5, R8, R9 ;  /* 0x0000000908057221 */ /* 0x001fe20000010000 */
[----:B------:R-:W-:-:S04]  /*6490*/  IMAD.U32 R8, RZ, RZ, UR10 ;  /* 0x0000000aff087e24 */ /* 0x000fc8000f8e00ff */
[----:B------:R-:W-:Y:S01]  /*64a0*/  FSETP.NE.FTZ.AND P2, PT, R5, RZ, PT ;  /* 0x000000ff0500720b */ /* 0x000fe20003f55000 */
[----:B------:R-:W0:Y:S01]  /*64b0*/  @P1 MUFU.LG2 R9, R10 ;  /* 0x0000000a00091308 */ /* 0x000e220000000c00 */
[-C--:B-1----:R-:W-:Y:S01]  /*64c0*/  FMUL.FTZ R24, R24, R6.reuse ;  /* 0x0000000618187220 */ /* 0x082fe20000410000 */
[-C--:B------:R-:W-:Y:S01]  /*64d0*/  FMUL.FTZ R25, R25, R6.reuse ;  /* 0x0000000619197220 */ /* 0x080fe20000410000 */
[----:B------:R-:W-:-:S09]  /*64e0*/  FMUL.FTZ R28, R28, R6 ;  /* 0x000000061c1c7220 */ /* 0x000fd20000410000 */
[----:B------:R-:W1:Y:S01]  /*64f0*/  @P2 MUFU.LG2 R10, R5 ;  /* 0x00000005000a2308 */ /* 0x000e620000000c00 */
[----:B------:R-:W-:Y:S01]  /*6500*/  @P2 FMUL.FTZ R8, R8, 0.69314718246459960938 ;  /* 0x3f31721808082820 */ /* 0x000fe20000410000 */
[-C--:B------:R-:W-:Y:S01]  /*6510*/  FMUL.FTZ R29, R29, R6.reuse ;  /* 0x000000061d1d7220 */ /* 0x080fe20000410000 */
[-C--:B------:R-:W-:Y:S01]  /*6520*/  FMUL.FTZ R32, R32, R6.reuse ;  /* 0x0000000620207220 */ /* 0x080fe20000410000 */
[-C--:B------:R-:W-:Y:S01]  /*6530*/  FMUL.FTZ R33, R33, R6.reuse ;  /* 0x0000000621217220 */ /* 0x080fe20000410000 */
[----:B0-----:R-:W-:Y:S01]  /*6540*/  @P1 FMUL.FTZ R9, R9, 0.69314718246459960938 ;  /* 0x3f31721809091820 */ /* 0x001fe20000410000 */
[-C--:B------:R-:W-:Y:S01]  /*6550*/  FMUL.FTZ R36, R36, R6.reuse ;  /* 0x0000000624247220 */ /* 0x080fe20000410000 */
[-C--:B------:R-:W-:Y:S01]  /*6560*/  FMUL.FTZ R37, R37, R6.reuse ;  /* 0x0000000625257220 */ /* 0x080fe20000410000 */
[----:B------:R0:W2:Y:S01]  /*6570*/  @P2 MUFU.RCP R4, R5 ;  /* 0x0000000500042308 */ /* 0x0000a20000001000 */
        /* <DEDUP_REMOVED lines=8> */
[----:B-1----:R-:W-:Y:S01]  /*6600*/  @P2 FMUL.FTZ R10, R10, 0.69314718246459960938 ;  /* 0x3f3172180a0a2820 */ /* 0x002fe20000410000 */
        /* <DEDUP_REMOVED lines=48> */
[----:B0-----:R-:W-:-:S02]  /*6910*/  IMAD.MOV.U32 R5, RZ, RZ, -0x800000 ;  /* 0xff800000ff057424 */ /* 0x001fc400078e00ff */
[-C--:B--2---:R-:W-:Y:S01]  /*6920*/  FMUL.FTZ R26, R26, R4.reuse ;  /* 0x000000041a1a7220 */ /* 0x084fe20000410000 */
[----:B------:R-:W-:Y:S02]  /*6930*/  IMAD.MOV.U32 R6, RZ, RZ, -0x800000 ;  /* 0xff800000ff067424 */ /* 0x000fe400078e00ff */
        /* <DEDUP_REMOVED lines=64> */
[----:B------:R-:W-:-:S07]  /*6d40*/  @P2 FFMA.FTZ R6, R8, R3, R10 ;  /* 0x0000000308062223 */ /* 0x000fce000001000a */
.L_x_361:
[----:B------:R-:W0:Y:S08]  /*6d50*/  S2UR UR4, SR_CgaCtaId ;  /* 0x00000000000479c3 */ /* 0x000e300000008800 */
[----:B------:R-:W-:Y:S06]  /*6d60*/  BAR.SYNC.DEFER_BLOCKING 0x5, 0x180 ;  /* 0x0146000000007b1d */ /* 0x000fec0000010000 */
[----:B------:R-:W-:Y:S01]  /*6d70*/  UMOV UR8, 0x400 ;  /* 0x0000040000087882 */ /* 0x000fe20000000000 */
[----:B------:R-:W-:Y:S01]  /*6d80*/  BSSY B0, `(.L_x_382) ;  /* 0x0000473000007945 */ /* 0x000fe20003800000 */
[----:B0-----:R-:W-:-:S09]  /*6d90*/  ULEA UR8, UR4, UR8, 0x18 ;  /* 0x0000000804087291 */ /* 0x001fd2000f8ec03f */
[----:B------:R-:W0:Y:S02]  /*6da0*/  LDS.128 R8, [UR8+0x228d0] ;  /* 0x0228d008ff087984 */ /* 0x000e240008000c00 */
[----:B0-----:R-:W-:Y:S02]  /*6db0*/  R2UR UR5, R9 ;  /* 0x00000000090572ca */ /* 0x001fe400000e0000 */
[----:B------:R-:W-:Y:S02]  /*6dc0*/  R2UR UR6, R10 ;  /* 0x000000000a0672ca */ /* 0x000fe400000e0000 */
[----:B------:R-:W-:Y:S01]  /*6dd0*/  R2UR UR7, R11 ;  /* 0x000000000b0772ca */ /* 0x000fe200000e0000 */
[----:B------:R-:W-:Y:S06]  /*6de0*/  BAR.ARV 0x4, 0x180 ;  /* 0x0106000000007b1d */ /* 0x000fec0000002000 */
[----:B------:R-:W-:Y:S08]  /*6df0*/  @P0 BRA `(.L_x_383) ;  /* 0x0000003400d00947 */ /* 0x000ff00003800000 */
[----:B------:R-:W2:Y:S01]  /*6e00*/  LDL R0, [R1+0x38] ;  /* 0x0000380001007983 */ /* 0x000ea20000100800 */
[----:B------:R-:W0:Y:S01]  /*6e10*/  S2UR UR4, SR_SWINHI ;  /* 0x00000000000479c3 */ /* 0x000e220000002f00 */
[----:B------:R-:W-:Y:S01]  /*6e20*/  IMAD.MOV.U32 R20, RZ, RZ, 0x2 ;  /* 0x00000002ff147424 */ /* 0x000fe200078e00ff */
[----:B------:R-:W-:Y:S01]  /*6e30*/  F2FP.BF16.F32.PACK_AB R10, R29, R28 ;  /* 0x0000001c1d0a723e */ /* 0x000fe200000010ff */
[----:B------:R-:W-:Y:S01]  /*6e40*/  ULDC.64 UR14, c[0x0][0xc00] ;  /* 0x00030000000e7ab9 */ /* 0x000fe20000000a00 */
[----:B------:R-:W-:Y:S01]  /*6e50*/  F2FP.BF16.F32.PACK_AB R11, R31, R30 ;  /* 0x0000001e1f0b723e */ /* 0x000fe200000010ff */
[----:B------:R-:W-:Y:S01]  /*6e60*/  USHF.L.U64.HI UR16, UR46, 0x2, UR45 ;  /* 0x000000022e107899 */ /* 0x000fe2000801022d */
[----:B------:R-:W3:Y:S01]  /*6e70*/  LDL R179, [R1+0x34] ;  /* 0x0000340001b37983 */ /* 0x000ee20000100800 */
[----:B------:R-:W-:Y:S01]  /*6e80*/  ULDC UR20, c[0x0][0xbe8] ;  /* 0x0002fa0000147ab9 */ /* 0x000fe20000000800 */
[----:B------:R-:W-:Y:S01]  /*6e90*/  UMOV UR10, UR8 ;  /* 0x00000008000a7c82 */ /* 0x000fe20008000000 */
[----:B0-----:R-:W-:Y:S01]  /*6ea0*/  UMOV UR11, UR4 ;  /* 0x00000004000b7c82 */ /* 0x001fe20008000000 */
[----:B------:R-:W-:-:S04]  /*6eb0*/  USHF.L.U32 UR4, UR46, 0x2, URZ ;  /* 0x000000022e047899 */ /* 0x000fc8000800063f */
[----:B------:R-:W-:-:S04]  /*6ec0*/  UIADD3 UR9, UP0, UR4, UR14, URZ ;  /* 0x0000000e04097290 */ /* 0x000fc8000ff1e03f */
[----:B------:R-:W-:Y:S01]  /*6ed0*/  UIADD3.X UR12, UR16, UR15, URZ, UP0, !UPT ;  /* 0x0000000f100c7290 */ /* 0x000fe200087fe43f */
[----:B------:R-:W-:Y:S01]  /*6ee0*/  BAR.SYNC.DEFER_BLOCKING 0x1, 0x100 ;  /* 0x0044000000007b1d */ /* 0x000fe20000010000 */
[----:B--2---:R-:W-:-:S03]  /*6ef0*/  IMAD.WIDE R20, R0, R20, UR10 ;  /* 0x0000000a00147e25 */ /* 0x004fc6000f8e0214 */
[C---:B------:R-:W-:Y:S02]  /*6f00*/  IADD3 R13, P1, R20.reuse, 0x20, RZ ;  /* 0x00000020140d7810 */ /* 0x040fe40007f3e0ff */
[C---:B------:R-:W-:Y:S02]  /*6f10*/  IADD3 R15, P0, R20.reuse, 0x40, RZ ;  /* 0x00000040140f7810 */ /* 0x040fe40007f1e0ff */
[----:B------:R-:W-:Y:S02]  /*6f20*/  IADD3 R157, P6, R20, 0x4020, RZ ;  /* 0x00004020149d7810 */ /* 0x000fe40007fde0ff */
[----:B------:R-:W-:Y:S02]  /*6f30*/  LOP3.LUT R12, R13, 0x380, RZ, 0xc0, !PT ;  /* 0x000003800d0c7812 */ /* 0x000fe400078ec0ff */
[----:B------:R-:W-:Y:S02]  /*6f40*/  LOP3.LUT R14, R15, 0x380, RZ, 0xc0, !PT ;  /* 0x000003800f0e7812 */ /* 0x000fe400078ec0ff */
[----:B------:R-:W-:-:S02]  /*6f50*/  LOP3.LUT R156, R157, 0x380, RZ, 0xc0, !PT ;  /* 0x000003809d9c7812 */ /* 0x000fc400078ec0ff */
[----:B------:R-:W-:Y:S02]  /*6f60*/  LOP3.LUT R9, R20, 0x380, RZ, 0xc0, !PT ;  /* 0x0000038014097812 */ /* 0x000fe400078ec0ff */
[----:B------:R-:W-:Y:S02]  /*6f70*/  SHF.R.U64 R12, R12, 0x3, RZ ;  /* 0x000000030c0c7819 */ /* 0x000fe400000012ff */
[----:B------:R-:W-:Y:S02]  /*6f80*/  SHF.R.U64 R14, R14, 0x3, RZ ;  /* 0x000000030e0e7819 */ /* 0x000fe400000012ff */
[----:B------:R-:W-:Y:S02]  /*6f90*/  SHF.R.U64 R156, R156, 0x3, RZ ;  /* 0x000000039c9c7819 */ /* 0x000fe400000012ff */
[----:B------:R-:W-:Y:S02]  /*6fa0*/  IADD3 R159, P5, R20, 0x4040, RZ ;  /* 0x00004040149f7810 */ /* 0x000fe40007fbe0ff */
[----:B------:R-:W-:-:S02]  /*6fb0*/  SHF.R.U64 R9, R9, 0x3, RZ ;  /* 0x0000000309097819 */ /* 0x000fc400000012ff */
[----:B------:R-:W-:Y:S01]  /*6fc0*/  LOP3.LUT R12, R12, R13, RZ, 0x3c, !PT ;  /* 0x0000000d0c0c7212 */ /* 0x000fe200078e3cff */
[--C-:B------:R-:W-:Y:S01]  /*6fd0*/  IMAD.X R13, RZ, RZ, R21.reuse, P1 ;  /* 0x000000ffff0d7224 */ /* 0x100fe200008e0615 */
[----:B------:R-:W-:Y:S01]  /*6fe0*/  LOP3.LUT R14, R14, R15, RZ, 0x3c, !PT ;  /* 0x0000000f0e0e7212 */ /* 0x000fe200078e3cff */
[--C-:B------:R-:W-:Y:S01]  /*6ff0*/  IMAD.X R15, RZ, RZ, R21.reuse, P0 ;  /* 0x000000ffff0f7224 */ /* 0x100fe200000e0615 */
[----:B------:R-:W-:Y:S02]  /*7000*/  IADD3 R163, P2, R20, 0x4060, RZ ;  /* 0x0000406014a37810 */ /* 0x000fe40007f5e0ff */
[----:B------:R-:W-:Y:S01]  /*7010*/  LOP3.LUT R156, R156, R157, RZ, 0x3c, !PT ;  /* 0x0000009d9c9c7212 */ /* 0x000fe200078e3cff */
[----:B------:R-:W-:Y:S01]  /*7020*/  IMAD.X R157, RZ, RZ, R21, P6 ;  /* 0x000000ffff9d7224 */ /* 0x000fe200030e0615 */
[----:B------:R-:W-:Y:S02]  /*7030*/  IADD3 R165, P1, R20, 0x8000, RZ ;  /* 0x0000800014a57810 */ /* 0x000fe40007f3e0ff */
[----:B------:R-:W-:-:S02]  /*7040*/  LOP3.LUT R158, R159, 0x380, RZ, 0xc0, !PT ;  /* 0x000003809f9e7812 */ /* 0x000fc400078ec0ff */
[C---:B------:R-:W-:Y:S02]  /*7050*/  IADD3 R167, P0, R20.reuse, 0x8020, RZ ;  /* 0x0000802014a77810 */ /* 0x040fe40007f1e0ff */
[----:B------:R-:W-:Y:S01]  /*7060*/  LOP3.LUT R8, R9, R20, RZ, 0x3c, !PT ;  /* 0x0000001409087212 */ /* 0x000fe200078e3cff */
[----:B------:R-:W-:Y:S01]  /*7070*/  IMAD.MOV.U32 R9, RZ, RZ, R21 ;  /* 0x000000ffff097224 */ /* 0x000fe200078e0015 */
[C---:B------:R-:W-:Y:S02]  /*7080*/  IADD3 R4, P6, R20.reuse, 0xc000, RZ ;  /* 0x0000c00014047810 */ /* 0x040fe40007fde0ff */
[C---:B------:R-:W-:Y:S02]  /*7090*/  IADD3 R153, P4, R20.reuse, 0x60, RZ ;  /* 0x0000006014997810 */ /* 0x040fe40007f9e0ff */
[----:B------:R-:W-:Y:S02]  /*70a0*/  IADD3 R155, P3, R20, 0x4000, RZ ;  /* 0x00004000149b7810 */ /* 0x000fe40007f7e0ff */
[----:B------:R-:W-:-:S02]  /*70b0*/  LOP3.LUT R162, R163, 0x380, RZ, 0xc0, !PT ;  /* 0x00000380a3a27812 */ /* 0x000fc400078ec0ff */
[----:B------:R-:W-:Y:S02]  /*70c0*/  LOP3.LUT R164, R165, 0x380, RZ, 0xc0, !PT ;  /* 0x00000380a5a47812 */ /* 0x000fe400078ec0ff */
[----:B------:R-:W-:Y:S02]  /*70d0*/  SHF.R.U64 R158, R158, 0x3, RZ ;  /* 0x000000039e9e7819 */ /* 0x000fe400000012ff */
[----:B------:R-:W-:Y:S02]  /*70e0*/  LOP3.LUT R166, R167, 0x380, RZ, 0xc0, !PT ;  /* 0x00000380a7a67812 */ /* 0x000fe400078ec0ff */
[----:B------:R-:W-:Y:S02]  /*70f0*/  LOP3.LUT R3, R4, 0x380, RZ, 0xc0, !PT ;  /* 0x0000038004037812 */ /* 0x000fe400078ec0ff */
[----:B------:R-:W-:Y:S02]  /*7100*/  LOP3.LUT R152, R153, 0x380, RZ, 0xc0, !PT ;  /* 0x0000038099987812 */ /* 0x000fe400078ec0ff */
[----:B------:R-:W-:-:S02]  /*7110*/  LOP3.LUT R154, R155, 0x380, RZ, 0xc0, !PT ;  /* 0x000003809b9a7812 */ /* 0x000fc400078ec0ff */
[----:B------:R-:W-:Y:S02]  /*7120*/  SHF.R.U64 R162, R162, 0x3, RZ ;  /* 0x00000003a2a27819 */ /* 0x000fe400000012ff */
[----:B------:R-:W-:Y:S02]  /*7130*/  MOV R0, R8 ;  /* 0x0000000800007202 */ /* 0x000fe40000000f00 */
[----:B------:R-:W-:Y:S02]  /*7140*/  SHF.R.U64 R164, R164, 0x3, RZ ;  /* 0x00000003a4a47819 */ /* 0x000fe400000012ff */
[----:B------:R-:W-:Y:S02]  /*7150*/  F2FP.BF16.F32.PACK_AB R8, R25, R24 ;  /* 0x000000181908723e */ /* 0x000fe400000010ff */
[----:B------:R-:W-:Y:S02]  /*7160*/  F2FP.BF16.F32.PACK_AB R9, R27, R26 ;  /* 0x0000001a1b09723e */ /* 0x000fe400000010ff */
[----:B------:R-:W-:Y:S01]  /*7170*/  LOP3.LUT R158, R158, R159, RZ, 0x3c, !PT ;  /* 0x0000009f9e9e7212 */ /* 0x000fe200078e3cff */
[----:B------:R-:W-:Y:S01]  /*7180*/  IMAD.X R159, RZ, RZ, R21, P5 ;  /* 0x000000ffff9f7224 */ /* 0x000fe200028e0615 */
[----:B------:R-:W-:-:S02]  /*7190*/  SHF.R.U64 R166, R166, 0x3, RZ ;  /* 0x00000003a6a67819 */ /* 0x000fc400000012ff */
[----:B------:R-:W-:Y:S02]  /*71a0*/  SHF.R.U64 R3, R3, 0x3, RZ ;  /* 0x0000000303037819 */ /* 0x000fe400000012ff */
[----:B------:R-:W-:Y:S02]  /*71b0*/  SHF.R.U64 R152, R152, 0x3, RZ ;  /* 0x0000000398987819 */ /* 0x000fe400000012ff */
[----:B------:R-:W-:Y:S02]  /*71c0*/  SHF.R.U64 R154, R154, 0x3, RZ ;  /* 0x000000039a9a7819 */ /* 0x000fe400000012ff */
[----:B------:R-:W-:Y:S01]  /*71d0*/  LOP3.LUT R162, R162, R163, RZ, 0x3c, !PT ;  /* 0x000000a3a2a27212 */ /* 0x000fe200078e3cff */
[--C-:B------:R-:W-:Y:S01]  /*71e0*/  IMAD.X R163, RZ, RZ, R21.reuse, P2 ;  /* 0x000000ffffa37224 */ /* 0x100fe200010e0615 */
[----:B------:R-:W-:Y:S01]  /*71f0*/  IADD3 R7, P5, R20, 0xc020, RZ ;  /* 0x0000c02014077810 */ /* 0x000fe20007fbe0ff */
[----:B------:R0:W-:Y:S01]  /*7200*/  STSM.16.M88.4 [R0], R8 ;  /* 0x0000000800007844 */ /* 0x0001e20000000200 */
[----:B------:R-:W-:Y:S01]  /*7210*/  LOP3.LUT R164, R164, R165, RZ, 0x3c, !PT ;  /* 0x000000a5a4a47212 */ /* 0x000fe200078e3cff */
[----:B------:R-:W-:Y:S01]  /*7220*/  IMAD.X R165, RZ, RZ, R21, P1 ;  /* 0x000000ffffa57224 */ /* 0x000fe200008e0615 */
[----:B------:R-:W-:-:S02]  /*7230*/  LOP3.LUT R166, R166, R167, RZ, 0x3c, !PT ;  /* 0x000000a7a6a67212 */ /* 0x000fc400078e3cff */
[C---:B------:R-:W-:Y:S02]  /*7240*/  IADD3 R161, P2, R20.reuse, 0xc040, RZ ;  /* 0x0000c04014a17810 */ /* 0x040fe40007f5e0ff */
[----:B------:R-:W-:Y:S02]  /*7250*/  IADD3 R167, P1, R20, 0xc060, RZ ;  /* 0x0000c06014a77810 */ /* 0x000fe40007f3e0ff */
[----:B------:R-:W-:Y:S01]  /*7260*/  LOP3.LUT R152, R152, R153, RZ, 0x3c, !PT ;  /* 0x0000009998987212 */ /* 0x000fe200078e3cff */
[--C-:B------:R-:W-:Y:S01]  /*7270*/  IMAD.X R153, RZ, RZ, R21.reuse, P4 ;  /* 0x000000ffff997224 */ /* 0x100fe200020e0615 */
[----:B------:R-:W-:Y:S01]  /*7280*/  LOP3.LUT R154, R154, R155, RZ, 0x3c, !PT ;  /* 0x0000009b9a9a7212 */ /* 0x000fe200078e3cff */
[----:B------:R-:W-:Y:S01]  /*7290*/  IMAD.X R155, RZ, RZ, R21, P3 ;  /* 0x000000ffff9b7224 */ /* 0x000fe200018e0615 */
[----:B------:R-:W-:Y:S02]  /*72a0*/  IADD3 R169, P4, R20, 0x8040, RZ ;  /* 0x0000804014a97810 */ /* 0x000fe40007f9e0ff */
[----:B0-----:R-:W-:-:S02]  /*72b0*/  LOP3.LUT R8, R3, R4, RZ, 0x3c, !PT ;  /* 0x0000000403087212 */ /* 0x001fc400078e3cff */
[----:B------:R-:W-:Y:S02]  /*72c0*/  LOP3.LUT R3, R7, 0x380, RZ, 0xc0, !PT ;  /* 0x0000038007037812 */ /* 0x000fe400078ec0ff */
[----:B------:R-:W-:Y:S02]  /*72d0*/  IADD3 R171, P3, R20, 0x8060, RZ ;  /* 0x0000806014ab7810 */ /* 0x000fe40007f7e0ff */
[----:B------:R-:W-:Y:S02]  /*72e0*/  LOP3.LUT R160, R161, 0x380, RZ, 0xc0, !PT ;  /* 0x00000380a1a07812 */ /* 0x000fe400078ec0ff */
[----:B------:R-:W-:Y:S02]  /*72f0*/  LOP3.LUT R20, R167, 0x380, RZ, 0xc0, !PT ;  /* 0x00000380a7147812 */ /* 0x000fe400078ec0ff */
[----:B------:R-:W-:Y:S01]  /*7300*/  SHF.R.U64 R10, R3, 0x3, RZ ;  /* 0x00000003030a7819 */ /* 0x000fe200000012ff */
[--C-:B------:R-:W-:Y:S01]  /*7310*/  IMAD.X R9, RZ, RZ, R21.reuse, P6 ;  /* 0x000000ffff097224 */ /* 0x100fe200030e0615 */
[----:B------:R-:W-:Y:S01]  /*7320*/  SHF.R.U64 R160, R160, 0x3, RZ ;  /* 0x00000003a0a07819 */ /* 0x000fe200000012ff */
[----:B------:R-:W-:Y:S01]  /*7330*/  IMAD.X R11, RZ, RZ, R21, P5 ;  /* 0x000000ffff0b7224 */ /* 0x000fe200028e0615 */
[----:B------:R-:W-:-:S02]  /*7340*/  LOP3.LUT R168, R169, 0x380, RZ, 0xc0, !PT ;  /* 0x00000380a9a87812 */ /* 0x000fc400078ec0ff */
[----:B------:R-:W-:Y:S02]  /*7350*/  SHF.R.U64 R20, R20, 0x3, RZ ;  /* 0x0000000314147819 */ /* 0x000fe400000012ff */
[----:B------:R-:W-:Y:S02]  /*7360*/  MOV R173, R156 ;  /* 0x0000009c00ad7202 */ /* 0x000fe40000000f00 */
[----:B------:R-:W-:Y:S02]  /*7370*/  MOV R174, R158 ;  /* 0x0000009e00ae7202 */ /* 0x000fe40000000f00 */
[----:B------:R-:W-:Y:S02]  /*7380*/  LOP3.LUT R10, R10, R7, RZ, 0x3c, !PT ;  /* 0x000000070a0a7212 */ /* 0x000fe400078e3cff */
[----:B------:R-:W-:Y:S02]  /*7390*/  MOV R12, R12 ;  /* 0x0000000c000c7202 */ /* 0x000fe40000000f00 */
[----:B------:R-:W-:-:S02]  /*73a0*/  F2FP.BF16.F32.PACK_AB R156, R33, R32 ;  /* 0x00000020219c723e */ /* 0x000fc400000010ff */
[----:B------:R-:W-:Y:S02]  /*73b0*/  F2FP.BF16.F32.PACK_AB R157, R35, R34 ;  /* 0x00000022239d723e */ /* 0x000fe400000010ff */
[----:B------:R-:W-:Y:S02]  /*73c0*/  F2FP.BF16.F32.PACK_AB R158, R37, R36 ;  /* 0x00000024259e723e */ /* 0x000fe400000010ff */
[----:B------:R-:W-:Y:S02]  /*73d0*/  F2FP.BF16.F32.PACK_AB R159, R39, R38 ;  /* 0x00000026279f723e */ /* 0x000fe400000010ff */
[----:B------:R-:W-:Y:S02]  /*73e0*/  LOP3.LUT R170, R171, 0x380, RZ, 0xc0, !PT ;  /* 0x00000380abaa7812 */ /* 0x000fe400078ec0ff */
[----:B------:R-:W-:Y:S01]  /*73f0*/  LOP3.LUT R160, R160, R161, RZ, 0x3c, !PT ;  /* 0x000000a1a0a07212 */ /* 0x000fe200078e3cff */
[----:B------:R-:W-:Y:S01]  /*7400*/  IMAD.X R161, RZ, RZ, R21, P2 ;  /* 0x000000ffffa17224 */ /* 0x000fe200010e0615 */
[----:B------:R-:W-:-:S02]  /*7410*/  SHF.R.U64 R168, R168, 0x3, RZ ;  /* 0x00000003a8a87819 */ /* 0x000fc400000012ff */
[----:B------:R-:W-:Y:S01]  /*7420*/  LOP3.LUT R20, R20, R167, RZ, 0x3c, !PT ;  /* 0x000000a714147212 */ /* 0x000fe200078e3cff */
[----:B------:R-:W-:Y:S01]  /*7430*/  IMAD.X R167, RZ, RZ, R21, P0 ;  /* 0x000000ffffa77224 */ /* 0x000fe200000e0615 */
[----:B------:R-:W-:Y:S01]  /*7440*/  MOV R0, R8 ;  /* 0x0000000800007202 */ /* 0x000fe20000000f00 */
[----:B------:R0:W-:Y:S01]  /*7450*/  STSM.16.M88.4 [R12], R156 ;  /* 0x0000009c0c007844 */ /* 0x0001e20000000200 */
[----:B------:R-:W-:Y:S02]  /*7460*/  MOV R3, R10 ;  /* 0x0000000a00037202 */ /* 0x000fe40000000f00 */
[----:B------:R-:W-:Y:S02]  /*7470*/  SHF.R.U64 R170, R170, 0x3, RZ ;  /* 0x00000003aaaa7819 */ /* 0x000fe400000012ff */
[----:B------:R-:W-:Y:S02]  /*7480*/  MOV R176, R14 ;  /* 0x0000000e00b07202 */ /* 0x000fe40000000f00 */
[----:B------:R-:W-:-:S02]  /*7490*/  F2FP.BF16.F32.PACK_AB R8, R41, R40 ;  /* 0x000000282908723e */ /* 0x000fc400000010ff */
[----:B------:R-:W-:Y:S02]  /*74a0*/  F2FP.BF16.F32.PACK_AB R9, R43, R42 ;  /* 0x0000002a2b09723e */ /* 0x000fe400000010ff */
[----:B------:R-:W-:Y:S02]  /*74b0*/  F2FP.BF16.F32.PACK_AB R10, R45, R44 ;  /* 0x0000002c2d0a723e */ /* 0x000fe400000010ff */
[----:B------:R-:W-:Y:S02]  /*74c0*/  F2FP.BF16.F32.PACK_AB R11, R47, R46 ;  /* 0x0000002e2f0b723e */ /* 0x000fe400000010ff */
[----:B------:R-:W-:Y:S02]  /*74d0*/  MOV R177, R152 ;  /* 0x0000009800b17202 */ /* 0x000fe40000000f00 */
[----:B------:R-:W-:Y:S02]  /*74e0*/  MOV R178, R154 ;  /* 0x0000009a00b27202 */ /* 0x000fe40000000f00 */
[----:B0-----:R-:W-:-:S02]  /*74f0*/  F2FP.BF16.F32.PACK_AB R12, R49, R48 ;  /* 0x00000030310c723e */ /* 0x001fc400000010ff */
[----:B------:R-:W-:Y:S02]  /*7500*/  F2FP.BF16.F32.PACK_AB R13, R51, R50 ;  /* 0x00000032330d723e */ /* 0x000fe400000010ff */
[----:B------:R-:W-:Y:S02]  /*7510*/  F2FP.BF16.F32.PACK_AB R14, R53, R52 ;  /* 0x00000034350e723e */ /* 0x000fe400000010ff */
[----:B------:R-:W-:Y:S02]  /*7520*/  F2FP.BF16.F32.PACK_AB R15, R55, R54 ;  /* 0x00000036370f723e */ /* 0x000fe400000010ff */
[----:B------:R-:W-:Y:S01]  /*7530*/  LOP3.LUT R168, R168, R169, RZ, 0x3c, !PT ;  /* 0x000000a9a8a87212 */ /* 0x000fe200078e3cff */
[----:B------:R-:W-:Y:S01]  /*7540*/  IMAD.X R169, RZ, RZ, R21, P4 ;  /* 0x000000ffffa97224 */ /* 0x000fe200020e0615 */
[----:B------:R-:W-:Y:S02]  /*7550*/  F2FP.BF16.F32.PACK_AB R152, R57, R56 ;  /* 0x000000383998723e */ /* 0x000fe400000010ff */
[----:B------:R-:W-:-:S02]  /*7560*/  F2FP.BF16.F32.PACK_AB R153, R59, R58 ;  /* 0x0000003a3b99723e */ /* 0x000fc400000010ff */
[----:B------:R-:W-:Y:S02]  /*7570*/  F2FP.BF16.F32.PACK_AB R154, R61, R60 ;  /* 0x0000003c3d9a723e */ /* 0x000fe400000010ff */
[----:B------:R-:W-:Y:S02]  /*7580*/  F2FP.BF16.F32.PACK_AB R155, R63, R62 ;  /* 0x0000003e3f9b723e */ /* 0x000fe400000010ff */
[----:B------:R-:W-:Y:S02]  /*7590*/  MOV R175, R162 ;  /* 0x000000a200af7202 */ /* 0x000fe40000000f00 */
[----:B------:R-:W-:Y:S02]  /*75a0*/  MOV R4, R160 ;  /* 0x000000a000047202 */ /* 0x000fe40000000f00 */
[----:B------:R-:W-:Y:S02]  /*75b0*/  F2FP.BF16.F32.PACK_AB R156, R65, R64 ;  /* 0x00000040419c723e */ /* 0x000fe400000010ff */
[----:B------:R-:W-:-:S02]  /*75c0*/  F2FP.BF16.F32.PACK_AB R157, R67, R66 ;  /* 0x00000042439d723e */ /* 0x000fc400000010ff */
[----:B------:R-:W-:Y:S02]  /*75d0*/  F2FP.BF16.F32.PACK_AB R158, R69, R68 ;  /* 0x00000044459e723e */ /* 0x000fe400000010ff */
[----:B------:R-:W-:Y:S01]  /*75e0*/  F2FP.BF16.F32.PACK_AB R159, R71, R70 ;  /* 0x00000046479f723e */ /* 0x000fe200000010ff */
[----:B------:R0:W-:Y:S01]  /*75f0*/  STSM.16.M88.4 [R176], R8 ;  /* 0x00000008b0007844 */ /* 0x0001e20000000200 */
[----:B------:R-:W-:Y:S01]  /*7600*/  LOP3.LUT R170, R170, R171, RZ, 0x3c, !PT ;  /* 0x000000abaaaa7212 */ /* 0x000fe200078e3cff */
[----:B------:R-:W-:Y:S01]  /*7610*/  IMAD.X R171, RZ, RZ, R21, P3 ;  /* 0x000000ffffab7224 */ /* 0x000fe200018e0615 */
[----:B------:R-:W-:Y:S02]  /*7620*/  MOV R7, R164 ;  /* 0x000000a400077202 */ /* 0x000fe40000000f00 */
[----:B------:R-:W-:Y:S02]  /*7630*/  MOV R172, R166 ;  /* 0x000000a600ac7202 */ /* 0x000fe40000000f00 */
[----:B------:R-:W-:-:S02]  /*7640*/  F2FP.BF16.F32.PACK_AB R160, R73, R72 ;  /* 0x0000004849a0723e */ /* 0x000fc400000010ff */
[----:B------:R-:W-:Y:S02]  /*7650*/  F2FP.BF16.F32.PACK_AB R161, R75, R74 ;  /* 0x0000004a4ba1723e */ /* 0x000fe400000010ff */
[----:B------:R-:W-:Y:S02]  /*7660*/  F2FP.BF16.F32.PACK_AB R162, R77, R76 ;  /* 0x0000004c4da2723e */ /* 0x000fe400000010ff */
[----:B------:R-:W-:Y:S01]  /*7670*/  F2FP.BF16.F32.PACK_AB R163, R79, R78 ;  /* 0x0000004e4fa3723e */ /* 0x000fe200000010ff */
[----:B------:R1:W-:Y:S01]  /*7680*/  STSM.16.M88.4 [R177], R12 ;  /* 0x0000000cb1007844 */ /* 0x0003e20000000200 */
[----:B------:R-:W-:Y:S02]  /*7690*/  F2FP.BF16.F32.PACK_AB R164, R81, R80 ;  /* 0x0000005051a4723e */ /* 0x000fe400000010ff */
[----:B------:R-:W-:Y:S02]  /*76a0*/  F2FP.BF16.F32.PACK_AB R165, R83, R82 ;  /* 0x0000005253a5723e */ /* 0x000fe400000010ff */
[----:B------:R-:W-:-:S02]  /*76b0*/  F2FP.BF16.F32.PACK_AB R166, R85, R84 ;  /* 0x0000005455a6723e */ /* 0x000fc400000010ff */
[----:B------:R-:W-:Y:S01]  /*76c0*/  F2FP.BF16.F32.PACK_AB R167, R87, R86 ;  /* 0x0000005657a7723e */ /* 0x000fe200000010ff */
[----:B------:R2:W-:Y:S01]  /*76d0*/  STSM.16.M88.4 [R178], R152 ;  /* 0x00000098b2007844 */ /* 0x0005e20000000200 */
[----:B0-----:R-:W-:Y:S02]  /*76e0*/  F2FP.BF16.F32.PACK_AB R8, R89, R88 ;  /* 0x000000585908723e */ /* 0x001fe400000010ff */
[----:B------:R-:W-:Y:S02]  /*76f0*/  F2FP.BF16.F32.PACK_AB R9, R91, R90 ;  /* 0x0000005a5b09723e */ /* 0x000fe400000010ff */
[----:B------:R-:W-:Y:S02]  /*7700*/  F2FP.BF16.F32.PACK_AB R10, R93, R92 ;  /* 0x0000005c5d0a723e */ /* 0x000fe400000010ff */
[----:B------:R-:W-:Y:S01]  /*7710*/  F2FP.BF16.F32.PACK_AB R11, R95, R94 ;  /* 0x0000005e5f0b723e */ /* 0x000fe200000010ff */
[----:B------:R0:W-:Y:S01]  /*7720*/  STSM.16.M88.4 [R173], R156 ;  /* 0x0000009cad007844 */ /* 0x0001e20000000200 */
[----:B-1----:R-:W-:-:S02]  /*7730*/  F2FP.BF16.F32.PACK_AB R12, R97, R96 ;  /* 0x00000060610c723e */ /* 0x002fc400000010ff */
[----:B------:R-:W-:Y:S02]  /*7740*/  F2FP.BF16.F32.PACK_AB R13, R99, R98 ;  /* 0x00000062630d723e */ /* 0x000fe400000010ff */
[----:B------:R-:W-:Y:S02]  /*7750*/  F2FP.BF16.F32.PACK_AB R14, R101, R100 ;  /* 0x00000064650e723e */ /* 0x000fe400000010ff */
[----:B------:R-:W-:Y:S01]  /*7760*/  F2FP.BF16.F32.PACK_AB R15, R103, R102 ;  /* 0x00000066670f723e */ /* 0x000fe200000010ff */
[----:B------:R-:W-:Y:S01]  /*7770*/  IMAD.X R21, RZ, RZ, R21, P1 ;  /* 0x000000ffff157224 */ /* 0x000fe200008e0615 */
[----:B------:R-:W-:Y:S01]  /*7780*/  MOV R168, R168 ;  /* 0x000000a800a87202 */ /* 0x000fe20000000f00 */
[----:B------:R1:W-:Y:S01]  /*7790*/  STSM.16.M88.4 [R174], R160 ;  /* 0x000000a0ae007844 */ /* 0x0003e20000000200 */
[----:B--2---:R-:W-:Y:S02]  /*77a0*/  F2FP.BF16.F32.PACK_AB R152, R105, R104 ;  /* 0x000000686998723e */ /* 0x004fe400000010ff */
[----:B------:R-:W-:-:S02]  /*77b0*/  F2FP.BF16.F32.PACK_AB R153, R107, R106 ;  /* 0x0000006a6b99723e */ /* 0x000fc400000010ff */
[----:B------:R-:W-:Y:S02]  /*77c0*/  F2FP.BF16.F32.PACK_AB R154, R109, R108 ;  /* 0x0000006c6d9a723e */ /* 0x000fe400000010ff */
[----:B------:R-:W-:Y:S01]  /*77d0*/  F2FP.BF16.F32.PACK_AB R155, R111, R110 ;  /* 0x0000006e6f9b723e */ /* 0x000fe200000010ff */
[----:B------:R-:W-:Y:S01]  /*77e0*/  STSM.16.M88.4 [R175], R164 ;  /* 0x000000a4af007844 */ /* 0x000fe20000000200 */
[----:B------:R-:W-:Y:S02]  /*77f0*/  MOV R170, R170 ;  /* 0x000000aa00aa7202 */ /* 0x000fe40000000f00 */
[----:B0-----:R-:W-:Y:S01]  /*7800*/  F2FP.BF16.F32.PACK_AB R156, R113, R112 ;  /* 0x00000070719c723e */ /* 0x001fe200000010ff */
[----:B------:R0:W-:Y:S01]  /*7810*/  STSM.16.M88.4 [R7], R8 ;  /* 0x0000000807007844 */ /* 0x0001e20000000200 */
[----:B------:R-:W-:Y:S02]  /*7820*/  F2FP.BF16.F32.PACK_AB R157, R115, R114 ;  /* 0x00000072739d723e */ /* 0x000fe400000010ff */
[----:B------:R-:W-:-:S02]  /*7830*/  F2FP.BF16.F32.PACK_AB R158, R117, R116 ;  /* 0x00000074759e723e */ /* 0x000fc400000010ff */
[----:B------:R-:W-:Y:S01]  /*7840*/  F2FP.BF16.F32.PACK_AB R159, R119, R118 ;  /* 0x00000076779f723e */ /* 0x000fe200000010ff */
[----:B------:R2:W-:Y:S01]  /*7850*/  STSM.16.M88.4 [R172], R12 ;  /* 0x0000000cac007844 */ /* 0x0005e20000000200 */
[----:B-1----:R-:W-:Y:S02]  /*7860*/  F2FP.BF16.F32.PACK_AB R160, R121, R120 ;  /* 0x0000007879a0723e */ /* 0x002fe400000010ff */
[----:B------:R-:W-:Y:S02]  /*7870*/  F2FP.BF16.F32.PACK_AB R161, R123, R122 ;  /* 0x0000007a7ba1723e */ /* 0x000fe400000010ff */
[----:B------:R-:W-:Y:S02]  /*7880*/  F2FP.BF16.F32.PACK_AB R162, R125, R124 ;  /* 0x0000007c7da2723e */ /* 0x000fe400000010ff */
[----:B------:R-:W-:Y:S01]  /*7890*/  F2FP.BF16.F32.PACK_AB R163, R127, R126 ;  /* 0x0000007e7fa3723e */ /* 0x000fe200000010ff */
[----:B------:R1:W-:Y:S01]  /*78a0*/  STSM.16.M88.4 [R168], R152 ;  /* 0x00000098a8007844 */ /* 0x0003e20000000200 */
[----:B0-----:R-:W-:-:S02]  /*78b0*/  F2FP.BF16.F32.PACK_AB R8, R129, R128 ;  /* 0x000000808108723e */ /* 0x001fc400000010ff */
[----:B------:R-:W-:Y:S02]  /*78c0*/  F2FP.BF16.F32.PACK_AB R9, R131, R130 ;  /* 0x000000828309723e */ /* 0x000fe400000010ff */
[----:B------:R-:W-:Y:S02]  /*78d0*/  F2FP.BF16.F32.PACK_AB R10, R133, R132 ;  /* 0x00000084850a723e */ /* 0x000fe400000010ff */
[----:B------:R-:W-:Y:S02]  /*78e0*/  F2FP.BF16.F32.PACK_AB R11, R135, R134 ;  /* 0x00000086870b723e */ /* 0x000fe400000010ff */
[----:B--2---:R-:W-:Y:S02]  /*78f0*/  F2FP.BF16.F32.PACK_AB R12, R137, R136 ;  /* 0x00000088890c723e */ /* 0x004fe400000010ff */
[----:B------:R-:W-:Y:S02]  /*7900*/  F2FP.BF16.F32.PACK_AB R13, R139, R138 ;  /* 0x0000008a8b0d723e */ /* 0x000fe400000010ff */
[----:B------:R-:W-:-:S02]  /*7910*/  F2FP.BF16.F32.PACK_AB R14, R141, R140 ;  /* 0x0000008c8d0e723e */ /* 0x000fc400000010ff */
[----:B------:R-:W-:Y:S01]  /*7920*/  F2FP.BF16.F32.PACK_AB R15, R143, R142 ;  /* 0x0000008e8f0f723e */ /* 0x000fe200000010ff */
[----:B------:R-:W-:Y:S01]  /*7930*/  STSM.16.M88.4 [R170], R156 ;  /* 0x0000009caa007844 */ /* 0x000fe20000000200 */
[----:B------:R-:W-:Y:S02]  /*7940*/  MOV R169, R20 ;  /* 0x0000001400a97202 */ /* 0x000fe40000000f00 */
[----:B-1----:R-:W-:Y:S02]  /*7950*/  F2FP.BF16.F32.PACK_AB R152, R145, R144 ;  /* 0x000000909198723e */ /* 0x002fe400000010ff */
[----:B------:R-:W-:Y:S02]  /*7960*/  F2FP.BF16.F32.PACK_AB R153, R147, R146 ;  /* 0x000000929399723e */ /* 0x000fe400000010ff */
[----:B------:R-:W-:Y:S02]  /*7970*/  F2FP.BF16.F32.PACK_AB R154, R149, R148 ;  /* 0x00000094959a723e */ /* 0x000fe400000010ff */
[----:B------:R-:W-:Y:S01]  /*7980*/  F2FP.BF16.F32.PACK_AB R155, R151, R150 ;  /* 0x00000096979b723e */ /* 0x000fe200000010ff */
[----:B------:R-:W-:Y:S04]  /*7990*/  STSM.16.M88.4 [R0], R160 ;  /* 0x000000a000007844 */ /* 0x000fe80000000200 */
[----:B------:R0:W-:Y:S04]  /*79a0*/  STSM.16.M88.4 [R3], R8 ;  /* 0x0000000803007844 */ /* 0x0001e80000000200 */
[----:B------:R1:W-:Y:S04]  /*79b0*/  STSM.16.M88.4 [R4], R12 ;  /* 0x0000000c04007844 */ /* 0x0003e80000000200 */
[----:B------:R2:W-:Y:S01]  /*79c0*/  STSM.16.M88.4 [R169], R152 ;  /* 0x00000098a9007844 */ /* 0x0005e20000000200 */
[----:B------:R-:W-:Y:S01]  /*79d0*/  BAR.SYNC.DEFER_BLOCKING 0x1, 0x100 ;  /* 0x0044000000007b1d */ /* 0x000fe20000010000 */
[----:B------:R-:W-:-:S04]  /*79e0*/  ISETP.NE.U32.AND P0, PT, RZ, UR14, PT ;  /* 0x0000000eff007c0c */ /* 0x000fc8000bf05070 */
[----:B------:R-:W-:Y:S01]  /*79f0*/  ISETP.NE.AND.EX P0, PT, RZ, UR15, PT, P0 ;  /* 0x0000000fff007c0c */ /* 0x000fe2000bf05300 */
[----:B------:R-:W-:Y:S02]  /*7a00*/  IMAD.U32 R20, RZ, RZ, UR9 ;  /* 0x00000009ff147e24 */ /* 0x000fe4000f8e00ff */
[----:B------:R-:W-:Y:S01]  /*7a10*/  IMAD.U32 R21, RZ, RZ, UR12 ;  /* 0x0000000cff157e24 */ /* 0x000fe2000f8e00ff */
[----:B------:R-:W-:Y:S02]  /*7a20*/  ULDC.64 UR12, c[0x0][0xc08] ;  /* 0x00030200000c7ab9 */ /* 0x000fe40000000a00 */
[----:B------:R-:W-:-:S07]  /*7a30*/  UISETP.NE.U32.AND UP0, UPT, UR12, URZ, UPT ;  /* 0x0000003f0c00728c */ /* 0x000fce000bf05070 */
[----:B------:R-:W4:Y:S01]  /*7a40*/  @P0 LDG.E R7, desc[UR40][R20.64] ;  /* 0x0000002814070981 */ /* 0x000f22000c1e1900 */
[----:B------:R-:W-:-:S06]  /*7a50*/  UISETP.NE.AND.EX UP0, UPT, UR13, URZ, UPT, UP0 ;  /* 0x0000003f0d00728c */ /* 0x000fcc000bf05300 */
[----:B------:R-:W-:-:S05]  /*7a60*/  PLOP3.LUT P4, PT, PT, PT, UP0, 0x80, 0x0 ;  /* 0x000000000000781c */ /* 0x000fca0003f8f008 */
[----:B------:R-:W-:-:S03]  /*7a70*/  @UP0 UIADD3 UR12, UP1, UR4, UR12, URZ ;  /* 0x0000000c040c0290 */ /* 0x000fc6000ff3e03f */
[----:B------:R-:W-:Y:S01]  /*7a80*/  ULDC UR4, c[0x0][0xad4] ;  /* 0x0002b50000047ab9 */ /* 0x000fe20000000800 */
[----:B------:R-:W-:Y:S02]  /*7a90*/  @UP0 UIADD3.X UR13, UR16, UR13, URZ, UP1, !UPT ;  /* 0x0000000d100d0290 */ /* 0x000fe40008ffe43f */
[----:B0-----:R-:W-:-:S04]  /*7aa0*/  IMAD.U32 R8, RZ, RZ, UR12 ;  /* 0x0000000cff087e24 */ /* 0x001fc8000f8e00ff */
[----:B------:R-:W-:-:S05]  /*7ab0*/  IMAD.U32 R9, RZ, RZ, UR13 ;  /* 0x0000000dff097e24 */ /* 0x000fca000f8e00ff */
[----:B------:R0:W5:Y:S01]  /*7ac0*/  @P4 LDG.E R0, desc[UR40][R8.64] ;  /* 0x0000002808004981 */ /* 0x000162000c1e1900 */
[----:B------:R-:W-:Y:S02]  /*7ad0*/  UISETP.NE.AND UP0, UPT, UR39, URZ, UPT ;  /* 0x0000003f2700728c */ /* 0x000fe4000bf05270 */
[----:B------:R-:W-:Y:S02]  /*7ae0*/  UISETP.NE.AND UP1, UPT, UR20, 0x1, UPT ;  /* 0x000000011400788c */ /* 0x000fe4000bf25270 */
[----:B------:R-:W-:Y:S01]  /*7af0*/  USEL UR4, UR39, UR4, UP0 ;  /* 0x0000000427047287 */ /* 0x000fe20008000000 */
[----:B------:R-:W-:-:S03]  /*7b00*/  UMOV UR21, 0x9b8 ;  /* 0x000009b800157882 */ /* 0x000fc60000000000 */
[----:B------:R-:W-:Y:S01]  /*7b10*/  UISETP.GT.AND UP2, UPT, UR4, 0x1, UPT ;  /* 0x000000010400788c */ /* 0x000fe2000bf44270 */
[----:B------:R-:W-:Y:S01]  /*7b20*/  PLOP3.LUT P1, PT, PT, PT, UP1, 0x80, 0x0 ;  /* 0x000000000000781c */ /* 0x000fe20003f2f018 */
[----:B------:R-:W-:Y:S02]  /*7b30*/  UISETP.NE.U32.AND UP0, UPT, UR14, URZ, UPT ;  /* 0x0000003f0e00728c */ /* 0x000fe4000bf05070 */
[----:B------:R-:W-:Y:S01]  /*7b40*/  USEL UR21, UR21, 0x978, UP2 ;  /* 0x0000097815157887 */ /* 0x000fe20009000000 */
[----:B-1----:R-:W-:Y:S01]  /*7b50*/  IMAD.U32 R12, RZ, RZ, UR44 ;  /* 0x0000002cff0c7e24 */ /* 0x002fe2000f8e00ff */
[----:B------:R-:W-:Y:S01]  /*7b60*/  UISETP.NE.AND.EX UP0, UPT, UR15, URZ, UPT, UP0 ;  /* 0x0000003f0f00728c */ /* 0x000fe2000bf05300 */
[----:B------:R-:W-:Y:S02]  /*7b70*/  UMOV UR4, URZ ;  /* 0x0000003f00047c82 */ /* 0x000fe40008000000 */
[----:B---3--:R-:W-:Y:S01]  /*7b80*/  IMAD R12, R12, 0x80, R179 ;  /* 0x000000800c0c7824 */ /* 0x008fe200078e02b3 */
[----:B------:R-:W-:Y:S01]  /*7b90*/  USEL UR46, UR46, URZ, !UP0 ;  /* 0x0000003f2e2e7287 */ /* 0x000fe2000c000000 */
[----:B------:R-:W-:Y:S01]  /*7ba0*/  @UP1 ULDC UR23, c[0x0][0xbec] ;  /* 0x0002fb0000171ab9 */ /* 0x000fe20000000800 */
[----:B------:R-:W-:-:S02]  /*7bb0*/  USEL UR9, UR42, URZ, UP2 ;  /* 0x0000003f2a097287 */ /* 0x000fc40009000000 */
[----:B------:R-:W-:Y:S01]  /*7bc0*/  @P1 IMAD.HI.U32 R4, R12, UR23, RZ ;  /* 0x000000170c041c27 */ /* 0x000fe2000f8e00ff */
[----:B------:R-:W-:Y:S01]  /*7bd0*/  @UP1 ULDC UR26, c[0x0][0xbf0] ;  /* 0x0002fc00001a1ab9 */ /* 0x000fe20000000800 */
[----:B------:R-:W-:Y:S01]  /*7be0*/  ULDC.64 UR16, c[0x0][UR21+0x220] ;  /* 0x0000880015107abb */ /* 0x000fe20008000a00 */
[----:B------:R-:W-:Y:S01]  /*7bf0*/  USEL UR45, UR45, URZ, !UP0 ;  /* 0x0000003f2d2d7287 */ /* 0x000fe2000c000000 */
[----:B------:R-:W-:Y:S01]  /*7c00*/  ULDC.64 UR14, c[0x0][UR21+0x218] ;  /* 0x00008600150e7abb */ /* 0x000fe20008000a00 */
[----:B------:R-:W-:Y:S01]  /*7c10*/  ULDC.64 UR18, c[0x0][UR21+0x228] ;  /* 0x00008a0015127abb */ /* 0x000fe20008000a00 */
[----:B------:R-:W-:Y:S01]  /*7c20*/  UIMAD UR17, UR17, UR46, URZ ;  /* 0x0000002e111172a4 */ /* 0x000fe2000f8e023f */
[----:B------:R-:W-:Y:S01]  /*7c30*/  IMAD.MOV.U32 R3, RZ, RZ, R12 ;  /* 0x000000ffff037224 */ /* 0x000fe200078e000c */
[----:B------:R-:W-:Y:S02]  /*7c40*/  UIMAD.WIDE.U32 UR12, UR14, UR43, URZ ;  /* 0x0000002b0e0c72a5 */ /* 0x000fe4000f8e003f */
[----:B------:R-:W-:-:S02]  /*7c50*/  UIMAD UR22, UR15, UR43, URZ ;  /* 0x0000002b0f1672a4 */ /* 0x000fc4000f8e023f */
[----:B------:R-:W-:Y:S01]  /*7c60*/  UIMAD.WIDE.U32 UR24, UR18, UR9, URZ ;  /* 0x00000009121872a5 */ /* 0x000fe2000f8e003f */
[----:B------:R-:W-:Y:S01]  /*7c70*/  @P1 SHF.R.U32.HI R3, RZ, UR26, R4 ;  /* 0x0000001aff031c19 */ /* 0x000fe20008011604 */
[----:B------:R-:W-:Y:S02]  /*7c80*/  UIMAD UR9, UR19, UR9, URZ ;  /* 0x00000009130972a4 */ /* 0x000fe4000f8e023f */
[----:B------:R-:W-:Y:S02]  /*7c90*/  UIMAD.WIDE.U32 UR14, UR16, UR46, URZ ;  /* 0x0000002e100e72a5 */ /* 0x000fe4000f8e003f */
[----:B------:R-:W-:Y:S02]  /*7ca0*/  UIMAD UR17, UR16, UR45, UR17 ;  /* 0x0000002d101172a4 */ /* 0x000fe4000f8e0211 */
[----:B------:R-:W-:Y:S02]  /*7cb0*/  UIADD3 UR22, UR13, UR22, URZ ;  /* 0x000000160d167290 */ /* 0x000fe4000fffe03f */
[----:B------:R-:W-:Y:S01]  /*7cc0*/  UIADD3 UR13, UR25, UR9, URZ ;  /* 0x00000009190d7290 */ /* 0x000fe2000fffe03f */
[----:B0-----:R-:W-:Y:S01]  /*7cd0*/  IMAD.U32 R8, RZ, RZ, UR24 ;  /* 0x00000018ff087e24 */ /* 0x001fe2000f8e00ff */
[----:B------:R-:W-:Y:S01]  /*7ce0*/  UIADD3 UR9, UR15, UR17, URZ ;  /* 0x000000110f097290 */ /* 0x000fe2000fffe03f */
[----:B------:R-:W-:-:S03]  /*7cf0*/  SHF.R.S32.HI R4, RZ, 0x1f, R3 ;  /* 0x0000001fff047819 */ /* 0x000fc60000011403 */
[----:B------:R-:W-:Y:S01]  /*7d00*/  IMAD.U32 R9, RZ, RZ, UR13 ;  /* 0x0000000dff097e24 */ /* 0x000fe2000f8e00ff */
[----:B----4-:R-:W-:Y:S01]  /*7d10*/  @P0 R2UR UR4, R7 ;  /* 0x00000000070402ca */ /* 0x010fe200000e0000 */
[----:B------:R-:W-:-:S04]  /*7d20*/  IMAD.MOV R7, RZ, RZ, -R3 ;  /* 0x000000ffff077224 */ /* 0x000fc800078e0a03 */
[----:B------:R-:W-:-:S08]  /*7d30*/  IMAD R7, R7, UR20, R12 ;  /* 0x0000001407077c24 */ /* 0x000fd0000f8e020c */
[----:B------:R-:W-:Y:S02]  /*7d40*/  UIADD3 UR12, UP0, UP3, UR14, UR12, UR4 ;  /* 0x0000000c0e0c7290 */ /* 0x000fe4000fb1e004 */
[----:B------:R-:W-:Y:S01]  /*7d50*/  USHF.R.S32.HI UR16, URZ, 0x1f, UR4 ;  /* 0x0000001f3f107899 */ /* 0x000fe20008011404 */
[----:B------:R-:W-:Y:S01]  /*7d60*/  ULDC.64 UR14, c[0x0][0xba8] ;  /* 0x0002ea00000e7ab9 */ /* 0x000fe20000000a00 */
[----:B------:R-:W-:Y:S02]  /*7d70*/  @!UP2 ULDC UR14, c[0x0][0xb50] ;  /* 0x0002d400000eaab9 */ /* 0x000fe40000000800 */
[----:B------:R-:W-:Y:S01]  /*7d80*/  UIADD3.X UR9, UR9, UR22, UR16, UP0, UP3 ;  /* 0x0000001609097290 */ /* 0x000fe200087e6410 */
[----:B------:R-:W-:Y:S01]  /*7d90*/  IADD3 R8, P2, P3, R3, UR12, R8 ;  /* 0x0000000c03087c10 */ /* 0x000fe2000fb5e008 */
[----:B------:R-:W-:Y:S01]  /*7da0*/  ULDC.64 UR12, c[0x0][UR21+0x210] ;  /* 0x00008400150c7abb */ /* 0x000fe20008000a00 */
[----:B------:R-:W-:Y:S01]  /*7db0*/  SHF.R.S32.HI R3, RZ, 0x1f, R7 ;  /* 0x0000001fff037819 */ /* 0x000fe20000011407 */
[----:B------:R-:W-:Y:S01]  /*7dc0*/  IMAD R10, R7, UR13, RZ ;  /* 0x0000000d070a7c24 */ /* 0x000fe2000f8e02ff */
[----:B------:R-:W-:Y:S01]  /*7dd0*/  @!UP2 ULDC UR15, c[0x0][0xb54] ;  /* 0x0002d500000faab9 */ /* 0x000fe20000000800 */
[----:B------:R-:W-:-:S02]  /*7de0*/  IADD3.X R9, R4, UR9, R9, P2, P3 ;  /* 0x0000000904097c10 */ /* 0x000fc400097e6409 */
[----:B------:R-:W-:Y:S02]  /*7df0*/  IMAD R3, R3, UR12, R10 ;  /* 0x0000000c03037c24 */ /* 0x000fe4000f8e020a */
[----:B------:R-:W-:-:S04]  /*7e00*/  IMAD.WIDE.U32 R8, R7, UR12, R8 ;  /* 0x0000000c07087c25 */ /* 0x000fc8000f8e0008 */
[----:B------:R-:W-:Y:S01]  /*7e10*/  IMAD.IADD R3, R9, 0x1, R3 ;  /* 0x0000000109037824 */ /* 0x000fe200078e0203 */
[----:B------:R-:W-:Y:S01]  /*7e20*/  LEA R4, P2, R8, UR14, 0x2 ;  /* 0x0000000e08047c11 */ /* 0x000fe2000f8410ff */
[----:B------:R-:W-:Y:S01]  /*7e30*/  ULDC UR9, c[0x0][0xa88] ;  /* 0x0002a20000097ab9 */ /* 0x000fe20000000800 */
[----:B-----5:R-:W-:Y:S02]  /*7e40*/  @P4 R2UR UR9, R0 ;  /* 0x00000000000942ca */ /* 0x020fe400000e0000 */
[----:B------:R-:W-:Y:S01]  /*7e50*/  LEA.HI.X R3, R8, UR15, R3, 0x2, P2 ;  /* 0x0000000f08037c11 */ /* 0x000fe200090f1403 */
[----:B--2---:R-:W-:-:S12]  /*7e60*/  @P4 BRA `(.L_x_384) ;  /* 0x0000000000184947 */ /* 0x004fd80003800000 */
[----:B------:R-:W-:Y:S05]  /*7e70*/  @!P0 BRA `(.L_x_384) ;  /* 0x0000000000148947 */ /* 0x000fea0003800000 */
[----:B------:R-:W2:Y:S04]  /*7e80*/  LDG.E R7, desc[UR40][R20.64] ;  /* 0x0000002814077981 */ /* 0x000ea8000c1e1900 */
[----:B------:R-:W3:Y:S01]  /*7e90*/  LDG.E R0, desc[UR40][R20.64+0x4] ;  /* 0x0000042814007981 */ /* 0x000ee2000c1e1900 */
[----:B--2---:R-:W-:Y:S02]  /*7ea0*/  R2UR UR12, R7 ;  /* 0x00000000070c72ca */ /* 0x004fe400000e0000 */
[----:B---3--:R-:W-:-:S13]  /*7eb0*/  R2UR UR9, R0 ;  /* 0x00000000000972ca */ /* 0x008fda00000e0000 */
[----:B------:R-:W-:-:S12]  /*7ec0*/  UIADD3 UR9, -UR12, UR9, URZ ;  /* 0x000000090c097290 */ /* 0x000fd8000fffe13f */
.L_x_384:
[----:B------:R-:W2:Y:S01]  /*7ed0*/  LDL R0, [R1+0x30] ;  /* 0x0000300001007983 */ /* 0x000ea20000100800 */
[----:B------:R-:W-:Y:S01]  /*7ee0*/  IMAD.U32 R13, RZ, RZ, UR44 ;  /* 0x0000002cff0d7e24 */ /* 0x000fe2000f8e00ff */
[----:B------:R-:W-:Y:S01]  /*7ef0*/  UIMAD UR9, UR9, UR20, URZ ;  /* 0x00000014090972a4 */ /* 0x000fe2000f8e023f */
[----:B------:R-:W-:Y:S01]  /*7f00*/  LOP3.LUT P0, RZ, R222, 0x3, RZ, 0xc0, !PT ;  /* 0x00000003deff7812 */ /* 0x000fe2000780c0ff */
[----:B------:R-:W-:Y:S04]  /*7f10*/  SHFL.IDX PT, R8, R4, RZ, 0x1c1f ;  /* 0x001c1fff04087589 */ /* 0x000fe800000e0000 */
[----:B------:R-:W0:Y:S04]  /*7f20*/  SHFL.IDX PT, R9, R3, RZ, 0x1c1f ;  /* 0x001c1fff03097589 */ /* 0x000e2800000e0000 */
[----:B------:R-:W-:Y:S04]  /*7f30*/  SHFL.IDX PT, R10, R4, 0x1, 0x1c1f ;  /* 0x003c1f00040a7f89 */ /* 0x000fe800000e0000 */
[----:B------:R-:W1:Y:S01]  /*7f40*/  SHFL.IDX PT, R11, R3, 0x1, 0x1c1f ;  /* 0x003c1f00030b7f89 */ /* 0x000e6200000e0000 */
[----:B--2---:R-:W-:-:S04]  /*7f50*/  IMAD R13, R13, 0x80, R0 ;  /* 0x000000800d0d7824 */ /* 0x004fc800078e0200 */
[C---:B------:R-:W-:Y:S01]  /*7f60*/  VIADD R0, R13.reuse, 0x8 ;  /* 0x000000080d007836 */ /* 0x040fe20000000000 */
[----:B------:R-:W-:-:S04]  /*7f70*/  ISETP.GE.OR P2, PT, R13, UR9, P0 ;  /* 0x000000090d007c0c */ /* 0x000fc80008746670 */
[----:B------:R-:W-:-:S09]  /*7f80*/  ISETP.GE.OR P0, PT, R0, UR9, P0 ;  /* 0x0000000900007c0c */ /* 0x000fd20008706670 */
[----:B0-----:R0:W-:Y:S04]  /*7f90*/  @!P2 ST.E desc[UR40][R8.64], R5 ;  /* 0x000000050800a985 */ /* 0x0011e8000c101928 */
[----:B-1----:R0:W-:Y:S01]  /*7fa0*/  @!P0 ST.E desc[UR40][R10.64], R6 ;  /* 0x000000060a008985 */ /* 0x0021e2000c101928 */
[----:B------:R-:W-:-:S13]  /*7fb0*/  PLOP3.LUT P0, PT, PT, PT, UP2, 0x80, 0x0 ;  /* 0x000000000000781c */ /* 0x000fda0003f0f028 */
[----:B0-----:R-:W-:Y:S05]  /*7fc0*/  @P0 BRA `(.L_x_385) ;  /* 0x0000001000100947 */ /* 0x001fea0003800000 */
[----:B------:R-:W0:Y:S01]  /*7fd0*/  S2R R0, SR_TID.X ;  /* 0x0000000000007919 */ /* 0x000e220000002100 */
[----:B------:R-:W-:Y:S01]  /*7fe0*/  ULDC.64 UR14, c[0x0][0xaa0] ;  /* 0x0002a800000e7ab9 */ /* 0x000fe20000000a00 */
[----:B0-----:R-:W-:-:S05]  /*7ff0*/  VIADD R0, R0, 0xffffff80 ;  /* 0xffffff8000007836 */ /* 0x001fca0000000000 */
[----:B------:R-:W-:-:S04]  /*8000*/  SHF.R.S32.HI R3, RZ, 0x1f, R0 ;  /* 0x0000001fff037819 */ /* 0x000fc80000011400 */
[----:B------:R-:W-:-:S04]  /*8010*/  LEA.HI R3, R3, R0, RZ, 0x3 ;  /* 0x0000000003037211 */ /* 0x000fc800078f18ff */
[----:B------:R-:W-:Y:S02]  /*8020*/  LOP3.LUT R5, R3, 0xfffffff8, RZ, 0xc0, !PT ;  /* 0xfffffff803057812 */ /* 0x000fe400078ec0ff */
[----:B------:R-:W-:-:S03]  /*8030*/  SHF.R.S32.HI R81, RZ, 0x3, R3 ;  /* 0x00000003ff517819 */ /* 0x000fc60000011403 */
[----:B------:R-:W-:Y:S02]  /*8040*/  IMAD.IADD R20, R0, 0x1, -R5 ;  /* 0x0000000100147824 */ /* 0x000fe400078e0a05 */
[----:B------:R-:W-:Y:S02]  /*8050*/  IMAD.MOV.U32 R5, RZ, RZ, 0x2 ;  /* 0x00000002ff057424 */ /* 0x000fe400078e00ff */
[----:B------:R-:W-:-:S04]  /*8060*/  IMAD.SHL.U32 R0, R20, 0x8, RZ ;  /* 0x0000000814007824 */ /* 0x000fc800078e00ff */
[----:B------:R-:W-:-:S04]  /*8070*/  IMAD R4, R81, 0x40, R0 ;  /* 0x0000004051047824 */ /* 0x000fc800078e0200 */
[----:B------:R-:W-:-:S03]  /*8080*/  IMAD.WIDE R4, R4, R5, UR10 ;  /* 0x0000000a04047e25 */ /* 0x000fc6000f8e0205 */
[C---:B------:R-:W-:Y:S02]  /*8090*/  IADD3 R25, P2, R4.reuse, 0x3000, RZ ;  /* 0x0000300004197810 */ /* 0x040fe40007f5e0ff */
[C---:B------:R-:W-:Y:S02]  /*80a0*/  IADD3 R9, P4, R4.reuse, 0x1000, RZ ;  /* 0x0000100004097810 */ /* 0x040fe40007f9e0ff */
[----:B------:R-:W-:Y:S02]  /*80b0*/  LOP3.LUT R24, R25, 0x380, RZ, 0xc0, !PT ;  /* 0x0000038019187812 */ /* 0x000fe400078ec0ff */
[----:B------:R-:W-:Y:S02]  /*80c0*/  IADD3 R13, P3, R4, 0x2000, RZ ;  /* 0x00002000040d7810 */ /* 0x000fe40007f7e0ff */
[----:B------:R-:W-:Y:S01]  /*80d0*/  SHF.R.U64 R24, R24, 0x3, RZ ;  /* 0x0000000318187819 */ /* 0x000fe200000012ff */
[----:B------:R-:W-:Y:S01]  /*80e0*/  UIMAD UR12, UR16, UR14, URZ ;  /* 0x0000000e100c72a4 */ /* 0x000fe2000f8e023f */
[----:B------:R-:W-:-:S02]  /*80f0*/  LOP3.LUT R8, R9, 0x380, RZ, 0xc0, !PT ;  /* 0x0000038009087812 */ /* 0x000fc400078ec0ff */
[----:B------:R-:W-:Y:S01]  /*8100*/  LOP3.LUT R24, R24, R25, RZ, 0x3c, !PT ;  /* 0x0000001918187212 */ /* 0x000fe200078e3cff */
[--C-:B------:R-:W-:Y:S01]  /*8110*/  IMAD.X R25, RZ, RZ, R5.reuse, P2 ;  /* 0x000000ffff197224 */ /* 0x100fe200010e0605 */
[----:B------:R-:W-:Y:S02]  /*8120*/  IADD3 R49, P2, R4, 0x9000, RZ ;  /* 0x0000900004317810 */ /* 0x000fe40007f5e0ff */
[----:B------:R-:W-:Y:S02]  /*8130*/  LOP3.LUT R12, R13, 0x380, RZ, 0xc0, !PT ;  /* 0x000003800d0c7812 */ /* 0x000fe400078ec0ff */
[----:B------:R-:W-:Y:S01]  /*8140*/  LOP3.LUT R48, R49, 0x380, RZ, 0xc0, !PT ;  /* 0x0000038031307812 */ /* 0x000fe200078ec0ff */
[----:B------:R-:W-:Y:S01]  /*8150*/  UIMAD UR12, UR4, UR15, UR12 ;  /* 0x0000000f040c72a4 */ /* 0x000fe2000f8e020c */
[----:B------:R-:W-:Y:S01]  /*8160*/  SHF.R.U64 R8, R8, 0x3, RZ ;  /* 0x0000000308087819 */ /* 0x000fe200000012ff */
[----:B------:R-:W-:Y:S01]  /*8170*/  UIMAD.WIDE.U32 UR10, UR4, UR14, URZ ;  /* 0x0000000e040a72a5 */ /* 0x000fe2000f8e003f */
[----:B------:R-:W-:Y:S01]  /*8180*/  SHF.R.U64 R48, R48, 0x3, RZ ;  /* 0x0000000330307819 */ /* 0x000fe200000012ff */
[----:B------:R-:W-:Y:S01]  /*8190*/  IMAD.U32 R78, RZ, RZ, UR44 ;  /* 0x0000002cff4e7e24 */ /* 0x000fe2000f8e00ff */
[----:B------:R-:W-:Y:S01]  /*81a0*/  SHF.R.U64 R12, R12, 0x3, RZ ;  /* 0x000000030c0c7819 */ /* 0x000fe200000012ff */
[----:B------:R-:W5:Y:S01]  /*81b0*/  LD.E.128 R24, desc[UR40][R24.64] ;  /* 0x0000002818187980 */ /* 0x000f62000c101d00 */
[----:B------:R-:W-:Y:S01]  /*81c0*/  LOP3.LUT R48, R48, R49, RZ, 0x3c, !PT ;  /* 0x0000003130307212 */ /* 0x000fe200078e3cff */
[--C-:B------:R-:W-:Y:S01]  /*81d0*/  IMAD.X R49, RZ, RZ, R5.reuse, P2 ;  /* 0x000000ffff317224 */ /* 0x100fe200010e0605 */
[----:B------:R-:W-:Y:S01]  /*81e0*/  IADD3 R6, P2, R4, 0xf000, RZ ;  /* 0x0000f00004067810 */ /* 0x000fe20007f5e0ff */
[----:B------:R-:W-:Y:S01]  /*81f0*/  UIADD3 UR11, UR11, UR12, URZ ;  /* 0x0000000c0b0b7290 */ /* 0x000fe2000fffe03f */
[----:B------:R-:W-:Y:S01]  /*8200*/  LOP3.LUT R8, R8, R9, RZ, 0x3c, !PT ;  /* 0x0000000908087212 */ /* 0x000fe200078e3cff */
[--C-:B------:R-:W-:Y:S01]  /*8210*/  IMAD.X R9, RZ, RZ, R5.reuse, P4 ;  /* 0x000000ffff097224 */ /* 0x100fe200020e0605 */
[----:B------:R-:W-:Y:S01]  /*8220*/  LOP3.LUT R3, R6, 0x380, RZ, 0xc0, !PT ;  /* 0x0000038006037812 */ /* 0x000fe200078ec0ff */
[----:B------:R-:W-:Y:S01]  /*8230*/  ULDC.64 UR12, c[0x0][0xae8] ;  /* 0x0002ba00000c7ab9 */ /* 0x000fe20000000a00 */
[----:B------:R-:W-:Y:S01]  /*8240*/  LOP3.LUT R12, R12, R13, RZ, 0x3c, !PT ;  /* 0x0000000d0c0c7212 */ /* 0x000fe200078e3cff */
[----:B------:R-:W-:Y:S01]  /*8250*/  IMAD.X R13, RZ, RZ, R5, P3 ;  /* 0x000000ffff0d7224 */ /* 0x000fe200018e0605 */
[----:B------:R-:W-:Y:S01]  /*8260*/  SHF.R.U64 R3, R3, 0x3, RZ ;  /* 0x0000000303037819 */ /* 0x000fe200000012ff */
[----:B------:R-:W-:Y:S01]  /*8270*/  UIMAD.WIDE.U32 UR10, UR43, UR12, UR10 ;  /* 0x0000000c2b0a72a5 */ /* 0x000fe2000f8e000a */
[----:B------:R-:W-:-:S02]  /*8280*/  IADD3 R29, P0, R4, 0x4000, RZ ;  /* 0x00004000041d7810 */ /* 0x000fc40007f1e0ff */
[C---:B------:R-:W-:Y:S02]  /*8290*/  IADD3 R33, P6, R4.reuse, 0x5000, RZ ;  /* 0x0000500004217810 */ /* 0x040fe40007fde0ff */
[----:B------:R-:W-:Y:S01]  /*82a0*/  IADD3 R37, P5, R4, 0x6000, RZ ;  /* 0x0000600004257810 */ /* 0x000fe20007fbe0ff */
[----:B------:R-:W-:Y:S01]  /*82b0*/  USHF.R.S32.HI UR4, URZ, 0x1f, UR46 ;  /* 0x0000001f3f047899 */ /* 0x000fe2000801142e */
[----:B------:R-:W-:Y:S01]  /*82c0*/  LOP3.LUT R72, R3, R6, RZ, 0x3c, !PT ;  /* 0x0000000603487212 */ /* 0x000fe200078e3cff */
[----:B------:R-:W-:Y:S01]  /*82d0*/  IMAD R3, R20, 0x20, R81 ;  /* 0x0000002014037824 */ /* 0x000fe200078e0251 */
[C---:B------:R-:W-:Y:S01]  /*82e0*/  IADD3 R41, P4, R4.reuse, 0x7000, RZ ;  /* 0x0000700004297810 */ /* 0x040fe20007f9e0ff */
[----:B------:R-:W-:Y:S01]  /*82f0*/  @UP1 ULDC UR14, c[0x0][0xbec] ;  /* 0x0002fb00000e1ab9 */ /* 0x000fe20000000800 */
[----:B------:R-:W-:Y:S01]  /*8300*/  IADD3 R45, P3, R4, 0x8000, RZ ;  /* 0x00008000042d7810 */ /* 0x000fe20007f7e0ff */
[----:B------:R-:W-:Y:S01]  /*8310*/  IMAD R78, R78, 0x80, R3 ;  /* 0x000000804e4e7824 */ /* 0x000fe200078e0203 */
[----:B------:R-:W-:Y:S01]  /*8320*/  LOP3.LUT R28, R29, 0x380, RZ, 0xc0, !PT ;  /* 0x000003801d1c7812 */ /* 0x000fe200078ec0ff */
[----:B------:R-:W-:Y:S01]  /*8330*/  UIMAD UR11, UR43, UR13, UR11 ;  /* 0x0000000d2b0b72a4 */ /* 0x000fe2000f8e020b */
[----:B------:R-:W-:Y:S01]  /*8340*/  LOP3.LUT R32, R33, 0x380, RZ, 0xc0, !PT ;  /* 0x0000038021207812 */ /* 0x000fe200078ec0ff */
[----:B------:R-:W-:Y:S01]  /*8350*/  IMAD.X R73, RZ, RZ, R5, P2 ;  /* 0x000000ffff497224 */ /* 0x000fe200010e0605 */
[----:B------:R-:W-:Y:S01]  /*8360*/  LOP3.LUT R36, R37, 0x380, RZ, 0xc0, !PT ;  /* 0x0000038025247812 */ /* 0x000fe200078ec0ff */
[----:B------:R-:W-:Y:S01]  /*8370*/  ULDC.64 UR12, c[0x0][0xaf0] ;  /* 0x0002bc00000c7ab9 */ /* 0x000fe20000000a00 */
[----:B------:R-:W-:Y:S01]  /*8380*/  LOP3.LUT R40, R41, 0x380, RZ, 0xc0, !PT ;  /* 0x0000038029287812 */ /* 0x000fe200078ec0ff */
[----:B------:R-:W5:Y:S01]  /*8390*/  LD.E.128 R8, desc[UR40][R8.64] ;  /* 0x0000002808087980 */ /* 0x000f62000c101d00 */
[----:B------:R-:W-:Y:S01]  /*83a0*/  LOP3.LUT R44, R45, 0x380, RZ, 0xc0, !PT ;  /* 0x000003802d2c7812 */ /* 0x000fe200078ec0ff */
[----:B------:R-:W-:Y:S01]  /*83b0*/  UIMAD UR4, UR4, UR12, URZ ;  /* 0x0000000c040472a4 */ /* 0x000fe2000f8e023f */
[----:B------:R-:W-:Y:S01]  /*83c0*/  SHF.R.U64 R28, R28, 0x3, RZ ;  /* 0x000000031c1c7819 */ /* 0x000fe200000012ff */
[----:B------:R-:W-:Y:S01]  /*83d0*/  @P1 IMAD.HI.U32 R20, R78, UR14, RZ ;  /* 0x0000000e4e141c27 */ /* 0x000fe2000f8e00ff */
[----:B------:R-:W-:Y:S01]  /*83e0*/  SHF.R.U64 R32, R32, 0x3, RZ ;  /* 0x0000000320207819 */ /* 0x000fe200000012ff */
[----:B------:R-:W5:Y:S01]  /*83f0*/  LD.E.128 R12, desc[UR40][R12.64] ;  /* 0x000000280c0c7980 */ /* 0x000f62000c101d00 */
[----:B------:R-:W-:-:S02]  /*8400*/  SHF.R.U64 R36, R36, 0x3, RZ ;  /* 0x0000000324247819 */ /* 0x000fc400000012ff */
[----:B------:R-:W-:Y:S01]  /*8410*/  SHF.R.U64 R40, R40, 0x3, RZ ;  /* 0x0000000328287819 */ /* 0x000fe200000012ff */
[----:B------:R-:W-:Y:S01]  /*8420*/  IMAD.MOV.U32 R3, RZ, RZ, R78 ;  /* 0x000000ffff037224 */ /* 0x000fe200078e004e */
[----:B------:R-:W-:Y:S01]  /*8430*/  SHF.R.U64 R44, R44, 0x3, RZ ;  /* 0x000000032c2c7819 */ /* 0x000fe200000012ff */
[----:B------:R-:W-:Y:S01]  /*8440*/  UIMAD.WIDE.U32 UR10, UR46, UR12, UR10 ;  /* 0x0000000c2e0a72a5 */ /* 0x000fe2000f8e000a */
[----:B------:R-:W-:Y:S01]  /*8450*/  LOP3.LUT R28, R28, R29, RZ, 0x3c, !PT ;  /* 0x0000001d1c1c7212 */ /* 0x000fe200078e3cff */
[----:B------:R-:W-:Y:S01]  /*8460*/  UIMAD UR4, UR46, UR13, UR4 ;  /* 0x0000000d2e0472a4 */ /* 0x000fe2000f8e0204 */
[----:B------:R-:W-:Y:S01]  /*8470*/  LOP3.LUT R32, R32, R33, RZ, 0x3c, !PT ;  /* 0x0000002120207212 */ /* 0x000fe200078e3cff */
[----:B------:R-:W-:Y:S01]  /*8480*/  @UP1 ULDC UR12, c[0x0][0xbf0] ;  /* 0x0002fc00000c1ab9 */ /* 0x000fe20000000800 */
[----:B------:R-:W-:Y:S01]  /*8490*/  LOP3.LUT R36, R36, R37, RZ, 0x3c, !PT ;  /* 0x0000002524247212 */ /* 0x000fe200078e3cff */
[--C-:B------:R-:W-:Y:S01]  /*84a0*/  IMAD.X R29, RZ, RZ, R5.reuse, P0 ;  /* 0x000000ffff1d7224 */ /* 0x100fe200000e0605 */
[----:B------:R-:W-:Y:S01]  /*84b0*/  LOP3.LUT R40, R40, R41, RZ, 0x3c, !PT ;  /* 0x0000002928287212 */ /* 0x000fe200078e3cff */
[--C-:B------:R-:W-:Y:S01]  /*84c0*/  IMAD.X R33, RZ, RZ, R5.reuse, P6 ;  /* 0x000000ffff217224 */ /* 0x100fe200030e0605 */
[----:B------:R-:W-:Y:S01]  /*84d0*/  LOP3.LUT R44, R44, R45, RZ, 0x3c, !PT ;  /* 0x0000002d2c2c7212 */ /* 0x000fe200078e3cff */
[--C-:B------:R-:W-:Y:S01]  /*84e0*/  IMAD.X R37, RZ, RZ, R5.reuse, P5 ;  /* 0x000000ffff257224 */ /* 0x100fe200028e0605 */
[----:B------:R-:W-:Y:S01]  /*84f0*/  @P1 SHF.R.U32.HI R3, RZ, UR12, R20 ;  /* 0x0000000cff031c19 */ /* 0x000fe20008011614 */
[--C-:B------:R-:W-:Y:S01]  /*8500*/  IMAD.X R41, RZ, RZ, R5.reuse, P4 ;  /* 0x000000ffff297224 */ /* 0x100fe200020e0605 */
[C---:B------:R-:W-:Y:S01]  /*8510*/  IADD3 R53, P0, R4.reuse, 0xa000, RZ ;  /* 0x0000a00004357810 */ /* 0x040fe20007f1e0ff */
[----:B------:R-:W-:Y:S01]  /*8520*/  IMAD.X R45, RZ, RZ, R5, P3 ;  /* 0x000000ffff2d7224 */ /* 0x000fe200018e0605 */
[C---:B------:R-:W-:Y:S01]  /*8530*/  IADD3 R57, P6, R4.reuse, 0xb000, RZ ;  /* 0x0000b00004397810 */ /* 0x040fe20007fde0ff */
[----:B------:R-:W-:Y:S01]  /*8540*/  UIADD3 UR4, UR11, UR4, URZ ;  /* 0x000000040b047290 */ /* 0x000fe2000fffe03f */
[C---:B------:R-:W-:Y:S01]  /*8550*/  IADD3 R61, P5, R4.reuse, 0xc000, RZ ;  /* 0x0000c000043d7810 */ /* 0x040fe20007fbe0ff */
[--C-:B------:R-:W-:Y:S01]  /*8560*/  IMAD.MOV R77, RZ, RZ, -R3.reuse ;  /* 0x000000ffff4d7224 */ /* 0x100fe200078e0a03 */
[C---:B------:R-:W-:Y:S01]  /*8570*/  IADD3 R65, P4, R4.reuse, 0xd000, RZ ;  /* 0x0000d00004417810 */ /* 0x040fe20007f9e0ff */
[----:B------:R-:W-:Y:S01]  /*8580*/  IMAD.U32 R20, RZ, RZ, UR10 ;  /* 0x0000000aff147e24 */ /* 0x000fe2000f8e00ff */
[----:B------:R-:W-:Y:S01]  /*8590*/  IADD3 R69, P3, R4, 0xe000, RZ ;  /* 0x0000e00004457810 */ /* 0x000fe20007f7e0ff */
[----:B------:R-:W-:Y:S01]  /*85a0*/  IMAD.U32 R21, RZ, RZ, UR11 ;  /* 0x0000000bff157e24 */ /* 0x000fe2000f8e00ff */
[----:B------:R-:W-:Y:S01]  /*85b0*/  SHF.R.S32.HI R76, RZ, 0x1f, R3 ;  /* 0x0000001fff4c7819 */ /* 0x000fe20000011403 */
[----:B------:R-:W-:Y:S01]  /*85c0*/  ULDC.64 UR10, c[0x0][0xae0] ;  /* 0x0002b800000a7ab9 */ /* 0x000fe20000000a00 */
[----:B------:R-:W-:Y:S01]  /*85d0*/  LOP3.LUT R52, R53, 0x380, RZ, 0xc0, !PT ;  /* 0x0000038035347812 */ /* 0x000fe200078ec0ff */
[----:B------:R-:W5:Y:S01]  /*85e0*/  LD.E.128 R28, desc[UR40][R28.64] ;  /* 0x000000281c1c7980 */ /* 0x000f62000c101d00 */
[----:B------:R-:W-:-:S02]  /*85f0*/  LOP3.LUT R56, R57, 0x380, RZ, 0xc0, !PT ;  /* 0x0000038039387812 */ /* 0x000fc400078ec0ff */
[----:B------:R-:W-:Y:S01]  /*8600*/  LOP3.LUT R60, R61, 0x380, RZ, 0xc0, !PT ;  /* 0x000003803d3c7812 */ /* 0x000fe200078ec0ff */
[----:B------:R-:W5:Y:S01]  /*8610*/  LD.E.128 R32, desc[UR40][R32.64] ;  /* 0x0000002820207980 */ /* 0x000f62000c101d00 */
[----:B------:R-:W-:Y:S02]  /*8620*/  LOP3.LUT R64, R65, 0x380, RZ, 0xc0, !PT ;  /* 0x0000038041407812 */ /* 0x000fe400078ec0ff */
[----:B------:R-:W-:Y:S02]  /*8630*/  LOP3.LUT R68, R69, 0x380, RZ, 0xc0, !PT ;  /* 0x0000038045447812 */ /* 0x000fe400078ec0ff */
[----:B------:R-:W-:Y:S01]  /*8640*/  LOP3.LUT R7, R4, 0x380, RZ, 0xc0, !PT ;  /* 0x0000038004077812 */ /* 0x000fe200078ec0ff */
[----:B------:R-:W-:Y:S01]  /*8650*/  IMAD.U32 R21, RZ, RZ, UR4 ;  /* 0x00000004ff157e24 */ /* 0x000fe2000f8e00ff */
[----:B------:R-:W-:Y:S01]  /*8660*/  SHF.R.U64 R52, R52, 0x3, RZ ;  /* 0x0000000334347819 */ /* 0x000fe200000012ff */
[----:B------:R-:W-:Y:S01]  /*8670*/  IMAD R76, R76, UR10, RZ ;  /* 0x0000000a4c4c7c24 */ /* 0x000fe2000f8e02ff */
[----:B------:R-:W-:Y:S01]  /*8680*/  SHF.R.U64 R56, R56, 0x3, RZ ;  /* 0x0000000338387819 */ /* 0x000fe200000012ff */
[----:B------:R-:W-:Y:S01]  /*8690*/  IMAD R77, R77, UR20, R78 ;  /* 0x000000144d4d7c24 */ /* 0x000fe2000f8e024e */
[----:B------:R-:W-:Y:S01]  /*86a0*/  SHF.R.U64 R60, R60, 0x3, RZ ;  /* 0x000000033c3c7819 */ /* 0x000fe200000012ff */
[----:B------:R-:W5:Y:S01]  /*86b0*/  LD.E.128 R36, desc[UR40][R36.64] ;  /* 0x0000002824247980 */ /* 0x000f62000c101d00 */
[----:B------:R-:W-:-:S02]  /*86c0*/  SHF.R.U64 R64, R64, 0x3, RZ ;  /* 0x0000000340407819 */ /* 0x000fc400000012ff */
[----:B------:R-:W-:Y:S01]  /*86d0*/  SHF.R.U64 R68, R68, 0x3, RZ ;  /* 0x0000000344447819 */ /* 0x000fe200000012ff */
[----:B------:R-:W5:Y:S01]  /*86e0*/  LD.E.128 R40, desc[UR40][R40.64] ;  /* 0x0000002828287980 */ /* 0x000f62000c101d00 */
[----:B------:R-:W-:Y:S01]  /*86f0*/  SHF.R.U64 R7, R7, 0x3, RZ ;  /* 0x0000000307077819 */ /* 0x000fe200000012ff */
[C---:B------:R-:W-:Y:S01]  /*8700*/  IMAD.WIDE.U32 R20, R3.reuse, UR10, R20 ;  /* 0x0000000a03147c25 */ /* 0x040fe2000f8e0014 */
[----:B------:R-:W-:Y:S01]  /*8710*/  LOP3.LUT R52, R52, R53, RZ, 0x3c, !PT ;  /* 0x0000003534347212 */ /* 0x000fe200078e3cff */
[----:B------:R-:W5:Y:S01]  /*8720*/  LD.E.128 R44, desc[UR40][R44.64] ;  /* 0x000000282c2c7980 */ /* 0x000f62000c101d00 */
[----:B------:R-:W-:Y:S01]  /*8730*/  LOP3.LUT R56, R56, R57, RZ, 0x3c, !PT ;  /* 0x0000003938387212 */ /* 0x000fe200078e3cff */
[----:B------:R-:W-:Y:S01]  /*8740*/  IMAD R79, R3, UR11, R76 ;  /* 0x0000000b034f7c24 */ /* 0x000fe2000f8e024c */
[----:B------:R-:W-:Y:S01]  /*8750*/  LOP3.LUT R60, R60, R61, RZ, 0x3c, !PT ;  /* 0x0000003d3c3c7212 */ /* 0x000fe200078e3cff */
[--C-:B------:R-:W-:Y:S01]  /*8760*/  IMAD.X R53, RZ, RZ, R5.reuse, P0 ;  /* 0x000000ffff357224 */ /* 0x100fe200000e0605 */
[----:B------:R-:W-:Y:S01]  /*8770*/  LOP3.LUT R64, R64, R65, RZ, 0x3c, !PT ;  /* 0x0000004140407212 */ /* 0x000fe200078e3cff */
[--C-:B------:R-:W-:Y:S01]  /*8780*/  IMAD.X R57, RZ, RZ, R5.reuse, P6 ;  /* 0x000000ffff397224 */ /* 0x100fe200030e0605 */
[----:B------:R-:W-:Y:S01]  /*8790*/  LOP3.LUT R68, R68, R69, RZ, 0x3c, !PT ;  /* 0x0000004544447212 */ /* 0x000fe200078e3cff */
[--C-:B------:R-:W-:Y:S01]  /*87a0*/  IMAD.X R61, RZ, RZ, R5.reuse, P5 ;  /* 0x000000ffff3d7224 */ /* 0x100fe200028e0605 */
[----:B------:R-:W-:Y:S01]  /*87b0*/  LOP3.LUT R4, R7, R4, RZ, 0x3c, !PT ;  /* 0x0000000407047212 */ /* 0x000fe200078e3cff */
[----:B------:R-:W-:Y:S01]  /*87c0*/  IMAD.X R65, RZ, RZ, R5, P4 ;  /* 0x000000ffff417224 */ /* 0x000fe200020e0605 */
[----:B------:R-:W-:Y:S01]  /*87d0*/  SHF.R.S32.HI R3, RZ, 0x1f, R77 ;  /* 0x0000001fff037819 */ /* 0x000fe2000001144d */
[----:B------:R-:W-:Y:S01]  /*87e0*/  IMAD.X R69, RZ, RZ, R5, P3 ;  /* 0x000000ffff457224 */ /* 0x000fe200018e0605 */
[----:B------:R-:W-:Y:S01]  /*87f0*/  ULDC.64 UR10, c[0x0][0xad8] ;  /* 0x0002b600000a7ab9 */ /* 0x000fe20000000a00 */
[----:B------:R-:W-:Y:S01]  /*8800*/  IMAD.IADD R21, R21, 0x1, R79 ;  /* 0x0000000115157824 */ /* 0x000fe200078e024f */
[----:B------:R-:W5:Y:S01]  /*8810*/  LD.E.128 R4, desc[UR40][R4.64] ;  /* 0x0000002804047980 */ /* 0x000f62000c101d00 */
[----:B------:R-:W-:-:S03]  /*8820*/  IMAD R76, R3, UR10, RZ ;  /* 0x0000000a034c7c24 */ /* 0x000fc6000f8e02ff */
[----:B------:R-:W5:Y:S01]  /*8830*/  LD.E.128 R48, desc[UR40][R48.64] ;  /* 0x0000002830307980 */ /* 0x000f62000c101d00 */
[----:B------:R-:W-:-:S03]  /*8840*/  IMAD R3, R77, UR11, R76 ;  /* 0x0000000b4d037c24 */ /* 0x000fc6000f8e024c */
[----:B------:R-:W5:Y:S01]  /*8850*/  LD.E.128 R52, desc[UR40][R52.64] ;  /* 0x0000002834347980 */ /* 0x000f62000c101d00 */
[----:B------:R-:W-:Y:S01]  /*8860*/  IMAD.WIDE.U32 R20, R77, UR10, R20 ;  /* 0x0000000a4d147c25 */ /* 0x000fe2000f8e0014 */
[----:B------:R-:W-:Y:S02]  /*8870*/  ULDC.64 UR10, c[0x0][0xa80] ;  /* 0x0002a000000a7ab9 */ /* 0x000fe40000000a00 */
[----:B------:R-:W5:Y:S04]  /*8880*/  LD.E.128 R56, desc[UR40][R56.64] ;  /* 0x0000002838387980 */ /* 0x000f68000c101d00 */
[----:B------:R-:W5:Y:S04]  /*8890*/  LD.E.128 R60, desc[UR40][R60.64] ;  /* 0x000000283c3c7980 */ /* 0x000f68000c101d00 */
[----:B------:R-:W5:Y:S04]  /*88a0*/  LD.E.128 R64, desc[UR40][R64.64] ;  /* 0x0000002840407980 */ /* 0x000f68000c101d00 */
[----:B------:R-:W5:Y:S04]  /*88b0*/  LD.E.128 R68, desc[UR40][R68.64] ;  /* 0x0000002844447980 */ /* 0x000f68000c101d00 */
[----:B------:R-:W5:Y:S01]  /*88c0*/  LD.E.128 R72, desc[UR40][R72.64] ;  /* 0x0000002848487980 */ /* 0x000f62000c101d00 */
[----:B------:R-:W-:Y:S01]  /*88d0*/  IMAD.U32 R84, RZ, RZ, UR44 ;  /* 0x0000002cff547e24 */ /* 0x000fe2000f8e00ff */
[----:B------:R-:W-:Y:S01]  /*88e0*/  @!PT LDS RZ, [RZ] ;  /* 0x00000000fffff984 */ /* 0x000fe20000000800 */
[----:B------:R-:W-:Y:S01]  /*88f0*/  @!PT LDS RZ, [RZ] ;  /* 0x00000000fffff984 */ /* 0x000fe20000000800 */
[----:B------:R-:W-:Y:S01]  /*8900*/  @!PT LDS RZ, [RZ] ;  /* 0x00000000fffff984 */ /* 0x000fe20000000800 */
[----:B------:R-:W-:Y:S01]  /*8910*/  @!PT LDS RZ, [RZ] ;  /* 0x00000000fffff984 */ /* 0x000fe20000000800 */
[----:B------:R0:W-:Y:S06]  /*8920*/  MEMBAR.ALL.CTA ;  /* 0x0000000000007992 */ /* 0x0001ec0000008000 */
[----:B0-----:R-:W0:Y:S01]  /*8930*/  FENCE.VIEW.ASYNC.S ;  /* 0x00000000000073c6 */ /* 0x001e220000000000 */
[----:B------:R-:W-:Y:S01]  /*8940*/  IMAD.IADD R3, R21, 0x1, R3 ;  /* 0x0000000115037824 */ /* 0x000fe200078e0203 */
[----:B------:R-:W-:Y:S01]  /*8950*/  LEA R82, P2, R20, UR10, 0x1 ;  /* 0x0000000a14527c11 */ /* 0x000fe2000f8408ff */
[----:B------:R-:W-:Y:S01]  /*8960*/  IMAD R84, R84, 0x80, R81 ;  /* 0x0000008054547824 */ /* 0x000fe200078e0251 */
[----:B------:R-:W-:-:S02]  /*8970*/  UIADD3 UR8, UR8, 0x22820, URZ ;  /* 0x0002282008087890 */ /* 0x000fc4000fffe03f */
[----:B------:R-:W-:Y:S02]  /*8980*/  LEA.HI.X R83, R20, UR11, R3, 0x1, P2 ;  /* 0x0000000b14537c11 */ /* 0x000fe400090f0c03 */
[C---:B------:R-:W-:Y:S01]  /*8990*/  ISETP.GE.AND P2, PT, R84.reuse, UR9, PT ;  /* 0x0000000954007c0c */ /* 0x040fe2000bf46270 */
[----:B------:R-:W-:Y:S01]  /*89a0*/  UPRMT UR8, URZ, 0x654, UR8 ;  /* 0x000006543f087896 */ /* 0x000fe20008000008 */
[C---:B------:R-:W-:Y:S02]  /*89b0*/  VIADD R76, R84.reuse, 0x20 ;  /* 0x00000020544c7836 */ /* 0x040fe40000000000 */
[----:B------:R-:W-:Y:S02]  /*89c0*/  VIADD R77, R84, 0x40 ;  /* 0x00000040544d7836 */ /* 0x000fe40000000000 */
[C---:B------:R-:W-:Y:S02]  /*89d0*/  VIADD R86, R0.reuse, 0x40 ;  /* 0x0000004000567836 */ /* 0x040fe40000000000 */
[----:B------:R-:W-:-:S02]  /*89e0*/  VIADD R88, R0, 0x80 ;  /* 0x0000008000587836 */ /* 0x000fc40000000000 */
[----:B------:R-:W-:Y:S01]  /*89f0*/  VIADD R90, R0, 0xc0 ;  /* 0x000000c0005a7836 */ /* 0x000fe20000000000 */
[----:B0-----:R0:W1:Y:S01]  /*8a00*/  SHFL.IDX PT, R81, R82, RZ, 0x181f ;  /* 0x00181fff52517589 */ /* 0x00106200000e0000 */
[----:B------:R-:W-:Y:S03]  /*8a10*/  BSSY B1, `(.L_x_386) ;  /* 0x000001b000017945 */ /* 0x000fe60003800000 */
[----:B------:R0:W2:Y:S01]  /*8a20*/  SHFL.IDX PT, R3, R83, RZ, 0x181f ;  /* 0x00181fff53037589 */ /* 0x0000a200000e0000 */
[----:B------:R-:W-:Y:S01]  /*8a30*/  SYNCS.ARRIVE.TRANS64.RED.A1T0 RZ, [UR8], RZ ;  /* 0x000000ffffff79a7 */ /* 0x000fe20008100408 */
[----:B------:R-:W-:Y:S02]  /*8a40*/  ISETP.GE.AND P1, PT, R76, UR9, PT ;  /* 0x000000094c007c0c */ /* 0x000fe4000bf26270 */
[----:B------:R-:W-:Y:S02]  /*8a50*/  ISETP.GE.AND P0, PT, R77, UR9, PT ;  /* 0x000000094d007c0c */ /* 0x000fe4000bf06270 */
[----:B------:R-:W-:-:S02]  /*8a60*/  SHF.R.S32.HI R91, RZ, 0x1f, R0 ;  /* 0x0000001fff5b7819 */ /* 0x000fc40000011400 */
[----:B------:R-:W-:Y:S02]  /*8a70*/  SHF.R.S32.HI R85, RZ, 0x1f, R86 ;  /* 0x0000001fff557819 */ /* 0x000fe40000011456 */
[----:B------:R-:W-:Y:S02]  /*8a80*/  SHF.R.S32.HI R87, RZ, 0x1f, R88 ;  /* 0x0000001fff577819 */ /* 0x000fe40000011458 */
[----:B------:R-:W-:Y:S01]  /*8a90*/  SHF.R.S32.HI R89, RZ, 0x1f, R90 ;  /* 0x0000001fff597819 */ /* 0x000fe2000001145a */
[----:B0-----:R-:W-:Y:S06]  /*8aa0*/  @P2 BRA `(.L_x_387) ;  /* 0x0000000000442947 */ /* 0x001fec0003800000 */
[----:B------:R-:W-:Y:S02]  /*8ab0*/  ULDC UR4, c[0x0][0xac8] ;  /* 0x0002b20000047ab9 */ /* 0x000fe40000000800 */
[----:B------:R-:W-:Y:S02]  /*8ac0*/  ISETP.GE.AND P5, PT, R0, UR4, PT ;  /* 0x0000000400007c0c */ /* 0x000fe4000bfa6270 */
[----:B------:R-:W-:Y:S02]  /*8ad0*/  ISETP.GE.AND P4, PT, R86, UR4, PT ;  /* 0x0000000456007c0c */ /* 0x000fe4000bf86270 */
[----:B------:R-:W-:Y:S02]  /*8ae0*/  ISETP.GE.AND P3, PT, R88, UR4, PT ;  /* 0x0000000458007c0c */ /* 0x000fe4000bf66270 */
[----:B------:R-:W-:-:S07]  /*8af0*/  ISETP.GE.AND P2, PT, R90, UR4, PT ;  /* 0x000000045a007c0c */ /* 0x000fce000bf46270 */
[----:B-1----:R-:W-:-:S04]  /*8b00*/  @!P5 LEA R20, P6, R0, R81, 0x1 ;  /* 0x000000510014d211 */ /* 0x002fc800078c08ff */
[----:B--2---:R-:W-:Y:S02]  /*8b10*/  @!P5 LEA.HI.X R21, R0, R3, R91, 0x1, P6 ;  /* 0x000000030015d211 */ /* 0x004fe400030f0c5b */
[----:B------:R-:W-:-:S03]  /*8b20*/  @!P4 LEA R76, P6, R86, R81, 0x1 ;  /* 0x00000051564cc211 */ /* 0x000fc600078c08ff */
[----:B-----5:R0:W-:Y:S01]  /*8b30*/  @!P5 ST.E.128 desc[UR40][R20.64], R4 ;  /* 0x000000041400d985 */ /* 0x0201e2000c101d28 */
[----:B------:R-:W-:Y:S02]  /*8b40*/  @!P4 LEA.HI.X R77, R86, R3, R85, 0x1, P6 ;  /* 0x00000003564dc211 */ /* 0x000fe400030f0c55 */
[----:B------:R-:W-:-:S03]  /*8b50*/  @!P3 LEA R78, P6, R88, R81, 0x1 ;  /* 0x00000051584eb211 */ /* 0x000fc600078c08ff */
[----:B------:R0:W-:Y:S01]  /*8b60*/  @!P4 ST.E.128 desc[UR40][R76.64], R28 ;  /* 0x0000001c4c00c985 */ /* 0x0001e2000c101d28 */
[----:B------:R-:W-:Y:S02]  /*8b70*/  @!P3 LEA.HI.X R79, R88, R3, R87, 0x1, P6 ;  /* 0x00000003584fb211 */ /* 0x000fe400030f0c57 */
[----:B------:R-:W-:-:S03]  /*8b80*/  @!P2 LEA R80, P6, R90, R81, 0x1 ;  /* 0x000000515a50a211 */ /* 0x000fc600078c08ff */
[----:B------:R0:W-:Y:S01]  /*8b90*/  @!P3 ST.E.128 desc[UR40][R78.64], R44 ;  /* 0x0000002c4e00b985 */ /* 0x0001e2000c101d28 */
[----:B------:R-:W-:-:S05]  /*8ba0*/  @!P2 LEA.HI.X R81, R90, R3, R89, 0x1, P6 ;  /* 0x000000035a51a211 */ /* 0x000fca00030f0c59 */
[----:B------:R0:W-:Y:S04]  /*8bb0*/  @!P2 ST.E.128 desc[UR40][R80.64], R60 ;  /* 0x0000003c5000a985 */ /* 0x0001e8000c101d28 */
.L_x_387:
[----:B------:R-:W-:Y:S05]  /*8bc0*/  BSYNC B1 ;  /* 0x0000000000017941 */ /* 0x000fea0003800000 */
.L_x_386:
[----:B--2---:R2:W3:Y:S01]  /*8bd0*/  SHFL.IDX PT, R3, R83, 0x1, 0x181f ;  /* 0x00381f0053037f89 */ /* 0x0044e200000e0000 */
[----:B------:R-:W-:Y:S03]  /*8be0*/  BSSY B1, `(.L_x_388) ;  /* 0x0000014000017945 */ /* 0x000fe60003800000 */
[----:B0----5:R2:W0:Y:S01]  /*8bf0*/  SHFL.IDX PT, R29, R82, 0x1, 0x181f ;  /* 0x00381f00521d7f89 */ /* 0x02142200000e0000 */
[----:B------:R-:W-:Y:S05]  /*8c00*/  @P1 BRA `(.L_x_389) ;  /* 0x0000000000441947 */ /* 0x000fea0003800000 */
[----:B------:R-:W-:Y:S02]  /*8c10*/  ULDC UR4, c[0x0][0xac8] ;  /* 0x0002b20000047ab9 */ /* 0x000fe40000000800 */
[----:B------:R-:W-:Y:S02]  /*8c20*/  ISETP.GE.AND P4, PT, R0, UR4, PT ;  /* 0x0000000400007c0c */ /* 0x000fe4000bf86270 */
[----:B------:R-:W-:Y:S02]  /*8c30*/  ISETP.GE.AND P3, PT, R86, UR4, PT ;  /* 0x0000000456007c0c */ /* 0x000fe4000bf66270 */
[----:B------:R-:W-:Y:S02]  /*8c40*/  ISETP.GE.AND P2, PT, R88, UR4, PT ;  /* 0x0000000458007c0c */ /* 0x000fe4000bf46270 */
[----:B------:R-:W-:-:S07]  /*8c50*/  ISETP.GE.AND P1, PT, R90, UR4, PT ;  /* 0x000000045a007c0c */ /* 0x000fce000bf26270 */
[-C--:B0-----:R-:W-:Y:S02]  /*8c60*/  @!P4 LEA R4, P6, R0, R29.reuse, 0x1 ;  /* 0x0000001d0004c211 */ /* 0x081fe400078c08ff */
[----:B------:R-:W-:Y:S02]  /*8c70*/  @!P3 LEA R6, P5, R86, R29, 0x1 ;  /* 0x0000001d5606b211 */ /* 0x000fe400078a08ff */
[----:B---3--:R-:W-:Y:S02]  /*8c80*/  @!P4 LEA.HI.X R5, R0, R3, R91, 0x1, P6 ;  /* 0x000000030005c211 */ /* 0x008fe400030f0c5b */
[----:B------:R-:W-:Y:S02]  /*8c90*/  @!P2 LEA R20, P6, R88, R29, 0x1 ;  /* 0x0000001d5814a211 */ /* 0x000fe400078c08ff */
[----:B------:R-:W-:Y:S01]  /*8ca0*/  @!P3 LEA.HI.X R7, R86, R3, R85, 0x1, P5 ;  /* 0x000000035607b211 */ /* 0x000fe200028f0c55 */
[----:B------:R4:W-:Y:S01]  /*8cb0*/  @!P4 ST.E.128 desc[UR40][R4.64], R8 ;  /* 0x000000080400c985 */ /* 0x0009e2000c101d28 */
[----:B------:R-:W-:-:S02]  /*8cc0*/  @!P1 LEA R28, P5, R90, R29, 0x1 ;  /* 0x0000001d5a1c9211 */ /* 0x000fc400078a08ff */
[-C--:B------:R-:W-:Y:S01]  /*8cd0*/  @!P2 LEA.HI.X R21, R88, R3.reuse, R87, 0x1, P6 ;  /* 0x000000035815a211 */ /* 0x080fe200030f0c57 */
[----:B------:R4:W-:Y:S01]  /*8ce0*/  @!P3 ST.E.128 desc[UR40][R6.64], R32 ;  /* 0x000000200600b985 */ /* 0x0009e2000c101d28 */
[----:B------:R-:W-:-:S03]  /*8cf0*/  @!P1 LEA.HI.X R29, R90, R3, R89, 0x1, P5 ;  /* 0x000000035a1d9211 */ /* 0x000fc600028f0c59 */
[----:B------:R4:W-:Y:S04]  /*8d00*/  @!P2 ST.E.128 desc[UR40][R20.64], R48 ;  /* 0x000000301400a985 */ /* 0x0009e8000c101d28 */
[----:B------:R4:W-:Y:S02]  /*8d10*/  @!P1 ST.E.128 desc[UR40][R28.64], R64 ;  /* 0x000000401c009985 */ /* 0x0009e4000c101d28 */
.L_x_389:
[----:B------:R-:W-:Y:S05]  /*8d20*/  BSYNC B1 ;  /* 0x0000000000017941 */ /* 0x000fea0003800000 */
.L_x_388:
[----:B---3--:R3:W0:Y:S01]  /*8d30*/  SHFL.IDX PT, R3, R83, 0x2, 0x181f ;  /* 0x00581f0053037f89 */ /* 0x00862200000e0000 */
[----:B------:R-:W-:Y:S03]  /*8d40*/  BSSY B1, `(.L_x_390) ;  /* 0x0000014000017945 */ /* 0x000fe60003800000 */
[----:B----4-:R3:W4:Y:S01]  /*8d50*/  SHFL.IDX PT, R11, R82, 0x2, 0x181f ;  /* 0x00581f00520b7f89 */ /* 0x01072200000e0000 */
[----:B------:R-:W-:Y:S05]  /*8d60*/  @P0 BRA `(.L_x_391) ;  /* 0x0000000000440947 */ /* 0x000fea0003800000 */
[----:B------:R-:W-:Y:S02]  /*8d70*/  ULDC UR4, c[0x0][0xac8] ;  /* 0x0002b20000047ab9 */ /* 0x000fe40000000800 */
[----:B------:R-:W-:Y:S02]  /*8d80*/  ISETP.GE.AND P3, PT, R0, UR4, PT ;  /* 0x0000000400007c0c */ /* 0x000fe4000bf66270 */
[----:B------:R-:W-:Y:S02]  /*8d90*/  ISETP.GE.AND P2, PT, R86, UR4, PT ;  /* 0x0000000456007c0c */ /* 0x000fe4000bf46270 */
[----:B------:R-:W-:Y:S02]  /*8da0*/  ISETP.GE.AND P1, PT, R88, UR4, PT ;  /* 0x0000000458007c0c */ /* 0x000fe4000bf26270 */
[----:B------:R-:W-:-:S07]  /*8db0*/  ISETP.GE.AND P0, PT, R90, UR4, PT ;  /* 0x000000045a007c0c */ /* 0x000fce000bf06270 */
[-C--:B----4-:R-:W-:Y:S02]  /*8dc0*/  @!P3 LEA R4, P6, R0, R11.reuse, 0x1 ;  /* 0x0000000b0004b211 */ /* 0x090fe400078c08ff */
[-C--:B------:R-:W-:Y:S02]  /*8dd0*/  @!P2 LEA R6, P5, R86, R11.reuse, 0x1 ;  /* 0x0000000b5606a211 */ /* 0x080fe400078a08ff */
[----:B------:R-:W-:Y:S02]  /*8de0*/  @!P1 LEA R8, P4, R88, R11, 0x1 ;  /* 0x0000000b58089211 */ /* 0x000fe400078808ff */
[----:B0-----:R-:W-:Y:S02]  /*8df0*/  @!P3 LEA.HI.X R5, R0, R3, R91, 0x1, P6 ;  /* 0x000000030005b211 */ /* 0x001fe400030f0c5b */
[----:B------:R-:W-:Y:S02]  /*8e00*/  @!P0 LEA R10, P6, R90, R11, 0x1 ;  /* 0x0000000b5a0a8211 */ /* 0x000fe400078c08ff */
[-C--:B------:R-:W-:Y:S01]  /*8e10*/  @!P2 LEA.HI.X R7, R86, R3.reuse, R85, 0x1, P5 ;  /* 0x000000035607a211 */ /* 0x080fe200028f0c55 */
[----:B------:R0:W-:Y:S01]  /*8e20*/  @!P3 ST.E.128 desc[UR40][R4.64], R12 ;  /* 0x0000000c0400b985 */ /* 0x0001e2000c101d28 */
[----:B------:R-:W-:-:S02]  /*8e30*/  @!P1 LEA.HI.X R9, R88, R3, R87, 0x1, P4 ;  /* 0x0000000358099211 */ /* 0x000fc400020f0c57 */
[----:B------:R-:W-:Y:S01]  /*8e40*/  @!P0 LEA.HI.X R11, R90, R3, R89, 0x1, P6 ;  /* 0x000000035a0b8211 */ /* 0x000fe200030f0c59 */
[----:B------:R0:W-:Y:S04]  /*8e50*/  @!P2 ST.E.128 desc[UR40][R6.64], R36 ;  /* 0x000000240600a985 */ /* 0x0001e8000c101d28 */
[----:B------:R0:W-:Y:S04]  /*8e60*/  @!P1 ST.E.128 desc[UR40][R8.64], R52 ;  /* 0x0000003408009985 */ /* 0x0001e8000c101d28 */
[----:B------:R0:W-:Y:S02]  /*8e70*/  @!P0 ST.E.128 desc[UR40][R10.64], R68 ;  /* 0x000000440a008985 */ /* 0x0001e4000c101d28 */
.L_x_391:
[----:B------:R-:W-:Y:S05]  /*8e80*/  BSYNC B1 ;  /* 0x0000000000017941 */ /* 0x000fea0003800000 */
.L_x_390:
[----:B0-----:R-:W-:Y:S01]  /*8e90*/  VIADD R3, R84, 0x60 ;  /* 0x0000006054037836 */ /* 0x001fe20000000000 */
[----:B--23--:R-:W0:Y:S04]  /*8ea0*/  SHFL.IDX PT, R83, R83, 0x3, 0x181f ;  /* 0x00781f0053537f89 */ /* 0x00ce2800000e0000 */
[----:B------:R-:W-:Y:S01]  /*8eb0*/  ISETP.GE.AND P0, PT, R3, UR9, PT ;  /* 0x0000000903007c0c */ /* 0x000fe2000bf06270 */
[----:B----4-:R2:W3:-:S12]  /*8ec0*/  SHFL.IDX PT, R11, R82, 0x3, 0x181f ;  /* 0x00781f00520b7f89 */ /* 0x0104d800000e0000 */
[----:B--2---:R-:W-:Y:S05]  /*8ed0*/  @P0 BRA `(.L_x_392) ;  /* 0x0000002400740947 */ /* 0x004fea0003800000 */
[----:B------:R-:W-:Y:S02]  /*8ee0*/  ULDC UR4, c[0x0][0xac8] ;  /* 0x0002b20000047ab9 */ /* 0x000fe40000000800 */
[----:B------:R-:W-:Y:S02]  /*8ef0*/  ISETP.GE.AND P3, PT, R0, UR4, PT ;  /* 0x0000000400007c0c */ /* 0x000fe4000bf66270 */
[----:B------:R-:W-:Y:S02]  /*8f00*/  ISETP.GE.AND P4, PT, R86, UR4, PT ;  /* 0x0000000456007c0c */ /* 0x000fe4000bf86270 */
[----:B------:R-:W-:-:S09]  /*8f10*/  ISETP.GE.AND P5, PT, R88, UR4, PT ;  /* 0x0000000458007c0c */ /* 0x000fd2000bfa6270 */
[-C--:B---3--:R-:W-:Y:S02]  /*8f20*/  @!P3 LEA R4, P0, R0, R11.reuse, 0x1 ;  /* 0x0000000b0004b211 */ /* 0x088fe400078008ff */
[-C--:B------:R-:W-:Y:S02]  /*8f30*/  @!P4 LEA R6, P1, R86, R11.reuse, 0x1 ;  /* 0x0000000b5606c211 */ /* 0x080fe400078208ff */
[----:B------:R-:W-:Y:S02]  /*8f40*/  @!P5 LEA R8, P2, R88, R11, 0x1 ;  /* 0x0000000b5808d211 */ /* 0x000fe400078408ff */
[-C--:B0-----:R-:W-:Y:S02]  /*8f50*/  @!P3 LEA.HI.X R5, R0, R83.reuse, R91, 0x1, P0 ;  /* 0x000000530005b211 */ /* 0x081fe400000f0c5b */
[-C--:B------:R-:W-:Y:S02]  /*8f60*/  @!P4 LEA.HI.X R7, R86, R83.reuse, R85, 0x1, P1 ;  /* 0x000000535607c211 */ /* 0x080fe400008f0c55 */
[----:B------:R-:W-:Y:S01]  /*8f70*/  @!P5 LEA.HI.X R9, R88, R83, R87, 0x1, P2 ;  /* 0x000000535809d211 */ /* 0x000fe200010f0c57 */
[----:B------:R0:W-:Y:S01]  /*8f80*/  @!P3 ST.E.128 desc[UR40][R4.64], R24 ;  /* 0x000000180400b985 */ /* 0x0001e2000c101d28 */
[----:B------:R-:W-:-:S03]  /*8f90*/  ISETP.GE.AND P0, PT, R90, UR4, PT ;  /* 0x000000045a007c0c */ /* 0x000fc6000bf06270 */
[----:B------:R0:W-:Y:S04]  /*8fa0*/  @!P4 ST.E.128 desc[UR40][R6.64], R40 ;  /* 0x000000280600c985 */ /* 0x0001e8000c101d28 */
[----:B------:R0:W-:Y:S06]  /*8fb0*/  @!P5 ST.E.128 desc[UR40][R8.64], R56 ;  /* 0x000000380800d985 */ /* 0x0001ec000c101d28 */
[----:B------:R-:W-:Y:S05]  /*8fc0*/  @P0 BRA `(.L_x_392) ;  /* 0x0000002400380947 */ /* 0x000fea0003800000 */
[----:B0-----:R-:W-:-:S04]  /*8fd0*/  LEA R4, P0, R90, R11, 0x1 ;  /* 0x0000000b5a047211 */ /* 0x001fc800078008ff */
[----:B------:R-:W-:-:S05]  /*8fe0*/  LEA.HI.X R5, R90, R83, R89, 0x1, P0 ;  /* 0x000000535a057211 */ /* 0x000fca00000f0c59 */
[----:B------:R0:W-:Y:S01]  /*8ff0*/  ST.E.128 desc[UR40][R4.64], R72 ;  /* 0x0000004804007985 */ /* 0x0001e2000c101d28 */
[----:B------:R-:W-:Y:S05]  /*9000*/  BRA `(.L_x_392) ;  /* 0x0000002400287947 */ /* 0x000fea0003800000 */
.L_x_385:
[----:B------:R-:W-:Y:S01]  /*9010*/  ULDC.64 UR14, c[0x0][0xb08] ;  /* 0x0002c200000e7ab9 */ /* 0x000fe20000000a00 */
[----:B------:R-:W-:Y:S01]  /*9020*/  IMAD.MOV.U32 R3, RZ, RZ, R12 ;  /* 0x000000ffff037224 */ /* 0x000fe200078e000c */
[----:B------:R-:W-:Y:S01]  /*9030*/  UIMAD UR12, UR16, UR14, URZ ;  /* 0x0000000e100c72a4 */ /* 0x000fe2000f8e023f */
[----:B------:R-:W-:Y:S01]  /*9040*/  ISETP.GE.AND P0, PT, R13, UR9, PT ;  /* 0x000000090d007c0c */ /* 0x000fe2000bf06270 */
[----:B------:R-:W-:Y:S01]  /*9050*/  UIMAD.WIDE.U32 UR10, UR4, UR14, URZ ;  /* 0x0000000e040a72a5 */ /* 0x000fe2000f8e003f */
[----:B------:R-:W-:Y:S01]  /*9060*/  BSSY B1, `(.L_x_393) ;  /* 0x00000c0000017945 */ /* 0x000fe20003800000 */
[----:B------:R-:W-:Y:S01]  /*9070*/  UIMAD UR12, UR4, UR15, UR12 ;  /* 0x0000000f040c72a4 */ /* 0x000fe2000f8e020c */
[----:B------:R-:W-:Y:S01]  /*9080*/  SHF.R.S32.HI R152, RZ, 0x1f, R210 ;  /* 0x0000001fff987819 */ /* 0x000fe200000114d2 */
[----:B------:R-:W-:Y:S01]  /*9090*/  USHF.R.S32.HI UR4, URZ, 0x1f, UR46 ;  /* 0x0000001f3f047899 */ /* 0x000fe2000801142e */
[----:B------:R-:W-:Y:S01]  /*90a0*/  SHF.R.S32.HI R153, RZ, 0x1f, R211 ;  /* 0x0000001fff997819 */ /* 0x000fe200000114d3 */
[----:B------:R-:W-:Y:S01]  /*90b0*/  UIADD3 UR11, UR11, UR12, URZ ;  /* 0x0000000c0b0b7290 */ /* 0x000fe2000fffe03f */
[----:B------:R-:W-:Y:S01]  /*90c0*/  SHF.R.S32.HI R154, RZ, 0x1f, R212 ;  /* 0x0000001fff9a7819 */ /* 0x000fe200000114d4 */
[----:B------:R-:W-:Y:S01]  /*90d0*/  ULDC.64 UR14, c[0x0][0xb40] ;  /* 0x0002d000000e7ab9 */ /* 0x000fe20000000a00 */
[----:B------:R-:W-:Y:S01]  /*90e0*/  ULDC.64 UR12, c[0x0][0xb38] ;  /* 0x0002ce00000c7ab9 */ /* 0x000fe20000000a00 */
[----:B------:R-:W-:Y:S01]  /*90f0*/  UIMAD UR4, UR4, UR14, URZ ;  /* 0x0000000e040472a4 */ /* 0x000fe2000f8e023f */
[----:B------:R-:W-:Y:S01]  /*9100*/  SHF.R.S32.HI R155, RZ, 0x1f, R213 ;  /* 0x0000001fff9b7819 */ /* 0x000fe200000114d5 */
[----:B------:R-:W-:Y:S01]  /*9110*/  UIMAD.WIDE.U32 UR10, UR43, UR12, UR10 ;  /* 0x0000000c2b0a72a5 */ /* 0x000fe2000f8e000a */
[----:B------:R-:W-:Y:S01]  /*9120*/  SHF.R.S32.HI R156, RZ, 0x1f, R214 ;  /* 0x0000001fff9c7819 */ /* 0x000fe200000114d6 */
[----:B------:R-:W-:Y:S01]  /*9130*/  UIMAD UR4, UR46, UR15, UR4 ;  /* 0x0000000f2e0472a4 */ /* 0x000fe2000f8e0204 */
[----:B------:R-:W-:Y:S01]  /*9140*/  SHF.R.S32.HI R157, RZ, 0x1f, R215 ;  /* 0x0000001fff9d7819 */ /* 0x000fe200000114d7 */
[----:B------:R-:W-:Y:S01]  /*9150*/  UIMAD UR11, UR43, UR13, UR11 ;  /* 0x0000000d2b0b72a4 */ /* 0x000fe2000f8e020b */
[----:B------:R-:W-:Y:S01]  /*9160*/  SHF.R.S32.HI R158, RZ, 0x1f, R216 ;  /* 0x0000001fff9e7819 */ /* 0x000fe200000114d8 */
[----:B------:R-:W-:Y:S01]  /*9170*/  @UP1 ULDC UR12, c[0x0][0xbec] ;  /* 0x0002fb00000c1ab9 */ /* 0x000fe20000000800 */
[----:B------:R-:W-:Y:S01]  /*9180*/  UIADD3 UR8, UR8, 0x22820, URZ ;  /* 0x0002282008087890 */ /* 0x000fe2000fffe03f */
[----:B------:R-:W-:Y:S01]  /*9190*/  @P1 IMAD.HI.U32 R4, R12, UR12, RZ ;  /* 0x0000000c0c041c27 */ /* 0x000fe2000f8e00ff */
[----:B------:R-:W-:Y:S01]  /*91a0*/  UIMAD.WIDE.U32 UR10, UR46, UR14, UR10 ;  /* 0x0000000e2e0a72a5 */ /* 0x000fe2000f8e000a */
[----:B------:R-:W-:Y:S01]  /*91b0*/  SHF.R.S32.HI R159, RZ, 0x1f, R217 ;  /* 0x0000001fff9f7819 */ /* 0x000fe200000114d9 */
[----:B------:R-:W-:Y:S01]  /*91c0*/  ULDC.64 UR12, c[0x0][0xb48] ;  /* 0x0002d200000c7ab9 */ /* 0x000fe20000000a00 */
[----:B------:R-:W-:Y:S01]  /*91d0*/  UPRMT UR8, URZ, 0x654, UR8 ;  /* 0x000006543f087896 */ /* 0x000fe20008000008 */
[----:B------:R-:W-:Y:S01]  /*91e0*/  SHF.R.S32.HI R160, RZ, 0x1f, R218 ;  /* 0x0000001fffa07819 */ /* 0x000fe200000114da */
[----:B------:R-:W-:Y:S01]  /*91f0*/  UIADD3 UR11, UR11, UR4, URZ ;  /* 0x000000040b0b7290 */ /* 0x000fe2000fffe03f */
[----:B------:R-:W-:-:S02]  /*9200*/  SHF.R.S32.HI R161, RZ, 0x1f, R219 ;  /* 0x0000001fffa17819 */ /* 0x000fc400000114db */
[----:B------:R-:W-:Y:S01]  /*9210*/  @UP1 ULDC UR4, c[0x0][0xbf0] ;  /* 0x0002fc0000041ab9 */ /* 0x000fe20000000800 */
[----:B------:R-:W-:Y:S01]  /*9220*/  UIMAD.WIDE.U32 UR10, UR42, UR12, UR10 ;  /* 0x0000000c2a0a72a5 */ /* 0x000fe2000f8e000a */
[----:B------:R-:W-:Y:S02]  /*9230*/  @P1 SHF.R.U32.HI R3, RZ, UR4, R4 ;  /* 0x00000004ff031c19 */ /* 0x000fe40008011604 */
[----:B------:R-:W-:Y:S01]  /*9240*/  SYNCS.ARRIVE.TRANS64.RED.A1T0 RZ, [UR8], RZ ;  /* 0x000000ffffff79a7 */ /* 0x000fe20008100408 */
[----:B------:R-:W-:Y:S01]  /*9250*/  UIMAD UR42, UR42, UR13, UR11 ;  /* 0x0000000d2a2a72a4 */ /* 0x000fe2000f8e020b */
[--C-:B------:R-:W-:Y:S01]  /*9260*/  SHF.R.S32.HI R4, RZ, 0x1f, R3.reuse ;  /* 0x0000001fff047819 */ /* 0x100fe20000011403 */
[----:B------:R-:W-:Y:S01]  /*9270*/  IMAD.MOV R7, RZ, RZ, -R3 ;  /* 0x000000ffff077224 */ /* 0x000fe200078e0a03 */
[----:B------:R-:W-:Y:S01]  /*9280*/  ULDC.64 UR12, c[0x0][0xb30] ;  /* 0x0002cc00000c7ab9 */ /* 0x000fe20000000a00 */
[----:B------:R-:W-:Y:S01]  /*9290*/  IMAD.U32 R5, RZ, RZ, UR11 ;  /* 0x0000000bff057e24 */ /* 0x000fe2000f8e00ff */
[----:B------:R-:W-:Y:S01]  /*92a0*/  SHF.R.S32.HI R162, RZ, 0x1f, R220 ;  /* 0x0000001fffa27819 */ /* 0x000fe200000114dc */
[----:B------:R-:W-:Y:S01]  /*92b0*/  IMAD R7, R7, UR20, R12 ;  /* 0x0000001407077c24 */ /* 0x000fe2000f8e020c */
[----:B------:R-:W-:Y:S01]  /*92c0*/  SHF.R.S32.HI R163, RZ, 0x1f, R221 ;  /* 0x0000001fffa37819 */ /* 0x000fe200000114dd */
[----:B------:R-:W-:-:S02]  /*92d0*/  IMAD R6, R4, UR12, RZ ;  /* 0x0000000c04067c24 */ /* 0x000fc4000f8e02ff */
[----:B------:R-:W-:Y:S01]  /*92e0*/  IMAD.U32 R4, RZ, RZ, UR10 ;  /* 0x0000000aff047e24 */ /* 0x000fe2000f8e00ff */
[----:B------:R-:W-:Y:S01]  /*92f0*/  ULDC.64 UR10, c[0x0][0xb28] ;  /* 0x0002ca00000a7ab9 */ /* 0x000fe20000000a00 */
[----:B------:R-:W-:Y:S02]  /*9300*/  IMAD.U32 R5, RZ, RZ, UR42 ;  /* 0x0000002aff057e24 */ /* 0x000fe4000f8e00ff */
[C---:B------:R-:W-:Y:S01]  /*9310*/  IMAD R9, R3.reuse, UR13, R6 ;  /* 0x0000000d03097c24 */ /* 0x040fe2000f8e0206 */
[----:B------:R-:W-:Y:S01]  /*9320*/  SHF.R.S32.HI R6, RZ, 0x1f, R7 ;  /* 0x0000001fff067819 */ /* 0x000fe20000011407 */
[----:B------:R-:W-:-:S04]  /*9330*/  IMAD.WIDE.U32 R4, R3, UR12, R4 ;  /* 0x0000000c03047c25 */ /* 0x000fc8000f8e0004 */
[----:B------:R-:W-:Y:S02]  /*9340*/  IMAD R6, R6, UR10, RZ ;  /* 0x0000000a06067c24 */ /* 0x000fe4000f8e02ff */
[----:B------:R-:W-:Y:S02]  /*9350*/  IMAD.IADD R5, R5, 0x1, R9 ;  /* 0x0000000105057824 */ /* 0x000fe400078e0209 */
[C---:B------:R-:W-:Y:S02]  /*9360*/  IMAD R3, R7.reuse, UR11, R6 ;  /* 0x0000000b07037c24 */ /* 0x040fe4000f8e0206 */
[----:B------:R-:W-:Y:S01]  /*9370*/  IMAD.WIDE.U32 R4, R7, UR10, R4 ;  /* 0x0000000a07047c25 */ /* 0x000fe2000f8e0004 */
[----:B------:R-:W-:-:S03]  /*9380*/  ULDC.64 UR10, c[0x0][0xb00] ;  /* 0x0002c000000a7ab9 */ /* 0x000fc60000000a00 */
[----:B------:R-:W-:Y:S01]  /*9390*/  IMAD.IADD R5, R5, 0x1, R3 ;  /* 0x0000000105057824 */ /* 0x000fe200078e0203 */
[----:B------:R-:W-:-:S04]  /*93a0*/  LEA R3, P1, R4, UR10, 0x2 ;  /* 0x0000000a04037c11 */ /* 0x000fc8000f8210ff */
[----:B------:R-:W-:Y:S02]  /*93b0*/  LEA.HI.X R12, R4, UR11, R5, 0x2, P1 ;  /* 0x0000000b040c7c11 */ /* 0x000fe400088f1405 */
[----:B------:R0:W1:Y:S04]  /*93c0*/  SHFL.IDX PT, R4, R3, RZ, 0x1c1f ;  /* 0x001c1fff03047589 */ /* 0x00006800000e0000 */
[----:B------:R0:W2:Y:S01]  /*93d0*/  SHFL.IDX PT, R5, R12, RZ, 0x1c1f ;  /* 0x001c1fff0c057589 */ /* 0x0000a200000e0000 */
[----:B------:R-:W-:Y:S05]  /*93e0*/  @P0 BRA `(.L_x_394) ;  /* 0x00000008001c0947 */ /* 0x000fea0003800000 */
[----:B------:R-:W-:Y:S01]  /*93f0*/  ULDC UR4, c[0x0][0xac8] ;  /* 0x0002b20000047ab9 */ /* 0x000fe20000000800 */
[----:B------:R-:W-:Y:S01]  /*9400*/  VIADD R13, R2, 0xe8 ;  /* 0x000000e8020d7836 */ /* 0x000fe20000000000 */
[----:B------:R-:W-:Y:S02]  /*9410*/  ISETP.GE.AND P4, PT, R221, UR4, PT ;  /* 0x00000004dd007c0c */ /* 0x000fe4000bf86270 */
[----:B------:R-:W-:Y:S02]  /*9420*/  ISETP.GE.AND P3, PT, R220, UR4, PT ;  /* 0x00000004dc007c0c */ /* 0x000fe4000bf66270 */
[----:B------:R-:W-:Y:S02]  /*9430*/  ISETP.GE.AND P5, PT, R2, UR4, PT ;  /* 0x0000000402007c0c */ /* 0x000fe4000bfa6270 */
[----:B------:R-:W-:Y:S02]  /*9440*/  ISETP.GE.AND P1, PT, R218, UR4, PT ;  /* 0x00000004da007c0c */ /* 0x000fe4000bf26270 */
[----:B------:R-:W-:-:S05]  /*9450*/  ISETP.GE.AND P0, PT, R219, UR4, PT ;  /* 0x00000004db007c0c */ /* 0x000fca000bf06270 */
[CC--:B-1----:R-:W-:Y:S02]  /*9460*/  @!P4 LEA R6, P2, R221.reuse, R4.reuse, 0x2 ;  /* 0x00000004dd06c211 */ /* 0x0c2fe400078410ff */
[----:B------:R-:W-:Y:S02]  /*9470*/  @!P3 LEA R8, P6, R220, R4, 0x2 ;  /* 0x00000004dc08b211 */ /* 0x000fe400078c10ff */
[----:B--2---:R-:W-:Y:S01]  /*9480*/  @!P5 IMAD.WIDE R10, R2, 0x4, R4 ;  /* 0x00000004020ad825 */ /* 0x004fe200078e0204 */
[-C--:B------:R-:W-:Y:S02]  /*9490*/  @!P4 LEA.HI.X R7, R221, R5.reuse, R163, 0x2, P2 ;  /* 0x00000005dd07c211 */ /* 0x080fe400010f14a3 */
[----:B------:R-:W-:Y:S02]  /*94a0*/  ISETP.GE.AND P2, PT, R217, UR4, PT ;  /* 0x00000004d9007c0c */ /* 0x000fe4000bf46270 */
[----:B------:R-:W-:Y:S01]  /*94b0*/  @!P3 LEA.HI.X R9, R220, R5, R162, 0x2, P6 ;  /* 0x00000005dc09b211 */ /* 0x000fe200030f14a2 */
[----:B------:R-:W-:Y:S04]  /*94c0*/  @!P5 ST.E.64 desc[UR40][R10.64], R24 ;  /* 0x000000180a00d985 */ /* 0x000fe8000c101b28 */
[----:B------:R1:W-:Y:S01]  /*94d0*/  @!P4 ST.E.64 desc[UR40][R6.64], R28 ;  /* 0x0000001c0600c985 */ /* 0x0003e2000c101b28 */
[----:B------:R-:W-:-:S03]  /*94e0*/  ISETP.GE.AND P4, PT, R215, UR4, PT ;  /* 0x00000004d7007c0c */ /* 0x000fc6000bf86270 */
[----:B------:R2:W-:Y:S01]  /*94f0*/  @!P3 ST.E.64 desc[UR40][R8.64], R32 ;  /* 0x000000200800b985 */ /* 0x0005e2000c101b28 */
[----:B------:R-:W-:Y:S02]  /*9500*/  ISETP.GE.AND P3, PT, R216, UR4, PT ;  /* 0x00000004d8007c0c */ /* 0x000fe4000bf66270 */
[CC--:B-1----:R-:W-:Y:S01]  /*9510*/  @!P0 LEA R6, P6, R219.reuse, R4.reuse, 0x2 ;  /* 0x00000004db068211 */ /* 0x0c2fe200078c10ff */
[----:B------:R-:W-:Y:S01]  /*9520*/  VIADD R29, R2, 0xf0 ;  /* 0x000000f0021d7836 */ /* 0x000fe20000000000 */
[CC--:B--2---:R-:W-:Y:S02]  /*9530*/  @!P1 LEA R8, P5, R218.reuse, R4.reuse, 0x2 ;  /* 0x00000004da089211 */ /* 0x0c4fe400078a10ff */
[-C--:B------:R-:W-:Y:S02]  /*9540*/  @!P0 LEA.HI.X R7, R219, R5.reuse, R161, 0x2, P6 ;  /* 0x00000005db078211 */ /* 0x080fe400030f14a1 */
[----:B------:R-:W-:Y:S02]  /*9550*/  @!P1 LEA.HI.X R9, R218, R5, R160, 0x2, P5 ;  /* 0x00000005da099211 */ /* 0x000fe400028f14a0 */
[----:B------:R-:W-:Y:S01]  /*9560*/  ISETP.GE.AND P5, PT, R214, UR4, PT ;  /* 0x00000004d6007c0c */ /* 0x000fe2000bfa6270 */
[----:B------:R1:W-:Y:S01]  /*9570*/  @!P0 ST.E.64 desc[UR40][R6.64], R36 ;  /* 0x0000002406008985 */ /* 0x0003e2000c101b28 */
[----:B------:R-:W-:-:S02]  /*9580*/  @!P2 LEA R10, P6, R217, R4, 0x2 ;  /* 0x00000004d90aa211 */ /* 0x000fc400078c10ff */
[----:B------:R-:W-:Y:S01]  /*9590*/  ISETP.GE.AND P0, PT, R213, UR4, PT ;  /* 0x00000004d5007c0c */ /* 0x000fe2000bf06270 */
[----:B------:R2:W-:Y:S01]  /*95a0*/  @!P1 ST.E.64 desc[UR40][R8.64], R40 ;  /* 0x0000002808009985 */ /* 0x0005e2000c101b28 */
[----:B------:R-:W-:Y:S02]  /*95b0*/  @!P2 LEA.HI.X R11, R217, R5, R159, 0x2, P6 ;  /* 0x00000005d90ba211 */ /* 0x000fe400030f149f */
[----:B------:R-:W-:-:S03]  /*95c0*/  ISETP.GE.AND P1, PT, R212, UR4, PT ;  /* 0x00000004d4007c0c */ /* 0x000fc6000bf26270 */
[----:B------:R3:W-:Y:S01]  /*95d0*/  @!P2 ST.E.64 desc[UR40][R10.64], R44 ;  /* 0x0000002c0a00a985 */ /* 0x0007e2000c101b28 */
[CC--:B-1----:R-:W-:Y:S02]  /*95e0*/  @!P3 LEA R6, P6, R216.reuse, R4.reuse, 0x2 ;  /* 0x00000004d806b211 */ /* 0x0c2fe400078c10ff */
[CC--:B--2---:R-:W-:Y:S02]  /*95f0*/  @!P4 LEA R8, P2, R215.reuse, R4.reuse, 0x2 ;  /* 0x00000004d708c211 */ /* 0x0c4fe400078410ff */
[-C--:B------:R-:W-:Y:S02]  /*9600*/  @!P3 LEA.HI.X R7, R216, R5.reuse, R158, 0x2, P6 ;  /* 0x00000005d807b211 */ /* 0x080fe400030f149e */
[----:B------:R-:W-:Y:S02]  /*9610*/  @!P4 LEA.HI.X R9, R215, R5, R157, 0x2, P2 ;  /* 0x00000005d709c211 */ /* 0x000fe400010f149d */
[----:B---3--:R-:W-:Y:S01]  /*9620*/  @!P5 LEA R10, P6, R214, R4, 0x2 ;  /* 0x00000004d60ad211 */ /* 0x008fe200078c10ff */
[----:B------:R1:W-:Y:S01]  /*9630*/  @!P3 ST.E.64 desc[UR40][R6.64], R48 ;  /* 0x000000300600b985 */ /* 0x0003e2000c101b28 */
[----:B------:R-:W-:-:S02]  /*9640*/  ISETP.GE.AND P2, PT, R211, UR4, PT ;  /* 0x00000004d3007c0c */ /* 0x000fc4000bf46270 */
[----:B------:R-:W-:Y:S01]  /*9650*/  @!P5 LEA.HI.X R11, R214, R5, R156, 0x2, P6 ;  /* 0x00000005d60bd211 */ /* 0x000fe200030f149c */
[----:B------:R2:W-:Y:S01]  /*9660*/  @!P4 ST.E.64 desc[UR40][R8.64], R52 ;  /* 0x000000340800c985 */ /* 0x0005e2000c101b28 */
[----:B------:R-:W-:-:S03]  /*9670*/  ISETP.GE.AND P3, PT, R210, UR4, PT ;  /* 0x00000004d2007c0c */ /* 0x000fc6000bf66270 */
[----:B------:R3:W-:Y:S01]  /*9680*/  @!P5 ST.E.64 desc[UR40][R10.64], R56 ;  /* 0x000000380a00d985 */ /* 0x0007e2000c101b28 */
[CC--:B-1----:R-:W-:Y:S02]  /*9690*/  @!P0 LEA R6, P4, R213.reuse, R4.reuse, 0x2 ;  /* 0x00000004d5068211 */ /* 0x0c2fe400078810ff */
[C---:B--2---:R-:W-:Y:S02]  /*96a0*/  @!P1 LEA R8, P5, R212.reuse, R4, 0x2 ;  /* 0x00000004d4089211 */ /* 0x044fe400078a10ff */
[-C--:B------:R-:W-:Y:S02]  /*96b0*/  @!P0 LEA.HI.X R7, R213, R5.reuse, R155, 0x2, P4 ;  /* 0x00000005d5078211 */ /* 0x080fe400020f149b */
[----:B------:R-:W-:Y:S02]  /*96c0*/  ISETP.GE.AND P4, PT, R209, UR4, PT ;  /* 0x00000004d1007c0c */ /* 0x000fe4000bf86270 */
[----:B------:R-:W-:Y:S01]  /*96d0*/  @!P1 LEA.HI.X R9, R212, R5, R154, 0x2, P5 ;  /* 0x00000005d4099211 */ /* 0x000fe200028f149a */
[----:B------:R1:W-:Y:S01]  /*96e0*/  @!P0 ST.E.64 desc[UR40][R6.64], R60 ;  /* 0x0000003c06008985 */ /* 0x0003e2000c101b28 */
[----:B------:R-:W-:-:S02]  /*96f0*/  ISETP.GE.AND P5, PT, R208, UR4, PT ;  /* 0x00000004d0007c0c */ /* 0x000fc4000bfa6270 */
[C---:B---3--:R-:W-:Y:S01]  /*9700*/  @!P2 LEA R10, P6, R211.reuse, R4, 0x2 ;  /* 0x00000004d30aa211 */ /* 0x048fe200078c10ff */
[----:B------:R2:W-:Y:S01]  /*9710*/  @!P1 ST.E.64 desc[UR40][R8.64], R64 ;  /* 0x0000004008009985 */ /* 0x0005e2000c101b28 */
[----:B------:R-:W-:Y:S02]  /*9720*/  ISETP.GE.AND P1, PT, R206, UR4, PT ;  /* 0x00000004ce007c0c */ /* 0x000fe4000bf26270 */
[----:B------:R-:W-:Y:S02]  /*9730*/  @!P2 LEA.HI.X R11, R211, R5, R153, 0x2, P6 ;  /* 0x00000005d30ba211 */ /* 0x000fe400030f1499 */
[----:B------:R-:W-:-:S03]  /*9740*/  ISETP.GE.AND P0, PT, R207, UR4, PT ;  /* 0x00000004cf007c0c */ /* 0x000fc6000bf06270 */
[----:B------:R3:W-:Y:S01]  /*9750*/  @!P2 ST.E.64 desc[UR40][R10.64], R68 ;  /* 0x000000440a00a985 */ /* 0x0007e2000c101b28 */
[CC--:B-1----:R-:W-:Y:S02]  /*9760*/  @!P3 LEA R6, P6, R210.reuse, R4.reuse, 0x2 ;  /* 0x00000004d206b211 */ /* 0x0c2fe400078c10ff */
[CC--:B--2---:R-:W-:Y:S02]  /*9770*/  @!P4 LEA R8, P2, R209.reuse, R4.reuse, 0x2 ;  /* 0x00000004d108c211 */ /* 0x0c4fe400078410ff */
[-C--:B------:R-:W-:Y:S02]  /*9780*/  @!P3 LEA.HI.X R7, R210, R5.reuse, R152, 0x2, P6 ;  /* 0x00000005d207b211 */ /* 0x080fe400030f1498 */
[----:B------:R-:W-:Y:S02]  /*9790*/  @!P4 LEA.HI.X R9, R209, R5, R237, 0x2, P2 ;  /* 0x00000005d109c211 */ /* 0x000fe400010f14ed */
[----:B------:R-:W-:Y:S01]  /*97a0*/  ISETP.GE.AND P2, PT, R205, UR4, PT ;  /* 0x00000004cd007c0c */ /* 0x000fe2000bf46270 */
[----:B------:R-:W-:Y:S01]  /*97b0*/  @!P3 ST.E.64 desc[UR40][R6.64], R72 ;  /* 0x000000480600b985 */ /* 0x000fe2000c101b28 */
[----:B---3--:R-:W-:-:S02]  /*97c0*/  @!P5 LEA R10, P6, R208, R4, 0x2 ;  /* 0x00000004d00ad211 */ /* 0x008fc400078c10ff */
[-C--:B------:R-:W-:Y:S01]  /*97d0*/  @!P1 LEA R20, P3, R206, R4.reuse, 0x2 ;  /* 0x00000004ce149211 */ /* 0x080fe200078610ff */
[----:B------:R1:W-:Y:S01]  /*97e0*/  @!P4 ST.E.64 desc[UR40][R8.64], R76 ;  /* 0x0000004c0800c985 */ /* 0x0003e2000c101b28 */
[-C--:B------:R-:W-:Y:S02]  /*97f0*/  @!P5 LEA.HI.X R11, R208, R5.reuse, R236, 0x2, P6 ;  /* 0x00000005d00bd211 */ /* 0x080fe400030f14ec */
[----:B------:R-:W-:Y:S02]  /*9800*/  @!P0 LEA R14, P6, R207, R4, 0x2 ;  /* 0x00000004cf0e8211 */ /* 0x000fe400078c10ff */
[----:B------:R-:W-:Y:S01]  /*9810*/  ISETP.GE.AND P4, PT, R203, UR4, PT ;  /* 0x00000004cb007c0c */ /* 0x000fe2000bf86270 */
[----:B------:R2:W-:Y:S01]  /*9820*/  @!P5 ST.E.64 desc[UR40][R10.64], R80 ;  /* 0x000000500a00d985 */ /* 0x0005e2000c101b28 */
[----:B------:R-:W-:Y:S02]  /*9830*/  ISETP.GE.AND P5, PT, R204, UR4, PT ;  /* 0x00000004cc007c0c */ /* 0x000fe4000bfa6270 */
[----:B------:R-:W-:-:S02]  /*9840*/  @!P1 LEA.HI.X R21, R206, R5, R234, 0x2, P3 ;  /* 0x00000005ce159211 */ /* 0x000fc400018f14ea */
[----:B------:R-:W-:Y:S02]  /*9850*/  ISETP.GE.AND P3, PT, R202, UR4, PT ;  /* 0x00000004ca007c0c */ /* 0x000fe4000bf66270 */
[----:B------:R-:W-:Y:S02]  /*9860*/  @!P0 LEA.HI.X R15, R207, R5, R235, 0x2, P6 ;  /* 0x00000005cf0f8211 */ /* 0x000fe400030f14eb */
[----:B------:R-:W-:-:S03]  /*9870*/  @!P2 LEA R24, P6, R205, R4, 0x2 ;  /* 0x00000004cd18a211 */ /* 0x000fc600078c10ff */
[----:B------:R3:W-:Y:S01]  /*9880*/  @!P0 ST.E.64 desc[UR40][R14.64], R84 ;  /* 0x000000540e008985 */ /* 0x0007e2000c101b28 */
[-C--:B------:R-:W-:Y:S02]  /*9890*/  @!P2 LEA.HI.X R25, R205, R5.reuse, R233, 0x2, P6 ;  /* 0x00000005cd19a211 */ /* 0x080fe400030f14e9 */
[-C--:B-1----:R-:W-:Y:S01]  /*98a0*/  @!P4 LEA R8, P0, R203, R4.reuse, 0x2 ;  /* 0x00000004cb08c211 */ /* 0x082fe200078010ff */
[----:B------:R1:W-:Y:S01]  /*98b0*/  @!P1 ST.E.64 desc[UR40][R20.64], R88 ;  /* 0x0000005814009985 */ /* 0x0003e2000c101b28 */
[-C--:B------:R-:W-:Y:S02]  /*98c0*/  @!P5 LEA R6, P1, R204, R4.reuse, 0x2 ;  /* 0x00000004cc06d211 */ /* 0x080fe400078210ff */
[----:B--2---:R-:W-:Y:S01]  /*98d0*/  @!P3 LEA R10, P6, R202, R4, 0x2 ;  /* 0x00000004ca0ab211 */ /* 0x004fe200078c10ff */
[----:B------:R2:W-:Y:S01]  /*98e0*/  @!P2 ST.E.64 desc[UR40][R24.64], R92 ;  /* 0x0000005c1800a985 */ /* 0x0005e2000c101b28 */
[----:B------:R-:W-:Y:S02]  /*98f0*/  ISETP.GE.AND P2, PT, R201, UR4, PT ;  /* 0x00000004c9007c0c */ /* 0x000fe4000bf46270 */
[----:B------:R-:W-:-:S02]  /*9900*/  @!P5 LEA.HI.X R7, R204, R5, R232, 0x2, P1 ;  /* 0x00000005cc07d211 */ /* 0x000fc400008f14e8 */
[----:B------:R-:W-:Y:S02]  /*9910*/  ISETP.GE.AND P1, PT, R200, UR4, PT ;  /* 0x00000004c8007c0c */ /* 0x000fe4000bf26270 */
[-C--:B------:R-:W-:Y:S01]  /*9920*/  @!P4 LEA.HI.X R9, R203, R5.reuse, R231, 0x2, P0 ;  /* 0x00000005cb09c211 */ /* 0x080fe200000f14e7 */
[----:B------:R-:W-:Y:S01]  /*9930*/  @!P5 ST.E.64 desc[UR40][R6.64], R96 ;  /* 0x000000600600d985 */ /* 0x000fe2000c101b28 */
[----:B------:R-:W-:Y:S02]  /*9940*/  @!P3 LEA.HI.X R11, R202, R5, R230, 0x2, P6 ;  /* 0x00000005ca0bb211 */ /* 0x000fe400030f14e6 */
[----:B------:R-:W-:Y:S01]  /*9950*/  ISETP.GE.AND P0, PT, R23, UR4, PT ;  /* 0x0000000417007c0c */ /* 0x000fe2000bf06270 */
[----:B------:R4:W-:Y:S01]  /*9960*/  @!P4 ST.E.64 desc[UR40][R8.64], R100 ;  /* 0x000000640800c985 */ /* 0x0009e2000c101b28 */
[----:B------:R-:W-:Y:S02]  /*9970*/  ISETP.GE.AND P4, PT, R19, UR4, PT ;  /* 0x0000000413007c0c */ /* 0x000fe4000bf86270 */
[----:B---3--:R-:W-:Y:S01]  /*9980*/  @!P2 LEA R14, P6, R201, R4, 0x2 ;  /* 0x00000004c90ea211 */ /* 0x008fe200078c10ff */
[----:B------:R3:W-:Y:S01]  /*9990*/  @!P3 ST.E.64 desc[UR40][R10.64], R104 ;  /* 0x000000680a00b985 */ /* 0x0007e2000c101b28 */
[----:B------:R-:W-:-:S02]  /*99a0*/  ISETP.GE.AND P3, PT, R22, UR4, PT ;  /* 0x0000000416007c0c */ /* 0x000fc4000bf66270 */
[CC--:B-1----:R-:W-:Y:S02]  /*99b0*/  @!P1 LEA R20, P5, R200.reuse, R4.reuse, 0x2 ;  /* 0x00000004c8149211 */ /* 0x0c2fe400078a10ff */
[-C--:B------:R-:W-:Y:S02]  /*99c0*/  @!P2 LEA.HI.X R15, R201, R5.reuse, R229, 0x2, P6 ;  /* 0x00000005c90fa211 */ /* 0x080fe400030f14e5 */
[-C--:B------:R-:W-:Y:S02]  /*99d0*/  @!P1 LEA.HI.X R21, R200, R5.reuse, R228, 0x2, P5 ;  /* 0x00000005c8159211 */ /* 0x080fe400028f14e4 */
[-C--:B--2---:R-:W-:Y:S01]  /*99e0*/  @!P0 LEA R24, P6, R23, R4.reuse, 0x2 ;  /* 0x0000000417188211 */ /* 0x084fe200078c10ff */
[----:B------:R-:W-:Y:S01]  /*99f0*/  @!P2 ST.E.64 desc[UR40][R14.64], R108 ;  /* 0x0000006c0e00a985 */ /* 0x000fe2000c101b28 */
[-C--:B----4-:R-:W-:Y:S02]  /*9a00*/  @!P4 LEA R8, P5, R19, R4.reuse, 0x2 ;  /* 0x000000041308c211 */ /* 0x090fe400078a10ff */
[----:B------:R-:W-:Y:S01]  /*9a10*/  @!P0 LEA.HI.X R25, R23, R5, R227, 0x2, P6 ;  /* 0x0000000517198211 */ /* 0x000fe200030f14e3 */
[----:B------:R-:W-:Y:S01]  /*9a20*/  @!P1 ST.E.64 desc[UR40][R20.64], R112 ;  /* 0x0000007014009985 */ /* 0x000fe2000c101b28 */
[----:B------:R-:W-:-:S02]  /*9a30*/  @!P3 LEA R6, P1, R22, R4, 0x2 ;  /* 0x000000041606b211 */ /* 0x000fc400078210ff */
[----:B------:R-:W-:Y:S01]  /*9a40*/  ISETP.GE.AND P2, PT, R18, UR4, PT ;  /* 0x0000000412007c0c */ /* 0x000fe2000bf46270 */
[----:B------:R1:W-:Y:S01]  /*9a50*/  @!P0 ST.E.64 desc[UR40][R24.64], R116 ;  /* 0x0000007418008985 */ /* 0x0003e2000c101b28 */
[-C--:B------:R-:W-:Y:S02]  /*9a60*/  @!P3 LEA.HI.X R7, R22, R5.reuse, R226, 0x2, P1 ;  /* 0x000000051607b211 */ /* 0x080fe400008f14e2 */
[----:B------:R-:W-:Y:S02]  /*9a70*/  ISETP.GE.AND P1, PT, R17, UR4, PT ;  /* 0x0000000411007c0c */ /* 0x000fe4000bf26270 */
[----:B------:R-:W-:Y:S01]  /*9a80*/  @!P4 LEA.HI.X R9, R19, R5, R225, 0x2, P5 ;  /* 0x000000051309c211 */ /* 0x000fe200028f14e1 */
[----:B------:R2:W-:Y:S01]  /*9a90*/  @!P3 ST.E.64 desc[UR40][R6.64], R120 ;  /* 0x000000780600b985 */ /* 0x0005e2000c101b28 */
[----:B------:R-:W-:Y:S02]  /*9aa0*/  ISETP.GE.AND P0, PT, R16, UR4, PT ;  /* 0x0000000410007c0c */ /* 0x000fe4000bf06270 */
[----:B------:R-:W-:Y:S01]  /*9ab0*/  ISETP.GE.AND P3, PT, R29, UR4, PT ;  /* 0x000000041d007c0c */ /* 0x000fe2000bf66270 */
[----:B------:R4:W-:Y:S01]  /*9ac0*/  @!P4 ST.E.64 desc[UR40][R8.64], R124 ;  /* 0x0000007c0800c985 */ /* 0x0009e2000c101b28 */
[----:B------:R-:W-:-:S02]  /*9ad0*/  ISETP.GE.AND P4, PT, R13, UR4, PT ;  /* 0x000000040d007c0c */ /* 0x000fc4000bf86270 */
[-C--:B---3--:R-:W-:Y:S01]  /*9ae0*/  @!P2 LEA R10, P5, R18, R4.reuse, 0x2 ;  /* 0x00000004120aa211 */ /* 0x088fe200078a10ff */
[----:B-1----:R-:W-:Y:S01]  /*9af0*/  VIADD R25, R2, 0xf8 ;  /* 0x000000f802197836 */ /* 0x002fe20000000000 */
[----:B------:R-:W-:Y:S02]  /*9b00*/  SHF.R.S32.HI R21, RZ, 0x1f, R16 ;  /* 0x0000001fff157819 */ /* 0x000fe40000011410 */
[CC--:B------:R-:W-:Y:S02]  /*9b10*/  @!P1 LEA R14, P6, R17.reuse, R4.reuse, 0x2 ;  /* 0x00000004110e9211 */ /* 0x0c0fe400078c10ff */
[-C--:B------:R-:W-:Y:S02]  /*9b20*/  @!P2 LEA.HI.X R11, R18, R5.reuse, R224, 0x2, P5 ;  /* 0x00000005120ba211 */ /* 0x080fe400028f14e0 */
[----:B------:R-:W-:Y:S02]  /*9b30*/  @!P0 LEA R20, P5, R16, R4, 0x2 ;  /* 0x0000000410148211 */ /* 0x000fe400078a10ff */
[----:B------:R-:W-:Y:S01]  /*9b40*/  @!P1 LEA.HI.X R15, R17, R5, R223, 0x2, P6 ;  /* 0x00000005110f9211 */ /* 0x000fe200030f14df */
[----:B------:R3:W-:Y:S01]  /*9b50*/  @!P2 ST.E.64 desc[UR40][R10.64], R128 ;  /* 0x000000800a00a985 */ /* 0x0007e2000c101b28 */
[----:B------:R-:W-:-:S02]  /*9b60*/  ISETP.GE.AND P6, PT, R25, UR4, PT ;  /* 0x0000000419007c0c */ /* 0x000fc4000bfc6270 */
[-C--:B------:R-:W-:Y:S01]  /*9b70*/  @!P0 LEA.HI.X R21, R16, R5.reuse, R21, 0x2, P5 ;  /* 0x0000000510158211 */ /* 0x080fe200028f1415 */
[----:B------:R3:W-:Y:S01]  /*9b80*/  @!P1 ST.E.64 desc[UR40][R14.64], R132 ;  /* 0x000000840e009985 */ /* 0x0007e2000c101b28 */
[----:B--2---:R-:W-:Y:S02]  /*9b90*/  SHF.R.S32.HI R7, RZ, 0x1f, R13 ;  /* 0x0000001fff077819 */ /* 0x004fe4000001140d */
[CC--:B------:R-:W-:Y:S01]  /*9ba0*/  @!P4 LEA R6, P5, R13.reuse, R4.reuse, 0x2 ;  /* 0x000000040d06c211 */ /* 0x0c0fe200078a10ff */
[----:B------:R3:W-:Y:S01]  /*9bb0*/  @!P0 ST.E.64 desc[UR40][R20.64], R136 ;  /* 0x0000008814008985 */ /* 0x0007e2000c101b28 */
[----:B----4-:R-:W-:Y:S02]  /*9bc0*/  SHF.R.S32.HI R9, RZ, 0x1f, R29 ;  /* 0x0000001fff097819 */ /* 0x010fe4000001141d */
[----:B------:R-:W-:Y:S02]  /*9bd0*/  @!P4 LEA.HI.X R7, R13, R5, R7, 0x2, P5 ;  /* 0x000000050d07c211 */ /* 0x000fe400028f1407 */
[----:B------:R-:W-:-:S02]  /*9be0*/  @!P3 LEA R8, P5, R29, R4, 0x2 ;  /* 0x000000041d08b211 */ /* 0x000fc400078a10ff */
[----:B------:R-:W-:Y:S01]  /*9bf0*/  SHF.R.S32.HI R13, RZ, 0x1f, R25 ;  /* 0x0000001fff0d7819 */ /* 0x000fe20000011419 */
[----:B------:R3:W-:Y:S01]  /*9c00*/  @!P4 ST.E.64 desc[UR40][R6.64], R140 ;  /* 0x0000008c0600c985 */ /* 0x0007e2000c101b28 */
[----:B------:R-:W-:Y:S02]  /*9c10*/  @!P3 LEA.HI.X R9, R29, R5, R9, 0x2, P5 ;  /* 0x000000051d09b211 */ /* 0x000fe400028f1409 */
[----:B------:R-:W-:-:S03]  /*9c20*/  @!P6 LEA R4, P5, R25, R4, 0x2 ;  /* 0x000000041904e211 */ /* 0x000fc600078a10ff */
[----:B------:R3:W-:Y:S01]  /*9c30*/  @!P3 ST.E.64 desc[UR40][R8.64], R144 ;  /* 0x000000900800b985 */ /* 0x0007e2000c101b28 */
[----:B------:R-:W-:-:S05]  /*9c40*/  @!P6 LEA.HI.X R5, R25, R5, R13, 0x2, P5 ;  /* 0x000000051905e211 */ /* 0x000fca00028f140d */
[----:B------:R3:W-:Y:S04]  /*9c50*/  @!P6 ST.E.64 desc[UR40][R4.64], R148 ;  /* 0x000000940400e985 */ /* 0x0007e8000c101b28 */
.L_x_394:
[----:B------:R-:W-:Y:S05]  /*9c60*/  BSYNC B1 ;  /* 0x0000000000017941 */ /* 0x000fea0003800000 */
.L_x_393:
[----:B------:R-:W-:Y:S01]  /*9c70*/  ISETP.GE.AND P0, PT, R0, UR9, PT ;  /* 0x0000000900007c0c */ /* 0x000fe2000bf06270 */
[----:B--23--:R2:W3:Y:S04]  /*9c80*/  SHFL.IDX PT, R5, R12, 0x1, 0x1c1f ;  /* 0x003c1f000c057f89 */ /* 0x00c4e800000e0000 */
[----:B-1----:R2:W1:Y:S08]  /*9c90*/  SHFL.IDX PT, R4, R3, 0x1, 0x1c1f ;  /* 0x003c1f0003047f89 */ /* 0x00247000000e0000 */
[----:B--2---:R-:W-:Y:S05]  /*9ca0*/  @P0 BRA `(.L_x_392) ;  /* 0x0000001800000947 */ /* 0x004fea0003800000 */
[----:B------:R-:W-:Y:S01]  /*9cb0*/  ULDC UR4, c[0x0][0xac8] ;  /* 0x0002b20000047ab9 */ /* 0x000fe20000000800 */
[C---:B------:R-:W-:Y:S01]  /*9cc0*/  VIADD R25, R2.reuse, 0xe8 ;  /* 0x000000e802197836 */ /* 0x040fe20000000000 */
[----:B------:R-:W-:Y:S01]  /*9cd0*/  ISETP.GE.AND P5, PT, R221, UR4, PT ;  /* 0x00000004dd007c0c */ /* 0x000fe2000bfa6270 */
[C---:B0-----:R-:W-:Y:S01]  /*9ce0*/  VIADD R3, R2.reuse, 0xf0 ;  /* 0x000000f002037836 */ /* 0x041fe20000000000 */
[----:B------:R-:W-:Y:S02]  /*9cf0*/  ISETP.GE.AND P4, PT, R2, UR4, PT ;  /* 0x0000000402007c0c */ /* 0x000fe4000bf86270 */
[----:B------:R-:W-:Y:S02]  /*9d00*/  ISETP.GE.AND P2, PT, R220, UR4, PT ;  /* 0x00000004dc007c0c */ /* 0x000fe4000bf46270 */
[----:B------:R-:W-:Y:S02]  /*9d10*/  ISETP.GE.AND P1, PT, R219, UR4, PT ;  /* 0x00000004db007c0c */ /* 0x000fe4000bf26270 */
[----:B------:R-:W-:-:S02]  /*9d20*/  ISETP.GE.AND P0, PT, R218, UR4, PT ;  /* 0x00000004da007c0c */ /* 0x000fc4000bf06270 */
[----:B------:R-:W-:-:S03]  /*9d30*/  SHF.R.S32.HI R0, RZ, 0x1f, R25 ;  /* 0x0000001fff007819 */ /* 0x000fc60000011419 */
[CC--:B-1----:R-:W-:Y:S02]  /*9d40*/  @!P5 LEA R8, P3, R221.reuse, R4.reuse, 0x2 ;  /* 0x00000004dd08d211 */ /* 0x0c2fe400078610ff */
[----:B---3--:R-:W-:Y:S02]  /*9d50*/  @!P4 IMAD.WIDE R6, R2, 0x4, R4 ;  /* 0x000000040206c825 */ /* 0x008fe400078e0204 */
[-C--:B------:R-:W-:Y:S02]  /*9d60*/  @!P5 LEA.HI.X R9, R221, R5.reuse, R163, 0x2, P3 ;  /* 0x00000005dd09d211 */ /* 0x080fe400018f14a3 */
[CC--:B------:R-:W-:Y:S01]  /*9d70*/  @!P2 LEA R10, P6, R220.reuse, R4.reuse, 0x2 ;  /* 0x00000004dc0aa211 */ /* 0x0c0fe200078c10ff */
[----:B------:R0:W-:Y:S01]  /*9d80*/  @!P4 ST.E.64 desc[UR40][R6.64], R26 ;  /* 0x0000001a0600c985 */ /* 0x0001e2000c101b28 */
[----:B------:R-:W-:Y:S02]  /*9d90*/  ISETP.GE.AND P3, PT, R217, UR4, PT ;  /* 0x00000004d9007c0c */ /* 0x000fe4000bf66270 */
[----:B------:R-:W-:Y:S01]  /*9da0*/  @!P2 LEA.HI.X R11, R220, R5, R162, 0x2, P6 ;  /* 0x00000005dc0ba211 */ /* 0x000fe200030f14a2 */
[----:B------:R1:W-:Y:S01]  /*9db0*/  @!P5 ST.E.64 desc[UR40][R8.64], R30 ;  /* 0x0000001e0800d985 */ /* 0x0003e2000c101b28 */
[----:B------:R-:W-:-:S02]  /*9dc0*/  @!P1 LEA R12, P5, R219, R4, 0x2 ;  /* 0x00000004db0c9211 */ /* 0x000fc400078a10ff */
[----:B------:R-:W-:Y:S01]  /*9dd0*/  ISETP.GE.AND P4, PT, R216, UR4, PT ;  /* 0x00000004d8007c0c */ /* 0x000fe2000bf86270 */
[----:B------:R2:W-:Y:S01]  /*9de0*/  @!P2 ST.E.64 desc[UR40][R10.64], R34 ;  /* 0x000000220a00a985 */ /* 0x0005e2000c101b28 */
[CC--:B------:R-:W-:Y:S02]  /*9df0*/  @!P0 LEA R14, P6, R218.reuse, R4.reuse, 0x2 ;  /* 0x00000004da0e8211 */ /* 0x0c0fe400078c10ff */
[-C--:B------:R-:W-:Y:S02]  /*9e00*/  @!P1 LEA.HI.X R13, R219, R5.reuse, R161, 0x2, P5 ;  /* 0x00000005db0d9211 */ /* 0x080fe400028f14a1 */
[----:B------:R-:W-:Y:S02]  /*9e10*/  ISETP.GE.AND P5, PT, R215, UR4, PT ;  /* 0x00000004d7007c0c */ /* 0x000fe4000bfa6270 */
[----:B------:R-:W-:Y:S01]  /*9e20*/  @!P0 LEA.HI.X R15, R218, R5, R160, 0x2, P6 ;  /* 0x00000005da0f8211 */ /* 0x000fe200030f14a0 */
[----:B------:R3:W-:Y:S01]  /*9e30*/  @!P1 ST.E.64 desc[UR40][R12.64], R38 ;  /* 0x000000260c009985 */ /* 0x0007e2000c101b28 */
[----:B0-----:R-:W-:-:S02]  /*9e40*/  @!P3 LEA R6, P6, R217, R4, 0x2 ;  /* 0x00000004d906b211 */ /* 0x001fc400078c10ff */
[----:B------:R-:W-:Y:S01]  /*9e50*/  ISETP.GE.AND P1, PT, R213, UR4, PT ;  /* 0x00000004d5007c0c */ /* 0x000fe2000bf26270 */
[----:B------:R0:W-:Y:S01]  /*9e60*/  @!P0 ST.E.64 desc[UR40][R14.64], R42 ;  /* 0x0000002a0e008985 */ /* 0x0001e2000c101b28 */
[----:B------:R-:W-:Y:S02]  /*9e70*/  ISETP.GE.AND P0, PT, R214, UR4, PT ;  /* 0x00000004d6007c0c */ /* 0x000fe4000bf06270 */
[CC--:B-1----:R-:W-:Y:S02]  /*9e80*/  @!P4 LEA R8, P2, R216.reuse, R4.reuse, 0x2 ;  /* 0x00000004d808c211 */ /* 0x0c2fe400078410ff */
[-C--:B------:R-:W-:Y:S02]  /*9e90*/  @!P3 LEA.HI.X R7, R217, R5.reuse, R159, 0x2, P6 ;  /* 0x00000005d907b211 */ /* 0x080fe400030f149f */
[----:B------:R-:W-:Y:S02]  /*9ea0*/  @!P5 LEA R20, P6, R215, R4, 0x2 ;  /* 0x00000004d714d211 */ /* 0x000fe400078c10ff */
[----:B------:R-:W-:Y:S01]  /*9eb0*/  @!P4 LEA.HI.X R9, R216, R5, R158, 0x2, P2 ;  /* 0x00000005d809c211 */ /* 0x000fe200010f149e */
[----:B------:R1:W-:Y:S01]  /*9ec0*/  @!P3 ST.E.64 desc[UR40][R6.64], R46 ;  /* 0x0000002e0600b985 */ /* 0x0003e2000c101b28 */
[----:B------:R-:W-:-:S02]  /*9ed0*/  ISETP.GE.AND P2, PT, R212, UR4, PT ;  /* 0x00000004d4007c0c */ /* 0x000fc4000bf46270 */
[-C--:B------:R-:W-:Y:S01]  /*9ee0*/  @!P5 LEA.HI.X R21, R215, R5.reuse, R157, 0x2, P6 ;  /* 0x00000005d715d211 */ /* 0x080fe200030f149d */
[----:B------:R4:W-:Y:S01]  /*9ef0*/  @!P4 ST.E.64 desc[UR40][R8.64], R50 ;  /* 0x000000320800c985 */ /* 0x0009e2000c101b28 */
[CC--:B--2---:R-:W-:Y:S02]  /*9f00*/  @!P0 LEA R10, P4, R214.reuse, R4.reuse, 0x2 ;  /* 0x00000004d60a8211 */ /* 0x0c4fe400078810ff */
[----:B------:R-:W-:Y:S01]  /*9f10*/  ISETP.GE.AND P3, PT, R211, UR4, PT ;  /* 0x00000004d3007c0c */ /* 0x000fe2000bf66270 */
[----:B------:R2:W-:Y:S01]  /*9f20*/  @!P5 ST.E.64 desc[UR40][R20.64], R54 ;  /* 0x000000361400d985 */ /* 0x0005e2000c101b28 */
[----:B---3--:R-:W-:Y:S02]  /*9f30*/  @!P1 LEA R12, P5, R213, R4, 0x2 ;  /* 0x00000004d50c9211 */ /* 0x008fe400078a10ff */
[----:B------:R-:W-:Y:S02]  /*9f40*/  @!P0 LEA.HI.X R11, R214, R5, R156, 0x2, P4 ;  /* 0x00000005d60b8211 */ /* 0x000fe400020f149c */
[----:B------:R-:W-:-:S02]  /*9f50*/  ISETP.GE.AND P4, PT, R210, UR4, PT ;  /* 0x00000004d2007c0c */ /* 0x000fc4000bf86270 */
[-C--:B------:R-:W-:Y:S01]  /*9f60*/  @!P1 LEA.HI.X R13, R213, R5.reuse, R155, 0x2, P5 ;  /* 0x00000005d50d9211 */ /* 0x080fe200028f149b */
[----:B------:R-:W-:Y:S01]  /*9f70*/  @!P0 ST.E.64 desc[UR40][R10.64], R58 ;  /* 0x0000003a0a008985 */ /* 0x000fe2000c101b28 */
[----:B------:R-:W-:Y:S02]  /*9f80*/  ISETP.GE.AND P5, PT, R209, UR4, PT ;  /* 0x00000004d1007c0c */ /* 0x000fe4000bfa6270 */
[CC--:B0-----:R-:W-:Y:S01]  /*9f90*/  @!P2 LEA R14, P6, R212.reuse, R4.reuse, 0x2 ;  /* 0x00000004d40ea211 */ /* 0x0c1fe200078c10ff */
[----:B------:R0:W-:Y:S01]  /*9fa0*/  @!P1 ST.E.64 desc[UR40][R12.64], R62 ;  /* 0x0000003e0c009985 */ /* 0x0001e2000c101b28 */
[----:B------:R-:W-:Y:S02]  /*9fb0*/  ISETP.GE.AND P1, PT, R207, UR4, PT ;  /* 0x00000004cf007c0c */ /* 0x000fe4000bf26270 */
[----:B------:R-:W-:Y:S02]  /*9fc0*/  @!P2 LEA.HI.X R15, R212, R5, R154, 0x2, P6 ;  /* 0x00000005d40fa211 */ /* 0x000fe400030f149a */
[----:B-1----:R-:W-:-:S02]  /*9fd0*/  @!P3 LEA R6, P6, R211, R4, 0x2 ;  /* 0x00000004d306b211 */ /* 0x002fc400078c10ff */
[-C--:B----4-:R-:W-:Y:S01]  /*9fe0*/  @!P4 LEA R8, P0, R210, R4.reuse, 0x2 ;  /* 0x00000004d208c211 */ /* 0x090fe200078010ff */
[----:B------:R1:W-:Y:S01]  /*9ff0*/  @!P2 ST.E.64 desc[UR40][R14.64], R66 ;  /* 0x000000420e00a985 */ /* 0x0003e2000c101b28 */
[----:B------:R-:W-:Y:S02]  /*a000*/  ISETP.GE.AND P2, PT, R208, UR4, PT ;  /* 0x00000004d0007c0c */ /* 0x000fe4000bf46270 */
[-C--:B------:R-:W-:Y:S02]  /*a010*/  @!P3 LEA.HI.X R7, R211, R5.reuse, R153, 0x2, P6 ;  /* 0x00000005d307b211 */ /* 0x080fe400030f1499 */
[----:B--2---:R-:W-:Y:S02]  /*a020*/  @!P5 LEA R20, P6, R209, R4, 0x2 ;  /* 0x00000004d114d211 */ /* 0x004fe400078c10ff */
[----:B------:R-:W-:Y:S01]  /*a030*/  @!P4 LEA.HI.X R9, R210, R5, R152, 0x2, P0 ;  /* 0x00000005d209c211 */ /* 0x000fe200000f1498 */
[----:B------:R2:W-:Y:S01]  /*a040*/  @!P3 ST.E.64 desc[UR40][R6.64], R70 ;  /* 0x000000460600b985 */ /* 0x0005e2000c101b28 */
[----:B------:R-:W-:-:S02]  /*a050*/  ISETP.GE.AND P0, PT, R206, UR4, PT ;  /* 0x00000004ce007c0c */ /* 0x000fc4000bf06270 */
[-C--:B------:R-:W-:Y:S01]  /*a060*/  @!P5 LEA.HI.X R21, R209, R5.reuse, R237, 0x2, P6 ;  /* 0x00000005d115d211 */ /* 0x080fe200030f14ed */
[----:B------:R3:W-:Y:S01]  /*a070*/  @!P4 ST.E.64 desc[UR40][R8.64], R74 ;  /* 0x0000004a0800c985 */ /* 0x0007e2000c101b28 */
[-C--:B0-----:R-:W-:Y:S02]  /*a080*/  @!P1 LEA R12, P3, R207, R4.reuse, 0x2 ;  /* 0x00000004cf0c9211 */ /* 0x081fe400078610ff */
[----:B------:R-:W-:Y:S01]  /*a090*/  @!P2 LEA R10, P6, R208, R4, 0x2 ;  /* 0x00000004d00aa211 */ /* 0x000fe200078c10ff */
[----:B------:R0:W-:Y:S01]  /*a0a0*/  @!P5 ST.E.64 desc[UR40][R20.64], R78 ;  /* 0x0000004e1400d985 */ /* 0x0001e2000c101b28 */
[----:B------:R-:W-:Y:S02]  /*a0b0*/  ISETP.GE.AND P5, PT, R205, UR4, PT ;  /* 0x00000004cd007c0c */ /* 0x000fe4000bfa6270 */
[----:B------:R-:W-:Y:S02]  /*a0c0*/  ISETP.GE.AND P4, PT, R204, UR4, PT ;  /* 0x00000004cc007c0c */ /* 0x000fe4000bf86270 */
[----:B------:R-:W-:-:S02]  /*a0d0*/  @!P2 LEA.HI.X R11, R208, R5, R236, 0x2, P6 ;  /* 0x00000005d00ba211 */ /* 0x000fc400030f14ec */
[CC--:B-1----:R-:W-:Y:S02]  /*a0e0*/  @!P0 LEA R14, P6, R206.reuse, R4.reuse, 0x2 ;  /* 0x00000004ce0e8211 */ /* 0x0c2fe400078c10ff */
[-C--:B------:R-:W-:Y:S01]  /*a0f0*/  @!P1 LEA.HI.X R13, R207, R5.reuse, R235, 0x2, P3 ;  /* 0x00000005cf0d9211 */ /* 0x080fe200018f14eb */
[----:B------:R1:W-:Y:S01]  /*a100*/  @!P2 ST.E.64 desc[UR40][R10.64], R82 ;  /* 0x000000520a00a985 */ /* 0x0003e2000c101b28 */
[----:B------:R-:W-:Y:S02]  /*a110*/  ISETP.GE.AND P3, PT, R203, UR4, PT ;  /* 0x00000004cb007c0c */ /* 0x000fe4000bf66270 */
[----:B------:R-:W-:Y:S01]  /*a120*/  @!P0 LEA.HI.X R15, R206, R5, R234, 0x2, P6 ;  /* 0x00000005ce0f8211 */ /* 0x000fe200030f14ea */
[----:B------:R4:W-:Y:S01]  /*a130*/  @!P1 ST.E.64 desc[UR40][R12.64], R86 ;  /* 0x000000560c009985 */ /* 0x0009e2000c101b28 */
[-C--:B--2---:R-:W-:Y:S02]  /*a140*/  @!P5 LEA R6, P2, R205, R4.reuse, 0x2 ;  /* 0x00000004cd06d211 */ /* 0x084fe400078410ff */
[----:B---3--:R-:W-:Y:S01]  /*a150*/  @!P4 LEA R8, P1, R204, R4, 0x2 ;  /* 0x00000004cc08c211 */ /* 0x008fe200078210ff */
[----:B------:R2:W-:Y:S01]  /*a160*/  @!P0 ST.E.64 desc[UR40][R14.64], R90 ;  /* 0x0000005a0e008985 */ /* 0x0005e2000c101b28 */
[----:B------:R-:W-:-:S02]  /*a170*/  ISETP.GE.AND P0, PT, R202, UR4, PT ;  /* 0x00000004ca007c0c */ /* 0x000fc4000bf06270 */
[-C--:B------:R-:W-:Y:S02]  /*a180*/  @!P5 LEA.HI.X R7, R205, R5.reuse, R233, 0x2, P2 ;  /* 0x00000005cd07d211 */ /* 0x080fe400010f14e9 */
[----:B------:R-:W-:Y:S02]  /*a190*/  ISETP.GE.AND P2, PT, R201, UR4, PT ;  /* 0x00000004c9007c0c */ /* 0x000fe4000bf46270 */
[-C--:B------:R-:W-:Y:S01]  /*a1a0*/  @!P4 LEA.HI.X R9, R204, R5.reuse, R232, 0x2, P1 ;  /* 0x00000005cc09c211 */ /* 0x080fe200008f14e8 */
[----:B------:R3:W-:Y:S01]  /*a1b0*/  @!P5 ST.E.64 desc[UR40][R6.64], R94 ;  /* 0x0000005e0600d985 */ /* 0x0007e2000c101b28 */
[C---:B0-----:R-:W-:Y:S02]  /*a1c0*/  @!P3 LEA R20, P6, R203.reuse, R4, 0x2 ;  /* 0x00000004cb14b211 */ /* 0x041fe400078c10ff */
[----:B------:R-:W-:Y:S01]  /*a1d0*/  ISETP.GE.AND P1, PT, R200, UR4, PT ;  /* 0x00000004c8007c0c */ /* 0x000fe2000bf26270 */
[----:B------:R0:W-:Y:S01]  /*a1e0*/  @!P4 ST.E.64 desc[UR40][R8.64], R98 ;  /* 0x000000620800c985 */ /* 0x0001e2000c101b28 */
[----:B------:R-:W-:-:S02]  /*a1f0*/  @!P3 LEA.HI.X R21, R203, R5, R231, 0x2, P6 ;  /* 0x00000005cb15b211 */ /* 0x000fc400030f14e7 */
[----:B------:R-:W-:Y:S02]  /*a200*/  ISETP.GE.AND P4, PT, R23, UR4, PT ;  /* 0x0000000417007c0c */ /* 0x000fe4000bf86270 */
[-C--:B-1----:R-:W-:Y:S01]  /*a210*/  @!P0 LEA R10, P6, R202, R4.reuse, 0x2 ;  /* 0x00000004ca0a8211 */ /* 0x082fe200078c10ff */
[----:B------:R1:W-:Y:S01]  /*a220*/  @!P3 ST.E.64 desc[UR40][R20.64], R102 ;  /* 0x000000661400b985 */ /* 0x0003e2000c101b28 */
[----:B------:R-:W-:Y:S02]  /*a230*/  ISETP.GE.AND P5, PT, R22, UR4, PT ;  /* 0x0000000416007c0c */ /* 0x000fe4000bfa6270 */
[C---:B----4-:R-:W-:Y:S02]  /*a240*/  @!P2 LEA R12, P3, R201.reuse, R4, 0x2 ;  /* 0x00000004c90ca211 */ /* 0x050fe400078610ff */
[-C--:B------:R-:W-:Y:S02]  /*a250*/  @!P0 LEA.HI.X R11, R202, R5.reuse, R230, 0x2, P6 ;  /* 0x00000005ca0b8211 */ /* 0x080fe400030f14e6 */
[----:B------:R-:W-:-:S02]  /*a260*/  @!P2 LEA.HI.X R13, R201, R5, R229, 0x2, P3 ;  /* 0x00000005c90da211 */ /* 0x000fc400018f14e5 */
[----:B------:R-:W-:Y:S01]  /*a270*/  ISETP.GE.AND P3, PT, R19, UR4, PT ;  /* 0x0000000413007c0c */ /* 0x000fe2000bf66270 */
[----:B------:R4:W-:Y:S01]  /*a280*/  @!P0 ST.E.64 desc[UR40][R10.64], R106 ;  /* 0x0000006a0a008985 */ /* 0x0009e2000c101b28 */
[CC--:B--2---:R-:W-:Y:S02]  /*a290*/  @!P1 LEA R14, P6, R200.reuse, R4.reuse, 0x2 ;  /* 0x00000004c80e9211 */ /* 0x0c4fe400078c10ff */
[CC--:B---3--:R-:W-:Y:S01]  /*a2a0*/  @!P4 LEA R6, P0, R23.reuse, R4.reuse, 0x2 ;  /* 0x000000041706c211 */ /* 0x0c8fe200078010ff */
[----:B------:R2:W-:Y:S01]  /*a2b0*/  @!P2 ST.E.64 desc[UR40][R12.64], R110 ;  /* 0x0000006e0c00a985 */ /* 0x0005e2000c101b28 */
[-C--:B------:R-:W-:Y:S02]  /*a2c0*/  @!P1 LEA.HI.X R15, R200, R5.reuse, R228, 0x2, P6 ;  /* 0x00000005c80f9211 */ /* 0x080fe400030f14e4 */
[----:B0-----:R-:W-:Y:S02]  /*a2d0*/  @!P5 LEA R8, P6, R22, R4, 0x2 ;  /* 0x000000041608d211 */ /* 0x001fe400078c10ff */
[----:B------:R-:W-:Y:S01]  /*a2e0*/  @!P4 LEA.HI.X R7, R23, R5, R227, 0x2, P0 ;  /* 0x000000051707c211 */ /* 0x000fe200000f14e3 */
[----:B------:R-:W-:Y:S01]  /*a2f0*/  @!P1 ST.E.64 desc[UR40][R14.64], R114 ;  /* 0x000000720e009985 */ /* 0x000fe2000c101b28 */
[----:B------:R-:W-:-:S02]  /*a300*/  ISETP.GE.AND P0, PT, R18, UR4, PT ;  /* 0x0000000412007c0c */ /* 0x000fc4000bf06270 */
[-C--:B------:R-:W-:Y:S01]  /*a310*/  @!P5 LEA.HI.X R9, R22, R5.reuse, R226, 0x2, P6 ;  /* 0x000000051609d211 */ /* 0x080fe200030f14e2 */
[----:B------:R0:W-:Y:S01]  /*a320*/  @!P4 ST.E.64 desc[UR40][R6.64], R118 ;  /* 0x000000760600c985 */ /* 0x0001e2000c101b28 */
[----:B------:R-:W-:Y:S02]  /*a330*/  ISETP.GE.AND P1, PT, R25, UR4, PT ;  /* 0x0000000419007c0c */ /* 0x000fe4000bf26270 */
[----:B-1----:R-:W-:Y:S01]  /*a340*/  @!P3 LEA R20, P2, R19, R4, 0x2 ;  /* 0x000000041314b211 */ /* 0x002fe200078410ff */
[----:B------:R1:W-:Y:S01]  /*a350*/  @!P5 ST.E.64 desc[UR40][R8.64], R122 ;  /* 0x0000007a0800d985 */ /* 0x0003e2000c101b28 */
[----:B------:R-:W-:Y:S02]  /*a360*/  ISETP.GE.AND P4, PT, R17, UR4, PT ;  /* 0x0000000411007c0c */ /* 0x000fe4000bf86270 */
[----:B------:R-:W-:Y:S02]  /*a370*/  ISETP.GE.AND P5, PT, R16, UR4, PT ;  /* 0x0000000410007c0c */ /* 0x000fe4000bfa6270 */
[----:B------:R-:W-:-:S02]  /*a380*/  @!P3 LEA.HI.X R21, R19, R5, R225, 0x2, P2 ;  /* 0x000000051315b211 */ /* 0x000fc400010f14e1 */
[----:B------:R-:W-:Y:S02]  /*a390*/  ISETP.GE.AND P2, PT, R3, UR4, PT ;  /* 0x0000000403007c0c */ /* 0x000fe4000bf46270 */
[CC--:B----4-:R-:W-:Y:S01]  /*a3a0*/  @!P0 LEA R10, P6, R18.reuse, R4.reuse, 0x2 ;  /* 0x00000004120a8211 */ /* 0x0d0fe200078c10ff */
[----:B------:R4:W-:Y:S01]  /*a3b0*/  @!P3 ST.E.64 desc[UR40][R20.64], R126 ;  /* 0x0000007e1400b985 */ /* 0x0009e2000c101b28 */
[-C--:B--2---:R-:W-:Y:S02]  /*a3c0*/  @!P1 LEA R12, P3, R25, R4.reuse, 0x2 ;  /* 0x00000004190c9211 */ /* 0x084fe400078610ff */
[-C--:B------:R-:W-:Y:S02]  /*a3d0*/  @!P0 LEA.HI.X R11, R18, R5.reuse, R224, 0x2, P6 ;  /* 0x00000005120b8211 */ /* 0x080fe400030f14e0 */
[----:B0-----:R-:W-:Y:S02]  /*a3e0*/  @!P4 LEA R6, P6, R17, R4, 0x2 ;  /* 0x000000041106c211 */ /* 0x001fe400078c10ff */
[----:B------:R-:W-:Y:S01]  /*a3f0*/  @!P1 LEA.HI.X R13, R25, R5, R0, 0x2, P3 ;  /* 0x00000005190d9211 */ /* 0x000fe200018f1400 */
[----:B------:R4:W-:Y:S01]  /*a400*/  @!P0 ST.E.64 desc[UR40][R10.64], R130 ;  /* 0x000000820a008985 */ /* 0x0009e2000c101b28 */
[----:B------:R-:W-:-:S02]  /*a410*/  SHF.R.S32.HI R25, RZ, 0x1f, R16 ;  /* 0x0000001fff197819 */ /* 0x000fc40000011410 */
[CC--:B-1----:R-:W-:Y:S02]  /*a420*/  @!P5 LEA R8, P3, R16.reuse, R4.reuse, 0x2 ;  /* 0x000000041008d211 */ /* 0x0c2fe400078610ff */
[-C--:B------:R-:W-:Y:S02]  /*a430*/  @!P4 LEA.HI.X R7, R17, R5.reuse, R223, 0x2, P6 ;  /* 0x000000051107c211 */ /* 0x080fe400030f14df */
[----:B------:R-:W-:Y:S02]  /*a440*/  SHF.R.S32.HI R0, RZ, 0x1f, R3 ;  /* 0x0000001fff007819 */ /* 0x000fe40000011403 */
[C---:B------:R-:W-:Y:S01]  /*a450*/  @!P2 LEA R14, P6, R3.reuse, R4, 0x2 ;  /* 0x00000004030ea211 */ /* 0x040fe200078c10ff */
[----:B------:R4:W-:Y:S01]  /*a460*/  @!P4 ST.E.64 desc[UR40][R6.64], R134 ;  /* 0x000000860600c985 */ /* 0x0009e2000c101b28 */
[-C--:B------:R-:W-:Y:S02]  /*a470*/  @!P5 LEA.HI.X R9, R16, R5.reuse, R25, 0x2, P3 ;  /* 0x000000051009d211 */ /* 0x080fe400018f1419 */
[----:B------:R-:W-:Y:S01]  /*a480*/  @!P2 LEA.HI.X R15, R3, R5, R0, 0x2, P6 ;  /* 0x00000005030fa211 */ /* 0x000fe200030f1400 */
[----:B------:R-:W-:-:S02]  /*a490*/  VIADD R3, R2, 0xf8 ;  /* 0x000000f802037836 */ /* 0x000fc40000000000 */
[----:B------:R4:W-:Y:S03]  /*a4a0*/  @!P5 ST.E.64 desc[UR40][R8.64], R138 ;  /* 0x0000008a0800d985 */ /* 0x0009e6000c101b28 */
[----:B------:R-:W-:Y:S01]  /*a4b0*/  ISETP.GE.AND P0, PT, R3, UR4, PT ;  /* 0x0000000403007c0c */ /* 0x000fe2000bf06270 */
[----:B------:R4:W-:Y:S04]  /*a4c0*/  @!P1 ST.E.64 desc[UR40][R12.64], R142 ;  /* 0x0000008e0c009985 */ /* 0x0009e8000c101b28 */
[----:B------:R4:W-:Y:S08]  /*a4d0*/  @!P2 ST.E.64 desc[UR40][R14.64], R146 ;  /* 0x000000920e00a985 */ /* 0x0009f0000c101b28 */
[----:B------:R-:W-:Y:S05]  /*a4e0*/  @P0 BRA `(.L_x_392) ;  /* 0x0000000c00f00947 */ /* 0x000fea0003800000 */
[----:B------:R-:W-:Y:S02]  /*a4f0*/  LEA R4, P0, R3, R4, 0x2 ;  /* 0x0000000403047211 */ /* 0x000fe400078010ff */
[----:B------:R-:W-:-:S04]  /*a500*/  SHF.R.S32.HI R0, RZ, 0x1f, R3 ;  /* 0x0000001fff007819 */ /* 0x000fc80000011403 */
[----:B------:R-:W-:-:S05]  /*a510*/  LEA.HI.X R5, R3, R5, R0, 0x2, P0 ;  /* 0x0000000503057211 */ /* 0x000fca00000f1400 */
[----:B------:R2:W-:Y:S01]  /*a520*/  ST.E.64 desc[UR40][R4.64], R150 ;  /* 0x0000009604007985 */ /* 0x0005e2000c101b28 */
[----:B------:R-:W-:Y:S05]  /*a530*/  BRA `(.L_x_392) ;  /* 0x0000000c00dc7947 */ /* 0x000fea0003800000 */
.L_x_383:
[----:B------:R-:W-:Y:S02]  /*a540*/  ULDC.64 UR8, c[0x0][0xc00] ;  /* 0x0003000000087ab9 */ /* 0x000fe40000000a00 */
[----:B------:R-:W-:-:S04]  /*a550*/  UISETP.NE.U32.AND UP0, UPT, UR8, URZ, UPT ;  /* 0x0000003f0800728c */ /* 0x000fc8000bf05070 */
[----:B------:R-:W-:-:S03]  /*a560*/  UISETP.NE.AND.EX UP0, UPT, UR9, URZ, UPT, UP0 ;  /* 0x0000003f0900728c */ /* 0x000fc6000bf05300 */
[----:B------:R-:W-:Y:S02]  /*a570*/  ULDC.64 UR8, c[0x0][0xc00] ;  /* 0x0003000000087ab9 */ /* 0x000fe40000000a00 */
[----:B------:R-:W-:Y:S01]  /*a580*/  UIMAD.WIDE UR8, UR46, 0x4, UR8 ;  /* 0x000000042e0878a5 */ /* 0x000fe2000f8e0208 */
[----:B------:R-:W-:-:S05]  /*a590*/  PLOP3.LUT P1, PT, PT, PT, UP0, 0x80, 0x0 ;  /* 0x000000000000781c */ /* 0x000fca0003f2f008 */
[----:B------:R-:W-:Y:S02]  /*a5a0*/  IMAD.U32 R4, RZ, RZ, UR8 ;  /* 0x00000008ff047e24 */ /* 0x000fe4000f8e00ff */
[----:B------:R-:W-:Y:S01]  /*a5b0*/  IMAD.U32 R5, RZ, RZ, UR9 ;  /* 0x00000009ff057e24 */ /* 0x000fe2000f8e00ff */
[----:B------:R-:W-:Y:S02]  /*a5c0*/  ULDC.64 UR8, c[0x0][0xc08] ;  /* 0x0003020000087ab9 */ /* 0x000fe40000000a00 */
[----:B------:R-:W-:-:S03]  /*a5d0*/  UISETP.NE.U32.AND UP1, UPT, UR8, URZ, UPT ;  /* 0x0000003f0800728c */ /* 0x000fc6000bf25070 */
[----:B------:R-:W2:Y:S01]  /*a5e0*/  @P1 LDG.E R8, desc[UR40][R4.64] ;  /* 0x0000002804081981 */ /* 0x000ea2000c1e1900 */
[----:B------:R-:W-:Y:S01]  /*a5f0*/  UISETP.NE.AND.EX UP1, UPT, UR9, URZ, UPT, UP1 ;  /* 0x0000003f0900728c */ /* 0x000fe2000bf25310 */
[----:B------:R-:W-:Y:S02]  /*a600*/  ULDC UR4, c[0x0][0xa88] ;  /* 0x0002a20000047ab9 */ /* 0x000fe40000000800 */
[----:B------:R-:W-:-:S03]  /*a610*/  IMAD.U32 R0, RZ, RZ, UR4 ;  /* 0x00000004ff007e24 */ /* 0x000fc6000f8e00ff */
[----:B------:R-:W-:-:S05]  /*a620*/  PLOP3.LUT P2, PT, PT, PT, UP1, 0x80, 0x0 ;  /* 0x000000000000781c */ /* 0x000fca0003f4f018 */
[----:B------:R-:W-:Y:S02]  /*a630*/  @UP1 ULDC.64 UR8, c[0x0][0xc08] ;  /* 0x0003020000081ab9 */ /* 0x000fe40000000a00 */
[----:B------:R-:W-:-:S06]  /*a640*/  @UP1 UIMAD.WIDE UR8, UR46, 0x4, UR8 ;  /* 0x000000042e0818a5 */ /* 0x000fcc000f8e0208 */
[----:B------:R-:W-:Y:S02]  /*a650*/  IMAD.U32 R6, RZ, RZ, UR8 ;  /* 0x00000008ff067e24 */ /* 0x000fe4000f8e00ff */
[----:B------:R-:W-:-:S05]  /*a660*/  IMAD.U32 R7, RZ, RZ, UR9 ;  /* 0x00000009ff077e24 */ /* 0x000fca000f8e00ff */
[----:B------:R0:W5:Y:S01]  /*a670*/  @P2 LDG.E R0, desc[UR40][R6.64] ;  /* 0x0000002806002981 */ /* 0x000162000c1e1900 */
[----:B------:R-:W-:Y:S01]  /*a680*/  UMOV UR4, URZ ;  /* 0x0000003f00047c82 */ /* 0x000fe20008000000 */
[----:B------:R-:W-:Y:S01]  /*a690*/  UISETP.NE.AND UP1, UPT, UR39, URZ, UPT ;  /* 0x0000003f2700728c */ /* 0x000fe2000bf25270 */
[----:B------:R-:W1:Y:S10]  /*a6a0*/  S2R R3, SR_TID.X ;  /* 0x0000000000037919 */ /* 0x000e740000002100 */
[----:B------:R-:W-:Y:S01]  /*a6b0*/  @!UP1 ULDC UR39, c[0x0][0xad4] ;  /* 0x0002b50000279ab9 */ /* 0x000fe20000000800 */
[----:B--2---:R-:W-:Y:S01]  /*a6c0*/  @P1 R2UR UR4, R8 ;  /* 0x00000000080412ca */ /* 0x004fe200000e0000 */
[----:B-1----:R-:W-:-:S05]  /*a6d0*/  VIADD R8, R3, 0xffffff80 ;  /* 0xffffff8003087836 */ /* 0x002fca0000000000 */
[----:B------:R-:W-:-:S07]  /*a6e0*/  ISETP.GT.AND P0, PT, R8, 0x7f, PT ;  /* 0x0000007f0800780c */ /* 0x000fce0003f04270 */
[----:B------:R-:W-:Y:S01]  /*a6f0*/  USHF.R.S32.HI UR19, URZ, 0x1f, UR4 ;  /* 0x0000001f3f137899 */ /* 0x000fe20008011404 */
[----:B0-----:R-:W-:Y:S11]  /*a700*/  @P2 BRA `(.L_x_395) ;  /* 0x0000000000102947 */ /* 0x001ff60003800000 */
[----:B------:R-:W-:Y:S05]  /*a710*/  @!P1 BRA `(.L_x_395) ;  /* 0x00000000000c9947 */ /* 0x000fea0003800000 */
[----:B------:R-:W2:Y:S04]  /*a720*/  LDG.E R3, desc[UR40][R4.64] ;  /* 0x0000002804037981 */ /* 0x000ea8000c1e1900 */
[----:B-----5:R-:W2:Y:S02]  /*a730*/  LDG.E R0, desc[UR40][R4.64+0x4] ;  /* 0x0000042804007981 */ /* 0x020ea4000c1e1900 */
[----:B--2---:R-:W-:-:S07]  /*a740*/  IMAD.IADD R0, R0, 0x1, -R3 ;  /* 0x0000000100007824 */ /* 0x004fce00078e0a03 */
.L_x_395:
[----:B------:R-:W-:Y:S01]  /*a750*/  USEL UR46, UR46, URZ, !UP0 ;  /* 0x0000003f2e2e7287 */ /* 0x000fe2000c000000 */
[----:B------:R-:W-:Y:S01]  /*a760*/  BSSY B1, `(.L_x_396) ;  /* 0x0000039000017945 */ /* 0x000fe20003800000 */
[----:B------:R-:W-:-:S03]  /*a770*/  USEL UR45, UR45, URZ, !UP0 ;  /* 0x0000003f2d2d7287 */ /* 0x000fc6000c000000 */
[----:B------:R-:W-:Y:S09]  /*a780*/  @P0 BRA `(.L_x_397) ;  /* 0x0000000000d80947 */ /* 0x000ff20003800000 */
[----:B------:R-:W0:Y:S01]  /*a790*/  S2R R3, SR_TID.X ;  /* 0x0000000000037919 */ /* 0x000e220000002100 */
[----:B------:R-:W1:Y:S01]  /*a7a0*/  LDC R9, c[0x0][0xbe8] ;  /* 0x0002fa00ff097b82 */ /* 0x000e620000000800 */
[----:B------:R-:W-:-:S04]  /*a7b0*/  IMAD.U32 R4, RZ, RZ, UR44 ;  /* 0x0000002cff047e24 */ /* 0x000fc8000f8e00ff */
[----:B0-----:R-:W-:Y:S02]  /*a7c0*/  IMAD R3, R4, 0x80, R3 ;  /* 0x0000008004037824 */ /* 0x001fe400078e0203 */
[----:B-1---5:R-:W-:Y:S02]  /*a7d0*/  IMAD R4, R0, R9, RZ ;  /* 0x0000000900047224 */ /* 0x022fe400078e02ff */
[----:B------:R-:W-:-:S05]  /*a7e0*/  VIADD R6, R3, 0xffffff80 ;  /* 0xffffff8003067836 */ /* 0x000fca0000000000 */
[----:B------:R-:W-:-:S13]  /*a7f0*/  ISETP.GE.AND P0, PT, R6, R4, PT ;  /* 0x000000040600720c */ /* 0x000fda0003f06270 */
[----:B------:R-:W-:Y:S05]  /*a800*/  @P0 BRA `(.L_x_397) ;  /* 0x0000000000b80947 */ /* 0x000fea0003800000 */
[----:B------:R-:W-:Y:S01]  /*a810*/  ISETP.NE.AND P0, PT, R9, 0x1, PT ;  /* 0x000000010900780c */ /* 0x000fe20003f05270 */
[----:B------:R-:W-:Y:S01]  /*a820*/  UISETP.GT.AND UP0, UPT, UR39, 0x1, UPT ;  /* 0x000000012700788c */ /* 0x000fe2000bf04270 */
[----:B------:R-:W-:-:S03]  /*a830*/  UMOV UR17, 0x9b8 ;  /* 0x000009b800117882 */ /* 0x000fc60000000000 */
[----:B------:R-:W-:Y:S02]  /*a840*/  USEL UR17, UR17, 0x978, UP0 ;  /* 0x0000097811117887 */ /* 0x000fe40008000000 */
[----:B------:R-:W-:-:S06]  /*a850*/  USEL UR16, UR42, URZ, UP0 ;  /* 0x0000003f2a107287 */ /* 0x000fcc0008000000 */
[----:B------:R-:W0:Y:S04]  /*a860*/  @P0 LDC R3, c[0x0][0xbec] ;  /* 0x0002fb00ff030b82 */ /* 0x000e280000000800 */
[----:B------:R-:W-:Y:S01]  /*a870*/  ULDC.64 UR8, c[0x0][UR17+0x218] ;  /* 0x0000860011087abb */ /* 0x000fe20008000a00 */
[----:B------:R-:W-:Y:S01]  /*a880*/  ULDC.64 UR12, c[0x0][UR17+0x220] ;  /* 0x00008800110c7abb */ /* 0x000fe20008000a00 */
[----:B------:R-:W-:Y:S01]  /*a890*/  ULDC.64 UR14, c[0x0][UR17+0x228] ;  /* 0x00008a00110e7abb */ /* 0x000fe20008000a00 */
[----:B------:R-:W-:Y:S01]  /*a8a0*/  UIMAD.WIDE.U32 UR10, UR8, UR43, URZ ;  /* 0x0000002b080a72a5 */ /* 0x000fe2000f8e003f */
[----:B------:R-:W1:Y:S01]  /*a8b0*/  @P0 LDC R5, c[0x0][0xbf0] ;  /* 0x0002fc00ff050b82 */ /* 0x000e620000000800 */
[----:B------:R-:W-:Y:S02]  /*a8c0*/  UIMAD UR18, UR9, UR43, URZ ;  /* 0x0000002b091272a4 */ /* 0x000fe4000f8e023f */
[----:B------:R-:W-:-:S02]  /*a8d0*/  UIMAD UR13, UR13, UR46, URZ ;  /* 0x0000002e0d0d72a4 */ /* 0x000fc4000f8e023f */
[----:B------:R-:W-:Y:S02]  /*a8e0*/  UIMAD.WIDE.U32 UR20, UR14, UR16, URZ ;  /* 0x000000100e1472a5 */ /* 0x000fe4000f8e003f */
[----:B------:R-:W-:Y:S02]  /*a8f0*/  UIMAD.WIDE.U32 UR8, UR12, UR46, URZ ;  /* 0x0000002e0c0872a5 */ /* 0x000fe4000f8e003f */
[----:B------:R-:W-:Y:S02]  /*a900*/  UIMAD UR14, UR15, UR16, URZ ;  /* 0x000000100f0e72a4 */ /* 0x000fe4000f8e023f */
[----:B------:R-:W-:Y:S02]  /*a910*/  UIMAD UR13, UR12, UR45, UR13 ;  /* 0x0000002d0c0d72a4 */ /* 0x000fe4000f8e020d */
[----:B------:R-:W-:Y:S02]  /*a920*/  UIADD3 UR10, UP1, UP2, UR8, UR10, UR4 ;  /* 0x0000000a080a7290 */ /* 0x000fe4000fa3e004 */
[----:B------:R-:W-:Y:S01]  /*a930*/  UIADD3 UR14, UR21, UR14, URZ ;  /* 0x0000000e150e7290 */ /* 0x000fe2000fffe03f */
[----:B0-----:R-:W-:Y:S01]  /*a940*/  @P0 IMAD.HI.U32 R4, R6, R3, RZ ;  /* 0x0000000306040227 */ /* 0x001fe200078e00ff */
[----:B------:R-:W-:-:S02]  /*a950*/  UIADD3 UR18, UR11, UR18, URZ ;  /* 0x000000120b127290 */ /* 0x000fc4000fffe03f */
[----:B------:R-:W-:Y:S01]  /*a960*/  UIADD3 UR13, UR9, UR13, URZ ;  /* 0x0000000d090d7290 */ /* 0x000fe2000fffe03f */
[----:B------:R-:W-:Y:S02]  /*a970*/  IMAD.MOV.U32 R3, RZ, RZ, R6 ;  /* 0x000000ffff037224 */ /* 0x000fe400078e0006 */
[----:B------:R-:W-:Y:S01]  /*a980*/  IMAD.U32 R10, RZ, RZ, UR14 ;  /* 0x0000000eff0a7e24 */ /* 0x000fe2000f8e00ff */
[----:B------:R-:W-:Y:S01]  /*a990*/  ULDC.64 UR8, c[0x0][UR17+0x210] ;  /* 0x0000840011087abb */ /* 0x000fe20008000a00 */
[----:B-1----:R-:W-:Y:S01]  /*a9a0*/  @P0 SHF.R.U32.HI R3, RZ, R5, R4 ;  /* 0x00000005ff030219 */ /* 0x002fe20000011604 */
[----:B------:R-:W-:Y:S02]  /*a9b0*/  IMAD.U32 R4, RZ, RZ, UR20 ;  /* 0x00000014ff047e24 */ /* 0x000fe4000f8e00ff */
[----:B------:R-:W-:Y:S01]  /*a9c0*/  IMAD.U32 R5, RZ, RZ, UR21 ;  /* 0x00000015ff057e24 */ /* 0x000fe2000f8e00ff */
[--C-:B------:R-:W-:Y:S01]  /*a9d0*/  SHF.R.S32.HI R5, RZ, 0x1f, R3.reuse ;  /* 0x0000001fff057819 */ /* 0x100fe20000011403 */
[----:B------:R-:W-:Y:S01]  /*a9e0*/  IMAD.MOV R7, RZ, RZ, -R3 ;  /* 0x000000ffff077224 */ /* 0x000fe200078e0a03 */
[----:B------:R-:W-:Y:S01]  /*a9f0*/  IADD3 R4, P0, P1, R3, UR10, R4 ;  /* 0x0000000a03047c10 */ /* 0x000fe2000f91e004 */
[----:B------:R-:W-:-:S02]  /*aa00*/  UIADD3.X UR10, UR13, UR18, UR19, UP1, UP2 ;  /* 0x000000120d0a7290 */ /* 0x000fc40008fe4413 */
[----:B------:R-:W-:-:S04]  /*aa10*/  IMAD R7, R9, R7, R6 ;  /* 0x0000000709077224 */ /* 0x000fc800078e0206 */
[----:B------:R-:W-:Y:S01]  /*aa20*/  IADD3.X R5, R5, UR10, R10, P0, P1 ;  /* 0x0000000a05057c10 */ /* 0x000fe200087e240a */
[C---:B------:R-:W-:Y:S01]  /*aa30*/  IMAD R6, R7.reuse, UR9, RZ ;  /* 0x0000000907067c24 */ /* 0x040fe2000f8e02ff */
[----:B------:R-:W-:Y:S01]  /*aa40*/  SHF.R.S32.HI R3, RZ, 0x1f, R7 ;  /* 0x0000001fff037819 */ /* 0x000fe20000011407 */
[----:B------:R-:W-:Y:S01]  /*aa50*/  ULDC.64 UR10, c[0x0][0xba8] ;  /* 0x0002ea00000a7ab9 */ /* 0x000fe20000000a00 */
[----:B------:R-:W-:Y:S01]  /*aa60*/  @!UP0 ULDC UR10, c[0x0][0xb50] ;  /* 0x0002d400000a8ab9 */ /* 0x000fe20000000800 */
[----:B------:R-:W-:Y:S01]  /*aa70*/  IMAD.WIDE.U32 R4, R7, UR8, R4 ;  /* 0x0000000807047c25 */ /* 0x000fe2000f8e0004 */
[----:B------:R-:W-:-:S03]  /*aa80*/  @!UP0 ULDC UR11, c[0x0][0xb54] ;  /* 0x0002d500000b8ab9 */ /* 0x000fc60000000800 */
[----:B------:R-:W-:Y:S01]  /*aa90*/  IMAD R3, R3, UR8, R6 ;  /* 0x0000000803037c24 */ /* 0x000fe2000f8e0206 */
[----:B------:R-:W-:-:S03]  /*aaa0*/  LEA R6, P0, R4, UR10, 0x2 ;  /* 0x0000000a04067c11 */ /* 0x000fc6000f8010ff */
[----:B------:R-:W-:-:S05]  /*aab0*/  IMAD.IADD R3, R5, 0x1, R3 ;  /* 0x0000000105037824 */ /* 0x000fca00078e0203 */
[----:B------:R-:W-:Y:S01]  /*aac0*/  LEA.HI.X R7, R4, UR11, R3, 0x2, P0 ;  /* 0x0000000b04077c11 */ /* 0x000fe200080f1403 */
[----:B------:R-:W-:-:S05]  /*aad0*/  IMAD.MOV.U32 R3, RZ, RZ, -0x800000 ;  /* 0xff800000ff037424 */ /* 0x000fca00078e00ff */
[----:B------:R0:W-:Y:S02]  /*aae0*/  STG.E desc[UR40][R6.64], R3 ;  /* 0x0000000306007986 */ /* 0x0001e4000c101928 */
.L_x_397:
[----:B------:R-:W-:Y:S05]  /*aaf0*/  BSYNC B1 ;  /* 0x0000000000017941 */ /* 0x000fea0003800000 */
.L_x_396:
[----:B------:R-:W-:-:S06]  /*ab00*/  UISETP.GT.AND UP0, UPT, UR39, 0x1, UPT ;  /* 0x000000012700788c */ /* 0x000fcc000bf04270 */
[----:B------:R-:W-:-:S13]  /*ab10*/  PLOP3.LUT P0, PT, PT, PT, UP0, 0x80, 0x0 ;  /* 0x000000000000781c */ /* 0x000fda0003f0f008 */
[----:B------:R-:W-:Y:S05]  /*ab20*/  @P0 BRA `(.L_x_392) ;  /* 0x0000000800600947 */ /* 0x000fea0003800000 */
[----:B------:R-:W1:Y:S01]  /*ab30*/  LDC R11, c[0x0][0xbe8] ;  /* 0x0002fa00ff0b7b82 */ /* 0x000e620000000800 */
[----:B0-----:R-:W-:Y:S01]  /*ab40*/  SHF.R.S32.HI R3, RZ, 0x1f, R8 ;  /* 0x0000001fff037819 */ /* 0x001fe20000011408 */
[----:B------:R-:W-:Y:S01]  /*ab50*/  ULDC.64 UR10, c[0x0][0xaa0] ;  /* 0x0002a800000a7ab9 */ /* 0x000fe20000000a00 */
[----:B------:R-:W-:Y:S01]  /*ab60*/  BSSY B1, `(.L_x_398) ;  /* 0x0000052000017945 */ /* 0x000fe20003800000 */
[----:B------:R-:W-:Y:S01]  /*ab70*/  UIMAD.WIDE.U32 UR8, UR4, UR10, URZ ;  /* 0x0000000a040872a5 */ /* 0x000fe2000f8e003f */
[----:B------:R-:W-:Y:S01]  /*ab80*/  LEA.HI R3, R3, R8, RZ, 0x3 ;  /* 0x0000000803037211 */ /* 0x000fe200078f18ff */
[----:B------:R-:W-:-:S03]  /*ab90*/  UIMAD UR10, UR19, UR10, URZ ;  /* 0x0000000a130a72a4 */ /* 0x000fc6000f8e023f */
[----:B------:R-:W-:Y:S01]  /*aba0*/  LOP3.LUT R9, R3, 0xfffffff8, RZ, 0xc0, !PT ;  /* 0xfffffff803097812 */ /* 0x000fe200078ec0ff */
[----:B------:R-:W-:Y:S01]  /*abb0*/  UIMAD UR10, UR4, UR11, UR10 ;  /* 0x0000000b040a72a4 */ /* 0x000fe2000f8e020a */
[----:B------:R-:W-:-:S03]  /*abc0*/  SHF.R.S32.HI R13, RZ, 0x3, R3 ;  /* 0x00000003ff0d7819 */ /* 0x000fc60000011403 */
[----:B------:R-:W-:Y:S01]  /*abd0*/  IMAD.IADD R10, R8, 0x1, -R9 ;  /* 0x00000001080a7824 */ /* 0x000fe200078e0a09 */
[----:B------:R-:W-:Y:S01]  /*abe0*/  UIADD3 UR9, UR9, UR10, URZ ;  /* 0x0000000a09097290 */ /* 0x000fe2000fffe03f */
[----:B------:R-:W-:Y:S02]  /*abf0*/  IMAD.U32 R8, RZ, RZ, UR44 ;  /* 0x0000002cff087e24 */ /* 0x000fe4000f8e00ff */
[----:B------:R-:W-:Y:S01]  /*ac00*/  IMAD R3, R10, 0x20, R13 ;  /* 0x000000200a037824 */ /* 0x000fe200078e020d */
[----:B------:R-:W-:Y:S02]  /*ac10*/  ULDC.64 UR10, c[0x0][0xae8] ;  /* 0x0002ba00000a7ab9 */ /* 0x000fe40000000a00 */
[----:B------:R-:W-:Y:S01]  /*ac20*/  UIMAD.WIDE.U32 UR8, UR43, UR10, UR8 ;  /* 0x0000000a2b0872a5 */ /* 0x000fe2000f8e0008 */
[----:B------:R-:W-:Y:S01]  /*ac30*/  IMAD R8, R8, 0x80, R3 ;  /* 0x0000008008087824 */ /* 0x000fe200078e0203 */
[----:B-1----:R-:W-:Y:S02]  /*ac40*/  ISETP.NE.AND P0, PT, R11, 0x1, PT ;  /* 0x000000010b00780c */ /* 0x002fe40003f05270 */
[----:B------:R-:W-:Y:S01]  /*ac50*/  UIMAD UR9, UR43, UR11, UR9 ;  /* 0x0000000b2b0972a4 */ /* 0x000fe2000f8e0209 */
[----:B------:R-:W-:-:S02]  /*ac60*/  IMAD.MOV.U32 R3, RZ, RZ, R8 ;  /* 0x000000ffff037224 */ /* 0x000fc400078e0008 */
[----:B------:R-:W-:Y:S02]  /*ac70*/  ULDC.64 UR10, c[0x0][0xaf0] ;  /* 0x0002bc00000a7ab9 */ /* 0x000fe40000000a00 */
[----:B------:R-:W-:Y:S02]  /*ac80*/  UIMAD UR45, UR45, UR10, URZ ;  /* 0x0000000a2d2d72a4 */ /* 0x000fe4000f8e023f */
[----:B------:R-:W-:Y:S02]  /*ac90*/  UIMAD.WIDE.U32 UR8, UR46, UR10, UR8 ;  /* 0x0000000a2e0872a5 */ /* 0x000fe4000f8e0008 */
[----:B------:R-:W-:Y:S02]  /*aca0*/  UIMAD UR4, UR46, UR11, UR45 ;  /* 0x0000000b2e0472a4 */ /* 0x000fe4000f8e022d */
[----:B------:R-:W0:Y:S02]  /*acb0*/  @P0 LDC R5, c[0x0][0xbec] ;  /* 0x0002fb00ff050b82 */ /* 0x000e240000000800 */
[----:B------:R-:W-:Y:S01]  /*acc0*/  UIADD3 UR4, UR9, UR4, URZ ;  /* 0x0000000409047290 */ /* 0x000fe2000fffe03f */
[----:B------:R-:W-:-:S05]  /*acd0*/  ULDC.64 UR10, c[0x0][0xae0] ;  /* 0x0002b800000a7ab9 */ /* 0x000fca0000000a00 */
[----:B------:R-:W1:Y:S01]  /*ace0*/  @P0 LDC R7, c[0x0][0xbf0] ;  /* 0x0002fc00ff070b82 */ /* 0x000e620000000800 */
[----:B0-----:R-:W-:-:S04]  /*acf0*/  @P0 IMAD.HI.U32 R4, R8, R5, RZ ;  /* 0x0000000508040227 */ /* 0x001fc800078e00ff */
[----:B------:R-:W-:Y:S02]  /*ad00*/  IMAD.U32 R5, RZ, RZ, UR9 ;  /* 0x00000009ff057e24 */ /* 0x000fe4000f8e00ff */
[----:B------:R-:W-:Y:S01]  /*ad10*/  IMAD.U32 R5, RZ, RZ, UR4 ;  /* 0x00000004ff057e24 */ /* 0x000fe2000f8e00ff */
[----:B-1----:R-:W-:Y:S01]  /*ad20*/  @P0 SHF.R.U32.HI R3, RZ, R7, R4 ;  /* 0x00000007ff030219 */ /* 0x002fe20000011604 */
[----:B------:R-:W-:Y:S01]  /*ad30*/  IMAD.U32 R4, RZ, RZ, UR8 ;  /* 0x00000008ff047e24 */ /* 0x000fe2000f8e00ff */
[----:B------:R-:W-:Y:S02]  /*ad40*/  ULDC.64 UR8, c[0x0][0xad8] ;  /* 0x0002b60000087ab9 */ /* 0x000fe40000000a00 */
[--C-:B------:R-:W-:Y:S01]  /*ad50*/  SHF.R.S32.HI R6, RZ, 0x1f, R3.reuse ;  /* 0x0000001fff067819 */ /* 0x100fe20000011403 */
[----:B------:R-:W-:Y:S02]  /*ad60*/  IMAD.MOV R7, RZ, RZ, -R3 ;  /* 0x000000ffff077224 */ /* 0x000fe400078e0a03 */
[----:B------:R-:W-:-:S04]  /*ad70*/  IMAD.WIDE.U32 R4, R3, UR10, R4 ;  /* 0x0000000a03047c25 */ /* 0x000fc8000f8e0004 */
[----:B------:R-:W-:Y:S02]  /*ad80*/  IMAD R7, R11, R7, R8 ;  /* 0x000000070b077224 */ /* 0x000fe400078e0208 */
[----:B------:R-:W-:Y:S02]  /*ad90*/  IMAD R6, R6, UR10, RZ ;  /* 0x0000000a06067c24 */ /* 0x000fe4000f8e02ff */
[----:B------:R-:W-:Y:S02]  /*ada0*/  IMAD.U32 R8, RZ, RZ, UR44 ;  /* 0x0000002cff087e24 */ /* 0x000fe4000f8e00ff */
[----:B------:R-:W-:Y:S01]  /*adb0*/  IMAD R9, R3, UR11, R6 ;  /* 0x0000000b03097c24 */ /* 0x000fe2000f8e0206 */
[----:B------:R-:W-:Y:S01]  /*adc0*/  SHF.R.S32.HI R6, RZ, 0x1f, R7 ;  /* 0x0000001fff067819 */ /* 0x000fe20000011407 */
[----:B------:R-:W-:Y:S02]  /*add0*/  IMAD R8, R8, 0x80, R13 ;  /* 0x0000008008087824 */ /* 0x000fe400078e020d */
[----:B------:R-:W-:-:S02]  /*ade0*/  IMAD.IADD R5, R5, 0x1, R9 ;  /* 0x0000000105057824 */ /* 0x000fc400078e0209 */
[----:B------:R-:W-:Y:S02]  /*adf0*/  IMAD R6, R6, UR8, RZ ;  /* 0x0000000806067c24 */ /* 0x000fe4000f8e02ff */
[----:B------:R-:W-:-:S04]  /*ae00*/  IMAD.WIDE.U32 R4, R7, UR8, R4 ;  /* 0x0000000807047c25 */ /* 0x000fc8000f8e0004 */
[----:B------:R-:W-:Y:S01]  /*ae10*/  IMAD R9, R7, UR9, R6 ;  /* 0x0000000907097c24 */ /* 0x000fe2000f8e0206 */
[----:B------:R-:W-:Y:S01]  /*ae20*/  ULDC.64 UR8, c[0x0][0xa80] ;  /* 0x0002a00000087ab9 */ /* 0x000fe20000000a00 */
[----:B-----5:R-:W-:Y:S01]  /*ae30*/  IMAD R11, R0, R11, RZ ;  /* 0x0000000b000b7224 */ /* 0x020fe200078e02ff */
[----:B------:R-:W-:Y:S01]  /*ae40*/  LEA R6, P2, R4, UR8, 0x1 ;  /* 0x0000000804067c11 */ /* 0x000fe2000f8408ff */
[C---:B------:R-:W-:Y:S02]  /*ae50*/  VIADD R3, R8.reuse, 0x40 ;  /* 0x0000004008037836 */ /* 0x040fe40000000000 */
[----:B------:R-:W-:Y:S02]  /*ae60*/  IMAD.IADD R5, R5, 0x1, R9 ;  /* 0x0000000105057824 */ /* 0x000fe400078e0209 */
[----:B------:R-:W-:Y:S01]  /*ae70*/  VIADD R0, R8, 0x20 ;  /* 0x0000002008007836 */ /* 0x000fe20000000000 */
[----:B------:R-:W-:Y:S01]  /*ae80*/  ISETP.GE.AND P0, PT, R3, R11, PT ;  /* 0x0000000b0300720c */ /* 0x000fe20003f06270 */
[----:B------:R-:W-:Y:S01]  /*ae90*/  IMAD.SHL.U32 R7, R10, 0x8, RZ ;  /* 0x000000080a077824 */ /* 0x000fe200078e00ff */
[----:B------:R-:W-:-:S02]  /*aea0*/  LEA.HI.X R3, R4, UR9, R5, 0x1, P2 ;  /* 0x0000000904037c11 */ /* 0x000fc400090f0c05 */
[-C--:B------:R-:W-:Y:S01]  /*aeb0*/  ISETP.GE.AND P2, PT, R8, R11.reuse, PT ;  /* 0x0000000b0800720c */ /* 0x080fe20003f46270 */
[C---:B------:R-:W-:Y:S01]  /*aec0*/  VIADD R13, R7.reuse, 0xc0 ;  /* 0x000000c0070d7836 */ /* 0x040fe20000000000 */
[----:B------:R-:W-:Y:S01]  /*aed0*/  ISETP.GE.AND P1, PT, R0, R11, PT ;  /* 0x0000000b0000720c */ /* 0x000fe20003f26270 */
[C---:B------:R-:W-:Y:S01]  /*aee0*/  VIADD R15, R7.reuse, 0x40 ;  /* 0x00000040070f7836 */ /* 0x040fe20000000000 */
[----:B------:R0:W1:Y:S01]  /*aef0*/  SHFL.IDX PT, R4, R6, RZ, 0x181f ;  /* 0x00181fff06047589 */ /* 0x00006200000e0000 */
[----:B------:R-:W-:Y:S01]  /*af00*/  VIADD R9, R7, 0x80 ;  /* 0x0000008007097836 */ /* 0x000fe20000000000 */
[----:B------:R-:W-:Y:S02]  /*af10*/  SHF.R.S32.HI R14, RZ, 0x1f, R7 ;  /* 0x0000001fff0e7819 */ /* 0x000fe40000011407 */
[----:B------:R0:W2:Y:S01]  /*af20*/  SHFL.IDX PT, R0, R3, RZ, 0x181f ;  /* 0x00181fff03007589 */ /* 0x0000a200000e0000 */
[----:B------:R-:W-:Y:S02]  /*af30*/  SHF.R.S32.HI R10, RZ, 0x1f, R13 ;  /* 0x0000001fff0a7819 */ /* 0x000fe4000001140d */
[----:B------:R-:W-:-:S02]  /*af40*/  SHF.R.S32.HI R12, RZ, 0x1f, R15 ;  /* 0x0000001fff0c7819 */ /* 0x000fc4000001140f */
[----:B------:R-:W-:Y:S01]  /*af50*/  SHF.R.S32.HI R20, RZ, 0x1f, R9 ;  /* 0x0000001fff147819 */ /* 0x000fe20000011409 */
[----:B------:R-:W-:Y:S06]  /*af60*/  @P2 BRA `(.L_x_399) ;  /* 0x0000000000442947 */ /* 0x000fec0003800000 */
        /* <DEDUP_REMOVED lines=8> */
[----:B------:R3:W-:Y:S01]  /*aff0*/  @!P5 ST.E.128 desc[UR40][R24.64], RZ ;  /* 0x000000ff1800d985 */ /* 0x0007e2000c101d28 */
[----:B------:R-:W-:Y:S02]  /*b000*/  @!P4 LEA.HI.X R27, R15, R0, R12, 0x1, P6 ;  /* 0x000000000f1bc211 */ /* 0x000fe400030f0c0c */
[----:B------:R-:W-:-:S03]  /*b010*/  @!P3 LEA R28, P6, R9, R4, 0x1 ;  /* 0x00000004091cb211 */ /* 0x000fc600078c08ff */
[----:B------:R3:W-:Y:S01]  /*b020*/  @!P4 ST.E.128 desc[UR40][R26.64], RZ ;  /* 0x000000ff1a00c985 */ /* 0x0007e2000c101d28 */
[----:B------:R-:W-:Y:S02]  /*b030*/  @!P3 LEA.HI.X R29, R9, R0, R20, 0x1, P6 ;  /* 0x00000000091db211 */ /* 0x000fe400030f0c14 */
[----:B------:R-:W-:-:S03]  /*b040*/  @!P2 LEA R4, P6, R13, R4, 0x1 ;  /* 0x000000040d04a211 */ /* 0x000fc600078c08ff */
[----:B------:R3:W-:Y:S01]  /*b050*/  @!P3 ST.E.128 desc[UR40][R28.64], RZ ;  /* 0x000000ff1c00b985 */ /* 0x0007e2000c101d28 */
[----:B------:R-:W-:-:S05]  /*b060*/  @!P2 LEA.HI.X R5, R13, R0, R10, 0x1, P6 ;  /* 0x000000000d05a211 */ /* 0x000fca00030f0c0a */
[----:B------:R3:W-:Y:S04]  /*b070*/  @!P2 ST.E.128 desc[UR40][R4.64], RZ ;  /* 0x000000ff0400a985 */ /* 0x0007e8000c101d28 */
.L_x_399:
[----:B------:R-:W-:Y:S05]  /*b080*/  BSYNC B1 ;  /* 0x0000000000017941 */ /* 0x000fea0003800000 */
.L_x_398:
[----:B--2---:R2:W4:Y:S01]  /*b090*/  SHFL.IDX PT, R0, R3, 0x1, 0x181f ;  /* 0x00381f0003007f89 */ /* 0x00452200000e0000 */
[----:B------:R-:W-:Y:S03]  /*b0a0*/  BSSY B1, `(.L_x_400) ;  /* 0x0000014000017945 */ /* 0x000fe60003800000 */
[----:B-1-3--:R2:W1:Y:S01]  /*b0b0*/  SHFL.IDX PT, R4, R6, 0x1, 0x181f ;  /* 0x00381f0006047f89 */ /* 0x00a46200000e0000 */
[----:B------:R-:W-:Y:S05]  /*b0c0*/  @P1 BRA `(.L_x_401) ;  /* 0x0000000000441947 */ /* 0x000fea0003800000 */
[----:B------:R-:W-:Y:S02]  /*b0d0*/  ULDC UR4, c[0x0][0xac8] ;  /* 0x0002b20000047ab9 */ /* 0x000fe40000000800 */
[----:B------:R-:W-:Y:S02]  /*b0e0*/  ISETP.GE.AND P4, PT, R7, UR4, PT ;  /* 0x0000000407007c0c */ /* 0x000fe4000bf86270 */
[----:B------:R-:W-:Y:S02]  /*b0f0*/  ISETP.GE.AND P3, PT, R15, UR4, PT ;  /* 0x000000040f007c0c */ /* 0x000fe4000bf66270 */
[----:B------:R-:W-:Y:S02]  /*b100*/  ISETP.GE.AND P2, PT, R9, UR4, PT ;  /* 0x0000000409007c0c */ /* 0x000fe4000bf46270 */
[----:B------:R-:W-:-:S07]  /*b110*/  ISETP.GE.AND P1, PT, R13, UR4, PT ;  /* 0x000000040d007c0c */ /* 0x000fce000bf26270 */
[-C--:B-1----:R-:W-:Y:S02]  /*b120*/  @!P4 LEA R24, P6, R7, R4.reuse, 0x1 ;  /* 0x000000040718c211 */ /* 0x082fe400078c08ff */
[----:B------:R-:W-:Y:S02]  /*b130*/  @!P3 LEA R26, P5, R15, R4, 0x1 ;  /* 0x000000040f1ab211 */ /* 0x000fe400078a08ff */
[----:B----4-:R-:W-:Y:S02]  /*b140*/  @!P4 LEA.HI.X R25, R7, R0, R14, 0x1, P6 ;  /* 0x000000000719c211 */ /* 0x010fe400030f0c0e */
[----:B------:R-:W-:Y:S02]  /*b150*/  @!P2 LEA R28, P6, R9, R4, 0x1 ;  /* 0x00000004091ca211 */ /* 0x000fe400078c08ff */
[----:B------:R-:W-:Y:S01]  /*b160*/  @!P3 LEA.HI.X R27, R15, R0, R12, 0x1, P5 ;  /* 0x000000000f1bb211 */ /* 0x000fe200028f0c0c */
[----:B------:R3:W-:Y:S01]  /*b170*/  @!P4 ST.E.128 desc[UR40][R24.64], RZ ;  /* 0x000000ff1800c985 */ /* 0x0007e2000c101d28 */
[----:B------:R-:W-:-:S02]  /*b180*/  @!P1 LEA R4, P5, R13, R4, 0x1 ;  /* 0x000000040d049211 */ /* 0x000fc400078a08ff */
[-C--:B------:R-:W-:Y:S01]  /*b190*/  @!P2 LEA.HI.X R29, R9, R0.reuse, R20, 0x1, P6 ;  /* 0x00000000091da211 */ /* 0x080fe200030f0c14 */
[----:B------:R3:W-:Y:S01]  /*b1a0*/  @!P3 ST.E.128 desc[UR40][R26.64], RZ ;  /* 0x000000ff1a00b985 */ /* 0x0007e2000c101d28 */
[----:B------:R-:W-:-:S03]  /*b1b0*/  @!P1 LEA.HI.X R5, R13, R0, R10, 0x1, P5 ;  /* 0x000000000d059211 */ /* 0x000fc600028f0c0a */
[----:B------:R3:W-:Y:S04]  /*b1c0*/  @!P2 ST.E.128 desc[UR40][R28.64], RZ ;  /* 0x000000ff1c00a985 */ /* 0x0007e8000c101d28 */
[----:B------:R3:W-:Y:S02]  /*b1d0*/  @!P1 ST.E.128 desc[UR40][R4.64], RZ ;  /* 0x000000ff04009985 */ /* 0x0007e4000c101d28 */
.L_x_401:
[----:B------:R-:W-:Y:S05]  /*b1e0*/  BSYNC B1 ;  /* 0x0000000000017941 */ /* 0x000fea0003800000 */
.L_x_400:
[----:B----4-:R4:W0:Y:S01]  /*b1f0*/  SHFL.IDX PT, R0, R3, 0x2, 0x181f ;  /* 0x00581f0003007f89 */ /* 0x01082200000e0000 */
        /* <DEDUP_REMOVED lines=9> */
[-C--:B------:R-:W-:Y:S02]  /*b290*/  @!P2 LEA R26, P5, R15, R4.reuse, 0x1 ;  /* 0x000000040f1aa211 */ /* 0x080fe400078a08ff */
[----:B------:R-:W-:Y:S02]  /*b2a0*/  @!P1 LEA R28, P4, R9, R4, 0x1 ;  /* 0x00000004091c9211 */ /* 0x000fe400078808ff */
[----:B0-----:R-:W-:Y:S02]  /*b2b0*/  @!P3 LEA.HI.X R25, R7, R0, R14, 0x1, P6 ;  /* 0x000000000719b211 */ /* 0x001fe400030f0c0e */
[----:B------:R-:W-:Y:S02]  /*b2c0*/  @!P0 LEA R4, P6, R13, R4, 0x1 ;  /* 0x000000040d048211 */ /* 0x000fe400078c08ff */
[-C--:B------:R-:W-:Y:S01]  /*b2d0*/  @!P2 LEA.HI.X R27, R15, R0.reuse, R12, 0x1, P5 ;  /* 0x000000000f1ba211 */ /* 0x080fe200028f0c0c */
[----:B------:R3:W-:Y:S01]  /*b2e0*/  @!P3 ST.E.128 desc[UR40][R24.64], RZ ;  /* 0x000000ff1800b985 */ /* 0x0007e2000c101d28 */
[----:B------:R-:W-:-:S02]  /*b2f0*/  @!P1 LEA.HI.X R29, R9, R0, R20, 0x1, P4 ;  /* 0x00000000091d9211 */ /* 0x000fc400020f0c14 */
[----:B------:R-:W-:Y:S01]  /*b300*/  @!P0 LEA.HI.X R5, R13, R0, R10, 0x1, P6 ;  /* 0x000000000d058211 */ /* 0x000fe200030f0c0a */
[----:B------:R3:W-:Y:S04]  /*b310*/  @!P2 ST.E.128 desc[UR40][R26.64], RZ ;  /* 0x000000ff1a00a985 */ /* 0x0007e8000c101d28 */
[----:B------:R3:W-:Y:S04]  /*b320*/  @!P1 ST.E.128 desc[UR40][R28.64], RZ ;  /* 0x000000ff1c009985 */ /* 0x0007e8000c101d28 */
[----:B------:R3:W-:Y:S02]  /*b330*/  @!P0 ST.E.128 desc[UR40][R4.64], RZ ;  /* 0x000000ff04008985 */ /* 0x0007e4000c101d28 */
.L_x_403:
[----:B------:R-:W-:Y:S05]  /*b340*/  BSYNC B1 ;  /* 0x0000000000017941 */ /* 0x000fea0003800000 */
.L_x_402:
[----:B0-----:R-:W-:Y:S01]  /*b350*/  VIADD R0, R8, 0x60 ;  /* 0x0000006008007836 */ /* 0x001fe20000000000 */
[----:B--2-4-:R-:W0:Y:S04]  /*b360*/  SHFL.IDX PT, R3, R3, 0x3, 0x181f ;  /* 0x00781f0003037f89 */ /* 0x014e2800000e0000 */
[----:B------:R-:W-:Y:S01]  /*b370*/  ISETP.GE.AND P0, PT, R0, R11, PT ;  /* 0x0000000b0000720c */ /* 0x000fe20003f06270 */
[----:B-1-3--:R1:W2:-:S12]  /*b380*/  SHFL.IDX PT, R4, R6, 0x3, 0x181f ;  /* 0x00781f0006047f89 */ /* 0x00a29800000e0000 */
[----:B-1----:R-:W-:Y:S05]  /*b390*/  @P0 BRA `(.L_x_392) ;  /* 0x0000000000440947 */ /* 0x002fea0003800000 */
[----:B------:R-:W-:Y:S02]  /*b3a0*/  ULDC UR4, c[0x0][0xac8] ;  /* 0x0002b20000047ab9 */ /* 0x000fe40000000800 */
[----:B------:R-:W-:Y:S02]  /*b3b0*/  ISETP.GE.AND P3, PT, R7, UR4, PT ;  /* 0x0000000407007c0c */ /* 0x000fe4000bf66270 */
[----:B------:R-:W-:Y:S02]  /*b3c0*/  ISETP.GE.AND P2, PT, R15, UR4, PT ;  /* 0x000000040f007c0c */ /* 0x000fe4000bf46270 */
[----:B------:R-:W-:Y:S02]  /*b3d0*/  ISETP.GE.AND P1, PT, R9, UR4, PT ;  /* 0x0000000409007c0c */ /* 0x000fe4000bf26270 */
[----:B------:R-:W-:-:S07]  /*b3e0*/  ISETP.GE.AND P0, PT, R13, UR4, PT ;  /* 0x000000040d007c0c */ /* 0x000fce000bf06270 */
[----:B--2---:R-:W-:-:S04]  /*b3f0*/  @!P3 LEA R6, P4, R7, R4, 0x1 ;  /* 0x000000040706b211 */ /* 0x004fc800078808ff */
[-C--:B0-----:R-:W-:Y:S02]  /*b400*/  @!P3 LEA.HI.X R7, R7, R3.reuse, R14, 0x1, P4 ;  /* 0x000000030707b211 */ /* 0x081fe400020f0c0e */
[-C--:B------:R-:W-:Y:S02]  /*b410*/  @!P2 LEA R14, P4, R15, R4.reuse, 0x1 ;  /* 0x000000040f0ea211 */ /* 0x080fe400078808ff */
[-C--:B------:R-:W-:Y:S01]  /*b420*/  @!P1 LEA R8, P5, R9, R4.reuse, 0x1 ;  /* 0x0000000409089211 */ /* 0x080fe200078a08ff */
[----:B------:R0:W-:Y:S01]  /*b430*/  @!P3 ST.E.128 desc[UR40][R6.64], RZ ;  /* 0x000000ff0600b985 */ /* 0x0001e2000c101d28 */
[----:B------:R-:W-:Y:S02]  /*b440*/  @!P0 LEA R4, P6, R13, R4, 0x1 ;  /* 0x000000040d048211 */ /* 0x000fe400078c08ff */
[-C--:B------:R-:W-:Y:S02]  /*b450*/  @!P2 LEA.HI.X R15, R15, R3.reuse, R12, 0x1, P4 ;  /* 0x000000030f0fa211 */ /* 0x080fe400020f0c0c */
[----:B------:R-:W-:-:S02]  /*b460*/  @!P1 LEA.HI.X R9, R9, R3, R20, 0x1, P5 ;  /* 0x0000000309099211 */ /* 0x000fc400028f0c14 */
[----:B------:R-:W-:Y:S01]  /*b470*/  @!P0 LEA.HI.X R5, R13, R3, R10, 0x1, P6 ;  /* 0x000000030d058211 */ /* 0x000fe200030f0c0a */
[----:B------:R0:W-:Y:S04]  /*b480*/  @!P2 ST.E.128 desc[UR40][R14.64], RZ ;  /* 0x000000ff0e00a985 */ /* 0x0001e8000c101d28 */
[----:B------:R0:W-:Y:S04]  /*b490*/  @!P1 ST.E.128 desc[UR40][R8.64], RZ ;  /* 0x000000ff08009985 */ /* 0x0001e8000c101d28 */
[----:B------:R0:W-:Y:S02]  /*b4a0*/  @!P0 ST.E.128 desc[UR40][R4.64], RZ ;  /* 0x000000ff04008985 */ /* 0x0001e4000c101d28 */
.L_x_392:
[----:B------:R-:W-:Y:S05]  /*b4b0*/  BSYNC B0 ;  /* 0x0000000000007941 */ /* 0x000fea0003800000 */
.L_x_382:
[----:B------:R-:W-:Y:S02]  /*b4c0*/  ULDC UR4, c[0x0][0xc3c] ;  /* 0x00030f0000047ab9 */ /* 0x000fe40000000800 */
[----:B------:R-:W-:-:S06]  /*b4d0*/  UISETP.GE.AND UP0, UPT, UR7, UR4, UPT ;  /* 0x000000040700728c */ /* 0x000fcc000bf06270 */
[----:B------:R-:W-:-:S13]  /*b4e0*/  PLOP3.LUT P0, PT, PT, PT, UP0, 0x80, 0x0 ;  /* 0x000000000000781c */ /* 0x000fda0003f0f008 */
[----:B------:R-:W-:Y:S05]  /*b4f0*/  @!P0 BRA `(.L_x_404) ;  /* 0xffffff5c000c8947 */ /* 0x000fea000383ffff */
[----:B------:R-:W-:Y:S05]  /*b500*/  EXIT ;  /* 0x000000000000794d */ /* 0x000fea0003800000 */
.L_x_357:
[----:B------:R-:W-:-:S08]  /*b510*/  NOP ;  /* 0x0000000000007918 */ /* 0x000fd00000000000 */
[----:B------:R-:W0:-:S00]  /*b520*/  USETMAXREG.DEALLOC.CTAPOOL 0x18 ;  /* 0x00000018000079c8 */ /* 0x000e0000080e0500 */
[----:B0-----:R-:W-:Y:S01]  /*b530*/  LOP3.LUT R0, R0, 0x3, RZ, 0xc0, !PT ;  /* 0x0000000300007812 */ /* 0x001fe200078ec0ff */
[----:B------:R-:W-:-:S05]  /*b540*/  IMAD.MOV.U32 R7, RZ, RZ, RZ ;  /* 0x000000ffff077224 */ /* 0x000fca00078e00ff */
[----:B------:R-:W0:Y:S02]  /*b550*/  SHFL.IDX PT, R0, R0, RZ, 0x1f ;  /* 0x00001fff00007589 */ /* 0x000e2400000e0000 */
[----:B0-----:R-:W-:-:S04]  /*b560*/  ISETP.NE.AND P0, PT, R0, RZ, PT ;  /* 0x000000ff0000720c */ /* 0x001fc80003f05270 */
[----:B------:R-:W-:-:S05]  /*b570*/  P2R R0, PR, RZ, 0x1 ;  /* 0x00000001ff007803 */ /* 0x000fca0000000000 */
[----:B------:R0:W-:Y:S04]  /*b580*/  STL [R1+0x5c], R0 ;  /* 0x00005c0001007387 */ /* 0x0001e80000100800 */
[----:B------:R-:W-:Y:S05]  /*b590*/  @!P0 BRA `(.L_x_405) ;  /* 0x0000000000248947 */ /* 0x000fea0003800000 */
[----:B------:R-:W1:Y:S08]  /*b5a0*/  S2UR UR5, SR_CgaCtaId ;  /* 0x00000000000579c3 */ /* 0x000e700000008800 */
[----:B------:R-:W-:Y:S06]  /*b5b0*/  BAR.SYNC.DEFER_BLOCKING 0x5, 0x180 ;  /* 0x0146000000007b1d */ /* 0x000fec0000010000 */
[----:B------:R-:W-:-:S02]  /*b5c0*/  UMOV UR4, 0x400 ;  /* 0x0000040000047882 */ /* 0x000fc40000000000 */
[----:B-1----:R-:W-:-:S09]  /*b5d0*/  ULEA UR4, UR5, UR4, 0x18 ;  /* 0x0000000405047291 */ /* 0x002fd2000f8ec03f */
[----:B------:R-:W1:Y:S04]  /*b5e0*/  LDS.128 R8, [UR4+0x228d0] ;  /* 0x0228d004ff087984 */ /* 0x000e680008000c00 */
[----:B-1----:R1:W-:Y:S04]  /*b5f0*/  STL.64 [R1], R8 ;  /* 0x0000000801007387 */ /* 0x0023e80000100a00 */
[----:B------:R1:W-:Y:S01]  /*b600*/  STL.64 [R1+0x8], R10 ;  /* 0x0000080a01007387 */ /* 0x0003e20000100a00 */
[----:B------:R-:W-:Y:S06]  /*b610*/  BAR.ARV 0x4, 0x180 ;  /* 0x0106000000007b1d */ /* 0x000fec0000002000 */
[----:B------:R-:W-:Y:S05]  /*b620*/  BRA `(.L_x_406) ;  /* 0x0000000800a47947 */ /* 0x000fea0003800000 */
.L_x_405:
[----:B0-----:R-:W-:Y:S01]  /*b630*/  LOP3.LUT R0, R6, 0x1f, RZ, 0xc0, !PT ;  /* 0x0000001f06007812 */ /* 0x001fe200078ec0ff */
[----:B------:R-:W-:Y:S01]  /*b640*/  ULDC UR4, c[0x0][0xc3c] ;  /* 0x00030f0000047ab9 */ /* 0x000fe20000000800 */
[----:B------:R-:W-:Y:S01]  /*b650*/  IMAD.MOV.U32 R10, RZ, RZ, RZ ;  /* 0x000000ffff0a7224 */ /* 0x000fe200078e00ff */
[----:B------:R-:W0:Y:S01]  /*b660*/  S2UR UR6, SR_CTAID.X ;  /* 0x00000000000679c3 */ /* 0x000e220000002500 */
[----:B------:R-:W-:Y:S01]  /*b670*/  ISETP.NE.AND P0, PT, R0, 0x1f, PT ;  /* 0x0000001f0000780c */ /* 0x000fe20003f05270 */
[----:B------:R-:W-:-:S03]  /*b680*/  ULDC UR5, c[0x0][0xc38] ;  /* 0x00030e0000057ab9 */ /* 0x000fc60000000800 */
[----:B------:R-:W-:-:S13]  /*b690*/  ISETP.GE.OR P1, PT, R0, UR4, !P0 ;  /* 0x0000000400007c0c */ /* 0x000fda000c726670 */
[----:B------:R-:W1:Y:S08]  /*b6a0*/  @!P1 LDC.64 R2, c[0x0][0xc80] ;  /* 0x00032000ff029b82 */ /* 0x000e700000000a00 */
[----:B------:R-:W2:Y:S01]  /*b6b0*/  @!P1 LDC.64 R4, c[0x0][0xc78] ;  /* 0x00031e00ff049b82 */ /* 0x000ea20000000a00 */
[----:B-1----:R-:W-:-:S05]  /*b6c0*/  @!P1 IMAD.WIDE.U32 R2, R0, 0x4, R2 ;  /* 0x0000000400029825 */ /* 0x002fca00078e0002 */
[----:B------:R2:W3:Y:S02]  /*b6d0*/  @!P1 LDG.E R7, desc[UR40][R2.64] ;  /* 0x0000002802079981 */ /* 0x0004e4000c1e1900 */
[----:B--2---:R-:W-:-:S05]  /*b6e0*/  @!P1 IMAD.WIDE.U32 R2, R0, 0x4, R4 ;  /* 0x0000000400029825 */ /* 0x004fca00078e0004 */
[----:B------:R-:W3:Y:S01]  /*b6f0*/  @!P1 LDG.E R10, desc[UR40][R2.64] ;  /* 0x00000028020a9981 */ /* 0x000ee2000c1e1900 */
[C---:B------:R-:W-:Y:S01]  /*b700*/  ISETP.NE.AND P1, PT, R0.reuse, RZ, PT ;  /* 0x000000ff0000720c */ /* 0x040fe20003f25270 */
[----:B------:R-:W-:Y:S01]  /*b710*/  UMOV UR4, URZ ;  /* 0x0000003f00047c82 */ /* 0x000fe20008000000 */
[C---:B------:R-:W-:Y:S02]  /*b720*/  ISETP.GE.U32.AND P2, PT, R0.reuse, 0x2, PT ;  /* 0x000000020000780c */ /* 0x040fe40003f46070 */
[C---:B------:R-:W-:Y:S02]  /*b730*/  ISETP.GE.U32.AND P3, PT, R0.reuse, 0x4, PT ;  /* 0x000000040000780c */ /* 0x040fe40003f66070 */
[C---:B------:R-:W-:Y:S02]  /*b740*/  ISETP.GE.U32.AND P4, PT, R0.reuse, 0x8, PT ;  /* 0x000000080000780c */ /* 0x040fe40003f86070 */
[----:B------:R-:W-:Y:S01]  /*b750*/  ISETP.GE.U32.AND P5, PT, R0, 0x10, PT ;  /* 0x000000100000780c */ /* 0x000fe20003fa6070 */
[----:B---3--:R-:W-:-:S05]  /*b760*/  IMAD R4, R7, R10, RZ ;  /* 0x0000000a07047224 */ /* 0x008fca00078e02ff */
[----:B------:R-:W1:Y:S02]  /*b770*/  SHFL.UP PT, R5, R4, 0x1, RZ ;  /* 0x0420000004057989 */ /* 0x000e6400000e00ff */
[----:B-1----:R-:W-:-:S05]  /*b780*/  SEL R5, R5, RZ, P1 ;  /* 0x000000ff05057207 */ /* 0x002fca0000800000 */
[----:B------:R-:W-:-:S05]  /*b790*/  IMAD.IADD R5, R4, 0x1, R5 ;  /* 0x0000000104057824 */ /* 0x000fca00078e0205 */
        /* <DEDUP_REMOVED lines=12> */
[----:B------:R-:W1:Y:S02]  /*b860*/  SHFL.IDX PT, R8, R2, 0x1f, 0x1f ;  /* 0x03e01f0002087f89 */ /* 0x000e6400000e0000 */
[----:B-1----:R-:W-:-:S04]  /*b870*/  IMAD R8, R8, UR5, RZ ;  /* 0x0000000508087c24 */ /* 0x002fc8000f8e02ff */
[----:B------:R-:W-:Y:S01]  /*b880*/  IMAD.MOV.U32 R11, RZ, RZ, R8 ;  /* 0x000000ffff0b7224 */ /* 0x000fe200078e0008 */
[----:B0-----:R-:W-:-:S13]  /*b890*/  ISETP.GT.AND P6, PT, R8, UR6, PT ;  /* 0x0000000608007c0c */ /* 0x001fda000bfc4270 */
[----:B------:R-:W-:Y:S05]  /*b8a0*/  @P6 BRA `(.L_x_407) ;  /* 0x0000000000a46947 */ /* 0x000fea0003800000 */
[----:B------:R-:W-:Y:S01]  /*b8b0*/  IMAD.MOV.U32 R8, RZ, RZ, R11 ;  /* 0x000000ffff087224 */ /* 0x000fe200078e000b */
[----:B------:R-:W-:Y:S01]  /*b8c0*/  UMOV UR4, URZ ;  /* 0x0000003f00047c82 */ /* 0x000fe20008000000 */
[----:B------:R-:W-:-:S05]  /*b8d0*/  ULDC UR5, c[0x0][0xc38] ;  /* 0x00030e0000057ab9 */ /* 0x000fca0000000800 */
.L_x_409:
[----:B------:R-:W0:Y:S01]  /*b8e0*/  LDC R2, c[0x0][0xc3c] ;  /* 0x00030f00ff027b82 */ /* 0x000e220000000800 */
[----:B------:R-:W-:Y:S01]  /*b8f0*/  ULDC UR7, c[0x0][0xc3c] ;  /* 0x00030f0000077ab9 */ /* 0x000fe20000000800 */
[----:B------:R-:W-:Y:S01]  /*b900*/  UIADD3 UR4, UR4, 0x1f, URZ ;  /* 0x0000001f04047890 */ /* 0x000fe2000fffe03f */
[----:B------:R-:W-:-:S05]  /*b910*/  IMAD.U32 R3, RZ, RZ, UR7 ;  /* 0x00000007ff037e24 */ /* 0x000fca000f8e00ff */
[----:B------:R1:W-:Y:S01]  /*b920*/  STL [R1+0xc], R3 ;  /* 0x00000c0301007387 */ /* 0x0003e20000100800 */
[----:B0-----:R-:W-:-:S13]  /*b930*/  ISETP.LE.AND P6, PT, R2, UR4, PT ;  /* 0x0000000402007c0c */ /* 0x001fda000bfc3270 */
[----:B-1----:R-:W-:Y:S05]  /*b940*/  @P6 BRA `(.L_x_408) ;  /* 0x0000000400a46947 */ /* 0x002fea0003800000 */
[----:B------:R-:W-:Y:S02]  /*b950*/  VIADD R9, R0, UR4 ;  /* 0x0000000400097c36 */ /* 0x000fe40008000000 */
[----:B------:R-:W-:-:S03]  /*b960*/  IMAD.MOV.U32 R7, RZ, RZ, RZ ;  /* 0x000000ffff077224 */ /* 0x000fc600078e00ff */
[----:B------:R-:W-:-:S13]  /*b970*/  ISETP.GE.OR P6, PT, R9, R2, !P0 ;  /* 0x000000020900720c */ /* 0x000fda00047c6670 */
[----:B------:R-:W0:Y:S08]  /*b980*/  @!P6 LDC.64 R2, c[0x0][0xc80] ;  /* 0x00032000ff02eb82 */ /* 0x000e300000000a00 */
[----:B------:R-:W1:Y:S01]  /*b990*/  @!P6 LDC.64 R4, c[0x0][0xc78] ;  /* 0x00031e00ff04eb82 */ /* 0x000e620000000a00 */
[----:B------:R-:W-:Y:S02]  /*b9a0*/  IMAD.MOV.U32 R10, RZ, RZ, RZ ;  /* 0x000000ffff0a7224 */ /* 0x000fe400078e00ff */
[----:B0-----:R-:W-:-:S05]  /*b9b0*/  @!P6 IMAD.WIDE R2, R9, 0x4, R2 ;  /* 0x000000040902e825 */ /* 0x001fca00078e0202 */
[----:B------:R1:W2:Y:S02]  /*b9c0*/  @!P6 LDG.E R7, desc[UR40][R2.64] ;  /* 0x000000280207e981 */ /* 0x0002a4000c1e1900 */
[----:B-1----:R-:W-:-:S05]  /*b9d0*/  @!P6 IMAD.WIDE R2, R9, 0x4, R4 ;  /* 0x000000040902e825 */ /* 0x002fca00078e0204 */
[----:B------:R-:W2:Y:S02]  /*b9e0*/  @!P6 LDG.E R10, desc[UR40][R2.64] ;  /* 0x00000028020ae981 */ /* 0x000ea4000c1e1900 */
[----:B--2---:R-:W-:-:S05]  /*b9f0*/  IMAD R11, R7, R10, RZ ;  /* 0x0000000a070b7224 */ /* 0x004fca00078e02ff */
[----:B------:R-:W0:Y:S02]  /*ba00*/  SHFL.UP PT, R4, R11, 0x1, RZ ;  /* 0x042000000b047989 */ /* 0x000e2400000e00ff */
[----:B0-----:R-:W-:-:S05]  /*ba10*/  SEL R4, R4, RZ, P1 ;  /* 0x000000ff04047207 */ /* 0x001fca0000800000 */
[----:B------:R-:W-:-:S05]  /*ba20*/  IMAD.IADD R4, R11, 0x1, R4 ;  /* 0x000000010b047824 */ /* 0x000fca00078e0204 */
        /* <DEDUP_REMOVED lines=12> */
[----:B------:R-:W0:Y:S02]  /*baf0*/  SHFL.IDX PT, R4, R2, 0x1f, 0x1f ;  /* 0x03e01f0002047f89 */ /* 0x000e2400000e0000 */
[----:B0-----:R-:W-:-:S04]  /*bb00*/  IMAD R11, R4, UR5, RZ ;  /* 0x00000005040b7c24 */ /* 0x001fc8000f8e02ff */
[----:B------:R-:W-:-:S05]  /*bb10*/  IMAD.IADD R8, R11, 0x1, R8 ;  /* 0x000000010b087824 */ /* 0x000fca00078e0208 */
[----:B------:R-:W-:-:S13]  /*bb20*/  ISETP.GT.AND P6, PT, R8, UR6, PT ;  /* 0x0000000608007c0c */ /* 0x000fda000bfc4270 */
[----:B------:R-:W-:Y:S05]  /*bb30*/  @!P6 BRA `(.L_x_409) ;  /* 0xfffffffc0068e947 */ /* 0x000fea000383ffff */
.L_x_407:
[----:B------:R-:W-:Y:S02]  /*bb40*/  IMAD.IADD R11, R8, 0x1, -R11 ;  /* 0x00000001080b7824 */ /* 0x000fe400078e0a0b */
[----:B------:R-:W-:Y:S02]  /*bb50*/  IMAD.MOV.U32 R14, RZ, RZ, RZ ;  /* 0x000000ffff0e7224 */ /* 0x000fe400078e00ff */
[----:B------:R-:W-:-:S05]  /*bb60*/  IMAD R3, R2, UR5, R11 ;  /* 0x0000000502037c24 */ /* 0x000fca000f8e020b */
[----:B------:R-:W-:-:S13]  /*bb70*/  ISETP.GT.AND P0, PT, R3, UR6, PT ;  /* 0x0000000603007c0c */ /* 0x000fda000bf04270 */
[----:B------:R-:W-:-:S04]  /*bb80*/  VOTE.ANY R12, PT, !P0 ;  /* 0x00000000000c7806 */ /* 0x000fc800040e0100 */
[----:B------:R-:W0:Y:S01]  /*bb90*/  POPC R4, R12 ;  /* 0x0000000c00047309 */ /* 0x000e220000000000 */
[----:B------:R-:W-:Y:S01]  /*bba0*/  ISETP.NE.AND P0, PT, R12, RZ, PT ;  /* 0x000000ff0c00720c */ /* 0x000fe20003f05270 */
[----:B0-----:R-:W0:Y:S04]  /*bbb0*/  SHFL.IDX PT, R7, R7, R4, 0x1f ;  /* 0x00001f0407077589 */ /* 0x001e2800000e0000 */
[----:B------:R-:W1:Y:S01]  /*bbc0*/  SHFL.IDX PT, R9, R10, R4, 0x1f ;  /* 0x00001f040a097589 */ /* 0x000e6200000e0000 */
[----:B0-----:R-:W-:-:S04]  /*bbd0*/  IABS R5, R7 ;  /* 0x0000000700057213 */ /* 0x001fc80000000000 */
[----:B------:R-:W0:Y:S01]  /*bbe0*/  I2F.RP R13, R5 ;  /* 0x00000005000d7306 */ /* 0x000e220000209400 */
[----:B-1----:R-:W-:-:S07]  /*bbf0*/  IABS R8, R9 ;  /* 0x0000000900087213 */ /* 0x002fce0000000000 */
[----:B------:R-:W-:Y:S08]  /*bc00*/  I2F.RP R12, R8 ;  /* 0x00000008000c7306 */ /* 0x000ff00000209400 */
[----:B0-----:R-:W0:Y:S02]  /*bc10*/  MUFU.RCP R13, R13 ;  /* 0x0000000d000d7308 */ /* 0x001e240000001000 */
[----:B0-----:R-:W-:-:S06]  /*bc20*/  VIADD R3, R13, 0xffffffe ;  /* 0x0ffffffe0d037836 */ /* 0x001fcc0000000000 */
[----:B------:R-:W0:Y:S02]  /*bc30*/  F2I.FTZ.U32.TRUNC.NTZ R3, R3 ;  /* 0x0000000300037305 */ /* 0x000e24000021f000 */
[----:B0-----:R-:W-:Y:S01]  /*bc40*/  IMAD.MOV R16, RZ, RZ, -R3 ;  /* 0x000000ffff107224 */ /* 0x001fe200078e0a03 */
[----:B------:R-:W-:Y:S06]  /*bc50*/  @!P0 BRA `(.L_x_410) ;  /* 0x0000000000088947 */ /* 0x000fec0003800000 */
[----:B------:R-:W-:-:S05]  /*bc60*/  VIADD R13, R4, 0xffffffff ;  /* 0xffffffff040d7836 */ /* 0x000fca0000000000 */
[----:B------:R0:W1:Y:S02]  /*bc70*/  SHFL.IDX PT, R14, R2, R13, 0x1f ;  /* 0x00001f0d020e7589 */ /* 0x00006400000e0000 */
.L_x_410:
[----:B-1----:R-:W-:Y:S01]  /*bc80*/  IMAD R10, R14, UR5, R11 ;  /* 0x000000050e0a7c24 */ /* 0x002fe2000f8e020b */
[----:B------:R-:W1:Y:S01]  /*bc90*/  MUFU.RCP R12, R12 ;  /* 0x0000000c000c7308 */ /* 0x000e620000001000 */
[----:B------:R-:W-:Y:S02]  /*bca0*/  IMAD R11, R16, R5, RZ ;  /* 0x00000005100b7224 */ /* 0x000fe400078e02ff */
[----:B0-----:R-:W-:Y:S01]  /*bcb0*/  IMAD.MOV.U32 R2, RZ, RZ, RZ ;  /* 0x000000ffff027224 */ /* 0x001fe200078e00ff */
[----:B------:R0:W-:Y:S03]  /*bcc0*/  STL [R1], R10 ;  /* 0x0000000a01007387 */ /* 0x0001e60000100800 */
[----:B------:R-:W-:Y:S01]  /*bcd0*/  IMAD.HI.U32 R2, R3, R11, R2 ;  /* 0x0000000b03027227 */ /* 0x000fe200078e0002 */
[----:B------:R-:W-:-:S05]  /*bce0*/  IABS R11, R7 ;  /* 0x00000007000b7213 */ /* 0x000fca0000000000 */
[----:B------:R-:W-:Y:S01]  /*bcf0*/  IMAD.MOV R14, RZ, RZ, -R11 ;  /* 0x000000ffff0e7224 */ /* 0x000fe200078e0a0b */
[----:B0-----:R-:W-:-:S04]  /*bd00*/  IADD3 R10, -R10, UR6, RZ ;  /* 0x000000060a0a7c10 */ /* 0x001fc8000fffe1ff */
[----:B------:R-:W-:-:S05]  /*bd10*/  IABS R3, R10 ;  /* 0x0000000a00037213 */ /* 0x000fca0000000000 */
[----:B------:R-:W-:-:S04]  /*bd20*/  IMAD.HI.U32 R11, R2, R3, RZ ;  /* 0x00000003020b7227 */ /* 0x000fc800078e00ff */
[----:B------:R-:W-:Y:S02]  /*bd30*/  IMAD R2, R11, R14, R3 ;  /* 0x0000000e0b027224 */ /* 0x000fe400078e0203 */
[----:B-1----:R-:W-:-:S03]  /*bd40*/  VIADD R3, R12, 0xffffffe ;  /* 0x0ffffffe0c037836 */ /* 0x002fc60000000000 */
[----:B------:R-:W-:-:S03]  /*bd50*/  ISETP.GT.U32.AND P1, PT, R5, R2, PT ;  /* 0x000000020500720c */ /* 0x000fc60003f24070 */
[----:B------:R-:W0:Y:S10]  /*bd60*/  F2I.FTZ.U32.TRUNC.NTZ R3, R3 ;  /* 0x0000000300037305 */ /* 0x000e34000021f000 */
[----:B------:R-:W-:-:S02]  /*bd70*/  @!P1 IMAD.IADD R2, R2, 0x1, -R5 ;  /* 0x0000000102029824 */ /* 0x000fc400078e0a05 */
[----:B------:R-:W-:Y:S01]  /*bd80*/  @!P1 VIADD R11, R11, 0x1 ;  /* 0x000000010b0b9836 */ /* 0x000fe20000000000 */
[----:B------:R-:W-:Y:S02]  /*bd90*/  ISETP.NE.AND P1, PT, R7, RZ, PT ;  /* 0x000000ff0700720c */ /* 0x000fe40003f25270 */
[----:B------:R-:W-:Y:S01]  /*bda0*/  ISETP.GE.U32.AND P0, PT, R2, R5, PT ;  /* 0x000000050200720c */ /* 0x000fe20003f06070 */
[----:B0-----:R-:W-:Y:S02]  /*bdb0*/  IMAD.MOV R5, RZ, RZ, -R3 ;  /* 0x000000ffff057224 */ /* 0x001fe400078e0a03 */
[----:B------:R-:W-:Y:S02]  /*bdc0*/  IMAD.MOV.U32 R2, RZ, RZ, RZ ;  /* 0x000000ffff027224 */ /* 0x000fe400078e00ff */
[----:B------:R-:W-:-:S04]  /*bdd0*/  IMAD R5, R5, R8, RZ ;  /* 0x0000000805057224 */ /* 0x000fc800078e02ff */
[----:B------:R-:W-:Y:S01]  /*bde0*/  IMAD.HI.U32 R5, R3, R5, R2 ;  /* 0x0000000503057227 */ /* 0x000fe200078e0002 */
[----:B------:R-:W-:Y:S02]  /*bdf0*/  LOP3.LUT R2, R10, R7, RZ, 0x3c, !PT ;  /* 0x000000070a027212 */ /* 0x000fe400078e3cff */
[----:B------:R-:W-:Y:S01]  /*be00*/  IABS R3, R9 ;  /* 0x0000000900037213 */ /* 0x000fe20000000000 */
[----:B------:R-:W-:Y:S01]  /*be10*/  @P0 VIADD R11, R11, 0x1 ;  /* 0x000000010b0b0836 */ /* 0x000fe20000000000 */
[----:B------:R-:W-:-:S03]  /*be20*/  ISETP.GE.AND P2, PT, R2, RZ, PT ;  /* 0x000000ff0200720c */ /* 0x000fc60003f46270 */
[----:B------:R-:W-:-:S10]  /*be30*/  IMAD.MOV R3, RZ, RZ, -R3 ;  /* 0x000000ffff037224 */ /* 0x000fd400078e0a03 */
[----:B------:R-:W-:Y:S01]  /*be40*/  @!P2 IMAD.MOV R11, RZ, RZ, -R11 ;  /* 0x000000ffff0ba224 */ /* 0x000fe200078e0a0b */
[----:B------:R-:W-:-:S04]  /*be50*/  @!P1 LOP3.LUT R11, RZ, R7, RZ, 0x33, !PT ;  /* 0x00000007ff0b9212 */ /* 0x000fc800078e33ff */
[-C--:B------:R-:W-:Y:S01]  /*be60*/  IABS R2, R11.reuse ;  /* 0x0000000b00027213 */ /* 0x080fe20000000000 */
[----:B------:R-:W-:-:S04]  /*be70*/  IMAD R7, R7, R11, RZ ;  /* 0x0000000b07077224 */ /* 0x000fc800078e02ff */
[----:B------:R-:W-:-:S04]  /*be80*/  IMAD.HI.U32 R5, R5, R2, RZ ;  /* 0x0000000205057227 */ /* 0x000fc800078e00ff */
[----:B------:R-:W-:Y:S01]  /*be90*/  IMAD R3, R5, R3, R2 ;  /* 0x0000000305037224 */ /* 0x000fe200078e0202 */
[----:B------:R-:W-:-:S04]  /*bea0*/  LOP3.LUT R2, R11, R9, RZ, 0x3c, !PT ;  /* 0x000000090b027212 */ /* 0x000fc800078e3cff */
[----:B------:R-:W-:Y:S02]  /*beb0*/  ISETP.GT.U32.AND P1, PT, R8, R3, PT ;  /* 0x000000030800720c */ /* 0x000fe40003f24070 */
[----:B------:R-:W-:-:S11]  /*bec0*/  ISETP.GE.AND P2, PT, R2, RZ, PT ;  /* 0x000000ff0200720c */ /* 0x000fd60003f46270 */
[----:B------:R-:W-:Y:S02]  /*bed0*/  @!P1 IMAD.IADD R3, R3, 0x1, -R8 ;  /* 0x0000000103039824 */ /* 0x000fe400078e0a08 */
[----:B------:R-:W-:Y:S01]  /*bee0*/  @!P1 VIADD R5, R5, 0x1 ;  /* 0x0000000105059836 */ /* 0x000fe20000000000 */
[----:B------:R-:W-:Y:S02]  /*bef0*/  ISETP.NE.AND P1, PT, R9, RZ, PT ;  /* 0x000000ff0900720c */ /* 0x000fe40003f25270 */
[----:B------:R-:W-:-:S13]  /*bf00*/  ISETP.GE.U32.AND P0, PT, R3, R8, PT ;  /* 0x000000080300720c */ /* 0x000fda0003f06070 */
[----:B------:R-:W-:-:S04]  /*bf10*/  @P0 VIADD R5, R5, 0x1 ;  /* 0x0000000105050836 */ /* 0x000fc80000000000 */
[----:B------:R-:W-:Y:S01]  /*bf20*/  @!P2 IMAD.MOV R5, RZ, RZ, -R5 ;  /* 0x000000ffff05a224 */ /* 0x000fe200078e0a05 */
[----:B------:R-:W-:-:S05]  /*bf30*/  @!P1 LOP3.LUT R5, RZ, R9, RZ, 0x33, !PT ;  /* 0x00000009ff059212 */ /* 0x000fca00078e33ff */
[----:B------:R-:W-:-:S04]  /*bf40*/  IMAD.MOV R2, RZ, RZ, -R5 ;  /* 0x000000ffff027224 */ /* 0x000fc800078e0a05 */
[C---:B------:R-:W-:Y:S02]  /*bf50*/  IMAD R11, R9.reuse, R2, R11 ;  /* 0x00000002090b7224 */ /* 0x040fe400078e020b */
[----:B------:R-:W-:Y:S02]  /*bf60*/  IMAD R2, R9, 0x1000000, R5 ;  /* 0x0100000009027824 */ /* 0x000fe400078e0205 */
[----:B------:R-:W-:Y:S02]  /*bf70*/  IMAD.IADD R5, R10, 0x1, -R7 ;  /* 0x000000010a057824 */ /* 0x000fe400078e0a07 */
[----:B------:R-:W-:Y:S02]  /*bf80*/  IMAD R3, R11, 0x10000, R2 ;  /* 0x000100000b037824 */ /* 0x000fe400078e0202 */
[----:B------:R-:W-:Y:S01]  /*bf90*/  VIADD R2, R4, UR4 ;  /* 0x0000000404027c36 */ /* 0x000fe20008000000 */
[----:B------:R0:W-:Y:S04]  /*bfa0*/  STL [R1+0x4], R5 ;  /* 0x0000040501007387 */ /* 0x0001e80000100800 */
[----:B------:R0:W-:Y:S04]  /*bfb0*/  STL [R1+0xc], R2 ;  /* 0x00000c0201007387 */ /* 0x0001e80000100800 */
[----:B------:R0:W-:Y:S01]  /*bfc0*/  STL [R1+0x8], R3 ;  /* 0x0000080301007387 */ /* 0x0001e20000100800 */
[----:B------:R-:W-:Y:S05]  /*bfd0*/  BRA `(.L_x_411) ;  /* 0x0000000000107947 */ /* 0x000fea0003800000 */
.L_x_408:
[----:B------:R-:W-:Y:S01]  /*bfe0*/  IMAD.U32 R2, RZ, RZ, UR6 ;  /* 0x00000006ff027e24 */ /* 0x000fe2000f8e00ff */
[----:B------:R1:W-:Y:S04]  /*bff0*/  STL [R1+0x4], RZ ;  /* 0x000004ff01007387 */ /* 0x0003e80000100800 */
[----:B------:R1:W-:Y:S04]  /*c000*/  STL [R1+0x8], RZ ;  /* 0x000008ff01007387 */ /* 0x0003e80000100800 */
[----:B------:R1:W-:Y:S02]  /*c010*/  STL [R1], R2 ;  /* 0x0000000201007387 */ /* 0x0003e40000100800 */
.L_x_411:
[----:B------:R-:W2:Y:S04]  /*c020*/  LDL R8, [R1] ;  /* 0x0000000001087983 */ /* 0x000ea80000100800 */
[----:B------:R-:W2:Y:S04]  /*c030*/  LDL R9, [R1+0x4] ;  /* 0x0000040001097983 */ /* 0x000ea80000100800 */
[----:B------:R-:W2:Y:S04]  /*c040*/  LDL R10, [R1+0x8] ;  /* 0x00000800010a7983 */ /* 0x000ea80000100800 */
[----:B------:R-:W2:Y:S01]  /*c050*/  LDL R11, [R1+0xc] ;  /* 0x00000c00010b7983 */ /* 0x000ea20000100800 */
[----:B------:R-:W-:-:S13]  /*c060*/  ISETP.NE.AND P0, PT, R0, RZ, PT ;  /* 0x000000ff0000720c */ /* 0x000fda0003f05270 */
[----:B0-----:R-:W0:Y:S01]  /*c070*/  @!P0 S2R R3, SR_CgaCtaId ;  /* 0x0000000000038919 */ /* 0x001e220000008800 */
[----:B------:R-:W-:-:S04]  /*c080*/  @!P0 MOV R0, 0x400 ;  /* 0x0000040000008802 */ /* 0x000fc80000000f00 */
[----:B0-----:R-:W-:-:S05]  /*c090*/  @!P0 LEA R0, R3, R0, 0x18 ;  /* 0x0000000003008211 */ /* 0x001fca00078ec0ff */
[----:B--2---:R2:W-:Y:S01]  /*c0a0*/  @!P0 STS.128 [R0+0x228d0], R8 ;  /* 0x0228d00800008388 */ /* 0x0045e20000000c00 */
[----:B------:R-:W-:Y:S06]  /*c0b0*/  BAR.ARV 0x5, 0x180 ;  /* 0x0146000000007b1d */ /* 0x000fec0000002000 */
.L_x_406:
[----:B0-2---:R-:W2:Y:S01]  /*c0c0*/  LDL R0, [R1+0xc] ;  /* 0x00000c0001007983 */ /* 0x005ea20000100800 */
[----:B------:R-:W-:Y:S01]  /*c0d0*/  ULDC UR4, c[0x0][0xc3c] ;  /* 0x00030f0000047ab9 */ /* 0x000fe20000000800 */
[----:B------:R-:W-:Y:S02]  /*c0e0*/  IMAD.MOV.U32 R19, RZ, RZ, RZ ;  /* 0x000000ffff137224 */ /* 0x000fe400078e00ff */
[----:B------:R0:W-:Y:S01]  /*c0f0*/  STL [R1+0x48], RZ ;  /* 0x000048ff01007387 */ /* 0x0001e20000100800 */
[----:B--2---:R-:W-:Y:S01]  /*c100*/  ISETP.GE.AND P0, PT, R0, UR4, PT ;  /* 0x0000000400007c0c */ /* 0x004fe2000bf06270 */
[----:B------:R-:W-:-:S05]  /*c110*/  IMAD.MOV.U32 R0, RZ, RZ, 0x1 ;  /* 0x00000001ff007424 */ /* 0x000fca00078e00ff */
[----:B------:R0:W-:Y:S07]  /*c120*/  STL [R1+0x10], R0 ;  /* 0x0000100001007387 */ /* 0x0001ee0000100800 */
[----:B------:R-:W-:Y:S05]  /*c130*/  @P0 BRA `(.L_x_412) ;  /* 0x00000054003c0947 */ /* 0x000fea0003800000 */
[----:B------:R-:W2:Y:S01]  /*c140*/  S2UR UR5, SR_CgaCtaId ;  /* 0x00000000000579c3 */ /* 0x000ea20000008800 */
[C---:B0-----:R-:W-:Y:S01]  /*c150*/  IMAD.SHL.U32 R0, R6.reuse, 0x8, RZ ;  /* 0x0000000806007824 */ /* 0x041fe200078e00ff */
[----:B------:R-:W-:Y:S01]  /*c160*/  LOP3.LUT R4, R6, 0x7f, RZ, 0xc0, !PT ;  /* 0x0000007f06047812 */ /* 0x000fe200078ec0ff */
[----:B------:R-:W-:Y:S01]  /*c170*/  UMOV UR4, 0x400 ;  /* 0x0000040000047882 */ /* 0x000fe20000000000 */
[----:B------:R-:W-:Y:S01]  /*c180*/  BSSY B8, `(.L_x_412) ;  /* 0x000054a000087945 */ /* 0x000fe20003800000 */
[----:B------:R-:W-:Y:S01]  /*c190*/  IMAD.MOV.U32 R19, RZ, RZ, RZ ;  /* 0x000000ffff137224 */ /* 0x000fe200078e00ff */
[----:B------:R-:W-:Y:S01]  /*c1a0*/  LOP3.LUT R3, R0, 0x1f8, RZ, 0xc0, !PT ;  /* 0x000001f800037812 */ /* 0x000fe200078ec0ff */
[----:B-1----:R-:W-:Y:S01]  /*c1b0*/  IMAD.SHL.U32 R2, R4, 0x8, RZ ;  /* 0x0000000804027824 */ /* 0x002fe200078e00ff */
[----:B------:R-:W-:Y:S01]  /*c1c0*/  ULDC UR37, c[0x0][0xc] ;  /* 0x0000030000257ab9 */ /* 0x000fe20000000800 */
[----:B------:R-:W-:Y:S01]  /*c1d0*/  IMAD.MOV.U32 R0, RZ, RZ, 0x1 ;  /* 0x00000001ff007424 */ /* 0x000fe200078e00ff */
[----:B------:R-:W-:Y:S01]  /*c1e0*/  LOP3.LUT R3, R3, 0x38, R6, 0x78, !PT ;  /* 0x0000003803037812 */ /* 0x000fe200078e7806 */
[----:B------:R-:W-:Y:S01]  /*c1f0*/  IMAD.SHL.U32 R6, R6, 0x10, RZ ;  /* 0x0000001006067824 */ /* 0x000fe200078e00ff */
[----:B------:R-:W-:-:S02]  /*c200*/  ULDC.64 UR38, c[0x0][0x198] ;  /* 0x0000660000267ab9 */ /* 0x000fc40000000a00 */
[----:B------:R-:W-:Y:S02]  /*c210*/  LOP3.LUT R3, R3, 0x200, R2, 0xf8, !PT ;  /* 0x0000020003037812 */ /* 0x000fe400078ef802 */
[----:B------:R-:W-:-:S04]  /*c220*/  SHF.R.U32.HI R2, RZ, 0x3, R4 ;  /* 0x00000003ff027819 */ /* 0x000fc80000011604 */
[----:B------:R-:W-:Y:S01]  /*c230*/  LOP3.LUT R4, R2, 0x70, R6, 0xf8, !PT ;  /* 0x0000007002047812 */ /* 0x000fe200078ef806 */
[----:B--2---:R-:W-:-:S06]  /*c240*/  ULEA UR4, UR5, UR4, 0x18 ;  /* 0x0000000405047291 */ /* 0x004fcc000f8ec03f */
[----:B------:R-:W-:-:S04]  /*c250*/  IMAD.U32 R18, RZ, RZ, UR4 ;  /* 0x00000004ff127e24 */ /* 0x000fc8000f8e00ff */
[----:B------:R-:W-:-:S05]  /*c260*/  IMAD R2, R3, 0x2, R18 ;  /* 0x0000000203027824 */ /* 0x000fca00078e0212 */
[----:B------:R0:W-:Y:S04]  /*c270*/  STL [R1+0x28], R2 ;  /* 0x0000280201007387 */ /* 0x0001e80000100800 */
[----:B------:R0:W-:Y:S04]  /*c280*/  STL [R1+0x10], R0 ;  /* 0x0000100001007387 */ /* 0x0001e80000100800 */
[----:B------:R0:W-:Y:S02]  /*c290*/  STL [R1+0x48], RZ ;  /* 0x000048ff01007387 */ /* 0x0001e40000100800 */
.L_x_514:
[----:B0-2---:R-:W2:Y:S01]  /*c2a0*/  LDL R0, [R1+0xc] ;  /* 0x00000c0001007983 */ /* 0x005ea20000100800 */
[----:B------:R-:W2:Y:S01]  /*c2b0*/  LDC.64 R2, c[0x0][0xc88] ;  /* 0x00032200ff027b82 */ /* 0x000ea20000000a00 */
[----:B------:R-:W-:Y:S05]  /*c2c0*/  YIELD ;  /* 0x0000000000007946 */ /* 0x000fea0003800000 */
[----:B------:R-:W-:Y:S01]  /*c2d0*/  ULDC.64 UR4, c[0x0][0xa28] ;  /* 0x00028a0000047ab9 */ /* 0x000fe20000000a00 */
[----:B---3--:R-:W-:Y:S01]  /*c2e0*/  IMAD.MOV.U32 R6, RZ, RZ, RZ ;  /* 0x000000ffff067224 */ /* 0x008fe200078e00ff */
[----:B------:R-:W-:Y:S01]  /*c2f0*/  ISETP.NE.U32.AND P0, PT, RZ, UR4, PT ;  /* 0x00000004ff007c0c */ /* 0x000fe2000bf05070 */
[----:B------:R-:W-:Y:S01]  /*c300*/  ULDC.64 UR6, c[0x0][0xa18] ;  /* 0x0002860000067ab9 */ /* 0x000fe20000000a00 */
[----:B------:R-:W-:Y:S01]  /*c310*/  ULDC.64 UR8, c[0x0][0xa08] ;  /* 0x0002820000087ab9 */ /* 0x000fe20000000a00 */
[----:B--2---:R-:W-:-:S05]  /*c320*/  IMAD.WIDE R2, R0, 0x4, R2 ;  /* 0x0000000400027825 */ /* 0x004fca00078e0202 */
[----:B-1----:R-:W2:Y:S01]  /*c330*/  LDG.E R10, desc[UR40][R2.64] ;  /* 0x00000028020a7981 */ /* 0x002ea2000c1e1900 */
[----:B------:R-:W-:Y:S01]  /*c340*/  ISETP.NE.AND.EX P0, PT, RZ, UR5, PT, P0 ;  /* 0x00000005ff007c0c */ /* 0x000fe2000bf05300 */
[----:B------:R-:W-:Y:S01]  /*c350*/  IMAD.MOV.U32 R0, RZ, RZ, RZ ;  /* 0x000000ffff007224 */ /* 0x000fe200078e00ff */
[----:B--2---:R-:W-:Y:S01]  /*c360*/  SHF.R.S32.HI R4, RZ, 0x1f, R10 ;  /* 0x0000001fff047819 */ /* 0x004fe2000001140a */
[----:B------:R-:W-:-:S10]  /*c370*/  IMAD.SHL.U32 R16, R10, 0x4, RZ ;  /* 0x000000040a107824 */ /* 0x000fd400078e00ff */
[C---:B------:R-:W-:Y:S01]  /*c380*/  @P0 LEA R2, P1, R10.reuse, UR4, 0x2 ;  /* 0x000000040a020c11 */ /* 0x040fe2000f8210ff */
[----:B------:R-:W-:Y:S03]  /*c390*/  STL [R1+0x24], R10 ;  /* 0x0000240a01007387 */ /* 0x000fe60000100800 */
[C-C-:B------:R-:W-:Y:S01]  /*c3a0*/  @P0 LEA.HI.X R3, R10.reuse, UR5, R4.reuse, 0x2, P1 ;  /* 0x000000050a030c11 */ /* 0x140fe200088f1404 */
[----:B------:R-:W-:Y:S01]  /*c3b0*/  ULDC.64 UR4, c[0x0][0xa00] ;  /* 0x0002800000047ab9 */ /* 0x000fe20000000a00 */
[----:B------:R-:W-:Y:S01]  /*c3c0*/  SHF.L.U64.HI R9, R10, 0x2, R4 ;  /* 0x000000020a097819 */ /* 0x000fe20000010204 */
[----:B------:R0:W-:Y:S01]  /*c3d0*/  STL [R1+0x3c], R4 ;  /* 0x00003c0401007387 */ /* 0x0001e20000100800 */
[----:B------:R-:W-:-:S03]  /*c3e0*/  ISETP.NE.U32.AND P1, PT, RZ, UR4, PT ;  /* 0x00000004ff007c0c */ /* 0x000fc6000bf25070 */
[----:B------:R1:W5:Y:S01]  /*c3f0*/  @P0 LDG.E R0, desc[UR40][R2.64] ;  /* 0x0000002802000981 */ /* 0x000362000c1e1900 */
[----:B------:R-:W-:Y:S01]  /*c400*/  ISETP.NE.AND.EX P1, PT, RZ, UR5, PT, P1 ;  /* 0x00000005ff007c0c */ /* 0x000fe2000bf25310 */
[----:B------:R-:W-:Y:S01]  /*c410*/  IMAD.MOV.U32 R8, RZ, RZ, RZ ;  /* 0x000000ffff087224 */ /* 0x000fe200078e00ff */
[----:B------:R-:W-:Y:S01]  /*c420*/  ISETP.NE.U32.AND P2, PT, RZ, UR6, PT ;  /* 0x00000006ff007c0c */ /* 0x000fe2000bf45070 */
[----:B------:R-:W-:Y:S01]  /*c430*/  STL [R1+0x14], R9 ;  /* 0x0000140901007387 */ /* 0x000fe20000100800 */
[----:B------:R-:W-:Y:S02]  /*c440*/  ISETP.NE.U32.AND P0, PT, RZ, UR8, PT ;  /* 0x00000008ff007c0c */ /* 0x000fe4000bf05070 */
[C---:B0-----:R-:W-:Y:S02]  /*c450*/  IADD3 R4, P4, R16.reuse, UR8, RZ ;  /* 0x0000000810047c10 */ /* 0x041fe4000ff9e0ff */
[----:B-1----:R-:W-:Y:S02]  /*c460*/  IADD3 R2, P3, R16, UR4, RZ ;  /* 0x0000000410027c10 */ /* 0x002fe4000ff7e0ff */
[----:B------:R-:W-:-:S02]  /*c470*/  ISETP.NE.AND.EX P2, PT, RZ, UR7, PT, P2 ;  /* 0x00000007ff007c0c */ /* 0x000fc4000bf45320 */
[C---:B------:R-:W-:Y:S02]  /*c480*/  IADD3.X R3, R9.reuse, UR5, RZ, P3, !PT ;  /* 0x0000000509037c10 */ /* 0x040fe40009ffe4ff */
[----:B------:R-:W-:Y:S02]  /*c490*/  ISETP.NE.AND.EX P0, PT, RZ, UR9, PT, P0 ;  /* 0x00000009ff007c0c */ /* 0x000fe4000bf05300 */
[----:B------:R-:W-:Y:S01]  /*c4a0*/  IADD3.X R5, R9, UR9, RZ, P4, !PT ;  /* 0x0000000909057c10 */ /* 0x000fe2000a7fe4ff */
[----:B------:R-:W2:Y:S01]  /*c4b0*/  @P1 LDG.E R6, desc[UR40][R2.64] ;  /* 0x0000002802061981 */ /* 0x000ea2000c1e1900 */
[----:B------:R-:W-:Y:S02]  /*c4c0*/  ULDC UR4, c[0x0][0x288] ;  /* 0x0000a20000047ab9 */ /* 0x000fe40000000800 */
[----:B------:R-:W-:Y:S01]  /*c4d0*/  IMAD.U32 R11, RZ, RZ, UR4 ;  /* 0x00000004ff0b7e24 */ /* 0x000fe2000f8e00ff */
[----:B------:R-:W-:-:S06]  /*c4e0*/  ULDC.64 UR4, c[0x0][0x418] ;  /* 0x0001060000047ab9 */ /* 0x000fcc0000000a00 */
[----:B------:R-:W5:Y:S04]  /*c4f0*/  @P0 LDG.E R8, desc[UR40][R4.64] ;  /* 0x0000002804080981 */ /* 0x000f68000c1e1900 */
[----:B--2---:R0:W-:Y:S02]  /*c500*/  STL [R1+0x34], R6 ;  /* 0x0000340601007387 */ /* 0x0041e40000100800 */
[----:B0-----:R-:W-:-:S04]  /*c510*/  @P2 IADD3 R6, P3, R16, UR6, RZ ;  /* 0x0000000610062c10 */ /* 0x001fc8000ff7e0ff */
[----:B------:R-:W-:-:S05]  /*c520*/  @P2 IADD3.X R7, R9, UR7, RZ, P3, !PT ;  /* 0x0000000709072c10 */ /* 0x000fca0009ffe4ff */
[----:B------:R0:W2:Y:S01]  /*c530*/  @P2 LDG.E R11, desc[UR40][R6.64] ;  /* 0x00000028060b2981 */ /* 0x0000a2000c1e1900 */
[----:B------:R-:W-:-:S03]  /*c540*/  UISETP.NE.U32.AND UP0, UPT, UR4, URZ, UPT ;  /* 0x0000003f0400728c */ /* 0x000fc6000bf05070 */
[----:B------:R-:W-:Y:S01]  /*c550*/  ULDC UR4, c[0x0][0x424] ;  /* 0x0001090000047ab9 */ /* 0x000fe20000000800 */
[----:B------:R-:W-:-:S03]  /*c560*/  UISETP.NE.AND.EX UP0, UPT, UR5, URZ, UPT, UP0 ;  /* 0x0000003f0500728c */ /* 0x000fc6000bf05300 */
[----:B------:R-:W-:Y:S01]  /*c570*/  ULDC UR5, c[0x0][0x2f0] ;  /* 0x0000bc0000057ab9 */ /* 0x000fe20000000800 */
[----:B------:R-:W-:-:S04]  /*c580*/  USEL UR4, UR4, 0x1, UP0 ;  /* 0x0000000104047887 */ /* 0x000fc80008000000 */
[----:B------:R-:W-:-:S06]  /*c590*/  UIMAD UR4, UR4, UR5, URZ ;  /* 0x00000005040472a4 */ /* 0x000fcc000f8e023f */
[----:B0-----:R-:W-:Y:S01]  /*c5a0*/  IMAD.U32 R6, RZ, RZ, UR4 ;  /* 0x00000004ff067e24 */ /* 0x001fe2000f8e00ff */
[----:B--2---:R0:W-:Y:S01]  /*c5b0*/  STL [R1+0x44], R11 ;  /* 0x0000440b01007387 */ /* 0x0041e20000100800 */
[----:B------:R-:W-:Y:S05]  /*c5c0*/  @P2 BRA `(.L_x_413) ;  /* 0x0000000000142947 */ /* 0x000fea0003800000 */
[----:B------:R-:W-:Y:S05]  /*c5d0*/  @!P1 BRA `(.L_x_413) ;  /* 0x0000000000109947 */ /* 0x000fea0003800000 */
[----:B------:R-:W2:Y:S04]  /*c5e0*/  LDG.E R7, desc[UR40][R2.64] ;  /* 0x0000002802077981 */ /* 0x000ea8000c1e1900 */
[----:B------:R-:W2:Y:S02]  /*c5f0*/  LDG.E R2, desc[UR40][R2.64+0x4] ;  /* 0x0000042802027981 */ /* 0x000ea4000c1e1900 */
[----:B--2---:R-:W-:-:S05]  /*c600*/  IMAD.IADD R2, R2, 0x1, -R7 ;  /* 0x0000000102027824 */ /* 0x004fca00078e0a07 */
[----:B------:R1:W-:Y:S02]  /*c610*/  STL [R1+0x44], R2 ;  /* 0x0000440201007387 */ /* 0x0003e40000100800 */
.L_x_413:
[----:B------:R-:W1:Y:S01]  /*c620*/  LDL.LU R7, [R1+0x8] ;  /* 0x0000080001077983 */ /* 0x000e620000300800 */
[----:B------:R-:W-:Y:S02]  /*c630*/  ULDC.64 UR4, c[0x0][0xa20] ;  /* 0x0002880000047ab9 */ /* 0x000fe40000000a00 */
[----:B------:R-:W-:-:S04]  /*c640*/  ISETP.NE.U32.AND P1, PT, RZ, UR4, PT ;  /* 0x00000004ff007c0c */ /* 0x000fc8000bf25070 */
[----:B------:R-:W-:Y:S02]  /*c650*/  ISETP.NE.AND.EX P1, PT, RZ, UR5, PT, P1 ;  /* 0x00000005ff007c0c */ /* 0x000fe4000bf25310 */
[C---:B-1----:R-:W-:Y:S02]  /*c660*/  LOP3.LUT R2, R7.reuse, 0xff000000, RZ, 0xc0, !PT ;  /* 0xff00000007027812 */ /* 0x042fe400078ec0ff */
[C---:B------:R-:W-:Y:S02]  /*c670*/  LOP3.LUT R3, R7.reuse, 0xff0000, RZ, 0xc0, !PT ;  /* 0x00ff000007037812 */ /* 0x040fe400078ec0ff */
[----:B------:R-:W-:Y:S02]  /*c680*/  SHF.R.U32.HI R2, RZ, 0x8, R2 ;  /* 0x00000008ff027819 */ /* 0x000fe40000011602 */
[----:B------:R-:W-:Y:S01]  /*c690*/  LOP3.LUT R17, R7, 0xffff, RZ, 0xc0, !PT ;  /* 0x0000ffff07117812 */ /* 0x000fe200078ec0ff */
[----:B-----5:R-:W-:Y:S01]  /*c6a0*/  IMAD.IADD R7, R8, 0x1, R0 ;  /* 0x0000000108077824 */ /* 0x020fe200078e0200 */
[----:B------:R-:W-:Y:S01]  /*c6b0*/  LEA.HI R2, R3, R2, RZ, 0x10 ;  /* 0x0000000203027211 */ /* 0x000fe200078f80ff */
[----:B------:R-:W-:-:S05]  /*c6c0*/  IMAD.MOV.U32 R3, RZ, RZ, R10 ;  /* 0x000000ffff037224 */ /* 0x000fca00078e000a */
[----:B------:R1:W-:Y:S04]  /*c6d0*/  STL [R1+0x8], R3 ;  /* 0x0000080301007387 */ /* 0x0003e80000100800 */
[----:B------:R1:W-:Y:S01]  /*c6e0*/  STL [R1+0x1c], R7 ;  /* 0x00001c0701007387 */ /* 0x0003e20000100800 */
[----:B------:R-:W-:Y:S05]  /*c6f0*/  @!P1 BRA `(.L_x_414) ;  /* 0x0000000000109947 */ /* 0x000fea0003800000 */
[----:B------:R-:W-:-:S04]  /*c700*/  IADD3 R6, P0, R16, UR4, RZ ;  /* 0x0000000410067c10 */ /* 0x000fc8000ff1e0ff */
[----:B-1----:R-:W-:-:S05]  /*c710*/  IADD3.X R7, R9, UR5, RZ, P0, !PT ;  /* 0x0000000509077c10 */ /* 0x002fca00087fe4ff */
[----:B------:R1:W5:Y:S01]  /*c720*/  LDG.E R6, desc[UR40][R6.64] ;  /* 0x0000002806067981 */ /* 0x000362000c1e1900 */
[----:B------:R-:W-:Y:S05]  /*c730*/  BRA `(.L_x_415) ;  /* 0x0000000000107947 */ /* 0x000fea0003800000 */
.L_x_414:
[----:B------:R-:W-:Y:S05]  /*c740*/  @!P0 BRA `(.L_x_415) ;  /* 0x00000000000c8947 */ /* 0x000fea0003800000 */
[----:B------:R-:W2:Y:S04]  /*c750*/  LDG.E R6, desc[UR40][R4.64] ;  /* 0x0000002804067981 */ /* 0x000ea8000c1e1900 */
[----:B------:R-:W2:Y:S02]  /*c760*/  LDG.E R4, desc[UR40][R4.64+0x4] ;  /* 0x0000042804047981 */ /* 0x000ea4000c1e1900 */
[----:B--2---:R-:W-:-:S07]  /*c770*/  IMAD.IADD R6, R4, 0x1, -R6 ;  /* 0x0000000104067824 */ /* 0x004fce00078e0a06 */
.L_x_415:
[----:B-----5:R-:W-:Y:S01]  /*c780*/  IMAD.IADD R6, R6, 0x1, -R0 ;  /* 0x0000000106067824 */ /* 0x020fe200078e0a00 */
[----:B------:R-:W-:Y:S01]  /*c790*/  LOP3.LUT R9, R2, 0xff, RZ, 0xc0, !PT ;  /* 0x000000ff02097812 */ /* 0x000fe200078ec0ff */
[----:B------:R-:W-:Y:S01]  /*c7a0*/  IMAD.MOV.U32 R4, RZ, RZ, RZ ;  /* 0x000000ffff047224 */ /* 0x000fe200078e00ff */
[----:B------:R-:W-:Y:S01]  /*c7b0*/  BSSY B0, `(.L_x_416) ;  /* 0x000002a000007945 */ /* 0x000fe20003800000 */
[C---:B------:R-:W-:Y:S01]  /*c7c0*/  VIADD R0, R6.reuse, 0x5f ;  /* 0x0000005f06007836 */ /* 0x040fe20000000000 */
[----:B------:R-:W-:Y:S01]  /*c7d0*/  ISETP.GE.AND P0, PT, R6, 0x1, PT ;  /* 0x000000010600780c */ /* 0x000fe20003f06270 */
[----:B------:R-:W-:Y:S01]  /*c7e0*/  IMAD.MOV.U32 R10, RZ, RZ, R4 ;  /* 0x000000ffff0a7224 */ /* 0x000fe200078e0004 */
[----:B------:R2:W-:Y:S01]  /*c7f0*/  STL [R1+0x38], R4 ;  /* 0x0000380401007387 */ /* 0x0005e20000100800 */
[----:B------:R-:W-:-:S05]  /*c800*/  IMAD.HI R0, R0, 0x2aaaaaab, RZ ;  /* 0x2aaaaaab00007827 */ /* 0x000fca00078e02ff */
[----:B-1----:R-:W-:-:S04]  /*c810*/  SHF.R.U32.HI R3, RZ, 0x1f, R0 ;  /* 0x0000001fff037819 */ /* 0x002fc80000011600 */
[----:B------:R-:W-:-:S05]  /*c820*/  LEA.HI.SX32 R8, R0, R3, 0x1c ;  /* 0x0000000300087211 */ /* 0x000fca00078fe2ff */
[----:B------:R2:W-:Y:S04]  /*c830*/  STL [R1+0x40], R8 ;  /* 0x0000400801007387 */ /* 0x0005e80000100800 */
[----:B------:R2:W-:Y:S01]  /*c840*/  STL [R1+0x58], R9 ;  /* 0x0000580901007387 */ /* 0x0005e20000100800 */
[----:B------:R-:W-:Y:S05]  /*c850*/  @!P0 BRA `(.L_x_417) ;  /* 0x00000000007c8947 */ /* 0x000fea0003800000 */
[----:B------:R-:W-:-:S04]  /*c860*/  SHF.R.U32.HI R0, RZ, 0x10, R2 ;  /* 0x00000010ff007819 */ /* 0x000fc80000011602 */
[----:B------:R-:W-:-:S13]  /*c870*/  ISETP.NE.AND P0, PT, R0, RZ, PT ;  /* 0x000000ff0000720c */ /* 0x000fda0003f05270 */
[----:B------:R-:W2:Y:S02]  /*c880*/  @!P0 LDC R0, c[0x0][0x9f0] ;  /* 0x00027c00ff008b82 */ /* 0x000ea40000000800 */
[----:B--2---:R-:W-:-:S04]  /*c890*/  IABS R4, R0 ;  /* 0x0000000000047213 */ /* 0x004fc80000000000 */
[----:B------:R-:W1:Y:S08]  /*c8a0*/  I2F.RP R2, R4 ;  /* 0x0000000400027306 */ /* 0x000e700000209400 */
[----:B-1----:R-:W1:Y:S02]  /*c8b0*/  MUFU.RCP R2, R2 ;  /* 0x0000000200027308 */ /* 0x002e640000001000 */
[----:B-1----:R-:W-:-:S06]  /*c8c0*/  VIADD R2, R2, 0xffffffe ;  /* 0x0ffffffe02027836 */ /* 0x002fcc0000000000 */
[----:B------:R-:W1:Y:S02]  /*c8d0*/  F2I.FTZ.U32.TRUNC.NTZ R3, R2 ;  /* 0x0000000200037305 */ /* 0x000e64000021f000 */
[----:B-1----:R-:W-:-:S04]  /*c8e0*/  IMAD.MOV R2, RZ, RZ, -R3 ;  /* 0x000000ffff027224 */ /* 0x002fc800078e0a03 */
[----:B------:R-:W-:Y:S02]  /*c8f0*/  IMAD R5, R2, R4, RZ ;  /* 0x0000000402057224 */ /* 0x000fe400078e02ff */
[----:B------:R-:W-:-:S04]  /*c900*/  IMAD.MOV.U32 R2, RZ, RZ, RZ ;  /* 0x000000ffff027224 */ /* 0x000fc800078e00ff */
[----:B------:R-:W-:Y:S01]  /*c910*/  IMAD.HI.U32 R7, R3, R5, R2 ;  /* 0x0000000503077227 */ /* 0x000fe200078e0002 */
[----:B------:R-:W-:Y:S02]  /*c920*/  IABS R2, R0 ;  /* 0x0000000000027213 */ /* 0x000fe40000000000 */
[----:B------:R-:W-:-:S03]  /*c930*/  IADD3 R5, R0, -0x1, R8 ;  /* 0xffffffff00057810 */ /* 0x000fc60007ffe008 */
[----:B------:R-:W-:Y:S01]  /*c940*/  IMAD.MOV R2, RZ, RZ, -R2 ;  /* 0x000000ffff027224 */ /* 0x000fe200078e0a02 */
[----:B------:R-:W-:Y:S02]  /*c950*/  IABS R3, R5 ;  /* 0x0000000500037213 */ /* 0x000fe40000000000 */
[----:B------:R-:W-:Y:S01]  /*c960*/  LOP3.LUT R5, R5, R0, RZ, 0x3c, !PT ;  /* 0x0000000005057212 */ /* 0x000fe200078e3cff */
[----:B------:R-:W-:Y:S02]  /*c970*/  IMAD.MOV.U32 R6, RZ, RZ, R2 ;  /* 0x000000ffff067224 */ /* 0x000fe400078e0002 */
[----:B------:R-:W-:Y:S01]  /*c980*/  IMAD.HI.U32 R2, R7, R3, RZ ;  /* 0x0000000307027227 */ /* 0x000fe200078e00ff */
[----:B------:R-:W-:-:S03]  /*c990*/  ISETP.GE.AND P2, PT, R5, RZ, PT ;  /* 0x000000ff0500720c */ /* 0x000fc60003f46270 */
[----:B------:R-:W-:-:S05]  /*c9a0*/  IMAD R3, R2, R6, R3 ;  /* 0x0000000602037224 */ /* 0x000fca00078e0203 */
[----:B------:R-:W-:-:S13]  /*c9b0*/  ISETP.GT.U32.AND P1, PT, R4, R3, PT ;  /* 0x000000030400720c */ /* 0x000fda0003f24070 */
[----:B------:R-:W-:Y:S02]  /*c9c0*/  @!P1 IMAD.IADD R3, R3, 0x1, -R4 ;  /* 0x0000000103039824 */ /* 0x000fe400078e0a04 */
[----:B------:R-:W-:Y:S01]  /*c9d0*/  @!P1 VIADD R2, R2, 0x1 ;  /* 0x0000000102029836 */ /* 0x000fe20000000000 */
[----:B------:R-:W-:Y:S02]  /*c9e0*/  ISETP.NE.AND P1, PT, R0, RZ, PT ;  /* 0x000000ff0000720c */ /* 0x000fe40003f25270 */
[----:B------:R-:W-:-:S13]  /*c9f0*/  ISETP.GE.U32.AND P0, PT, R3, R4, PT ;  /* 0x000000040300720c */ /* 0x000fda0003f06070 */
[----:B------:R-:W-:-:S04]  /*ca00*/  @P0 VIADD R2, R2, 0x1 ;  /* 0x0000000102020836 */ /* 0x000fc80000000000 */
[----:B------:R-:W-:Y:S01]  /*ca10*/  @!P2 IMAD.MOV R2, RZ, RZ, -R2 ;  /* 0x000000ffff02a224 */ /* 0x000fe200078e0a02 */
[----:B------:R-:W-:-:S05]  /*ca20*/  @!P1 LOP3.LUT R2, RZ, R0, RZ, 0x33, !PT ;  /* 0x00000000ff029212 */ /* 0x000fca00078e33ff */
[----:B------:R-:W-:-:S05]  /*ca30*/  IMAD.MOV.U32 R10, RZ, RZ, R2 ;  /* 0x000000ffff0a7224 */ /* 0x000fca00078e0002 */
[----:B------:R1:W-:Y:S02]  /*ca40*/  STL [R1+0x38], R10 ;  /* 0x0000380a01007387 */ /* 0x0003e40000100800 */
.L_x_417:
[----:B------:R-:W-:Y:S05]  /*ca50*/  BSYNC B0 ;  /* 0x0000000000007941 */ /* 0x000fea0003800000 */
.L_x_416:
[----:B------:R-:W-:Y:S01]  /*ca60*/  IMAD.MOV.U32 R0, RZ, RZ, R10 ;  /* 0x000000ffff007224 */ /* 0x000fe200078e000a */
[----:B------:R-:W-:Y:S03]  /*ca70*/  BSSY B7, `(.L_x_418) ;  /* 0x00003e2000077945 */ /* 0x000fe60003800000 */
[----:B------:R-:W-:-:S05]  /*ca80*/  IMAD R2, R9, R0, RZ ;  /* 0x0000000009027224 */ /* 0x000fca00078e02ff */
[----:B------:R-:W-:Y:S01]  /*ca90*/  VIADDMNMX R0, R2, R0, R8, PT ;  /* 0x0000000002007246 */ /* 0x000fe20003800108 */
[----:B------:R3:W-:Y:S03]  /*caa0*/  STL [R1+0x20], R2 ;  /* 0x0000200201007387 */ /* 0x0007e60000100800 */
[----:B------:R-:W-:Y:S01]  /*cab0*/  ISETP.GT.AND P0, PT, R0, R2, PT ;  /* 0x000000020000720c */ /* 0x000fe20003f04270 */
[----:B------:R3:W-:-:S12]  /*cac0*/  STL [R1+0x30], R0 ;  /* 0x0000300001007387 */ /* 0x0007d80000100800 */
[----:B---3--:R-:W-:Y:S05]  /*cad0*/  @P0 BRA `(.L_x_419) ;  /* 0x0000000000480947 */ /* 0x008fea0003800000 */
[----:B------:R-:W3:Y:S02]  /*cae0*/  S2R R0, SR_TID.X ;  /* 0x0000000000007919 */ /* 0x000ee40000002100 */
[----:B---3--:R-:W-:-:S04]  /*caf0*/  LOP3.LUT R0, R0, 0x7f, RZ, 0xc0, !PT ;  /* 0x0000007f00007812 */ /* 0x008fc800078ec0ff */
[----:B------:R-:W-:-:S13]  /*cb00*/  ISETP.NE.AND P0, PT, R0, RZ, PT ;  /* 0x000000ff0000720c */ /* 0x000fda0003f05270 */
[----:B------:R-:W-:Y:S05]  /*cb10*/  @P0 BRA `(.L_x_420) ;  /* 0x0000003c005c0947 */ /* 0x000fea0003800000 */
[----:B------:R-:W3:Y:S01]  /*cb20*/  S2R R5, SR_LANEID ;  /* 0x0000000000057919 */ /* 0x000ee20000000000 */
[----:B------:R-:W-:Y:S01]  /*cb30*/  VOTEU.ANY UR4, UPT, PT ;  /* 0x0000000000047886 */ /* 0x000fe200038e0100 */
[----:B------:R-:W4:Y:S01]  /*cb40*/  LDC.64 R2, c[0x0][0xc60] ;  /* 0x00031800ff027b82 */ /* 0x000f220000000a00 */
[----:B------:R-:W3:Y:S02]  /*cb50*/  FLO.U32 R0, UR4 ;  /* 0x0000000400007d00 */ /* 0x000ee400080e0000 */
[----:B---3--:R-:W-:-:S06]  /*cb60*/  ISETP.EQ.U32.AND P0, PT, R0, R5, PT ;  /* 0x000000050000720c */ /* 0x008fcc0003f02070 */
[----:B------:R-:W4:Y:S07]  /*cb70*/  POPC R5, UR4 ;  /* 0x0000000400057d09 */ /* 0x000f2e0008000000 */
[----:B----4-:R-:W3:Y:S01]  /*cb80*/  @P0 ATOMG.E.ADD.STRONG.GPU PT, R3, desc[UR40][R2.64], R5 ;  /* 0x00000005020309a8 */ /* 0x010ee200081ee1e8 */
[----:B--2---:R-:W2:Y:S02]  /*cb90*/  S2R R4, SR_LTMASK ;  /* 0x0000000000047919 */ /* 0x004ea40000003900 */
[----:B--2---:R-:W-:-:S04]  /*cba0*/  LOP3.LUT R4, R4, UR4, RZ, 0xc0, !PT ;  /* 0x0000000404047c12 */ /* 0x004fc8000f8ec0ff */
[----:B------:R-:W2:Y:S01]  /*cbb0*/  POPC R7, R4 ;  /* 0x0000000400077309 */ /* 0x000ea20000000000 */
[----:B---3--:R-:W2:Y:S02]  /*cbc0*/  SHFL.IDX PT, R0, R3, R0, 0x1f ;  /* 0x00001f0003007589 */ /* 0x008ea400000e0000 */
[----:B--2---:R-:W-:-:S05]  /*cbd0*/  IADD3 R0, R0, UR37, R7 ;  /* 0x0000002500007c10 */ /* 0x004fca000fffe007 */
[----:B------:R4:W-:Y:S01]  /*cbe0*/  STL [R1], R0 ;  /* 0x0000000001007387 */ /* 0x0009e20000100800 */
[----:B------:R-:W-:Y:S05]  /*cbf0*/  BRA `(.L_x_420) ;  /* 0x0000003c00247947 */ /* 0x000fea0003800000 */
.L_x_419:
[----:B------:R-:W-:Y:S01]  /*cc00*/  VIADD R0, R18, 0x1c400 ;  /* 0x0001c40012007836 */ /* 0x000fe20000000000 */
[----:B------:R-:W-:Y:S04]  /*cc10*/  BSSY B6, `(.L_x_421) ;  /* 0x0000013000067945 */ /* 0x000fe80003800000 */
[----:B------:R-:W-:-:S13]  /*cc20*/  LOP3.LUT P0, RZ, R0, 0x3ff, RZ, 0xc0, !PT ;  /* 0x000003ff00ff7812 */ /* 0x000fda000780c0ff */
[----:B------:R-:W-:Y:S05]  /*cc30*/  @!P0 BRA `(.L_x_422) ;  /* 0x0000000000408947 */ /* 0x000fea0003800000 */
[----:B------:R-:W-:Y:S01]  /*cc40*/  MOV R2, 0x0 ;  /* 0x0000000000027802 */ /* 0x000fe20000000f00 */
[----:B------:R-:W-:Y:S01]  /*cc50*/  ULDC.64 UR6, c[0x4][0x98] ;  /* 0x0100260000067ab9 */ /* 0x000fe20000000a00 */
[----:B------:R-:W-:Y:S01]  /*cc60*/  ULDC.64 UR8, c[0x4][0xa0] ;  /* 0x0100280000087ab9 */ /* 0x000fe20000000a00 */
[----:B------:R-:W-:Y:S01]  /*cc70*/  ULDC.64 UR4, c[0x4][0x8] ;  /* 0x0100020000047ab9 */ /* 0x000fe20000000a00 */
[----:B--2---:R-:W-:Y:S02]  /*cc80*/  IMAD.U32 R4, RZ, RZ, UR6 ;  /* 0x00000006ff047e24 */ /* 0x004fe4000f8e00ff */
[----:B------:R-:W2:Y:S01]  /*cc90*/  LDC.64 R2, c[0x4][R2] ;  /* 0x0100000002027b82 */ /* 0x000ea20000000a00 */
[----:B------:R-:W-:Y:S02]  /*cca0*/  IMAD.U32 R5, RZ, RZ, UR7 ;  /* 0x00000007ff057e24 */ /* 0x000fe4000f8e00ff */
[----:B------:R-:W-:Y:S02]  /*ccb0*/  IMAD.U32 R6, RZ, RZ, UR8 ;  /* 0x00000008ff067e24 */ /* 0x000fe4000f8e00ff */
[----:B------:R-:W-:-:S02]  /*ccc0*/  IMAD.U32 R7, RZ, RZ, UR9 ;  /* 0x00000009ff077e24 */ /* 0x000fc4000f8e00ff */
[----:B-1----:R-:W-:Y:S02]  /*ccd0*/  IMAD.U32 R10, RZ, RZ, UR4 ;  /* 0x00000004ff0a7e24 */ /* 0x002fe4000f8e00ff */
[----:B0-----:R-:W-:Y:S02]  /*cce0*/  IMAD.U32 R11, RZ, RZ, UR5 ;  /* 0x00000005ff0b7e24 */ /* 0x001fe4000f8e00ff */
[----:B------:R-:W-:Y:S02]  /*ccf0*/  IMAD.MOV.U32 R8, RZ, RZ, 0x70 ;  /* 0x00000070ff087424 */ /* 0x000fe400078e00ff */
[----:B------:R-:W-:Y:S02]  /*cd00*/  IMAD.MOV.U32 R12, RZ, RZ, 0x1 ;  /* 0x00000001ff0c7424 */ /* 0x000fe400078e00ff */
[----:B------:R-:W-:-:S07]  /*cd10*/  IMAD.MOV.U32 R13, RZ, RZ, RZ ;  /* 0x000000ffff0d7224 */ /* 0x000fce00078e00ff */
[----:B------:R-:W-:-:S07]  /*cd20*/  LEPC R20, `(.L_x_422) ;  /* 0x000000001014794e */ /* 0x000fce0000000000 */
[----:B--2---:R-:W-:Y:S05]  /*cd30*/  CALL.ABS.NOINC R2 ;  /* 0x0000000002007343 */ /* 0x004fea0003c00000 */
.L_x_422:
[----:B------:R-:W-:Y:S05]  /*cd40*/  BSYNC B6 ;  /* 0x0000000000067941 */ /* 0x000fea0003800000 */
.L_x_421:
        /* <DEDUP_REMOVED lines=8> */
[----:B------:R3:W4:Y:S01]  /*cdd0*/  LDC.64 R2, c[0x4][R0] ;  /* 0x0100000000027b82 */ /* 0x0007220000000a00 */
[----:B--2---:R-:W-:Y:S02]  /*cde0*/  IMAD.U32 R4, RZ, RZ, UR6 ;  /* 0x00000006ff047e24 */ /* 0x004fe4000f8e00ff */
[----:B------:R-:W-:Y:S02]  /*cdf0*/  IMAD.U32 R5, RZ, RZ, UR7 ;  /* 0x00000007ff057e24 */ /* 0x000fe4000f8e00ff */
[----:B------:R-:W-:Y:S02]  /*ce00*/  IMAD.U32 R6, RZ, RZ, UR8 ;  /* 0x00000008ff067e24 */ /* 0x000fe4000f8e00ff */
[----:B------:R-:W-:-:S02]  /*ce10*/  IMAD.U32 R7, RZ, RZ, UR9 ;  /* 0x00000009ff077e24 */ /* 0x000fc4000f8e00ff */
[----:B-1----:R-:W-:Y:S02]  /*ce20*/  IMAD.U32 R10, RZ, RZ, UR4 ;  /* 0x00000004ff0a7e24 */ /* 0x002fe4000f8e00ff */
[----:B0-----:R-:W-:Y:S02]  /*ce30*/  IMAD.U32 R11, RZ, RZ, UR5 ;  /* 0x00000005ff0b7e24 */ /* 0x001fe4000f8e00ff */
[----:B------:R-:W-:Y:S02]  /*ce40*/  IMAD.MOV.U32 R8, RZ, RZ, 0x70 ;  /* 0x00000070ff087424 */ /* 0x000fe400078e00ff */
[----:B------:R-:W-:Y:S02]  /*ce50*/  IMAD.MOV.U32 R12, RZ, RZ, 0x1 ;  /* 0x00000001ff0c7424 */ /* 0x000fe400078e00ff */
[----:B---3--:R-:W-:-:S07]  /*ce60*/  IMAD.MOV.U32 R13, RZ, RZ, RZ ;  /* 0x000000ffff0d7224 */ /* 0x008fce00078e00ff */
[----:B------:R-:W-:-:S07]  /*ce70*/  LEPC R20, `(.L_x_425) ;  /* 0x000000001014794e */ /* 0x000fce0000000000 */
[----:B----4-:R-:W-:Y:S05]  /*ce80*/  CALL.ABS.NOINC R2 ;  /* 0x0000000002007343 */ /* 0x010fea0003c00000 */
.L_x_425:
[----:B------:R-:W-:Y:S01]  /*ce90*/  MOV R2, 0x0 ;  /* 0x0000000000027802 */ /* 0x000fe20000000f00 */
[----:B------:R-:W-:Y:S01]  /*cea0*/  ULDC.64 UR6, c[0x4][0x98] ;  /* 0x0100260000067ab9 */ /* 0x000fe20000000a00 */
[----:B------:R-:W-:Y:S01]  /*ceb0*/  ULDC.64 UR8, c[0x4][0xa0] ;  /* 0x0100280000087ab9 */ /* 0x000fe20000000a00 */
[----:B------:R-:W-:Y:S01]  /*cec0*/  ULDC.64 UR4, c[0x4][0x18] ;  /* 0x0100060000047ab9 */ /* 0x000fe20000000a00 */
[----:B------:R-:W-:Y:S02]  /*ced0*/  IMAD.U32 R4, RZ, RZ, UR6 ;  /* 0x00000006ff047e24 */ /* 0x000fe4000f8e00ff */
[----:B------:R-:W0:Y:S01]  /*cee0*/  LDC.64 R2, c[0x4][R2] ;  /* 0x0100000002027b82 */ /* 0x000e220000000a00 */
[----:B------:R-:W-:Y:S02]  /*cef0*/  IMAD.U32 R5, RZ, RZ, UR7 ;  /* 0x00000007ff057e24 */ /* 0x000fe4000f8e00ff */
[----:B------:R-:W-:Y:S02]  /*cf00*/  IMAD.U32 R6, RZ, RZ, UR8 ;  /* 0x00000008ff067e24 */ /* 0x000fe4000f8e00ff */
[----:B------:R-:W-:-:S02]  /*cf10*/  IMAD.U32 R7, RZ, RZ, UR9 ;  /* 0x00000009ff077e24 */ /* 0x000fc4000f8e00ff */
[----:B------:R-:W-:Y:S02]  /*cf20*/  IMAD.U32 R10, RZ, RZ, UR4 ;  /* 0x00000004ff0a7e24 */ /* 0x000fe4000f8e00ff */
[----:B------:R-:W-:Y:S02]  /*cf30*/  IMAD.U32 R11, RZ, RZ, UR5 ;  /* 0x00000005ff0b7e24 */ /* 0x000fe4000f8e00ff */
[----:B------:R-:W-:Y:S02]  /*cf40*/  IMAD.MOV.U32 R8, RZ, RZ, 0x70 ;  /* 0x00000070ff087424 */ /* 0x000fe400078e00ff */
[----:B------:R-:W-:Y:S02]  /*cf50*/  IMAD.MOV.U32 R12, RZ, RZ, 0x1 ;  /* 0x00000001ff0c7424 */ /* 0x000fe400078e00ff */
[----:B------:R-:W-:-:S07]  /*cf60*/  IMAD.MOV.U32 R13, RZ, RZ, RZ ;  /* 0x000000ffff0d7224 */ /* 0x000fce00078e00ff */
[----:B------:R-:W-:-:S07]  /*cf70*/  LEPC R20, `(.L_x_424) ;  /* 0x000000001014794e */ /* 0x000fce0000000000 */
[----:B0-----:R-:W-:Y:S05]  /*cf80*/  CALL.ABS.NOINC R2 ;  /* 0x0000000002007343 */ /* 0x001fea0003c00000 */
.L_x_424:
[----:B------:R-:W-:Y:S05]  /*cf90*/  BSYNC B6 ;  /* 0x0000000000067941 */ /* 0x000fea0003800000 */
.L_x_423:
[----:B--2---:R-:W2:Y:S01]  /*cfa0*/  LDL.LU R4, [R1+0x14] ;  /* 0x0000140001047983 */ /* 0x004ea20000300800 */
[----:B------:R-:W-:-:S03]  /*cfb0*/  ULDC.64 UR4, c[0x0][0x9f8] ;  /* 0x00027e0000047ab9 */ /* 0x000fc60000000a00 */
[----:B------:R-:W3:Y:S01]  /*cfc0*/  LDL R7, [R1+0x8] ;  /* 0x0000080001077983 */ /* 0x000ee20000100800 */
[----:B------:R-:W-:-:S03]  /*cfd0*/  ISETP.NE.U32.AND P0, PT, RZ, UR4, PT ;  /* 0x00000004ff007c0c */ /* 0x000fc6000bf05070 */
[----:B------:R-:W4:Y:S01]  /*cfe0*/  LDL R0, [R1+0x30] ;  /* 0x0000300001007983 */ /* 0x000f220000100800 */
[----:B------:R-:W-:-:S13]  /*cff0*/  ISETP.NE.AND.EX P0, PT, RZ, UR5, PT, P0 ;  /* 0x00000005ff007c0c */ /* 0x000fda000bf05300 */
[----:B------:R-:W-:-:S04]  /*d000*/  @P0 IADD3 R2, P1, R16, UR4, RZ ;  /* 0x0000000410020c10 */ /* 0x000fc8000ff3e0ff */
[----:B--2---:R-:W-:Y:S01]  /*d010*/  @P0 IADD3.X R3, R4, UR5, RZ, P1, !PT ;  /* 0x0000000504030c10 */ /* 0x004fe20008ffe4ff */
[----:B------:R-:W-:-:S04]  /*d020*/  ULDC.64 UR4, c[0x0][0xa08] ;  /* 0x0002820000047ab9 */ /* 0x000fc80000000a00 */
[----:B---3--:R2:W3:Y:S02]  /*d030*/  @P0 LDG.E R7, desc[UR40][R2.64] ;  /* 0x0000002802070981 */ /* 0x0084e4000c1e1900 */
[----:B--2---:R-:W2:Y:S01]  /*d040*/  LDC.64 R2, c[0x0][0x418] ;  /* 0x00010600ff027b82 */ /* 0x004ea20000000a00 */
[----:B----4-:R-:W-:Y:S01]  /*d050*/  VIADD R0, R0, 0xffffffff ;  /* 0xffffffff00007836 */ /* 0x010fe20000000000 */
[----:B---3--:R-:W-:Y:S01]  /*d060*/  SHF.R.S32.HI R8, RZ, 0x1f, R7 ;  /* 0x0000001fff087819 */ /* 0x008fe20000011407 */
[----:B------:R3:W-:Y:S04]  /*d070*/  @P0 STL [R1+0x8], R7 ;  /* 0x0000080701000387 */ /* 0x0007e80000100800 */
[----:B------:R3:W-:Y:S01]  /*d080*/  STL [R1+0x14], R8 ;  /* 0x0000140801007387 */ /* 0x0007e20000100800 */
[----:B--2---:R-:W-:Y:S01]  /*d090*/  LOP3.LUT P0, RZ, R2, UR4, RZ, 0xfc, !PT ;  /* 0x0000000402ff7c12 */ /* 0x004fe2000f80fcff */
[----:B------:R-:W-:-:S03]  /*d0a0*/  UMOV UR4, 0xffffffff ;  /* 0xffffffff00047882 */ /* 0x000fc60000000000 */
[----:B------:R-:W-:-:S04]  /*d0b0*/  LOP3.LUT P0, RZ, R3, UR5, RZ, 0xfc, P0 ;  /* 0x0000000503ff7c12 */ /* 0x000fc8000800fcff */
[----:B------:R-:W-:Y:S01]  /*d0c0*/  SEL R16, R7, RZ, !P0 ;  /* 0x000000ff07107207 */ /* 0x000fe20004000000 */
[----:B---3--:R-:W-:Y:S08]  /*d0d0*/  BRA.DIV UR4, `(.L_x_426) ;  /* 0x0000004a04b07947 */ /* 0x008ff0000b800000 */
[----:B------:R-:W2:Y:S02]  /*d0e0*/  S2R R4, SR_TID.X ;  /* 0x0000000000047919 */ /* 0x000ea40000002100 */
[----:B--2---:R-:W-:-:S04]  /*d0f0*/  SHF.R.U32.HI R4, RZ, 0x5, R4 ;  /* 0x00000005ff047819 */ /* 0x004fc80000011604 */
[----:B------:R-:W-:-:S05]  /*d100*/  LOP3.LUT R4, R4, 0x3, RZ, 0xc0, !PT ;  /* 0x0000000304047812 */ /* 0x000fca00078ec0ff */
[----:B------:R2:W3:Y:S02]  /*d110*/  SHFL.IDX PT, R14, R4, RZ, 0x1f ;  /* 0x00001fff040e7589 */ /* 0x0004e400000e0000 */
.L_x_530:
[----:B------:R-:W-:Y:S01]  /*d120*/  PLOP3.LUT P1, PT, PT, PT, PT, 0x8, 0x0 ;  /* 0x000000000000781c */ /* 0x000fe20003f2e170 */
[----:B------:R4:W-:Y:S01]  /*d130*/  STL [R1+0x2c], R0 ;  /* 0x00002c0001007387 */ /* 0x0009e20000100800 */
[----:B---3--:R-:W-:Y:S02]  /*d140*/  ISETP.NE.AND P0, PT, R14, RZ, PT ;  /* 0x000000ff0e00720c */ /* 0x008fe40003f05270 */
[----:B--2---:R-:W-:-:S05]  /*d150*/  P2R R4, PR, RZ, 0x2 ;  /* 0x00000002ff047803 */ /* 0x004fca0000000000 */
[----:B------:R4:W-:Y:S06]  /*d160*/  STL [R1+0x18], R4 ;  /* 0x0000180401007387 */ /* 0x0009ec0000100800 */
[----:B------:R-:W-:Y:S05]  /*d170*/  @P0 BRA `(.L_x_427) ;  /* 0x0000000400040947 */ /* 0x000fea0003800000 */
[----:B------:R-:W-:-:S03]  /*d180*/  UMOV UR4, 0xffffffff ;  /* 0xffffffff00047882 */ /* 0x000fc60000000000 */
[----:B------:R-:W-:Y:S05]  /*d190*/  BRA.DIV UR4, `(.L_x_428) ;  /* 0x0000004a04b47947 */ /* 0x000fea000b800000 */
[----:B------:R-:W-:-:S13]  /*d1a0*/  ELECT P6, URZ, PT ;  /* 0x00000000003f782f */ /* 0x000fda00038c0000 */
.L_x_533:
[----:B------:R-:W-:Y:S05]  /*d1b0*/  @!P6 BRA `(.L_x_427) ;  /* 0x0000000000f4e947 */ /* 0x000fea0003800000 */
[----:B------:R-:W-:-:S04]  /*d1c0*/  ISETP.NE.U32.AND P0, PT, R2, RZ, PT ;  /* 0x000000ff0200720c */ /* 0x000fc80003f05070 */
[----:B------:R-:W-:-:S13]  /*d1d0*/  ISETP.NE.AND.EX P0, PT, R3, RZ, PT, P0 ;  /* 0x000000ff0300720c */ /* 0x000fda0003f05300 */
[----:B------:R-:W-:Y:S05]  /*d1e0*/  @!P0 BRA `(.L_x_429) ;  /* 0x0000000000508947 */ /* 0x000fea0003800000 */
[----:B------:R-:W2:Y:S01]  /*d1f0*/  LDC R6, c[0x0][0x43c] ;  /* 0x00010f00ff067b82 */ /* 0x000ea20000000800 */
[----:B------:R-:W-:Y:S01]  /*d200*/  IMAD.MOV.U32 R9, RZ, RZ, R0 ;  /* 0x000000ffff097224 */ /* 0x000fe200078e0000 */
[----:B------:R-:W-:-:S03]  /*d210*/  ULDC.64 UR4, c[0x0][0x428] ;  /* 0x00010a0000047ab9 */ /* 0x000fc60000000a00 */
[----:B----4-:R-:W-:Y:S01]  /*d220*/  IMAD.MOV.U32 R0, RZ, RZ, R9 ;  /* 0x000000ffff007224 */ /* 0x010fe200078e0009 */
[----:B--2---:R-:W-:-:S13]  /*d230*/  ISETP.NE.AND P0, PT, R6, 0x1, PT ;  /* 0x000000010600780c */ /* 0x004fda0003f05270 */
[----:B------:R-:W2:Y:S02]  /*d240*/  @P0 LDC.64 R4, c[0x0][0x440] ;  /* 0x00011000ff040b82 */ /* 0x000ea40000000a00 */
[----:B--2---:R-:W-:-:S05]  /*d250*/  @P0 IMAD.HI.U32 R4, R9, R4, RZ ;  /* 0x0000000409040227 */ /* 0x004fca00078e00ff */
[----:B------:R-:W-:-:S04]  /*d260*/  @P0 SHF.R.U32.HI R0, RZ, R5, R4 ;  /* 0x00000005ff000219 */ /* 0x000fc80000011604 */
[--C-:B------:R-:W-:Y:S01]  /*d270*/  SHF.R.S32.HI R5, RZ, 0x1f, R0.reuse ;  /* 0x0000001fff057819 */ /* 0x100fe20000011400 */
[----:B------:R-:W-:-:S04]  /*d280*/  IMAD.MOV R4, RZ, RZ, -R0 ;  /* 0x000000ffff047224 */ /* 0x000fc800078e0a00 */
[----:B------:R-:W-:Y:S02]  /*d290*/  IMAD R9, R6, R4, R9 ;  /* 0x0000000406097224 */ /* 0x000fe400078e0209 */
[----:B------:R-:W-:Y:S02]  /*d2a0*/  IMAD R6, R8, UR4, RZ ;  /* 0x0000000408067c24 */ /* 0x000fe4000f8e02ff */
[----:B------:R-:W-:Y:S01]  /*d2b0*/  IMAD.MOV.U32 R4, RZ, RZ, R0 ;  /* 0x000000ffff047224 */ /* 0x000fe200078e0000 */
[----:B------:R2:W-:Y:S01]  /*d2c0*/  STL [R1+0x2c], R9 ;  /* 0x00002c0901007387 */ /* 0x0005e20000100800 */
[C---:B------:R-:W-:Y:S02]  /*d2d0*/  IMAD R0, R7.reuse, UR5, R6 ;  /* 0x0000000507007c24 */ /* 0x040fe4000f8e0206 */
[----:B------:R-:W-:-:S04]  /*d2e0*/  IMAD.WIDE.U32 R4, R7, UR4, R4 ;  /* 0x0000000407047c25 */ /* 0x000fc8000f8e0004 */
[----:B------:R-:W-:Y:S01]  /*d2f0*/  IMAD.IADD R0, R5, 0x1, R0 ;  /* 0x0000000105007824 */ /* 0x000fe200078e0200 */
[----:B------:R-:W-:-:S04]  /*d300*/  LEA R2, P0, R4, R2, 0x2 ;  /* 0x0000000204027211 */ /* 0x000fc800078010ff */
[----:B------:R-:W-:-:S05]  /*d310*/  LEA.HI.X R3, R4, R3, R0, 0x2, P0 ;  /* 0x0000000304037211 */ /* 0x000fca00000f1400 */
[----:B------:R2:W5:Y:S04]  /*d320*/  LDG.E R16, desc[UR40][R2.64] ;  /* 0x0000002802107981 */ /* 0x000568000c1e1900 */
.L_x_429:
[----:B--2---:R-:W2:Y:S01]  /*d330*/  LDL R2, [R1+0x10] ;  /* 0x0000100001027983 */ /* 0x004ea20000100800 */
[----:B----4-:R-:W-:Y:S01]  /*d340*/  IMAD R0, R19, 0x8, R18 ;  /* 0x0000000813007824 */ /* 0x010fe200078e0212 */
[----:B--2---:R-:W-:-:S04]  /*d350*/  SHF.L.U32 R2, R2, 0x1f, RZ ;  /* 0x0000001f02027819 */ /* 0x004fc800000006ff */
[----:B------:R-:W2:Y:S02]  /*d360*/  SYNCS.PHASECHK.TRANS64.TRYWAIT P0, [R0+URZ+0x22840], R2 ;  /* 0x02284002000075a7 */ /* 0x000ea4000800017f */
[----:B--2---:R-:W-:Y:S05]  /*d370*/  @!P0 BRA `(.L_x_430) ;  /* 0x00000048005c8947 */ /* 0x004fea0003800000 */
.L_x_534:
[----:B------:R-:W3:Y:S02]  /*d380*/  S2R R3, SR_TID.X ;  /* 0x0000000000037919 */ /* 0x000ee40000002100 */
[----:B---3--:R-:W-:-:S04]  /*d390*/  LOP3.LUT R3, R3, 0x7f, RZ, 0xc0, !PT ;  /* 0x0000007f03037812 */ /* 0x008fc800078ec0ff */
[----:B------:R-:W-:-:S13]  /*d3a0*/  ISETP.NE.AND P0, PT, R3, RZ, PT ;  /* 0x000000ff0300720c */ /* 0x000fda0003f05270 */
[----:B------:R-:W-:Y:S05]  /*d3b0*/  @P0 BRA `(.L_x_431) ;  /* 0x00000000001c0947 */ /* 0x000fea0003800000 */
[----:B------:R-:W3:Y:S01]  /*d3c0*/  S2R R3, SR_TID.X ;  /* 0x0000000000037919 */ /* 0x000ee20000002100 */
[----:B--2---:R-:W-:-:S04]  /*d3d0*/  IMAD.MOV.U32 R2, RZ, RZ, 0x3000 ;  /* 0x00003000ff027424 */ /* 0x004fc800078e00ff */
[----:B------:R4:W-:Y:S01]  /*d3e0*/  SYNCS.ARRIVE.TRANS64 RZ, [R0+URZ+0x22830], R2 ;  /* 0x0228300200ff79a7 */ /* 0x0009e2000800003f */
[----:B---3--:R-:W-:-:S04]  /*d3f0*/  LOP3.LUT R3, R3, 0x1f, RZ, 0xc0, !PT ;  /* 0x0000001f03037812 */ /* 0x008fc800078ec0ff */
[----:B------:R-:W-:-:S13]  /*d400*/  ISETP.NE.AND P0, PT, R3, RZ, PT ;  /* 0x000000ff0300720c */ /* 0x000fda0003f05270 */
[----:B----4-:R-:W-:Y:S05]  /*d410*/  @!P0 BRA `(.L_x_431) ;  /* 0x0000000000048947 */ /* 0x010fea0003800000 */
[----:B------:R-:W-:Y:S01]  /*d420*/  BPT.TRAP 0x1 ;  /* 0x000000040000795c */ /* 0x000fe20000300000 */
.L_x_431:
[----:B------:R-:W3:Y:S04]  /*d430*/  LDL R3, [R1+0x2c] ;  /* 0x00002c0001037983 */ /* 0x000ee80000100800 */
[----:B--2---:R-:W2:Y:S01]  /*d440*/  LDL R2, [R1+0x1c] ;  /* 0x00001c0001027983 */ /* 0x004ea20000100800 */
[----:B------:R-:W-:Y:S01]  /*d450*/  R2UR UR9, R0 ;  /* 0x00000000000972ca */ /* 0x000fe200000e0000 */
[----:B------:R-:W-:Y:S01]  /*d460*/  IMAD R0, R19, 0x3000, R18 ;  /* 0x0000300013007824 */ /* 0x000fe200078e0212 */
[----:B------:R-:W-:Y:S01]  /*d470*/  UIADD3 UR6, UP0, UR38, 0x370, URZ ;  /* 0x0000037026067890 */ /* 0x000fe2000ff1e03f */
[----:B------:R-:W-:Y:S01]  /*d480*/  R2UR UR12, R17 ;  /* 0x00000000110c72ca */ /* 0x000fe200000e0000 */
[----:B------:R-:W-:Y:S01]  /*d490*/  UMOV UR5, 0x14f00000 ;  /* 0x14f0000000057882 */ /* 0x000fe20000000000 */
[----:B-----5:R-:W-:Y:S01]  /*d4a0*/  R2UR UR13, R16 ;  /* 0x00000000100d72ca */ /* 0x020fe200000e0000 */
[----:B------:R-:W-:Y:S01]  /*d4b0*/  UIADD3.X UR7, URZ, UR39, URZ, UP0, !UPT ;  /* 0x000000273f077290 */ /* 0x000fe200087fe43f */
[----:B------:R-:W-:Y:S01]  /*d4c0*/  R2UR UR8, R0 ;  /* 0x00000000000872ca */ /* 0x000fe200000e0000 */
[----:B------:R-:W-:Y:S01]  /*d4d0*/  UMOV UR10, URZ ;  /* 0x0000003f000a7c82 */ /* 0x000fe20008000000 */
[----:B------:R-:W-:-:S04]  /*d4e0*/  PLOP3.LUT P0, PT, PT, PT, PT, 0x80, 0x0 ;  /* 0x000000000000781c */ /* 0x000fc80003f0f070 */
[----:B------:R-:W-:Y:S01]  /*d4f0*/  UIADD3 UR9, UR9, 0x22830, URZ ;  /* 0x0002283009097890 */ /* 0x000fe2000fffe03f */
[----:B------:R-:W-:-:S05]  /*d500*/  P2R R0, PR, RZ, 0x1 ;  /* 0x00000001ff007803 */ /* 0x000fca0000000000 */
[----:B------:R4:W-:Y:S01]  /*d510*/  STL [R1+0x18], R0 ;  /* 0x0000180001007387 */ /* 0x0009e20000100800 */
[----:B------:R-:W-:Y:S01]  /*d520*/  UIADD3 UR8, UR8, 0x1c400, URZ ;  /* 0x0001c40008087890 */ /* 0x000fe2000fffe03f */
[----:B---3--:R-:W-:Y:S02]  /*d530*/  R2UR UR11, R3 ;  /* 0x00000000030b72ca */ /* 0x008fe400000e0000 */
[----:B--2---:R-:W-:-:S13]  /*d540*/  R2UR UR4, R2 ;  /* 0x00000000020472ca */ /* 0x004fda00000e0000 */
[----:B------:R-:W-:-:S03]  /*d550*/  UIMAD UR11, UR11, 0x60, UR4 ;  /* 0x000000600b0b78a4 */ /* 0x000fc6000f8e0204 */
[----:B------:R-:W-:-:S06]  /*d560*/  UMOV UR4, 0x0 ;  /* 0x0000000000047882 */ /* 0x000fcc0000000000 */
[----:B------:R4:W-:Y:S02]  /*d570*/  UTMALDG.4D [UR8], [UR6], desc[UR4] ;  /* 0x00000408060075b4 */ /* 0x0009e40008019000 */
[----:B----4-:R-:W-:Y:S01]  /*d580*/  NOP ;  /* 0x0000000000007918 */ /* 0x010fe20000000000 */
.L_x_427:
[----:B------:R-:W2:Y:S04]  /*d590*/  LDL.LU R3, [R1+0x34] ;  /* 0x0000340001037983 */ /* 0x000ea80000300800 */
[----:B------:R-:W3:Y:S04]  /*d5a0*/  LDL.LU R5, [R1+0x24] ;  /* 0x0000240001057983 */ /* 0x000ee80000300800 */
[----:B----4-:R-:W4:Y:S01]  /*d5b0*/  LDL.LU R4, [R1+0x3c] ;  /* 0x00003c0001047983 */ /* 0x010f220000300800 */
[----:B------:R-:W-:Y:S05]  /*d5c0*/  WARPSYNC.ALL ;  /* 0x0000000000007948 */ /* 0x000fea0003800000 */
[----:B------:R-:W-:Y:S01]  /*d5d0*/  ULDC.64 UR6, c[0x0][0xa00] ;  /* 0x0002800000067ab9 */ /* 0x000fe20000000a00 */
[----:B------:R-:W-:Y:S01]  /*d5e0*/  ULDC.64 UR4, c[0x0][0x298] ;  /* 0x0000a60000047ab9 */ /* 0x000fe20000000a00 */
[----:B------:R-:W-:Y:S01]  /*d5f0*/  BAR.SYNC.DEFER_BLOCKING 0x8, 0x180 ;  /* 0x0206000000007b1d */ /* 0x000fe20000010000 */
[----:B------:R-:W-:Y:S01]  /*d600*/  ISETP.NE.U32.AND P0, PT, RZ, UR6, PT ;  /* 0x00000006ff007c0c */ /* 0x000fe2000bf05070 */
[----:B------:R-:W-:-:S03]  /*d610*/  VIADD R2, R18, 0x18400 ;  /* 0x0001840012027836 */ /* 0x000fc60000000000 */
[----:B------:R-:W-:Y:S01]  /*d620*/  ISETP.NE.AND.EX P0, PT, RZ, UR7, PT, P0 ;  /* 0x00000007ff007c0c */ /* 0x000fe2000bf05300 */
[----:B------:R-:W-:Y:S01]  /*d630*/  BSSY B6, `(.L_x_432) ;  /* 0x000001e000067945 */ /* 0x000fe20003800000 */
[----:B------:R-:W-:Y:S02]  /*d640*/  LOP3.LUT P1, RZ, R2, 0x3ff, RZ, 0xc0, !PT ;  /* 0x000003ff02ff7812 */ /* 0x000fe4000782c0ff */
[----:B--2---:R-:W-:Y:S02]  /*d650*/  SHF.R.S32.HI R0, RZ, 0x1f, R3 ;  /* 0x0000001fff007819 */ /* 0x004fe40000011403 */
[----:B---3--:R-:W-:-:S03]  /*d660*/  SEL R5, R5, RZ, !P0 ;  /* 0x000000ff05057207 */ /* 0x008fc60004000000 */
[----:B------:R-:W-:Y:S01]  /*d670*/  IMAD R0, R0, UR4, RZ ;  /* 0x0000000400007c24 */ /* 0x000fe2000f8e02ff */
[----:B----4-:R-:W-:-:S03]  /*d680*/  SEL R4, R4, RZ, !P0 ;  /* 0x000000ff04047207 */ /* 0x010fc60004000000 */
[C---:B------:R-:W-:Y:S02]  /*d690*/  IMAD R0, R3.reuse, UR5, R0 ;  /* 0x0000000503007c24 */ /* 0x040fe4000f8e0200 */
[----:B------:R-:W-:-:S04]  /*d6a0*/  IMAD.WIDE.U32 R2, R3, UR4, RZ ;  /* 0x0000000403027c25 */ /* 0x000fc8000f8e00ff */
[----:B------:R-:W-:Y:S01]  /*d6b0*/  IMAD.IADD R0, R3, 0x1, R0 ;  /* 0x0000000103007824 */ /* 0x000fe200078e0200 */
[----:B------:R2:W-:Y:S04]  /*d6c0*/  STL.64 [R1+0x50], R2 ;  /* 0x0000500201007387 */ /* 0x0005e80000100a00 */
[----:B------:R2:W-:Y:S04]  /*d6d0*/  STL [R1+0x24], R5 ;  /* 0x0000240501007387 */ /* 0x0005e80000100800 */
[----:B------:R2:W-:Y:S04]  /*d6e0*/  STL [R1+0x3c], R4 ;  /* 0x00003c0401007387 */ /* 0x0005e80000100800 */
[----:B------:R2:W-:Y:S01]  /*d6f0*/  STL [R1+0x34], R0 ;  /* 0x0000340001007387 */ /* 0x0005e20000100800 */
[----:B------:R-:W-:Y:S05]  /*d700*/  @!P1 BRA `(.L_x_433) ;  /* 0x0000000000409947 */ /* 0x000fea0003800000 */
[----:B--2---:R-:W-:Y:S01]  /*d710*/  MOV R2, 0x0 ;  /* 0x0000000000027802 */ /* 0x004fe20000000f00 */
[----:B------:R-:W-:Y:S01]  /*d720*/  ULDC.64 UR6, c[0x4][0x98] ;  /* 0x0100260000067ab9 */ /* 0x000fe20000000a00 */
[----:B------:R-:W-:Y:S01]  /*d730*/  ULDC.64 UR8, c[0x4][0xa0] ;  /* 0x0100280000087ab9 */ /* 0x000fe20000000a00 */
[----:B------:R-:W-:Y:S01]  /*d740*/  ULDC.64 UR4, c[0x4][0x20] ;  /* 0x0100080000047ab9 */ /* 0x000fe20000000a00 */
[----:B------:R-:W-:Y:S02]  /*d750*/  IMAD.U32 R4, RZ, RZ, UR6 ;  /* 0x00000006ff047e24 */ /* 0x000fe4000f8e00ff */
        /* <DEDUP_REMOVED lines=11> */
.L_x_433:
[----:B------:R-:W-:Y:S05]  /*d810*/  BSYNC B6 ;  /* 0x0000000000067941 */ /* 0x000fea0003800000 */
.L_x_432:
[----:B--2---:R-:W2:Y:S01]  /*d820*/  LDL.LU R0, [R1+0x3c] ;  /* 0x00003c0001007983 */ /* 0x004ea20000300800 */
[----:B------:R-:W-:Y:S01]  /*d830*/  ULDC.64 UR4, c[0x0][0x2d8] ;  /* 0x0000b60000047ab9 */ /* 0x000fe20000000a00 */
[----:B------:R-:W3:Y:S01]  /*d840*/  LDC R8, c[0x0][0x448] ;  /* 0x00011200ff087b82 */ /* 0x000ee20000000800 */
[----:B------:R-:W-:Y:S01]  /*d850*/  ULDC UR6, c[0x0][0x2b8] ;  /* 0x0000ae0000067ab9 */ /* 0x000fe20000000800 */
[----:B------:R-:W4:Y:S04]  /*d860*/  LDL.LU R5, [R1+0x34] ;  /* 0x0000340001057983 */ /* 0x000f280000300800 */
[----:B------:R-:W4:Y:S04]  /*d870*/  LDL.LU.64 R2, [R1+0x50] ;  /* 0x0000500001027983 */ /* 0x000f280000300a00 */
[----:B------:R-:W2:Y:S01]  /*d880*/  LDL.LU R4, [R1+0x24] ;  /* 0x0000240001047983 */ /* 0x000ea20000300800 */
[----:B---3--:R-:W-:-:S13]  /*d890*/  ISETP.NE.AND P0, PT, R8, 0x1, PT ;  /* 0x000000010800780c */ /* 0x008fda0003f05270 */
[----:B------:R-:W3:Y:S01]  /*d8a0*/  @P0 LDC R7, c[0x0][0x450] ;  /* 0x00011400ff070b82 */ /* 0x000ee20000000800 */
[----:B----4-:R-:W-:Y:S02]  /*d8b0*/  IMAD.MOV.U32 R3, RZ, RZ, R5 ;  /* 0x000000ffff037224 */ /* 0x010fe400078e0005 */
[----:B------:R-:W4:Y:S01]  /*d8c0*/  LDL.LU R5, [R1+0x4] ;  /* 0x0000040001057983 */ /* 0x000f220000300800 */
[----:B------:R-:W-:-:S03]  /*d8d0*/  IMAD.WIDE.U32 R2, R17, UR4, R2 ;  /* 0x0000000411027c25 */ /* 0x000fc6000f8e0002 */
[----:B------:R0:W5:Y:S01]  /*d8e0*/  LDL R9, [R1+0x28] ;  /* 0x0000280001097983 */ /* 0x0001620000100800 */
[----:B------:R-:W-:Y:S01]  /*d8f0*/  IMAD R3, R17, UR5, R3 ;  /* 0x0000000511037c24 */ /* 0x000fe2000f8e0203 */
[----:B------:R-:W-:Y:S02]  /*d900*/  ULDC.64 UR4, c[0x0][0x2e0] ;  /* 0x0000b80000047ab9 */ /* 0x000fe40000000a00 */
[----:B--2---:R-:W-:Y:S02]  /*d910*/  IMAD R0, R0, UR4, RZ ;  /* 0x0000000400007c24 */ /* 0x004fe4000f8e02ff */
[----:B------:R-:W-:-:S04]  /*d920*/  IMAD.WIDE.U32 R2, R4, UR4, R2 ;  /* 0x0000000404027c25 */ /* 0x000fc8000f8e0002 */
[----:B------:R-:W-:Y:S01]  /*d930*/  IMAD R0, R4, UR5, R0 ;  /* 0x0000000504007c24 */ /* 0x000fe2000f8e0200 */
[----:B-1----:R-:W1:Y:S01]  /*d940*/  S2R R10, SR_TID.X ;  /* 0x00000000000a7919 */ /* 0x002e620000002100 */
[----:B------:R-:W-:Y:S02]  /*d950*/  ULDC.64 UR4, c[0x0][0x2d0] ;  /* 0x0000b40000047ab9 */ /* 0x000fe40000000a00 */
[----:B------:R-:W-:Y:S01]  /*d960*/  IMAD.IADD R3, R3, 0x1, R0 ;  /* 0x0000000103037824 */ /* 0x000fe200078e0200 */
[----:B------:R-:W2:Y:S02]  /*d970*/  S2R R4, SR_TID.X ;  /* 0x0000000000047919 */ /* 0x000ea40000002100 */
[----:B--2---:R-:W-:-:S04]  /*d980*/  LOP3.LUT R4, R4, 0x7f, RZ, 0xc0, !PT ;  /* 0x0000007f04047812 */ /* 0x004fc800078ec0ff */
[----:B------:R-:W-:Y:S02]  /*d990*/  SHF.R.U32.HI R6, RZ, 0x3, R4 ;  /* 0x00000003ff067819 */ /* 0x000fe40000011604 */
[----:B------:R-:W2:Y:S02]  /*d9a0*/  S2R R4, SR_TID.X ;  /* 0x0000000000047919 */ /* 0x000ea40000002100 */
[----:B--2---:R-:W-:-:S05]  /*d9b0*/  IMAD.SHL.U32 R4, R4, 0x10, RZ ;  /* 0x0000001004047824 */ /* 0x004fca00078e00ff */
[----:B------:R-:W-:Y:S02]  /*d9c0*/  LOP3.LUT R4, R6, 0x70, R4, 0xf8, !PT ;  /* 0x0000007006047812 */ /* 0x000fe400078ef804 */
[----:B------:R-:W2:Y:S01]  /*d9d0*/  @P0 LDC R6, c[0x0][0x44c] ;  /* 0x00011300ff060b82 */ /* 0x000ea20000000800 */
[----:B-1----:R-:W-:-:S05]  /*d9e0*/  IMAD.SHL.U32 R10, R10, 0x8, RZ ;  /* 0x000000080a0a7824 */ /* 0x002fca00078e00ff */
[----:B------:R-:W-:Y:S01]  /*d9f0*/  LOP3.LUT R10, R10, 0x38, RZ, 0xc0, !PT ;  /* 0x000000380a0a7812 */ /* 0x000fe200078ec0ff */
[----:B----4-:R-:W-:-:S05]  /*da00*/  IMAD.SHL.U32 R5, R5, 0x80, RZ ;  /* 0x0000008005057824 */ /* 0x010fca00078e00ff */
[----:B------:R-:W-:-:S05]  /*da10*/  LOP3.LUT R0, R4, R5, RZ, 0xfc, !PT ;  /* 0x0000000504007212 */ /* 0x000fca00078efcff */
[----:B--2---:R-:W-:-:S04]  /*da20*/  @P0 IMAD.HI.U32 R6, R0, R6, RZ ;  /* 0x0000000600060227 */ /* 0x004fc800078e00ff */
[----:B------:R-:W-:Y:S01]  /*da30*/  IMAD.MOV.U32 R4, RZ, RZ, R0 ;  /* 0x000000ffff047224 */ /* 0x000fe200078e0000 */
[----:B---3--:R-:W-:-:S05]  /*da40*/  @P0 SHF.R.U32.HI R4, RZ, R7, R6 ;  /* 0x00000007ff040219 */ /* 0x008fca0000011606 */
[----:B------:R-:W-:-:S04]  /*da50*/  IMAD.MOV R6, RZ, RZ, -R4 ;  /* 0x000000ffff067224 */ /* 0x000fc800078e0a04 */
[----:B------:R-:W-:Y:S01]  /*da60*/  IMAD R0, R8, R6, R0 ;  /* 0x0000000608007224 */ /* 0x000fe200078e0200 */
[----:B------:R-:W-:Y:S01]  /*da70*/  SHF.R.S32.HI R6, RZ, 0x1f, R4 ;  /* 0x0000001fff067819 */ /* 0x000fe20000011404 */
[----:B------:R-:W-:-:S04]  /*da80*/  IMAD.WIDE.U32 R2, R4, UR4, R2 ;  /* 0x0000000404027c25 */ /* 0x000fc8000f8e0002 */
[----:B------:R-:W-:-:S04]  /*da90*/  IMAD R6, R6, UR4, RZ ;  /* 0x0000000406067c24 */ /* 0x000fc8000f8e02ff */
[----:B------:R-:W-:Y:S01]  /*daa0*/  IMAD R4, R4, UR5, R6 ;  /* 0x0000000504047c24 */ /* 0x000fe2000f8e0206 */
[----:B------:R-:W-:-:S03]  /*dab0*/  ULDC.64 UR4, c[0x0][0x2c8] ;  /* 0x0000b20000047ab9 */ /* 0x000fc60000000a00 */
[----:B------:R-:W-:Y:S01]  /*dac0*/  IMAD.IADD R3, R3, 0x1, R4 ;  /* 0x0000000103037824 */ /* 0x000fe200078e0204 */
[----:B------:R-:W-:-:S05]  /*dad0*/  SHF.R.S32.HI R4, RZ, 0x1f, R0 ;  /* 0x0000001fff047819 */ /* 0x000fca0000011400 */
[----:B------:R-:W-:Y:S02]  /*dae0*/  IMAD R4, R4, UR4, RZ ;  /* 0x0000000404047c24 */ /* 0x000fe4000f8e02ff */
[----:B------:R-:W-:-:S04]  /*daf0*/  IMAD.WIDE.U32 R2, R0, UR4, R2 ;  /* 0x0000000400027c25 */ /* 0x000fc8000f8e0002 */
[----:B------:R-:W-:Y:S01]  /*db00*/  IMAD R4, R0, UR5, R4 ;  /* 0x0000000500047c24 */ /* 0x000fe2000f8e0204 */
[----:B------:R-:W-:Y:S02]  /*db10*/  ULDC.64 UR4, c[0x0][0x280] ;  /* 0x0000a00000047ab9 */ /* 0x000fe40000000a00 */
[----:B------:R-:W-:Y:S01]  /*db20*/  LEA R0, P1, R2, UR4, 0x1 ;  /* 0x0000000402007c11 */ /* 0x000fe2000f8208ff */
[----:B------:R-:W-:Y:S01]  /*db30*/  IMAD.IADD R4, R3, 0x1, R4 ;  /* 0x0000000103047824 */ /* 0x000fe200078e0204 */
[----:B------:R-:W-:Y:S01]  /*db40*/  UMOV UR4, 0xffffffff ;  /* 0xffffffff00047882 */ /* 0x000fe20000000000 */
[----:B------:R-:W-:-:S03]  /*db50*/  ISETP.GE.AND P0, PT, R10, UR6, PT ;  /* 0x000000060a007c0c */ /* 0x000fc6000bf06270 */
[----:B------:R-:W-:Y:S01]  /*db60*/  LEA.HI.X R2, R2, UR5, R4, 0x1, P1 ;  /* 0x0000000502027c11 */ /* 0x000fe200088f0c04 */
[----:B0-----:R-:W-:Y:S09]  /*db70*/  BRA.DIV UR4, `(.L_x_434) ;  /* 0x0000004204707947 */ /* 0x001ff2000b800000 */
[----:B------:R-:W2:Y:S01]  /*db80*/  LDL.LU R6, [R1+0x44] ;  /* 0x0000440001067983 */ /* 0x000ea20000300800 */
[----:B------:R-:W0:Y:S02]  /*db90*/  S2R R7, SR_TID.X ;  /* 0x0000000000077919 */ /* 0x000e240000002100 */
[----:B0-----:R-:W-:-:S04]  /*dba0*/  LOP3.LUT R7, R7, 0x7f, RZ, 0xc0, !PT ;  /* 0x0000007f07077812 */ /* 0x001fc800078ec0ff */
[----:B------:R-:W-:Y:S02]  /*dbb0*/  SHF.R.U32.HI R11, RZ, 0x3, R7 ;  /* 0x00000003ff0b7819 */ /* 0x000fe40000011607 */
[----:B------:R-:W0:Y:S03]  /*dbc0*/  SHFL.IDX PT, R7, R0, RZ, 0x181f ;  /* 0x00181fff00077589 */ /* 0x000e2600000e0000 */
[----:B------:R-:W-:-:S04]  /*dbd0*/  IMAD.IADD R3, R11, 0x1, R5 ;  /* 0x000000010b037824 */ /* 0x000fc800078e0205 */
[C---:B------:R-:W-:Y:S02]  /*dbe0*/  VIADD R5, R3.reuse, 0x10 ;  /* 0x0000001003057836 */ /* 0x040fe40000000000 */
[----:B--2---:R-:W-:Y:S02]  /*dbf0*/  IMAD R4, R6, R8, RZ ;  /* 0x0000000806047224 */ /* 0x004fe400078e02ff */
[----:B------:R-:W1:Y:S03]  /*dc00*/  SHFL.IDX PT, R6, R2, RZ, 0x181f ;  /* 0x00181fff02067589 */ /* 0x000e6600000e0000 */
[----:B------:R-:W-:-:S13]  /*dc10*/  ISETP.GE.AND P1, PT, R3, R4, PT ;  /* 0x000000040300720c */ /* 0x000fda0003f26270 */
[----:B0-----:R-:W-:-:S05]  /*dc20*/  @!P1 LEA R7, P2, R10, R7, 0x1 ;  /* 0x000000070a079211 */ /* 0x001fca00078408ff */
[----:B-1----:R-:W-:-:S05]  /*dc30*/  @!P1 IMAD.X R6, RZ, RZ, R6, P2 ;  /* 0x000000ffff069224 */ /* 0x002fca00010e0606 */
[----:B------:R-:W-:-:S04]  /*dc40*/  @!P1 LOP3.LUT R7, R7, R6, RZ, 0x3c, !PT ;  /* 0x0000000607079212 */ /* 0x000fc800078e3cff */
[----:B------:R-:W-:-:S04]  /*dc50*/  @!P1 LOP3.LUT R6, R7, R6, RZ, 0x3c, !PT ;  /* 0x0000000607069212 */ /* 0x000fc800078e3cff */
[----:B------:R-:W-:-:S05]  /*dc60*/  @!P1 LOP3.LUT R7, R7, R6, RZ, 0x3c, !PT ;  /* 0x0000000607079212 */ /* 0x000fca00078e3cff */
[----:B------:R-:W-:Y:S01]  /*dc70*/  @!PT LDS RZ, [RZ] ;  /* 0x00000000fffff984 */ /* 0x000fe20000000800 */
[----:B-----5:R0:W-:Y:S01]  /*dc80*/  @!P1 LDGSTS.E.BYPASS.LTC128B.128 [R9+0x18400], desc[UR40][R6.64], !P0 ;  /* 0x1840000006099fae */ /* 0x0201e2000c101d68 */
[----:B------:R-:W-:-:S03]  /*dc90*/  ISETP.GE.AND P1, PT, R5, R4, PT ;  /* 0x000000040500720c */ /* 0x000fc60003f26270 */
[----:B------:R-:W1:Y:S04]  /*dca0*/  SHFL.IDX PT, R5, R0, 0x1, 0x181f ;  /* 0x00381f0000057f89 */ /* 0x000e6800000e0000 */
[----:B0-----:R-:W0:Y:S06]  /*dcb0*/  SHFL.IDX PT, R6, R2, 0x1, 0x181f ;  /* 0x00381f0002067f89 */ /* 0x001e2c00000e0000 */
[----:B-1----:R-:W-:-:S05]  /*dcc0*/  @!P1 LEA R5, P2, R10, R5, 0x1 ;  /* 0x000000050a059211 */ /* 0x002fca00078408ff */
[----:B0-----:R-:W-:-:S04]  /*dcd0*/  @!P1 IMAD.X R6, RZ, RZ, R6, P2 ;  /* 0x000000ffff069224 */ /* 0x001fc800010e0606 */
[----:B------:R-:W-:Y:S02]  /*dce0*/  @!P1 IMAD.MOV.U32 R7, RZ, RZ, R6 ;  /* 0x000000ffff079224 */ /* 0x000fe400078e0006 */
[----:B------:R-:W-:Y:S02]  /*dcf0*/  @!P1 IMAD.MOV.U32 R6, RZ, RZ, R5 ;  /* 0x000000ffff069224 */ /* 0x000fe400078e0005 */
[----:B------:R-:W-:-:S03]  /*dd00*/  VIADD R5, R3, 0x20 ;  /* 0x0000002003057836 */ /* 0x000fc60000000000 */
[----:B------:R0:W-:Y:S02]  /*dd10*/  @!P1 LDGSTS.E.BYPASS.LTC128B.128 [R9+0x18c00], desc[UR40][R6.64], !P0 ;  /* 0x18c0000006099fae */ /* 0x0001e4000c101d68 */
[----:B------:R-:W-:Y:S02]  /*dd20*/  ISETP.GE.AND P1, PT, R5, R4, PT ;  /* 0x000000040500720c */ /* 0x000fe40003f26270 */
[----:B------:R-:W1:Y:S04]  /*dd30*/  SHFL.IDX PT, R5, R0, 0x2, 0x181f ;  /* 0x00581f0000057f89 */ /* 0x000e6800000e0000 */
[----:B0-----:R-:W0:Y:S07]  /*dd40*/  SHFL.IDX PT, R6, R2, 0x2, 0x181f ;  /* 0x00581f0002067f89 */ /* 0x001e2e00000e0000 */
        /* <DEDUP_REMOVED lines=39> */
[----:B------:R-:W-:Y:S01]  /*dfc0*/  @!P1 IMAD.MOV.U32 R6, RZ, RZ, R5 ;  /* 0x000000ffff069224 */ /* 0x000fe200078e0005 */
[----:B------:R-:W0:Y:S04]  /*dfd0*/  SHFL.IDX PT, R0, R0, 0x7, 0x181f ;  /* 0x00f81f0000007f89 */ /* 0x000e2800000e0000 */
[----:B------:R1:W-:Y:S04]  /*dfe0*/  @!P1 LDGSTS.E.BYPASS.LTC128B.128 [R9+0x1b400], desc[UR40][R6.64], !P0 ;  /* 0x1b40000006099fae */ /* 0x0003e8000c101d68 */
[----:B------:R1:W2:Y:S02]  /*dff0*/  SHFL.IDX PT, R5, R2, 0x7, 0x181f ;  /* 0x00f81f0002057f89 */ /* 0x0002a400000e0000 */
.L_x_551:
[----:B------:R-:W-:-:S05]  /*e000*/  VIADD R3, R3, 0x70 ;  /* 0x0000007003037836 */ /* 0x000fca0000000000 */
[----:B------:R-:W-:-:S13]  /*e010*/  ISETP.GE.AND P1, PT, R3, R4, PT ;  /* 0x000000040300720c */ /* 0x000fda0003f26270 */
[----:B01----:R-:W-:-:S05]  /*e020*/  @!P1 LEA R2, P2, R10, R0, 0x1 ;  /* 0x000000000a029211 */ /* 0x003fca00078408ff */
[----:B--2---:R-:W-:-:S05]  /*e030*/  @!P1 IMAD.X R3, RZ, RZ, R5, P2 ;  /* 0x000000ffff039224 */ /* 0x004fca00010e0605 */
[----:B------:R-:W-:Y:S01]  /*e040*/  @!PT LDS RZ, [RZ] ;  /* 0x00000000fffff984 */ /* 0x000fe20000000800 */
[----:B------:R-:W-:Y:S01]  /*e050*/  @!PT LDS RZ, [RZ] ;  /* 0x00000000fffff984 */ /* 0x000fe20000000800 */
[----:B------:R-:W-:Y:S01]  /*e060*/  @!PT LDS RZ, [RZ] ;  /* 0x00000000fffff984 */ /* 0x000fe20000000800 */
[----:B------:R0:W-:Y:S01]  /*e070*/  @!P1 LDGSTS.E.BYPASS.LTC128B.128 [R9+0x1bc00], desc[UR40][R2.64], !P0 ;  /* 0x1bc0000002099fae */ /* 0x0001e2000c101d68 */
[----:B------:R-:W-:Y:S01]  /*e080*/  PLOP3.LUT P0, PT, PT, PT, PT, 0x80, 0x0 ;  /* 0x000000000000781c */ /* 0x000fe20003f0f070 */
[----:B------:R-:W-:-:S12]  /*e090*/  NOP ;  /* 0x0000000000007918 */ /* 0x000fd80000000000 */
.L_x_435:
[----:B------:R-:W-:Y:S02]  /*e0a0*/  PLOP3.LUT P1, PT, P1, P0, PT, 0xa2, 0x0 ;  /* 0x000000000000781c */ /* 0x000fe40000f21472 */
[----:B------:R-:W-:-:S08]  /*e0b0*/  @P0 R2UR P1, UR4, R18 ;  /* 0x00000000120402ca */ /* 0x000fd00000020000 */
[----:B------:R-:W-:-:S05]  /*e0c0*/  @P0 PLOP3.LUT P0, PT, P1, PT, PT, 0x80, 0x0 ;  /* 0x000000000000081c */ /* 0x000fca0000f0f070 */
[----:B------:R-:W-:Y:S01]  /*e0d0*/  @!P1 SYNCS.ARRIVE.TRANS64.RED.A0T1 RZ, [UR4+0x22800], RZ ;  /* 0x022800ffffff99a7 */ /* 0x000fe20008200404 */
[----:B------:R-:W-:Y:S07]  /*e0e0*/  @!P1 ARRIVES.LDGSTSBAR.64.TRANSCNT [UR4+0x22800] ;  /* 0x02280000ff0099b0 */ /* 0x000fee0008000a84 */
[----:B------:R-:W-:Y:S05]  /*e0f0*/  @P0 BRA.U.ANY `(.L_x_435) ;  /* 0xfffffffd00e80947 */ /* 0x000fea000393ffff */
[----:B0-----:R-:W2:Y:S02]  /*e100*/  LDL.LU R2, [R1+0x48] ;  /* 0x0000480001027983 */ /* 0x001ea40000300800 */
[----:B--2---:R-:W-:-:S05]  /*e110*/  VIADD R2, R2, 0x1 ;  /* 0x0000000102027836 */ /* 0x004fca0000000000 */
[----:B------:R0:W-:Y:S01]  /*e120*/  STL [R1+0x48], R2 ;  /* 0x0000480201007387 */ /* 0x0001e20000100800 */
[----:B------:R-:W-:-:S04]  /*e130*/  LEA.HI R0, R2, R2, RZ, 0x1 ;  /* 0x0000000202007211 */ /* 0x000fc800078f08ff */
[----:B------:R-:W-:-:S05]  /*e140*/  LOP3.LUT R0, R0, 0xfffffffe, RZ, 0xc0, !PT ;  /* 0xfffffffe00007812 */ /* 0x000fca00078ec0ff */
[----:B------:R-:W-:-:S05]  /*e150*/  IMAD.IADD R0, R2, 0x1, -R0 ;  /* 0x0000000102007824 */ /* 0x000fca00078e0a00 */
[----:B------:R-:W-:Y:S01]  /*e160*/  SHF.L.U32 R0, R0, 0x1f, RZ ;  /* 0x0000001f00007819 */ /* 0x000fe200000006ff */
[----:B------:R-:W-:Y:S01]  /*e170*/  NOP ;  /* 0x0000000000007918 */ /* 0x000fe20000000000 */
[----:B------:R0:W-:Y:S01]  /*e180*/  SYNCS.ARRIVE.TRANS64.A1T0 RZ, [R18+URZ+0x22800], RZ ;  /* 0x022800ff12ff79a7 */ /* 0x0001e2000810003f */
[----:B------:R-:W-:Y:S01]  /*e190*/  BSSY B0, `(.L_x_436) ;  /* 0x0000003000007945 */ /* 0x000fe20003800000 */
[----:B------:R-:W1:Y:S03]  /*e1a0*/  SYNCS.PHASECHK.TRANS64.TRYWAIT P0, [R18+URZ+0x22820], R0 ;  /* 0x02282000120075a7 */ /* 0x000e66000800017f */
[----:B01----:R-:W-:Y:S05]  /*e1b0*/  @!P0 BRA `(.L_x_437) ;  /* 0x00000044007c8947 */ /* 0x003fea0003800000 */
.L_x_552:
[----:B------:R-:W-:Y:S05]  /*e1c0*/  BSYNC B0 ;  /* 0x0000000000007941 */ /* 0x000fea0003800000 */
.L_x_436:
[----:B------:R-:W2:Y:S01]  /*e1d0*/  LDL R2, [R1+0x18] ;  /* 0x0000180001027983 */ /* 0x000ea20000100800 */
[----:B------:R-:W-:Y:S01]  /*e1e0*/  BSSY B0, `(.L_x_438) ;  /* 0x000005a000007945 */ /* 0x000fe20003800000 */
[----:B--2---:R-:W-:-:S13]  /*e1f0*/  ISETP.NE.AND P0, PT, R2, RZ, PT ;  /* 0x000000ff0200720c */ /* 0x004fda0003f05270 */
[----:B------:R-:W-:Y:S05]  /*e200*/  @!P0 BRA `(.L_x_439) ;  /* 0x00000004005c8947 */ /* 0x000fea0003800000 */
[----:B------:R-:W0:Y:S01]  /*e210*/  LDL R4, [R1+0x10] ;  /* 0x0000100001047983 */ /* 0x000e220000100800 */
[----:B------:R-:W-:Y:S01]  /*e220*/  IMAD R2, R19, 0x8, R18 ;  /* 0x0000000813027824 */ /* 0x000fe200078e0212 */
[----:B------:R-:W-:Y:S01]  /*e230*/  BSSY B1, `(.L_x_440) ;  /* 0x0000007000017945 */ /* 0x000fe20003800000 */
[----:B------:R-:W1:Y:S02]  /*e240*/  S2R R3, SR_TID.X ;  /* 0x0000000000037919 */ /* 0x000e640000002100 */
[----:B-1----:R-:W-:-:S04]  /*e250*/  LOP3.LUT R3, R3, 0x7f, RZ, 0xc0, !PT ;  /* 0x0000007f03037812 */ /* 0x002fc800078ec0ff */
[----:B------:R-:W-:Y:S02]  /*e260*/  ISETP.NE.AND P1, PT, R3, RZ, PT ;  /* 0x000000ff0300720c */ /* 0x000fe40003f25270 */
[----:B0-----:R-:W-:-:S04]  /*e270*/  SHF.L.U32 R0, R4, 0x1f, RZ ;  /* 0x0000001f04007819 */ /* 0x001fc800000006ff */
[----:B------:R-:W0:Y:S02]  /*e280*/  SYNCS.PHASECHK.TRANS64.TRYWAIT P0, [R2+URZ+0x22860], R0 ;  /* 0x02286000020075a7 */ /* 0x000e24000800017f */
[----:B0-----:R-:W-:Y:S05]  /*e290*/  @!P0 BRA `(.L_x_441) ;  /* 0x0000004400588947 */ /* 0x001fea0003800000 */
.L_x_553:
[----:B------:R-:W-:Y:S05]  /*e2a0*/  BSYNC B1 ;  /* 0x0000000000017941 */ /* 0x000fea0003800000 */
.L_x_440:
[----:B------:R-:W-:Y:S04]  /*e2b0*/  BSSY B1, `(.L_x_442) ;  /* 0x0000009000017945 */ /* 0x000fe80003800000 */
[----:B------:R-:W-:Y:S05]  /*e2c0*/  @P1 BRA `(.L_x_443) ;  /* 0x00000000001c1947 */ /* 0x000fea0003800000 */
[----:B------:R-:W1:Y:S01]  /*e2d0*/  S2R R3, SR_TID.X ;  /* 0x0000000000037919 */ /* 0x000e620000002100 */
[----:B0-----:R-:W-:-:S04]  /*e2e0*/  IMAD.MOV.U32 R0, RZ, RZ, 0xc000 ;  /* 0x0000c000ff007424 */ /* 0x001fc800078e00ff */
[----:B------:R2:W-:Y:S01]  /*e2f0*/  SYNCS.ARRIVE.TRANS64 RZ, [R2+URZ+0x22850], R0 ;  /* 0x0228500002ff79a7 */ /* 0x0005e2000800003f */
[----:B-1----:R-:W-:-:S04]  /*e300*/  LOP3.LUT R3, R3, 0x1f, RZ, 0xc0, !PT ;  /* 0x0000001f03037812 */ /* 0x002fc800078ec0ff */
[----:B------:R-:W-:-:S13]  /*e310*/  ISETP.NE.AND P0, PT, R3, RZ, PT ;  /* 0x000000ff0300720c */ /* 0x000fda0003f05270 */
[----:B--2---:R-:W-:Y:S05]  /*e320*/  @!P0 BRA `(.L_x_443) ;  /* 0x0000000000048947 */ /* 0x004fea0003800000 */
[----:B------:R-:W-:Y:S01]  /*e330*/  BPT.TRAP 0x1 ;  /* 0x000000040000795c */ /* 0x000fe20000300000 */
.L_x_443:
[----:B------:R-:W-:Y:S05]  /*e340*/  BSYNC B1 ;  /* 0x0000000000017941 */ /* 0x000fea0003800000 */
.L_x_442:
[----:B------:R-:W2:Y:S04]  /*e350*/  LDL R4, [R1+0x1c] ;  /* 0x00001c0001047983 */ /* 0x000ea80000100800 */
[----:B------:R-:W2:Y:S01]  /*e360*/  LDL.LU R3, [R1+0x2c] ;  /* 0x00002c0001037983 */ /* 0x000ea20000300800 */
[----:B0-----:R-:W-:Y:S01]  /*e370*/  IMAD R0, R19, 0xc000, R18 ;  /* 0x0000c00013007824 */ /* 0x001fe200078e0212 */
[----:B------:R-:W-:Y:S01]  /*e380*/  UIADD3 UR4, UP0, UR38, 0x470, URZ ;  /* 0x0000047026047890 */ /* 0x000fe2000ff1e03f */
[----:B------:R-:W-:Y:S01]  /*e390*/  PLOP3.LUT P0, PT, PT, PT, PT, 0x80, 0x0 ;  /* 0x000000000000781c */ /* 0x000fe20003f0f070 */
[----:B------:R-:W-:Y:S01]  /*e3a0*/  VIADD R2, R2, 0x22850 ;  /* 0x0002285002027836 */ /* 0x000fe20000000000 */
[----:B------:R-:W-:Y:S01]  /*e3b0*/  UMOV UR6, 0x0 ;  /* 0x0000000000067882 */ /* 0x000fe20000000000 */
[----:B------:R-:W-:Y:S01]  /*e3c0*/  UIADD3.X UR5, URZ, UR39, URZ, UP0, !UPT ;  /* 0x000000273f057290 */ /* 0x000fe200087fe43f */
[----:B------:R-:W-:Y:S01]  /*e3d0*/  UMOV UR7, 0x14f00000 ;  /* 0x14f0000000077882 */ /* 0x000fe20000000000 */
[----:B------:R-:W-:Y:S01]  /*e3e0*/  UMOV UR10, URZ ;  /* 0x0000003f000a7c82 */ /* 0x000fe20008000000 */
[----:B--2---:R-:W-:-:S02]  /*e3f0*/  IMAD R3, R3, 0x60, R4 ;  /* 0x0000006003037824 */ /* 0x004fc400078e0204 */
[----:B------:R-:W-:-:S07]  /*e400*/  VIADD R4, R0, 0x400 ;  /* 0x0000040000047836 */ /* 0x000fce0000000000 */
.L_x_444:
[----:B------:R-:W-:-:S13]  /*e410*/  @P0 ELECT P1, URZ, PT ;  /* 0x00000000003f082f */ /* 0x000fda0003820000 */
[----:B------:R-:W-:Y:S02]  /*e420*/  @P1 R2UR UR13, R16 ;  /* 0x00000000100d12ca */ /* 0x000fe400000e0000 */
[----:B------:R-:W-:Y:S02]  /*e430*/  @P1 R2UR UR12, R17 ;  /* 0x00000000110c12ca */ /* 0x000fe400000e0000 */
[----:B------:R-:W-:Y:S02]  /*e440*/  @P1 R2UR UR11, R3 ;  /* 0x00000000030b12ca */ /* 0x000fe400000e0000 */
[----:B------:R-:W-:Y:S02]  /*e450*/  @P1 R2UR UR9, R2 ;  /* 0x00000000020912ca */ /* 0x000fe400000e0000 */
[----:B------:R-:W-:Y:S02]  /*e460*/  @P1 R2UR UR8, R4 ;  /* 0x00000000040812ca */ /* 0x000fe400000e0000 */
[----:B------:R-:W-:-:S02]  /*e470*/  @P1 PLOP3.LUT P0, PT, P1, PT, PT, 0x8, 0x0 ;  /* 0x000000000000181c */ /* 0x000fc40000f0e170 */
[----:B------:R-:W-:-:S09]  /*e480*/  PLOP3.LUT P1, PT, PT, PT, PT, 0x8, 0x0 ;  /* 0x000000000000781c */ /* 0x000fd20003f2e170 */
[----:B------:R0:W-:Y:S02]  /*e490*/  UTMALDG.4D [UR8], [UR4], desc[UR6] ;  /* 0x00000608040075b4 */ /* 0x0001e40008019000 */
[----:B0-----:R-:W-:Y:S05]  /*e4a0*/  @P0 BRA.U.ANY `(.L_x_444) ;  /* 0xfffffffd00d80947 */ /* 0x001fea000393ffff */
[----:B------:R-:W-:Y:S01]  /*e4b0*/  PLOP3.LUT P0, PT, PT, PT, PT, 0x80, 0x0 ;  /* 0x000000000000781c */ /* 0x000fe20003f0f070 */
[----:B------:R-:W-:Y:S01]  /*e4c0*/  VIADD R4, R0, 0x3400 ;  /* 0x0000340000047836 */ /* 0x000fe20000000000 */
[----:B------:R-:W-:Y:S01]  /*e4d0*/  UMOV UR6, 0x0 ;  /* 0x0000000000067882 */ /* 0x000fe20000000000 */
[----:B------:R-:W-:Y:S01]  /*e4e0*/  UMOV UR7, 0x14f00000 ;  /* 0x14f0000000077882 */ /* 0x000fe20000000000 */
[----:B------:R-:W-:-:S09]  /*e4f0*/  UMOV UR10, 0x40 ;  /* 0x00000040000a7882 */ /* 0x000fd20000000000 */
.L_x_445:
        /* <DEDUP_REMOVED lines=15> */
.L_x_446:
        /* <DEDUP_REMOVED lines=15> */
.L_x_447:
        /* <DEDUP_REMOVED lines=9> */
[----:B-1----:R-:W-:Y:S05]  /*e770*/  @P0 BRA.U.ANY `(.L_x_447) ;  /* 0xfffffffd00d80947 */ /* 0x002fea000393ffff */
.L_x_439:
[----:B------:R-:W-:Y:S05]  /*e780*/  BSYNC B0 ;  /* 0x0000000000007941 */ /* 0x000fea0003800000 */
.L_x_438:
[----:B------:R-:W0:Y:S04]  /*e790*/  LDL R4, [R1+0x30] ;  /* 0x0000300001047983 */ /* 0x000e280000100800 */
[----:B------:R-:W2:Y:S01]  /*e7a0*/  LDL R5, [R1+0x20] ;  /* 0x0000200001057983 */ /* 0x000ea20000100800 */
[----:B------:R-:W-:Y:S01]  /*e7b0*/  BSSY B0, `(.L_x_448) ;  /* 0x00001f3000007945 */ /* 0x000fe20003800000 */
[----:B0-----:R-:W-:-:S05]  /*e7c0*/  VIADD R0, R4, 0xfffffffe ;  /* 0xfffffffe04007836 */ /* 0x001fca0000000000 */
[----:B--2---:R-:W-:-:S13]  /*e7d0*/  ISETP.GE.AND P0, PT, R0, R5, PT ;  /* 0x000000050000720c */ /* 0x004fda0003f06270 */
[----:B------:R-:W-:Y:S05]  /*e7e0*/  @!P0 BRA `(.L_x_449) ;  /* 0x0000001c00bc8947 */ /* 0x000fea0003800000 */
[----:B------:R-:W2:Y:S04]  /*e7f0*/  LDL.LU R7, [R1+0x58] ;  /* 0x0000580001077983 */ /* 0x000ea80000300800 */
[----:B------:R-:W3:Y:S04]  /*e800*/  LDL.LU R6, [R1+0x38] ;  /* 0x0000380001067983 */ /* 0x000ee80000300800 */
[----:B------:R-:W4:Y:S01]  /*e810*/  LDL.LU R4, [R1+0x40] ;  /* 0x0000400001047983 */ /* 0x000f220000300800 */
[----:B------:R-:W-:Y:S01]  /*e820*/  LOP3.LUT R8, RZ, R5, RZ, 0x33, !PT ;  /* 0x00000005ff087212 */ /* 0x000fe200078e33ff */
[----:B------:R-:W-:Y:S01]  /*e830*/  BSSY B2, `(.L_x_450) ;  /* 0x00000a8000027945 */ /* 0x000fe20003800000 */
[----:B--2---:R-:W-:-:S04]  /*e840*/  VIADD R2, R7, 0x1 ;  /* 0x0000000107027836 */ /* 0x004fc80000000000 */
[----:B---3--:R-:W-:-:S05]  /*e850*/  IMAD R2, R2, R6, RZ ;  /* 0x0000000602027224 */ /* 0x008fca00078e02ff */
[----:B----4-:R-:W-:-:S05]  /*e860*/  VIMNMX R4, R4, R2, PT ;  /* 0x0000000204047248 */ /* 0x010fca0003fe0100 */
[----:B------:R-:W-:-:S05]  /*e870*/  IMAD.MOV R2, RZ, RZ, -R4 ;  /* 0x000000ffff027224 */ /* 0x000fca00078e0a04 */
[----:B------:R-:W-:-:S05]  /*e880*/  VIADDMNMX R8, R2, 0x1, R8, !PT ;  /* 0x0000000102087846 */ /* 0x000fca0007800108 */
[----:B------:R-:W-:-:S05]  /*e890*/  IMAD.IADD R2, R4, 0x1, R8 ;  /* 0x0000000104027824 */ /* 0x000fca00078e0208 */
[----:B------:R-:W-:-:S04]  /*e8a0*/  LOP3.LUT R2, R2, 0x1, RZ, 0xc0, !PT ;  /* 0x0000000102027812 */ /* 0x000fc800078ec0ff */
[----:B------:R-:W-:-:S13]  /*e8b0*/  ISETP.NE.U32.AND P0, PT, R2, 0x1, PT ;  /* 0x000000010200780c */ /* 0x000fda0003f05070 */
[----:B------:R-:W-:Y:S05]  /*e8c0*/  @P0 BRA `(.L_x_451) ;  /* 0x0000000800780947 */ /* 0x000fea0003800000 */
[----:B------:R-:W2:Y:S04]  /*e8d0*/  LDL R5, [R1+0x18] ;  /* 0x0000180001057983 */ /* 0x000ea80000100800 */
[----:B------:R-:W3:Y:S01]  /*e8e0*/  LDL.LU R9, [R1+0x10] ;  /* 0x0000100001097983 */ /* 0x000ee20000300800 */
[----:B------:R-:W-:Y:S01]  /*e8f0*/  VIADD R19, R19, 0x1 ;  /* 0x0000000113137836 */ /* 0x000fe20000000000 */
[----:B------:R-:W-:Y:S04]  /*e900*/  BSSY B1, `(.L_x_452) ;  /* 0x0000098000017945 */ /* 0x000fe80003800000 */
[----:B------:R-:W-:-:S04]  /*e910*/  ISETP.NE.AND P0, PT, R19, 0x2, PT ;  /* 0x000000021300780c */ /* 0x000fc80003f05270 */
[----:B------:R-:W-:Y:S02]  /*e920*/  SEL R2, RZ, 0x1, P0 ;  /* 0x00000001ff027807 */ /* 0x000fe40000000000 */
[----:B------:R-:W-:Y:S02]  /*e930*/  SEL R19, R19, RZ, P0 ;  /* 0x000000ff13137207 */ /* 0x000fe40000000000 */
[----:B--2---:R-:W-:Y:S02]  /*e940*/  ISETP.NE.AND P2, PT, R5, RZ, PT ;  /* 0x000000ff0500720c */ /* 0x004fe40003f45270 */
[----:B---3--:R-:W-:-:S05]  /*e950*/  LOP3.LUT R9, R9, R2, RZ, 0x3c, !PT ;  /* 0x0000000209097212 */ /* 0x008fca00078e3cff */
[----:B------:R0:W-:Y:S06]  /*e960*/  STL [R1+0x10], R9 ;  /* 0x0000100901007387 */ /* 0x0001ec0000100800 */
[----:B------:R-:W-:Y:S05]  /*e970*/  @!P2 BRA `(.L_x_453) ;  /* 0x000000080040a947 */ /* 0x000fea0003800000 */
[----:B------:R-:W-:Y:S02]  /*e980*/  ULDC.64 UR4, c[0x0][0x418] ;  /* 0x0001060000047ab9 */ /* 0x000fe40000000a00 */
[----:B------:R-:W-:-:S04]  /*e990*/  ISETP.NE.U32.AND P0, PT, RZ, UR4, PT ;  /* 0x00000004ff007c0c */ /* 0x000fc8000bf05070 */
[----:B------:R-:W-:-:S13]  /*e9a0*/  ISETP.NE.AND.EX P0, PT, RZ, UR5, PT, P0 ;  /* 0x00000005ff007c0c */ /* 0x000fda000bf05300 */
[----:B------:R-:W-:Y:S05]  /*e9b0*/  @!P0 BRA `(.L_x_454) ;  /* 0x00000000004c8947 */ /* 0x000fea0003800000 */
[----:B------:R-:W2:Y:S01]  /*e9c0*/  LDL R10, [R1+0x14] ;  /* 0x00001400010a7983 */ /* 0x000ea20000100800 */
[----:B------:R-:W1:Y:S01]  /*e9d0*/  LDC R6, c[0x0][0x43c] ;  /* 0x00010f00ff067b82 */ /* 0x000e620000000800 */
[----:B------:R-:W-:Y:S02]  /*e9e0*/  ULDC.64 UR6, c[0x0][0x428] ;  /* 0x00010a0000067ab9 */ /* 0x000fe40000000a00 */
[----:B------:R-:W3:Y:S01]  /*e9f0*/  LDL R7, [R1+0x8] ;  /* 0x0000080001077983 */ /* 0x000ee20000100800 */
[----:B-1----:R-:W-:-:S13]  /*ea00*/  ISETP.NE.AND P0, PT, R6, 0x1, PT ;  /* 0x000000010600780c */ /* 0x002fda0003f05270 */
[----:B------:R-:W1:Y:S02]  /*ea10*/  @P0 LDC.64 R2, c[0x0][0x440] ;  /* 0x00011000ff020b82 */ /* 0x000e640000000a00 */
[----:B-1----:R-:W-:-:S04]  /*ea20*/  @P0 IMAD.HI.U32 R5, R0, R2, RZ ;  /* 0x0000000200050227 */ /* 0x002fc800078e00ff */
[----:B------:R-:W-:Y:S01]  /*ea30*/  IMAD.MOV.U32 R2, RZ, RZ, R0 ;  /* 0x000000ffff027224 */ /* 0x000fe200078e0000 */
[----:B------:R-:W-:-:S05]  /*ea40*/  @P0 SHF.R.U32.HI R2, RZ, R3, R5 ;  /* 0x00000003ff020219 */ /* 0x000fca0000011605 */
[----:B------:R-:W-:-:S04]  /*ea50*/  IMAD.MOV R3, RZ, RZ, -R2 ;  /* 0x000000ffff037224 */ /* 0x000fc800078e0a02 */
[----:B------:R-:W-:Y:S01]  /*ea60*/  IMAD R0, R6, R3, R0 ;  /* 0x0000000306007224 */ /* 0x000fe200078e0200 */
[----:B------:R-:W-:Y:S01]  /*ea70*/  SHF.R.S32.HI R3, RZ, 0x1f, R2 ;  /* 0x0000001fff037819 */ /* 0x000fe20000011402 */
[----:B--2---:R-:W-:-:S04]  /*ea80*/  IMAD R5, R10, UR6, RZ ;  /* 0x000000060a057c24 */ /* 0x004fc8000f8e02ff */
[C---:B---3--:R-:W-:Y:S02]  /*ea90*/  IMAD R5, R7.reuse, UR7, R5 ;  /* 0x0000000707057c24 */ /* 0x048fe4000f8e0205 */
[----:B------:R-:W-:-:S04]  /*eaa0*/  IMAD.WIDE.U32 R2, R7, UR6, R2 ;  /* 0x0000000607027c25 */ /* 0x000fc8000f8e0002 */
[----:B------:R-:W-:Y:S01]  /*eab0*/  IMAD.IADD R3, R5, 0x1, R3 ;  /* 0x0000000105037824 */ /* 0x000fe200078e0203 */
[----:B------:R-:W-:-:S04]  /*eac0*/  LEA R6, P0, R2, UR4, 0x2 ;  /* 0x0000000402067c11 */ /* 0x000fc8000f8010ff */
[----:B------:R-:W-:-:S05]  /*ead0*/  LEA.HI.X R7, R2, UR5, R3, 0x2, P0 ;  /* 0x0000000502077c11 */ /* 0x000fca00080f1403 */
[----:B------:R1:W5:Y:S04]  /*eae0*/  LDG.E R16, desc[UR40][R6.64] ;  /* 0x0000002806107981 */ /* 0x000368000c1e1900 */
.L_x_454:
[----:B------:R-:W-:Y:S01]  /*eaf0*/  IMAD R3, R19, 0x8, R18 ;  /* 0x0000000813037824 */ /* 0x000fe200078e0212 */
[----:B------:R-:W-:Y:S01]  /*eb00*/  SHF.L.U32 R2, R9, 0x1f, RZ ;  /* 0x0000001f09027819 */ /* 0x000fe200000006ff */
[----:B------:R-:W2:Y:S01]  /*eb10*/  S2R R5, SR_TID.X ;  /* 0x0000000000057919 */ /* 0x000ea20000002100 */
[----:B------:R-:W-:Y:S02]  /*eb20*/  BSSY B3, `(.L_x_455) ;  /* 0x0000005000037945 */ /* 0x000fe40003800000 */
[----:B------:R-:W3:Y:S01]  /*eb30*/  SYNCS.PHASECHK.TRANS64.TRYWAIT P0, [R3+URZ+0x22840], R2 ;  /* 0x02284002030075a7 */ /* 0x000ee2000800017f */
[----:B--2---:R-:W-:-:S04]  /*eb40*/  LOP3.LUT R5, R5, 0x7f, RZ, 0xc0, !PT ;  /* 0x0000007f05057812 */ /* 0x004fc800078ec0ff */
[----:B------:R-:W-:Y:S01]  /*eb50*/  ISETP.NE.AND P1, PT, R5, RZ, PT ;  /* 0x000000ff0500720c */ /* 0x000fe20003f25270 */
[----:B---3--:R-:W-:-:S12]  /*eb60*/  @!P0 BRA `(.L_x_456) ;  /* 0x0000003c00388947 */ /* 0x008fd80003800000 */
.L_x_554:
[----:B------:R-:W-:Y:S05]  /*eb70*/  BSYNC B3 ;  /* 0x0000000000037941 */ /* 0x000fea0003800000 */
.L_x_455:
[----:B------:R-:W-:Y:S04]  /*eb80*/  BSSY B3, `(.L_x_457) ;  /* 0x0000009000037945 */ /* 0x000fe80003800000 */
[----:B------:R-:W-:Y:S05]  /*eb90*/  @P1 BRA `(.L_x_458) ;  /* 0x00000000001c1947 */ /* 0x000fea0003800000 */
[----:B-1----:R-:W1:Y:S01]  /*eba0*/  S2R R6, SR_TID.X ;  /* 0x0000000000067919 */ /* 0x002e620000002100 */
[----:B------:R-:W-:-:S04]  /*ebb0*/  IMAD.MOV.U32 R5, RZ, RZ, 0x3000 ;  /* 0x00003000ff057424 */ /* 0x000fc800078e00ff */
[----:B------:R3:W-:Y:S01]  /*ebc0*/  SYNCS.ARRIVE.TRANS64 RZ, [R3+URZ+0x22830], R5 ;  /* 0x0228300503ff79a7 */ /* 0x0007e2000800003f */
[----:B-1----:R-:W-:-:S04]  /*ebd0*/  LOP3.LUT R6, R6, 0x1f, RZ, 0xc0, !PT ;  /* 0x0000001f06067812 */ /* 0x002fc800078ec0ff */
[----:B------:R-:W-:-:S13]  /*ebe0*/  ISETP.NE.AND P0, PT, R6, RZ, PT ;  /* 0x000000ff0600720c */ /* 0x000fda0003f05270 */
[----:B---3--:R-:W-:Y:S05]  /*ebf0*/  @!P0 BRA `(.L_x_458) ;  /* 0x0000000000048947 */ /* 0x008fea0003800000 */
[----:B------:R-:W-:Y:S01]  /*ec00*/  BPT.TRAP 0x1 ;  /* 0x000000040000795c */ /* 0x000fe20000300000 */
.L_x_458:
[----:B------:R-:W-:Y:S05]  /*ec10*/  BSYNC B3 ;  /* 0x0000000000037941 */ /* 0x000fea0003800000 */
.L_x_457:
[----:B-1----:R-:W3:Y:S01]  /*ec20*/  LDL R6, [R1+0x1c] ;  /* 0x00001c0001067983 */ /* 0x002ee20000100800 */
[----:B0-----:R-:W-:Y:S01]  /*ec30*/  IMAD.MOV.U32 R9, RZ, RZ, RZ ;  /* 0x000000ffff097224 */ /* 0x001fe200078e00ff */
[----:B------:R-:W-:Y:S01]  /*ec40*/  UIADD3 UR4, UP0, UR38, 0x370, URZ ;  /* 0x0000037026047890 */ /* 0x000fe2000ff1e03f */
[----:B------:R-:W-:Y:S01]  /*ec50*/  IMAD R5, R19, 0x3000, R18 ;  /* 0x0000300013057824 */ /* 0x000fe200078e0212 */
[----:B------:R-:W-:Y:S01]  /*ec60*/  PLOP3.LUT P0, PT, PT, PT, PT, 0x80, 0x0 ;  /* 0x000000000000781c */ /* 0x000fe20003f0f070 */
[----:B------:R-:W-:Y:S01]  /*ec70*/  UMOV UR6, 0x0 ;  /* 0x0000000000067882 */ /* 0x000fe20000000000 */
[----:B------:R-:W-:Y:S01]  /*ec80*/  R2UR UR10, R9 ;  /* 0x00000000090a72ca */ /* 0x000fe200000e0000 */
[----:B------:R-:W-:Y:S01]  /*ec90*/  VIADD R5, R5, 0x1c400 ;  /* 0x0001c40005057836 */ /* 0x000fe20000000000 */
[----:B------:R-:W-:Y:S01]  /*eca0*/  UIADD3.X UR5, URZ, UR39, URZ, UP0, !UPT ;  /* 0x000000273f057290 */ /* 0x000fe200087fe43f */
[----:B------:R-:W-:Y:S01]  /*ecb0*/  UMOV UR7, 0x14f00000 ;  /* 0x14f0000000077882 */ /* 0x000fe20000000000 */
[----:B---3--:R-:W-:-:S02]  /*ecc0*/  IMAD R0, R0, 0x60, R6 ;  /* 0x0000006000007824 */ /* 0x008fc400078e0206 */
[----:B------:R-:W-:-:S09]  /*ecd0*/  VIADD R6, R3, 0x22830 ;  /* 0x0002283003067836 */ /* 0x000fd20000000000 */
.L_x_459:
[----:B------:R-:W-:-:S13]  /*ece0*/  @P0 ELECT P2, URZ, PT ;  /* 0x00000000003f082f */ /* 0x000fda0003840000 */
[----:B-----5:R-:W-:Y:S02]  /*ecf0*/  @P2 R2UR UR13, R16 ;  /* 0x00000000100d22ca */ /* 0x020fe400000e0000 */
        /* <DEDUP_REMOVED lines=8> */
[----:B------:R-:W0:Y:S01]  /*ed80*/  SYNCS.PHASECHK.TRANS64.TRYWAIT P0, [R3+URZ+0x22860], R2 ;  /* 0x02286002030075a7 */ /* 0x000e22000800017f */
[----:B------:R-:W-:Y:S04]  /*ed90*/  BSSY B3, `(.L_x_460) ;  /* 0x0000002000037945 */ /* 0x000fe80003800000 */
[----:B0-----:R-:W-:Y:S05]  /*eda0*/  @!P0 BRA `(.L_x_461) ;  /* 0x0000003800bc8947 */ /* 0x001fea0003800000 */
.L_x_555:
[----:B------:R-:W-:Y:S05]  /*edb0*/  BSYNC B3 ;  /* 0x0000000000037941 */ /* 0x000fea0003800000 */
.L_x_460:
[----:B------:R-:W-:Y:S01]  /*edc0*/  BSSY B3, `(.L_x_462) ;  /* 0x000000b000037945 */ /* 0x000fe20003800000 */
[----:B------:R-:W-:Y:S02]  /*edd0*/  IMAD.MOV.U32 R6, RZ, RZ, 0x0 ;  /* 0x00000000ff067424 */ /* 0x000fe400078e00ff */
[----:B------:R-:W-:Y:S01]  /*ede0*/  IMAD.MOV.U32 R7, RZ, RZ, 0x14f00000 ;  /* 0x14f00000ff077424 */ /* 0x000fe200078e00ff */
[----:B------:R-:W-:Y:S06]  /*edf0*/  @P1 BRA `(.L_x_463) ;  /* 0x00000000001c1947 */ /* 0x000fec0003800000 */
[----:B------:R-:W1:Y:S01]  /*ee00*/  S2R R5, SR_TID.X ;  /* 0x0000000000057919 */ /* 0x000e620000002100 */
[----:B0-2---:R-:W-:-:S04]  /*ee10*/  IMAD.MOV.U32 R2, RZ, RZ, 0xc000 ;  /* 0x0000c000ff027424 */ /* 0x005fc800078e00ff */
[----:B------:R3:W-:Y:S01]  /*ee20*/  SYNCS.ARRIVE.TRANS64 RZ, [R3+URZ+0x22850], R2 ;  /* 0x0228500203ff79a7 */ /* 0x0007e2000800003f */
[----:B-1----:R-:W-:-:S04]  /*ee30*/  LOP3.LUT R5, R5, 0x1f, RZ, 0xc0, !PT ;  /* 0x0000001f05057812 */ /* 0x002fc800078ec0ff */
[----:B------:R-:W-:-:S13]  /*ee40*/  ISETP.NE.AND P0, PT, R5, RZ, PT ;  /* 0x000000ff0500720c */ /* 0x000fda0003f05270 */
[----:B---3--:R-:W-:Y:S05]  /*ee50*/  @!P0 BRA `(.L_x_463) ;  /* 0x0000000000048947 */ /* 0x008fea0003800000 */
[----:B------:R-:W-:Y:S01]  /*ee60*/  BPT.TRAP 0x1 ;  /* 0x000000040000795c */ /* 0x000fe20000300000 */
.L_x_463:
[----:B------:R-:W-:Y:S05]  /*ee70*/  BSYNC B3 ;  /* 0x0000000000037941 */ /* 0x000fea0003800000 */
.L_x_462:
[----:B------:R-:W-:Y:S01]  /*ee80*/  R2UR UR10, R9 ;  /* 0x00000000090a72ca */ /* 0x000fe200000e0000 */
[----:B0-2---:R-:W-:Y:S01]  /*ee90*/  IMAD R2, R19, 0xc000, R18 ;  /* 0x0000c00013027824 */ /* 0x005fe200078e0212 */
[----:B------:R-:W-:Y:S01]  /*eea0*/  R2UR UR6, R6 ;  /* 0x00000000060672ca */ /* 0x000fe200000e0000 */
[----:B------:R-:W-:Y:S01]  /*eeb0*/  UIADD3 UR4, UP0, UR38, 0x470, URZ ;  /* 0x0000047026047890 */ /* 0x000fe2000ff1e03f */
[----:B------:R-:W-:Y:S01]  /*eec0*/  R2UR UR7, R7 ;  /* 0x00000000070772ca */ /* 0x000fe200000e0000 */
[----:B------:R-:W-:Y:S01]  /*eed0*/  VIADD R3, R3, 0x22850 ;  /* 0x0002285003037836 */ /* 0x000fe20000000000 */
[----:B------:R-:W-:Y:S01]  /*eee0*/  PLOP3.LUT P0, PT, PT, PT, PT, 0x80, 0x0 ;  /* 0x000000000000781c */ /* 0x000fe20003f0f070 */
[----:B------:R-:W-:Y:S01]  /*eef0*/  VIADD R5, R2, 0x400 ;  /* 0x0000040002057836 */ /* 0x000fe20000000000 */
[----:B------:R-:W-:-:S12]  /*ef00*/  UIADD3.X UR5, URZ, UR39, URZ, UP0, !UPT ;  /* 0x000000273f057290 */ /* 0x000fd800087fe43f */
.L_x_464:
        /* <DEDUP_REMOVED lines=10> */
[----:B------:R-:W-:Y:S01]  /*efb0*/  R2UR UR6, R6 ;  /* 0x00000000060672ca */ /* 0x000fe200000e0000 */
[----:B------:R-:W-:Y:S01]  /*efc0*/  VIADD R5, R2, 0x3400 ;  /* 0x0000340002057836 */ /* 0x000fe20000000000 */
[----:B------:R-:W-:Y:S01]  /*efd0*/  R2UR UR7, R7 ;  /* 0x00000000070772ca */ /* 0x000fe200000e0000 */
[----:B------:R-:W-:Y:S01]  /*efe0*/  UMOV UR10, 0x40 ;  /* 0x00000040000a7882 */ /* 0x000fe20000000000 */
[----:B------:R-:W-:-:S13]  /*eff0*/  PLOP3.LUT P0, PT, PT, PT, PT, 0x80, 0x0 ;  /* 0x000000000000781c */ /* 0x000fda0003f0f070 */
.L_x_465:
        /* <DEDUP_REMOVED lines=15> */
.L_x_466:
        /* <DEDUP_REMOVED lines=15> */
.L_x_467:
        /* <DEDUP_REMOVED lines=10> */
.L_x_453:
[----:B------:R-:W-:Y:S05]  /*f280*/  BSYNC B1 ;  /* 0x0000000000017941 */ /* 0x000fea0003800000 */
.L_x_452:
[----:B------:R-:W2:Y:S02]  /*f290*/  LDL.LU R5, [R1+0x30] ;  /* 0x0000300001057983 */ /* 0x000ea40000300800 */
[----:B--2---:R-:W-:-:S07]  /*f2a0*/  VIADD R0, R5, 0xfffffffd ;  /* 0xfffffffd05007836 */ /* 0x004fce0000000000 */
.L_x_451:
[----:B------:R-:W-:Y:S05]  /*f2b0*/  BSYNC B2 ;  /* 0x0000000000027941 */ /* 0x000fea0003800000 */
.L_x_450:
[----:B------:R-:W-:Y:S01]  /*f2c0*/  VIADD R8, R8, 0xfffffffe ;  /* 0xfffffffe08087836 */ /* 0x000fe20000000000 */
[----:B------:R-:W-:-:S04]  /*f2d0*/  LOP3.LUT R4, RZ, R4, RZ, 0x33, !PT ;  /* 0x00000004ff047212 */ /* 0x000fc800078e33ff */
[----:B------:R-:W-:-:S13]  /*f2e0*/  ISETP.NE.AND P0, PT, R8, R4, PT ;  /* 0x000000040800720c */ /* 0x000fda0003f05270 */
[----:B------:R-:W-:Y:S05]  /*f2f0*/  @!P0 BRA `(.L_x_449) ;  /* 0x0000001000f88947 */ /* 0x000fea0003800000 */
.L_x_500:
[----:B------:R-:W2:Y:S04]  /*f300*/  LDL R3, [R1+0x18] ;  /* 0x0000180001037983 */ /* 0x000ea80000100800 */
[----:B------:R-:W3:Y:S01]  /*f310*/  LDL.LU R2, [R1+0x10] ;  /* 0x0000100001027983 */ /* 0x000ee20000300800 */
[----:B------:R-:W-:Y:S01]  /*f320*/  VIADD R7, R19, 0x1 ;  /* 0x0000000113077836 */ /* 0x000fe20000000000 */
[----:B------:R-:W-:Y:S05]  /*f330*/  YIELD ;  /* 0x0000000000007946 */ /* 0x000fea0003800000 */
[----:B------:R-:W-:Y:S01]  /*f340*/  ISETP.NE.AND P0, PT, R7, 0x2, PT ;  /* 0x000000020700780c */ /* 0x000fe20003f05270 */
[----:B------:R-:W-:Y:S03]  /*f350*/  BSSY B1, `(.L_x_468) ;  /* 0x0000097000017945 */ /* 0x000fe60003800000 */
[----:B------:R-:W-:-:S02]  /*f360*/  SEL R6, RZ, 0x1, P0 ;  /* 0x00000001ff067807 */ /* 0x000fc40000000000 */
[----:B------:R-:W-:Y:S02]  /*f370*/  SEL R7, R7, RZ, P0 ;  /* 0x000000ff07077207 */ /* 0x000fe40000000000 */
[----:B--2---:R-:W-:Y:S02]  /*f380*/  ISETP.NE.AND P1, PT, R3, RZ, PT ;  /* 0x000000ff0300720c */ /* 0x004fe40003f25270 */
[----:B---3--:R-:W-:-:S11]  /*f390*/  LOP3.LUT R6, R2, R6, RZ, 0x3c, !PT ;  /* 0x0000000602067212 */ /* 0x008fd600078e3cff */
[----:B-1----:R-:W-:Y:S05]  /*f3a0*/  @!P1 BRA `(.L_x_469) ;  /* 0x0000000800449947 */ /* 0x002fea0003800000 */
[----:B------:R-:W-:Y:S01]  /*f3b0*/  ULDC.64 UR4, c[0x0][0x418] ;  /* 0x0001060000047ab9 */ /* 0x000fe20000000a00 */
[----:B------:R-:W-:Y:S01]  /*f3c0*/  IMAD.MOV.U32 R8, RZ, RZ, R0 ;  /* 0x000000ffff087224 */ /* 0x000fe200078e0000 */
[----:B------:R-:W-:-:S04]  /*f3d0*/  ISETP.NE.U32.AND P0, PT, RZ, UR4, PT ;  /* 0x00000004ff007c0c */ /* 0x000fc8000bf05070 */
[----:B------:R-:W-:-:S13]  /*f3e0*/  ISETP.NE.AND.EX P0, PT, RZ, UR5, PT, P0 ;  /* 0x00000005ff007c0c */ /* 0x000fda000bf05300 */
[----:B------:R-:W-:Y:S05]  /*f3f0*/  @!P0 BRA `(.L_x_470) ;  /* 0x00000000004c8947 */ /* 0x000fea0003800000 */
[----:B0-----:R-:W2:Y:S01]  /*f400*/  LDL R9, [R1+0x14] ;  /* 0x0000140001097983 */ /* 0x001ea20000100800 */
[----:B------:R-:W0:Y:S01]  /*f410*/  LDC R8, c[0x0][0x43c] ;  /* 0x00010f00ff087b82 */ /* 0x000e220000000800 */
[----:B------:R-:W-:Y:S02]  /*f420*/  ULDC.64 UR6, c[0x0][0x428] ;  /* 0x00010a0000067ab9 */ /* 0x000fe40000000a00 */
[----:B------:R-:W3:Y:S01]  /*f430*/  LDL R5, [R1+0x8] ;  /* 0x0000080001057983 */ /* 0x000ee20000100800 */
[----:B0-----:R-:W-:-:S13]  /*f440*/  ISETP.NE.AND P0, PT, R8, 0x1, PT ;  /* 0x000000010800780c */ /* 0x001fda0003f05270 */
[----:B------:R-:W0:Y:S02]  /*f450*/  @P0 LDC.64 R2, c[0x0][0x440] ;  /* 0x00011000ff020b82 */ /* 0x000e240000000a00 */
[----:B0-----:R-:W-:-:S04]  /*f460*/  @P0 IMAD.HI.U32 R4, R0, R2, RZ ;  /* 0x0000000200040227 */ /* 0x001fc800078e00ff */
        /* <DEDUP_REMOVED lines=12> */
.L_x_470:
[----:B-1----:R-:W-:Y:S01]  /*f530*/  IMAD R4, R7, 0x8, R18 ;  /* 0x0000000807047824 */ /* 0x002fe200078e0212 */
[----:B------:R-:W-:Y:S01]  /*f540*/  SHF.L.U32 R2, R6, 0x1f, RZ ;  /* 0x0000001f06027819 */ /* 0x000fe200000006ff */
[----:B------:R-:W1:Y:S01]  /*f550*/  S2R R3, SR_TID.X ;  /* 0x0000000000037919 */ /* 0x000e620000002100 */
[----:B------:R-:W-:Y:S02]  /*f560*/  BSSY B2, `(.L_x_471) ;  /* 0x0000005000027945 */ /* 0x000fe40003800000 */
[----:B------:R-:W2:Y:S01]  /*f570*/  SYNCS.PHASECHK.TRANS64.TRYWAIT P0, [R4+URZ+0x22840], R2 ;  /* 0x02284002040075a7 */ /* 0x000ea2000800017f */
[----:B-1----:R-:W-:-:S04]  /*f580*/  LOP3.LUT R3, R3, 0x7f, RZ, 0xc0, !PT ;  /* 0x0000007f03037812 */ /* 0x002fc800078ec0ff */
[----:B------:R-:W-:Y:S01]  /*f590*/  ISETP.NE.AND P1, PT, R3, RZ, PT ;  /* 0x000000ff0300720c */ /* 0x000fe20003f25270 */
[----:B--2---:R-:W-:-:S12]  /*f5a0*/  @!P0 BRA `(.L_x_472) ;  /* 0x0000003000d08947 */ /* 0x004fd80003800000 */
.L_x_556:
[----:B------:R-:W-:Y:S05]  /*f5b0*/  BSYNC B2 ;  /* 0x0000000000027941 */ /* 0x000fea0003800000 */
.L_x_471:
[----:B------:R-:W-:Y:S04]  /*f5c0*/  BSSY B2, `(.L_x_473) ;  /* 0x0000009000027945 */ /* 0x000fe80003800000 */
[----:B------:R-:W-:Y:S05]  /*f5d0*/  @P1 BRA `(.L_x_474) ;  /* 0x00000000001c1947 */ /* 0x000fea0003800000 */
[----:B------:R-:W2:Y:S01]  /*f5e0*/  S2R R5, SR_TID.X ;  /* 0x0000000000057919 */ /* 0x000ea20000002100 */
[----:B------:R-:W-:-:S04]  /*f5f0*/  IMAD.MOV.U32 R3, RZ, RZ, 0x3000 ;  /* 0x00003000ff037424 */ /* 0x000fc800078e00ff */
[----:B------:R3:W-:Y:S01]  /*f600*/  SYNCS.ARRIVE.TRANS64 RZ, [R4+URZ+0x22830], R3 ;  /* 0x0228300304ff79a7 */ /* 0x0007e2000800003f */
[----:B--2---:R-:W-:-:S04]  /*f610*/  LOP3.LUT R5, R5, 0x1f, RZ, 0xc0, !PT ;  /* 0x0000001f05057812 */ /* 0x004fc800078ec0ff */
[----:B------:R-:W-:-:S13]  /*f620*/  ISETP.NE.AND P0, PT, R5, RZ, PT ;  /* 0x000000ff0500720c */ /* 0x000fda0003f05270 */
[----:B---3--:R-:W-:Y:S05]  /*f630*/  @!P0 BRA `(.L_x_474) ;  /* 0x0000000000048947 */ /* 0x008fea0003800000 */
[----:B------:R-:W-:Y:S01]  /*f640*/  BPT.TRAP 0x1 ;  /* 0x000000040000795c */ /* 0x000fe20000300000 */
.L_x_474:
[----:B------:R-:W-:Y:S05]  /*f650*/  BSYNC B2 ;  /* 0x0000000000027941 */ /* 0x000fea0003800000 */
.L_x_473:
[----:B------:R-:W2:Y:S01]  /*f660*/  LDL R5, [R1+0x1c] ;  /* 0x00001c0001057983 */ /* 0x000ea20000100800 */
        /* <DEDUP_REMOVED lines=9> */
[----:B--2---:R-:W-:-:S02]  /*f700*/  IMAD R8, R8, 0x60, R5 ;  /* 0x0000006008087824 */ /* 0x004fc400078e0205 */
[----:B------:R-:W-:-:S09]  /*f710*/  VIADD R5, R4, 0x22830 ;  /* 0x0002283004057836 */ /* 0x000fd20000000000 */
.L_x_475:
        /* <DEDUP_REMOVED lines=13> */
.L_x_557:
[----:B------:R-:W-:Y:S05]  /*f7f0*/  BSYNC B2 ;  /* 0x0000000000027941 */ /* 0x000fea0003800000 */
.L_x_476:
[----:B------:R-:W-:Y:S01]  /*f800*/  BSSY B2, `(.L_x_478) ;  /* 0x000000b000027945 */ /* 0x000fe20003800000 */
[----:B01----:R-:W-:Y:S02]  /*f810*/  IMAD.MOV.U32 R2, RZ, RZ, 0x0 ;  /* 0x00000000ff027424 */ /* 0x003fe400078e00ff */
[----:B------:R-:W-:Y:S01]  /*f820*/  IMAD.MOV.U32 R3, RZ, RZ, 0x14f00000 ;  /* 0x14f00000ff037424 */ /* 0x000fe200078e00ff */
[----:B------:R-:W-:Y:S06]  /*f830*/  @P1 BRA `(.L_x_479) ;  /* 0x00000000001c1947 */ /* 0x000fec0003800000 */
[----:B------:R-:W0:Y:S01]  /*f840*/  S2R R10, SR_TID.X ;  /* 0x00000000000a7919 */ /* 0x000e220000002100 */
[----:B------:R-:W-:-:S04]  /*f850*/  IMAD.MOV.U32 R5, RZ, RZ, 0xc000 ;  /* 0x0000c000ff057424 */ /* 0x000fc800078e00ff */
[----:B------:R1:W-:Y:S01]  /*f860*/  SYNCS.ARRIVE.TRANS64 RZ, [R4+URZ+0x22850], R5 ;  /* 0x0228500504ff79a7 */ /* 0x0003e2000800003f */
[----:B0-----:R-:W-:-:S04]  /*f870*/  LOP3.LUT R10, R10, 0x1f, RZ, 0xc0, !PT ;  /* 0x0000001f0a0a7812 */ /* 0x001fc800078ec0ff */
[----:B------:R-:W-:-:S13]  /*f880*/  ISETP.NE.AND P0, PT, R10, RZ, PT ;  /* 0x000000ff0a00720c */ /* 0x000fda0003f05270 */
[----:B-1----:R-:W-:Y:S05]  /*f890*/  @!P0 BRA `(.L_x_479) ;  /* 0x0000000000048947 */ /* 0x002fea0003800000 */
[----:B------:R-:W-:Y:S01]  /*f8a0*/  BPT.TRAP 0x1 ;  /* 0x000000040000795c */ /* 0x000fe20000300000 */
.L_x_479:
[----:B------:R-:W-:Y:S05]  /*f8b0*/  BSYNC B2 ;  /* 0x0000000000027941 */ /* 0x000fea0003800000 */
.L_x_478:
[----:B------:R-:W-:Y:S01]  /*f8c0*/  R2UR UR6, R2 ;  /* 0x00000000020672ca */ /* 0x000fe200000e0000 */
[----:B------:R-:W-:Y:S01]  /*f8d0*/  IMAD R5, R7, 0xc000, R18 ;  /* 0x0000c00007057824 */ /* 0x000fe200078e0212 */
[----:B------:R-:W-:Y:S01]  /*f8e0*/  R2UR UR7, R3 ;  /* 0x00000000030772ca */ /* 0x000fe200000e0000 */
[----:B------:R-:W-:Y:S01]  /*f8f0*/  UIADD3 UR4, UP0, UR38, 0x470, URZ ;  /* 0x0000047026047890 */ /* 0x000fe2000ff1e03f */
[----:B------:R-:W-:Y:S01]  /*f900*/  R2UR UR10, R9 ;  /* 0x00000000090a72ca */ /* 0x000fe200000e0000 */
[----:B------:R-:W-:Y:S01]  /*f910*/  VIADD R4, R4, 0x22850 ;  /* 0x0002285004047836 */ /* 0x000fe20000000000 */
[----:B------:R-:W-:Y:S01]  /*f920*/  PLOP3.LUT P0, PT, PT, PT, PT, 0x80, 0x0 ;  /* 0x000000000000781c */ /* 0x000fe20003f0f070 */
[----:B------:R-:W-:Y:S01]  /*f930*/  VIADD R9, R5, 0x400 ;  /* 0x0000040005097836 */ /* 0x000fe20000000000 */
[----:B------:R-:W-:-:S12]  /*f940*/  UIADD3.X UR5, URZ, UR39, URZ, UP0, !UPT ;  /* 0x000000273f057290 */ /* 0x000fd800087fe43f */
.L_x_480:
        /* <DEDUP_REMOVED lines=15> */
.L_x_481:
        /* <DEDUP_REMOVED lines=15> */
.L_x_482:
        /* <DEDUP_REMOVED lines=15> */
.L_x_483:
        /* <DEDUP_REMOVED lines=10> */
.L_x_469:
[----:B------:R-:W-:Y:S05]  /*fcc0*/  BSYNC B1 ;  /* 0x0000000000017941 */ /* 0x000fea0003800000 */
.L_x_468:
[----:B------:R-:W2:Y:S01]  /*fcd0*/  LDL R2, [R1+0x18] ;  /* 0x0000180001027983 */ /* 0x000ea20000100800 */
[----:B------:R-:W-:Y:S01]  /*fce0*/  VIADD R7, R7, 0x1 ;  /* 0x0000000107077836 */ /* 0x000fe20000000000 */
[----:B------:R-:W-:Y:S04]  /*fcf0*/  BSSY B1, `(.L_x_484) ;  /* 0x000009a000017945 */ /* 0x000fe80003800000 */
[----:B------:R-:W-:-:S04]  /*fd00*/  ISETP.NE.AND P0, PT, R7, 0x2, PT ;  /* 0x000000020700780c */ /* 0x000fc80003f05270 */
[----:B------:R-:W-:Y:S02]  /*fd10*/  SEL R19, R7, RZ, P0 ;  /* 0x000000ff07137207 */ /* 0x000fe40000000000 */
[----:B--2---:R-:W-:Y:S02]  /*fd20*/  ISETP.NE.AND P2, PT, R2, RZ, PT ;  /* 0x000000ff0200720c */ /* 0x004fe40003f45270 */
[----:B------:R-:W-:-:S04]  /*fd30*/  SEL R2, RZ, 0x1, P0 ;  /* 0x00000001ff027807 */ /* 0x000fc80000000000 */
[----:B------:R-:W-:Y:S01]  /*fd40*/  LOP3.LUT R8, R6, R2, RZ, 0x3c, !PT ;  /* 0x0000000206087212 */ /* 0x000fe200078e3cff */
[----:B------:R-:W-:-:S04]  /*fd50*/  VIADD R6, R0, 0xffffffff ;  /* 0xffffffff00067836 */ /* 0x000fc80000000000 */
[----:B------:R1:W-:Y:S02]  /*fd60*/  STL [R1+0x10], R8 ;  /* 0x0000100801007387 */ /* 0x0003e40000100800 */
[----:B------:R-:W-:Y:S05]  /*fd70*/  @!P2 BRA `(.L_x_485) ;  /* 0x000000080044a947 */ /* 0x000fea0003800000 */
[----:B------:R-:W-:Y:S01]  /*fd80*/  ULDC.64 UR4, c[0x0][0x418] ;  /* 0x0001060000047ab9 */ /* 0x000fe20000000a00 */
[----:B------:R-:W-:Y:S01]  /*fd90*/  IMAD.MOV.U32 R7, RZ, RZ, R6 ;  /* 0x000000ffff077224 */ /* 0x000fe200078e0006 */
[----:B------:R-:W-:-:S04]  /*fda0*/  ISETP.NE.U32.AND P0, PT, RZ, UR4, PT ;  /* 0x00000004ff007c0c */ /* 0x000fc8000bf05070 */
[----:B------:R-:W-:-:S13]  /*fdb0*/  ISETP.NE.AND.EX P0, PT, RZ, UR5, PT, P0 ;  /* 0x00000005ff007c0c */ /* 0x000fda000bf05300 */
[----:B------:R-:W-:Y:S05]  /*fdc0*/  @!P0 BRA `(.L_x_486) ;  /* 0x00000000004c8947 */ /* 0x000fea0003800000 */
[----:B------:R-:W2:Y:S01]  /*fdd0*/  LDL R10, [R1+0x14] ;  /* 0x00001400010a7983 */ /* 0x000ea20000100800 */
[----:B------:R-:W3:Y:S01]  /*fde0*/  LDC R7, c[0x0][0x43c] ;  /* 0x00010f00ff077b82 */ /* 0x000ee20000000800 */
[----:B------:R-:W-:Y:S02]  /*fdf0*/  ULDC.64 UR6, c[0x0][0x428] ;  /* 0x00010a0000067ab9 */ /* 0x000fe40000000a00 */
[----:B0-----:R-:W4:Y:S01]  /*fe00*/  LDL R9, [R1+0x8] ;  /* 0x0000080001097983 */ /* 0x001f220000100800 */
[----:B---3--:R-:W-:-:S13]  /*fe10*/  ISETP.NE.AND P0, PT, R7, 0x1, PT ;  /* 0x000000010700780c */ /* 0x008fda0003f05270 */
        /* <DEDUP_REMOVED lines=8> */
[C---:B----4-:R-:W-:Y:S02]  /*fea0*/  IMAD R4, R9.reuse, UR7, R4 ;  /* 0x0000000709047c24 */ /* 0x050fe4000f8e0204 */
[----:B------:R-:W-:-:S04]  /*feb0*/  IMAD.WIDE.U32 R2, R9, UR6, R2 ;  /* 0x0000000609027c25 */ /* 0x000fc8000f8e0002 */
[----:B------:R-:W-:Y:S01]  /*fec0*/  IMAD.IADD R3, R4, 0x1, R3 ;  /* 0x0000000104037824 */ /* 0x000fe200078e0203 */
[----:B------:R-:W-:-:S04]  /*fed0*/  LEA R4, P0, R2, UR4, 0x2 ;  /* 0x0000000402047c11 */ /* 0x000fc8000f8010ff */
[----:B------:R-:W-:-:S05]  /*fee0*/  LEA.HI.X R5, R2, UR5, R3, 0x2, P0 ;  /* 0x0000000502057c11 */ /* 0x000fca00080f1403 */
[----:B------:R2:W5:Y:S04]  /*fef0*/  LDG.E R16, desc[UR40][R4.64] ;  /* 0x0000002804107981 */ /* 0x000568000c1e1900 */
.L_x_486:
[----:B------:R-:W-:Y:S01]  /*ff00*/  IMAD R2, R19, 0x8, R18 ;  /* 0x0000000813027824 */ /* 0x000fe200078e0212 */
[----:B------:R-:W-:Y:S01]  /*ff10*/  SHF.L.U32 R3, R8, 0x1f, RZ ;  /* 0x0000001f08037819 */ /* 0x000fe200000006ff */
[----:B--2---:R-:W2:Y:S01]  /*ff20*/  S2R R4, SR_TID.X ;  /* 0x0000000000047919 */ /* 0x004ea20000002100 */
[----:B------:R-:W-:Y:S02]  /*ff30*/  BSSY B2, `(.L_x_487) ;  /* 0x0000005000027945 */ /* 0x000fe40003800000 */
[----:B------:R-:W3:Y:S01]  /*ff40*/  SYNCS.PHASECHK.TRANS64.TRYWAIT P0, [R2+URZ+0x22840], R3 ;  /* 0x02284003020075a7 */ /* 0x000ee2000800017f */
[----:B--2---:R-:W-:-:S04]  /*ff50*/  LOP3.LUT R4, R4, 0x7f, RZ, 0xc0, !PT ;  /* 0x0000007f04047812 */ /* 0x004fc800078ec0ff */
[----:B------:R-:W-:Y:S01]  /*ff60*/  ISETP.NE.AND P1, PT, R4, RZ, PT ;  /* 0x000000ff0400720c */ /* 0x000fe20003f25270 */
[----:B---3--:R-:W-:-:S12]  /*ff70*/  @!P0 BRA `(.L_x_488) ;  /* 0x0000002800848947 */ /* 0x008fd80003800000 */
.L_x_558:
[----:B------:R-:W-:Y:S05]  /*ff80*/  BSYNC B2 ;  /* 0x0000000000027941 */ /* 0x000fea0003800000 */
.L_x_487:
[----:B------:R-:W-:Y:S04]  /*ff90*/  BSSY B2, `(.L_x_489) ;  /* 0x0000009000027945 */ /* 0x000fe80003800000 */
[----:B------:R-:W-:Y:S05]  /*ffa0*/  @P1 BRA `(.L_x_490) ;  /* 0x00000000001c1947 */ /* 0x000fea0003800000 */
[----:B------:R-:W3:Y:S01]  /*ffb0*/  S2R R5, SR_TID.X ;  /* 0x0000000000057919 */ /* 0x000ee20000002100 */
[----:B------:R-:W-:-:S04]  /*ffc0*/  IMAD.MOV.U32 R4, RZ, RZ, 0x3000 ;  /* 0x00003000ff047424 */ /* 0x000fc800078e00ff */
[----:B------:R4:W-:Y:S01]  /*ffd0*/  SYNCS.ARRIVE.TRANS64 RZ, [R2+URZ+0x22830], R4 ;  /* 0x0228300402ff79a7 */ /* 0x0009e2000800003f */
[----:B---3--:R-:W-:-:S04]  /*ffe0*/  LOP3.LUT R5, R5, 0x1f, RZ, 0xc0, !PT ;  /* 0x0000001f05057812 */ /* 0x008fc800078ec0ff */
[----:B------:R-:W-:-:S13]  /*fff0*/  ISETP.NE.AND P0, PT, R5, RZ, PT ;  /* 0x000000ff0500720c */ /* 0x000fda0003f05270 */
[----:B----4-:R-:W-:Y:S05]  /*10000*/  @!P0 BRA `(.L_x_490) ;  /* 0x0000000000048947 */ /* 0x010fea0003800000 */
[----:B------:R-:W-:Y:S01]  /*10010*/  BPT.TRAP 0x1 ;  /* 0x000000040000795c */ /* 0x000fe20000300000 */
.L_x_490:
[----:B------:R-:W-:Y:S05]  /*10020*/  BSYNC B2 ;  /* 0x0000000000027941 */ /* 0x000fea0003800000 */
.L_x_489:
[----:B------:R-:W3:Y:S01]  /*10030*/  LDL R4, [R1+0x1c] ;  /* 0x00001c0001047983 */ /* 0x000ee20000100800 */
[----:B------:R-:W-:Y:S01]  /*10040*/  IMAD.MOV.U32 R10, RZ, RZ, RZ ;  /* 0x000000ffff0a7224 */ /* 0x000fe200078e00ff */
        /* <DEDUP_REMOVED lines=10> */
.L_x_491:
        /* <DEDUP_REMOVED lines=9> */
[----:B---3--:R-:W-:Y:S05]  /*10180*/  @P0 BRA.U.ANY `(.L_x_491) ;  /* 0xfffffffd00d80947 */ /* 0x008fea000393ffff */
[----:B------:R-:W3:Y:S01]  /*10190*/  SYNCS.PHASECHK.TRANS64.TRYWAIT P0, [R2+URZ+0x22860], R3 ;  /* 0x02286003020075a7 */ /* 0x000ee2000800017f */
[----:B------:R-:W-:Y:S04]  /*101a0*/  BSSY B2, `(.L_x_492) ;  /* 0x0000002000027945 */ /* 0x000fe80003800000 */
[----:B---3--:R-:W-:Y:S05]  /*101b0*/  @!P0 BRA `(.L_x_493) ;  /* 0x0000002800088947 */ /* 0x008fea0003800000 */
.L_x_559:
[----:B------:R-:W-:Y:S05]  /*101c0*/  BSYNC B2 ;  /* 0x0000000000027941 */ /* 0x000fea0003800000 */
.L_x_492:
[----:B------:R-:W-:Y:S01]  /*101d0*/  BSSY B2, `(.L_x_494) ;  /* 0x000000b000027945 */ /* 0x000fe20003800000 */
[----:B-1----:R-:W-:Y:S02]  /*101e0*/  IMAD.MOV.U32 R8, RZ, RZ, 0x0 ;  /* 0x00000000ff087424 */ /* 0x002fe400078e00ff */
[----:B0-----:R-:W-:Y:S01]  /*101f0*/  IMAD.MOV.U32 R9, RZ, RZ, 0x14f00000 ;  /* 0x14f00000ff097424 */ /* 0x001fe200078e00ff */
[----:B------:R-:W-:Y:S06]  /*10200*/  @P1 BRA `(.L_x_495) ;  /* 0x00000000001c1947 */ /* 0x000fec0003800000 */
[----:B------:R-:W0:Y:S01]  /*10210*/  S2R R5, SR_TID.X ;  /* 0x0000000000057919 */ /* 0x000e220000002100 */
[----:B--23--:R-:W-:-:S04]  /*10220*/  IMAD.MOV.U32 R3, RZ, RZ, 0xc000 ;  /* 0x0000c000ff037424 */ /* 0x00cfc800078e00ff */
[----:B------:R1:W-:Y:S01]  /*10230*/  SYNCS.ARRIVE.TRANS64 RZ, [R2+URZ+0x22850], R3 ;  /* 0x0228500302ff79a7 */ /* 0x0003e2000800003f */
[----:B0-----:R-:W-:-:S04]  /*10240*/  LOP3.LUT R5, R5, 0x1f, RZ, 0xc0, !PT ;  /* 0x0000001f05057812 */ /* 0x001fc800078ec0ff */
[----:B------:R-:W-:-:S13]  /*10250*/  ISETP.NE.AND P0, PT, R5, RZ, PT ;  /* 0x000000ff0500720c */ /* 0x000fda0003f05270 */
[----:B-1----:R-:W-:Y:S05]  /*10260*/  @!P0 BRA `(.L_x_495) ;  /* 0x0000000000048947 */ /* 0x002fea0003800000 */
[----:B------:R-:W-:Y:S01]  /*10270*/  BPT.TRAP 0x1 ;  /* 0x000000040000795c */ /* 0x000fe20000300000 */
.L_x_495:
[----:B------:R-:W-:Y:S05]  /*10280*/  BSYNC B2 ;  /* 0x0000000000027941 */ /* 0x000fea0003800000 */
.L_x_494:
[----:B------:R-:W-:Y:S01]  /*10290*/  R2UR UR10, R10 ;  /* 0x000000000a0a72ca */ /* 0x000fe200000e0000 */
[----:B--23--:R-:W-:Y:S01]  /*102a0*/  IMAD R3, R19, 0xc000, R18 ;  /* 0x0000c00013037824 */ /* 0x00cfe200078e0212 */
[----:B------:R-:W-:Y:S01]  /*102b0*/  R2UR UR6, R8 ;  /* 0x00000000080672ca */ /* 0x000fe200000e0000 */
[----:B------:R-:W-:Y:S01]  /*102c0*/  UIADD3 UR4, UP0, UR38, 0x470, URZ ;  /* 0x0000047026047890 */ /* 0x000fe2000ff1e03f */
[----:B------:R-:W-:Y:S01]  /*102d0*/  R2UR UR7, R9 ;  /* 0x00000000090772ca */ /* 0x000fe200000e0000 */
[----:B------:R-:W-:Y:S01]  /*102e0*/  VIADD R2, R2, 0x22850 ;  /* 0x0002285002027836 */ /* 0x000fe20000000000 */
[----:B------:R-:W-:Y:S01]  /*102f0*/  PLOP3.LUT P0, PT, PT, PT, PT, 0x80, 0x0 ;  /* 0x000000000000781c */ /* 0x000fe20003f0f070 */
[----:B------:R-:W-:Y:S01]  /*10300*/  VIADD R5, R3, 0x400 ;  /* 0x0000040003057836 */ /* 0x000fe20000000000 */
[----:B------:R-:W-:-:S12]  /*10310*/  UIADD3.X UR5, URZ, UR39, URZ, UP0, !UPT ;  /* 0x000000273f057290 */ /* 0x000fd800087fe43f */
.L_x_496:
        /* <DEDUP_REMOVED lines=15> */
.L_x_497:
        /* <DEDUP_REMOVED lines=15> */
.L_x_498:
        /* <DEDUP_REMOVED lines=15> */
.L_x_499:
        /* <DEDUP_REMOVED lines=9> */
[----:B--2---:R-:W-:Y:S05]  /*10680*/  @P0 BRA.U.ANY `(.L_x_499) ;  /* 0xfffffffd00d80947 */ /* 0x004fea000393ffff */
.L_x_485:
[----:B------:R-:W-:Y:S05]  /*10690*/  BSYNC B1 ;  /* 0x0000000000017941 */ /* 0x000fea0003800000 */
.L_x_484:
[----:B------:R-:W2:Y:S01]  /*106a0*/  LDL R5, [R1+0x20] ;  /* 0x0000200001057983 */ /* 0x000ea20000100800 */
[----:B------:R-:W-:Y:S01]  /*106b0*/  VIADD R0, R0, 0xfffffffe ;  /* 0xfffffffe00007836 */ /* 0x000fe20000000000 */
[----:B--2---:R-:W-:-:S13]  /*106c0*/  ISETP.GT.AND P0, PT, R6, R5, PT ;  /* 0x000000050600720c */ /* 0x004fda0003f04270 */
[----:B------:R-:W-:Y:S05]  /*106d0*/  @P0 BRA `(.L_x_500) ;  /* 0xffffffec00080947 */ /* 0x000fea000383ffff */
.L_x_449:
[----:B------:R-:W-:Y:S05]  /*106e0*/  BSYNC B0 ;  /* 0x0000000000007941 */ /* 0x000fea0003800000 */
.L_x_448:
[----:B------:R-:W2:Y:S01]  /*106f0*/  LDL.LU R2, [R1+0x10] ;  /* 0x0000100001027983 */ /* 0x000ea20000300800 */
[----:B------:R-:W3:Y:S01]  /*10700*/  S2R R3, SR_TID.X ;  /* 0x0000000000037919 */ /* 0x000ee20000002100 */
[----:B------:R-:W-:-:S05]  /*10710*/  VIADD R19, R19, 0x1 ;  /* 0x0000000113137836 */ /* 0x000fca0000000000 */
[----:B------:R-:W-:-:S04]  /*10720*/  ISETP.NE.AND P0, PT, R19, 0x2, PT ;  /* 0x000000021300780c */ /* 0x000fc80003f05270 */
[----:B------:R-:W-:Y:S01]  /*10730*/  SEL R0, RZ, 0x1, P0 ;  /* 0x00000001ff007807 */ /* 0x000fe20000000000 */
[----:B------:R-:W-:Y:S01]  /*10740*/  BSSY B0, `(.L_x_501) ;  /* 0x0000013000007945 */ /* 0x000fe20003800000 */
[----:B---3--:R-:W-:-:S04]  /*10750*/  LOP3.LUT R3, R3, 0x7f, RZ, 0xc0, !PT ;  /* 0x0000007f03037812 */ /* 0x008fc800078ec0ff */
[----:B------:R-:W-:Y:S02]  /*10760*/  ISETP.NE.AND P1, PT, R3, RZ, PT ;  /* 0x000000ff0300720c */ /* 0x000fe40003f25270 */
[----:B--2---:R-:W-:-:S05]  /*10770*/  LOP3.LUT R2, R2, R0, RZ, 0x3c, !PT ;  /* 0x0000000002027212 */ /* 0x004fca00078e3cff */
[----:B------:R2:W-:Y:S06]  /*10780*/  STL [R1+0x10], R2 ;  /* 0x0000100201007387 */ /* 0x0005ec0000100800 */
[----:B------:R-:W-:Y:S05]  /*10790*/  @P1 BRA `(.L_x_502) ;  /* 0x0000000000341947 */ /* 0x000fea0003800000 */
[----:B------:R-:W3:Y:S01]  /*107a0*/  S2R R5, SR_LANEID ;  /* 0x0000000000057919 */ /* 0x000ee20000000000 */
[----:B------:R-:W-:Y:S01]  /*107b0*/  VOTEU.ANY UR4, UPT, PT ;  /* 0x0000000000047886 */ /* 0x000fe200038e0100 */
[----:B--2---:R-:W2:Y:S01]  /*107c0*/  LDC.64 R2, c[0x0][0xc60] ;  /* 0x00031800ff027b82 */ /* 0x004ea20000000a00 */
[----:B------:R-:W3:Y:S02]  /*107d0*/  FLO.U32 R0, UR4 ;  /* 0x0000000400007d00 */ /* 0x000ee400080e0000 */
[----:B---3--:R-:W-:-:S06]  /*107e0*/  ISETP.EQ.U32.AND P1, PT, R0, R5, PT ;  /* 0x000000050000720c */ /* 0x008fcc0003f22070 */
[----:B------:R-:W2:Y:S07]  /*107f0*/  POPC R5, UR4 ;  /* 0x0000000400057d09 */ /* 0x000eae0008000000 */
[----:B--2---:R-:W2:Y:S01]  /*10800*/  @P1 ATOMG.E.ADD.STRONG.GPU PT, R3, desc[UR40][R2.64], R5 ;  /* 0x00000005020319a8 */ /* 0x004ea200081ee1e8 */
[----:B------:R-:W3:Y:S02]  /*10810*/  S2R R4, SR_LTMASK ;  /* 0x0000000000047919 */ /* 0x000ee40000003900 */
[----:B---3--:R-:W-:-:S04]  /*10820*/  LOP3.LUT R4, R4, UR4, RZ, 0xc0, !PT ;  /* 0x0000000404047c12 */ /* 0x008fc8000f8ec0ff */
[----:B------:R-:W3:Y:S01]  /*10830*/  POPC R7, R4 ;  /* 0x0000000400077309 */ /* 0x000ee20000000000 */
[----:B--2---:R-:W3:Y:S02]  /*10840*/  SHFL.IDX PT, R0, R3, R0, 0x1f ;  /* 0x00001f0003007589 */ /* 0x004ee400000e0000 */
[----:B---3--:R-:W-:-:S05]  /*10850*/  IADD3 R0, R0, UR37, R7 ;  /* 0x0000002500007c10 */ /* 0x008fca000fffe007 */
[----:B------:R3:W-:Y:S02]  /*10860*/  STL [R1], R0 ;  /* 0x0000000001007387 */ /* 0x0007e40000100800 */
.L_x_502:
[----:B------:R-:W-:Y:S05]  /*10870*/  BSYNC B0 ;  /* 0x0000000000007941 */ /* 0x000fea0003800000 */
.L_x_501:
[----:B------:R-:W-:-:S07]  /*10880*/  SEL R19, R19, RZ, P0 ;  /* 0x000000ff13137207 */ /* 0x000fce0000000000 */
.L_x_420:
[----:B------:R-:W-:Y:S05]  /*10890*/  BSYNC B7 ;  /* 0x0000000000077941 */ /* 0x000fea0003800000 */
.L_x_418:
[----:B---34-:R-:W3:Y:S02]  /*108a0*/  LDL R0, [R1+0x5c] ;  /* 0x00005c0001007983 */ /* 0x018ee40000100800 */
[----:B---3--:R-:W-:-:S13]  /*108b0*/  ISETP.NE.AND P0, PT, R0, RZ, PT ;  /* 0x000000ff0000720c */ /* 0x008fda0003f05270 */
[----:B------:R-:W-:Y:S05]  /*108c0*/  @!P0 BRA `(.L_x_503) ;  /* 0x00000000002c8947 */ /* 0x000fea0003800000 */
[----:B------:R-:W-:Y:S05]  /*108d0*/  WARPSYNC.ALL ;  /* 0x0000000000007948 */ /* 0x000fea0003800000 */
[----:B------:R-:W3:Y:S08]  /*108e0*/  S2UR UR5, SR_CgaCtaId ;  /* 0x00000000000579c3 */ /* 0x000ef00000008800 */
[----:B------:R-:W-:Y:S06]  /*108f0*/  BAR.SYNC.DEFER_BLOCKING 0x5, 0x180 ;  /* 0x0146000000007b1d */ /* 0x000fec0000010000 */
[----:B------:R-:W-:-:S02]  /*10900*/  UMOV UR4, 0x400 ;  /* 0x0000040000047882 */ /* 0x000fc40000000000 */
[----:B---3--:R-:W-:-:S06]  /*10910*/  ULEA UR4, UR5, UR4, 0x18 ;  /* 0x0000000405047291 */ /* 0x008fcc000f8ec03f */
[----:B------:R-:W-:-:S05]  /*10920*/  IMAD.U32 R18, RZ, RZ, UR4 ;  /* 0x00000004ff127e24 */ /* 0x000fca000f8e00ff */
[----:B--2---:R-:W2:Y:S04]  /*10930*/  LDS.128 R4, [R18+0x228d0] ;  /* 0x0228d00012047984 */ /* 0x004ea80000000c00 */
[----:B--2---:R2:W-:Y:S04]  /*10940*/  STL.64 [R1], R4 ;  /* 0x0000000401007387 */ /* 0x0045e80000100a00 */
[----:B------:R2:W-:Y:S01]  /*10950*/  STL.64 [R1+0x8], R6 ;  /* 0x0000080601007387 */ /* 0x0005e20000100a00 */
[----:B------:R-:W-:Y:S06]  /*10960*/  BAR.ARV 0x4, 0x180 ;  /* 0x0106000000007b1d */ /* 0x000fec0000002000 */
[----:B------:R-:W-:Y:S05]  /*10970*/  BRA `(.L_x_504) ;  /* 0x0000000c00187947 */ /* 0x000fea0003800000 */
.L_x_503:
[----:B------:R-:W3:Y:S01]  /*10980*/  S2R R16, SR_TID.X ;  /* 0x0000000000107919 */ /* 0x000ee20000002100 */
[----:B------:R-:W-:Y:S01]  /*10990*/  UMOV UR4, 0xffffffff ;  /* 0xffffffff00047882 */ /* 0x000fe20000000000 */
[----:B---3--:R-:W-:-:S04]  /*109a0*/  LOP3.LUT R16, R16, 0x1f, RZ, 0xc0, !PT ;  /* 0x0000001f10107812 */ /* 0x008fc800078ec0ff */
[----:B------:R-:W-:Y:S01]  /*109b0*/  ISETP.NE.AND P0, PT, R16, 0x1f, PT ;  /* 0x0000001f1000780c */ /* 0x000fe20003f05270 */
[----:B------:R-:W-:-:S12]  /*109c0*/  BRA.DIV UR4, `(.L_x_505) ;  /* 0x0000002204187947 */ /* 0x000fd8000b800000 */
[----:B------:R-:W1:Y:S01]  /*109d0*/  LDL.LU R3, [R1] ;  /* 0x0000000001037983 */ /* 0x000e620000300800 */
[----:B------:R-:W-:-:S03]  /*109e0*/  ULDC UR4, c[0x0][0xc3c] ;  /* 0x00030f0000047ab9 */ /* 0x000fc60000000800 */
[----:B--2---:R-:W2:Y:S01]  /*109f0*/  LDL R4, [R1+0xc] ;  /* 0x00000c0001047983 */ /* 0x004ea20000100800 */
[----:B-1----:R-:W-:Y:S02]  /*10a00*/  IMAD.MOV.U32 R10, RZ, RZ, R3 ;  /* 0x000000ffff0a7224 */ /* 0x002fe400078e0003 */
[----:B--2---:R-:W-:-:S05]  /*10a10*/  IMAD.IADD R0, R4, 0x1, R16 ;  /* 0x0000000104007824 */ /* 0x004fca00078e0210 */
[----:B------:R-:W-:-:S13]  /*10a20*/  ISETP.GE.OR P1, PT, R0, UR4, !P0 ;  /* 0x0000000400007c0c */ /* 0x000fda000c726670 */
[----:B------:R-:W1:Y:S08]  /*10a30*/  @!P1 LDC.64 R2, c[0x0][0xc80] ;  /* 0x00032000ff029b82 */ /* 0x000e700000000a00 */
[----:B------:R-:W2:Y:S01]  /*10a40*/  @!P1 LDC.64 R4, c[0x0][0xc78] ;  /* 0x00031e00ff049b82 */ /* 0x000ea20000000a00 */
[----:B-1----:R-:W-:-:S05]  /*10a50*/  @!P1 IMAD.WIDE R2, R0, 0x4, R2 ;  /* 0x0000000400029825 */ /* 0x002fca00078e0202 */
[----:B------:R2:W3:Y:S02]  /*10a60*/  @!P1 LDG.E R6, desc[UR40][R2.64] ;  /* 0x0000002802069981 */ /* 0x0004e4000c1e1900 */
[----:B--2---:R-:W-:-:S05]  /*10a70*/  @!P1 IMAD.WIDE R2, R0, 0x4, R4 ;  /* 0x0000000400029825 */ /* 0x004fca00078e0204 */
[----:B------:R-:W2:Y:S01]  /*10a80*/  @!P1 LDG.E R4, desc[UR40][R2.64] ;  /* 0x0000002802049981 */ /* 0x000ea2000c1e1900 */
[----:B------:R-:W-:Y:S01]  /*10a90*/  IMAD.MOV.U32 R5, RZ, RZ, RZ ;  /* 0x000000ffff057224 */ /* 0x000fe200078e00ff */
[C---:B------:R-:W-:Y:S02]  /*10aa0*/  ISETP.GE.U32.AND P2, PT, R16.reuse, 0x2, PT ;  /* 0x000000021000780c */ /* 0x040fe40003f46070 */
[C---:B------:R-:W-:Y:S01]  /*10ab0*/  ISETP.GE.U32.AND P3, PT, R16.reuse, 0x4, PT ;  /* 0x000000041000780c */ /* 0x040fe20003f66070 */
[----:B------:R-:W-:Y:S01]  /*10ac0*/  SHFL.IDX PT, R0, R10, RZ, 0x1f ;  /* 0x00001fff0a007589 */ /* 0x000fe200000e0000 */
[C---:B------:R-:W-:Y:S02]  /*10ad0*/  ISETP.GE.U32.AND P4, PT, R16.reuse, 0x8, PT ;  /* 0x000000081000780c */ /* 0x040fe40003f86070 */
[----:B------:R-:W-:Y:S01]  /*10ae0*/  ISETP.GE.U32.AND P5, PT, R16, 0x10, PT ;  /* 0x000000101000780c */ /* 0x000fe20003fa6070 */
[----:B------:R-:W-:Y:S01]  /*10af0*/  SHFL.IDX PT, R8, R10, 0x1, 0x1f ;  /* 0x00201f000a087f89 */ /* 0x000fe200000e0000 */
[----:B---3--:R-:W-:Y:S01]  /*10b00*/  @!P1 IMAD.MOV.U32 R5, RZ, RZ, R6 ;  /* 0x000000ffff059224 */ /* 0x008fe200078e0006 */
[----:B------:R-:W-:-:S02]  /*10b10*/  CS2R R6, SRZ ;  /* 0x0000000000067805 */ /* 0x000fc4000001ff00 */
[----:B--2---:R-:W-:Y:S01]  /*10b20*/  @!P1 IMAD.MOV.U32 R7, RZ, RZ, R4 ;  /* 0x000000ffff079224 */ /* 0x004fe200078e0004 */
[----:B------:R-:W-:-:S03]  /*10b30*/  ISETP.NE.AND P1, PT, R16, RZ, PT ;  /* 0x000000ff1000720c */ /* 0x000fc60003f25270 */
[----:B------:R-:W-:-:S05]  /*10b40*/  IMAD R2, R7, R5, RZ ;  /* 0x0000000507027224 */ /* 0x000fca00078e02ff */
        /* <DEDUP_REMOVED lines=15> */
[----:B------:R0:W1:Y:S02]  /*10c40*/  SHFL.IDX PT, R14, R2, 0x1f, 0x1f ;  /* 0x03e01f00020e7f89 */ /* 0x00006400000e0000 */
.L_x_569:
[----:B------:R-:W-:Y:S02]  /*10c50*/  ULDC UR4, c[0x0][0xc38] ;  /* 0x00030e0000047ab9 */ /* 0x000fe40000000800 */
[----:B------:R-:W-:-:S04]  /*10c60*/  IMAD.U32 R3, RZ, RZ, UR4 ;  /* 0x00000004ff037e24 */ /* 0x000fc8000f8e00ff */
[----:B-1----:R-:W-:-:S04]  /*10c70*/  IMAD R9, R14, R3, RZ ;  /* 0x000000030e097224 */ /* 0x002fc800078e02ff */
[----:B------:R-:W-:-:S05]  /*10c80*/  IMAD.IADD R4, R8, 0x1, R9 ;  /* 0x0000000108047824 */ /* 0x000fca00078e0209 */
[----:B------:R-:W-:-:S13]  /*10c90*/  ISETP.GT.AND P6, PT, R4, R0, PT ;  /* 0x000000000400720c */ /* 0x000fda0003fc4270 */
[----:B------:R-:W-:Y:S05]  /*10ca0*/  @P6 BRA `(.L_x_506) ;  /* 0x0000000000ac6947 */ /* 0x000fea0003800000 */
.L_x_509:
[----:B0-----:R-:W2:Y:S01]  /*10cb0*/  LDL.LU R2, [R1+0xc] ;  /* 0x00000c0001027983 */ /* 0x001ea20000300800 */
[----:B------:R-:W0:Y:S01]  /*10cc0*/  LDC R3, c[0x0][0xc3c] ;  /* 0x00030f00ff037b82 */ /* 0x000e220000000800 */
[----:B--2---:R-:W-:-:S05]  /*10cd0*/  VIADD R2, R2, 0x1f ;  /* 0x0000001f02027836 */ /* 0x004fca0000000000 */
[----:B0-----:R-:W-:-:S13]  /*10ce0*/  ISETP.GE.AND P6, PT, R2, R3, PT ;  /* 0x000000030200720c */ /* 0x001fda0003fc6270 */
[----:B------:R-:W-:Y:S05]  /*10cf0*/  @P6 BRA `(.L_x_507) ;  /* 0x0000000400d06947 */ /* 0x000fea0003800000 */
[----:B------:R-:W0:Y:S01]  /*10d00*/  S2R R5, SR_TID.X ;  /* 0x0000000000057919 */ /* 0x000e220000002100 */
[----:B------:R1:W-:Y:S01]  /*10d10*/  STL [R1+0xc], R2 ;  /* 0x00000c0201007387 */ /* 0x0003e20000100800 */
[----:B0-----:R-:W-:-:S05]  /*10d20*/  LOP3.LUT R5, R5, 0x1f, RZ, 0xc0, !PT ;  /* 0x0000001f05057812 */ /* 0x001fca00078ec0ff */
[----:B------:R-:W-:Y:S02]  /*10d30*/  IMAD.IADD R7, R2, 0x1, R5 ;  /* 0x0000000102077824 */ /* 0x000fe400078e0205 */
[----:B------:R-:W-:-:S03]  /*10d40*/  IMAD.MOV.U32 R5, RZ, RZ, RZ ;  /* 0x000000ffff057224 */ /* 0x000fc600078e00ff */
[----:B------:R-:W-:-:S13]  /*10d50*/  ISETP.GE.OR P6, PT, R7, R3, !P0 ;  /* 0x000000030700720c */ /* 0x000fda00047c6670 */
[----:B-1----:R-:W0:Y:S02]  /*10d60*/  @!P6 LDC.64 R2, c[0x0][0xc80] ;  /* 0x00032000ff02eb82 */ /* 0x002e240000000a00 */
[----:B0-----:R-:W-:-:S05]  /*10d70*/  @!P6 IMAD.WIDE R2, R7, 0x4, R2 ;  /* 0x000000040702e825 */ /* 0x001fca00078e0202 */
[----:B------:R0:W2:Y:S02]  /*10d80*/  @!P6 LDG.E R5, desc[UR40][R2.64] ;  /* 0x000000280205e981 */ /* 0x0000a4000c1e1900 */
[----:B0-----:R-:W0:Y:S02]  /*10d90*/  @!P6 LDC.64 R2, c[0x0][0xc78] ;  /* 0x00031e00ff02eb82 */ /* 0x001e240000000a00 */
[----:B0-----:R-:W-:-:S04]  /*10da0*/  @!P6 IMAD.WIDE R2, R7, 0x4, R2 ;  /* 0x000000040702e825 */ /* 0x001fc800078e0202 */
[----:B------:R-:W-:-:S06]  /*10db0*/  IMAD.MOV.U32 R7, RZ, RZ, RZ ;  /* 0x000000ffff077224 */ /* 0x000fcc00078e00ff */
[----:B------:R-:W2:Y:S01]  /*10dc0*/  @!P6 LDG.E R7, desc[UR40][R2.64] ;  /* 0x000000280207e981 */ /* 0x000ea2000c1e1900 */
[----:B------:R-:W-:Y:S01]  /*10dd0*/  UMOV UR4, 0xffffffff ;  /* 0xffffffff00047882 */ /* 0x000fe20000000000 */
[----:B--2---:R-:W-:Y:S02]  /*10de0*/  IMAD R2, R7, R5, RZ ;  /* 0x0000000507027224 */ /* 0x004fe400078e02ff */
[----:B------:R-:W-:Y:S05]  /*10df0*/  BRA.DIV UR4, `(.L_x_508) ;  /* 0x0000002204507947 */ /* 0x000fea000b800000 */
        /* <DEDUP_REMOVED lines=16> */
.L_x_577:
[----:B------:R-:W-:Y:S02]  /*10f00*/  ULDC UR4, c[0x0][0xc38] ;  /* 0x00030e0000047ab9 */ /* 0x000fe40000000800 */
[----:B------:R-:W-:-:S04]  /*10f10*/  IMAD.U32 R3, RZ, RZ, UR4 ;  /* 0x00000004ff037e24 */ /* 0x000fc8000f8e00ff */
[----:B-1----:R-:W-:-:S04]  /*10f20*/  IMAD R9, R14, R3, RZ ;  /* 0x000000030e097224 */ /* 0x002fc800078e02ff */
[----:B------:R-:W-:-:S05]  /*10f30*/  IMAD.IADD R4, R9, 0x1, R4 ;  /* 0x0000000109047824 */ /* 0x000fca00078e0204 */
[----:B------:R-:W-:-:S13]  /*10f40*/  ISETP.GT.AND P6, PT, R4, R0, PT ;  /* 0x000000000400720c */ /* 0x000fda0003fc4270 */
[----:B------:R-:W-:Y:S05]  /*10f50*/  @!P6 BRA `(.L_x_509) ;  /* 0xfffffffc0054e947 */ /* 0x000fea000383ffff */
.L_x_506:
[----:B------:R-:W-:Y:S01]  /*10f60*/  IMAD.IADD R9, R4, 0x1, -R9 ;  /* 0x0000000104097824 */ /* 0x000fe200078e0a09 */
[----:B------:R-:W-:-:S03]  /*10f70*/  UMOV UR4, 0xffffffff ;  /* 0xffffffff00047882 */ /* 0x000fc60000000000 */
[----:B------:R-:W-:-:S05]  /*10f80*/  IMAD R11, R2, R3, R9 ;  /* 0x00000003020b7224 */ /* 0x000fca00078e0209 */
[----:B------:R-:W-:Y:S01]  /*10f90*/  ISETP.GT.AND P6, PT, R11, R0, PT ;  /* 0x000000000b00720c */ /* 0x000fe20003fc4270 */
[----:B------:R-:W-:-:S12]  /*10fa0*/  BRA.DIV UR4, `(.L_x_510) ;  /* 0x0000002204a47947 */ /* 0x000fd8000b800000 */
[----:B------:R-:W-:-:S04]  /*10fb0*/  VOTE.ANY R8, PT, !P6 ;  /* 0x0000000000087806 */ /* 0x000fc800070e0100 */
[----:B------:R-:W1:Y:S02]  /*10fc0*/  POPC R4, R8 ;  /* 0x0000000800047309 */ /* 0x000e640000000000 */
[----:B-1----:R1:W2:Y:S04]  /*10fd0*/  SHFL.IDX PT, R5, R5, R4, 0x1f ;  /* 0x00001f0405057589 */ /* 0x0022a800000e0000 */
[----:B------:R1:W3:Y:S02]  /*10fe0*/  SHFL.IDX PT, R7, R7, R4, 0x1f ;  /* 0x00001f0407077589 */ /* 0x0002e400000e0000 */
.L_x_582:
[----:B------:R-:W-:-:S13]  /*10ff0*/  ISETP.NE.AND P0, PT, R8, RZ, PT ;  /* 0x000000ff0800720c */ /* 0x000fda0003f05270 */
[----:B------:R-:W-:Y:S05]  /*11000*/  @!P0 BRA `(.L_x_511) ;  /* 0x0000000000108947 */ /* 0x000fea0003800000 */
[----:B------:R-:W-:Y:S01]  /*11010*/  UMOV UR4, 0xffffffff ;  /* 0xffffffff00047882 */ /* 0x000fe20000000000 */
[----:B------:R-:W-:Y:S02]  /*11020*/  VIADD R12, R4, 0xffffffff ;  /* 0xffffffff040c7836 */ /* 0x000fe40000000000 */
[----:B------:R-:W-:Y:S05]  /*11030*/  BRA.DIV UR4, `(.L_x_512) ;  /* 0x0000002204dc7947 */ /* 0x000fea000b800000 */
[----:B------:R4:W0:Y:S02]  /*11040*/  SHFL.IDX PT, R6, R2, R12, 0x1f ;  /* 0x00001f0c02067589 */ /* 0x00082400000e0000 */
.L_x_511:
[----:B----4-:R-:W4:Y:S01]  /*11050*/  LDL.LU R12, [R1+0xc] ;  /* 0x00000c00010c7983 */ /* 0x010f220000300800 */
[----:B0-----:R-:W-:Y:S01]  /*11060*/  IMAD R9, R6, R3, R9 ;  /* 0x0000000306097224 */ /* 0x001fe200078e0209 */
[----:B--2---:R-:W-:-:S03]  /*11070*/  IABS R6, R5 ;  /* 0x0000000500067213 */ /* 0x004fc60000000000 */
[----:B------:R-:W-:Y:S01]  /*11080*/  IMAD.IADD R0, R0, 0x1, -R9 ;  /* 0x0000000100007824 */ /* 0x000fe200078e0a09 */
[----:B------:R-:W0:Y:S01]  /*11090*/  I2F.RP R10, R6 ;  /* 0x00000006000a7306 */ /* 0x000e220000209400 */
[----:B------:R2:W-:Y:S02]  /*110a0*/  STL [R1], R9 ;  /* 0x0000000901007387 */ /* 0x0005e40000100800 */
[----:B--2---:R-:W-:-:S05]  /*110b0*/  IABS R9, R5 ;  /* 0x0000000500097213 */ /* 0x004fca0000000000 */
[----:B0-----:R-:W0:Y:S01]  /*110c0*/  MUFU.RCP R10, R10 ;  /* 0x0000000a000a7308 */ /* 0x001e220000001000 */
[----:B------:R-:W-:Y:S02]  /*110d0*/  IMAD.MOV R9, RZ, RZ, -R9 ;  /* 0x000000ffff097224 */ /* 0x000fe400078e0a09 */
[----:B0-----:R-:W-:-:S05]  /*110e0*/  VIADD R11, R10, 0xffffffe ;  /* 0x0ffffffe0a0b7836 */ /* 0x001fca0000000000 */
[----:B------:R-:W0:Y:S02]  /*110f0*/  F2I.FTZ.U32.TRUNC.NTZ R3, R11 ;  /* 0x0000000b00037305 */ /* 0x000e24000021f000 */
[----:B0-----:R-:W-:-:S04]  /*11100*/  IMAD.MOV R2, RZ, RZ, -R3 ;  /* 0x000000ffff027224 */ /* 0x001fc800078e0a03 */
[----:B------:R-:W-:Y:S02]  /*11110*/  IMAD R8, R2, R6, RZ ;  /* 0x0000000602087224 */ /* 0x000fe400078e02ff */
[----:B------:R-:W-:-:S04]  /*11120*/  IMAD.MOV.U32 R2, RZ, RZ, RZ ;  /* 0x000000ffff027224 */ /* 0x000fc800078e00ff */
[----:B------:R-:W-:Y:S01]  /*11130*/  IMAD.HI.U32 R2, R3, R8, R2 ;  /* 0x0000000803027227 */ /* 0x000fe200078e0002 */
[----:B------:R-:W-:-:S05]  /*11140*/  IABS R3, R0 ;  /* 0x0000000000037213 */ /* 0x000fca0000000000 */
[----:B------:R-:W-:-:S04]  /*11150*/  IMAD.HI.U32 R8, R2, R3, RZ ;  /* 0x0000000302087227 */ /* 0x000fc800078e00ff */
[----:B------:R-:W-:-:S05]  /*11160*/  IMAD R3, R8, R9, R3 ;  /* 0x0000000908037224 */ /* 0x000fca00078e0203 */
[----:B------:R-:W-:-:S13]  /*11170*/  ISETP.GT.U32.AND P1, PT, R6, R3, PT ;  /* 0x000000030600720c */ /* 0x000fda0003f24070 */
[----:B------:R-:W-:Y:S02]  /*11180*/  @!P1 IMAD.IADD R3, R3, 0x1, -R6 ;  /* 0x0000000103039824 */ /* 0x000fe400078e0a06 */
[----:B------:R-:W-:Y:S01]  /*11190*/  @!P1 VIADD R8, R8, 0x1 ;  /* 0x0000000108089836 */ /* 0x000fe20000000000 */
[----:B------:R-:W-:Y:S02]  /*111a0*/  ISETP.NE.AND P1, PT, R5, RZ, PT ;  /* 0x000000ff0500720c */ /* 0x000fe40003f25270 */
[----:B------:R-:W-:Y:S02]  /*111b0*/  ISETP.GE.U32.AND P0, PT, R3, R6, PT ;  /* 0x000000060300720c */ /* 0x000fe40003f06070 */
[----:B---3--:R-:W-:-:S04]  /*111c0*/  IABS R6, R7 ;  /* 0x0000000700067213 */ /* 0x008fc80000000000 */
[----:B------:R-:W0:Y:S07]  /*111d0*/  I2F.RP R10, R6 ;  /* 0x00000006000a7306 */ /* 0x000e2e0000209400 */
[----:B------:R-:W-:Y:S01]  /*111e0*/  @P0 VIADD R8, R8, 0x1 ;  /* 0x0000000108080836 */ /* 0x000fe20000000000 */
[----:B0-----:R-:W0:Y:S02]  /*111f0*/  MUFU.RCP R10, R10 ;  /* 0x0000000a000a7308 */ /* 0x001e240000001000 */
[----:B0-----:R-:W-:-:S06]  /*11200*/  VIADD R11, R10, 0xffffffe ;  /* 0x0ffffffe0a0b7836 */ /* 0x001fcc0000000000 */
[----:B------:R-:W0:Y:S02]  /*11210*/  F2I.FTZ.U32.TRUNC.NTZ R3, R11 ;  /* 0x0000000b00037305 */ /* 0x000e24000021f000 */
[----:B0-----:R-:W-:-:S04]  /*11220*/  IMAD.MOV R2, RZ, RZ, -R3 ;  /* 0x000000ffff027224 */ /* 0x001fc800078e0a03 */
[----:B------:R-:W-:Y:S02]  /*11230*/  IMAD R9, R2, R6, RZ ;  /* 0x0000000602097224 */ /* 0x000fe400078e02ff */
[----:B------:R-:W-:-:S04]  /*11240*/  IMAD.MOV.U32 R2, RZ, RZ, RZ ;  /* 0x000000ffff027224 */ /* 0x000fc800078e00ff */
[----:B------:R-:W-:Y:S01]  /*11250*/  IMAD.HI.U32 R2, R3, R9, R2 ;  /* 0x0000000903027227 */ /* 0x000fe200078e0002 */
[----:B------:R-:W-:Y:S02]  /*11260*/  LOP3.LUT R3, R0, R5, RZ, 0x3c, !PT ;  /* 0x0000000500037212 */ /* 0x000fe400078e3cff */
[----:B------:R-:W-:Y:S02]  /*11270*/  IABS R9, R7 ;  /* 0x0000000700097213 */ /* 0x000fe40000000000 */
[----:B------:R-:W-:-:S03]  /*11280*/  ISETP.GE.AND P2, PT, R3, RZ, PT ;  /* 0x000000ff0300720c */ /* 0x000fc60003f46270 */
[----:B------:R-:W-:-:S10]  /*11290*/  IMAD.MOV R9, RZ, RZ, -R9 ;  /* 0x000000ffff097224 */ /* 0x000fd400078e0a09 */
[----:B------:R-:W-:Y:S01]  /*112a0*/  @!P2 IMAD.MOV R8, RZ, RZ, -R8 ;  /* 0x000000ffff08a224 */ /* 0x000fe200078e0a08 */
[----:B------:R-:W-:-:S04]  /*112b0*/  @!P1 LOP3.LUT R8, RZ, R5, RZ, 0x33, !PT ;  /* 0x00000005ff089212 */ /* 0x000fc800078e33ff */
[-C--:B------:R-:W-:Y:S01]  /*112c0*/  IABS R3, R8.reuse ;  /* 0x0000000800037213 */ /* 0x080fe20000000000 */
[----:B------:R-:W-:-:S04]  /*112d0*/  IMAD R5, R5, R8, RZ ;  /* 0x0000000805057224 */ /* 0x000fc800078e02ff */
[----:B------:R-:W-:-:S04]  /*112e0*/  IMAD.HI.U32 R2, R2, R3, RZ ;  /* 0x0000000302027227 */ /* 0x000fc800078e00ff */
[----:B------:R-:W-:-:S05]  /*112f0*/  IMAD R3, R2, R9, R3 ;  /* 0x0000000902037224 */ /* 0x000fca00078e0203 */
[----:B------:R-:W-:-:S13]  /*11300*/  ISETP.GT.U32.AND P1, PT, R6, R3, PT ;  /* 0x000000030600720c */ /* 0x000fda0003f24070 */
[----:B------:R-:W-:Y:S02]  /*11310*/  @!P1 IMAD.IADD R3, R3, 0x1, -R6 ;  /* 0x0000000103039824 */ /* 0x000fe400078e0a06 */
[----:B------:R-:W-:Y:S01]  /*11320*/  @!P1 VIADD R2, R2, 0x1 ;  /* 0x0000000102029836 */ /* 0x000fe20000000000 */
[----:B------:R-:W-:Y:S02]  /*11330*/  ISETP.NE.AND P1, PT, R7, RZ, PT ;  /* 0x000000ff0700720c */ /* 0x000fe40003f25270 */
[----:B------:R-:W-:Y:S02]  /*11340*/  ISETP.GE.U32.AND P0, PT, R3, R6, PT ;  /* 0x000000060300720c */ /* 0x000fe40003f06070 */
[----:B------:R-:W-:-:S04]  /*11350*/  LOP3.LUT R3, R8, R7, RZ, 0x3c, !PT ;  /* 0x0000000708037212 */ /* 0x000fc800078e3cff */
[----:B------:R-:W-:-:S07]  /*11360*/  ISETP.GE.AND P2, PT, R3, RZ, PT ;  /* 0x000000ff0300720c */ /* 0x000fce0003f46270 */
[----:B------:R-:W-:-:S06]  /*11370*/  @P0 VIADD R2, R2, 0x1 ;  /* 0x0000000102020836 */ /* 0x000fcc0000000000 */
[----:B------:R-:W-:Y:S01]  /*11380*/  @!P2 IMAD.MOV R2, RZ, RZ, -R2 ;  /* 0x000000ffff02a224 */ /* 0x000fe200078e0a02 */
[----:B------:R-:W-:-:S05]  /*11390*/  @!P1 LOP3.LUT R2, RZ, R7, RZ, 0x33, !PT ;  /* 0x00000007ff029212 */ /* 0x000fca00078e33ff */
[--C-:B------:R-:W-:Y:S02]  /*113a0*/  IMAD.MOV R3, RZ, RZ, -R2.reuse ;  /* 0x000000ffff037224 */ /* 0x100fe400078e0a02 */
[C---:B------:R-:W-:Y:S02]  /*113b0*/  IMAD R2, R7.reuse, 0x1000000, R2 ;  /* 0x0100000007027824 */ /* 0x040fe400078e0202 */
[----:B------:R-:W-:Y:S02]  /*113c0*/  IMAD R3, R7, R3, R8 ;  /* 0x0000000307037224 */ /* 0x000fe400078e0208 */
[----:B----4-:R-:W-:Y:S02]  /*113d0*/  IMAD.IADD R12, R4, 0x1, R12 ;  /* 0x00000001040c7824 */ /* 0x010fe400078e020c */
[----:B-1----:R-:W-:Y:S02]  /*113e0*/  IMAD.IADD R4, R0, 0x1, -R5 ;  /* 0x0000000100047824 */ /* 0x002fe400078e0a05 */
[----:B------:R-:W-:-:S05]  /*113f0*/  IMAD R0, R3, 0x10000, R2 ;  /* 0x0001000003007824 */ /* 0x000fca00078e0202 */
[----:B------:R0:W-:Y:S04]  /*11400*/  STL [R1+0x8], R0 ;  /* 0x0000080001007387 */ /* 0x0001e80000100800 */
[----:B------:R0:W-:Y:S04]  /*11410*/  STL [R1+0xc], R12 ;  /* 0x00000c0c01007387 */ /* 0x0001e80000100800 */
[----:B------:R0:W-:Y:S01]  /*11420*/  STL [R1+0x4], R4 ;  /* 0x0000040401007387 */ /* 0x0001e20000100800 */
[----:B------:R-:W-:Y:S05]  /*11430*/  BRA `(.L_x_513) ;  /* 0x0000000000287947 */ /* 0x000fea0003800000 */
.L_x_507:
[----:B------:R-:W-:Y:S01]  /*11440*/  UMOV UR4, URZ ;  /* 0x0000003f00047c82 */ /* 0x000fe20008000000 */
[----:B------:R-:W-:Y:S01]  /*11450*/  ULDC UR6, c[0x0][0xc3c] ;  /* 0x00030f0000067ab9 */ /* 0x000fe20000000800 */
[----:B------:R-:W-:Y:S01]  /*11460*/  UMOV UR5, URZ ;  /* 0x0000003f00057c82 */ /* 0x000fe20008000000 */
[----:B------:R0:W-:Y:S01]  /*11470*/  STL [R1], R0 ;  /* 0x0000000001007387 */ /* 0x0001e20000100800 */
[----:B------:R-:W-:Y:S02]  /*11480*/  IMAD.U32 R3, RZ, RZ, UR4 ;  /* 0x00000004ff037e24 */ /* 0x000fe4000f8e00ff */
[----:B------:R-:W-:-:S03]  /*11490*/  IMAD.U32 R2, RZ, RZ, UR5 ;  /* 0x00000005ff027e24 */ /* 0x000fc6000f8e00ff */
[----:B------:R1:W-:Y:S01]  /*114a0*/  STL [R1+0x4], R3 ;  /* 0x0000040301007387 */ /* 0x0003e20000100800 */
[----:B0-----:R-:W-:-:S05]  /*114b0*/  IMAD.U32 R0, RZ, RZ, UR6 ;  /* 0x00000006ff007e24 */ /* 0x001fca000f8e00ff */
[----:B------:R1:W-:Y:S04]  /*114c0*/  STL [R1+0xc], R0 ;  /* 0x00000c0001007387 */ /* 0x0003e80000100800 */
[----:B------:R1:W-:Y:S02]  /*114d0*/  STL [R1+0x8], R2 ;  /* 0x0000080201007387 */ /* 0x0003e40000100800 */
.L_x_513:
[----:B-1----:R-:W2:Y:S04]  /*114e0*/  LDL R3, [R1+0x8] ;  /* 0x0000080001037983 */ /* 0x002ea80000100800 */
[----:B------:R-:W3:Y:S04]  /*114f0*/  LDL R2, [R1+0xc] ;  /* 0x00000c0001027983 */ /* 0x000ee80000100800 */
[----:B------:R-:W4:Y:S04]  /*11500*/  LDL R5, [R1+0x4] ;  /* 0x0000040001057983 */ /* 0x000f280000100800 */
[----:B0-----:R-:W4:Y:S01]  /*11510*/  LDL R4, [R1] ;  /* 0x0000000001047983 */ /* 0x001f220000100800 */
[----:B------:R-:W0:Y:S01]  /*11520*/  S2R R0, SR_TID.X ;  /* 0x0000000000007919 */ /* 0x000e220000002100 */
[----:B------:R-:W-:Y:S05]  /*11530*/  WARPSYNC.ALL ;  /* 0x0000000000007948 */ /* 0x000fea0003800000 */
[----:B0-----:R-:W-:Y:S01]  /*11540*/  LOP3.LUT R0, R0, 0x1f, RZ, 0xc0, !PT ;  /* 0x0000001f00007812 */ /* 0x001fe200078ec0ff */
[----:B------:R-:W-:Y:S03]  /*11550*/  BAR.SYNC.DEFER_BLOCKING 0x4, 0x180 ;  /* 0x0106000000007b1d */ /* 0x000fe60000010000 */
[----:B------:R-:W-:-:S13]  /*11560*/  ISETP.NE.AND P0, PT, R0, RZ, PT ;  /* 0x000000ff0000720c */ /* 0x000fda0003f05270 */
[----:B------:R-:W-:Y:S01]  /*11570*/  @!P0 MOV R0, 0x400 ;  /* 0x0000040000008802 */ /* 0x000fe20000000f00 */
[----:B--2---:R-:W-:Y:S02]  /*11580*/  IMAD.MOV.U32 R6, RZ, RZ, R3 ;  /* 0x000000ffff067224 */ /* 0x004fe400078e0003 */
[----:B------:R-:W0:Y:S01]  /*11590*/  @!P0 S2R R3, SR_CgaCtaId ;  /* 0x0000000000038919 */ /* 0x000e220000008800 */
[----:B---3--:R-:W-:Y:S01]  /*115a0*/  IMAD.MOV.U32 R7, RZ, RZ, R2 ;  /* 0x000000ffff077224 */ /* 0x008fe200078e0002 */
[----:B0-----:R-:W-:-:S05]  /*115b0*/  @!P0 LEA R18, R3, R0, 0x18 ;  /* 0x0000000003128211 */ /* 0x001fca00078ec0ff */
[----:B----4-:R3:W-:Y:S01]  /*115c0*/  @!P0 STS.128 [R18+0x228d0], R4 ;  /* 0x0228d00412008388 */ /* 0x0107e20000000c00 */
[----:B------:R-:W-:Y:S06]  /*115d0*/  BAR.ARV 0x5, 0x180 ;  /* 0x0146000000007b1d */ /* 0x000fec0000002000 */
.L_x_504:
[----:B------:R-:W4:Y:S01]  /*115e0*/  LDL R0, [R1+0xc] ;  /* 0x00000c0001007983 */ /* 0x000f220000100800 */
[----:B------:R-:W-:Y:S02]  /*115f0*/  ULDC UR4, c[0x0][0xc3c] ;  /* 0x00030f0000047ab9 */ /* 0x000fe40000000800 */
[----:B----4-:R-:W-:-:S13]  /*11600*/  ISETP.GE.AND P0, PT, R0, UR4, PT ;  /* 0x0000000400007c0c */ /* 0x010fda000bf06270 */
[----:B------:R-:W-:Y:S05]  /*11610*/  @!P0 BRA `(.L_x_514) ;  /* 0xffffffac00208947 */ /* 0x000fea000383ffff */
[----:B------:R-:W-:Y:S05]  /*11620*/  BSYNC B8 ;  /* 0x0000000000087941 */ /* 0x000fea0003800000 */
.L_x_412:
[----:B0-----:R-:W4:Y:S01]  /*11630*/  LDL.LU R0, [R1+0x48] ;  /* 0x0000480001007983 */ /* 0x001f220000300800 */
[----:B------:R-:W-:Y:S01]  /*11640*/  BSSY B0, `(.L_x_515) ;  /* 0x000000b000007945 */ /* 0x000fe20003800000 */
[----:B--23--:R-:W0:Y:S01]  /*11650*/  S2R R5, SR_CgaCtaId ;  /* 0x0000000000057919 */ /* 0x00ce220000008800 */
[----:B----4-:R-:W-:-:S05]  /*11660*/  VIADD R0, R0, 0x1 ;  /* 0x0000000100007836 */ /* 0x010fca0000000000 */
[----:B-1----:R-:W-:-:S04]  /*11670*/  LEA.HI R2, R0, R0, RZ, 0x1 ;  /* 0x0000000000027211 */ /* 0x002fc800078f08ff */
[----:B------:R-:W-:-:S05]  /*11680*/  LOP3.LUT R3, R2, 0xfffffffe, RZ, 0xc0, !PT ;  /* 0xfffffffe02037812 */ /* 0x000fca00078ec0ff */
[----:B------:R-:W-:Y:S01]  /*11690*/  IMAD.IADD R3, R0, 0x1, -R3 ;  /* 0x0000000100037824 */ /* 0x000fe200078e0a03 */
[----:B------:R-:W-:-:S04]  /*116a0*/  MOV R0, 0x400 ;  /* 0x0000040000007802 */ /* 0x000fc80000000f00 */
[----:B0-----:R-:W-:Y:S02]  /*116b0*/  LEA R0, R5, R0, 0x18 ;  /* 0x0000000005007211 */ /* 0x001fe400078ec0ff */
[----:B------:R-:W-:-:S04]  /*116c0*/  SHF.L.U32 R3, R3, 0x1f, RZ ;  /* 0x0000001f03037819 */ /* 0x000fc800000006ff */
[----:B------:R-:W0:Y:S02]  /*116d0*/  SYNCS.PHASECHK.TRANS64.TRYWAIT P0, [R0+URZ+0x22820], R3 ;  /* 0x02282003000075a7 */ /* 0x000e24000800017f */
[----:B0-----:R-:W-:Y:S05]  /*116e0*/  @!P0 BRA `(.L_x_516) ;  /* 0x0000001c00588947 */ /* 0x001fea0003800000 */
.L_x_585:
[----:B------:R-:W-:Y:S05]  /*116f0*/  BSYNC B0 ;  /* 0x0000000000007941 */ /* 0x000fea0003800000 */
.L_x_515:
[----:B------:R-:W-:-:S03]  /*11700*/  UMOV UR4, 0xffffffff ;  /* 0xffffffff00047882 */ /* 0x000fc60000000000 */
[----:B------:R-:W-:Y:S05]  /*11710*/  BRA.DIV UR4, `(.L_x_517) ;  /* 0x0000001e04607947 */ /* 0x000fea000b800000 */
[----:B------:R-:W1:Y:S02]  /*11720*/  S2R R2, SR_TID.X ;  /* 0x0000000000027919 */ /* 0x000e640000002100 */
[----:B-1----:R-:W-:-:S04]  /*11730*/  SHF.R.U32.HI R2, RZ, 0x5, R2 ;  /* 0x00000005ff027819 */ /* 0x002fc80000011602 */
[----:B------:R-:W-:-:S05]  /*11740*/  LOP3.LUT R2, R2, 0x3, RZ, 0xc0, !PT ;  /* 0x0000000302027812 */ /* 0x000fca00078ec0ff */
[----:B------:R1:W2:Y:S02]  /*11750*/  SHFL.IDX PT, R14, R2, RZ, 0x1f ;  /* 0x00001fff020e7589 */ /* 0x0002a400000e0000 */
.L_x_588:
[----:B--2---:R-:W-:Y:S01]  /*11760*/  ISETP.NE.AND P0, PT, R14, RZ, PT ;  /* 0x000000ff0e00720c */ /* 0x004fe20003f05270 */
[----:B------:R-:W-:-:S12]  /*11770*/  BSSY B0, `(.L_x_518) ;  /* 0x0000025000007945 */ /* 0x000fd80003800000 */
[----:B------:R-:W-:Y:S05]  /*11780*/  @P0 BRA `(.L_x_519) ;  /* 0x00000000008c0947 */ /* 0x000fea0003800000 */
[----:B------:R-:W-:-:S03]  /*11790*/  UMOV UR4, 0xffffffff ;  /* 0xffffffff00047882 */ /* 0x000fc60000000000 */
[----:B------:R-:W-:Y:S05]  /*117a0*/  BRA.DIV UR4, `(.L_x_520) ;  /* 0x0000001e04707947 */ /* 0x000fea000b800000 */
[----:B------:R-:W-:-:S13]  /*117b0*/  ELECT P6, URZ, PT ;  /* 0x00000000003f782f */ /* 0x000fda00038c0000 */
.L_x_591:
[----:B------:R-:W-:Y:S05]  /*117c0*/  @!P6 BRA `(.L_x_519) ;  /* 0x00000000007ce947 */ /* 0x000fea0003800000 */
[----:B------:R-:W-:-:S06]  /*117d0*/  ULOP3.LUT UR4, UR36, 0x2, URZ, 0xfc, !UPT ;  /* 0x0000000224047892 */ /* 0x000fcc000f8efc3f */
[----:B-1----:R-:W-:-:S05]  /*117e0*/  IMAD.U32 R2, RZ, RZ, UR4 ;  /* 0x00000004ff027e24 */ /* 0x002fca000f8e00ff */
[----:B------:R-:W-:-:S13]  /*117f0*/  ISETP.NE.AND P2, PT, R2, 0x3, PT ;  /* 0x000000030200780c */ /* 0x000fda0003f45270 */
[----:B------:R-:W-:Y:S05]  /*11800*/  @!P2 BRA `(.L_x_521) ;  /* 0x000000000004a947 */ /* 0x000fea0003800000 */
[----:B------:R-:W-:Y:S01]  /*11810*/  BPT.TRAP 0x1 ;  /* 0x000000040000795c */ /* 0x000fe20000300000 */
.L_x_521:
[----:B------:R-:W2:Y:S01]  /*11820*/  LDL.LU R7, [R1+0x10] ;  /* 0x0000100001077983 */ /* 0x000ea20000300800 */
[----:B------:R-:W-:Y:S02]  /*11830*/  VIADD R2, R0, 0x22840 ;  /* 0x0002284000027836 */ /* 0x000fe40000000000 */
[C---:B0-----:R-:W-:Y:S02]  /*11840*/  VIADD R3, R19.reuse, 0x1 ;  /* 0x0000000113037836 */ /* 0x041fe40000000000 */
[----:B------:R-:W-:-:S03]  /*11850*/  IMAD R6, R19, 0x8, R2 ;  /* 0x0000000813067824 */ /* 0x000fc600078e0202 */
[----:B------:R-:W-:-:S04]  /*11860*/  ISETP.NE.AND P1, PT, R3, 0x2, PT ;  /* 0x000000020300780c */ /* 0x000fc80003f25270 */
[----:B------:R-:W-:Y:S02]  /*11870*/  SEL R4, RZ, 0x1, P1 ;  /* 0x00000001ff047807 */ /* 0x000fe40000800000 */
[----:B------:R-:W-:Y:S02]  /*11880*/  SEL R3, R3, RZ, P1 ;  /* 0x000000ff03037207 */ /* 0x000fe40000800000 */
[C---:B--2---:R-:W-:Y:S02]  /*11890*/  SHF.L.U32 R5, R7.reuse, 0x1f, RZ ;  /* 0x0000001f07057819 */ /* 0x044fe400000006ff */
[----:B------:R-:W-:Y:S01]  /*118a0*/  LOP3.LUT R4, R7, R4, RZ, 0x3c, !PT ;  /* 0x0000000407047212 */ /* 0x000fe200078e3cff */
[----:B------:R-:W-:Y:S01]  /*118b0*/  IMAD R7, R3, 0x8, R2 ;  /* 0x0000000803077824 */ /* 0x000fe200078e0202 */
[----:B------:R-:W0:Y:S02]  /*118c0*/  SYNCS.PHASECHK.TRANS64.TRYWAIT P0, [R6+URZ], R5 ;  /* 0x00000005060075a7 */ /* 0x000e24000800017f */
[----:B------:R-:W-:Y:S01]  /*118d0*/  SHF.L.U32 R2, R4, 0x1f, RZ ;  /* 0x0000001f04027819 */ /* 0x000fe200000006ff */
[----:B0-----:R-:W-:Y:S06]  /*118e0*/  @!P0 BRA `(.L_x_522) ;  /* 0x0000001c00408947 */ /* 0x001fec0003800000 */
.L_x_592:
[----:B------:R-:W1:Y:S02]  /*118f0*/  SYNCS.PHASECHK.TRANS64.TRYWAIT P0, [R7+URZ], R2 ;  /* 0x00000002070075a7 */ /* 0x000e64000800017f */
[----:B-1----:R-:W-:Y:S05]  /*11900*/  @!P0 BRA `(.L_x_523) ;  /* 0x0000001c004c8947 */ /* 0x002fea0003800000 */
.L_x_593:
[----:B------:R-:W-:Y:S05]  /*11910*/  @!P2 BRA `(.L_x_524) ;  /* 0x000000000004a947 */ /* 0x000fea0003800000 */
[----:B------:R-:W-:Y:S01]  /*11920*/  BPT.TRAP 0x1 ;  /* 0x000000040000795c */ /* 0x000fe20000300000 */
.L_x_524:
[----:B------:R-:W-:-:S04]  /*11930*/  VIADD R0, R0, 0x22860 ;  /* 0x0002286000007836 */ /* 0x000fc80000000000 */
[----:B------:R-:W-:-:S04]  /*11940*/  IMAD R4, R19, 0x8, R0 ;  /* 0x0000000813047824 */ /* 0x000fc800078e0200 */
[----:B------:R-:W2:Y:S02]  /*11950*/  SYNCS.PHASECHK.TRANS64.TRYWAIT P0, [R4+URZ], R5 ;  /* 0x00000005040075a7 */ /* 0x000ea4000800017f */
[----:B--2---:R-:W-:Y:S05]  /*11960*/  @!P0 BRA `(.L_x_525) ;  /* 0x0000001c00488947 */ /* 0x004fea0003800000 */
.L_x_594:
[----:B------:R-:W-:-:S07]  /*11970*/  IMAD R3, R3, 0x8, R0 ;  /* 0x0000000803037824 */ /* 0x000fce00078e0200 */
.L_x_526:
[----:B---3--:R3:W4:Y:S02]  /*11980*/  SYNCS.PHASECHK.TRANS64.TRYWAIT P0, [R3+URZ], R2 ;  /* 0x00000002030075a7 */ /* 0x008724000800017f */
[----:B----4-:R-:W-:Y:S05]  /*11990*/  @!P0 NANOSLEEP.SYNCS 0x989680 ;  /* 0x009896800000895d */ /* 0x010fea0003900000 */
[----:B------:R-:W4:Y:S02]  /*119a0*/  @!P0 SYNCS.PHASECHK.TRANS64 P0, [R3+URZ], R2 ;  /* 0x00000002030085a7 */ /* 0x000f24000800007f */
[----:B----4-:R-:W-:Y:S05]  /*119b0*/  @!P0 BRA `(.L_x_526) ;  /* 0xfffffffc00f08947 */ /* 0x010fea000383ffff */
.L_x_519:
[----:B------:R-:W-:Y:S05]  /*119c0*/  BSYNC B0 ;  /* 0x0000000000007941 */ /* 0x000fea0003800000 */
.L_x_518:
[----:B------:R-:W-:Y:S05]  /*119d0*/  EXIT ;  /* 0x000000000000794d */ /* 0x000fea0003800000 */
.L_x_363:
[----:B0-----:R0:W1:Y:S02]  /*119e0*/  SYNCS.PHASECHK.TRANS64.TRYWAIT P0, [R6+URZ+0x22800], R3 ;  /* 0x02280003060075a7 */ /* 0x001064000800017f */
[----:B-1----:R-:W-:Y:S05]  /*119f0*/  @!P0 NANOSLEEP.SYNCS 0x989680 ;  /* 0x009896800000895d */ /* 0x002fea0003900000 */
[----:B------:R-:W1:Y:S02]  /*11a00*/  @!P0 SYNCS.PHASECHK.TRANS64 P0, [R6+URZ+0x22800], R3 ;  /* 0x02280003060085a7 */ /* 0x000e64000800007f */
[----:B-1----:R-:W-:Y:S05]  /*11a10*/  @!P0 BRA `(.L_x_363) ;  /* 0xfffffffc00f08947 */ /* 0x002fea000383ffff */
[----:B------:R-:W-:Y:S05]  /*11a20*/  BRA `(.L_x_527) ;  /* 0xffffff0400487947 */ /* 0x000fea000383ffff */
.L_x_367:
[----:B0-----:R-:W-:-:S04]  /*11a30*/  IMAD.U32 R3, RZ, RZ, UR22 ;  /* 0x00000016ff037e24 */ /* 0x001fc8000f8e00ff */
[----:B------:R0:W2:Y:S03]  /*11a40*/  SYNCS.PHASECHK.TRANS64.TRYWAIT P1, [R3+URZ+0x22830], R8 ;  /* 0x02283008030075a7 */ /* 0x0000a6000802017f */
[----:B--2---:R-:W-:Y:S05]  /*11a50*/  @!P1 NANOSLEEP.SYNCS 0x989680 ;  /* 0x009896800000995d */ /* 0x004fea0003900000 */
[----:B------:R-:W2:Y:S02]  /*11a60*/  @!P1 SYNCS.PHASECHK.TRANS64 P1, [R3+URZ+0x22830], R8 ;  /* 0x02283008030095a7 */ /* 0x000ea4000802007f */
[----:B--2---:R-:W-:Y:S05]  /*11a70*/  @!P1 BRA `(.L_x_367) ;  /* 0xfffffffc00ec9947 */ /* 0x004fea000383ffff */
[----:B------:R-:W-:Y:S05]  /*11a80*/  BRA `(.L_x_366) ;  /* 0xffffff0400707947 */ /* 0x000fea000383ffff */
.L_x_371:
[----:B--2---:R-:W-:-:S04]  /*11a90*/  IMAD.U32 R9, RZ, RZ, UR22 ;  /* 0x00000016ff097e24 */ /* 0x004fc8000f8e00ff */
[----:B------:R2:W3:Y:S03]  /*11aa0*/  SYNCS.PHASECHK.TRANS64.TRYWAIT P2, [R9+URZ+0x22850], R8 ;  /* 0x02285008090075a7 */ /* 0x0004e6000804017f */
[----:B---3--:R-:W-:Y:S05]  /*11ab0*/  @!P2 NANOSLEEP.SYNCS 0x989680 ;  /* 0x009896800000a95d */ /* 0x008fea0003900000 */
[----:B------:R-:W3:Y:S02]  /*11ac0*/  @!P2 SYNCS.PHASECHK.TRANS64 P2, [R9+URZ+0x22850], R8 ;  /* 0x022850080900a5a7 */ /* 0x000ee4000804007f */
[----:B---3--:R-:W-:Y:S05]  /*11ad0*/  @!P2 BRA `(.L_x_371) ;  /* 0xfffffffc00eca947 */ /* 0x008fea000383ffff */
[----:B------:R-:W-:Y:S05]  /*11ae0*/  BRA `(.L_x_370) ;  /* 0xffffff20006c7947 */ /* 0x000fea000383ffff */
.L_x_376:
[----:B-1----:R-:W-:-:S04]  /*11af0*/  IMAD.U32 R3, RZ, RZ, UR25 ;  /* 0x00000019ff037e24 */ /* 0x002fc8000f8e00ff */
[----:B------:R1:W2:Y:S03]  /*11b00*/  SYNCS.PHASECHK.TRANS64.TRYWAIT P2, [R3+URZ+0x22830], R6 ;  /* 0x02283006030075a7 */ /* 0x0002a6000804017f */
[----:B--2---:R-:W-:Y:S05]  /*11b10*/  @!P2 NANOSLEEP.SYNCS 0x989680 ;  /* 0x009896800000a95d */ /* 0x004fea0003900000 */
[----:B------:R-:W2:Y:S02]  /*11b20*/  @!P2 SYNCS.PHASECHK.TRANS64 P2, [R3+URZ+0x22830], R6 ;  /* 0x022830060300a5a7 */ /* 0x000ea4000804007f */
[----:B--2---:R-:W-:Y:S05]  /*11b30*/  @!P2 BRA `(.L_x_376) ;  /* 0xfffffffc00eca947 */ /* 0x004fea000383ffff */
[----:B------:R-:W-:Y:S05]  /*11b40*/  BRA `(.L_x_375) ;  /* 0xffffff2400847947 */ /* 0x000fea000383ffff */
.L_x_380:
[----:B-1----:R1:W2:Y:S02]  /*11b50*/  SYNCS.PHASECHK.TRANS64.TRYWAIT P2, [R9+URZ+0x22850], R6 ;  /* 0x02285006090075a7 */ /* 0x0022a4000804017f */
[----:B--2---:R-:W-:Y:S05]  /*11b60*/  @!P2 NANOSLEEP.SYNCS 0x989680 ;  /* 0x009896800000a95d */ /* 0x004fea0003900000 */
[----:B------:R-:W2:Y:S02]  /*11b70*/  @!P2 SYNCS.PHASECHK.TRANS64 P2, [R9+URZ+0x22850], R6 ;  /* 0x022850060900a5a7 */ /* 0x000ea4000804007f */
[----:B--2---:R-:W-:Y:S05]  /*11b80*/  @!P2 BRA `(.L_x_380) ;  /* 0xfffffffc00f0a947 */ /* 0x004fea000383ffff */
[----:B------:R-:W-:Y:S05]  /*11b90*/  BRA `(.L_x_379) ;  /* 0xffffff4400247947 */ /* 0x000fea000383ffff */
.L_x_426:
[----:B------:R-:W2:Y:S01]  /*11ba0*/  S2R R4, SR_TID.X ;  /* 0x0000000000047919 */ /* 0x000ea20000002100 */
[----:B------:R-:W-:Y:S01]  /*11bb0*/  BSSY B0, `(.L_x_528) ;  /* 0x000000a000007945 */ /* 0x000fe20003800000 */
[----:B------:R-:W-:Y:S02]  /*11bc0*/  IMAD.MOV.U32 R12, RZ, RZ, RZ ;  /* 0x000000ffff0c7224 */ /* 0x000fe400078e00ff */
[----:B0-----:R-:W-:Y:S02]  /*11bd0*/  IMAD.MOV.U32 R11, RZ, RZ, 0x1f ;  /* 0x0000001fff0b7424 */ /* 0x001fe400078e00ff */
[----:B------:R-:W-:Y:S01]  /*11be0*/  IMAD.MOV.U32 R15, RZ, RZ, -0x1 ;  /* 0xffffffffff0f7424 */ /* 0x000fe200078e00ff */
[----:B--2---:R-:W-:-:S04]  /*11bf0*/  SHF.R.U32.HI R4, RZ, 0x5, R4 ;  /* 0x00000005ff047819 */ /* 0x004fc80000011604 */
[----:B------:R-:W-:-:S05]  /*11c00*/  LOP3.LUT R4, R4, 0x3, RZ, 0xc0, !PT ;  /* 0x0000000304047812 */ /* 0x000fca00078ec0ff */
[----:B------:R-:W-:-:S07]  /*11c10*/  IMAD.MOV.U32 R13, RZ, RZ, R4 ;  /* 0x000000ffff0d7224 */ /* 0x000fce00078e0004 */
[----:B-1----:R-:W-:Y:S05]  /*11c20*/  WARPSYNC.COLLECTIVE R15, `(.L_x_529) ;  /* 0x000000000f087348 */ /* 0x002fea0003c00000 */
[----:B------:R0:W2:Y:S02]  /*11c30*/  SHFL.IDX P6, R14, R13, R12, R11 ;  /* 0x0000000c0d0e7389 */ /* 0x0000a400000c000b */
[----:B012---:R-:W-:Y:S01]  /*11c40*/  ENDCOLLECTIVE ;  /* 0x000000000000791b */ /* 0x007fe20003800000 */
.L_x_529:
[----:B------:R-:W-:Y:S05]  /*11c50*/  BSYNC B0 ;  /* 0x0000000000007941 */ /* 0x000fea0003800000 */
.L_x_528:
[----:B------:R-:W-:Y:S05]  /*11c60*/  BRA `(.L_x_530) ;  /* 0xffffffb4002c7947 */ /* 0x000fea000383ffff */
.L_x_428:
[----:B------:R-:W-:Y:S01]  /*11c70*/  BSSY B0, `(.L_x_531) ;  /* 0x0000006000007945 */ /* 0x000fe20003800000 */
[----:B------:R-:W-:-:S07]  /*11c80*/  IMAD.MOV.U32 R15, RZ, RZ, -0x1 ;  /* 0xffffffffff0f7424 */ /* 0x000fce00078e00ff */
[----:B01--4-:R-:W-:Y:S05]  /*11c90*/  WARPSYNC.COLLECTIVE R15, `(.L_x_532) ;  /* 0x000000000f0c7348 */ /* 0x013fea0003c00000 */
[----:B------:R-:W-:Y:S02]  /*11ca0*/  ELECT P6, UR62, PT ;  /* 0x00000000003e782f */ /* 0x000fe400038c0000 */
[----:B------:R-:W-:Y:S01]  /*11cb0*/  MOV R14, UR62 ;  /* 0x0000003e000e7c02 */ /* 0x000fe20008000f00 */
[----:B01--4-:R-:W-:Y:S10]  /*11cc0*/  ENDCOLLECTIVE ;  /* 0x000000000000791b */ /* 0x013ff40003800000 */
.L_x_532:
[----:B------:R-:W-:Y:S05]  /*11cd0*/  BSYNC B0 ;  /* 0x0000000000007941 */ /* 0x000fea0003800000 */
.L_x_531:
[----:B------:R-:W-:Y:S05]  /*11ce0*/  BRA `(.L_x_533) ;  /* 0xffffffb400307947 */ /* 0x000fea000383ffff */
.L_x_430:
[----:B--2---:R2:W3:Y:S02]  /*11cf0*/  SYNCS.PHASECHK.TRANS64.TRYWAIT P0, [R0+URZ+0x22840], R2 ;  /* 0x02284002000075a7 */ /* 0x0044e4000800017f */
[----:B---3--:R-:W-:Y:S05]  /*11d00*/  @!P0 NANOSLEEP.SYNCS 0x989680 ;  /* 0x009896800000895d */ /* 0x008fea0003900000 */
[----:B------:R-:W3:Y:S02]  /*11d10*/  @!P0 SYNCS.PHASECHK.TRANS64 P0, [R0+URZ+0x22840], R2 ;  /* 0x02284002000085a7 */ /* 0x000ee4000800007f */
[----:B---3--:R-:W-:Y:S05]  /*11d20*/  @!P0 BRA `(.L_x_430) ;  /* 0xfffffffc00f08947 */ /* 0x008fea000383ffff */
[----:B------:R-:W-:Y:S05]  /*11d30*/  BRA `(.L_x_534) ;  /* 0xffffffb400907947 */ /* 0x000fea000383ffff */
.L_x_434:
[----:B------:R-:W2:Y:S01]  /*11d40*/  LDL.LU R11, [R1+0x44] ;  /* 0x00004400010b7983 */ /* 0x000ea20000300800 */
[----:B------:R-:W-:Y:S02]  /*11d50*/  IMAD.MOV.U32 R13, RZ, RZ, R2 ;  /* 0x000000ffff0d7224 */ /* 0x000fe400078e0002 */
[----:B------:R-:W-:Y:S01]  /*11d60*/  IMAD.MOV.U32 R12, RZ, RZ, RZ ;  /* 0x000000ffff0c7224 */ /* 0x000fe200078e00ff */
[----:B------:R-:W0:Y:S01]  /*11d70*/  S2R R7, SR_TID.X ;  /* 0x0000000000077919 */ /* 0x000e220000002100 */
[----:B------:R-:W-:Y:S01]  /*11d80*/  IMAD.MOV.U32 R15, RZ, RZ, -0x1 ;  /* 0xffffffffff0f7424 */ /* 0x000fe200078e00ff */
[----:B0-----:R-:W-:-:S04]  /*11d90*/  LOP3.LUT R7, R7, 0x7f, RZ, 0xc0, !PT ;  /* 0x0000007f07077812 */ /* 0x001fc800078ec0ff */
[----:B------:R-:W-:-:S05]  /*11da0*/  SHF.R.U32.HI R3, RZ, 0x3, R7 ;  /* 0x00000003ff037819 */ /* 0x000fca0000011607 */
[----:B------:R-:W-:-:S04]  /*11db0*/  IMAD.IADD R3, R3, 0x1, R5 ;  /* 0x0000000103037824 */ /* 0x000fc800078e0205 */
[----:B------:R-:W-:Y:S02]  /*11dc0*/  VIADD R5, R3, 0x10 ;  /* 0x0000001003057836 */ /* 0x000fe40000000000 */
[----:B--2---:R-:W-:Y:S02]  /*11dd0*/  IMAD R4, R11, R8, RZ ;  /* 0x000000080b047224 */ /* 0x004fe400078e02ff */
[----:B------:R-:W-:-:S03]  /*11de0*/  IMAD.MOV.U32 R11, RZ, RZ, 0x181f ;  /* 0x0000181fff0b7424 */ /* 0x000fc600078e00ff */
[----:B------:R-:W-:-:S13]  /*11df0*/  ISETP.GE.AND P1, PT, R3, R4, PT ;  /* 0x000000040300720c */ /* 0x000fda0003f26270 */
[----:B-----5:R-:W-:Y:S05]  /*11e00*/  WARPSYNC.COLLECTIVE R15, `(.L_x_535) ;  /* 0x000000000f087348 */ /* 0x020fea0003c00000 */
[----:B------:R0:W1:Y:S02]  /*11e10*/  SHFL.IDX P6, R14, R13, R12, R11 ;  /* 0x0000000c0d0e7389 */ /* 0x00006400000c000b */
[----:B01---5:R-:W-:Y:S01]  /*11e20*/  ENDCOLLECTIVE ;  /* 0x000000000000791b */ /* 0x023fe20003800000 */
.L_x_535:
[----:B------:R-:W-:Y:S02]  /*11e30*/  IMAD.MOV.U32 R13, RZ, RZ, R0 ;  /* 0x000000ffff0d7224 */ /* 0x000fe400078e0000 */
[----:B------:R-:W-:-:S07]  /*11e40*/  IMAD.MOV.U32 R6, RZ, RZ, R14 ;  /* 0x000000ffff067224 */ /* 0x000fce00078e000e */
[----:B------:R-:W-:Y:S05]  /*11e50*/  WARPSYNC.COLLECTIVE R15, `(.L_x_536) ;  /* 0x000000000f087348 */ /* 0x000fea0003c00000 */
[----:B------:R0:W1:Y:S02]  /*11e60*/  SHFL.IDX P6, R14, R13, R12, R11 ;  /* 0x0000000c0d0e7389 */ /* 0x00006400000c000b */
[----:B01----:R-:W-:Y:S01]  /*11e70*/  ENDCOLLECTIVE ;  /* 0x000000000000791b */ /* 0x003fe20003800000 */
.L_x_536:
[----:B------:R-:W-:Y:S02]  /*11e80*/  IMAD.MOV.U32 R13, RZ, RZ, R2 ;  /* 0x000000ffff0d7224 */ /* 0x000fe400078e0002 */
[----:B------:R-:W-:Y:S02]  /*11e90*/  IMAD.MOV.U32 R12, RZ, RZ, 0x1 ;  /* 0x00000001ff0c7424 */ /* 0x000fe400078e00ff */
[----:B------:R-:W-:-:S07]  /*11ea0*/  IMAD.MOV.U32 R7, RZ, RZ, R14 ;  /* 0x000000ffff077224 */ /* 0x000fce00078e000e */
[----:B------:R-:W-:Y:S05]  /*11eb0*/  WARPSYNC.COLLECTIVE R15, `(.L_x_537) ;  /* 0x000000000f087348 */ /* 0x000fea0003c00000 */
[----:B------:R0:W1:Y:S02]  /*11ec0*/  SHFL.IDX P6, R14, R13, R12, R11 ;  /* 0x0000000c0d0e7389 */ /* 0x00006400000c000b */
[----:B01----:R-:W-:Y:S01]  /*11ed0*/  ENDCOLLECTIVE ;  /* 0x000000000000791b */ /* 0x003fe20003800000 */
.L_x_537:
[----:B------:R-:W-:-:S05]  /*11ee0*/  @!P1 LEA R7, P2, R10, R7, 0x1 ;  /* 0x000000070a079211 */ /* 0x000fca00078408ff */
[----:B------:R-:W-:-:S05]  /*11ef0*/  @!P1 IMAD.X R6, RZ, RZ, R6, P2 ;  /* 0x000000ffff069224 */ /* 0x000fca00010e0606 */
[----:B------:R-:W-:Y:S01]  /*11f00*/  @!P1 LOP3.LUT R7, R7, R6, RZ, 0x3c, !PT ;  /* 0x0000000607079212 */ /* 0x000fe200078e3cff */
[----:B------:R-:W-:-:S03]  /*11f10*/  IMAD.MOV.U32 R13, RZ, RZ, R0 ;  /* 0x000000ffff0d7224 */ /* 0x000fc600078e0000 */
[----:B------:R-:W-:-:S04]  /*11f20*/  @!P1 LOP3.LUT R6, R7, R6, RZ, 0x3c, !PT ;  /* 0x0000000607069212 */ /* 0x000fc800078e3cff */
[----:B------:R-:W-:-:S05]  /*11f30*/  @!P1 LOP3.LUT R7, R7, R6, RZ, 0x3c, !PT ;  /* 0x0000000607079212 */ /* 0x000fca00078e3cff */
[----:B------:R-:W-:Y:S01]  /*11f40*/  @!PT LDS RZ, [RZ] ;  /* 0x00000000fffff984 */ /* 0x000fe20000000800 */
[----:B------:R-:W-:Y:S01]  /*11f50*/  @!PT LDS RZ, [RZ] ;  /* 0x00000000fffff984 */ /* 0x000fe20000000800 */
[----:B------:R-:W-:Y:S01]  /*11f60*/  @!PT LDS RZ, [RZ] ;  /* 0x00000000fffff984 */ /* 0x000fe20000000800 */
[----:B------:R0:W-:Y:S01]  /*11f70*/  @!P1 LDGSTS.E.BYPASS.LTC128B.128 [R9+0x18400], desc[UR40][R6.64], !P0 ;  /* 0x1840000006099fae */ /* 0x0001e2000c101d68 */
[----:B------:R-:W-:Y:S01]  /*11f80*/  ISETP.GE.AND P1, PT, R5, R4, PT ;  /* 0x000000040500720c */ /* 0x000fe20003f26270 */
[----:B0-----:R-:W-:-:S12]  /*11f90*/  IMAD.MOV.U32 R6, RZ, RZ, R14 ;  /* 0x000000ffff067224 */ /* 0x001fd800078e000e */
[----:B------:R-:W-:Y:S05]  /*11fa0*/  WARPSYNC.COLLECTIVE R15, `(.L_x_538) ;  /* 0x000000000f087348 */ /* 0x000fea0003c00000 */
[----:B------:R0:W1:Y:S02]  /*11fb0*/  SHFL.IDX P6, R14, R13, R12, R11 ;  /* 0x0000000c0d0e7389 */ /* 0x00006400000c000b */
[----:B01----:R-:W-:Y:S01]  /*11fc0*/  ENDCOLLECTIVE ;  /* 0x000000000000791b */ /* 0x003fe20003800000 */
.L_x_538:
[----:B------:R-:W-:Y:S02]  /*11fd0*/  IMAD.MOV.U32 R13, RZ, RZ, R2 ;  /* 0x000000ffff0d7224 */ /* 0x000fe400078e0002 */
[----:B------:R-:W-:Y:S02]  /*11fe0*/  IMAD.MOV.U32 R12, RZ, RZ, 0x2 ;  /* 0x00000002ff0c7424 */ /* 0x000fe400078e00ff */
[----:B------:R-:W-:-:S07]  /*11ff0*/  IMAD.MOV.U32 R5, RZ, RZ, R14 ;  /* 0x000000ffff057224 */ /* 0x000fce00078e000e */
[----:B------:R-:W-:Y:S05]  /*12000*/  WARPSYNC.COLLECTIVE R15, `(.L_x_539) ;  /* 0x000000000f087348 */ /* 0x000fea0003c00000 */
[----:B------:R0:W1:Y:S02]  /*12010*/  SHFL.IDX P6, R14, R13, R12, R11 ;  /* 0x0000000c0d0e7389 */ /* 0x00006400000c000b */
[----:B01----:R-:W-:Y:S01]  /*12020*/  ENDCOLLECTIVE ;  /* 0x000000000000791b */ /* 0x003fe20003800000 */
.L_x_539:
[----:B------:R-:W-:-:S05]  /*12030*/  @!P1 LEA R5, P2, R10, R5, 0x1 ;  /* 0x000000050a059211 */ /* 0x000fca00078408ff */
[----:B------:R-:W-:-:S04]  /*12040*/  @!P1 IMAD.X R6, RZ, RZ, R6, P2 ;  /* 0x000000ffff069224 */ /* 0x000fc800010e0606 */
[----:B------:R-:W-:Y:S02]  /*12050*/  @!P1 IMAD.MOV.U32 R7, RZ, RZ, R6 ;  /* 0x000000ffff079224 */ /* 0x000fe400078e0006 */
[----:B------:R-:W-:Y:S02]  /*12060*/  @!P1 IMAD.MOV.U32 R6, RZ, RZ, R5 ;  /* 0x000000ffff069224 */ /* 0x000fe400078e0005 */
[----:B------:R-:W-:Y:S02]  /*12070*/  IMAD.MOV.U32 R13, RZ, RZ, R0 ;  /* 0x000000ffff0d7224 */ /* 0x000fe400078e0000 */
[----:B------:R-:W-:Y:S01]  /*12080*/  VIADD R5, R3, 0x20 ;  /* 0x0000002003057836 */ /* 0x000fe20000000000 */
[----:B------:R-:W-:Y:S01]  /*12090*/  @!PT LDS RZ, [RZ] ;  /* 0x00000000fffff984 */ /* 0x000fe20000000800 */
[----:B------:R-:W-:Y:S01]  /*120a0*/  @!PT LDS RZ, [RZ] ;  /* 0x00000000fffff984 */ /* 0x000fe20000000800 */
[----:B------:R-:W-:Y:S01]  /*120b0*/  @!PT LDS RZ, [RZ] ;  /* 0x00000000fffff984 */ /* 0x000fe20000000800 */
[----:B------:R0:W-:Y:S04]  /*120c0*/  @!P1 LDGSTS.E.BYPASS.LTC128B.128 [R9+0x18c00], desc[UR40][R6.64], !P0 ;  /* 0x18c0000006099fae */ /* 0x0001e8000c101d68 */
[----:B------:R-:W-:Y:S01]  /*120d0*/  ISETP.GE.AND P1, PT, R5, R4, PT ;  /* 0x000000040500720c */ /* 0x000fe20003f26270 */
[----:B0-----:R-:W-:-:S12]  /*120e0*/  IMAD.MOV.U32 R6, RZ, RZ, R14 ;  /* 0x000000ffff067224 */ /* 0x001fd800078e000e */
[----:B------:R-:W-:Y:S05]  /*120f0*/  WARPSYNC.COLLECTIVE R15, `(.L_x_540) ;  /* 0x000000000f087348 */ /* 0x000fea0003c00000 */
[----:B------:R0:W1:Y:S02]  /*12100*/  SHFL.IDX P6, R14, R13, R12, R11 ;  /* 0x0000000c0d0e7389 */ /* 0x00006400000c000b */
[----:B01----:R-:W-:Y:S01]  /*12110*/  ENDCOLLECTIVE ;  /* 0x000000000000791b */ /* 0x003fe20003800000 */
.L_x_540:
[----:B------:R-:W-:Y:S02]  /*12120*/  IMAD.MOV.U32 R13, RZ, RZ, R2 ;  /* 0x000000ffff0d7224 */ /* 0x000fe400078e0002 */
[----:B------:R-:W-:Y:S02]  /*12130*/  IMAD.MOV.U32 R12, RZ, RZ, 0x3 ;  /* 0x00000003ff0c7424 */ /* 0x000fe400078e00ff */
[----:B------:R-:W-:-:S07]  /*12140*/  IMAD.MOV.U32 R5, RZ, RZ, R14 ;  /* 0x000000ffff057224 */ /* 0x000fce00078e000e */
[----:B------:R-:W-:Y:S05]  /*12150*/  WARPSYNC.COLLECTIVE R15, `(.L_x_541) ;  /* 0x000000000f087348 */ /* 0x000fea0003c00000 */
[----:B------:R0:W1:Y:S02]  /*12160*/  SHFL.IDX P6, R14, R13, R12, R11 ;  /* 0x0000000c0d0e7389 */ /* 0x00006400000c000b */
[----:B01----:R-:W-:Y:S01]  /*12170*/  ENDCOLLECTIVE ;  /* 0x000000000000791b */ /* 0x003fe20003800000 */
.L_x_541:
        /* <DEDUP_REMOVED lines=15> */
.L_x_542:
[----:B------:R-:W-:Y:S02]  /*12270*/  IMAD.MOV.U32 R13, RZ, RZ, R2 ;  /* 0x000000ffff0d7224 */ /* 0x000fe400078e0002 */
[----:B------:R-:W-:Y:S02]  /*12280*/  IMAD.MOV.U32 R12, RZ, RZ, 0x4 ;  /* 0x00000004ff0c7424 */ /* 0x000fe400078e00ff */
[----:B------:R-:W-:-:S07]  /*12290*/  IMAD.MOV.U32 R5, RZ, RZ, R14 ;  /* 0x000000ffff057224 */ /* 0x000fce00078e000e */
[----:B------:R-:W-:Y:S05]  /*122a0*/  WARPSYNC.COLLECTIVE R15, `(.L_x_543) ;  /* 0x000000000f087348 */ /* 0x000fea0003c00000 */
[----:B------:R0:W1:Y:S02]  /*122b0*/  SHFL.IDX P6, R14, R13, R12, R11 ;  /* 0x0000000c0d0e7389 */ /* 0x00006400000c000b */
[----:B01----:R-:W-:Y:S01]  /*122c0*/  ENDCOLLECTIVE ;  /* 0x000000000000791b */ /* 0x003fe20003800000 */
.L_x_543:
        /* <DEDUP_REMOVED lines=15> */
.L_x_544:
[----:B------:R-:W-:Y:S02]  /*123c0*/  IMAD.MOV.U32 R13, RZ, RZ, R2 ;  /* 0x000000ffff0d7224 */ /* 0x000fe400078e0002 */
[----:B------:R-:W-:Y:S02]  /*123d0*/  IMAD.MOV.U32 R12, RZ, RZ, 0x5 ;  /* 0x00000005ff0c7424 */ /* 0x000fe400078e00ff */
[----:B------:R-:W-:-:S07]  /*123e0*/  IMAD.MOV.U32 R5, RZ, RZ, R14 ;  /* 0x000000ffff057224 */ /* 0x000fce00078e000e */
[----:B------:R-:W-:Y:S05]  /*123f0*/  WARPSYNC.COLLECTIVE R15, `(.L_x_545) ;  /* 0x000000000f087348 */ /* 0x000fea0003c00000 */
[----:B------:R0:W1:Y:S02]  /*12400*/  SHFL.IDX P6, R14, R13, R12, R11 ;  /* 0x0000000c0d0e7389 */ /* 0x00006400000c000b */
[----:B01----:R-:W-:Y:S01]  /*12410*/  ENDCOLLECTIVE ;  /* 0x000000000000791b */ /* 0x003fe20003800000 */
.L_x_545:
        /* <DEDUP_REMOVED lines=15> */
.L_x_546:
[----:B------:R-:W-:Y:S02]  /*12510*/  IMAD.MOV.U32 R13, RZ, RZ, R2 ;  /* 0x000000ffff0d7224 */ /* 0x000fe400078e0002 */
[----:B------:R-:W-:Y:S02]  /*12520*/  IMAD.MOV.U32 R12, RZ, RZ, 0x6 ;  /* 0x00000006ff0c7424 */ /* 0x000fe400078e00ff */
[----:B------:R-:W-:-:S07]  /*12530*/  IMAD.MOV.U32 R5, RZ, RZ, R14 ;  /* 0x000000ffff057224 */ /* 0x000fce00078e000e */
[----:B------:R-:W-:Y:S05]  /*12540*/  WARPSYNC.COLLECTIVE R15, `(.L_x_547) ;  /* 0x000000000f087348 */ /* 0x000fea0003c00000 */
[----:B------:R0:W1:Y:S02]  /*12550*/  SHFL.IDX P6, R14, R13, R12, R11 ;  /* 0x0000000c0d0e7389 */ /* 0x00006400000c000b */
[----:B01----:R-:W-:Y:S01]  /*12560*/  ENDCOLLECTIVE ;  /* 0x000000000000791b */ /* 0x003fe20003800000 */
.L_x_547:
[----:B------:R-:W-:-:S05]  /*12570*/  @!P1 LEA R5, P2, R10, R5, 0x1 ;  /* 0x000000050a059211 */ /* 0x000fca00078408ff */
[----:B------:R-:W-:-:S04]  /*12580*/  @!P1 IMAD.X R6, RZ, RZ, R6, P2 ;  /* 0x000000ffff069224 */ /* 0x000fc800010e0606 */
[----:B------:R-:W-:Y:S02]  /*12590*/  @!P1 IMAD.MOV.U32 R7, RZ, RZ, R6 ;  /* 0x000000ffff079224 */ /* 0x000fe400078e0006 */
[----:B------:R-:W-:Y:S02]  /*125a0*/  @!P1 IMAD.MOV.U32 R6, RZ, RZ, R5 ;  /* 0x000000ffff069224 */ /* 0x000fe400078e0005 */
[----:B------:R-:W-:-:S03]  /*125b0*/  IMAD.MOV.U32 R13, RZ, RZ, R0 ;  /* 0x000000ffff0d7224 */ /* 0x000fc600078e0000 */
[----:B------:R-:W-:Y:S01]  /*125c0*/  @!PT LDS RZ, [RZ] ;  /* 0x00000000fffff984 */ /* 0x000fe20000000800 */
[----:B------:R-:W-:Y:S01]  /*125d0*/  @!PT LDS RZ, [RZ] ;  /* 0x00000000fffff984 */ /* 0x000fe20000000800 */
[----:B------:R-:W-:Y:S01]  /*125e0*/  @!PT LDS RZ, [RZ] ;  /* 0x00000000fffff984 */ /* 0x000fe20000000800 */
[----:B------:R0:W-:Y:S02]  /*125f0*/  @!P1 LDGSTS.E.BYPASS.LTC128B.128 [R9+0x1ac00], desc[UR40][R6.64], !P0 ;  /* 0x1ac0000006099fae */ /* 0x0001e4000c101d68 */
[----:B0-----:R-:W-:-:S07]  /*12600*/  IMAD.MOV.U32 R6, RZ, RZ, R14 ;  /* 0x000000ffff067224 */ /* 0x001fce00078e000e */
[----:B------:R-:W-:Y:S05]  /*12610*/  WARPSYNC.COLLECTIVE R15, `(.L_x_548) ;  /* 0x000000000f087348 */ /* 0x000fea0003c00000 */
[----:B------:R0:W1:Y:S02]  /*12620*/  SHFL.IDX P6, R14, R13, R12, R11 ;  /* 0x0000000c0d0e7389 */ /* 0x00006400000c000b */
[----:B01----:R-:W-:Y:S01]  /*12630*/  ENDCOLLECTIVE ;  /* 0x000000000000791b */ /* 0x003fe20003800000 */
.L_x_548:
[----:B------:R-:W-:-:S05]  /*12640*/  VIADD R7, R3, 0x60 ;  /* 0x0000006003077836 */ /* 0x000fca0000000000 */
[----:B------:R-:W-:Y:S01]  /*12650*/  ISETP.GE.AND P1, PT, R7, R4, PT ;  /* 0x000000040700720c */ /* 0x000fe20003f26270 */
[----:B------:R-:W-:Y:S02]  /*12660*/  IMAD.MOV.U32 R13, RZ, RZ, R2 ;  /* 0x000000ffff0d7224 */ /* 0x000fe400078e0002 */
[----:B------:R-:W-:Y:S02]  /*12670*/  IMAD.MOV.U32 R12, RZ, RZ, 0x7 ;  /* 0x00000007ff0c7424 */ /* 0x000fe400078e00ff */
[----:B------:R-:W-:-:S08]  /*12680*/  IMAD.MOV.U32 R5, RZ, RZ, R14 ;  /* 0x000000ffff057224 */ /* 0x000fd000078e000e */
[----:B------:R-:W-:Y:S05]  /*12690*/  WARPSYNC.COLLECTIVE R15, `(.L_x_549) ;  /* 0x000000000f087348 */ /* 0x000fea0003c00000 */
[----:B------:R0:W1:Y:S02]  /*126a0*/  SHFL.IDX P6, R14, R13, R12, R11 ;  /* 0x0000000c0d0e7389 */ /* 0x00006400000c000b */
[----:B01----:R-:W-:Y:S01]  /*126b0*/  ENDCOLLECTIVE ;  /* 0x000000000000791b */ /* 0x003fe20003800000 */
.L_x_549:
[----:B------:R-:W-:-:S05]  /*126c0*/  @!P1 LEA R5, P2, R10, R5, 0x1 ;  /* 0x000000050a059211 */ /* 0x000fca00078408ff */
[----:B------:R-:W-:-:S04]  /*126d0*/  @!P1 IMAD.X R6, RZ, RZ, R6, P2 ;  /* 0x000000ffff069224 */ /* 0x000fc800010e0606 */
[----:B------:R-:W-:Y:S02]  /*126e0*/  @!P1 IMAD.MOV.U32 R7, RZ, RZ, R6 ;  /* 0x000000ffff079224 */ /* 0x000fe400078e0006 */
[----:B------:R-:W-:Y:S02]  /*126f0*/  IMAD.MOV.U32 R13, RZ, RZ, R0 ;  /* 0x000000ffff0d7224 */ /* 0x000fe400078e0000 */
[----:B------:R-:W-:-:S05]  /*12700*/  @!P1 IMAD.MOV.U32 R6, RZ, RZ, R5 ;  /* 0x000000ffff069224 */ /* 0x000fca00078e0005 */
[----:B------:R-:W-:Y:S01]  /*12710*/  @!PT LDS RZ, [RZ] ;  /* 0x00000000fffff984 */ /* 0x000fe20000000800 */
[----:B------:R-:W-:Y:S01]  /*12720*/  @!PT LDS RZ, [RZ] ;  /* 0x00000000fffff984 */ /* 0x000fe20000000800 */
[----:B------:R-:W-:Y:S01]  /*12730*/  @!PT LDS RZ, [RZ] ;  /* 0x00000000fffff984 */ /* 0x000fe20000000800 */
[----:B------:R0:W-:Y:S01]  /*12740*/  @!P1 LDGSTS.E.BYPASS.LTC128B.128 [R9+0x1b400], desc[UR40][R6.64], !P0 ;  /* 0x1b40000006099fae */ /* 0x0001e2000c101d68 */
[----:B------:R-:W-:-:S07]  /*12750*/  IMAD.MOV.U32 R5, RZ, RZ, R14 ;  /* 0x000000ffff057224 */ /* 0x000fce00078e000e */
[----:B0-----:R-:W-:Y:S05]  /*12760*/  WARPSYNC.COLLECTIVE R15, `(.L_x_550) ;  /* 0x000000000f087348 */ /* 0x001fea0003c00000 */
[----:B------:R1:W2:Y:S02]  /*12770*/  SHFL.IDX P6, R14, R13, R12, R11 ;  /* 0x0000000c0d0e7389 */ /* 0x0002a400000c000b */
[----:B012---:R-:W-:Y:S01]  /*12780*/  ENDCOLLECTIVE ;  /* 0x000000000000791b */ /* 0x007fe20003800000 */
.L_x_550:
[----:B------:R-:W-:Y:S01]  /*12790*/  IMAD.MOV.U32 R0, RZ, RZ, R14 ;  /* 0x000000ffff007224 */ /* 0x000fe200078e000e */
[----:B------:R-:W-:Y:S06]  /*127a0*/  BRA `(.L_x_551) ;  /* 0xffffffb800147947 */ /* 0x000fec000383ffff */
.L_x_437:
[----:B0-----:R0:W1:Y:S02]  /*127b0*/  SYNCS.PHASECHK.TRANS64.TRYWAIT P0, [R18+URZ+0x22820], R0 ;  /* 0x02282000120075a7 */ /* 0x001064000800017f */
[----:B-1----:R-:W-:Y:S05]  /*127c0*/  @!P0 NANOSLEEP.SYNCS 0x989680 ;  /* 0x009896800000895d */ /* 0x002fea0003900000 */
[----:B------:R-:W1:Y:S02]  /*127d0*/  @!P0 SYNCS.PHASECHK.TRANS64 P0, [R18+URZ+0x22820], R0 ;  /* 0x02282000120085a7 */ /* 0x000e64000800007f */
[----:B-1----:R-:W-:Y:S05]  /*127e0*/  @!P0 BRA `(.L_x_437) ;  /* 0xfffffffc00f08947 */ /* 0x002fea000383ffff */
[----:B------:R-:W-:Y:S05]  /*127f0*/  BRA `(.L_x_552) ;  /* 0xffffffb800707947 */ /* 0x000fea000383ffff */
.L_x_441:
[----:B0-----:R0:W1:Y:S02]  /*12800*/  SYNCS.PHASECHK.TRANS64.TRYWAIT P0, [R2+URZ+0x22860], R0 ;  /* 0x02286000020075a7 */ /* 0x001064000800017f */
[----:B-1----:R-:W-:Y:S05]  /*12810*/  @!P0 NANOSLEEP.SYNCS 0x989680 ;  /* 0x009896800000895d */ /* 0x002fea0003900000 */
[----:B------:R-:W1:Y:S02]  /*12820*/  @!P0 SYNCS.PHASECHK.TRANS64 P0, [R2+URZ+0x22860], R0 ;  /* 0x02286000020085a7 */ /* 0x000e64000800007f */
[----:B-1----:R-:W-:Y:S05]  /*12830*/  @!P0 BRA `(.L_x_441) ;  /* 0xfffffffc00f08947 */ /* 0x002fea000383ffff */
[----:B------:R-:W-:Y:S05]  /*12840*/  BRA `(.L_x_553) ;  /* 0xffffffb800947947 */ /* 0x000fea000383ffff */
.L_x_456:
[----:B--2---:R2:W3:Y:S02]  /*12850*/  SYNCS.PHASECHK.TRANS64.TRYWAIT P0, [R3+URZ+0x22840], R2 ;  /* 0x02284002030075a7 */ /* 0x0044e4000800017f */
[----:B---3--:R-:W-:Y:S05]  /*12860*/  @!P0 NANOSLEEP.SYNCS 0x989680 ;  /* 0x009896800000895d */ /* 0x008fea0003900000 */
[----:B------:R-:W3:Y:S02]  /*12870*/  @!P0 SYNCS.PHASECHK.TRANS64 P0, [R3+URZ+0x22840], R2 ;  /* 0x02284002030085a7 */ /* 0x000ee4000800007f */
[----:B---3--:R-:W-:Y:S05]  /*12880*/  @!P0 BRA `(.L_x_456) ;  /* 0xfffffffc00f08947 */ /* 0x008fea000383ffff */
[----:B------:R-:W-:Y:S05]  /*12890*/  BRA `(.L_x_554) ;  /* 0xffffffc000b47947 */ /* 0x000fea000383ffff */
.L_x_461:
[----:B0-----:R0:W1:Y:S02]  /*128a0*/  SYNCS.PHASECHK.TRANS64.TRYWAIT P0, [R3+URZ+0x22860], R2 ;  /* 0x02286002030075a7 */ /* 0x001064000800017f */
[----:B-1----:R-:W-:Y:S05]  /*128b0*/  @!P0 NANOSLEEP.SYNCS 0x989680 ;  /* 0x009896800000895d */ /* 0x002fea0003900000 */
[----:B------:R-:W1:Y:S02]  /*128c0*/  @!P0 SYNCS.PHASECHK.TRANS64 P0, [R3+URZ+0x22860], R2 ;  /* 0x02286002030085a7 */ /* 0x000e64000800007f */
[----:B-1----:R-:W-:Y:S05]  /*128d0*/  @!P0 BRA `(.L_x_461) ;  /* 0xfffffffc00f08947 */ /* 0x002fea000383ffff */
[----:B------:R-:W-:Y:S05]  /*128e0*/  BRA `(.L_x_555) ;  /* 0xffffffc400307947 */ /* 0x000fea000383ffff */
.L_x_472:
[----:B-1----:R1:W2:Y:S02]  /*128f0*/  SYNCS.PHASECHK.TRANS64.TRYWAIT P0, [R4+URZ+0x22840], R2 ;  /* 0x02284002040075a7 */ /* 0x0022a4000800017f */
[----:B--2---:R-:W-:Y:S05]  /*12900*/  @!P0 NANOSLEEP.SYNCS 0x989680 ;  /* 0x009896800000895d */ /* 0x004fea0003900000 */
[----:B------:R-:W2:Y:S02]  /*12910*/  @!P0 SYNCS.PHASECHK.TRANS64 P0, [R4+URZ+0x22840], R2 ;  /* 0x02284002040085a7 */ /* 0x000ea4000800007f */
[----:B--2---:R-:W-:Y:S05]  /*12920*/  @!P0 BRA `(.L_x_472) ;  /* 0xfffffffc00f08947 */ /* 0x004fea000383ffff */
[----:B------:R-:W-:Y:S05]  /*12930*/  BRA `(.L_x_556) ;  /* 0xffffffcc001c7947 */ /* 0x000fea000383ffff */
.L_x_477:
[----:B0-----:R0:W2:Y:S02]  /*12940*/  SYNCS.PHASECHK.TRANS64.TRYWAIT P0, [R4+URZ+0x22860], R2 ;  /* 0x02286002040075a7 */ /* 0x0010a4000800017f */
[----:B--2---:R-:W-:Y:S05]  /*12950*/  @!P0 NANOSLEEP.SYNCS 0x989680 ;  /* 0x009896800000895d */ /* 0x004fea0003900000 */
[----:B------:R-:W2:Y:S02]  /*12960*/  @!P0 SYNCS.PHASECHK.TRANS64 P0, [R4+URZ+0x22860], R2 ;  /* 0x02286002040085a7 */ /* 0x000ea4000800007f */
[----:B--2---:R-:W-:Y:S05]  /*12970*/  @!P0 BRA `(.L_x_477) ;  /* 0xfffffffc00f08947 */ /* 0x004fea000383ffff */
[----:B------:R-:W-:Y:S05]  /*12980*/  BRA `(.L_x_557) ;  /* 0xffffffcc00987947 */ /* 0x000fea000383ffff */
.L_x_488:
[----:B--2---:R2:W3:Y:S02]  /*12990*/  SYNCS.PHASECHK.TRANS64.TRYWAIT P0, [R2+URZ+0x22840], R3 ;  /* 0x02284003020075a7 */ /* 0x0044e4000800017f */
[----:B---3--:R-:W-:Y:S05]  /*129a0*/  @!P0 NANOSLEEP.SYNCS 0x989680 ;  /* 0x009896800000895d */ /* 0x008fea0003900000 */
[----:B------:R-:W3:Y:S02]  /*129b0*/  @!P0 SYNCS.PHASECHK.TRANS64 P0, [R2+URZ+0x22840], R3 ;  /* 0x02284003020085a7 */ /* 0x000ee4000800007f */
[----:B---3--:R-:W-:Y:S05]  /*129c0*/  @!P0 BRA `(.L_x_488) ;  /* 0xfffffffc00f08947 */ /* 0x008fea000383ffff */
[----:B------:R-:W-:Y:S05]  /*129d0*/  BRA `(.L_x_558) ;  /* 0xffffffd400687947 */ /* 0x000fea000383ffff */
.L_x_493:
[----:B---3--:R3:W4:Y:S02]  /*129e0*/  SYNCS.PHASECHK.TRANS64.TRYWAIT P0, [R2+URZ+0x22860], R3 ;  /* 0x02286003020075a7 */ /* 0x008724000800017f */
[----:B----4-:R-:W-:Y:S05]  /*129f0*/  @!P0 NANOSLEEP.SYNCS 0x989680 ;  /* 0x009896800000895d */ /* 0x010fea0003900000 */
[----:B------:R-:W4:Y:S02]  /*12a00*/  @!P0 SYNCS.PHASECHK.TRANS64 P0, [R2+URZ+0x22860], R3 ;  /* 0x02286003020085a7 */ /* 0x000f24000800007f */
[----:B----4-:R-:W-:Y:S05]  /*12a10*/  @!P0 BRA `(.L_x_493) ;  /* 0xfffffffc00f08947 */ /* 0x010fea000383ffff */
[----:B------:R-:W-:Y:S05]  /*12a20*/  BRA `(.L_x_559) ;  /* 0xffffffd400e47947 */ /* 0x000fea000383ffff */
.L_x_505:
[----:B------:R-:W3:Y:S01]  /*12a30*/  LDL R3, [R1] ;  /* 0x0000000001037983 */ /* 0x000ee20000100800 */
[----:B------:R-:W-:Y:S01]  /*12a40*/  BSSY B0, `(.L_x_560) ;  /* 0x0000008000007945 */ /* 0x000fe20003800000 */
[----:B------:R-:W-:Y:S02]  /*12a50*/  IMAD.MOV.U32 R12, RZ, RZ, RZ ;  /* 0x000000ffff0c7224 */ /* 0x000fe400078e00ff */
[----:B0-----:R-:W-:Y:S02]  /*12a60*/  IMAD.MOV.U32 R11, RZ, RZ, 0x1f ;  /* 0x0000001fff0b7424 */ /* 0x001fe400078e00ff */
[----:B------:R-:W-:Y:S02]  /*12a70*/  IMAD.MOV.U32 R15, RZ, RZ, -0x1 ;  /* 0xffffffffff0f7424 */ /* 0x000fe400078e00ff */
[----:B---3--:R-:W-:-:S07]  /*12a80*/  IMAD.MOV.U32 R13, RZ, RZ, R3 ;  /* 0x000000ffff0d7224 */ /* 0x008fce00078e0003 */
[----:B-12---:R-:W-:Y:S05]  /*12a90*/  WARPSYNC.COLLECTIVE R15, `(.L_x_561) ;  /* 0x000000000f087348 */ /* 0x006fea0003c00000 */
[----:B------:R0:W3:Y:S02]  /*12aa0*/  SHFL.IDX P6, R14, R13, R12, R11 ;  /* 0x0000000c0d0e7389 */ /* 0x0000e400000c000b */
[----:B0123--:R-:W-:Y:S01]  /*12ab0*/  ENDCOLLECTIVE ;  /* 0x000000000000791b */ /* 0x00ffe20003800000 */
.L_x_561:
[----:B------:R-:W-:Y:S05]  /*12ac0*/  BSYNC B0 ;  /* 0x0000000000007941 */ /* 0x000fea0003800000 */
.L_x_560:
[----:B------:R0:W5:Y:S01]  /*12ad0*/  LDL R2, [R1+0xc] ;  /* 0x00000c0001027983 */ /* 0x0001620000100800 */
[----:B------:R-:W-:Y:S02]  /*12ae0*/  IMAD.MOV.U32 R13, RZ, RZ, R3 ;  /* 0x000000ffff0d7224 */ /* 0x000fe400078e0003 */
[----:B------:R-:W-:Y:S02]  /*12af0*/  IMAD.MOV.U32 R12, RZ, RZ, 0x1 ;  /* 0x00000001ff0c7424 */ /* 0x000fe400078e00ff */
[----:B------:R-:W-:Y:S02]  /*12b00*/  IMAD.MOV.U32 R11, RZ, RZ, 0x1f ;  /* 0x0000001fff0b7424 */ /* 0x000fe400078e00ff */
[----:B------:R-:W-:Y:S02]  /*12b10*/  IMAD.MOV.U32 R15, RZ, RZ, -0x1 ;  /* 0xffffffffff0f7424 */ /* 0x000fe400078e00ff */
[----:B0-----:R-:W-:-:S07]  /*12b20*/  IMAD.MOV.U32 R0, RZ, RZ, R14 ;  /* 0x000000ffff007224 */ /* 0x001fce00078e000e */
[----:B-----5:R-:W-:Y:S05]  /*12b30*/  WARPSYNC.COLLECTIVE R15, `(.L_x_562) ;  /* 0x000000000f087348 */ /* 0x020fea0003c00000 */
[----:B------:R0:W1:Y:S02]  /*12b40*/  SHFL.IDX P6, R14, R13, R12, R11 ;  /* 0x0000000c0d0e7389 */ /* 0x00006400000c000b */
[----:B01---5:R-:W-:Y:S01]  /*12b50*/  ENDCOLLECTIVE ;  /* 0x000000000000791b */ /* 0x023fe20003800000 */
.L_x_562:
[----:B------:R-:W-:Y:S01]  /*12b60*/  ULDC UR4, c[0x0][0xc3c] ;  /* 0x00030f0000047ab9 */ /* 0x000fe20000000800 */
[----:B------:R-:W-:Y:S02]  /*12b70*/  IMAD.IADD R7, R2, 0x1, R16 ;  /* 0x0000000102077824 */ /* 0x000fe400078e0210 */
[----:B------:R-:W-:Y:S02]  /*12b80*/  IMAD.MOV.U32 R11, RZ, RZ, RZ ;  /* 0x000000ffff0b7224 */ /* 0x000fe400078e00ff */
[----:B------:R-:W-:Y:S01]  /*12b90*/  IMAD.MOV.U32 R8, RZ, RZ, R14 ;  /* 0x000000ffff087224 */ /* 0x000fe200078e000e */
[----:B------:R-:W-:-:S13]  /*12ba0*/  ISETP.GE.OR P1, PT, R7, UR4, !P0 ;  /* 0x0000000407007c0c */ /* 0x000fda000c726670 */
[----:B------:R-:W0:Y:S08]  /*12bb0*/  @!P1 LDC.64 R2, c[0x0][0xc80] ;  /* 0x00032000ff029b82 */ /* 0x000e300000000a00 */
[----:B------:R-:W1:Y:S01]  /*12bc0*/  @!P1 LDC.64 R4, c[0x0][0xc78] ;  /* 0x00031e00ff049b82 */ /* 0x000e620000000a00 */
[----:B0-----:R-:W-:-:S05]  /*12bd0*/  @!P1 IMAD.WIDE R2, R7, 0x4, R2 ;  /* 0x0000000407029825 */ /* 0x001fca00078e0202 */
[----:B------:R1:W2:Y:S02]  /*12be0*/  @!P1 LDG.E R6, desc[UR40][R2.64] ;  /* 0x0000002802069981 */ /* 0x0002a4000c1e1900 */
[----:B-1----:R-:W-:-:S05]  /*12bf0*/  @!P1 IMAD.WIDE R2, R7, 0x4, R4 ;  /* 0x0000000407029825 */ /* 0x002fca00078e0204 */
[----:B------:R-:W3:Y:S01]  /*12c00*/  @!P1 LDG.E R4, desc[UR40][R2.64] ;  /* 0x0000002802049981 */ /* 0x000ee2000c1e1900 */
[----:B------:R-:W-:Y:S01]  /*12c10*/  IMAD.MOV.U32 R5, RZ, RZ, RZ ;  /* 0x000000ffff057224 */ /* 0x000fe200078e00ff */
[C---:B------:R-:W-:Y:S02]  /*12c20*/  ISETP.GE.U32.AND P2, PT, R16.reuse, 0x2, PT ;  /* 0x000000021000780c */ /* 0x040fe40003f46070 */
[C---:B------:R-:W-:Y:S02]  /*12c30*/  ISETP.GE.U32.AND P3, PT, R16.reuse, 0x4, PT ;  /* 0x000000041000780c */ /* 0x040fe40003f66070 */
[C---:B------:R-:W-:Y:S02]  /*12c40*/  ISETP.GE.U32.AND P4, PT, R16.reuse, 0x8, PT ;  /* 0x000000081000780c */ /* 0x040fe40003f86070 */
[----:B------:R-:W-:Y:S01]  /*12c50*/  ISETP.GE.U32.AND P5, PT, R16, 0x10, PT ;  /* 0x000000101000780c */ /* 0x000fe20003fa6070 */
[----:B--2---:R-:W-:Y:S01]  /*12c60*/  @!P1 IMAD.MOV.U32 R5, RZ, RZ, R6 ;  /* 0x000000ffff059224 */ /* 0x004fe200078e0006 */
[----:B------:R-:W-:-:S02]  /*12c70*/  CS2R R6, SRZ ;  /* 0x0000000000067805 */ /* 0x000fc4000001ff00 */
[----:B---3--:R-:W-:Y:S01]  /*12c80*/  @!P1 IMAD.MOV.U32 R7, RZ, RZ, R4 ;  /* 0x000000ffff079224 */ /* 0x008fe200078e0004 */
[----:B------:R-:W-:-:S03]  /*12c90*/  ISETP.NE.AND P1, PT, R16, RZ, PT ;  /* 0x000000ff1000720c */ /* 0x000fc60003f25270 */
[----:B------:R-:W-:-:S04]  /*12ca0*/  IMAD R2, R7, R5, RZ ;  /* 0x0000000507027224 */ /* 0x000fc800078e02ff */
[----:B------:R-:W-:-:S07]  /*12cb0*/  IMAD.MOV.U32 R13, RZ, RZ, R2 ;  /* 0x000000ffff0d7224 */ /* 0x000fce00078e0002 */
[----:B------:R-:W-:Y:S05]  /*12cc0*/  WARPSYNC.COLLECTIVE R15, `(.L_x_563) ;  /* 0x000000000f087348 */ /* 0x000fea0003c00000 */
[----:B------:R0:W1:Y:S02]  /*12cd0*/  SHFL.UP P6, R14, R13, R12, R11 ;  /* 0x0400000c0d0e7389 */ /* 0x00006400000c000b */
[----:B01----:R-:W-:Y:S01]  /*12ce0*/  ENDCOLLECTIVE ;  /* 0x000000000000791b */ /* 0x003fe20003800000 */
.L_x_563:
[----:B------:R-:W-:Y:S01]  /*12cf0*/  IMAD.MOV.U32 R12, RZ, RZ, 0x2 ;  /* 0x00000002ff0c7424 */ /* 0x000fe200078e00ff */
[----:B------:R-:W-:-:S05]  /*12d00*/  SEL R3, R14, RZ, P1 ;  /* 0x000000ff0e037207 */ /* 0x000fca0000800000 */
[----:B------:R-:W-:-:S04]  /*12d10*/  IMAD.IADD R2, R2, 0x1, R3 ;  /* 0x0000000102027824 */ /* 0x000fc800078e0203 */
[----:B------:R-:W-:-:S07]  /*12d20*/  IMAD.MOV.U32 R13, RZ, RZ, R2 ;  /* 0x000000ffff0d7224 */ /* 0x000fce00078e0002 */
[----:B------:R-:W-:Y:S05]  /*12d30*/  WARPSYNC.COLLECTIVE R15, `(.L_x_564) ;  /* 0x000000000f087348 */ /* 0x000fea0003c00000 */
[----:B------:R0:W1:Y:S02]  /*12d40*/  SHFL.UP P6, R14, R13, R12, R11 ;  /* 0x0400000c0d0e7389 */ /* 0x00006400000c000b */
[----:B01----:R-:W-:Y:S01]  /*12d50*/  ENDCOLLECTIVE ;  /* 0x000000000000791b */ /* 0x003fe20003800000 */
.L_x_564:
[----:B------:R-:W-:Y:S01]  /*12d60*/  IMAD.MOV.U32 R12, RZ, RZ, 0x4 ;  /* 0x00000004ff0c7424 */ /* 0x000fe200078e00ff */
[----:B------:R-:W-:-:S05]  /*12d70*/  SEL R3, R14, RZ, P2 ;  /* 0x000000ff0e037207 */ /* 0x000fca0001000000 */
[----:B------:R-:W-:-:S04]  /*12d80*/  IMAD.IADD R2, R2, 0x1, R3 ;  /* 0x0000000102027824 */ /* 0x000fc800078e0203 */
[----:B------:R-:W-:-:S07]  /*12d90*/  IMAD.MOV.U32 R13, RZ, RZ, R2 ;  /* 0x000000ffff0d7224 */ /* 0x000fce00078e0002 */
[----:B------:R-:W-:Y:S05]  /*12da0*/  WARPSYNC.COLLECTIVE R15, `(.L_x_565) ;  /* 0x000000000f087348 */ /* 0x000fea0003c00000 */
[----:B------:R0:W1:Y:S02]  /*12db0*/  SHFL.UP P6, R14, R13, R12, R11 ;  /* 0x0400000c0d0e7389 */ /* 0x00006400000c000b */
[----:B01----:R-:W-:Y:S01]  /*12dc0*/  ENDCOLLECTIVE ;  /* 0x000000000000791b */ /* 0x003fe20003800000 */
.L_x_565:
[----:B------:R-:W-:Y:S01]  /*12dd0*/  IMAD.MOV.U32 R12, RZ, RZ, 0x8 ;  /* 0x00000008ff0c7424 */ /* 0x000fe200078e00ff */
[----:B------:R-:W-:-:S05]  /*12de0*/  SEL R3, R14, RZ, P3 ;  /* 0x000000ff0e037207 */ /* 0x000fca0001800000 */
[----:B------:R-:W-:-:S04]  /*12df0*/  IMAD.IADD R2, R2, 0x1, R3 ;  /* 0x0000000102027824 */ /* 0x000fc800078e0203 */
[----:B------:R-:W-:-:S07]  /*12e00*/  IMAD.MOV.U32 R13, RZ, RZ, R2 ;  /* 0x000000ffff0d7224 */ /* 0x000fce00078e0002 */
[----:B------:R-:W-:Y:S05]  /*12e10*/  WARPSYNC.COLLECTIVE R15, `(.L_x_566) ;  /* 0x000000000f087348 */ /* 0x000fea0003c00000 */
[----:B------:R0:W1:Y:S02]  /*12e20*/  SHFL.UP P6, R14, R13, R12, R11 ;  /* 0x0400000c0d0e7389 */ /* 0x00006400000c000b */
[----:B01----:R-:W-:Y:S01]  /*12e30*/  ENDCOLLECTIVE ;  /* 0x000000000000791b */ /* 0x003fe20003800000 */
.L_x_566:
[----:B------:R-:W-:Y:S01]  /*12e40*/  IMAD.MOV.U32 R12, RZ, RZ, 0x10 ;  /* 0x00000010ff0c7424 */ /* 0x000fe200078e00ff */
[----:B------:R-:W-:-:S05]  /*12e50*/  SEL R3, R14, RZ, P4 ;  /* 0x000000ff0e037207 */ /* 0x000fca0002000000 */
[----:B------:R-:W-:-:S04]  /*12e60*/  IMAD.IADD R2, R2, 0x1, R3 ;  /* 0x0000000102027824 */ /* 0x000fc800078e0203 */
[----:B------:R-:W-:-:S07]  /*12e70*/  IMAD.MOV.U32 R13, RZ, RZ, R2 ;  /* 0x000000ffff0d7224 */ /* 0x000fce00078e0002 */
[----:B------:R-:W-:Y:S05]  /*12e80*/  WARPSYNC.COLLECTIVE R15, `(.L_x_567) ;  /* 0x000000000f087348 */ /* 0x000fea0003c00000 */
[----:B------:R0:W1:Y:S02]  /*12e90*/  SHFL.UP P6, R14, R13, R12, R11 ;  /* 0x0400000c0d0e7389 */ /* 0x00006400000c000b */
[----:B01----:R-:W-:Y:S01]  /*12ea0*/  ENDCOLLECTIVE ;  /* 0x000000000000791b */ /* 0x003fe20003800000 */
.L_x_567:
[----:B------:R-:W-:Y:S02]  /*12eb0*/  IMAD.MOV.U32 R12, RZ, RZ, 0x1f ;  /* 0x0000001fff0c7424 */ /* 0x000fe400078e00ff */
[----:B------:R-:W-:Y:S01]  /*12ec0*/  IMAD.MOV.U32 R11, RZ, RZ, 0x1f ;  /* 0x0000001fff0b7424 */ /* 0x000fe200078e00ff */
[----:B------:R-:W-:-:S05]  /*12ed0*/  SEL R3, R14, RZ, P5 ;  /* 0x000000ff0e037207 */ /* 0x000fca0002800000 */
[----:B------:R-:W-:-:S04]  /*12ee0*/  IMAD.IADD R2, R2, 0x1, R3 ;  /* 0x0000000102027824 */ /* 0x000fc800078e0203 */
[----:B------:R-:W-:-:S07]  /*12ef0*/  IMAD.MOV.U32 R13, RZ, RZ, R2 ;  /* 0x000000ffff0d7224 */ /* 0x000fce00078e0002 */
[----:B------:R-:W-:Y:S05]  /*12f00*/  WARPSYNC.COLLECTIVE R15, `(.L_x_568) ;  /* 0x000000000f087348 */ /* 0x000fea0003c00000 */
[----:B------:R0:W1:Y:S02]  /*12f10*/  SHFL.IDX P6, R14, R13, R12, R11 ;  /* 0x0000000c0d0e7389 */ /* 0x00006400000c000b */
[----:B01----:R-:W-:Y:S01]  /*12f20*/  ENDCOLLECTIVE ;  /* 0x000000000000791b */ /* 0x003fe20003800000 */
.L_x_568:
[----:B------:R-:W-:Y:S05]  /*12f30*/  BRA `(.L_x_569) ;  /* 0xffffffdc00447947 */ /* 0x000fea000383ffff */
.L_x_508:
[----:B------:R-:W-:Y:S01]  /*12f40*/  BSSY B0, `(.L_x_570) ;  /* 0x0000008000007945 */ /* 0x000fe20003800000 */
[----:B------:R-:W-:Y:S02]  /*12f50*/  IMAD.MOV.U32 R13, RZ, RZ, R2 ;  /* 0x000000ffff0d7224 */ /* 0x000fe400078e0002 */
[----:B------:R-:W-:Y:S02]  /*12f60*/  IMAD.MOV.U32 R12, RZ, RZ, 0x1 ;  /* 0x00000001ff0c7424 */ /* 0x000fe400078e00ff */
[----:B------:R-:W-:Y:S02]  /*12f70*/  IMAD.MOV.U32 R11, RZ, RZ, RZ ;  /* 0x000000ffff0b7224 */ /* 0x000fe400078e00ff */
[----:B------:R-:W-:-:S07]  /*12f80*/  IMAD.MOV.U32 R15, RZ, RZ, -0x1 ;  /* 0xffffffffff0f7424 */ /* 0x000fce00078e00ff */
[----:B------:R-:W-:Y:S05]  /*12f90*/  WARPSYNC.COLLECTIVE R15, `(.L_x_571) ;  /* 0x000000000f087348 */ /* 0x000fea0003c00000 */
[----:B------:R0:W1:Y:S02]  /*12fa0*/  SHFL.UP P6, R14, R13, R12, R11 ;  /* 0x0400000c0d0e7389 */ /* 0x00006400000c000b */
[----:B01----:R-:W-:Y:S01]  /*12fb0*/  ENDCOLLECTIVE ;  /* 0x000000000000791b */ /* 0x003fe20003800000 */
.L_x_571:
[----:B------:R-:W-:Y:S05]  /*12fc0*/  BSYNC B0 ;  /* 0x0000000000007941 */ /* 0x000fea0003800000 */
.L_x_570:
[----:B------:R-:W-:Y:S01]  /*12fd0*/  SEL R3, R14, RZ, P1 ;  /* 0x000000ff0e037207 */ /* 0x000fe20000800000 */
[----:B------:R-:W-:Y:S02]  /*12fe0*/  IMAD.MOV.U32 R12, RZ, RZ, 0x2 ;  /* 0x00000002ff0c7424 */ /* 0x000fe400078e00ff */
[----:B------:R-:W-:Y:S02]  /*12ff0*/  IMAD.MOV.U32 R11, RZ, RZ, RZ ;  /* 0x000000ffff0b7224 */ /* 0x000fe400078e00ff */
[----:B------:R-:W-:Y:S02]  /*13000*/  IMAD.IADD R2, R2, 0x1, R3 ;  /* 0x0000000102027824 */ /* 0x000fe400078e0203 */
[----:B------:R-:W-:Y:S02]  /*13010*/  IMAD.MOV.U32 R15, RZ, RZ, -0x1 ;  /* 0xffffffffff0f7424 */ /* 0x000fe400078e00ff */
[----:B------:R-:W-:-:S07]  /*13020*/  IMAD.MOV.U32 R13, RZ, RZ, R2 ;  /* 0x000000ffff0d7224 */ /* 0x000fce00078e0002 */
[----:B------:R-:W-:Y:S05]  /*13030*/  WARPSYNC.COLLECTIVE R15, `(.L_x_572) ;  /* 0x000000000f087348 */ /* 0x000fea0003c00000 */
[----:B------:R0:W1:Y:S02]  /*13040*/  SHFL.UP P6, R14, R13, R12, R11 ;  /* 0x0400000c0d0e7389 */ /* 0x00006400000c000b */
[----:B01----:R-:W-:Y:S01]  /*13050*/  ENDCOLLECTIVE ;  /* 0x000000000000791b */ /* 0x003fe20003800000 */
.L_x_572:
[----:B------:R-:W-:Y:S01]  /*13060*/  IMAD.MOV.U32 R12, RZ, RZ, 0x4 ;  /* 0x00000004ff0c7424 */ /* 0x000fe200078e00ff */
[----:B------:R-:W-:-:S05]  /*13070*/  SEL R3, R14, RZ, P2 ;  /* 0x000000ff0e037207 */ /* 0x000fca0001000000 */
[----:B------:R-:W-:-:S04]  /*13080*/  IMAD.IADD R2, R2, 0x1, R3 ;  /* 0x0000000102027824 */ /* 0x000fc800078e0203 */
[----:B------:R-:W-:-:S07]  /*13090*/  IMAD.MOV.U32 R13, RZ, RZ, R2 ;  /* 0x000000ffff0d7224 */ /* 0x000fce00078e0002 */
[----:B------:R-:W-:Y:S05]  /*130a0*/  WARPSYNC.COLLECTIVE R15, `(.L_x_573) ;  /* 0x000000000f087348 */ /* 0x000fea0003c00000 */
[----:B------:R0:W1:Y:S02]  /*130b0*/  SHFL.UP P6, R14, R13, R12, R11 ;  /* 0x0400000c0d0e7389 */ /* 0x00006400000c000b */
[----:B01----:R-:W-:Y:S01]  /*130c0*/  ENDCOLLECTIVE ;  /* 0x000000000000791b */ /* 0x003fe20003800000 */
.L_x_573:
[----:B------:R-:W-:Y:S01]  /*130d0*/  IMAD.MOV.U32 R12, RZ, RZ, 0x8 ;  /* 0x00000008ff0c7424 */ /* 0x000fe200078e00ff */
[----:B------:R-:W-:-:S05]  /*130e0*/  SEL R3, R14, RZ, P3 ;  /* 0x000000ff0e037207 */ /* 0x000fca0001800000 */
[----:B------:R-:W-:-:S04]  /*130f0*/  IMAD.IADD R2, R2, 0x1, R3 ;  /* 0x0000000102027824 */ /* 0x000fc800078e0203 */
[----:B------:R-:W-:-:S07]  /*13100*/  IMAD.MOV.U32 R13, RZ, RZ, R2 ;  /* 0x000000ffff0d7224 */ /* 0x000fce00078e0002 */
[----:B------:R-:W-:Y:S05]  /*13110*/  WARPSYNC.COLLECTIVE R15, `(.L_x_574) ;  /* 0x000000000f087348 */ /* 0x000fea0003c00000 */
[----:B------:R0:W1:Y:S02]  /*13120*/  SHFL.UP P6, R14, R13, R12, R11 ;  /* 0x0400000c0d0e7389 */ /* 0x00006400000c000b */
[----:B01----:R-:W-:Y:S01]  /*13130*/  ENDCOLLECTIVE ;  /* 0x000000000000791b */ /* 0x003fe20003800000 */
.L_x_574:
[----:B------:R-:W-:Y:S01]  /*13140*/  IMAD.MOV.U32 R12, RZ, RZ, 0x10 ;  /* 0x00000010ff0c7424 */ /* 0x000fe200078e00ff */
[----:B------:R-:W-:-:S05]  /*13150*/  SEL R3, R14, RZ, P4 ;  /* 0x000000ff0e037207 */ /* 0x000fca0002000000 */
[----:B------:R-:W-:-:S04]  /*13160*/  IMAD.IADD R2, R2, 0x1, R3 ;  /* 0x0000000102027824 */ /* 0x000fc800078e0203 */
[----:B------:R-:W-:-:S07]  /*13170*/  IMAD.MOV.U32 R13, RZ, RZ, R2 ;  /* 0x000000ffff0d7224 */ /* 0x000fce00078e0002 */
[----:B------:R-:W-:Y:S05]  /*13180*/  WARPSYNC.COLLECTIVE R15, `(.L_x_575) ;  /* 0x000000000f087348 */ /* 0x000fea0003c00000 */
[----:B------:R0:W1:Y:S02]  /*13190*/  SHFL.UP P6, R14, R13, R12, R11 ;  /* 0x0400000c0d0e7389 */ /* 0x00006400000c000b */
[----:B01----:R-:W-:Y:S01]  /*131a0*/  ENDCOLLECTIVE ;  /* 0x000000000000791b */ /* 0x003fe20003800000 */
.L_x_575:
        /* <DEDUP_REMOVED lines=8> */
.L_x_576:
[----:B------:R-:W-:Y:S05]  /*13230*/  BRA `(.L_x_577) ;  /* 0xffffffdc00307947 */ /* 0x000fea000383ffff */
.L_x_510:
[----:B------:R-:W-:Y:S01]  /*13240*/  BSSY B0, `(.L_x_578) ;  /* 0x0000006000007945 */ /* 0x000fe20003800000 */
[----:B------:R-:W-:Y:S01]  /*13250*/  PLOP3.LUT P6, PT, P6, PT, PT, 0x8, 0x0 ;  /* 0x000000000000781c */ /* 0x000fe200037ce170 */
[----:B------:R-:W-:-:S12]  /*13260*/  IMAD.MOV.U32 R15, RZ, RZ, -0x1 ;  /* 0xffffffffff0f7424 */ /* 0x000fd800078e00ff */
[----:B0-----:R-:W-:Y:S05]  /*13270*/  WARPSYNC.COLLECTIVE R15, `(.L_x_579) ;  /* 0x000000000f087348 */ /* 0x001fea0003c00000 */
[----:B------:R-:W-:Y:S01]  /*13280*/  VOTE.ANY R14, PT, P6 ;  /* 0x00000000000e7806 */ /* 0x000fe200030e0100 */
[----:B0-----:R-:W-:Y:S06]  /*13290*/  ENDCOLLECTIVE ;  /* 0x000000000000791b */ /* 0x001fec0003800000 */
.L_x_579:
[----:B------:R-:W-:Y:S05]  /*132a0*/  BSYNC B0 ;  /* 0x0000000000007941 */ /* 0x000fea0003800000 */
.L_x_578:
[----:B------:R-:W-:Y:S02]  /*132b0*/  IMAD.MOV.U32 R8, RZ, RZ, R14 ;  /* 0x000000ffff087224 */ /* 0x000fe400078e000e */
[----:B------:R-:W-:Y:S02]  /*132c0*/  IMAD.MOV.U32 R13, RZ, RZ, R5 ;  /* 0x000000ffff0d7224 */ /* 0x000fe400078e0005 */
[----:B------:R-:W0:Y:S01]  /*132d0*/  POPC R4, R8 ;  /* 0x0000000800047309 */ /* 0x000e220000000000 */
[----:B------:R-:W-:Y:S02]  /*132e0*/  IMAD.MOV.U32 R11, RZ, RZ, 0x1f ;  /* 0x0000001fff0b7424 */ /* 0x000fe400078e00ff */
[----:B------:R-:W-:Y:S02]  /*132f0*/  IMAD.MOV.U32 R15, RZ, RZ, -0x1 ;  /* 0xffffffffff0f7424 */ /* 0x000fe400078e00ff */
[----:B0-----:R-:W-:-:S07]  /*13300*/  IMAD.MOV.U32 R12, RZ, RZ, R4 ;  /* 0x000000ffff0c7224 */ /* 0x001fce00078e0004 */
[----:B------:R-:W-:Y:S05]  /*13310*/  WARPSYNC.COLLECTIVE R15, `(.L_x_580) ;  /* 0x000000000f087348 */ /* 0x000fea0003c00000 */
[----:B------:R0:W1:Y:S02]  /*13320*/  SHFL.IDX P6, R14, R13, R12, R11 ;  /* 0x0000000c0d0e7389 */ /* 0x00006400000c000b */
[----:B01----:R-:W-:Y:S01]  /*13330*/  ENDCOLLECTIVE ;  /* 0x000000000000791b */ /* 0x003fe20003800000 */
.L_x_580:
[----:B------:R-:W-:Y:S02]  /*13340*/  IMAD.MOV.U32 R13, RZ, RZ, R7 ;  /* 0x000000ffff0d7224 */ /* 0x000fe400078e0007 */
[----:B------:R-:W-:-:S07]  /*13350*/  IMAD.MOV.U32 R5, RZ, RZ, R14 ;  /* 0x000000ffff057224 */ /* 0x000fce00078e000e */
[----:B------:R-:W-:Y:S05]  /*13360*/  WARPSYNC.COLLECTIVE R15, `(.L_x_581) ;  /* 0x000000000f087348 */ /* 0x000fea0003c00000 */
[----:B------:R0:W1:Y:S02]  /*13370*/  SHFL.IDX P6, R14, R13, R12, R11 ;  /* 0x0000000c0d0e7389 */ /* 0x00006400000c000b */
[----:B01----:R-:W-:Y:S01]  /*13380*/  ENDCOLLECTIVE ;  /* 0x000000000000791b */ /* 0x003fe20003800000 */
.L_x_581:
[----:B------:R-:W-:Y:S01]  /*13390*/  IMAD.MOV.U32 R7, RZ, RZ, R14 ;  /* 0x000000ffff077224 */ /* 0x000fe200078e000e */
[----:B------:R-:W-:Y:S06]  /*133a0*/  BRA `(.L_x_582) ;  /* 0xffffffdc00107947 */ /* 0x000fec000383ffff */
.L_x_512:
[----:B------:R-:W-:Y:S01]  /*133b0*/  BSSY B0, `(.L_x_583) ;  /* 0x0000007000007945 */ /* 0x000fe20003800000 */
[----:B------:R-:W-:Y:S02]  /*133c0*/  IMAD.MOV.U32 R13, RZ, RZ, R2 ;  /* 0x000000ffff0d7224 */ /* 0x000fe400078e0002 */
[----:B------:R-:W-:Y:S02]  /*133d0*/  IMAD.MOV.U32 R11, RZ, RZ, 0x1f ;  /* 0x0000001fff0b7424 */ /* 0x000fe400078e00ff */
[----:B------:R-:W-:-:S07]  /*133e0*/  IMAD.MOV.U32 R15, RZ, RZ, -0x1 ;  /* 0xffffffffff0f7424 */ /* 0x000fce00078e00ff */
[----:B0123--:R-:W-:Y:S05]  /*133f0*/  WARPSYNC.COLLECTIVE R15, `(.L_x_584) ;  /* 0x000000000f087348 */ /* 0x00ffea0003c00000 */
[----:B------:R4:W0:Y:S02]  /*13400*/  SHFL.IDX P6, R14, R13, R12, R11 ;  /* 0x0000000c0d0e7389 */ /* 0x00082400000c000b */
[----:B01234-:R-:W-:Y:S01]  /*13410*/  ENDCOLLECTIVE ;  /* 0x000000000000791b */ /* 0x01ffe20003800000 */
.L_x_584:
[----:B------:R-:W-:Y:S05]  /*13420*/  BSYNC B0 ;  /* 0x0000000000007941 */ /* 0x000fea0003800000 */
.L_x_583:
[----:B------:R-:W-:Y:S01]  /*13430*/  IMAD.MOV.U32 R6, RZ, RZ, R14 ;  /* 0x000000ffff067224 */ /* 0x000fe200078e000e */
[----:B------:R-:W-:Y:S06]  /*13440*/  BRA `(.L_x_511) ;  /* 0xffffffdc00007947 */ /* 0x000fec000383ffff */
.L_x_516:
[----:B0-----:R0:W1:Y:S02]  /*13450*/  SYNCS.PHASECHK.TRANS64.TRYWAIT P0, [R0+URZ+0x22820], R3 ;  /* 0x02282003000075a7 */ /* 0x001064000800017f */
[----:B-1----:R-:W-:Y:S05]  /*13460*/  @!P0 NANOSLEEP.SYNCS 0x989680 ;  /* 0x009896800000895d */ /* 0x002fea0003900000 */
[----:B------:R-:W1:Y:S02]  /*13470*/  @!P0 SYNCS.PHASECHK.TRANS64 P0, [R0+URZ+0x22820], R3 ;  /* 0x02282003000085a7 */ /* 0x000e64000800007f */
[----:B-1----:R-:W-:Y:S05]  /*13480*/  @!P0 BRA `(.L_x_516) ;  /* 0xfffffffc00f08947 */ /* 0x002fea000383ffff */
[----:B------:R-:W-:Y:S05]  /*13490*/  BRA `(.L_x_585) ;  /* 0xffffffe000947947 */ /* 0x000fea000383ffff */
.L_x_517:
        /* <DEDUP_REMOVED lines=8> */
[----:B0-----:R-:W-:Y:S05]  /*13520*/  WARPSYNC.COLLECTIVE R15, `(.L_x_587) ;  /* 0x000000000f087348 */ /* 0x001fea0003c00000 */
[----:B------:R1:W2:Y:S02]  /*13530*/  SHFL.IDX P6, R14, R13, R12, R11 ;  /* 0x0000000c0d0e7389 */ /* 0x0002a400000c000b */
[----:B012---:R-:W-:Y:S01]  /*13540*/  ENDCOLLECTIVE ;  /* 0x000000000000791b */ /* 0x007fe20003800000 */
.L_x_587:
[----:B------:R-:W-:Y:S05]  /*13550*/  BSYNC B0 ;  /* 0x0000000000007941 */ /* 0x000fea0003800000 */
.L_x_586:
[----:B------:R-:W-:Y:S05]  /*13560*/  BRA `(.L_x_588) ;  /* 0xffffffe0007c7947 */ /* 0x000fea000383ffff */
.L_x_520:
[----:B------:R-:W-:Y:S01]  /*13570*/  BSSY B1, `(.L_x_589) ;  /* 0x0000006000017945 */ /* 0x000fe20003800000 */
[----:B------:R-:W-:-:S07]  /*13580*/  IMAD.MOV.U32 R15, RZ, RZ, -0x1 ;  /* 0xffffffffff0f7424 */ /* 0x000fce00078e00ff */
[----:B01----:R-:W-:Y:S05]  /*13590*/  WARPSYNC.COLLECTIVE R15, `(.L_x_590) ;  /* 0x000000000f0c7348 */ /* 0x003fea0003c00000 */
[----:B------:R-:W-:Y:S02]  /*135a0*/  ELECT P6, UR62, PT ;  /* 0x00000000003e782f */ /* 0x000fe400038c0000 */
[----:B------:R-:W-:Y:S01]  /*135b0*/  MOV R14, UR62 ;  /* 0x0000003e000e7c02 */ /* 0x000fe20008000f00 */
[----:B01----:R-:W-:Y:S10]  /*135c0*/  ENDCOLLECTIVE ;  /* 0x000000000000791b */ /* 0x003ff40003800000 */
.L_x_590:
[----:B------:R-:W-:Y:S05]  /*135d0*/  BSYNC B1 ;  /* 0x0000000000017941 */ /* 0x000fea0003800000 */
.L_x_589:
[----:B------:R-:W-:Y:S05]  /*135e0*/  BRA `(.L_x_591) ;  /* 0xffffffe000747947 */ /* 0x000fea000383ffff */
.L_x_522:
[----:B0-----:R0:W1:Y:S02]  /*135f0*/  SYNCS.PHASECHK.TRANS64.TRYWAIT P0, [R6+URZ], R5 ;  /* 0x00000005060075a7 */ /* 0x001064000800017f */
[----:B-1----:R-:W-:Y:S05]  /*13600*/  @!P0 NANOSLEEP.SYNCS 0x989680 ;  /* 0x009896800000895d */ /* 0x002fea0003900000 */
[----:B------:R-:W1:Y:S02]  /*13610*/  @!P0 SYNCS.PHASECHK.TRANS64 P0, [R6+URZ], R5 ;  /* 0x00000005060085a7 */ /* 0x000e64000800007f */
[----:B-1----:R-:W-:Y:S05]  /*13620*/  @!P0 BRA `(.L_x_522) ;  /* 0xfffffffc00f08947 */ /* 0x002fea000383ffff */
[----:B------:R-:W-:Y:S05]  /*13630*/  BRA `(.L_x_592) ;  /* 0xffffffe000ac7947 */ /* 0x000fea000383ffff */
.L_x_523:
[----:B-1----:R1:W2:Y:S02]  /*13640*/  SYNCS.PHASECHK.TRANS64.TRYWAIT P0, [R7+URZ], R2 ;  /* 0x00000002070075a7 */ /* 0x0022a4000800017f */
[----:B--2---:R-:W-:Y:S05]  /*13650*/  @!P0 NANOSLEEP.SYNCS 0x989680 ;  /* 0x009896800000895d */ /* 0x004fea0003900000 */
[----:B------:R-:W2:Y:S02]  /*13660*/  @!P0 SYNCS.PHASECHK.TRANS64 P0, [R7+URZ], R2 ;  /* 0x00000002070085a7 */ /* 0x000ea4000800007f */
[----:B--2---:R-:W-:Y:S05]  /*13670*/  @!P0 BRA `(.L_x_523) ;  /* 0xfffffffc00f08947 */ /* 0x004fea000383ffff */
[----:B------:R-:W-:Y:S05]  /*13680*/  BRA `(.L_x_593) ;  /* 0xffffffe000a07947 */ /* 0x000fea000383ffff */
.L_x_525:
[----:B--2---:R2:W3:Y:S02]  /*13690*/  SYNCS.PHASECHK.TRANS64.TRYWAIT P0, [R4+URZ], R5 ;  /* 0x00000005040075a7 */ /* 0x0044e4000800017f */
[----:B---3--:R-:W-:Y:S05]  /*136a0*/  @!P0 NANOSLEEP.SYNCS 0x989680 ;  /* 0x009896800000895d */ /* 0x008fea0003900000 */
[----:B------:R-:W3:Y:S02]  /*136b0*/  @!P0 SYNCS.PHASECHK.TRANS64 P0, [R4+URZ], R5 ;  /* 0x00000005040085a7 */ /* 0x000ee4000800007f */
[----:B---3--:R-:W-:Y:S05]  /*136c0*/  @!P0 BRA `(.L_x_525) ;  /* 0xfffffffc00f08947 */ /* 0x008fea000383ffff */
[----:B------:R-:W-:Y:S05]  /*136d0*/  BRA `(.L_x_594) ;  /* 0xffffffe000a47947 */ /* 0x000fea000383ffff */
.L_x_595:
        /* <DEDUP_REMOVED lines=10> */
.L_x_6130:


//--------------------- .text._ZN7cutlass13device_kernelIN5flash11enable_sm90INS1_16FlashAttnFwdSm90INS1_25CollectiveMainloopFwdSm90ILi2EN4cute5tupleIJNS5_1CILi1EEES8_S8_EEENS6_IJNS7_ILi128EEENS7_ILi96EEENS7_ILi64EEEEEELi256ENS_10bfloat16_tEfNS_4arch4Sm90ELb0ELb0ELb1ELb1ELb0ELb1ELb0ELb1ELb0ELb1ELb1ELb0EEENS1_21CollectiveEpilogueFwdINS6_IJSA_NS7_ILi256EEESB_EEES9_SE_SG_Li256ELb1ELb1ELb1ELb0EEENS1_36VarlenDynamicPersistentTileSchedulerILi128ELi96ELi256ELi128ELb1ELb1ELb1ELb0ELb1ELb1EEEEEEEEEvNT_6ParamsE --------------------------
	.section	.text._ZN7cutlass13device_kernelIN5flash11enable_sm90INS1_16FlashAttnFwdSm90INS1_25CollectiveMainloopFwdSm90ILi2EN4cute5tupleIJNS5_1CILi1EEES8_S8_EEENS6_IJNS7_ILi128EEENS7_ILi96EEENS7_ILi64EEEEEELi256ENS_10bfloat16_tEfNS_4arch4Sm90ELb0ELb0ELb1ELb1ELb0ELb1ELb0ELb1ELb0ELb1ELb1ELb0EEENS1_21CollectiveEpilogueFwdINS6_IJSA_NS7_ILi256EEESB_EEES9_SE_SG_Li256ELb1ELb1ELb1ELb0EEENS1_36VarlenDynamicPersistentTileSchedulerILi128ELi96ELi256ELi128ELb1ELb1ELb1ELb0ELb1ELb1EEEEEEEEEvNT_6ParamsE,"ax",@progbits
	.align	128
.text._ZN7cutlass13device_kernelIN5flash11enable_sm90INS1_16FlashAttnFwdSm90INS1_25CollectiveMainloopFwdSm90ILi2EN4cute5tupleIJNS5_1CILi1EEES8_S8_EEENS6_IJNS7_ILi128EEENS7_ILi96EEENS7_ILi64EEEEEELi256ENS_10bfloat16_tEfNS_4arch4Sm90ELb0ELb0ELb1ELb1ELb0ELb1ELb0ELb1ELb0ELb1ELb1ELb0EEENS1_21CollectiveEpilogueFwdINS6_IJSA_NS7_ILi256EEESB_EEES9_SE_SG_Li256ELb1ELb1ELb1ELb0EEENS1_36VarlenDynamicPersistentTileSchedulerILi128ELi96ELi256ELi128ELb1ELb1ELb1ELb0ELb1ELb1EEEEEEEEEvNT_6ParamsE:
        .type           _ZN7cutlass13device_kernelIN5flash11enable_sm90INS1_16FlashAttnFwdSm90INS1_25CollectiveMainloopFwdSm90ILi2EN4cute5tupleIJNS5_1CILi1EEES8_S8_EEENS6_IJNS7_ILi128EEENS7_ILi96EEENS7_ILi64EEEEEELi256ENS_10bfloat16_tEfNS_4arch4Sm90ELb0ELb0ELb1ELb1ELb0ELb1ELb0ELb1ELb0ELb1ELb1ELb0EEENS1_21CollectiveEpilogueFwdINS6_IJSA_NS7_ILi256EEESB_EEES9_SE_SG_Li256ELb1ELb1ELb1ELb0EEENS1_36VarlenDynamicPersistentTileSchedulerILi128ELi96ELi256ELi128ELb1ELb1ELb1ELb0ELb1ELb1EEEEEEEEEvNT_6ParamsE,@function
        .size           _ZN7cutlass13device_kernelIN5flash11enable_sm90INS1_16FlashAttnFwdSm90INS1_25CollectiveMainloopFwdSm90ILi2EN4cute5tupleIJNS5_1CILi1EEES8_S8_EEENS6_IJNS7_ILi128EEENS7_ILi96EEENS7_ILi64EEEEEELi256ENS_10bfloat16_tEfNS_4arch4Sm90ELb0ELb0ELb1ELb1ELb0ELb1ELb0ELb1ELb0ELb1ELb1ELb0EEENS1_21CollectiveEpilogueFwdINS6_IJSA_NS7_ILi256EEESB_EEES9_SE_SG_Li256ELb1ELb1ELb1ELb0EEENS1_36VarlenDynamicPersistentTileSchedulerILi128ELi96ELi256ELi128ELb1ELb1ELb1ELb0ELb1ELb1EEEEEEEEEvNT_6ParamsE,(.L_x_6131 - _ZN7cutlass13device_kernelIN5flash11enable_sm90INS1_16FlashAttnFwdSm90INS1_25CollectiveMainloopFwdSm90ILi2EN4cute5tupleIJNS5_1CILi1EEES8_S8_EEENS6_IJNS7_ILi128EEENS7_ILi96EEENS7_ILi64EEEEEELi256ENS_10bfloat16_tEfNS_4arch4Sm90ELb0ELb0ELb1ELb1ELb0ELb1ELb0ELb1ELb0ELb1ELb1ELb0EEENS1_21CollectiveEpilogueFwdINS6_IJSA_NS7_ILi256EEESB_EEES9_SE_SG_Li256ELb1ELb1ELb1ELb0EEENS1_36VarlenDynamicPersistentTileSchedulerILi128ELi96ELi256ELi128ELb1ELb1ELb1ELb0ELb1ELb1EEEEEEEEEvNT_6ParamsE)
        .other          _ZN7cutlass13device_kernelIN5flash11enable_sm90INS1_16FlashAttnFwdSm90INS1_25CollectiveMainloopFwdSm90ILi2EN4cute5tupleIJNS5_1CILi1EEES8_S8_EEENS6_IJNS7_ILi128EEENS7_ILi96EEENS7_ILi64EEEEEELi256ENS_10bfloat16_tEfNS_4arch4Sm90ELb0ELb0ELb1ELb1ELb0ELb1ELb0ELb1ELb0ELb1ELb1ELb0EEENS1_21CollectiveEpilogueFwdINS6_IJSA_NS7_ILi256EEESB_EEES9_SE_SG_Li256ELb1ELb1ELb1ELb0EEENS1_36VarlenDynamicPersistentTileSchedulerILi128ELi96ELi256ELi128ELb1ELb1ELb1ELb0ELb1ELb1EEEEEEEEEvNT_6ParamsE,@"STO_CUDA_ENTRY STV_DEFAULT"
_ZN7cutlass13device_kernelIN5flash11enable_sm90INS1_16FlashAttnFwdSm90INS1_25CollectiveMainloopFwdSm90ILi2EN4cute5tupleIJNS5_1CILi1EEES8_S8_EEENS6_IJNS7_ILi128EEENS7_ILi96EEENS7_ILi64EEEEEELi256ENS_10bfloat16_tEfNS_4arch4Sm90ELb0ELb0ELb1ELb1ELb0ELb1ELb0ELb1ELb0ELb1ELb1ELb0EEENS1_21CollectiveEpilogueFwdINS6_IJSA_NS7_ILi256EEESB_EEES9_SE_SG_Li256ELb1ELb1ELb1ELb0EEENS1_36VarlenDynamicPersistentTileSchedulerILi128ELi96ELi256ELi128ELb1ELb1ELb1ELb0ELb1ELb1EEEEEEEEEvNT_6ParamsE:
        /* <DEDUP_REMOVED lines=13> */
[----:B------:R-:W-:Y:S02]  /*00d0*/  UIADD3 UR10, UP2, UR4, 0x570, URZ ;  /* 0x00000570040a7890 */ /* 0x000fe4000ff5e03f */
[----:B------:R-:W-:Y:S02]  /*00e0*/  UIADD3 UR4, UP3, UR4, 0x670, URZ ;  /* 0x0000067004047890 */ /* 0x000fe4000ff7e03f */
[----:B------:R-:W-:-:S02]  /*00f0*/  UIADD3.X UR7, URZ, UR5, URZ, UP0, !UPT ;  /* 0x000000053f077290 */ /* 0x000fc400087fe43f */
[----:B------:R-:W-:Y:S02]  /*0100*/  UIADD3.X UR9, URZ, UR5, URZ, UP1, !UPT ;  /* 0x000000053f097290 */ /* 0x000fe40008ffe43f */
[----:B------:R-:W-:Y:S02]  /*0110*/  UIADD3.X UR11, URZ, UR5, URZ, UP2, !UPT ;  /* 0x000000053f0b7290 */ /* 0x000fe400097fe43f */
[----:B------:R-:W-:-:S03]  /*0120*/  UIADD3.X UR5, URZ, UR5, URZ, UP3, !UPT ;  /* 0x000000053f057290 */ /* 0x000fc60009ffe43f */
[----:B------:R0:W-:Y:S02]  /*0130*/  UTMACCTL.PF [UR6] ;  /* 0x00000000060079b9 */ /* 0x0001e40008040000 */
[----:B------:R0:W-:Y:S02]  /*0140*/  UTMACCTL.PF [UR8] ;  /* 0x00000000080079b9 */ /* 0x0001e40008040000 */
[----:B------:R0:W-:Y:S02]  /*0150*/  UTMACCTL.PF [UR10] ;  /* 0x000000000a0079b9 */ /* 0x0001e40008040000 */
[----:B------:R0:W-:Y:S02]  /*0160*/  UTMACCTL.PF [UR4] ;  /* 0x00000000040079b9 */ /* 0x0001e40008040000 */
[----:B0-----:R-:W-:Y:S01]  /*0170*/  NOP ;  /* 0x0000000000007918 */ /* 0x001fe20000000000 */
.L_x_597:
[----:B------:R-:W-:Y:S05]  /*0180*/  BSYNC B0 ;  /* 0x0000000000007941 */ /* 0x000fea0003800000 */
.L_x_596:
        /* <DEDUP_REMOVED lines=41> */
.L_x_598:
        /* <DEDUP_REMOVED lines=22> */
.L_x_599:
        /* <DEDUP_REMOVED lines=18> */
.L_x_600:
        /* <DEDUP_REMOVED lines=22> */
.L_x_601:
        /* <DEDUP_REMOVED lines=22> */
.L_x_602:
        /* <DEDUP_REMOVED lines=8> */
.L_x_605:
        /* <DEDUP_REMOVED lines=11> */
[----:B------:R-:W-:Y:S04]  /*0a90*/  BAR.SYNC.DEFER_BLOCKING 0x5, 0x180 ;  /* 0x0146000000007b1d */ /* 0x000fe80000010000 */
[----:B------:R-:W-:-:S02]  /*0aa0*/  IMAD.U32 R19, RZ, RZ, UR4 ;  /* 0x00000004ff137e24 */ /* 0x000fc4000f8e00ff */
[----:B------:R-:W-:-:S03]  /*0ab0*/  ULDC UR4, c[0x0][0xc3c] ;  /* 0x00030f0000047ab9 */ /* 0x000fc60000000800 */
[----:B------:R-:W0:Y:S01]  /*0ac0*/  LDS.128 R152, [R19+0x228d0] ;  /* 0x0228d00013987984 */ /* 0x000e220000000c00 */
[----:B------:R-:W-:Y:S06]  /*0ad0*/  BAR.ARV 0x4, 0x180 ;  /* 0x0106000000007b1d */ /* 0x000fec0000002000 */
[----:B0-----:R-:W-:-:S13]  /*0ae0*/  ISETP.GE.AND P0, PT, R155, UR4, PT ;  /* 0x000000049b007c0c */ /* 0x001fda000bf06270 */
[----:B------:R-:W-:Y:S05]  /*0af0*/  @P0 BRA `(.L_x_606) ;  /* 0x0000019c00200947 */ /* 0x000fea0003800000 */
[----:B------:R-:W-:Y:S01]  /*0b00*/  VIADD R6, R6, 0xffffff80 ;  /* 0xffffff8006067836 */ /* 0x000fe20000000000 */
[----:B------:R-:W-:Y:S01]  /*0b10*/  CS2R R200, SRZ ;  /* 0x0000000000c87805 */ /* 0x000fe2000001ff00 */
[----:B------:R-:W-:Y:S01]  /*0b20*/  IMAD.MOV.U32 R217, RZ, RZ, RZ ;  /* 0x000000ffffd97224 */ /* 0x000fe200078e00ff */
[----:B------:R-:W-:Y:S01]  /*0b30*/  ULOP3.LUT UR44, UR36, 0x1, URZ, 0xfc, !UPT ;  /* 0x00000001242c7892 */ /* 0x000fe2000f8efc3f */
[----:B------:R-:W-:Y:S01]  /*0b40*/  IMAD.MOV.U32 R204, RZ, RZ, RZ ;  /* 0x000000ffffcc7224 */ /* 0x000fe200078e00ff */
[----:B------:R-:W-:-:S04]  /*0b50*/  SHF.R.S32.HI R3, RZ, 0x1f, R6 ;  /* 0x0000001fff037819 */ /* 0x000fc80000011406 */
[CC--:B------:R-:W-:Y:S02]  /*0b60*/  LEA.HI R0, R3.reuse, R6.reuse, RZ, 0x7 ;  /* 0x0000000603007211 */ /* 0x0c0fe400078f38ff */
[CC--:B------:R-:W-:Y:S02]  /*0b70*/  LEA.HI R2, R3.reuse, R6.reuse, RZ, 0x4 ;  /* 0x0000000603027211 */ /* 0x0c0fe400078f20ff */
[----:B------:R-:W-:Y:S02]  /*0b80*/  LOP3.LUT R5, R0, 0xffffff80, RZ, 0xc0, !PT ;  /* 0xffffff8000057812 */ /* 0x000fe400078ec0ff */
[----:B------:R-:W-:Y:S02]  /*0b90*/  SHF.R.S32.HI R7, RZ, 0x4, R2 ;  /* 0x00000004ff077819 */ /* 0x000fe40000011402 */
[----:B------:R-:W-:Y:S01]  /*0ba0*/  LEA.HI R206, R3, R6, RZ, 0x5 ;  /* 0x0000000603ce7211 */ /* 0x000fe200078f28ff */
[----:B------:R-:W-:Y:S01]  /*0bb0*/  IMAD.IADD R13, R6, 0x1, -R5 ;  /* 0x00000001060d7824 */ /* 0x000fe200078e0a05 */
[----:B------:R-:W-:-:S02]  /*0bc0*/  SHF.R.S32.HI R5, RZ, 0x7, R0 ;  /* 0x00000007ff057819 */ /* 0x000fc40000011400 */
[----:B------:R-:W-:Y:S02]  /*0bd0*/  LEA.HI R4, R2, R7, RZ, 0x1 ;  /* 0x0000000702047211 */ /* 0x000fe400078f08ff */
[----:B------:R-:W-:Y:S01]  /*0be0*/  SHF.R.S32.HI R8, RZ, 0x1f, R13 ;  /* 0x0000001fff087819 */ /* 0x000fe2000001140d */
[----:B------:R-:W-:Y:S01]  /*0bf0*/  STL [R1+0x54], R13 ;  /* 0x0000540d01007387 */ /* 0x000fe20000100800 */
[----:B------:R-:W-:Y:S02]  /*0c00*/  LEA.HI R0, R0, R5, RZ, 0x1 ;  /* 0x0000000500007211 */ /* 0x000fe400078f08ff */
[----:B------:R-:W-:Y:S02]  /*0c10*/  LEA.HI R9, R8, R13, RZ, 0x2 ;  /* 0x0000000d08097211 */ /* 0x000fe400078f10ff */
[----:B------:R-:W-:Y:S02]  /*0c20*/  LOP3.LUT R0, R0, 0x3fffffe, RZ, 0xc0, !PT ;  /* 0x03fffffe00007812 */ /* 0x000fe400078ec0ff */
[----:B------:R-:W-:-:S02]  /*0c30*/  SHF.R.S32.HI R10, RZ, 0x2, R9 ;  /* 0x00000002ff0a7819 */ /* 0x000fc40000011409 */
[----:B------:R-:W-:Y:S01]  /*0c40*/  SHF.R.S32.HI R11, RZ, 0x1f, R9 ;  /* 0x0000001fff0b7819 */ /* 0x000fe20000011409 */
[----:B------:R-:W-:Y:S01]  /*0c50*/  IMAD.IADD R0, R5, 0x1, -R0 ;  /* 0x0000000105007824 */ /* 0x000fe200078e0a00 */
[----:B------:R-:W-:Y:S02]  /*0c60*/  LOP3.LUT R4, R4, 0x1ffffffe, RZ, 0xc0, !PT ;  /* 0x1ffffffe04047812 */ /* 0x000fe400078ec0ff */
[CC--:B------:R-:W-:Y:S02]  /*0c70*/  LEA.HI R18, R3.reuse, R6.reuse, RZ, 0x2 ;  /* 0x0000000603127211 */ /* 0x0c0fe400078f10ff */
[----:B------:R-:W-:Y:S01]  /*0c80*/  LEA.HI R3, R3, R6, RZ, 0x3 ;  /* 0x0000000603037211 */ /* 0x000fe200078f18ff */
[----:B------:R-:W-:Y:S01]  /*0c90*/  IMAD.IADD R4, R7, 0x1, -R4 ;  /* 0x0000000107047824 */ /* 0x000fe200078e0a04 */
[----:B------:R-:W-:Y:S02]  /*0ca0*/  LEA.HI R11, R11, R10, RZ, 0x3 ;  /* 0x0000000a0b0b7211 */ /* 0x000fe400078f18ff */
[----:B------:R-:W-:Y:S01]  /*0cb0*/  LOP3.LUT R5, R2, 0x3fffff0, RZ, 0xc0, !PT ;  /* 0x03fffff002057812 */ /* 0x000fe200078ec0ff */
[----:B------:R-:W-:Y:S01]  /*0cc0*/  IMAD.MOV.U32 R2, RZ, RZ, RZ ;  /* 0x000000ffff027224 */ /* 0x000fe200078e00ff */
[----:B------:R-:W-:-:S02]  /*0cd0*/  LOP3.LUT R7, R3, 0xfffffff8, RZ, 0xc0, !PT ;  /* 0xfffffff803077812 */ /* 0x000fc400078ec0ff */
[----:B------:R-:W-:Y:S01]  /*0ce0*/  LOP3.LUT R11, R11, 0xfffffff8, RZ, 0xc0, !PT ;  /* 0xfffffff80b0b7812 */ /* 0x000fe200078ec0ff */
[----:B------:R-:W-:Y:S01]  /*0cf0*/  IMAD.IADD R5, R6, 0x1, -R5 ;  /* 0x0000000106057824 */ /* 0x000fe200078e0a05 */
[----:B------:R-:W-:Y:S01]  /*0d00*/  LEA.HI R8, R8, R13, RZ, 0x5 ;  /* 0x0000000d08087211 */ /* 0x000fe200078f28ff */
[----:B------:R-:W-:Y:S01]  /*0d10*/  IMAD.IADD R7, R6, 0x1, -R7 ;  /* 0x0000000106077824 */ /* 0x000fe200078e0a07 */
[----:B------:R-:W-:Y:S01]  /*0d20*/  LOP3.LUT R3, R18, 0xfffffffc, RZ, 0xc0, !PT ;  /* 0xfffffffc12037812 */ /* 0x000fe200078ec0ff */
[----:B------:R-:W-:Y:S01]  /*0d30*/  IMAD.IADD R11, R10, 0x1, -R11 ;  /* 0x000000010a0b7824 */ /* 0x000fe200078e0a0b */
[----:B------:R-:W-:Y:S01]  /*0d40*/  SHF.R.S32.HI R206, RZ, 0x5, R206 ;  /* 0x00000005ffce7819 */ /* 0x000fe200000114ce */
[----:B------:R-:W-:Y:S01]  /*0d50*/  IMAD.SHL.U32 R203, R7, 0x8, RZ ;  /* 0x0000000807cb7824 */ /* 0x000fe200078e00ff */
[----:B------:R-:W-:Y:S01]  /*0d60*/  SHF.R.S32.HI R18, RZ, 0x2, R18 ;  /* 0x00000002ff127819 */ /* 0x000fe20000011412 */
[----:B------:R-:W-:Y:S01]  /*0d70*/  IMAD.IADD R3, R6, 0x1, -R3 ;  /* 0x0000000106037824 */ /* 0x000fe200078e0a03 */
[----:B------:R-:W-:Y:S01]  /*0d80*/  SHF.R.S32.HI R8, RZ, 0x5, R8 ;  /* 0x00000005ff087819 */ /* 0x000fe20000011408 */
[----:B------:R-:W-:Y:S01]  /*0d90*/  IMAD R5, R206, 0x10, R5 ;  /* 0x00000010ce057824 */ /* 0x000fe200078e0205 */
[----:B------:R-:W-:Y:S01]  /*0da0*/  LOP3.LUT R9, R9, 0x7ffffffc, RZ, 0xc0, !PT ;  /* 0x7ffffffc09097812 */ /* 0x000fe200078ec0ff */
[----:B------:R-:W-:Y:S01]  /*0db0*/  VIADD R216, R18, 0x40 ;  /* 0x0000004012d87836 */ /* 0x000fe20000000000 */
[----:B------:R-:W-:Y:S01]  /*0dc0*/  SHF.R.S32.HI R220, RZ, 0x1f, R18 ;  /* 0x0000001fffdc7819 */ /* 0x000fe20000011412 */
[----:B------:R-:W-:-:S02]  /*0dd0*/  IMAD R11, R8, 0x10, R11 ;  /* 0x00000010080b7824 */ /* 0x000fc400078e020b */
[----:B------:R-:W-:Y:S01]  /*0de0*/  IMAD R6, R5, 0x8, R4 ;  /* 0x0000000805067824 */ /* 0x000fe200078e0204 */
[----:B------:R-:W-:Y:S01]  /*0df0*/  SHF.R.S32.HI R5, RZ, 0x1f, R216 ;  /* 0x0000001fff057819 */ /* 0x000fe200000114d8 */
[----:B------:R-:W-:Y:S01]  /*0e00*/  IMAD R12, R0, 0x40, R11 ;  /* 0x00000040000c7824 */ /* 0x000fe200078e020b */
[----:B------:R-:W-:Y:S01]  /*0e10*/  LEA.HI R0, R3, R3, RZ, 0x1 ;  /* 0x0000000303007211 */ /* 0x000fe200078f08ff */
[----:B------:R-:W-:Y:S01]  /*0e20*/  IMAD.SHL.U32 R205, R216, 0x40, RZ ;  /* 0x00000040d8cd7824 */ /* 0x000fe200078e00ff */
[----:B------:R-:W-:Y:S01]  /*0e30*/  LEA.HI R5, R5, R216, RZ, 0x3 ;  /* 0x000000d805057211 */ /* 0x000fe200078f18ff */
[C---:B------:R-:W-:Y:S01]  /*0e40*/  IMAD.SHL.U32 R16, R3.reuse, 0x8, RZ ;  /* 0x0000000803107824 */ /* 0x040fe200078e00ff */
[----:B------:R-:W-:Y:S01]  /*0e50*/  LOP3.LUT R0, R0, 0x1ffffffe, RZ, 0xc0, !PT ;  /* 0x1ffffffe00007812 */ /* 0x000fe200078ec0ff */
[----:B------:R-:W-:Y:S01]  /*0e60*/  IMAD.SHL.U32 R22, R3, 0x4, RZ ;  /* 0x0000000403167824 */ /* 0x000fe200078e00ff */
[----:B------:R-:W-:Y:S01]  /*0e70*/  LOP3.LUT R205, R205, 0x1c0, RZ, 0xc0, !PT ;  /* 0x000001c0cdcd7812 */ /* 0x000fe200078ec0ff */
[----:B------:R-:W-:Y:S01]  /*0e80*/  IMAD.SHL.U32 R5, R5, 0x40, RZ ;  /* 0x0000004005057824 */ /* 0x000fe200078e00ff */
[----:B------:R-:W-:Y:S01]  /*0e90*/  STL [R1+0x68], R12 ;  /* 0x0000680c01007387 */ /* 0x000fe20000100800 */
[----:B------:R-:W-:Y:S01]  /*0ea0*/  IMAD.IADD R0, R3, 0x1, -R0 ;  /* 0x0000000103007824 */ /* 0x000fe200078e0a00 */
[----:B------:R-:W-:Y:S01]  /*0eb0*/  SHF.R.S32.HI R3, RZ, 0x1f, R203 ;  /* 0x0000001fff037819 */ /* 0x000fe200000114cb */
[----:B------:R-:W-:Y:S01]  /*0ec0*/  VIADD R210, R203, 0x40 ;  /* 0x00000040cbd27836 */ /* 0x000fe20000000000 */
[----:B------:R-:W-:Y:S01]  /*0ed0*/  SHF.R.U32.HI R4, RZ, 0x3, R205 ;  /* 0x00000003ff047819 */ /* 0x000fe200000116cd */
[----:B------:R-:W-:Y:S01]  /*0ee0*/  IMAD R0, R0, 0x8, R12 ;  /* 0x0000000800007824 */ /* 0x000fe200078e020c */
[----:B------:R-:W-:Y:S01]  /*0ef0*/  LOP3.LUT R3, R205, 0x38, R16, 0xf8, !PT ;  /* 0x00000038cd037812 */ /* 0x000fe200078ef810 */
[----:B------:R-:W-:Y:S01]  /*0f00*/  IMAD.IADD R9, R13, 0x1, -R9 ;  /* 0x000000010d097824 */ /* 0x000fe200078e0a09 */
[----:B------:R-:W-:Y:S01]  /*0f10*/  LOP3.LUT R208, R5, 0xfffffe00, RZ, 0xc0, !PT ;  /* 0xfffffe0005d07812 */ /* 0x000fe200078ec0ff */
[----:B------:R-:W-:Y:S01]  /*0f20*/  VIADD R209, R203, 0x80 ;  /* 0x00000080cbd17836 */ /* 0x000fe20000000000 */
[----:B------:R-:W-:Y:S01]  /*0f30*/  SHF.R.S32.HI R5, RZ, 0x1f, R210 ;  /* 0x0000001fff057819 */ /* 0x000fe200000114d2 */
[----:B------:R-:W-:Y:S01]  /*0f40*/  IMAD.SHL.U32 R5, R6, 0x8, RZ ;  /* 0x0000000806057824 */ /* 0x000fe200078e00ff */
[----:B------:R-:W-:Y:S01]  /*0f50*/  LOP3.LUT R4, R208, R3, R4, 0xf6, !PT ;  /* 0x00000003d0047212 */ /* 0x000fe200078ef604 */
[----:B------:R-:W-:Y:S01]  /*0f60*/  IMAD.SHL.U32 R224, R9, 0x2, RZ ;  /* 0x0000000209e07824 */ /* 0x000fe200078e00ff */
[----:B------:R-:W-:Y:S01]  /*0f70*/  SHF.R.S32.HI R7, RZ, 0x1f, R209 ;  /* 0x0000001fff077819 */ /* 0x000fe200000114d1 */
[----:B------:R-:W-:Y:S01]  /*0f80*/  VIADD R202, R22, 0x10 ;  /* 0x0000001016ca7836 */ /* 0x000fe20000000000 */
[----:B------:R0:W-:Y:S01]  /*0f90*/  STL [R1+0x70], R5 ;  /* 0x0000700501007387 */ /* 0x0001e20000100800 */
[----:B------:R-:W-:-:S02]  /*0fa0*/  IMAD R3, R4, 0x2, R19 ;  /* 0x0000000204037824 */ /* 0x000fc400078e0213 */
[C---:B------:R-:W-:Y:S02]  /*0fb0*/  VIADD R27, R224.reuse, 0x18 ;  /* 0x00000018e01b7836 */ /* 0x040fe40000000000 */
[C---:B------:R-:W-:Y:S01]  /*0fc0*/  VIADD R24, R224.reuse, 0x30 ;  /* 0x00000030e0187836 */ /* 0x040fe20000000000 */
[----:B------:R1:W-:Y:S01]  /*0fd0*/  STL [R1+0x64], R3 ;  /* 0x0000640301007387 */ /* 0x0003e20000100800 */
[C---:B------:R-:W-:Y:S01]  /*0fe0*/  VIADD R15, R224.reuse, 0x48 ;  /* 0x00000048e00f7836 */ /* 0x040fe20000000000 */
[----:B------:R-:W-:Y:S01]  /*0ff0*/  SHF.R.S32.HI R4, RZ, 0x1f, R27 ;  /* 0x0000001fff047819 */ /* 0x000fe2000001141b */
[C---:B------:R-:W-:Y:S01]  /*1000*/  VIADD R11, R224.reuse, 0x60 ;  /* 0x00000060e00b7836 */ /* 0x040fe20000000000 */
[----:B------:R2:W-:Y:S01]  /*1010*/  STL [R1+0x6c], R0 ;  /* 0x00006c0001007387 */ /* 0x0005e20000100800 */
[C---:B------:R-:W-:Y:S01]  /*1020*/  VIADD R8, R224.reuse, 0x78 ;  /* 0x00000078e0087836 */ /* 0x040fe20000000000 */
[----:B------:R-:W-:Y:S01]  /*1030*/  SHF.R.S32.HI R4, RZ, 0x1f, R24 ;  /* 0x0000001fff047819 */ /* 0x000fe20000011418 */
[C---:B0-----:R-:W-:Y:S01]  /*1040*/  VIADD R5, R224.reuse, 0x90 ;  /* 0x00000090e0057836 */ /* 0x041fe20000000000 */
[----:B------:R-:W-:Y:S01]  /*1050*/  SHF.R.S32.HI R4, RZ, 0x1f, R15 ;  /* 0x0000001fff047819 */ /* 0x000fe2000001140f */
[C---:B------:R-:W-:Y:S01]  /*1060*/  VIADD R237, R224.reuse, 0xa0 ;  /* 0x000000a0e0ed7836 */ /* 0x040fe20000000000 */
[----:B------:R-:W-:Y:S01]  /*1070*/  SHF.R.S32.HI R4, RZ, 0x1f, R11 ;  /* 0x0000001fff047819 */ /* 0x000fe2000001140b */
[C---:B-1----:R-:W-:Y:S01]  /*1080*/  VIADD R3, R224.reuse, 0x98 ;  /* 0x00000098e0037836 */ /* 0x042fe20000000000 */
        /* <DEDUP_REMOVED lines=47> */
[----:B------:R-:W-:Y:S02]  /*1380*/  SHF.R.S32.HI R5, RZ, 0x1f, R228 ;  /* 0x0000001fff057819 */ /* 0x000fe400000114e4 */
[----:B------:R-:W-:Y:S02]  /*1390*/  SHF.R.S32.HI R4, RZ, 0x1f, R226 ;  /* 0x0000001fff047819 */ /* 0x000fe400000114e2 */
[----:B--2---:R-:W-:-:S07]  /*13a0*/  SHF.R.S32.HI R3, RZ, 0x1f, R225 ;  /* 0x0000001fff037819 */ /* 0x004fce00000114e1 */
.L_x_752:
[----:B0--3--:R-:W0:Y:S02]  /*13b0*/  LDC.64 R4, c[0x0][0xc88] ;  /* 0x00032200ff047b82 */ /* 0x009e240000000a00 */
[----:B0-----:R-:W-:-:S05]  /*13c0*/  IMAD.WIDE R4, R155, 0x4, R4 ;  /* 0x000000049b047825 */ /* 0x001fca00078e0204 */
[----:B------:R-:W2:Y:S01]  /*13d0*/  LDG.E R213, desc[UR40][R4.64] ;  /* 0x0000002804d57981 */ /* 0x000ea2000c1e1900 */
[----:B------:R-:W-:Y:S05]  /*13e0*/  YIELD ;  /* 0x0000000000007946 */ /* 0x000fea0003800000 */
[----:B------:R-:W-:Y:S01]  /*13f0*/  ULDC.64 UR4, c[0x0][0xa28] ;  /* 0x00028a0000047ab9 */ /* 0x000fe20000000a00 */
[----:B------:R-:W-:Y:S01]  /*1400*/  ULDC.64 UR8, c[0x0][0xa18] ;  /* 0x0002860000087ab9 */ /* 0x000fe20000000a00 */
[----:B------:R-:W-:Y:S01]  /*1410*/  ISETP.NE.U32.AND P1, PT, RZ, UR4, PT ;  /* 0x00000004ff007c0c */ /* 0x000fe2000bf25070 */
[----:B------:R-:W-:Y:S01]  /*1420*/  ULDC.64 UR6, c[0x0][0xa08] ;  /* 0x0002820000067ab9 */ /* 0x000fe20000000a00 */
[----:B----4-:R-:W-:Y:S01]  /*1430*/  IMAD.MOV.U32 R11, RZ, RZ, RZ ;  /* 0x000000ffff0b7224 */ /* 0x010fe200078e00ff */
[----:B------:R-:W-:Y:S01]  /*1440*/  ISETP.NE.U32.AND P0, PT, RZ, UR6, PT ;  /* 0x00000006ff007c0c */ /* 0x000fe2000bf05070 */
[----:B------:R-:W-:Y:S01]  /*1450*/  IMAD.MOV.U32 R31, RZ, RZ, RZ ;  /* 0x000000ffff1f7224 */ /* 0x000fe200078e00ff */
[----:B------:R-:W-:-:S02]  /*1460*/  ISETP.NE.AND.EX P1, PT, RZ, UR5, PT, P1 ;  /* 0x00000005ff007c0c */ /* 0x000fc4000bf25310 */
[----:B------:R-:W-:Y:S02]  /*1470*/  ISETP.NE.AND.EX P0, PT, RZ, UR7, PT, P0 ;  /* 0x00000007ff007c0c */ /* 0x000fe4000bf05300 */
[----:B--2---:R-:W-:Y:S01]  /*1480*/  SHF.R.S32.HI R0, RZ, 0x1f, R213 ;  /* 0x0000001fff007819 */ /* 0x004fe200000114d5 */
[----:B------:R-:W-:-:S08]  /*1490*/  IMAD.SHL.U32 R214, R213, 0x4, RZ ;  /* 0x00000004d5d67824 */ /* 0x000fd000078e00ff */
[C---:B------:R-:W-:Y:S02]  /*14a0*/  @P1 LEA R6, P2, R213.reuse, UR4, 0x2 ;  /* 0x00000004d5061c11 */ /* 0x040fe4000f8410ff */
[C-C-:B------:R-:W-:Y:S01]  /*14b0*/  SHF.L.U64.HI R215, R213.reuse, 0x2, R0.reuse ;  /* 0x00000002d5d77819 */ /* 0x140fe20000010200 */
[----:B------:R0:W-:Y:S01]  /*14c0*/  STL [R1+0x4c], R0 ;  /* 0x00004c0001007387 */ /* 0x0001e20000100800 */
[----:B------:R-:W-:Y:S02]  /*14d0*/  @P1 LEA.HI.X R7, R213, UR5, R0, 0x2, P2 ;  /* 0x00000005d5071c11 */ /* 0x000fe400090f1400 */
[----:B------:R-:W-:Y:S01]  /*14e0*/  ISETP.NE.U32.AND P2, PT, RZ, UR8, PT ;  /* 0x00000008ff007c0c */ /* 0x000fe2000bf45070 */
[----:B------:R-:W-:Y:S01]  /*14f0*/  ULDC UR4, c[0x0][0x288] ;  /* 0x0000a20000047ab9 */ /* 0x000fe20000000800 */
[----:B------:R-:W-:Y:S01]  /*1500*/  IADD3 R8, P3, R214, UR6, RZ ;  /* 0x00000006d6087c10 */ /* 0x000fe2000ff7e0ff */
[----:B------:R0:W5:Y:S01]  /*1510*/  @P1 LDG.E R11, desc[UR40][R6.64] ;  /* 0x00000028060b1981 */ /* 0x000162000c1e1900 */
[----:B------:R-:W-:Y:S01]  /*1520*/  ISETP.NE.AND.EX P2, PT, RZ, UR9, PT, P2 ;  /* 0x00000009ff007c0c */ /* 0x000fe2000bf45320 */
[----:B------:R-:W-:Y:S01]  /*1530*/  IMAD.U32 R155, RZ, RZ, UR4 ;  /* 0x00000004ff9b7e24 */ /* 0x000fe2000f8e00ff */
[----:B-1----:R-:W-:Y:S01]  /*1540*/  IADD3.X R9, R215, UR7, RZ, P3, !PT ;  /* 0x00000007d7097c10 */ /* 0x002fe20009ffe4ff */
[----:B------:R-:W-:-:S04]  /*1550*/  ULDC.64 UR4, c[0x0][0x418] ;  /* 0x0001060000047ab9 */ /* 0x000fc80000000a00 */
[----:B------:R0:W5:Y:S06]  /*1560*/  @P0 LDG.E R31, desc[UR40][R8.64] ;  /* 0x00000028081f0981 */ /* 0x00016c000c1e1900 */
[----:B------:R-:W-:-:S04]  /*1570*/  @P2 IADD3 R4, P1, R214, UR8, RZ ;  /* 0x00000008d6042c10 */ /* 0x000fc8000ff3e0ff */
[----:B------:R-:W-:-:S05]  /*1580*/  @P2 IADD3.X R5, R215, UR9, RZ, P1, !PT ;  /* 0x00000009d7052c10 */ /* 0x000fca0008ffe4ff */
[----:B------:R0:W5:Y:S01]  /*1590*/  @P2 LDG.E R155, desc[UR40][R4.64] ;  /* 0x00000028049b2981 */ /* 0x000162000c1e1900 */
[----:B------:R-:W-:-:S03]  /*15a0*/  UISETP.NE.U32.AND UP0, UPT, UR4, URZ, UPT ;  /* 0x0000003f0400728c */ /* 0x000fc6000bf05070 */
[----:B------:R-:W-:Y:S01]  /*15b0*/  ULDC UR4, c[0x0][0x424] ;  /* 0x0001090000047ab9 */ /* 0x000fe20000000800 */
[----:B------:R-:W-:-:S03]  /*15c0*/  UISETP.NE.AND.EX UP0, UPT, UR5, URZ, UPT, UP0 ;  /* 0x0000003f0500728c */ /* 0x000fc6000bf05300 */
[----:B------:R-:W-:Y:S01]  /*15d0*/  ULDC UR5, c[0x0][0x2f0] ;  /* 0x0000bc0000057ab9 */ /* 0x000fe20000000800 */
[----:B------:R-:W-:-:S04]  /*15e0*/  USEL UR4, UR4, 0x1, UP0 ;  /* 0x0000000104047887 */ /* 0x000fc80008000000 */
[----:B------:R-:W-:-:S03]  /*15f0*/  UIMAD UR4, UR4, UR5, URZ ;  /* 0x00000005040472a4 */ /* 0x000fc6000f8e023f */
[----:B------:R-:W-:Y:S02]  /*1600*/  ULDC UR5, c[0x0][0x348] ;  /* 0x0000d20000057ab9 */ /* 0x000fe40000000800 */
[----:B------:R-:W-:Y:S02]  /*1610*/  IMAD.U32 R24, RZ, RZ, UR5 ;  /* 0x00000005ff187e24 */ /* 0x000fe4000f8e00ff */
[----:B------:R-:W-:Y:S01]  /*1620*/  IMAD.U32 R30, RZ, RZ, UR4 ;  /* 0x00000004ff1e7e24 */ /* 0x000fe2000f8e00ff */
[----:B0-----:R-:W-:Y:S06]  /*1630*/  @P2 BRA `(.L_x_607) ;  /* 0x0000000000242947 */ /* 0x001fec0003800000 */
[----:B------:R-:W-:Y:S02]  /*1640*/  ULDC.64 UR4, c[0x0][0xa00] ;  /* 0x0002800000047ab9 */ /* 0x000fe40000000a00 */
[----:B------:R-:W-:-:S04]  /*1650*/  ISETP.NE.U32.AND P1, PT, RZ, UR4, PT ;  /* 0x00000004ff007c0c */ /* 0x000fc8000bf25070 */
[----:B------:R-:W-:-:S13]  /*1660*/  ISETP.NE.AND.EX P1, PT, RZ, UR5, PT, P1 ;  /* 0x00000005ff007c0c */ /* 0x000fda000bf25310 */
[----:B------:R-:W-:Y:S05]  /*1670*/  @!P1 BRA `(.L_x_607) ;  /* 0x0000000000149947 */ /* 0x000fea0003800000 */
[----:B------:R-:W0:Y:S02]  /*1680*/  LDC.64 R4, c[0x0][0xa00] ;  /* 0x00028000ff047b82 */ /* 0x000e240000000a00 */
[----:B0-----:R-:W-:-:S05]  /*1690*/  IMAD.WIDE R4, R213, 0x4, R4 ;  /* 0x00000004d5047825 */ /* 0x001fca00078e0204 */
[----:B-----5:R-:W2:Y:S04]  /*16a0*/  LDG.E R155, desc[UR40][R4.64] ;  /* 0x00000028049b7981 */ /* 0x020ea8000c1e1900 */
[----:B------:R-:W2:Y:S02]  /*16b0*/  LDG.E R0, desc[UR40][R4.64+0x4] ;  /* 0x0000042804007981 */ /* 0x000ea4000c1e1900 */
[----:B--2---:R-:W-:-:S07]  /*16c0*/  IMAD.IADD R155, R0, 0x1, -R155 ;  /* 0x00000001009b7824 */ /* 0x004fce00078e0a9b */
.L_x_607:
[----:B------:R-:W-:Y:S01]  /*16d0*/  ULDC.64 UR4, c[0x0][0xa20] ;  /* 0x0002880000047ab9 */ /* 0x000fe20000000a00 */
[C---:B------:R-:W-:Y:S01]  /*16e0*/  LOP3.LUT R3, R154.reuse, 0xff000000, RZ, 0xc0, !PT ;  /* 0xff0000009a037812 */ /* 0x040fe200078ec0ff */
[----:B------:R-:W-:Y:S01]  /*16f0*/  IMAD.MOV.U32 R218, RZ, RZ, R153 ;  /* 0x000000ffffda7224 */ /* 0x000fe200078e0099 */
[----:B------:R-:W-:Y:S02]  /*1700*/  ISETP.NE.U32.AND P1, PT, RZ, UR4, PT ;  /* 0x00000004ff007c0c */ /* 0x000fe4000bf25070 */
[C---:B------:R-:W-:Y:S02]  /*1710*/  LOP3.LUT R0, R154.reuse, 0xff0000, RZ, 0xc0, !PT ;  /* 0x00ff00009a007812 */ /* 0x040fe400078ec0ff */
[----:B------:R-:W-:Y:S02]  /*1720*/  ISETP.NE.AND.EX P1, PT, RZ, UR5, PT, P1 ;  /* 0x00000005ff007c0c */ /* 0x000fe4000bf25310 */
[----:B------:R-:W-:Y:S02]  /*1730*/  SHF.R.U32.HI R3, RZ, 0x8, R3 ;  /* 0x00000008ff037819 */ /* 0x000fe40000011603 */
[----:B------:R-:W-:-:S02]  /*1740*/  LOP3.LUT R211, R154, 0xffff, RZ, 0xc0, !PT ;  /* 0x0000ffff9ad37812 */ /* 0x000fc400078ec0ff */
[----:B------:R-:W-:-:S07]  /*1750*/  LEA.HI R212, R0, R3, RZ, 0x10 ;  /* 0x0000000300d47211 */ /* 0x000fce00078f80ff */
[----:B------:R-:W-:Y:S05]  /*1760*/  @!P1 BRA `(.L_x_608) ;  /* 0x0000000000109947 */ /* 0x000fea0003800000 */
[----:B------:R-:W-:-:S04]  /*1770*/  IADD3 R4, P0, R214, UR4, RZ ;  /* 0x00000004d6047c10 */ /* 0x000fc8000ff1e0ff */
[----:B------:R-:W-:-:S05]  /*1780*/  IADD3.X R5, R215, UR5, RZ, P0, !PT ;  /* 0x00000005d7057c10 */ /* 0x000fca00087fe4ff */
[----:B------:R0:W5:Y:S01]  /*1790*/  LDG.E R30, desc[UR40][R4.64] ;  /* 0x00000028041e7981 */ /* 0x000162000c1e1900 */
[----:B------:R-:W-:Y:S05]  /*17a0*/  BRA `(.L_x_609) ;  /* 0x0000000000107947 */ /* 0x000fea0003800000 */
.L_x_608:
[----:B------:R-:W-:Y:S05]  /*17b0*/  @!P0 BRA `(.L_x_609) ;  /* 0x00000000000c8947 */ /* 0x000fea0003800000 */
[----:B------:R-:W2:Y:S04]  /*17c0*/  LDG.E R3, desc[UR40][R8.64] ;  /* 0x0000002808037981 */ /* 0x000ea8000c1e1900 */
[----:B------:R-:W2:Y:S02]  /*17d0*/  LDG.E R30, desc[UR40][R8.64+0x4] ;  /* 0x00000428081e7981 */ /* 0x000ea4000c1e1900 */
[----:B--2---:R-:W-:-:S07]  /*17e0*/  IMAD.IADD R30, R30, 0x1, -R3 ;  /* 0x000000011e1e7824 */ /* 0x004fce00078e0a03 */
.L_x_609:
[----:B------:R-:W-:Y:S02]  /*17f0*/  ULDC.64 UR4, c[0x0][0xa10] ;  /* 0x0002840000047ab9 */ /* 0x000fe40000000a00 */
[----:B------:R-:W-:-:S04]  /*1800*/  ISETP.NE.U32.AND P0, PT, RZ, UR4, PT ;  /* 0x00000004ff007c0c */ /* 0x000fc8000bf05070 */
[----:B------:R-:W-:Y:S01]  /*1810*/  ISETP.NE.AND.EX P0, PT, RZ, UR5, PT, P0 ;  /* 0x00000005ff007c0c */ /* 0x000fe2000bf05300 */
[----:B------:R-:W-:-:S12]  /*1820*/  ULDC.64 UR4, c[0x0][0xa30] ;  /* 0x00028c0000047ab9 */ /* 0x000fd80000000a00 */
[----:B0-----:R-:W0:Y:S01]  /*1830*/  @P0 LDC.64 R4, c[0x0][0xa10] ;  /* 0x00028400ff040b82 */ /* 0x001e220000000a00 */
[----:B------:R-:W-:-:S04]  /*1840*/  ISETP.NE.U32.AND P1, PT, RZ, UR4, PT ;  /* 0x00000004ff007c0c */ /* 0x000fc8000bf25070 */
[----:B------:R-:W-:Y:S01]  /*1850*/  ISETP.NE.AND.EX P1, PT, RZ, UR5, PT, P1 ;  /* 0x00000005ff007c0c */ /* 0x000fe2000bf25310 */
[----:B0-----:R-:W-:-:S05]  /*1860*/  @P0 IMAD.WIDE R4, R213, 0x4, R4 ;  /* 0x00000004d5040825 */ /* 0x001fca00078e0204 */
[----:B------:R-:W2:Y:S04]  /*1870*/  @P0 LDG.E R0, desc[UR40][R4.64] ;  /* 0x0000002804000981 */ /* 0x000ea8000c1e1900 */
[----:B------:R-:W2:Y:S03]  /*1880*/  @P0 LDG.E R3, desc[UR40][R4.64+0x4] ;  /* 0x0000042804030981 */ /* 0x000ea6000c1e1900 */
[----:B------:R-:W-:Y:S01]  /*1890*/  @P1 IADD3 R6, P2, R214, UR4, RZ ;  /* 0x00000004d6061c10 */ /* 0x000fe2000ff5e0ff */
[----:B-----5:R-:W-:-:S03]  /*18a0*/  IMAD.MOV.U32 R154, RZ, RZ, R30 ;  /* 0x000000ffff9a7224 */ /* 0x020fc600078e001e */
[----:B------:R-:W-:-:S05]  /*18b0*/  @P1 IADD3.X R7, R215, UR5, RZ, P2, !PT ;  /* 0x00000005d7071c10 */ /* 0x000fca00097fe4ff */
[----:B------:R0:W5:Y:S01]  /*18c0*/  @P1 LDG.E R154, desc[UR40][R6.64] ;  /* 0x00000028069a1981 */ /* 0x000162000c1e1900 */
[----:B------:R-:W-:Y:S01]  /*18d0*/  IMAD.IADD R11, R30, 0x1, -R11 ;  /* 0x000000011e0b7824 */ /* 0x000fe200078e0a0b */
[----:B------:R-:W-:Y:S01]  /*18e0*/  BSSY B0, `(.L_x_610) ;  /* 0x000002a000007945 */ /* 0x000fe20003800000 */
[----:B------:R-:W-:Y:S02]  /*18f0*/  LOP3.LUT R219, R212, 0xff, RZ, 0xc0, !PT ;  /* 0x000000ffd4db7812 */ /* 0x000fe400078ec0ff */
[----:B------:R-:W-:Y:S01]  /*1900*/  SHF.R.U32.HI R212, RZ, 0x10, R212 ;  /* 0x00000010ffd47819 */ /* 0x000fe200000116d4 */
[----:B--2---:R-:W-:-:S04]  /*1910*/  @P0 IMAD.IADD R24, R3, 0x1, -R0 ;  /* 0x0000000103180824 */ /* 0x004fc800078e0a00 */
[----:B------:R-:W-:-:S04]  /*1920*/  IMAD.IADD R152, R11, 0x1, R24 ;  /* 0x000000010b987824 */ /* 0x000fc800078e0218 */
[C---:B------:R-:W-:Y:S01]  /*1930*/  VIADD R0, R152.reuse, 0x5f ;  /* 0x0000005f98007836 */ /* 0x040fe20000000000 */
[----:B------:R-:W-:-:S03]  /*1940*/  ISETP.GE.AND P3, PT, R152, 0x1, PT ;  /* 0x000000019800780c */ /* 0x000fc60003f66270 */
[----:B------:R-:W-:Y:S01]  /*1950*/  IMAD.HI R0, R0, 0x2aaaaaab, RZ ;  /* 0x2aaaaaab00007827 */ /* 0x000fe200078e02ff */
[----:B------:R-:W-:-:S04]  /*1960*/  P2R R29, PR, RZ, 0x8 ;  /* 0x00000008ff1d7803 */ /* 0x000fc80000000000 */
[----:B------:R-:W-:-:S04]  /*1970*/  SHF.R.U32.HI R3, RZ, 0x1f, R0 ;  /* 0x0000001fff037819 */ /* 0x000fc80000011600 */
[----:B------:R-:W-:Y:S01]  /*1980*/  LEA.HI.SX32 R178, R0, R3, 0x1c ;  /* 0x0000000300b27211 */ /* 0x000fe200078fe2ff */
[----:B------:R-:W-:Y:S01]  /*1990*/  IMAD.MOV.U32 R0, RZ, RZ, RZ ;  /* 0x000000ffff007224 */ /* 0x000fe200078e00ff */
[----:B0-----:R-:W-:Y:S06]  /*19a0*/  @!P3 BRA `(.L_x_611) ;  /* 0x000000000074b947 */ /* 0x001fec0003800000 */
[----:B------:R-:W-:Y:S01]  /*19b0*/  ISETP.NE.AND P0, PT, R212, RZ, PT ;  /* 0x000000ffd400720c */ /* 0x000fe20003f05270 */
[----:B------:R-:W-:-:S03]  /*19c0*/  ULDC UR4, c[0x0][0x9f0] ;  /* 0x00027c0000047ab9 */ /* 0x000fc60000000800 */
[----:B------:R-:W-:-:S04]  /*19d0*/  SEL R9, R212, UR4, P0 ;  /* 0x00000004d4097c07 */ /* 0x000fc80008000000 */
[-C--:B------:R-:W-:Y:S02]  /*19e0*/  IABS R6, R9.reuse ;  /* 0x0000000900067213 */ /* 0x080fe40000000000 */
[----:B------:R-:W-:Y:S02]  /*19f0*/  IADD3 R0, R178, -0x1, R9 ;  /* 0xffffffffb2007810 */ /* 0x000fe40007ffe009 */
[----:B------:R-:W0:Y:S01]  /*1a00*/  I2F.RP R3, R6 ;  /* 0x0000000600037306 */ /* 0x000e220000209400 */
[-C--:B------:R-:W-:Y:S02]  /*1a10*/  IABS R10, R9.reuse ;  /* 0x00000009000a7213 */ /* 0x080fe40000000000 */
[----:B------:R-:W-:Y:S02]  /*1a20*/  IABS R8, R0 ;  /* 0x0000000000087213 */ /* 0x000fe40000000000 */
[----:B------:R-:W-:-:S04]  /*1a30*/  LOP3.LUT R0, R0, R9, RZ, 0x3c, !PT ;  /* 0x0000000900007212 */ /* 0x000fc800078e3cff */
[----:B------:R-:W-:Y:S01]  /*1a40*/  ISETP.GE.AND P2, PT, R0, RZ, PT ;  /* 0x000000ff0000720c */ /* 0x000fe20003f46270 */
[----:B0-----:R-:W0:Y:S02]  /*1a50*/  MUFU.RCP R3, R3 ;  /* 0x0000000300037308 */ /* 0x001e240000001000 */
[----:B0-----:R-:W-:Y:S02]  /*1a60*/  VIADD R4, R3, 0xffffffe ;  /* 0x0ffffffe03047836 */ /* 0x001fe40000000000 */
[----:B------:R-:W-:-:S04]  /*1a70*/  IMAD.MOV R3, RZ, RZ, -R10 ;  /* 0x000000ffff037224 */ /* 0x000fc800078e0a0a */
[----:B------:R0:W1:Y:S02]  /*1a80*/  F2I.FTZ.U32.TRUNC.NTZ R5, R4 ;  /* 0x0000000400057305 */ /* 0x000064000021f000 */
[----:B0-----:R-:W-:Y:S02]  /*1a90*/  IMAD.MOV.U32 R4, RZ, RZ, RZ ;  /* 0x000000ffff047224 */ /* 0x001fe400078e00ff */
[----:B-1----:R-:W-:-:S04]  /*1aa0*/  IMAD.MOV R7, RZ, RZ, -R5 ;  /* 0x000000ffff077224 */ /* 0x002fc800078e0a05 */
[----:B------:R-:W-:-:S04]  /*1ab0*/  IMAD R7, R7, R6, RZ ;  /* 0x0000000607077224 */ /* 0x000fc800078e02ff */
[----:B------:R-:W-:-:S06]  /*1ac0*/  IMAD.HI.U32 R5, R5, R7, R4 ;  /* 0x0000000705057227 */ /* 0x000fcc00078e0004 */
[----:B------:R-:W-:-:S04]  /*1ad0*/  IMAD.HI.U32 R5, R5, R8, RZ ;  /* 0x0000000805057227 */ /* 0x000fc800078e00ff */
[----:B------:R-:W-:-:S05]  /*1ae0*/  IMAD R3, R5, R3, R8 ;  /* 0x0000000305037224 */ /* 0x000fca00078e0208 */
[----:B------:R-:W-:-:S13]  /*1af0*/  ISETP.GT.U32.AND P1, PT, R6, R3, PT ;  /* 0x000000030600720c */ /* 0x000fda0003f24070 */
[----:B------:R-:W-:Y:S02]  /*1b00*/  @!P1 IMAD.IADD R3, R3, 0x1, -R6 ;  /* 0x0000000103039824 */ /* 0x000fe400078e0a06 */
[----:B------:R-:W-:Y:S01]  /*1b10*/  @!P1 VIADD R5, R5, 0x1 ;  /* 0x0000000105059836 */ /* 0x000fe20000000000 */
[----:B------:R-:W-:Y:S02]  /*1b20*/  ISETP.NE.AND P1, PT, R9, RZ, PT ;  /* 0x000000ff0900720c */ /* 0x000fe40003f25270 */
[----:B------:R-:W-:-:S13]  /*1b30*/  ISETP.GE.U32.AND P0, PT, R3, R6, PT ;  /* 0x000000060300720c */ /* 0x000fda0003f06070 */
[----:B------:R-:W-:-:S04]  /*1b40*/  @P0 VIADD R5, R5, 0x1 ;  /* 0x0000000105050836 */ /* 0x000fc80000000000 */
[----:B------:R-:W-:-:S04]  /*1b50*/  IMAD.MOV.U32 R0, RZ, RZ, R5 ;  /* 0x000000ffff007224 */ /* 0x000fc800078e0005 */
[----:B------:R-:W-:Y:S01]  /*1b60*/  @!P2 IMAD.MOV R0, RZ, RZ, -R0 ;  /* 0x000000ffff00a224 */ /* 0x000fe200078e0a00 */
[----:B------:R-:W-:-:S07]  /*1b70*/  @!P1 LOP3.LUT R0, RZ, R9, RZ, 0x33, !PT ;  /* 0x00000009ff009212 */ /* 0x000fce00078e33ff */
.L_x_611:
[----:B------:R-:W-:Y:S05]  /*1b80*/  BSYNC B0 ;  /* 0x0000000000007941 */ /* 0x000fea0003800000 */
.L_x_610:
[----:B------:R-:W-:-:S05]  /*1b90*/  IMAD R3, R219, R0, RZ ;  /* 0x00000000db037224 */ /* 0x000fca00078e02ff */
[C---:B------:R-:W-:Y:S01]  /*1ba0*/  VIADDMNMX R0, R3.reuse, R0, R178, PT ;  /* 0x0000000003007246 */ /* 0x040fe200038001b2 */
[----:B------:R-:W-:-:S04]  /*1bb0*/  IMAD R3, R3, 0x60, -R11 ;  /* 0x0000006003037824 */ /* 0x000fc800078e0a0b */
[----:B------:R-:W-:Y:S01]  /*1bc0*/  IMAD R5, R0, 0x60, -R11 ;  /* 0x0000006000057824 */ /* 0x000fe200078e0a0b */
[----:B------:R-:W-:-:S04]  /*1bd0*/  VIMNMX R3, RZ, R3, !PT ;  /* 0x00000003ff037248 */ /* 0x000fc80007fe0100 */
[----:B------:R-:W-:Y:S01]  /*1be0*/  VIMNMX R0, R5, R24, PT ;  /* 0x0000001805007248 */ /* 0x000fe20003fe0100 */
[----:B------:R-:W-:-:S03]  /*1bf0*/  IMAD.WIDE.U32 R4, R3, -0x55555555, RZ ;  /* 0xaaaaaaab03047825 */ /* 0x000fc600078e00ff */
[----:B------:R-:W-:Y:S02]  /*1c00*/  ISETP.GT.AND P0, PT, R0, R3, PT ;  /* 0x000000030000720c */ /* 0x000fe40003f04270 */
[----:B------:R-:W-:-:S05]  /*1c10*/  SHF.R.U32.HI R28, RZ, 0x6, R5 ;  /* 0x00000006ff1c7819 */ /* 0x000fca0000011605 */
[----:B------:R-:W-:-:S06]  /*1c20*/  IMAD.MOV.U32 R27, RZ, RZ, R28 ;  /* 0x000000ffff1b7224 */ /* 0x000fcc00078e001c */
[----:B------:R-:W-:-:S04]  /*1c30*/  @P0 VIADD R0, R0, 0x5f ;  /* 0x0000005f00000836 */ /* 0x000fc80000000000 */
[----:B------:R-:W-:-:S05]  /*1c40*/  @P0 IMAD.HI R0, R0, 0x2aaaaaab, RZ ;  /* 0x2aaaaaab00000827 */ /* 0x000fca00078e02ff */
[----:B------:R-:W-:-:S04]  /*1c50*/  @P0 SHF.R.U32.HI R3, RZ, 0x1f, R0 ;  /* 0x0000001fff030819 */ /* 0x000fc80000011600 */
[----:B------:R-:W-:Y:S02]  /*1c60*/  @P0 LEA.HI.SX32 R27, R0, R3, 0x1c ;  /* 0x00000003001b0211 */ /* 0x000fe400078fe2ff */
[----:B------:R-:W-:Y:S02]  /*1c70*/  PLOP3.LUT P0, PT, PT, PT, PT, 0x80, 0x0 ;  /* 0x000000000000781c */ /* 0x000fe40003f0f070 */
[----:B------:R-:W-:-:S13]  /*1c80*/  ISETP.GT.AND P1, PT, R27, R28, PT ;  /* 0x0000001c1b00720c */ /* 0x000fda0003f24270 */
[----:B------:R-:W-:Y:S05]  /*1c90*/  @!P1 BRA `(.L_x_612) ;  /* 0x00000040008c9947 */ /* 0x000fea0003800000 */
[----:B------:R-:W-:Y:S01]  /*1ca0*/  VIADD R26, R19, 0x1c400 ;  /* 0x0001c400131a7836 */ /* 0x000fe20000000000 */
[----:B------:R-:W-:Y:S04]  /*1cb0*/  BSSY B6, `(.L_x_613) ;  /* 0x0000013000067945 */ /* 0x000fe80003800000 */
[----:B------:R-:W-:-:S13]  /*1cc0*/  LOP3.LUT P0, RZ, R26, 0x3ff, RZ, 0xc0, !PT ;  /* 0x000003ff1aff7812 */ /* 0x000fda000780c0ff */
[----:B------:R-:W-:Y:S05]  /*1cd0*/  @!P0 BRA `(.L_x_614) ;  /* 0x0000000000408947 */ /* 0x000fea0003800000 */
[----:B------:R-:W-:Y:S01]  /*1ce0*/  MOV R14, 0x0 ;  /* 0x00000000000e7802 */ /* 0x000fe20000000f00 */
[----:B------:R-:W-:Y:S01]  /*1cf0*/  ULDC.64 UR4, c[0x4][0x98] ;  /* 0x0100260000047ab9 */ /* 0x000fe20000000a00 */
[----:B------:R-:W-:Y:S01]  /*1d00*/  ULDC.64 UR6, c[0x4][0x30] ;  /* 0x01000c0000067ab9 */ /* 0x000fe20000000a00 */
[----:B------:R-:W-:Y:S02]  /*1d10*/  IMAD.U32 R4, RZ, RZ, UR4 ;  /* 0x00000004ff047e24 */ /* 0x000fe4000f8e00ff */
[----:B------:R-:W-:Y:S01]  /*1d20*/  IMAD.U32 R5, RZ, RZ, UR5 ;  /* 0x00000005ff057e24 */ /* 0x000fe2000f8e00ff */
[----:B------:R-:W0:Y:S01]  /*1d30*/  LDC.64 R14, c[0x4][R14] ;  /* 0x010000000e0e7b82 */ /* 0x000e220000000a00 */
[----:B------:R-:W-:Y:S01]  /*1d40*/  ULDC.64 UR4, c[0x4][0xa0] ;  /* 0x0100280000047ab9 */ /* 0x000fe20000000a00 */
        /* <DEDUP_REMOVED lines=8> */
[----:B0----5:R-:W-:Y:S05]  /*1dd0*/  CALL.ABS.NOINC R14 ;  /* 0x000000000e007343 */ /* 0x021fea0003c00000 */
.L_x_614:
[----:B------:R-:W-:Y:S05]  /*1de0*/  BSYNC B6 ;  /* 0x0000000000067941 */ /* 0x000fea0003800000 */
.L_x_613:
        /* <DEDUP_REMOVED lines=20> */
.L_x_616:
[----:B------:R-:W-:Y:S05]  /*1f30*/  BSYNC B6 ;  /* 0x0000000000067941 */ /* 0x000fea0003800000 */
.L_x_615:
[----:B------:R-:W-:Y:S01]  /*1f40*/  ULDC.64 UR4, c[0x0][0x9f8] ;  /* 0x00027e0000047ab9 */ /* 0x000fe20000000a00 */
[----:B------:R-:W-:Y:S01]  /*1f50*/  IMAD.MOV.U32 R0, RZ, RZ, R213 ;  /* 0x000000ffff007224 */ /* 0x000fe200078e00d5 */
[----:B------:R-:W-:Y:S01]  /*1f60*/  ISETP.NE.U32.AND P0, PT, RZ, UR4, PT ;  /* 0x00000004ff007c0c */ /* 0x000fe2000bf05070 */
[----:B------:R-:W0:Y:S03]  /*1f70*/  LDC.64 R8, c[0x0][0x300] ;  /* 0x0000c000ff087b82 */ /* 0x000e260000000a00 */
[----:B------:R-:W-:Y:S01]  /*1f80*/  ISETP.NE.AND.EX P0, PT, RZ, UR5, PT, P0 ;  /* 0x00000005ff007c0c */ /* 0x000fe2000bf05300 */
[----:B------:R-:W1:Y:S01]  /*1f90*/  S2R R38, SR_TID.X ;  /* 0x0000000000267919 */ /* 0x000e620000002100 */
[----:B------:R-:W2:Y:S01]  /*1fa0*/  S2R R11, SR_TID.X ;  /* 0x00000000000b7919 */ /* 0x000ea20000002100 */
[----:B------:R-:W-:Y:S01]  /*1fb0*/  IMAD.IADD R59, R31, 0x1, R30 ;  /* 0x000000011f3b7824 */ /* 0x000fe200078e021e */
[----:B------:R-:W-:Y:S01]  /*1fc0*/  SHF.R.S32.HI R17, RZ, 0x1f, R16 ;  /* 0x0000001fff117819 */ /* 0x000fe20000011410 */
[----:B------:R-:W3:Y:S08]  /*1fd0*/  LDC.64 R56, c[0x0][0x408] ;  /* 0x00010200ff387b82 */ /* 0x000ef00000000a00 */
[----:B------:R-:W-:Y:S01]  /*1fe0*/  @P0 IADD3 R6, P1, R214, UR4, RZ ;  /* 0x00000004d6060c10 */ /* 0x000fe2000ff3e0ff */
[----:B------:R-:W-:-:S02]  /*1ff0*/  VIADD R62, R16, 0x40 ;  /* 0x00000040103e7836 */ /* 0x000fc40000000000 */
[----:B------:R-:W-:Y:S01]  /*2000*/  VIADD R63, R16, 0x60 ;  /* 0x00000060103f7836 */ /* 0x000fe20000000000 */
[----:B------:R-:W-:Y:S01]  /*2010*/  @P0 IADD3.X R7, R215, UR5, RZ, P1, !PT ;  /* 0x00000005d7070c10 */ /* 0x000fe20008ffe4ff */
[----:B------:R-:W-:Y:S01]  /*2020*/  ULDC.64 UR4, c[0x0][0xa08] ;  /* 0x0002820000047ab9 */ /* 0x000fe20000000a00 */
[----:B------:R-:W4:Y:S03]  /*2030*/  LDC R43, c[0x0][0x3f4] ;  /* 0x0000fd00ff2b7b82 */ /* 0x000f260000000800 */
[----:B------:R3:W4:Y:S01]  /*2040*/  @P0 LDG.E R0, desc[UR40][R6.64] ;  /* 0x0000002806000981 */ /* 0x000722000c1e1900 */
[----:B------:R-:W-:Y:S01]  /*2050*/  SHF.R.S32.HI R33, RZ, 0x1f, R59 ;  /* 0x0000001fff217819 */ /* 0x000fe2000001143b */
[-C--:B0-----:R-:W-:Y:S01]  /*2060*/  IMAD.WIDE.U32 R4, R59, R8.reuse, RZ ;  /* 0x000000083b047225 */ /* 0x081fe200078e00ff */
[----:B------:R-:W-:Y:S02]  /*2070*/  ISETP.NE.U32.AND P0, PT, RZ, UR4, PT ;  /* 0x00000004ff007c0c */ /* 0x000fe4000bf05070 */
[----:B------:R-:W0:Y:S01]  /*2080*/  LDC.64 R14, c[0x0][0x3f8] ;  /* 0x0000fe00ff0e7b82 */ /* 0x000e220000000a00 */
[-C--:B------:R-:W-:Y:S01]  /*2090*/  IMAD R10, R33, R8.reuse, RZ ;  /* 0x00000008210a7224 */ /* 0x080fe200078e02ff */
[----:B------:R-:W-:Y:S01]  /*20a0*/  ISETP.NE.AND.EX P0, PT, RZ, UR5, PT, P0 ;  /* 0x00000005ff007c0c */ /* 0x000fe2000bf05300 */
[----:B------:R-:W-:Y:S01]  /*20b0*/  ULDC.64 UR4, c[0x0][0x308] ;  /* 0x0000c20000047ab9 */ /* 0x000fe20000000a00 */
[----:B------:R-:W-:Y:S01]  /*20c0*/  IMAD.WIDE.U32 R60, R18, R8, R16 ;  /* 0x00000008123c7225 */ /* 0x000fe200078e0010 */
[----:B------:R-:W-:-:S02]  /*20d0*/  SHF.R.S32.HI R23, RZ, 0x1f, R22 ;  /* 0x0000001fff177819 */ /* 0x000fc40000011416 */
[----:B-1----:R-:W-:Y:S01]  /*20e0*/  SHF.R.U32.HI R38, RZ, 0x7, R38 ;  /* 0x00000007ff267819 */ /* 0x002fe20000011626 */
[----:B------:R-:W-:Y:S01]  /*20f0*/  IMAD R3, R59, R9, R10 ;  /* 0x000000093b037224 */ /* 0x000fe200078e020a */
[----:B------:R-:W-:Y:S01]  /*2100*/  SHF.L.U64.HI R66, R8, 0x6, R9 ;  /* 0x0000000608427819 */ /* 0x000fe20000010209 */
[----:B--2---:R-:W-:Y:S01]  /*2110*/  VIADD R11, R11, 0xffffff80 ;  /* 0xffffff800b0b7836 */ /* 0x004fe20000000000 */
[----:B------:R-:W-:Y:S01]  /*2120*/  ISETP.NE.AND P6, PT, R38, 0x1, PT ;  /* 0x000000012600780c */ /* 0x000fe20003fc5270 */
[----:B------:R-:W-:Y:S01]  /*2130*/  IMAD.IADD R5, R5, 0x1, R3 ;  /* 0x0000000105057824 */ /* 0x000fe200078e0203 */
[----:B---3--:R-:W-:Y:S01]  /*2140*/  SHF.L.U64.HI R70, R56, 0x6, R57 ;  /* 0x0000000638467819 */ /* 0x008fe20000010239 */
[----:B------:R-:W-:Y:S01]  /*2150*/  VIADD R10, R16, 0xc0 ;  /* 0x000000c0100a7836 */ /* 0x000fe20000000000 */
[----:B------:R-:W-:Y:S01]  /*2160*/  SHF.R.S32.HI R6, RZ, 0x1f, R11 ;  /* 0x0000001fff067819 */ /* 0x000fe2000001140b */
[----:B------:R-:W-:Y:S01]  /*2170*/  IMAD.WIDE.U32 R4, R211, UR4, R4 ;  /* 0x00000004d3047c25 */ /* 0x000fe2000f8e0004 */
[----:B------:R-:W-:-:S02]  /*2180*/  SHF.R.S32.HI R72, RZ, 0x1f, R216 ;  /* 0x0000001fff487819 */ /* 0x000fc400000114d8 */
[----:B------:R-:W-:Y:S01]  /*2190*/  LEA.HI R36, R6, R11, RZ, 0x2 ;  /* 0x0000000b06247211 */ /* 0x000fe200078f10ff */
[----:B------:R-:W-:Y:S01]  /*21a0*/  IMAD R5, R211, UR5, R5 ;  /* 0x00000005d3057c24 */ /* 0x000fe2000f8e0205 */
[----:B------:R-:W-:Y:S01]  /*21b0*/  ULDC.64 UR4, c[0x0][0x310] ;  /* 0x0000c40000047ab9 */ /* 0x000fe20000000a00 */
[C---:B------:R-:W-:Y:S02]  /*21c0*/  VIADD R64, R16.reuse, 0x80 ;  /* 0x0000008010407836 */ /* 0x040fe40000000000 */
[----:B------:R-:W-:Y:S01]  /*21d0*/  VIADD R65, R16, 0xa0 ;  /* 0x000000a010417836 */ /* 0x000fe20000000000 */
[----:B0-----:R-:W-:Y:S01]  /*21e0*/  SHF.L.U64.HI R68, R14, 0x6, R15 ;  /* 0x000000060e447819 */ /* 0x001fe2000001020f */
[----:B------:R-:W-:Y:S02]  /*21f0*/  IMAD R30, R220, R56, RZ ;  /* 0x00000038dc1e7224 */ /* 0x000fe400078e02ff */
[----:B------:R-:W-:Y:S01]  /*2200*/  VIADD R73, R38, 0x8 ;  /* 0x0000000826497836 */ /* 0x000fe20000000000 */
[----:B------:R-:W-:Y:S01]  /*2210*/  SHF.R.U32.HI R38, RZ, 0x3, R205 ;  /* 0x00000003ff267819 */ /* 0x000fe200000116cd */
[----:B------:R-:W-:-:S02]  /*2220*/  IMAD R39, R18, R57, R30 ;  /* 0x0000003912277224 */ /* 0x000fc400078e021e */
[----:B------:R-:W-:-:S04]  /*2230*/  IMAD.WIDE.U32 R30, R18, R56, R16 ;  /* 0x00000038121e7225 */ /* 0x000fc800078e0010 */
[----:B------:R-:W-:Y:S02]  /*2240*/  IMAD.IADD R31, R39, 0x1, R31 ;  /* 0x00000001271f7824 */ /* 0x000fe400078e021f */
[----:B------:R-:W-:Y:S02]  /*2250*/  IMAD.MOV.U32 R88, RZ, RZ, 0x20 ;  /* 0x00000020ff587424 */ /* 0x000fe400078e00ff */
[----:B------:R-:W-:Y:S02]  /*2260*/  IMAD R75, R9, 0x60, RZ ;  /* 0x00000060094b7824 */ /* 0x000fe400078e02ff */
[----:B------:R-:W-:Y:S02]  /*2270*/  IMAD.SHL.U32 R67, R8, 0x40, RZ ;  /* 0x0000004008437824 */ /* 0x000fe400078e00ff */
[----:B------:R-:W-:Y:S02]  /*2280*/  IMAD.SHL.U32 R69, R14, 0x40, RZ ;  /* 0x000000400e457824 */ /* 0x000fe400078e00ff */
[----:B------:R-:W-:-:S02]  /*2290*/  IMAD R77, R57, 0x60, RZ ;  /* 0x00000060394d7824 */ /* 0x000fc400078e02ff */
[----:B------:R-:W-:Y:S02]  /*22a0*/  IMAD.SHL.U32 R71, R56, 0x40, RZ ;  /* 0x0000004038477824 */ /* 0x000fe400078e00ff */
[----:B-----5:R-:W-:-:S04]  /*22b0*/  IMAD.WIDE.U32 R30, R154, R56, R30 ;  /* 0x000000389a1e7225 */ /* 0x020fc800078e001e */
[----:B----4-:R-:W-:Y:S01]  /*22c0*/  IMAD.SHL.U32 R74, R43, 0x2, RZ ;  /* 0x000000022b4a7824 */ /* 0x010fe200078e00ff */
[----:B------:R-:W-:Y:S02]  /*22d0*/  SHF.R.S32.HI R3, RZ, 0x1f, R0 ;  /* 0x0000001fff037819 */ /* 0x000fe40000011400 */
[----:B------:R-:W-:Y:S02]  /*22e0*/  SEL R21, R0, RZ, !P0 ;  /* 0x000000ff00157207 */ /* 0x000fe40004000000 */
[----:B------:R-:W-:Y:S01]  /*22f0*/  SEL R20, R3, RZ, !P0 ;  /* 0x000000ff03147207 */ /* 0x000fe20004000000 */
[----:B------:R-:W-:Y:S02]  /*2300*/  IMAD R3, R220, R8, RZ ;  /* 0x00000008dc037224 */ /* 0x000fe400078e02ff */
[----:B------:R-:W-:-:S04]  /*2310*/  IMAD.WIDE.U32 R4, R21, UR4, R4 ;  /* 0x0000000415047c25 */ /* 0x000fc8000f8e0004 */
[----:B------:R-:W-:Y:S02]  /*2320*/  IMAD R0, R20, UR4, RZ ;  /* 0x0000000414007c24 */ /* 0x000fe4000f8e02ff */
[----:B------:R-:W-:Y:S01]  /*2330*/  IMAD R13, R18, R9, R3 ;  /* 0x00000009120d7224 */ /* 0x000fe200078e0203 */
[----:B------:R-:W-:Y:S01]  /*2340*/  IADD3 R3, P2, R4, R60, RZ ;  /* 0x0000003c04037210 */ /* 0x000fe20007f5e0ff */
[----:B------:R-:W-:Y:S01]  /*2350*/  IMAD R11, R21, UR5, R0 ;  /* 0x00000005150b7c24 */ /* 0x000fe2000f8e0200 */
[----:B------:R-:W-:Y:S05]  /*2360*/  @!P6 WARPSYNC.ALL ;  /* 0x000000000000e948 */ /* 0x000fea0003800000 */
[C---:B------:R-:W-:Y:S01]  /*2370*/  VIADD R0, R16.reuse, 0x20 ;  /* 0x0000002010007836 */ /* 0x040fe20000000000 */
[----:B------:R-:W-:Y:S01]  /*2380*/  ULDC UR4, c[0x0][0x320] ;  /* 0x0000c80000047ab9 */ /* 0x000fe20000000800 */
[----:B------:R-:W-:Y:S01]  /*2390*/  IMAD.IADD R60, R5, 0x1, R11 ;  /* 0x00000001053c7824 */ /* 0x000fe200078e020b */
[----:B------:R-:W-:Y:S01]  /*23a0*/  @!P6 BAR.SYNC.DEFER_BLOCKING 0x9, 0x100 ;  /* 0x024400000000eb1d */ /* 0x000fe20000010000 */
[C---:B------:R-:W-:Y:S01]  /*23b0*/  ISETP.GE.AND P0, PT, R16.reuse, UR4, PT ;  /* 0x0000000410007c0c */ /* 0x040fe2000bf06270 */
[----:B------:R-:W-:Y:S01]  /*23c0*/  VIADD R11, R16, 0xe0 ;  /* 0x000000e0100b7836 */ /* 0x000fe20000000000 */
[----:B------:R-:W-:Y:S01]  /*23d0*/  ISETP.GE.AND P1, PT, R0, UR4, PT ;  /* 0x0000000400007c0c */ /* 0x000fe2000bf26270 */
[----:B------:R-:W-:Y:S01]  /*23e0*/  IMAD.WIDE.U32 R8, R8, 0x60, RZ ;  /* 0x0000006008087825 */ /* 0x000fe200078e00ff */
[----:B------:R-:W-:Y:S01]  /*23f0*/  SEL R6, RZ, 0x1, P0 ;  /* 0x00000001ff067807 */ /* 0x000fe20000000000 */
[----:B------:R-:W-:Y:S01]  /*2400*/  ULDC.64 UR6, c[0x0][0x330] ;  /* 0x0000cc0000067ab9 */ /* 0x000fe20000000a00 */
[----:B------:R-:W-:Y:S01]  /*2410*/  SEL R7, RZ, 0xffffffff, P1 ;  /* 0xffffffffff077807 */ /* 0x000fe20000800000 */
[----:B------:R-:W-:Y:S01]  /*2420*/  IMAD.IADD R75, R9, 0x1, R75 ;  /* 0x00000001094b7824 */ /* 0x000fe200078e024b */
[----:B------:R-:W-:-:S02]  /*2430*/  IADD3.X R61, R60, R61, R13, P2, !PT ;  /* 0x0000003d3c3d7210 */ /* 0x000fc400017fe40d */
[----:B------:R-:W-:Y:S01]  /*2440*/  ISETP.GE.AND P1, PT, R62, UR4, PT ;  /* 0x000000043e007c0c */ /* 0x000fe2000bf26270 */
[----:B------:R-:W-:Y:S01]  /*2450*/  IMAD.SHL.U32 R7, R7, 0x2, RZ ;  /* 0x0000000207077824 */ /* 0x000fe200078e00ff */
[----:B------:R-:W-:Y:S02]  /*2460*/  ISETP.GE.AND P2, PT, R63, UR4, PT ;  /* 0x000000043f007c0c */ /* 0x000fe4000bf46270 */
[----:B------:R-:W-:Y:S02]  /*2470*/  ISETP.GE.AND P0, PT, R10, UR4, PT ;  /* 0x000000040a007c0c */ /* 0x000fe4000bf06270 */
[----:B------:R-:W-:Y:S02]  /*2480*/  ISETP.GE.AND P3, PT, R11, UR4, PT ;  /* 0x000000040b007c0c */ /* 0x000fe4000bf66270 */
[----:B------:R-:W-:Y:S01]  /*2490*/  LOP3.LUT R10, R7, 0x2, R6, 0xe2, !PT ;  /* 0x00000002070a7812 */ /* 0x000fe200078ee206 */
[----:B------:R-:W-:Y:S01]  /*24a0*/  IMAD.WIDE.U32 R6, R211, UR6, R16 ;  /* 0x00000006d3067c25 */ /* 0x000fe2000f8e0010 */
[----:B------:R-:W-:-:S02]  /*24b0*/  SEL R11, RZ, 0x4, P1 ;  /* 0x00000004ff0b7807 */ /* 0x000fc40000800000 */
[----:B------:R-:W-:Y:S01]  /*24c0*/  SEL R12, RZ, 0x8, P2 ;  /* 0x00000008ff0c7807 */ /* 0x000fe20001000000 */
[----:B------:R-:W-:Y:S01]  /*24d0*/  IMAD R7, R211, UR7, R7 ;  /* 0x00000007d3077c24 */ /* 0x000fe2000f8e0207 */
[----:B------:R-:W-:Y:S02]  /*24e0*/  ISETP.GE.AND P1, PT, R64, UR4, PT ;  /* 0x0000000440007c0c */ /* 0x000fe4000bf26270 */
[----:B------:R-:W-:Y:S01]  /*24f0*/  ISETP.GE.AND P2, PT, R65, UR4, PT ;  /* 0x0000000441007c0c */ /* 0x000fe2000bf46270 */
[----:B------:R-:W-:Y:S01]  /*2500*/  ULDC.64 UR4, c[0x0][0x338] ;  /* 0x0000ce0000047ab9 */ /* 0x000fe20000000a00 */
[----:B------:R-:W-:Y:S01]  /*2510*/  LOP3.LUT R10, R12, R10, R11, 0xfe, !PT ;  /* 0x0000000a0c0a7212 */ /* 0x000fe200078efe0b */
[----:B------:R-:W-:Y:S01]  /*2520*/  IMAD R13, R20, UR4, RZ ;  /* 0x00000004140d7c24 */ /* 0x000fe2000f8e02ff */
[----:B------:R-:W-:Y:S01]  /*2530*/  SEL R11, RZ, 0x10, P1 ;  /* 0x00000010ff0b7807 */ /* 0x000fe20000800000 */
[C---:B------:R-:W-:Y:S01]  /*2540*/  IMAD.WIDE.U32 R6, R21.reuse, UR4, R6 ;  /* 0x0000000415067c25 */ /* 0x040fe2000f8e0006 */
[----:B------:R-:W-:Y:S01]  /*2550*/  SEL R12, RZ, 0x20, P2 ;  /* 0x00000020ff0c7807 */ /* 0x000fe20001000000 */
[----:B------:R-:W-:Y:S01]  /*2560*/  ULDC UR4, c[0x0][0x2f4] ;  /* 0x0000bd0000047ab9 */ /* 0x000fe20000000800 */
[----:B------:R-:W-:Y:S01]  /*2570*/  IADD3 R58, P1, R18, R59, RZ ;  /* 0x0000003b123a7210 */ /* 0x000fe20007f3e0ff */
[----:B------:R-:W-:Y:S01]  /*2580*/  IMAD R41, R21, UR5, R13 ;  /* 0x0000000515297c24 */ /* 0x000fe2000f8e020d */
[----:B------:R-:W-:Y:S01]  /*2590*/  LOP3.LUT R11, R12, R10, R11, 0xfe, !PT ;  /* 0x0000000a0c0b7212 */ /* 0x000fe200078efe0b */
[----:B------:R-:W-:Y:S01]  /*25a0*/  IMAD.WIDE.U32 R20, R18, R56, R22 ;  /* 0x0000003812147225 */ /* 0x000fe200078e0016 */
[----:B------:R-:W-:-:S02]  /*25b0*/  SEL R10, RZ, 0x40, P0 ;  /* 0x00000040ff0a7807 */ /* 0x000fc40000000000 */
[----:B------:R-:W-:Y:S01]  /*25c0*/  ISETP.GE.AND P0, PT, R16, R43, PT ;  /* 0x0000002b1000720c */ /* 0x000fe20003f06270 */
[----:B------:R-:W-:Y:S01]  /*25d0*/  IMAD.IADD R21, R21, 0x1, R39 ;  /* 0x0000000115157824 */ /* 0x000fe200078e0227 */
[----:B------:R-:W-:Y:S01]  /*25e0*/  SHF.R.S32.HI R39, RZ, 0x1f, R36 ;  /* 0x0000001fff277819 */ /* 0x000fe20000011424 */
[----:B------:R-:W-:Y:S01]  /*25f0*/  IMAD.WIDE.U32 R12, R18, R14, R16 ;  /* 0x0000000e120c7225 */ /* 0x000fe200078e0010 */
[----:B------:R-:W-:Y:S02]  /*2600*/  LOP3.LUT R94, R11, R10, RZ, 0xfc, !PT ;  /* 0x0000000a0b5e7212 */ /* 0x000fe400078efcff */
[----:B------:R-:W-:Y:S01]  /*2610*/  LEA.HI R39, R39, R18, RZ, 0x3 ;  /* 0x0000001227277211 */ /* 0x000fe200078f18ff */
[CC--:B------:R-:W-:Y:S01]  /*2620*/  IMAD R10, R220.reuse, R14.reuse, RZ ;  /* 0x0000000edc0a7224 */ /* 0x0c0fe200078e02ff */
[----:B------:R-:W-:Y:S01]  /*2630*/  SEL R35, R43, RZ, P0 ;  /* 0x000000ff2b237207 */ /* 0x000fe20000000000 */
[----:B------:R-:W-:Y:S01]  /*2640*/  IMAD.X R59, R220, 0x1, R33, P1 ;  /* 0x00000001dc3b7824 */ /* 0x000fe200008e0621 */
[----:B------:R-:W-:Y:S01]  /*2650*/  LOP3.LUT R39, R39, 0xfffffff8, RZ, 0xc0, !PT ;  /* 0xfffffff827277812 */ /* 0x000fe200078ec0ff */
[C---:B------:R-:W-:Y:S01]  /*2660*/  IMAD R37, R18.reuse, R15, R10 ;  /* 0x0000000f12257224 */ /* 0x040fe200078e020a */
[----:B------:R-:W-:Y:S01]  /*2670*/  SEL R93, RZ, 0xffffff80, P3 ;  /* 0xffffff80ff5d7807 */ /* 0x000fe20001800000 */
[----:B------:R-:W-:Y:S01]  /*2680*/  IMAD.WIDE.U32 R10, R18, R14, R22 ;  /* 0x0000000e120a7225 */ /* 0x000fe200078e0016 */
[----:B------:R-:W-:-:S02]  /*2690*/  ISETP.GE.AND P2, PT, R0, UR4, PT ;  /* 0x0000000400007c0c */ /* 0x000fc4000bf46270 */
[----:B------:R-:W-:Y:S01]  /*26a0*/  LOP3.LUT R93, R94, 0x80, R93, 0xc8, !PT ;  /* 0x000000805e5d7812 */ /* 0x000fe200078ec85d */
[----:B------:R-:W-:Y:S01]  /*26b0*/  IMAD.IADD R35, R16, 0x1, R35 ;  /* 0x0000000110237824 */ /* 0x000fe200078e0223 */
[----:B------:R-:W-:Y:S01]  /*26c0*/  LOP3.LUT R94, R94, 0x40, RZ, 0xc0, !PT ;  /* 0x000000405e5e7812 */ /* 0x000fe200078ec0ff */
[----:B------:R-:W-:Y:S02]  /*26d0*/  IMAD.IADD R39, R18, 0x1, -R39 ;  /* 0x0000000112277824 */ /* 0x000fe400078e0a27 */
[----:B------:R-:W-:Y:S01]  /*26e0*/  IMAD.IADD R11, R11, 0x1, R37 ;  /* 0x000000010b0b7824 */ /* 0x000fe200078e0225 */
[----:B------:R-:W-:Y:S01]  /*26f0*/  SHF.R.S32.HI R32, RZ, 0x1f, R35 ;  /* 0x0000001fff207819 */ /* 0x000fe20000011423 */
[----:B------:R-:W-:Y:S01]  /*2700*/  IMAD.IADD R13, R37, 0x1, R13 ;  /* 0x00000001250d7824 */ /* 0x000fe200078e020d */
[----:B------:R-:W-:Y:S01]  /*2710*/  SHF.R.S32.HI R37, RZ, 0x1f, R154 ;  /* 0x0000001fff257819 */ /* 0x000fe2000001149a */
[----:B------:R-:W-:Y:S01]  /*2720*/  IMAD.SHL.U32 R82, R39, 0x40, RZ ;  /* 0x0000004027527824 */ /* 0x000fe200078e00ff */
[----:B------:R-:W-:Y:S01]  /*2730*/  LEA.HI R32, R32, R35, RZ, 0x3 ;  /* 0x0000002320207211 */ /* 0x000fe200078f18ff */
[----:B------:R-:W-:Y:S01]  /*2740*/  IMAD R35, R15, 0x60, RZ ;  /* 0x000000600f237824 */ /* 0x000fe200078e02ff */
[----:B------:R-:W-:Y:S01]  /*2750*/  LOP3.LUT P1, RZ, R39, 0x4, RZ, 0xc0, !PT ;  /* 0x0000000427ff7812 */ /* 0x000fe2000782c0ff */
[C---:B------:R-:W-:Y:S01]  /*2760*/  IMAD R34, R37.reuse, R14, RZ ;  /* 0x0000000e25227224 */ /* 0x040fe200078e02ff */
[----:B------:R-:W-:Y:S01]  /*2770*/  LOP3.LUT R82, R82, 0x1c0, RZ, 0xc0, !PT ;  /* 0x000001c052527812 */ /* 0x000fe200078ec0ff */
[----:B------:R-:W-:Y:S01]  /*2780*/  IMAD R37, R37, R56, RZ ;  /* 0x0000003825257224 */ /* 0x000fe200078e02ff */
[----:B------:R-:W-:Y:S01]  /*2790*/  LOP3.LUT R33, R205, 0x38, R32, 0xf8, !PT ;  /* 0x00000038cd217812 */ /* 0x000fe200078ef820 */
[C---:B------:R-:W-:Y:S01]  /*27a0*/  IMAD R79, R154.reuse, R15, R34 ;  /* 0x0000000f9a4f7224 */ /* 0x040fe200078e0222 */
[----:B------:R-:W-:Y:S01]  /*27b0*/  SHF.R.U32.HI R85, RZ, 0x3, R82 ;  /* 0x00000003ff557819 */ /* 0x000fe20000011652 */
[----:B------:R-:W-:Y:S01]  /*27c0*/  IMAD.WIDE.U32 R10, R154, R14, R10 ;  /* 0x0000000e9a0a7225 */ /* 0x000fe200078e000a */
[----:B------:R-:W-:-:S02]  /*27d0*/  LOP3.LUT R34, R82, 0x18, R16, 0xf8, !PT ;  /* 0x0000001852227812 */ /* 0x000fc400078ef810 */
[----:B------:R-:W-:Y:S01]  /*27e0*/  LOP3.LUT R33, R33, R38, RZ, 0x3c, !PT ;  /* 0x0000002621217212 */ /* 0x000fe200078e3cff */
[----:B------:R-:W-:Y:S01]  /*27f0*/  IMAD.WIDE.U32 R12, R154, R14, R12 ;  /* 0x0000000e9a0c7225 */ /* 0x000fe200078e000c */
[--C-:B------:R-:W-:Y:S02]  /*2800*/  SHF.R.S32.HI R83, RZ, 0x3, R32.reuse ;  /* 0x00000003ff537819 */ /* 0x100fe40000011420 */
[----:B------:R-:W-:Y:S01]  /*2810*/  LOP3.LUT R84, R32, 0xfffffff8, RZ, 0xc0, !PT ;  /* 0xfffffff820547812 */ /* 0x000fe200078ec0ff */
[----:B------:R-:W-:Y:S01]  /*2820*/  IMAD.IADD R87, R208, 0x1, R33 ;  /* 0x00000001d0577824 */ /* 0x000fe200078e0221 */
[----:B------:R-:W-:Y:S01]  /*2830*/  LOP3.LUT R32, R82, 0x38, R32, 0xf8, !PT ;  /* 0x0000003852207812 */ /* 0x000fe200078ef820 */
[----:B------:R-:W-:Y:S01]  /*2840*/  IMAD R37, R154, R57, R37 ;  /* 0x000000399a257224 */ /* 0x000fe200078e0225 */
[----:B------:R-:W-:Y:S01]  /*2850*/  LOP3.LUT R89, R34, R85, RZ, 0x3c, !PT ;  /* 0x0000005522597212 */ /* 0x000fe200078e3cff */
[----:B------:R-:W-:Y:S01]  /*2860*/  IMAD.WIDE.U32 R20, R154, R56, R20 ;  /* 0x000000389a147225 */ /* 0x000fe200078e0014 */
[----:B------:R-:W-:-:S02]  /*2870*/  SEL R88, R88, 0xffffffe0, !P1 ;  /* 0xffffffe058587807 */ /* 0x000fc40004800000 */
[----:B------:R-:W-:Y:S01]  /*2880*/  LOP3.LUT R33, R32, R85, RZ, 0x3c, !PT ;  /* 0x0000005520217212 */ /* 0x000fe200078e3cff */
[----:B------:R-:W-:Y:S01]  /*2890*/  IMAD.WIDE.U32 R14, R14, 0x60, RZ ;  /* 0x000000600e0e7825 */ /* 0x000fe200078e00ff */
[----:B------:R-:W-:Y:S02]  /*28a0*/  SHF.R.S32.HI R86, RZ, 0x1f, R84 ;  /* 0x0000001fff567819 */ /* 0x000fe40000011454 */
[----:B------:R-:W-:Y:S01]  /*28b0*/  ISETP.GE.AND P1, PT, R16, UR4, PT ;  /* 0x0000000410007c0c */ /* 0x000fe2000bf26270 */
[----:B------:R-:W-:-:S04]  /*28c0*/  IMAD.WIDE.U32 R56, R56, 0x60, RZ ;  /* 0x0000006038387825 */ /* 0x000fc800078e00ff */
[----:B------:R-:W-:Y:S02]  /*28d0*/  IMAD R89, R206, 0x200, R89 ;  /* 0x00000200ce597824 */ /* 0x000fe400078e0259 */
[----:B------:R-:W-:Y:S02]  /*28e0*/  IMAD.IADD R78, R11, 0x1, R79 ;  /* 0x000000010b4e7824 */ /* 0x000fe400078e024f */
[----:B------:R-:W-:Y:S02]  /*28f0*/  IMAD.IADD R76, R15, 0x1, R35 ;  /* 0x000000010f4c7824 */ /* 0x000fe400078e0223 */
[----:B------:R-:W-:Y:S02]  /*2900*/  IMAD.IADD R77, R57, 0x1, R77 ;  /* 0x00000001394d7824 */ /* 0x000fe400078e024d */
[----:B------:R-:W-:Y:S02]  /*2910*/  IMAD.IADD R79, R79, 0x1, R13 ;  /* 0x000000014f4f7824 */ /* 0x000fe400078e020d */
[----:B------:R-:W-:-:S02]  /*2920*/  IMAD.IADD R80, R21, 0x1, R37 ;  /* 0x0000000115507824 */ /* 0x000fc400078e0225 */
[----:B------:R-:W-:Y:S02]  /*2930*/  IMAD.IADD R81, R37, 0x1, R31 ;  /* 0x0000000125517824 */ /* 0x000fe400078e021f */
[----:B------:R-:W-:Y:S02]  /*2940*/  IMAD R90, R206, 0x200, R33 ;  /* 0x00000200ce5a7824 */ /* 0x000fe400078e0221 */
[----:B------:R-:W-:Y:S02]  /*2950*/  IMAD.IADD R91, R88, 0x1, R89 ;  /* 0x00000001585b7824 */ /* 0x000fe400078e0259 */
[----:B------:R-:W-:-:S07]  /*2960*/  IMAD.IADD R92, R7, 0x1, R41 ;  /* 0x00000001075c7824 */ /* 0x000fce00078e0229 */
.L_x_664:
[----:B------:R-:W-:Y:S01]  /*2970*/  VIADD R45, R27, 0xffffffff ;  /* 0xffffffff1b2d7836 */ /* 0x000fe20000000000 */
[----:B0-----:R-:W0:Y:S01]  /*2980*/  LDC.64 R98, c[0x0][0x2e8] ;  /* 0x0000ba00ff627b82 */ /* 0x001e220000000a00 */
[----:B------:R-:W-:Y:S01]  /*2990*/  IMAD R103, R2, 0x1800, R91 ;  /* 0x0000180002677824 */ /* 0x000fe200078e025b */
[----:B------:R-:W-:Y:S05]  /*29a0*/  YIELD ;  /* 0x0000000000007946 */ /* 0x000fea0003800000 */
[----:B------:R-:W-:Y:S01]  /*29b0*/  SHF.R.S32.HI R39, RZ, 0x1f, R45 ;  /* 0x0000001fff277819 */ /* 0x000fe2000001142d */
[-C--:B------:R-:W-:Y:S01]  /*29c0*/  IMAD R27, R75, R45.reuse, RZ ;  /* 0x0000002d4b1b7224 */ /* 0x080fe200078e02ff */
[----:B------:R-:W1:Y:S01]  /*29d0*/  LDC R102, c[0x0][0x3f4] ;  /* 0x0000fd00ff667b82 */ /* 0x000e620000000800 */
[----:B------:R-:W-:Y:S01]  /*29e0*/  IMAD.WIDE.U32 R100, R8, R45, RZ ;  /* 0x0000002d08647225 */ /* 0x000fe200078e00ff */
[----:B------:R-:W-:Y:S03]  /*29f0*/  BSSY B0, `(.L_x_617) ;  /* 0x00002cf000007945 */ /* 0x000fe60003800000 */
[----:B------:R-:W-:Y:S01]  /*2a00*/  IMAD R33, R39, R8, R27 ;  /* 0x0000000827217224 */ /* 0x000fe200078e021b */
[----:B------:R-:W-:Y:S01]  /*2a10*/  IADD3 R27, P3, P4, R3, R100, R67 ;  /* 0x00000064031b7210 */ /* 0x000fe20007c7e043 */
[----:B------:R-:W-:-:S02]  /*2a20*/  IMAD R103, R103, 0x2, R26 ;  /* 0x0000000267677824 */ /* 0x000fc400078e021a */
[----:B------:R-:W-:-:S05]  /*2a30*/  IMAD.IADD R50, R101, 0x1, R33 ;  /* 0x0000000165327824 */ /* 0x000fca00078e0221 */
[----:B------:R-:W-:Y:S02]  /*2a40*/  IADD3.X R32, R61, R50, R66, P3, P4 ;  /* 0x000000323d207210 */ /* 0x000fe40001fe8442 */
[----:B------:R-:W-:-:S04]  /*2a50*/  IADD3 R33, P4, R3, R100, RZ ;  /* 0x0000006403217210 */ /* 0x000fc80007f9e0ff */
[-C--:B0-----:R-:W-:Y:S01]  /*2a60*/  LEA R42, P3, R33, R98.reuse, 0x1 ;  /* 0x00000062212a7211 */ /* 0x081fe200078608ff */
[----:B------:R-:W-:Y:S01]  /*2a70*/  IMAD.X R34, R50, 0x1, R61, P4 ;  /* 0x0000000132227824 */ /* 0x000fe200020e063d */
[----:B------:R-:W-:-:S04]  /*2a80*/  LEA R40, P4, R27, R98, 0x1 ;  /* 0x000000621b287211 */ /* 0x000fc800078808ff */
[-C--:B------:R-:W-:Y:S02]  /*2a90*/  LEA.HI.X R43, R33, R99.reuse, R34, 0x1, P3 ;  /* 0x00000063212b7211 */ /* 0x080fe400018f0c22 */
[----:B-1----:R-:W-:Y:S02]  /*2aa0*/  ISETP.GE.AND P3, PT, R102, 0x1, PT ;  /* 0x000000016600780c */ /* 0x002fe40003f66270 */
[----:B------:R-:W-:Y:S01]  /*2ab0*/  LEA.HI.X R41, R27, R99, R32, 0x1, P4 ;  /* 0x000000631b297211 */ /* 0x000fe200020f0c20 */
[----:B------:R-:W-:Y:S01]  /*2ac0*/  IMAD R27, R2, 0x1800, R89 ;  /* 0x00001800021b7824 */ /* 0x000fe200078e0259 */
[----:B------:R-:W-:-:S03]  /*2ad0*/  ISETP.GT.AND P4, PT, R45, R28, PT ;  /* 0x0000001c2d00720c */ /* 0x000fc60003f84270 */
[----:B------:R-:W-:Y:S01]  /*2ae0*/  IMAD R104, R27, 0x2, R26 ;  /* 0x000000021b687824 */ /* 0x000fe200078e021a */
[----:B------:R-:W-:Y:S01]  /*2af0*/  P2R R96, PR, RZ, 0x10 ;  /* 0x00000010ff607803 */ /* 0x000fe20000000000 */
[----:B------:R-:W-:-:S04]  /*2b00*/  IMAD.MOV.U32 R27, RZ, RZ, R45 ;  /* 0x000000ffff1b7224 */ /* 0x000fc800078e002d */
[----:B------:R-:W-:Y:S05]  /*2b10*/  @!P3 BRA `(.L_x_618) ;  /* 0x000000280088b947 */ /* 0x000fea0003800000 */
[----:B------:R-:W-:Y:S01]  /*2b20*/  ULDC.U8 UR4, c[0x0][0x410] ;  /* 0x0001040000047ab9 */ /* 0x000fe20000000000 */
[-C--:B------:R-:W-:Y:S01]  /*2b30*/  IMAD R33, R76, R45.reuse, RZ ;  /* 0x0000002d4c217224 */ /* 0x080fe200078e02ff */
[----:B------:R-:W-:Y:S01]  /*2b40*/  ISETP.NE.AND P3, PT, RZ, UR4, PT ;  /* 0x00000004ff007c0c */ /* 0x000fe2000bf65270 */
[-C--:B------:R-:W-:Y:S02]  /*2b50*/  IMAD R35, R77, R45.reuse, RZ ;  /* 0x0000002d4d237224 */ /* 0x080fe400078e02ff */
[C---:B------:R-:W-:Y:S02]  /*2b60*/  IMAD R37, R39.reuse, R14, R33 ;  /* 0x0000000e27257224 */ /* 0x040fe400078e0221 */
[----:B------:R-:W-:Y:S02]  /*2b70*/  IMAD R39, R39, R56, R35 ;  /* 0x0000003827277224 */ /* 0x000fe400078e0223 */
[----:B------:R-:W-:Y:S02]  /*2b80*/  IMAD R97, R27, -0x60, R24 ;  /* 0xffffffa01b617824 */ /* 0x000fe400078e0218 */
[----:B------:R-:W-:-:S03]  /*2b90*/  IMAD.WIDE.U32 R32, R14, R45, RZ ;  /* 0x0000002d0e207225 */ /* 0x000fc600078e00ff */
[----:B------:R-:W-:Y:S01]  /*2ba0*/  VIMNMX R97, R97, 0x60, PT ;  /* 0x0000006061617848 */ /* 0x000fe20003fe0100 */
[----:B------:R-:W-:-:S04]  /*2bb0*/  IMAD.WIDE.U32 R34, R56, R45, RZ ;  /* 0x0000002d38227225 */ /* 0x000fc800078e00ff */
[----:B------:R-:W-:Y:S02]  /*2bc0*/  IMAD.IADD R95, R33, 0x1, R37 ;  /* 0x00000001215f7824 */ /* 0x000fe400078e0225 */
[----:B------:R-:W-:Y:S01]  /*2bd0*/  IMAD.IADD R105, R35, 0x1, R39 ;  /* 0x0000000123697824 */ /* 0x000fe200078e0227 */
[----:B------:R-:W-:Y:S06]  /*2be0*/  @!P3 BRA `(.L_x_619) ;  /* 0x0000001000f0b947 */ /* 0x000fec0003800000 */
[----:B------:R-:W-:Y:S01]  /*2bf0*/  ISETP.GE.AND P4, PT, R18, R97, PT ;  /* 0x000000611200720c */ /* 0x000fe20003f86270 */
[----:B------:R-:W-:Y:S01]  /*2c00*/  BSSY B1, `(.L_x_620) ;  /* 0x000001e000017945 */ /* 0x000fe20003800000 */
        /* <DEDUP_REMOVED lines=8> */
[----:B------:R-:W-:Y:S06]  /*2c90*/  @P4 BRA `(.L_x_621) ;  /* 0x0000000000504947 */ /* 0x000fec0003800000 */
[----:B------:R-:W-:Y:S01]  /*2ca0*/  IADD3 R50, P3, R10, R32, RZ ;  /* 0x000000200a327210 */ /* 0x000fe20007f7e0ff */
[----:B------:R-:W-:Y:S01]  /*2cb0*/  ULDC.64 UR4, c[0x0][0x3e8] ;  /* 0x0000fa0000047ab9 */ /* 0x000fe20000000a00 */
[----:B------:R-:W-:Y:S02]  /*2cc0*/  CS2R R52, SRZ ;  /* 0x0000000000347805 */ /* 0x000fe4000001ff00 */
[----:B------:R-:W-:Y:S01]  /*2cd0*/  CS2R R54, SRZ ;  /* 0x0000000000367805 */ /* 0x000fe2000001ff00 */
[----:B------:R-:W-:Y:S01]  /*2ce0*/  IMAD.X R51, R95, 0x1, R78, P3 ;  /* 0x000000015f337824 */ /* 0x000fe200018e064e */
[----:B------:R-:W-:-:S05]  /*2cf0*/  IADD3 R48, P3, R20, R34, RZ ;  /* 0x0000002214307210 */ /* 0x000fca0007f7e0ff */
[----:B------:R-:W-:Y:S01]  /*2d00*/  IMAD.X R49, R105, 0x1, R80, P3 ;  /* 0x0000000169317824 */ /* 0x000fe200018e0650 */
[----:B------:R-:W-:-:S04]  /*2d10*/  LEA R98, P3, R50, UR4, 0x1 ;  /* 0x0000000432627c11 */ /* 0x000fc8000f8608ff */
[----:B------:R-:W-:Y:S01]  /*2d20*/  LEA.HI.X R99, R50, UR5, R51, 0x1, P3 ;  /* 0x0000000532637c11 */ /* 0x000fe200098f0c33 */
[----:B------:R-:W-:Y:S02]  /*2d30*/  ULDC.64 UR4, c[0x0][0x400] ;  /* 0x0001000000047ab9 */ /* 0x000fe40000000a00 */
[----:B------:R-:W-:-:S04]  /*2d40*/  LEA R100, P3, R48, UR4, 0x1 ;  /* 0x0000000430647c11 */ /* 0x000fc8000f8608ff */
[----:B------:R-:W-:Y:S02]  /*2d50*/  LEA.HI.X R101, R48, UR5, R49, 0x1, P3 ;  /* 0x0000000530657c11 */ /* 0x000fe400098f0c31 */
[----:B------:R-:W-:Y:S02]  /*2d60*/  ISETP.GE.AND P3, PT, R22, R102, PT ;  /* 0x000000661600720c */ /* 0x000fe40003f66270 */
[----:B------:R-:W-:Y:S02]  /*2d70*/  CS2R R50, SRZ ;  /* 0x0000000000327805 */ /* 0x000fe4000001ff00 */
[----:B------:R-:W-:-:S09]  /*2d80*/  CS2R R48, SRZ ;  /* 0x0000000000307805 */ /* 0x000fd2000001ff00 */
[----:B------:R0:W5:Y:S04]  /*2d90*/  @!P3 LDG.E.64 R52, desc[UR40][R98.64] ;  /* 0x000000286234b981 */ /* 0x000168000c1e1b00 */
[----:B------:R0:W5:Y:S01]  /*2da0*/  @!P3 LDG.E.64 R54, desc[UR40][R100.64] ;  /* 0x000000286436b981 */ /* 0x000162000c1e1b00 */
[----:B------:R-:W-:-:S13]  /*2db0*/  ISETP.GE.AND P3, PT, R202, R102, PT ;  /* 0x00000066ca00720c */ /* 0x000fda0003f66270 */
[----:B------:R0:W5:Y:S04]  /*2dc0*/  @!P3 LDG.E.64 R50, desc[UR40][R98.64+0x20] ;  /* 0x000020286232b981 */ /* 0x000168000c1e1b00 */
[----:B------:R0:W5:Y:S02]  /*2dd0*/  @!P3 LDG.E.64 R48, desc[UR40][R100.64+0x20] ;  /* 0x000020286430b981 */ /* 0x000164000c1e1b00 */
.L_x_621:
[----:B------:R-:W-:Y:S05]  /*2de0*/  BSYNC B1 ;  /* 0x0000000000017941 */ /* 0x000fea0003800000 */
.L_x_620:
[----:B------:R-:W-:Y:S01]  /*2df0*/  ISETP.GE.AND P5, PT, R216, R97, PT ;  /* 0x00000061d800720c */ /* 0x000fe20003fa6270 */
[----:B------:R-:W-:Y:S01]  /*2e00*/  BSSY B1, `(.L_x_622) ;  /* 0x0000018000017945 */ /* 0x000fe20003800000 */
[----:B0----5:R-:W-:Y:S02]  /*2e10*/  IMAD.MOV.U32 R98, RZ, RZ, R50 ;  /* 0x000000ffff627224 */ /* 0x021fe400078e0032 */
[----:B------:R-:W-:-:S09]  /*2e20*/  IMAD.MOV.U32 R99, RZ, RZ, R51 ;  /* 0x000000ffff637224 */ /* 0x000fd200078e0033 */
[----:B------:R-:W-:Y:S05]  /*2e30*/  @P5 BRA `(.L_x_623) ;  /* 0x0000000000505947 */ /* 0x000fea0003800000 */
[----:B------:R-:W-:Y:S01]  /*2e40*/  IADD3 R33, P3, P6, R10, R32, R69 ;  /* 0x000000200a217210 */ /* 0x000fe20007e7e045 */
[----:B------:R-:W-:Y:S01]  /*2e50*/  ULDC.64 UR4, c[0x0][0x3e8] ;  /* 0x0000fa0000047ab9 */ /* 0x000fe20000000a00 */
[----:B------:R-:W-:Y:S02]  /*2e60*/  CS2R R44, SRZ ;  /* 0x00000000002c7805 */ /* 0x000fe4000001ff00 */
[----:B------:R-:W-:Y:S02]  /*2e70*/  CS2R R46, SRZ ;  /* 0x00000000002e7805 */ /* 0x000fe4000001ff00 */
[----:B------:R-:W-:Y:S02]  /*2e80*/  IADD3.X R38, R78, R95, R68, P3, P6 ;  /* 0x0000005f4e267210 */ /* 0x000fe40001fec444 */
[----:B------:R-:W-:-:S04]  /*2e90*/  IADD3 R35, P3, P6, R20, R34, R71 ;  /* 0x0000002214237210 */ /* 0x000fc80007e7e047 */
[----:B------:R-:W-:Y:S02]  /*2ea0*/  IADD3.X R36, R80, R105, R70, P3, P6 ;  /* 0x0000006950247210 */ /* 0x000fe40001fec446 */
        /* <DEDUP_REMOVED lines=13> */
.L_x_623:
[----:B------:R-:W-:Y:S05]  /*2f80*/  BSYNC B1 ;  /* 0x0000000000017941 */ /* 0x000fea0003800000 */
.L_x_622:
[----:B0-----:R-:W-:Y:S01]  /*2f90*/  IMAD.MOV.U32 R32, RZ, RZ, R52 ;  /* 0x000000ffff207224 */ /* 0x001fe200078e0034 */
[----:B------:R-:W-:Y:S01]  /*2fa0*/  UISETP.NE.AND UP0, UPT, UR44, 0x3, UPT ;  /* 0x000000032c00788c */ /* 0x000fe2000bf05270 */
[----:B------:R-:W-:Y:S01]  /*2fb0*/  IMAD.MOV.U32 R33, RZ, RZ, R53 ;  /* 0x000000ffff217224 */ /* 0x000fe200078e0035 */
[C---:B------:R-:W-:Y:S01]  /*2fc0*/  PRMT R121, R99.reuse, 0x7610, R121 ;  /* 0x0000761063797816 */ /* 0x040fe20000000079 */
[----:B------:R-:W-:Y:S01]  /*2fd0*/  IMAD.MOV.U32 R34, RZ, RZ, R54 ;  /* 0x000000ffff227224 */ /* 0x000fe200078e0036 */
[----:B------:R-:W-:Y:S01]  /*2fe0*/  PRMT R99, R99, 0x5410, R32 ;  /* 0x0000541063637816 */ /* 0x000fe20000000020 */
[----:B------:R-:W-:Y:S01]  /*2ff0*/  IMAD.MOV.U32 R32, RZ, RZ, R48 ;  /* 0x000000ffff207224 */ /* 0x000fe200078e0030 */
[----:B------:R-:W-:Y:S01]  /*3000*/  PRMT R100, R100, 0x5410, R33 ;  /* 0x0000541064647816 */ /* 0x000fe20000000021 */
[----:B------:R-:W-:Y:S01]  /*3010*/  IMAD.MOV.U32 R33, RZ, RZ, R49 ;  /* 0x000000ffff217224 */ /* 0x000fe200078e0031 */
[----:B------:R-:W-:Y:S01]  /*3020*/  PLOP3.LUT P3, PT, PT, PT, UP0, 0x80, 0x0 ;  /* 0x000000000000781c */ /* 0x000fe20003f6f008 */
[----:B------:R-:W-:Y:S01]  /*3030*/  IMAD.MOV.U32 R35, RZ, RZ, R55 ;  /* 0x000000ffff237224 */ /* 0x000fe200078e0037 */
[----:B------:R-:W-:Y:S01]  /*3040*/  PRMT R101, R101, 0x5410, R32 ;  /* 0x0000541065657816 */ /* 0x000fe20000000020 */
[----:B-----5:R-:W-:Y:S01]  /*3050*/  IMAD.MOV.U32 R32, RZ, RZ, R38 ;  /* 0x000000ffff207224 */ /* 0x020fe200078e0026 */
[----:B------:R-:W-:Y:S01]  /*3060*/  PRMT R122, R33, 0x7610, R122 ;  /* 0x00007610217a7816 */ /* 0x000fe2000000007a */
[----:B------:R-:W-:Y:S01]  /*3070*/  IMAD.MOV.U32 R33, RZ, RZ, R39 ;  /* 0x000000ffff217224 */ /* 0x000fe200078e0027 */
[----:B------:R-:W-:Y:S01]  /*3080*/  PRMT R105, R105, 0x5410, R34 ;  /* 0x0000541069697816 */ /* 0x000fe20000000022 */
[----:B------:R-:W-:Y:S01]  /*3090*/  IMAD.MOV.U32 R34, RZ, RZ, R44 ;  /* 0x000000ffff227224 */ /* 0x000fe200078e002c */
[----:B------:R-:W-:Y:S01]  /*30a0*/  PRMT R107, R107, 0x5410, R35 ;  /* 0x000054106b6b7816 */ /* 0x000fe20000000023 */
[----:B------:R-:W-:Y:S01]  /*30b0*/  IMAD.MOV.U32 R35, RZ, RZ, R45 ;  /* 0x000000ffff237224 */ /* 0x000fe200078e002d */
[----:B------:R-:W-:-:S02]  /*30c0*/  PRMT R98, R98, 0x5410, R98 ;  /* 0x0000541062627816 */ /* 0x000fc40000000062 */
[----:B------:R-:W-:Y:S01]  /*30d0*/  PRMT R99, R33, 0x7610, R99 ;  /* 0x0000761021637816 */ /* 0x000fe20000000063 */
[----:B------:R-:W-:Y:S01]  /*30e0*/  IMAD.MOV.U32 R33, RZ, RZ, R37 ;  /* 0x000000ffff217224 */ /* 0x000fe200078e0025 */
[----:B------:R-:W-:Y:S01]  /*30f0*/  PRMT R98, R32, 0x7610, R98 ;  /* 0x0000761020627816 */ /* 0x000fe20000000062 */
[----:B------:R-:W-:Y:S01]  /*3100*/  IMAD.MOV.U32 R32, RZ, RZ, R36 ;  /* 0x000000ffff207224 */ /* 0x000fe200078e0024 */
[----:B------:R-:W-:Y:S01]  /*3110*/  PRMT R109, R34, 0x7610, R109 ;  /* 0x00007610226d7816 */ /* 0x000fe2000000006d */
[----:B------:R-:W-:Y:S01]  /*3120*/  IMAD.MOV.U32 R34, RZ, RZ, R46 ;  /* 0x000000ffff227224 */ /* 0x000fe200078e002e */
[----:B------:R-:W-:Y:S01]  /*3130*/  PRMT R108, R35, 0x7610, R108 ;  /* 0x00007610236c7816 */ /* 0x000fe2000000006c */
[----:B------:R-:W-:Y:S01]  /*3140*/  IMAD.MOV.U32 R35, RZ, RZ, R47 ;  /* 0x000000ffff237224 */ /* 0x000fe200078e002f */
[----:B------:R-:W-:Y:S02]  /*3150*/  PRMT R100, R32, 0x7610, R100 ;  /* 0x0000761020647816 */ /* 0x000fe40000000064 */
[----:B------:R-:W-:-:S02]  /*3160*/  PRMT R101, R33, 0x7610, R101 ;  /* 0x0000761021657816 */ /* 0x000fc40000000065 */
[----:B------:R-:W-:Y:S02]  /*3170*/  PRMT R107, R34, 0x7610, R107 ;  /* 0x00007610226b7816 */ /* 0x000fe4000000006b */
[----:B------:R-:W-:Y:S01]  /*3180*/  PRMT R105, R35, 0x7610, R105 ;  /* 0x0000761023697816 */ /* 0x000fe20000000069 */
[----:B------:R-:W-:Y:S06]  /*3190*/  @!P3 BRA `(.L_x_624) ;  /* 0x000000000004b947 */ /* 0x000fec0003800000 */
[----:B------:R-:W-:Y:S01]  /*31a0*/  BPT.TRAP 0x1 ;  /* 0x000000040000795c */ /* 0x000fe20000300000 */
.L_x_624:
[----:B------:R-:W-:Y:S01]  /*31b0*/  IMAD R95, R2, 0x8, R19 ;  /* 0x00000008025f7824 */ /* 0x000fe200078e0213 */
[----:B------:R-:W-:Y:S01]  /*31c0*/  SHF.L.U32 R106, R201, 0x1f, RZ ;  /* 0x0000001fc96a7819 */ /* 0x000fe200000006ff */
[----:B------:R-:W-:Y:S03]  /*31d0*/  BSSY B1, `(.L_x_625) ;  /* 0x0000003000017945 */ /* 0x000fe60003800000 */
[----:B------:R-:W0:Y:S02]  /*31e0*/  SYNCS.PHASECHK.TRANS64.TRYWAIT P6, [R95+URZ+0x22890], R106 ;  /* 0x0228906a5f0075a7 */ /* 0x000e2400080c017f */
[----:B0-----:R-:W-:Y:S05]  /*31f0*/  @!P6 BRA `(.L_x_626) ;  /* 0x000001740068e947 */ /* 0x001fea0003800000 */
.L_x_913:
[----:B------:R-:W-:Y:S05]  /*3200*/  BSYNC B1 ;  /* 0x0000000000017941 */ /* 0x000fea0003800000 */
.L_x_625:
[----:B------:R-:W-:Y:S04]  /*3210*/  BSSY B1, `(.L_x_627) ;  /* 0x000006b000017945 */ /* 0x000fe80003800000 */
[----:B------:R-:W-:Y:S05]  /*3220*/  @P4 BRA `(.L_x_628) ;  /* 0x0000000400a44947 */ /* 0x000fea0003800000 */
[----:B------:R-:W-:Y:S04]  /*3230*/  BSSY B2, `(.L_x_629) ;  /* 0x0000034000027945 */ /* 0x000fe80003800000 */
[----:B------:R-:W-:Y:S05]  /*3240*/  @P1 BRA `(.L_x_630) ;  /* 0x0000000000c81947 */ /* 0x000fea0003800000 */
[----:B------:R1:W2:Y:S01]  /*3250*/  LDS.128 R32, [R104] ;  /* 0x0000000068207984 */ /* 0x0002a20000000c00 */
[----:B------:R-:W-:Y:S01]  /*3260*/  ISETP.GE.AND P4, PT, R22, R102, PT ;  /* 0x000000661600720c */ /* 0x000fe20003f86270 */
[----:B------:R-:W-:-:S12]  /*3270*/  BSSY B3, `(.L_x_631) ;  /* 0x000002e000037945 */ /* 0x000fd80003800000 */
[----:B-1----:R-:W-:Y:S05]  /*3280*/  @P4 BRA `(.L_x_632) ;  /* 0x0000000000b04947 */ /* 0x002fea0003800000 */
[----:B------:R-:W-:Y:S02]  /*3290*/  SHF.R.U64 R110, R52, 0x10, R53 ;  /* 0x00000010346e7819 */ /* 0x000fe40000001235 */
[----:B------:R-:W-:Y:S02]  /*32a0*/  SHF.R.U64 R114, R54, 0x10, R55 ;  /* 0x0000001036727819 */ /* 0x000fe40000001237 */
[----:B------:R-:W-:Y:S01]  /*32b0*/  SHF.R.U32.HI R112, RZ, 0x10, R53 ;  /* 0x00000010ff707819 */ /* 0x000fe20000011635 */
[C---:B--2---:R-:W-:Y:S01]  /*32c0*/  IMAD.U32 R53, R34.reuse, 0x10000, RZ ;  /* 0x0001000022357824 */ /* 0x044fe200078e00ff */
[----:B------:R-:W-:Y:S02]  /*32d0*/  SHF.R.U32.HI R116, RZ, 0x10, R55 ;  /* 0x00000010ff747819 */ /* 0x000fe40000011637 */
[----:B------:R-:W-:Y:S01]  /*32e0*/  LOP3.LUT R54, R34, 0xffff0000, RZ, 0xc0, !PT ;  /* 0xffff000022367812 */ /* 0x000fe200078ec0ff */
[C---:B------:R-:W-:Y:S01]  /*32f0*/  IMAD.U32 R34, R35.reuse, 0x10000, RZ ;  /* 0x0001000023227824 */ /* 0x040fe200078e00ff */
[----:B------:R-:W-:-:S02]  /*3300*/  LOP3.LUT R52, R35, 0xffff0000, RZ, 0xc0, !PT ;  /* 0xffff000023347812 */ /* 0x000fc400078ec0ff */
[----:B------:R-:W-:Y:S01]  /*3310*/  PRMT R35, R99, 0x5432, R110 ;  /* 0x0000543263237816 */ /* 0x000fe2000000006e */
[----:B------:R-:W-:Y:S01]  /*3320*/  IMAD.U32 R110, R33, 0x10000, RZ ;  /* 0x00010000216e7824 */ /* 0x000fe200078e00ff */
[----:B------:R-:W-:Y:S02]  /*3330*/  PRMT R114, R105, 0x5432, R114 ;  /* 0x0000543269727816 */ /* 0x000fe40000000072 */
[----:B------:R-:W-:Y:S02]  /*3340*/  PRMT R116, R107, 0x5432, R116 ;  /* 0x000054326b747816 */ /* 0x000fe40000000074 */
[----:B------:R-:W-:Y:S01]  /*3350*/  LOP3.LUT R55, R33, 0xffff0000, RZ, 0xc0, !PT ;  /* 0xffff000021377812 */ /* 0x000fe200078ec0ff */
[----:B------:R-:W-:Y:S01]  /*3360*/  IMAD.U32 R33, R32, 0x10000, RZ ;  /* 0x0001000020217824 */ /* 0x000fe200078e00ff */
[----:B------:R-:W-:Y:S01]  /*3370*/  LOP3.LUT R115, R114, 0xffff0000, RZ, 0xc0, !PT ;  /* 0xffff000072737812 */ /* 0x000fe200078ec0ff */
[----:B------:R-:W-:Y:S01]  /*3380*/  IMAD.U32 R117, R116, 0x10000, RZ ;  /* 0x0001000074757824 */ /* 0x000fe200078e00ff */
[----:B------:R-:W-:Y:S01]  /*3390*/  LOP3.LUT R111, R35, 0xffff0000, RZ, 0xc0, !PT ;  /* 0xffff0000236f7812 */ /* 0x000fe200078ec0ff */
[----:B------:R-:W-:Y:S01]  /*33a0*/  IMAD.U32 R114, R114, 0x10000, RZ ;  /* 0x0001000072727824 */ /* 0x000fe200078e00ff */
[----:B------:R-:W-:Y:S01]  /*33b0*/  PRMT R112, R100, 0x5432, R112 ;  /* 0x0000543264707816 */ /* 0x000fe20000000070 */
[C---:B------:R-:W-:Y:S01]  /*33c0*/  FMUL.FTZ R119, R55.reuse, R115 ;  /* 0x0000007337777220 */ /* 0x040fe20000410000 */
[----:B------:R-:W-:Y:S01]  /*33d0*/  FMUL.FTZ R120, R54, R117 ;  /* 0x0000007536787220 */ /* 0x000fe20000410000 */
[----:B------:R-:W-:Y:S01]  /*33e0*/  FMUL.FTZ R118, R55, R111 ;  /* 0x0000006f37767220 */ /* 0x000fe20000410000 */
[----:B------:R-:W-:Y:S01]  /*33f0*/  LOP3.LUT R55, R32, 0xffff0000, RZ, 0xc0, !PT ;  /* 0xffff000020377812 */ /* 0x000fe200078ec0ff */
[----:B------:R-:W-:-:S02]  /*3400*/  IMAD.U32 R113, R112, 0x10000, RZ ;  /* 0x0001000070717824 */ /* 0x000fc400078e00ff */
[C---:B------:R-:W-:Y:S01]  /*3410*/  FFMA.FTZ R32, R110.reuse, R111, -R119 ;  /* 0x0000006f6e207223 */ /* 0x040fe20000010877 */
[----:B------:R-:W-:Y:S01]  /*3420*/  FFMA.FTZ R115, R110, R115, R118 ;  /* 0x000000736e737223 */ /* 0x000fe20000010076 */
[----:B------:R-:W-:Y:S01]  /*3430*/  LOP3.LUT R111, R112, 0xffff0000, RZ, 0xc0, !PT ;  /* 0xffff0000706f7812 */ /* 0x000fe200078ec0ff */
[-C--:B------:R-:W-:Y:S01]  /*3440*/  FMUL.FTZ R110, R54, R113.reuse ;  /* 0x00000071366e7220 */ /* 0x080fe20000410000 */
[----:B------:R-:W-:Y:S01]  /*3450*/  FFMA.FTZ R120, R53, R113, -R120 ;  /* 0x0000007135787223 */ /* 0x000fe20000010878 */
[----:B------:R-:W-:Y:S01]  /*3460*/  LOP3.LUT R113, R116, 0xffff0000, RZ, 0xc0, !PT ;  /* 0xffff000074717812 */ /* 0x000fe200078ec0ff */
[----:B------:R-:W-:Y:S02]  /*3470*/  IMAD.U32 R54, R35, 0x10000, RZ ;  /* 0x0001000023367824 */ /* 0x000fe400078e00ff */
[----:B------:R-:W-:Y:S01]  /*3480*/  FFMA.FTZ R53, R53, R117, R110 ;  /* 0x0000007535357223 */ /* 0x000fe2000001006e */
[C---:B------:R-:W-:Y:S01]  /*3490*/  FMUL.FTZ R110, R52.reuse, R111 ;  /* 0x0000006f346e7220 */ /* 0x040fe20000410000 */
[-C--:B------:R-:W-:Y:S01]  /*34a0*/  FMUL.FTZ R35, R52, R113.reuse ;  /* 0x0000007134237220 */ /* 0x080fe20000410000 */
[C---:B------:R-:W-:Y:S01]  /*34b0*/  FMUL.FTZ R52, R55.reuse, R114 ;  /* 0x0000007237347220 */ /* 0x040fe20000410000 */
[-C--:B------:R-:W-:Y:S01]  /*34c0*/  FMUL.FTZ R55, R55, R54.reuse ;  /* 0x0000003637377220 */ /* 0x080fe20000410000 */
[C---:B------:R-:W-:Y:S01]  /*34d0*/  FFMA.FTZ R110, R34.reuse, R113, R110 ;  /* 0x00000071226e7223 */ /* 0x040fe2000001006e */
[----:B------:R-:W-:Y:S01]  /*34e0*/  FFMA.FTZ R35, R34, R111, -R35 ;  /* 0x0000006f22237223 */ /* 0x000fe20000010823 */
[C---:B------:R-:W-:Y:S01]  /*34f0*/  FFMA.FTZ R52, R33.reuse, R54, -R52 ;  /* 0x0000003621347223 */ /* 0x040fe20000010834 */
[----:B------:R-:W-:Y:S01]  /*3500*/  FFMA.FTZ R55, R33, R114, R55 ;  /* 0x0000007221377223 */ /* 0x000fe20000010037 */
[----:B------:R-:W-:-:S02]  /*3510*/  F2FP.BF16.F32.PACK_AB R33, R115, R32 ;  /* 0x000000207321723e */ /* 0x000fc400000010ff */
[----:B------:R-:W-:Y:S02]  /*3520*/  F2FP.BF16.F32.PACK_AB R35, R110, R35 ;  /* 0x000000236e23723e */ /* 0x000fe400000010ff */
[----:B------:R-:W-:Y:S02]  /*3530*/  F2FP.BF16.F32.PACK_AB R34, R53, R120 ;  /* 0x000000783522723e */ /* 0x000fe400000010ff */
[----:B------:R-:W-:-:S07]  /*3540*/  F2FP.BF16.F32.PACK_AB R32, R55, R52 ;  /* 0x000000343720723e */ /* 0x000fce00000010ff */
.L_x_632:
[----:B------:R-:W-:Y:S05]  /*3550*/  BSYNC B3 ;  /* 0x0000000000037941 */ /* 0x000fea0003800000 */
.L_x_631:
[----:B--2---:R1:W-:Y:S02]  /*3560*/  STG.E.128 desc[UR40][R42.64], R32 ;  /* 0x000000202a007986 */ /* 0x0043e4000c101d28 */
.L_x_630:
[----:B------:R-:W-:Y:S05]  /*3570*/  BSYNC B2 ;  /* 0x0000000000027941 */ /* 0x000fea0003800000 */
.L_x_629:
[----:B------:R-:W-:Y:S05]  /*3580*/  @P2 BRA `(.L_x_628) ;  /* 0x0000000000cc2947 */ /* 0x000fea0003800000 */
[----:B-1----:R1:W2:Y:S01]  /*3590*/  LDS.128 R32, [R103] ;  /* 0x0000000067207984 */ /* 0x0022a20000000c00 */
[----:B------:R-:W-:Y:S01]  /*35a0*/  ISETP.GE.AND P4, PT, R202, R102, PT ;  /* 0x00000066ca00720c */ /* 0x000fe20003f86270 */
[----:B------:R-:W-:-:S12]  /*35b0*/  BSSY B2, `(.L_x_633) ;  /* 0x000002f000027945 */ /* 0x000fd80003800000 */
[----:B-1----:R-:W-:Y:S05]  /*35c0*/  @P4 BRA `(.L_x_634) ;  /* 0x0000000000b44947 */ /* 0x002fea0003800000 */
[----:B------:R-:W-:Y:S02]  /*35d0*/  SHF.R.U32.HI R111, RZ, 0x10, R49 ;  /* 0x00000010ff6f7819 */ /* 0x000fe40000011631 */
[----:B------:R-:W-:Y:S02]  /*35e0*/  SHF.R.U32.HI R53, RZ, 0x10, R51 ;  /* 0x00000010ff357819 */ /* 0x000fe40000011633 */
[----:B------:R-:W-:Y:S02]  /*35f0*/  SHF.R.U64 R110, R48, 0x10, R49 ;  /* 0x00000010306e7819 */ /* 0x000fe40000001231 */
[----:B------:R-:W-:Y:S02]  /*3600*/  PRMT R111, R122, 0x5410, R111 ;  /* 0x000054107a6f7816 */ /* 0x000fe4000000006f */
[----:B------:R-:W-:Y:S01]  /*3610*/  SHF.R.U64 R52, R50, 0x10, R51 ;  /* 0x0000001032347819 */ /* 0x000fe20000001233 */
[----:B--2---:R-:W-:Y:S01]  /*3620*/  IMAD.U32 R50, R34, 0x10000, RZ ;  /* 0x0001000022327824 */ /* 0x004fe200078e00ff */
[----:B------:R-:W-:Y:S01]  /*3630*/  PRMT R53, R121, 0x5410, R53 ;  /* 0x0000541079357816 */ /* 0x000fe20000000035 */
[----:B------:R-:W-:Y:S01]  /*3640*/  IMAD.U32 R113, R111, 0x10000, RZ ;  /* 0x000100006f717824 */ /* 0x000fe200078e00ff */
[----:B------:R-:W-:-:S02]  /*3650*/  PRMT R110, R101, 0x5432, R110 ;  /* 0x00005432656e7816 */ /* 0x000fc4000000006e */
[----:B------:R-:W-:Y:S01]  /*3660*/  LOP3.LUT R51, R34, 0xffff0000, RZ, 0xc0, !PT ;  /* 0xffff000022337812 */ /* 0x000fe200078ec0ff */
[----:B------:R-:W-:Y:S01]  /*3670*/  IMAD.U32 R55, R53, 0x10000, RZ ;  /* 0x0001000035377824 */ /* 0x000fe200078e00ff */
[----:B------:R-:W-:Y:S01]  /*3680*/  PRMT R52, R98, 0x5432, R52 ;  /* 0x0000543262347816 */ /* 0x000fe20000000034 */
[----:B------:R-:W-:Y:S01]  /*3690*/  IMAD.U32 R34, R35, 0x10000, RZ ;  /* 0x0001000023227824 */ /* 0x000fe200078e00ff */
[----:B------:R-:W-:Y:S01]  /*36a0*/  LOP3.LUT R49, R33, 0xffff0000, RZ, 0xc0, !PT ;  /* 0xffff000021317812 */ /* 0x000fe200078ec0ff */
[C---:B------:R-:W-:Y:S01]  /*36b0*/  FMUL.FTZ R115, R51.reuse, R113 ;  /* 0x0000007133737220 */ /* 0x040fe20000410000 */
[----:B------:R-:W-:Y:S01]  /*36c0*/  LOP3.LUT R112, R110, 0xffff0000, RZ, 0xc0, !PT ;  /* 0xffff00006e707812 */ /* 0x000fe200078ec0ff */
[-C--:B------:R-:W-:Y:S01]  /*36d0*/  FMUL.FTZ R51, R51, R55.reuse ;  /* 0x0000003733337220 */ /* 0x080fe20000410000 */
[----:B------:R-:W-:Y:S01]  /*36e0*/  LOP3.LUT R48, R35, 0xffff0000, RZ, 0xc0, !PT ;  /* 0xffff000023307812 */ /* 0x000fe200078ec0ff */
[----:B------:R-:W-:Y:S01]  /*36f0*/  IMAD.U32 R35, R33, 0x10000, RZ ;  /* 0x0001000021237824 */ /* 0x000fe200078e00ff */
[----:B------:R-:W-:Y:S01]  /*3700*/  LOP3.LUT R54, R52, 0xffff0000, RZ, 0xc0, !PT ;  /* 0xffff000034367812 */ /* 0x000fe200078ec0ff */
[----:B------:R-:W-:Y:S01]  /*3710*/  FMUL.FTZ R114, R49, R112 ;  /* 0x0000007031727220 */ /* 0x000fe20000410000 */
[----:B------:R-:W-:Y:S01]  /*3720*/  LOP3.LUT R111, R111, 0xffff0000, RZ, 0xc0, !PT ;  /* 0xffff00006f6f7812 */ /* 0x000fe200078ec0ff */
[----:B------:R-:W-:Y:S01]  /*3730*/  IMAD.U32 R33, R32, 0x10000, RZ ;  /* 0x0001000020217824 */ /* 0x000fe200078e00ff */
[----:B------:R-:W-:Y:S01]  /*3740*/  LOP3.LUT R53, R53, 0xffff0000, RZ, 0xc0, !PT ;  /* 0xffff000035357812 */ /* 0x000fe200078ec0ff */
[----:B------:R-:W-:Y:S01]  /*3750*/  FFMA.FTZ R115, R50, R55, -R115 ;  /* 0x0000003732737223 */ /* 0x000fe20000010873 */
[-C--:B------:R-:W-:Y:S01]  /*3760*/  FMUL.FTZ R49, R49, R54.reuse ;  /* 0x0000003631317220 */ /* 0x080fe20000410000 */
[----:B------:R-:W-:Y:S01]  /*3770*/  LOP3.LUT R32, R32, 0xffff0000, RZ, 0xc0, !PT ;  /* 0xffff000020207812 */ /* 0x000fe200078ec0ff */
[----:B------:R-:W-:Y:S01]  /*3780*/  FFMA.FTZ R114, R35, R54, -R114 ;  /* 0x0000003623727223 */ /* 0x000fe20000010872 */
[----:B------:R-:W-:Y:S01]  /*3790*/  FFMA.FTZ R50, R50, R113, R51 ;  /* 0x0000007132327223 */ /* 0x000fe20000010033 */
[----:B------:R-:W-:-:S02]  /*37a0*/  IMAD.U32 R110, R110, 0x10000, RZ ;  /* 0x000100006e6e7824 */ /* 0x000fc400078e00ff */
[----:B------:R-:W-:Y:S01]  /*37b0*/  FMUL.FTZ R51, R48, R111 ;  /* 0x0000006f30337220 */ /* 0x000fe20000410000 */
[----:B------:R-:W-:Y:S02]  /*37c0*/  IMAD.U32 R52, R52, 0x10000, RZ ;  /* 0x0001000034347824 */ /* 0x000fe400078e00ff */
[-C--:B------:R-:W-:Y:S01]  /*37d0*/  FMUL.FTZ R54, R48, R53.reuse ;  /* 0x0000003530367220 */ /* 0x080fe20000410000 */
[----:B------:R-:W-:Y:S01]  /*37e0*/  FFMA.FTZ R49, R35, R112, R49 ;  /* 0x0000007023317223 */ /* 0x000fe20000010031 */
[C---:B------:R-:W-:Y:S01]  /*37f0*/  FMUL.FTZ R48, R32.reuse, R110 ;  /* 0x0000006e20307220 */ /* 0x040fe20000410000 */
[-C--:B------:R-:W-:Y:S01]  /*3800*/  FMUL.FTZ R35, R32, R52.reuse ;  /* 0x0000003420237220 */ /* 0x080fe20000410000 */
[C---:B------:R-:W-:Y:S01]  /*3810*/  FFMA.FTZ R51, R34.reuse, R53, -R51 ;  /* 0x0000003522337223 */ /* 0x040fe20000010833 */
[----:B------:R-:W-:Y:S01]  /*3820*/  FFMA.FTZ R54, R34, R111, R54 ;  /* 0x0000006f22367223 */ /* 0x000fe20000010036 */
[C---:B------:R-:W-:Y:S01]  /*3830*/  FFMA.FTZ R48, R33.reuse, R52, -R48 ;  /* 0x0000003421307223 */ /* 0x040fe20000010830 */
[----:B------:R-:W-:Y:S01]  /*3840*/  FFMA.FTZ R35, R33, R110, R35 ;  /* 0x0000006e21237223 */ /* 0x000fe20000010023 */
[----:B------:R-:W-:-:S02]  /*3850*/  F2FP.BF16.F32.PACK_AB R33, R49, R114 ;  /* 0x000000723121723e */ /* 0x000fc400000010ff */
[----:B------:R-:W-:Y:S02]  /*3860*/  F2FP.BF16.F32.PACK_AB R51, R54, R51 ;  /* 0x000000333633723e */ /* 0x000fe400000010ff */
[----:B------:R-:W-:Y:S02]  /*3870*/  F2FP.BF16.F32.PACK_AB R32, R35, R48 ;  /* 0x000000302320723e */ /* 0x000fe400000010ff */
[----:B------:R-:W-:Y:S01]  /*3880*/  F2FP.BF16.F32.PACK_AB R34, R50, R115 ;  /* 0x000000733222723e */ /* 0x000fe200000010ff */
[----:B------:R-:W-:-:S07]  /*3890*/  IMAD.MOV.U32 R35, RZ, RZ, R51 ;  /* 0x000000ffff237224 */ /* 0x000fce00078e0033 */
.L_x_634:
[----:B------:R-:W-:Y:S05]  /*38a0*/  BSYNC B2 ;  /* 0x0000000000027941 */ /* 0x000fea0003800000 */
.L_x_633:
[----:B--2---:R2:W-:Y:S02]  /*38b0*/  STG.E.128 desc[UR40][R42.64+0x40], R32 ;  /* 0x000040202a007986 */ /* 0x0045e4000c101d28 */
.L_x_628:
[----:B------:R-:W-:Y:S05]  /*38c0*/  BSYNC B1 ;  /* 0x0000000000017941 */ /* 0x000fea0003800000 */
.L_x_627:
[----:B------:R-:W-:Y:S05]  /*38d0*/  @P5 BRA `(.L_x_635) ;  /* 0x0000001c00805947 */ /* 0x000fea0003800000 */
[----:B------:R-:W-:Y:S04]  /*38e0*/  BSSY B1, `(.L_x_636) ;  /* 0x0000036000017945 */ /* 0x000fe80003800000 */
[----:B------:R-:W-:Y:S05]  /*38f0*/  @P1 BRA `(.L_x_637) ;  /* 0x0000000000d01947 */ /* 0x000fea0003800000 */
[----:B-12---:R1:W2:Y:S01]  /*3900*/  LDS.128 R32, [R104+0x2000] ;  /* 0x0020000068207984 */ /* 0x0062a20000000c00 */
[----:B------:R-:W-:Y:S01]  /*3910*/  ISETP.GE.AND P4, PT, R22, R102, PT ;  /* 0x000000661600720c */ /* 0x000fe20003f86270 */
[----:B------:R-:W-:-:S12]  /*3920*/  BSSY B2, `(.L_x_638) ;  /* 0x0000030000027945 */ /* 0x000fd80003800000 */
[----:B-1----:R-:W-:Y:S05]  /*3930*/  @P4 BRA `(.L_x_639) ;  /* 0x0000000000b84947 */ /* 0x002fea0003800000 */
[----:B------:R-:W-:Y:S01]  /*3940*/  SHF.R.U64 R48, R46, 0x10, R47 ;  /* 0x000000102e307819 */ /* 0x000fe2000000122f */
[----:B--2---:R-:W-:Y:S01]  /*3950*/  IMAD.U32 R42, R34, 0x10000, RZ ;  /* 0x00010000222a7824 */ /* 0x004fe200078e00ff */
[----:B------:R-:W-:Y:S01]  /*3960*/  SHF.R.U64 R50, R44, 0x10, R45 ;  /* 0x000000102c327819 */ /* 0x000fe2000000122d */
[----:B------:R-:W-:Y:S01]  /*3970*/  IMAD.U32 R44, R35, 0x10000, RZ ;  /* 0x00010000232c7824 */ /* 0x000fe200078e00ff */
[----:B------:R-:W-:Y:S02]  /*3980*/  SHF.R.U32.HI R46, RZ, 0x10, R47 ;  /* 0x00000010ff2e7819 */ /* 0x000fe4000001162f */
[----:B------:R-:W-:Y:S02]  /*3990*/  SHF.R.U32.HI R49, RZ, 0x10, R45 ;  /* 0x00000010ff317819 */ /* 0x000fe4000001162d */
[----:B------:R-:W-:Y:S02]  /*39a0*/  PRMT R107, R107, 0x5410, R48 ;  /* 0x000054106b6b7816 */ /* 0x000fe40000000030 */
[----:B------:R-:W-:-:S02]  /*39b0*/  PRMT R109, R109, 0x5410, R50 ;  /* 0x000054106d6d7816 */ /* 0x000fc40000000032 */
[----:B------:R-:W-:Y:S02]  /*39c0*/  PRMT R105, R105, 0x5410, R46 ;  /* 0x0000541069697816 */ /* 0x000fe4000000002e */
[----:B------:R-:W-:Y:S02]  /*39d0*/  LOP3.LUT R45, R35, 0xffff0000, RZ, 0xc0, !PT ;  /* 0xffff0000232d7812 */ /* 0x000fe400078ec0ff */
[----:B------:R-:W-:Y:S01]  /*39e0*/  PRMT R108, R108, 0x5410, R49 ;  /* 0x000054106c6c7816 */ /* 0x000fe20000000031 */
[----:B------:R-:W-:Y:S01]  /*39f0*/  IMAD.U32 R49, R105, 0x10000, RZ ;  /* 0x0001000069317824 */ /* 0x000fe200078e00ff */
[----:B------:R-:W-:Y:S02]  /*3a00*/  LOP3.LUT R35, R33, 0xffff0000, RZ, 0xc0, !PT ;  /* 0xffff000021237812 */ /* 0x000fe400078ec0ff */
[----:B------:R-:W-:Y:S01]  /*3a10*/  LOP3.LUT R48, R107, 0xffff0000, RZ, 0xc0, !PT ;  /* 0xffff00006b307812 */ /* 0x000fe200078ec0ff */
[----:B------:R-:W-:Y:S01]  /*3a20*/  IMAD.U32 R47, R108, 0x10000, RZ ;  /* 0x000100006c2f7824 */ /* 0x000fe200078e00ff */
[----:B------:R-:W-:Y:S01]  /*3a30*/  LOP3.LUT R46, R109, 0xffff0000, RZ, 0xc0, !PT ;  /* 0xffff00006d2e7812 */ /* 0x000fe200078ec0ff */
[----:B------:R-:W-:Y:S01]  /*3a40*/  IMAD.U32 R107, R107, 0x10000, RZ ;  /* 0x000100006b6b7824 */ /* 0x000fe200078e00ff */
[----:B------:R-:W-:Y:S01]  /*3a50*/  LOP3.LUT R43, R34, 0xffff0000, RZ, 0xc0, !PT ;  /* 0xffff0000222b7812 */ /* 0x000fe200078ec0ff */
[----:B------:R-:W-:-:S02]  /*3a60*/  IMAD.U32 R34, R33, 0x10000, RZ ;  /* 0x0001000021227824 */ /* 0x000fc400078e00ff */
[C---:B------:R-:W-:Y:S01]  /*3a70*/  FMUL.FTZ R51, R35.reuse, R48 ;  /* 0x0000003023337220 */ /* 0x040fe20000410000 */
[C---:B------:R-:W-:Y:S02]  /*3a80*/  IMAD.U32 R33, R32.reuse, 0x10000, RZ ;  /* 0x0001000020217824 */ /* 0x040fe400078e00ff */
[-C--:B------:R-:W-:Y:S01]  /*3a90*/  FMUL.FTZ R35, R35, R46.reuse ;  /* 0x0000002e23237220 */ /* 0x080fe20000410000 */
[----:B------:R-:W-:Y:S01]  /*3aa0*/  LOP3.LUT R32, R32, 0xffff0000, RZ, 0xc0, !PT ;  /* 0xffff000020207812 */ /* 0x000fe200078ec0ff */
[C---:B------:R-:W-:Y:S01]  /*3ab0*/  FMUL.FTZ R53, R43.reuse, R49 ;  /* 0x000000312b357220 */ /* 0x040fe20000410000 */
[-C--:B------:R-:W-:Y:S01]  /*3ac0*/  FMUL.FTZ R43, R43, R47.reuse ;  /* 0x0000002f2b2b7220 */ /* 0x080fe20000410000 */
[----:B------:R-:W-:Y:S01]  /*3ad0*/  LOP3.LUT R105, R105, 0xffff0000, RZ, 0xc0, !PT ;  /* 0xffff000069697812 */ /* 0x000fe200078ec0ff */
[----:B------:R-:W-:Y:S01]  /*3ae0*/  IMAD.U32 R109, R109, 0x10000, RZ ;  /* 0x000100006d6d7824 */ /* 0x000fe200078e00ff */
[----:B------:R-:W-:Y:S01]  /*3af0*/  LOP3.LUT R108, R108, 0xffff0000, RZ, 0xc0, !PT ;  /* 0xffff00006c6c7812 */ /* 0x000fe200078ec0ff */
[C---:B------:R-:W-:Y:S01]  /*3b00*/  FFMA.FTZ R51, R34.reuse, R46, -R51 ;  /* 0x0000002e22337223 */ /* 0x040fe20000010833 */
[----:B------:R-:W-:Y:S01]  /*3b10*/  FFMA.FTZ R48, R34, R48, R35 ;  /* 0x0000003022307223 */ /* 0x000fe20000010023 */
[----:B------:R-:W-:Y:S01]  /*3b20*/  FFMA.FTZ R53, R42, R47, -R53 ;  /* 0x0000002f2a357223 */ /* 0x000fe20000010835 */
[----:B------:R-:W-:Y:S01]  /*3b30*/  FMUL.FTZ R34, R32, R107 ;  /* 0x0000006b20227220 */ /* 0x000fe20000410000 */
[----:B------:R-:W-:Y:S01]  /*3b40*/  FFMA.FTZ R42, R42, R49, R43 ;  /* 0x000000312a2a7223 */ /* 0x000fe2000001002b */
[----:B------:R-:W-:Y:S01]  /*3b50*/  FMUL.FTZ R32, R32, R109 ;  /* 0x0000006d20207220 */ /* 0x000fe20000410000 */
        /* <DEDUP_REMOVED lines=8> */
[----:B------:R-:W-:Y:S01]  /*3be0*/  F2FP.BF16.F32.PACK_AB R32, R33, R34 ;  /* 0x000000222120723e */ /* 0x000fe200000010ff */
[----:B------:R-:W-:Y:S01]  /*3bf0*/  IMAD.MOV.U32 R33, RZ, RZ, R48 ;  /* 0x000000ffff217224 */ /* 0x000fe200078e0030 */
[----:B------:R-:W-:Y:S01]  /*3c00*/  F2FP.BF16.F32.PACK_AB R35, R46, R35 ;  /* 0x000000232e23723e */ /* 0x000fe200000010ff */
[----:B------:R-:W-:-:S07]  /*3c10*/  IMAD.MOV.U32 R34, RZ, RZ, R42 ;  /* 0x000000ffff227224 */ /* 0x000fce00078e002a */
.L_x_639:
[----:B------:R-:W-:Y:S05]  /*3c20*/  BSYNC B2 ;  /* 0x0000000000027941 */ /* 0x000fea0003800000 */
.L_x_638:
[----:B--2---:R3:W-:Y:S02]  /*3c30*/  STG.E.128 desc[UR40][R40.64], R32 ;  /* 0x0000002028007986 */ /* 0x0047e4000c101d28 */
.L_x_637:
[----:B------:R-:W-:Y:S05]  /*3c40*/  BSYNC B1 ;  /* 0x0000000000017941 */ /* 0x000fea0003800000 */
.L_x_636:
[----:B------:R-:W-:Y:S05]  /*3c50*/  @P2 BRA `(.L_x_635) ;  /* 0x0000001800a02947 */ /* 0x000fea0003800000 */
[----:B-123--:R1:W2:Y:S01]  /*3c60*/  LDS.128 R32, [R103+0x2000] ;  /* 0x0020000067207984 */ /* 0x00e2a20000000c00 */
[----:B------:R-:W-:Y:S01]  /*3c70*/  ISETP.GE.AND P4, PT, R202, R102, PT ;  /* 0x00000066ca00720c */ /* 0x000fe20003f86270 */
[----:B------:R-:W-:-:S12]  /*3c80*/  BSSY B1, `(.L_x_640) ;  /* 0x0000030000017945 */ /* 0x000fd80003800000 */
[----:B-1----:R-:W-:Y:S05]  /*3c90*/  @P4 BRA `(.L_x_641) ;  /* 0x0000000000b84947 */ /* 0x002fea0003800000 */
[----:B------:R-:W-:Y:S02]  /*3ca0*/  SHF.R.U32.HI R42, RZ, 0x10, R37 ;  /* 0x00000010ff2a7819 */ /* 0x000fe40000011625 */
[----:B------:R-:W-:Y:S02]  /*3cb0*/  SHF.R.U32.HI R44, RZ, 0x10, R39 ;  /* 0x00000010ff2c7819 */ /* 0x000fe40000011627 */
[----:B------:R-:W-:Y:S01]  /*3cc0*/  SHF.R.U64 R43, R36, 0x10, R37 ;  /* 0x00000010242b7819 */ /* 0x000fe20000001225 */
[----:B--2---:R-:W-:Y:S01]  /*3cd0*/  IMAD.U32 R36, R34, 0x10000, RZ ;  /* 0x0001000022247824 */ /* 0x004fe200078e00ff */
[----:B------:R-:W-:Y:S01]  /*3ce0*/  SHF.R.U64 R45, R38, 0x10, R39 ;  /* 0x00000010262d7819 */ /* 0x000fe20000001227 */
[----:B------:R-:W-:Y:S01]  /*3cf0*/  IMAD.U32 R38, R35, 0x10000, RZ ;  /* 0x0001000023267824 */ /* 0x000fe200078e00ff */
[----:B------:R-:W-:Y:S02]  /*3d00*/  PRMT R101, R101, 0x5410, R42 ;  /* 0x0000541065657816 */ /* 0x000fe4000000002a */
[----:B------:R-:W-:-:S02]  /*3d10*/  PRMT R99, R99, 0x5410, R44 ;  /* 0x0000541063637816 */ /* 0x000fc4000000002c */
[----:B------:R-:W-:Y:S02]  /*3d20*/  PRMT R100, R100, 0x5410, R43 ;  /* 0x0000541064647816 */ /* 0x000fe4000000002b */
[----:B------:R-:W-:Y:S01]  /*3d30*/  LOP3.LUT R37, R34, 0xffff0000, RZ, 0xc0, !PT ;  /* 0xffff000022257812 */ /* 0x000fe200078ec0ff */
[----:B------:R-:W-:Y:S01]  /*3d40*/  IMAD.U32 R43, R99, 0x10000, RZ ;  /* 0x00010000632b7824 */ /* 0x000fe200078e00ff */
[----:B------:R-:W-:Y:S01]  /*3d50*/  LOP3.LUT R39, R35, 0xffff0000, RZ, 0xc0, !PT ;  /* 0xffff000023277812 */ /* 0x000fe200078ec0ff */
[----:B------:R-:W-:Y:S01]  /*3d60*/  IMAD.U32 R34, R33, 0x10000, RZ ;  /* 0x0001000021227824 */ /* 0x000fe200078e00ff */
[----:B------:R-:W-:Y:S01]  /*3d70*/  PRMT R98, R98, 0x5410, R45 ;  /* 0x0000541062627816 */ /* 0x000fe2000000002d */
[----:B------:R-:W-:Y:S01]  /*3d80*/  IMAD.U32 R45, R101, 0x10000, RZ ;  /* 0x00010000652d7824 */ /* 0x000fe200078e00ff */
[----:B------:R-:W-:Y:S01]  /*3d90*/  LOP3.LUT R35, R33, 0xffff0000, RZ, 0xc0, !PT ;  /* 0xffff000021237812 */ /* 0x000fe200078ec0ff */
[----:B------:R-:W-:Y:S01]  /*3da0*/  IMAD.U32 R33, R32, 0x10000, RZ ;  /* 0x0001000020217824 */ /* 0x000fe200078e00ff */
[----:B------:R-:W-:Y:S01]  /*3db0*/  LOP3.LUT R44, R100, 0xffff0000, RZ, 0xc0, !PT ;  /* 0xffff0000642c7812 */ /* 0x000fe200078ec0ff */
[C---:B------:R-:W-:Y:S01]  /*3dc0*/  FMUL.FTZ R49, R37.reuse, R45 ;  /* 0x0000002d25317220 */ /* 0x040fe20000410000 */
[----:B------:R-:W-:Y:S01]  /*3dd0*/  LOP3.LUT R42, R98, 0xffff0000, RZ, 0xc0, !PT ;  /* 0xffff0000622a7812 */ /* 0x000fe200078ec0ff */
[-C--:B------:R-:W-:Y:S01]  /*3de0*/  FMUL.FTZ R37, R37, R43.reuse ;  /* 0x0000002b25257220 */ /* 0x080fe20000410000 */
[----:B------:R-:W-:Y:S01]  /*3df0*/  LOP3.LUT R101, R101, 0xffff0000, RZ, 0xc0, !PT ;  /* 0xffff000065657812 */ /* 0x000fe200078ec0ff */
[----:B------:R-:W-:Y:S01]  /*3e00*/  FMUL.FTZ R47, R35, R44 ;  /* 0x0000002c232f7220 */ /* 0x000fe20000410000 */
[----:B------:R-:W-:Y:S01]  /*3e10*/  LOP3.LUT R99, R99, 0xffff0000, RZ, 0xc0, !PT ;  /* 0xffff000063637812 */ /* 0x000fe200078ec0ff */
[----:B------:R-:W-:Y:S01]  /*3e20*/  FFMA.FTZ R49, R36, R43, -R49 ;  /* 0x0000002b24317223 */ /* 0x000fe20000010831 */
[-C--:B------:R-:W-:Y:S01]  /*3e30*/  FMUL.FTZ R35, R35, R42.reuse ;  /* 0x0000002a23237220 */ /* 0x080fe20000410000 */
[----:B------:R-:W-:Y:S01]  /*3e40*/  LOP3.LUT R32, R32, 0xffff0000, RZ, 0xc0, !PT ;  /* 0xffff000020207812 */ /* 0x000fe200078ec0ff */
[----:B------:R-:W-:Y:S01]  /*3e50*/  FFMA.FTZ R47, R34, R42, -R47 ;  /* 0x0000002a222f7223 */ /* 0x000fe2000001082f */
[----:B------:R-:W-:Y:S01]  /*3e60*/  FFMA.FTZ R36, R36, R45, R37 ;  /* 0x0000002d24247223 */ /* 0x000fe20000010025 */
[----:B------:R-:W-:-:S02]  /*3e70*/  IMAD.U32 R100, R100, 0x10000, RZ ;  /* 0x0001000064647824 */ /* 0x000fc400078e00ff */
[C---:B------:R-:W-:Y:S01]  /*3e80*/  FMUL.FTZ R37, R39.reuse, R101 ;  /* 0x0000006527257220 */ /* 0x040fe20000410000 */
        /* <DEDUP_REMOVED lines=15> */
.L_x_641:
[----:B------:R-:W-:Y:S05]  /*3f80*/  BSYNC B1 ;  /* 0x0000000000017941 */ /* 0x000fea0003800000 */
.L_x_640:
[----:B--2---:R4:W-:Y:S01]  /*3f90*/  STG.E.128 desc[UR40][R40.64+0x40], R32 ;  /* 0x0000402028007986 */ /* 0x0049e2000c101d28 */
[----:B------:R-:W-:Y:S05]  /*3fa0*/  BRA `(.L_x_635) ;  /* 0x0000001400cc7947 */ /* 0x000fea0003800000 */
.L_x_619:
[----:B------:R-:W-:Y:S02]  /*3fb0*/  ISETP.GE.AND P3, PT, R216, R97, PT ;  /* 0x00000061d800720c */ /* 0x000fe40003f66270 */
[----:B------:R-:W-:Y:S02]  /*3fc0*/  CS2R R38, SRZ ;  /* 0x0000000000267805 */ /* 0x000fe4000001ff00 */
[----:B------:R-:W-:-:S13]  /*3fd0*/  ISETP.GE.OR P3, PT, R16, R102, P3 ;  /* 0x000000661000720c */ /* 0x000fda0001f66670 */
[----:B------:R-:W-:Y:S01]  /*3fe0*/  @!P3 IADD3 R33, P4, P5, R12, R32, R69 ;  /* 0x000000200c21b210 */ /* 0x000fe20007d9e045 */
[----:B------:R-:W0:Y:S03]  /*3ff0*/  @!P3 LDC.64 R44, c[0x0][0x3e8] ;  /* 0x0000fa00ff2cbb82 */ /* 0x000e260000000a00 */
[----:B------:R-:W-:Y:S02]  /*4000*/  @!P3 IADD3.X R36, R79, R95, R68, P4, P5 ;  /* 0x0000005f4f24b210 */ /* 0x000fe400027ea444 */
[----:B------:R-:W-:-:S03]  /*4010*/  @!P3 IADD3 R46, P4, P5, R30, R34, R71 ;  /* 0x000000221e2eb210 */ /* 0x000fc60007d9e047 */
[----:B------:R-:W1:Y:S01]  /*4020*/  @!P3 LDC.64 R48, c[0x0][0x400] ;  /* 0x00010000ff30bb82 */ /* 0x000e620000000a00 */
[----:B------:R-:W-:Y:S02]  /*4030*/  @!P3 IADD3.X R47, R81, R105, R70, P4, P5 ;  /* 0x00000069512fb210 */ /* 0x000fe400027ea446 */
[----:B------:R-:W-:-:S04]  /*4040*/  ISETP.GE.AND P4, PT, R18, R97, PT ;  /* 0x000000611200720c */ /* 0x000fc80003f86270 */
[----:B------:R-:W-:-:S13]  /*4050*/  ISETP.GE.OR P4, PT, R16, R102, P4 ;  /* 0x000000661000720c */ /* 0x000fda0002786670 */
[----:B------:R-:W2:Y:S01]  /*4060*/  @!P4 LDC.64 R40, c[0x0][0x3e8] ;  /* 0x0000fa00ff28cb82 */ /* 0x000ea20000000a00 */
[----:B------:R-:W-:-:S05]  /*4070*/  @!P4 IADD3 R32, P5, R12, R32, RZ ;  /* 0x000000200c20c210 */ /* 0x000fca0007fbe0ff */
[----:B------:R-:W-:Y:S02]  /*4080*/  @!P4 IMAD.X R35, R95, 0x1, R79, P5 ;  /* 0x000000015f23c824 */ /* 0x000fe400028e064f */
[----:B------:R-:W3:Y:S01]  /*4090*/  @!P4 LDC.64 R42, c[0x0][0x400] ;  /* 0x00010000ff2acb82 */ /* 0x000ee20000000a00 */
[----:B--2---:R-:W-:-:S04]  /*40a0*/  @!P4 LEA R40, P5, R32, R40, 0x1 ;  /* 0x000000282028c211 */ /* 0x004fc800078a08ff */
[----:B------:R-:W-:Y:S02]  /*40b0*/  @!P4 LEA.HI.X R41, R32, R41, R35, 0x1, P5 ;  /* 0x000000292029c211 */ /* 0x000fe400028f0c23 */
[----:B------:R-:W-:-:S05]  /*40c0*/  @!P4 IADD3 R34, P5, R30, R34, RZ ;  /* 0x000000221e22c210 */ /* 0x000fca0007fbe0ff */
[----:B------:R-:W-:Y:S01]  /*40d0*/  @!P4 IMAD.X R32, R105, 0x1, R81, P5 ;  /* 0x000000016920c824 */ /* 0x000fe200028e0651 */
[----:B---3--:R-:W-:-:S04]  /*40e0*/  @!P4 LEA R42, P5, R34, R42, 0x1 ;  /* 0x0000002a222ac211 */ /* 0x008fc800078a08ff */
[----:B------:R-:W-:Y:S02]  /*40f0*/  @!P4 LEA.HI.X R43, R34, R43, R32, 0x1, P5 ;  /* 0x0000002b222bc211 */ /* 0x000fe400028f0c20 */
[----:B------:R-:W-:Y:S02]  /*4100*/  CS2R R34, SRZ ;  /* 0x0000000000227805 */ /* 0x000fe4000001ff00 */
[----:B0-----:R-:W-:-:S04]  /*4110*/  @!P3 LEA R44, P5, R33, R44, 0x1 ;  /* 0x0000002c212cb211 */ /* 0x001fc800078a08ff */
[----:B------:R-:W-:Y:S02]  /*4120*/  @!P3 LEA.HI.X R45, R33, R45, R36, 0x1, P5 ;  /* 0x0000002d212db211 */ /* 0x000fe400028f0c24 */
[----:B------:R-:W-:Y:S02]  /*4130*/  CS2R R32, SRZ ;  /* 0x0000000000207805 */ /* 0x000fe4000001ff00 */
[----:B------:R-:W-:-:S04]  /*4140*/  CS2R R36, SRZ ;  /* 0x0000000000247805 */ /* 0x000fc8000001ff00 */
[----:B------:R0:W2:Y:S04]  /*4150*/  @!P4 LDG.E.128 R32, desc[UR40][R40.64] ;  /* 0x000000282820c981 */ /* 0x0000a8000c1e1d00 */
[----:B------:R3:W4:Y:S01]  /*4160*/  @!P4 LDG.E.128 R36, desc[UR40][R42.64] ;  /* 0x000000282a24c981 */ /* 0x000722000c1e1d00 */
[----:B-1----:R-:W-:-:S04]  /*4170*/  @!P3 LEA R48, P4, R46, R48, 0x1 ;  /* 0x000000302e30b211 */ /* 0x002fc800078808ff */
[----:B------:R-:W-:Y:S02]  /*4180*/  @!P3 LEA.HI.X R49, R46, R49, R47, 0x1, P4 ;  /* 0x000000312e31b211 */ /* 0x000fe400020f0c2f */
[----:B0-----:R-:W-:Y:S02]  /*4190*/  CS2R R40, SRZ ;  /* 0x0000000000287805 */ /* 0x001fe4000001ff00 */
[----:B---3--:R-:W-:Y:S02]  /*41a0*/  CS2R R42, SRZ ;  /* 0x00000000002a7805 */ /* 0x008fe4000001ff00 */
[----:B------:R-:W-:-:S04]  /*41b0*/  CS2R R46, SRZ ;  /* 0x00000000002e7805 */ /* 0x000fc8000001ff00 */
[----:B------:R0:W3:Y:S02]  /*41c0*/  @!P3 LDG.E.128 R40, desc[UR40][R44.64] ;  /* 0x000000282c28b981 */ /* 0x0000e4000c1e1d00 */
[----:B0-----:R-:W-:-:S06]  /*41d0*/  CS2R R44, SRZ ;  /* 0x00000000002c7805 */ /* 0x001fcc000001ff00 */
[----:B------:R0:W5:Y:S01]  /*41e0*/  @!P3 LDG.E.128 R44, desc[UR40][R48.64] ;  /* 0x00000028302cb981 */ /* 0x000162000c1e1d00 */
[----:B------:R-:W-:Y:S01]  /*41f0*/  UISETP.NE.AND UP0, UPT, UR44, 0x3, UPT ;  /* 0x000000032c00788c */ /* 0x000fe2000bf05270 */
[----:B------:R-:W-:-:S05]  /*4200*/  ISETP.GE.AND P4, PT, R16, R102, PT ;  /* 0x000000661000720c */ /* 0x000fca0003f86270 */
[----:B------:R-:W-:Y:S01]  /*4210*/  PLOP3.LUT P3, PT, PT, PT, UP0, 0x80, 0x0 ;  /* 0x000000000000781c */ /* 0x000fe20003f6f008 */
[----:B--2---:R-:W-:Y:S02]  /*4220*/  IMAD.MOV.U32 R51, RZ, RZ, R34 ;  /* 0x000000ffff337224 */ /* 0x004fe400078e0022 */
[----:B------:R-:W-:Y:S02]  /*4230*/  IMAD.MOV.U32 R52, RZ, RZ, R35 ;  /* 0x000000ffff347224 */ /* 0x000fe400078e0023 */
[----:B------:R-:W-:Y:S01]  /*4240*/  IMAD.MOV.U32 R54, RZ, RZ, R33 ;  /* 0x000000ffff367224 */ /* 0x000fe200078e0021 */
[----:B------:R-:W-:Y:S01]  /*4250*/  PRMT R119, R119, 0x5410, R51 ;  /* 0x0000541077777816 */ /* 0x000fe20000000033 */
[----:B----4-:R-:W-:Y:S01]  /*4260*/  IMAD.MOV.U32 R51, RZ, RZ, R38 ;  /* 0x000000ffff337224 */ /* 0x010fe200078e0026 */
[----:B------:R-:W-:Y:S01]  /*4270*/  PRMT R128, R52, 0x7610, R128 ;  /* 0x0000761034807816 */ /* 0x000fe20000000080 */
[----:B0-----:R-:W-:Y:S01]  /*4280*/  IMAD.MOV.U32 R48, RZ, RZ, R39 ;  /* 0x000000ffff307224 */ /* 0x001fe200078e0027 */
[----:B------:R-:W-:Y:S01]  /*4290*/  PRMT R114, R54, 0x7610, R114 ;  /* 0x0000761036727816 */ /* 0x000fe20000000072 */
[----:B------:R-:W-:Y:S01]  /*42a0*/  IMAD.MOV.U32 R49, RZ, RZ, R36 ;  /* 0x000000ffff317224 */ /* 0x000fe200078e0024 */
[----:B------:R-:W-:Y:S01]  /*42b0*/  PRMT R127, R51, 0x7610, R127 ;  /* 0x00007610337f7816 */ /* 0x000fe2000000007f */
[----:B------:R-:W-:Y:S01]  /*42c0*/  IMAD.MOV.U32 R52, RZ, RZ, R37 ;  /* 0x000000ffff347224 */ /* 0x000fe200078e0025 */
[----:B------:R-:W-:Y:S01]  /*42d0*/  PRMT R122, R122, 0x5410, R48 ;  /* 0x000054107a7a7816 */ /* 0x000fe20000000030 */
[----:B------:R-:W-:Y:S01]  /*42e0*/  IMAD.MOV.U32 R53, RZ, RZ, R32 ;  /* 0x000000ffff357224 */ /* 0x000fe200078e0020 */
[----:B------:R-:W-:-:S02]  /*42f0*/  PRMT R121, R121, 0x5410, R49 ;  /* 0x0000541079797816 */ /* 0x000fc40000000031 */
[----:B------:R-:W-:Y:S02]  /*4300*/  PRMT R114, R114, 0x5410, R52 ;  /* 0x0000541072727816 */ /* 0x000fe40000000034 */
[----:B------:R-:W-:Y:S01]  /*4310*/  PRMT R120, R120, 0x5410, R53 ;  /* 0x0000541078787816 */ /* 0x000fe20000000035 */
[----:B---3--:R-:W-:Y:S02]  /*4320*/  IMAD.MOV.U32 R48, RZ, RZ, R42 ;  /* 0x000000ffff307224 */ /* 0x008fe400078e002a */
[----:B------:R-:W-:Y:S02]  /*4330*/  IMAD.MOV.U32 R49, RZ, RZ, R43 ;  /* 0x000000ffff317224 */ /* 0x000fe400078e002b */
[----:B------:R-:W-:Y:S01]  /*4340*/  IMAD.MOV.U32 R51, RZ, RZ, R40 ;  /* 0x000000ffff337224 */ /* 0x000fe200078e0028 */
[----:B------:R-:W-:Y:S01]  /*4350*/  PRMT R124, R48, 0x7610, R124 ;  /* 0x00007610307c7816 */ /* 0x000fe2000000007c */
[----:B------:R-:W-:Y:S01]  /*4360*/  IMAD.MOV.U32 R52, RZ, RZ, R41 ;  /* 0x000000ffff347224 */ /* 0x000fe200078e0029 */
[----:B------:R-:W-:-:S02]  /*4370*/  PRMT R120, R49, 0x7610, R120 ;  /* 0x0000761031787816 */ /* 0x000fc40000000078 */
[----:B------:R-:W-:Y:S02]  /*4380*/  PRMT R126, R51, 0x7610, R126 ;  /* 0x00007610337e7816 */ /* 0x000fe4000000007e */
[----:B------:R-:W-:Y:S01]  /*4390*/  PRMT R125, R52, 0x7610, R125 ;  /* 0x00007610347d7816 */ /* 0x000fe2000000007d */
[----:B-----5:R-:W-:Y:S02]  /*43a0*/  IMAD.MOV.U32 R48, RZ, RZ, R46 ;  /* 0x000000ffff307224 */ /* 0x020fe400078e002e */
[----:B------:R-:W-:Y:S02]  /*43b0*/  IMAD.MOV.U32 R49, RZ, RZ, R47 ;  /* 0x000000ffff317224 */ /* 0x000fe400078e002f */
[----:B------:R-:W-:Y:S01]  /*43c0*/  IMAD.MOV.U32 R51, RZ, RZ, R44 ;  /* 0x000000ffff337224 */ /* 0x000fe200078e002c */
[----:B------:R-:W-:Y:S01]  /*43d0*/  PRMT R121, R48, 0x7610, R121 ;  /* 0x0000761030797816 */ /* 0x000fe20000000079 */
[----:B------:R-:W-:Y:S01]  /*43e0*/  IMAD.MOV.U32 R52, RZ, RZ, R45 ;  /* 0x000000ffff347224 */ /* 0x000fe200078e002d */
[----:B------:R-:W-:-:S02]  /*43f0*/  PRMT R119, R49, 0x7610, R119 ;  /* 0x0000761031777816 */ /* 0x000fc40000000077 */
[----:B------:R-:W-:Y:S02]  /*4400*/  PRMT R122, R51, 0x7610, R122 ;  /* 0x00007610337a7816 */ /* 0x000fe4000000007a */
[----:B------:R-:W-:Y:S01]  /*4410*/  PRMT R123, R52, 0x7610, R123 ;  /* 0x00007610347b7816 */ /* 0x000fe2000000007b */
[----:B------:R-:W-:Y:S06]  /*4420*/  @!P3 BRA `(.L_x_642) ;  /* 0x000000000004b947 */ /* 0x000fec0003800000 */
[----:B------:R-:W-:Y:S01]  /*4430*/  BPT.TRAP 0x1 ;  /* 0x000000040000795c */ /* 0x000fe20000300000 */
.L_x_642:
[----:B------:R-:W-:Y:S01]  /*4440*/  IMAD R95, R2, 0x8, R19 ;  /* 0x00000008025f7824 */ /* 0x000fe200078e0213 */
[----:B------:R-:W-:Y:S01]  /*4450*/  SHF.L.U32 R106, R201, 0x1f, RZ ;  /* 0x0000001fc96a7819 */ /* 0x000fe200000006ff */
[----:B------:R-:W0:Y:S01]  /*4460*/  LDC R107, c[0x0][0x2f4] ;  /* 0x0000bd00ff6b7b82 */ /* 0x000e220000000800 */
[----:B------:R-:W-:Y:S01]  /*4470*/  BSSY B1, `(.L_x_643) ;  /* 0x0000006000017945 */ /* 0x000fe20003800000 */
[----:B------:R-:W-:Y:S01]  /*4480*/  IMAD.MOV.U32 R101, RZ, RZ, R50 ;  /* 0x000000ffff657224 */ /* 0x000fe200078e0032 */
[----:B------:R-:W1:Y:S05]  /*4490*/  SYNCS.PHASECHK.TRANS64.TRYWAIT P5, [R95+URZ+0x22890], R106 ;  /* 0x0228906a5f0075a7 */ /* 0x000e6a00080a017f */
[----:B------:R-:W2:Y:S01]  /*44a0*/  LDC.64 R102, c[0x0][0x300] ;  /* 0x0000c000ff667b82 */ /* 0x000ea20000000a00 */
[----:B0-----:R-:W-:Y:S01]  /*44b0*/  IMAD.IADD R109, R107, 0x1, -R74 ;  /* 0x000000016b6d7824 */ /* 0x001fe200078e0a4a */
[----:B-1----:R-:W-:Y:S06]  /*44c0*/  @!P5 BRA `(.L_x_644) ;  /* 0x0000016000c8d947 */ /* 0x002fec0003800000 */
.L_x_914:
[----:B------:R-:W-:Y:S05]  /*44d0*/  BSYNC B1 ;  /* 0x0000000000017941 */ /* 0x000fea0003800000 */
.L_x_643:
[----:B------:R-:W-:Y:S01]  /*44e0*/  ISETP.GE.OR P5, PT, R18, R97, P1 ;  /* 0x000000611200720c */ /* 0x000fe20000fa6670 */
[----:B------:R-:W-:-:S12]  /*44f0*/  BSSY B1, `(.L_x_645) ;  /* 0x0000080000017945 */ /* 0x000fd80003800000 */
[----:B------:R-:W-:Y:S05]  /*4500*/  @P5 BRA `(.L_x_646) ;  /* 0x0000000400f85947 */ /* 0x000fea0003800000 */
[-C--:B--2---:R-:W-:Y:S01]  /*4510*/  IMAD R48, R220, R102.reuse, RZ ;  /* 0x00000066dc307224 */ /* 0x084fe200078e02ff */
[----:B------:R-:W-:Y:S01]  /*4520*/  BSSY B2, `(.L_x_647) ;  /* 0x0000070000027945 */ /* 0x000fe20003800000 */
[----:B------:R-:W-:-:S04]  /*4530*/  IMAD.WIDE.U32 R104, R18, R102, R100 ;  /* 0x0000006612687225 */ /* 0x000fc800078e0064 */
[----:B------:R-:W-:Y:S01]  /*4540*/  IMAD R111, R18, R103, R48 ;  /* 0x00000067126f7224 */ /* 0x000fe200078e0230 */
[----:B------:R-:W-:Y:S02]  /*4550*/  SEL R48, R74, R109, !P0 ;  /* 0x0000006d4a307207 */ /* 0x000fe40004000000 */
[----:B------:R-:W-:Y:S01]  /*4560*/  IADD3 R108, P5, P6, R4, R104, R84 ;  /* 0x00000068046c7210 */ /* 0x000fe20007ebe054 */
[----:B------:R-:W-:Y:S01]  /*4570*/  IMAD.IADD R111, R111, 0x1, R105 ;  /* 0x000000016f6f7824 */ /* 0x000fe200078e0269 */
[----:B------:R-:W-:-:S04]  /*4580*/  SHF.R.S32.HI R49, RZ, 0x1f, R48 ;  /* 0x0000001fff317819 */ /* 0x000fc80000011430 */
[----:B------:R-:W-:Y:S02]  /*4590*/  LEA.HI R48, R49, R48, RZ, 0x4 ;  /* 0x0000003031307211 */ /* 0x000fe400078f20ff */
[----:B------:R-:W-:Y:S02]  /*45a0*/  IADD3.X R110, R60, R111, R86, P5, P6 ;  /* 0x0000006f3c6e7210 */ /* 0x000fe40002fec456 */
[----:B------:R-:W-:-:S05]  /*45b0*/  LEA.HI.SX32 R48, R48, R83, 0x1c ;  /* 0x0000005330307211 */ /* 0x000fca00078fe2ff */
[----:B------:R-:W-:-:S05]  /*45c0*/  IMAD.SHL.U32 R113, R48, 0x8, RZ ;  /* 0x0000000830717824 */ /* 0x000fca00078e00ff */
[----:B------:R-:W-:-:S04]  /*45d0*/  LOP3.LUT R48, R82, 0x38, R113, 0xf8, !PT ;  /* 0x0000003852307812 */ /* 0x000fc800078ef871 */
[----:B------:R-:W-:Y:S01]  /*45e0*/  LOP3.LUT R49, R48, R85, RZ, 0x3c, !PT ;  /* 0x0000005530317212 */ /* 0x000fe200078e3cff */
[----:B------:R-:W-:-:S04]  /*45f0*/  IMAD R48, R2, 0x1800, R90 ;  /* 0x0000180002307824 */ /* 0x000fc800078e025a */
[----:B------:R-:W-:Y:S02]  /*4600*/  IMAD R49, R206, 0x200, R49 ;  /* 0x00000200ce317824 */ /* 0x000fe400078e0231 */
[----:B------:R-:W-:Y:S02]  /*4610*/  IMAD R48, R48, 0x2, R19 ;  /* 0x0000000230307824 */ /* 0x000fe400078e0213 */
[----:B------:R-:W-:-:S04]  /*4620*/  IMAD R50, R2, 0x1800, R49 ;  /* 0x0000180002327824 */ /* 0x000fc800078e0231 */
[----:B------:R-:W-:Y:S02]  /*4630*/  IMAD R52, R50, 0x2, R19 ;  /* 0x0000000232347824 */ /* 0x000fe400078e0213 */
[----:B------:R-:W1:Y:S04]  /*4640*/  LDS.128 R48, [R48+0x1c400] ;  /* 0x01c4000030307984 */ /* 0x000e680000000c00 */
[----:B------:R-:W2:Y:S01]  /*4650*/  LDS.128 R52, [R52+0x1c400] ;  /* 0x01c4000034347984 */ /* 0x000ea20000000c00 */
[----:B------:R-:W-:Y:S05]  /*4660*/  @P4 BRA `(.L_x_648) ;  /* 0x00000004006c4947 */ /* 0x000fea0003800000 */
[----:B------:R-:W-:Y:S01]  /*4670*/  SHF.R.U32.HI R116, RZ, 0x10, R37 ;  /* 0x00000010ff747819 */ /* 0x000fe20000011625 */
[----:B--2---:R-:W-:Y:S01]  /*4680*/  IMAD.U32 R112, R53, 0x10000, RZ ;  /* 0x0001000035707824 */ /* 0x004fe200078e00ff */
[----:B------:R-:W-:Y:S02]  /*4690*/  SHF.R.U32.HI R115, RZ, 0x10, R33 ;  /* 0x00000010ff737819 */ /* 0x000fe40000011621 */
[C---:B------:R-:W-:Y:S02]  /*46a0*/  PRMT R116, R114.reuse, 0x5432, R116 ;  /* 0x0000543272747816 */ /* 0x040fe40000000074 */
[----:B------:R-:W-:Y:S01]  /*46b0*/  PRMT R115, R114, 0x5410, R115 ;  /* 0x0000541072737816 */ /* 0x000fe20000000073 */
[----:B-1----:R-:W-:Y:S01]  /*46c0*/  IMAD.U32 R114, R49, 0x10000, RZ ;  /* 0x0001000031727824 */ /* 0x002fe200078e00ff */
[----:B------:R-:W-:Y:S01]  /*46d0*/  SHF.R.U64 R36, R36, 0x10, R37 ;  /* 0x0000001024247819 */ /* 0x000fe20000001225 */
[----:B------:R-:W-:Y:S01]  /*46e0*/  IMAD.U32 R129, R116, 0x10000, RZ ;  /* 0x0001000074817824 */ /* 0x000fe200078e00ff */
[----:B------:R-:W-:Y:S01]  /*46f0*/  SHF.R.U64 R32, R32, 0x10, R33 ;  /* 0x0000001020207819 */ /* 0x000fe20000001221 */
[C---:B------:R-:W-:Y:S01]  /*4700*/  IMAD.U32 R117, R115.reuse, 0x10000, RZ ;  /* 0x0001000073757824 */ /* 0x040fe200078e00ff */
[----:B------:R-:W-:Y:S01]  /*4710*/  LOP3.LUT R115, R115, 0xffff0000, RZ, 0xc0, !PT ;  /* 0xffff000073737812 */ /* 0x000fe200078ec0ff */
[----:B------:R-:W-:Y:S01]  /*4720*/  FMUL.FTZ R131, R112, R129 ;  /* 0x0000008170837220 */ /* 0x000fe20000410000 */
[----:B------:R-:W-:Y:S01]  /*4730*/  PRMT R32, R120, 0x5432, R32 ;  /* 0x0000543278207816 */ /* 0x000fe20000000020 */
[-C--:B------:R-:W-:Y:S01]  /*4740*/  FMUL.FTZ R118, R112, R117.reuse ;  /* 0x0000007570767220 */ /* 0x080fe20000410000 */
[----:B------:R-:W-:Y:S01]  /*4750*/  SHF.R.U64 R34, R34, 0x10, R35 ;  /* 0x0000001022227819 */ /* 0x000fe20000001223 */
[----:B------:R-:W-:Y:S01]  /*4760*/  FFMA.FTZ R112, R114, R117, -R131 ;  /* 0x0000007572707223 */ /* 0x000fe20000010883 */
[----:B------:R-:W-:Y:S01]  /*4770*/  LOP3.LUT R117, R116, 0xffff0000, RZ, 0xc0, !PT ;  /* 0xffff000074757812 */ /* 0x000fe200078ec0ff */
[----:B------:R-:W-:Y:S01]  /*4780*/  FFMA.FTZ R114, R114, R129, R118 ;  /* 0x0000008172727223 */ /* 0x000fe20000010076 */
[----:B------:R-:W-:Y:S01]  /*4790*/  LOP3.LUT R116, R53, 0xffff0000, RZ, 0xc0, !PT ;  /* 0xffff000035747812 */ /* 0x000fe200078ec0ff */
[----:B------:R-:W-:Y:S01]  /*47a0*/  IMAD.U32 R33, R48, 0x10000, RZ ;  /* 0x0001000030217824 */ /* 0x000fe200078e00ff */
[----:B------:R-:W-:Y:S01]  /*47b0*/  LOP3.LUT R53, R49, 0xffff0000, RZ, 0xc0, !PT ;  /* 0xffff000031357812 */ /* 0x000fe200078ec0ff */
[----:B------:R-:W-:Y:S01]  /*47c0*/  IMAD.U32 R37, R50, 0x10000, RZ ;  /* 0x0001000032257824 */ /* 0x000fe200078e00ff */
[----:B------:R-:W-:Y:S01]  /*47d0*/  LOP3.LUT R48, R48, 0xffff0000, RZ, 0xc0, !PT ;  /* 0xffff000030307812 */ /* 0x000fe200078ec0ff */
[C---:B------:R-:W-:Y:S01]  /*47e0*/  FMUL.FTZ R118, R116.reuse, R117 ;  /* 0x0000007574767220 */ /* 0x040fe20000410000 */
[----:B------:R-:W-:Y:S01]  /*47f0*/  FMUL.FTZ R116, R116, R115 ;  /* 0x0000007374747220 */ /* 0x000fe20000410000 */
[----:B------:R-:W-:-:S02]  /*4800*/  PRMT R34, R119, 0x5432, R34 ;  /* 0x0000543277227816 */ /* 0x000fc40000000022 */
[C---:B------:R-:W-:Y:S01]  /*4810*/  FFMA.FTZ R49, R53.reuse, R115, -R118 ;  /* 0x0000007335317223 */ /* 0x040fe20000010876 */
[----:B------:R-:W-:Y:S01]  /*4820*/  FFMA.FTZ R53, R53, R117, R116 ;  /* 0x0000007535357223 */ /* 0x000fe20000010074 */
[----:B------:R-:W-:Y:S01]  /*4830*/  SHF.R.U32.HI R116, RZ, 0x10, R39 ;  /* 0x00000010ff747819 */ /* 0x000fe20000011627 */
[----:B------:R-:W-:Y:S01]  /*4840*/  IMAD.U32 R117, R55, 0x10000, RZ ;  /* 0x0001000037757824 */ /* 0x000fe200078e00ff */
[----:B------:R-:W-:Y:S01]  /*4850*/  SHF.R.U32.HI R115, RZ, 0x10, R35 ;  /* 0x00000010ff737819 */ /* 0x000fe20000011623 */
[----:B------:R-:W-:Y:S01]  /*4860*/  IMAD.U32 R118, R51, 0x10000, RZ ;  /* 0x0001000033767824 */ /* 0x000fe200078e00ff */
[----:B------:R-:W-:Y:S01]  /*4870*/  PRMT R116, R122, 0x5432, R116 ;  /* 0x000054327a747816 */ /* 0x000fe20000000074 */
[----:B------:R-:W-:Y:S01]  /*4880*/  IMAD.U32 R35, R52, 0x10000, RZ ;  /* 0x0001000034237824 */ /* 0x000fe200078e00ff */
[----:B------:R-:W-:Y:S02]  /*4890*/  PRMT R115, R128, 0x5410, R115 ;  /* 0x0000541080737816 */ /* 0x000fe40000000073 */
[----:B------:R-:W-:Y:S01]  /*48a0*/  LOP3.LUT R55, R55, 0xffff0000, RZ, 0xc0, !PT ;  /* 0xffff000037377812 */ /* 0x000fe200078ec0ff */
[C---:B------:R-:W-:Y:S01]  /*48b0*/  IMAD.U32 R129, R116.reuse, 0x10000, RZ ;  /* 0x0001000074817824 */ /* 0x040fe200078e00ff */
[----:B------:R-:W-:Y:S01]  /*48c0*/  LOP3.LUT R116, R116, 0xffff0000, RZ, 0xc0, !PT ;  /* 0xffff000074747812 */ /* 0x000fe200078ec0ff */
[----:B------:R-:W-:Y:S01]  /*48d0*/  IMAD.U32 R128, R115, 0x10000, RZ ;  /* 0x0001000073807824 */ /* 0x000fe200078e00ff */
[----:B------:R-:W-:Y:S01]  /*48e0*/  LOP3.LUT R51, R51, 0xffff0000, RZ, 0xc0, !PT ;  /* 0xffff000033337812 */ /* 0x000fe200078ec0ff */
[CC--:B------:R-:W-:Y:S01]  /*48f0*/  FMUL.FTZ R131, R117.reuse, R129.reuse ;  /* 0x0000008175837220 */ /* 0x0c0fe20000410000 */
[----:B------:R-:W-:Y:S01]  /*4900*/  SHF.R.U64 R39, R38, 0x10, R39 ;  /* 0x0000001026277819 */ /* 0x000fe20000001227 */
[-C--:B------:R-:W-:Y:S01]  /*4910*/  FMUL.FTZ R130, R117, R128.reuse ;  /* 0x0000008075827220 */ /* 0x080fe20000410000 */
[----:B------:R-:W-:Y:S01]  /*4920*/  LOP3.LUT R52, R52, 0xffff0000, RZ, 0xc0, !PT ;  /* 0xffff000034347812 */ /* 0x000fe200078ec0ff */
[C---:B------:R-:W-:Y:S01]  /*4930*/  FFMA.FTZ R117, R118.reuse, R128, -R131 ;  /* 0x0000008076757223 */ /* 0x040fe20000010883 */
[----:B------:R-:W-:Y:S01]  /*4940*/  LOP3.LUT R128, R115, 0xffff0000, RZ, 0xc0, !PT ;  /* 0xffff000073807812 */ /* 0x000fe200078ec0ff */
[----:B------:R-:W-:Y:S01]  /*4950*/  FFMA.FTZ R118, R118, R129, R130 ;  /* 0x0000008176767223 */ /* 0x000fe20000010082 */
[----:B------:R-:W-:Y:S01]  /*4960*/  PRMT R115, R121, 0x5432, R36 ;  /* 0x0000543279737816 */ /* 0x000fe20000000024 */
[----:B------:R-:W-:Y:S01]  /*4970*/  FMUL.FTZ R36, R55, R116 ;  /* 0x0000007437247220 */ /* 0x000fe20000410000 */
[----:B------:R-:W-:Y:S01]  /*4980*/  PRMT R39, R127, 0x5410, R39 ;  /* 0x000054107f277816 */ /* 0x000fe20000000027 */
[----:B------:R-:W-:Y:S01]  /*4990*/  FMUL.FTZ R55, R55, R128 ;  /* 0x0000008037377220 */ /* 0x000fe20000410000 */
[----:B------:R-:W-:-:S02]  /*49a0*/  IMAD.U32 R38, R54, 0x10000, RZ ;  /* 0x0001000036267824 */ /* 0x000fc400078e00ff */
[----:B------:R-:W-:Y:S01]  /*49b0*/  FFMA.FTZ R36, R51, R128, -R36 ;  /* 0x0000008033247223 */ /* 0x000fe20000010824 */
[----:B------:R-:W-:Y:S02]  /*49c0*/  IMAD.U32 R128, R115, 0x10000, RZ ;  /* 0x0001000073807824 */ /* 0x000fe400078e00ff */
[----:B------:R-:W-:Y:S01]  /*49d0*/  FFMA.FTZ R51, R51, R116, R55 ;  /* 0x0000007433337223 */ /* 0x000fe20000010037 */
[C---:B------:R-:W-:Y:S01]  /*49e0*/  IMAD.U32 R116, R32.reuse, 0x10000, RZ ;  /* 0x0001000020747824 */ /* 0x040fe200078e00ff */
[----:B------:R-:W-:Y:S01]  /*49f0*/  LOP3.LUT R55, R115, 0xffff0000, RZ, 0xc0, !PT ;  /* 0xffff000073377812 */ /* 0x000fe200078ec0ff */
[C---:B------:R-:W-:Y:S01]  /*4a00*/  FMUL.FTZ R130, R35.reuse, R128 ;  /* 0x0000008023827220 */ /* 0x040fe20000410000 */
[----:B------:R-:W-:Y:S01]  /*4a10*/  LOP3.LUT R115, R32, 0xffff0000, RZ, 0xc0, !PT ;  /* 0xffff000020737812 */ /* 0x000fe200078ec0ff */
[-C--:B------:R-:W-:Y:S01]  /*4a20*/  FMUL.FTZ R35, R35, R116.reuse ;  /* 0x0000007423237220 */ /* 0x080fe20000410000 */
[----:B------:R-:W-:Y:S01]  /*4a30*/  LOP3.LUT R54, R54, 0xffff0000, RZ, 0xc0, !PT ;  /* 0xffff000036367812 */ /* 0x000fe200078ec0ff */
[C---:B------:R-:W-:Y:S01]  /*4a40*/  FMUL.FTZ R127, R52.reuse, R55 ;  /* 0x00000037347f7220 */ /* 0x040fe20000410000 */
[C---:B------:R-:W-:Y:S01]  /*4a50*/  FFMA.FTZ R32, R33.reuse, R116, -R130 ;  /* 0x0000007421207223 */ /* 0x040fe20000010882 */
[----:B------:R-:W-:Y:S01]  /*4a60*/  FFMA.FTZ R33, R33, R128, R35 ;  /* 0x0000008021217223 */ /* 0x000fe20000010023 */
[-C--:B------:R-:W-:Y:S01]  /*4a70*/  FMUL.FTZ R129, R52, R115.reuse ;  /* 0x0000007334817220 */ /* 0x080fe20000410000 */
[----:B------:R-:W-:Y:S01]  /*4a80*/  FFMA.FTZ R35, R48, R115, -R127 ;  /* 0x0000007330237223 */ /* 0x000fe2000001087f */
[C---:B------:R-:W-:Y:S01]  /*4a90*/  IMAD.U32 R115, R39.reuse, 0x10000, RZ ;  /* 0x0001000027737824 */ /* 0x040fe200078e00ff */
[----:B------:R-:W-:Y:S01]  /*4aa0*/  LOP3.LUT R127, R39, 0xffff0000, RZ, 0xc0, !PT ;  /* 0xffff0000277f7812 */ /* 0x000fe200078ec0ff */
[C---:B------:R-:W-:Y:S01]  /*4ab0*/  IMAD.U32 R52, R34.reuse, 0x10000, RZ ;  /* 0x0001000022347824 */ /* 0x040fe200078e00ff */
[----:B------:R-:W-:Y:S01]  /*4ac0*/  LOP3.LUT R39, R34, 0xffff0000, RZ, 0xc0, !PT ;  /* 0xffff000022277812 */ /* 0x000fe200078ec0ff */
[----:B------:R-:W-:Y:S01]  /*4ad0*/  FFMA.FTZ R48, R48, R55, R129 ;  /* 0x0000003730307223 */ /* 0x000fe20000010081 */
[----:B------:R-:W-:Y:S01]  /*4ae0*/  LOP3.LUT R50, R50, 0xffff0000, RZ, 0xc0, !PT ;  /* 0xffff000032327812 */ /* 0x000fe200078ec0ff */
[----:B------:R-:W-:Y:S01]  /*4af0*/  FMUL.FTZ R34, R38, R115 ;  /* 0x0000007326227220 */ /* 0x000fe20000410000 */
[----:B------:R-:W-:Y:S01]  /*4b00*/  FMUL.FTZ R55, R54, R127 ;  /* 0x0000007f36377220 */ /* 0x000fe20000410000 */
[-C--:B------:R-:W-:Y:S01]  /*4b10*/  FMUL.FTZ R38, R38, R52.reuse ;  /* 0x0000003426267220 */ /* 0x080fe20000410000 */
[-C--:B------:R-:W-:Y:S01]  /*4b20*/  FMUL.FTZ R54, R54, R39.reuse ;  /* 0x0000002736367220 */ /* 0x080fe20000410000 */
[C---:B------:R-:W-:Y:S01]  /*4b30*/  FFMA.FTZ R34, R37.reuse, R52, -R34 ;  /* 0x0000003425227223 */ /* 0x040fe20000010822 */
[C---:B------:R-:W-:Y:S01]  /*4b40*/  FFMA.FTZ R55, R50.reuse, R39, -R55 ;  /* 0x0000002732377223 */ /* 0x040fe20000010837 */
[----:B------:R-:W-:Y:S01]  /*4b50*/  FFMA.FTZ R38, R37, R115, R38 ;  /* 0x0000007325267223 */ /* 0x000fe20000010026 */
[----:B------:R-:W-:Y:S01]  /*4b60*/  FFMA.FTZ R127, R50, R127, R54 ;  /* 0x0000007f327f7223 */ /* 0x000fe20000010036 */
[----:B------:R-:W-:-:S02]  /*4b70*/  F2FP.BF16.F32.PACK_AB R36, R36, R117 ;  /* 0x000000752424723e */ /* 0x000fc400000010ff */
[----:B------:R-:W-:Y:S02]  /*4b80*/  F2FP.BF16.F32.PACK_AB R118, R51, R118 ;  /* 0x000000763376723e */ /* 0x000fe400000010ff */
[----:B------:R-:W-:Y:S01]  /*4b90*/  F2FP.BF16.F32.PACK_AB R32, R35, R32 ;  /* 0x000000202320723e */ /* 0x000fe200000010ff */
[----:B------:R-:W-:Y:S01]  /*4ba0*/  IMAD.MOV.U32 R51, RZ, RZ, R36 ;  /* 0x000000ffff337224 */ /* 0x000fe200078e0024 */
[----:B------:R-:W-:Y:S02]  /*4bb0*/  F2FP.BF16.F32.PACK_AB R52, R48, R33 ;  /* 0x000000213034723e */ /* 0x000fe400000010ff */
[----:B------:R-:W-:Y:S01]  /*4bc0*/  F2FP.BF16.F32.PACK_AB R50, R55, R34 ;  /* 0x000000223732723e */ /* 0x000fe200000010ff */
[----:B------:R-:W-:Y:S01]  /*4bd0*/  IMAD.MOV.U32 R48, RZ, RZ, R32 ;  /* 0x000000ffff307224 */ /* 0x000fe200078e0020 */
[----:B------:R-:W-:Y:S01]  /*4be0*/  F2FP.BF16.F32.PACK_AB R49, R49, R112 ;  /* 0x000000703131723e */ /* 0x000fe200000010ff */
[----:B------:R-:W-:Y:S01]  /*4bf0*/  IMAD.MOV.U32 R55, RZ, RZ, R118 ;  /* 0x000000ffff377224 */ /* 0x000fe200078e0076 */
[----:B------:R-:W-:-:S02]  /*4c00*/  F2FP.BF16.F32.PACK_AB R53, R53, R114 ;  /* 0x000000723535723e */ /* 0x000fc400000010ff */
[----:B------:R-:W-:-:S07]  /*4c10*/  F2FP.BF16.F32.PACK_AB R54, R127, R38 ;  /* 0x000000267f36723e */ /* 0x000fce00000010ff */
.L_x_648:
[----:B------:R-:W-:Y:S05]  /*4c20*/  BSYNC B2 ;  /* 0x0000000000027941 */ /* 0x000fea0003800000 */
.L_x_647:
[----:B------:R-:W-:Y:S02]  /*4c30*/  ISETP.GE.AND P5, PT, R113, R107, PT ;  /* 0x0000006b7100720c */ /* 0x000fe40003fa6270 */
[----:B------:R-:W-:-:S11]  /*4c40*/  P2R R33, PR, RZ, 0x1 ;  /* 0x00000001ff217803 */ /* 0x000fd60000000000 */
[--C-:B------:R-:W-:Y:S02]  /*4c50*/  @!P5 SHF.R.S32.HI R32, RZ, 0x1f, R113.reuse ;  /* 0x0000001fff20d819 */ /* 0x100fe40000011471 */
[----:B------:R-:W-:-:S04]  /*4c60*/  @!P5 IADD3 R104, P0, P6, R4, R104, R113 ;  /* 0x000000680468d210 */ /* 0x000fc80007e1e071 */
[----:B------:R-:W-:Y:S02]  /*4c70*/  @!P5 IADD3.X R111, R60, R111, R32, P0, P6 ;  /* 0x0000006f3c6fd210 */ /* 0x000fe400007ec420 */
[CC--:B------:R-:W-:Y:S02]  /*4c80*/  LEA R32, P6, R108.reuse, R98.reuse, 0x1 ;  /* 0x000000626c207211 */ /* 0x0c0fe400078c08ff */
[----:B------:R-:W-:Y:S02]  /*4c90*/  ISETP.NE.AND P0, PT, R33, RZ, PT ;  /* 0x000000ff2100720c */ /* 0x000fe40003f05270 */
[----:B------:R-:W-:Y:S02]  /*4ca0*/  LEA.HI.X R33, R108, R99, R110, 0x1, P6 ;  /* 0x000000636c217211 */ /* 0x000fe400030f0c6e */
[----:B------:R-:W-:-:S03]  /*4cb0*/  @!P5 LEA R34, P6, R104, R98, 0x1 ;  /* 0x000000626822d211 */ /* 0x000fc600078c08ff */
[----:B-1----:R1:W-:Y:S01]  /*4cc0*/  STG.E.128 desc[UR40][R32.64], R48 ;  /* 0x0000003020007986 */ /* 0x0023e2000c101d28 */
[----:B------:R-:W-:-:S05]  /*4cd0*/  @!P5 LEA.HI.X R35, R104, R99, R111, 0x1, P6 ;  /* 0x000000636823d211 */ /* 0x000fca00030f0c6f */
[----:B--2---:R1:W-:Y:S04]  /*4ce0*/  @!P5 STG.E.128 desc[UR40][R34.64], R52 ;  /* 0x000000342200d986 */ /* 0x0043e8000c101d28 */
.L_x_646:
[----:B------:R-:W-:Y:S05]  /*4cf0*/  BSYNC B1 ;  /* 0x0000000000017941 */ /* 0x000fea0003800000 */
.L_x_645:
[----:B------:R-:W-:Y:S01]  /*4d00*/  ISETP.GE.OR P5, PT, R216, R97, P1 ;  /* 0x00000061d800720c */ /* 0x000fe20000fa6670 */
[-C--:B-12---:R-:W-:Y:S02]  /*4d10*/  IMAD R32, R72, R102.reuse, RZ ;  /* 0x0000006648207224 */ /* 0x086fe400078e02ff */
[----:B------:R-:W-:-:S04]  /*4d20*/  IMAD.WIDE.U32 R100, R216, R102, R100 ;  /* 0x00000066d8647225 */ /* 0x000fc800078e0064 */
[----:B------:R-:W-:-:S06]  /*4d30*/  IMAD R51, R216, R103, R32 ;  /* 0x00000067d8337224 */ /* 0x000fcc00078e0220 */
[----:B------:R-:W-:Y:S05]  /*4d40*/  @P5 BRA `(.L_x_635) ;  /* 0x0000000800645947 */ /* 0x000fea0003800000 */
[----:B------:R-:W-:Y:S01]  /*4d50*/  IMAD.IADD R51, R101, 0x1, R51 ;  /* 0x0000000165337824 */ /* 0x000fe200078e0233 */
[----:B------:R-:W-:Y:S01]  /*4d60*/  IADD3 R32, P5, P6, R4, R100, R84 ;  /* 0x0000006404207210 */ /* 0x000fe20007ebe054 */
[----:B------:R-:W-:Y:S01]  /*4d70*/  BSSY B1, `(.L_x_649) ;  /* 0x0000072000017945 */ /* 0x000fe20003800000 */
[----:B------:R-:W-:Y:S02]  /*4d80*/  SEL R109, R74, R109, !P0 ;  /* 0x0000006d4a6d7207 */ /* 0x000fe40004000000 */
[----:B------:R-:W-:Y:S02]  /*4d90*/  IADD3.X R33, R60, R51, R86, P5, P6 ;  /* 0x000000333c217210 */ /* 0x000fe40002fec456 */
[C---:B------:R-:W-:Y:S02]  /*4da0*/  LEA R48, P5, R32.reuse, R98, 0x1 ;  /* 0x0000006220307211 */ /* 0x040fe400078a08ff */
[----:B------:R-:W-:Y:S02]  /*4db0*/  SHF.R.U32.HI R34, RZ, 0x3, R205 ;  /* 0x00000003ff227819 */ /* 0x000fe400000116cd */
[----:B------:R-:W-:-:S02]  /*4dc0*/  LEA.HI.X R49, R32, R99, R33, 0x1, P5 ;  /* 0x0000006320317211 */ /* 0x000fc400028f0c21 */
[----:B------:R-:W-:-:S04]  /*4dd0*/  SHF.R.S32.HI R32, RZ, 0x1f, R109 ;  /* 0x0000001fff207819 */ /* 0x000fc8000001146d */
[----:B------:R-:W-:-:S04]  /*4de0*/  LEA.HI R32, R32, R109, RZ, 0x4 ;  /* 0x0000006d20207211 */ /* 0x000fc800078f20ff */
[----:B------:R-:W-:-:S05]  /*4df0*/  LEA.HI.SX32 R32, R32, R83, 0x1c ;  /* 0x0000005320207211 */ /* 0x000fca00078fe2ff */
[----:B------:R-:W-:-:S05]  /*4e00*/  IMAD.SHL.U32 R50, R32, 0x8, RZ ;  /* 0x0000000820327824 */ /* 0x000fca00078e00ff */
[----:B------:R-:W-:-:S04]  /*4e10*/  LOP3.LUT R32, R205, 0x38, R50, 0xf8, !PT ;  /* 0x00000038cd207812 */ /* 0x000fc800078ef832 */
[----:B------:R-:W-:Y:S01]  /*4e20*/  LOP3.LUT R33, R32, R34, RZ, 0x3c, !PT ;  /* 0x0000002220217212 */ /* 0x000fe200078e3cff */
[----:B------:R-:W-:-:S04]  /*4e30*/  IMAD R32, R2, 0x1800, R87 ;  /* 0x0000180002207824 */ /* 0x000fc800078e0257 */
[----:B------:R-:W-:Y:S02]  /*4e40*/  IMAD.IADD R33, R208, 0x1, R33 ;  /* 0x00000001d0217824 */ /* 0x000fe400078e0221 */
        /* <DEDUP_REMOVED lines=9> */
[----:B------:R-:W-:Y:S01]  /*4ee0*/  SHF.R.U64 R53, R42, 0x10, R43 ;  /* 0x000000102a357819 */ /* 0x000fe2000000122b */
[----:B-1----:R-:W-:Y:S01]  /*4ef0*/  IMAD.U32 R42, R33, 0x10000, RZ ;  /* 0x00010000212a7824 */ /* 0x002fe200078e00ff */
[----:B------:R-:W-:Y:S02]  /*4f00*/  PRMT R123, R123, 0x5410, R104 ;  /* 0x000054107b7b7816 */ /* 0x000fe40000000068 */
[----:B------:R-:W-:Y:S02]  /*4f10*/  PRMT R125, R125, 0x5410, R108 ;  /* 0x000054107d7d7816 */ /* 0x000fe4000000006c */
[----:B------:R-:W-:-:S02]  /*4f20*/  SHF.R.U32.HI R54, RZ, 0x10, R47 ;  /* 0x00000010ff367819 */ /* 0x000fc4000001162f */
[----:B------:R-:W-:Y:S02]  /*4f30*/  SHF.R.U32.HI R103, RZ, 0x10, R43 ;  /* 0x00000010ff677819 */ /* 0x000fe4000001162b */
[----:B------:R-:W-:Y:S02]  /*4f40*/  SHF.R.U64 R55, R44, 0x10, R45 ;  /* 0x000000102c377819 */ /* 0x000fe4000000122d */
[----:B------:R-:W-:Y:S01]  /*4f50*/  SHF.R.U64 R102, R46, 0x10, R47 ;  /* 0x000000102e667819 */ /* 0x000fe2000000122f */
[----:B------:R-:W-:Y:S01]  /*4f60*/  IMAD.U32 R47, R39, 0x10000, RZ ;  /* 0x00010000272f7824 */ /* 0x000fe200078e00ff */
[----:B------:R-:W-:Y:S01]  /*4f70*/  PRMT R124, R124, 0x5410, R53 ;  /* 0x000054107c7c7816 */ /* 0x000fe20000000035 */
[----:B------:R-:W-:Y:S01]  /*4f80*/  IMAD.U32 R53, R123, 0x10000, RZ ;  /* 0x000100007b357824 */ /* 0x000fe200078e00ff */
[----:B------:R-:W-:Y:S01]  /*4f90*/  LOP3.LUT R45, R39, 0xffff0000, RZ, 0xc0, !PT ;  /* 0xffff0000272d7812 */ /* 0x000fe200078ec0ff */
[----:B------:R-:W-:Y:S01]  /*4fa0*/  IMAD.U32 R39, R125, 0x10000, RZ ;  /* 0x000100007d277824 */ /* 0x000fe200078e00ff */
[----:B------:R-:W-:Y:S01]  /*4fb0*/  PRMT R119, R119, 0x5410, R54 ;  /* 0x0000541077777816 */ /* 0x000fe20000000036 */
[----:B------:R-:W-:Y:S01]  /*4fc0*/  IMAD.U32 R46, R35, 0x10000, RZ ;  /* 0x00010000232e7824 */ /* 0x000fe200078e00ff */
[----:B------:R-:W-:Y:S01]  /*4fd0*/  PRMT R120, R120, 0x5410, R103 ;  /* 0x0000541078787816 */ /* 0x000fe20000000067 */
[----:B------:R-:W-:Y:S01]  /*4fe0*/  FMUL.FTZ R103, R52, R39 ;  /* 0x0000002734677220 */ /* 0x000fe20000410000 */
[----:B------:R-:W-:Y:S01]  /*4ff0*/  LOP3.LUT R44, R37, 0xffff0000, RZ, 0xc0, !PT ;  /* 0xffff0000252c7812 */ /* 0x000fe200078ec0ff */
[----:B------:R-:W-:Y:S01]  /*5000*/  IMAD.U32 R54, R119, 0x10000, RZ ;  /* 0x0001000077367824 */ /* 0x000fe200078e00ff */
[----:B------:R-:W-:Y:S01]  /*5010*/  PRMT R122, R122, 0x5410, R55 ;  /* 0x000054107a7a7816 */ /* 0x000fe20000000037 */
[----:B------:R-:W-:Y:S01]  /*5020*/  FMUL.FTZ R55, R52, R53 ;  /* 0x0000003534377220 */ /* 0x000fe20000410000 */
[----:B------:R-:W-:Y:S01]  /*5030*/  LOP3.LUT R123, R123, 0xffff0000, RZ, 0xc0, !PT ;  /* 0xffff00007b7b7812 */ /* 0x000fe200078ec0ff */
[----:B------:R-:W-:Y:S01]  /*5040*/  IMAD.U32 R52, R120, 0x10000, RZ ;  /* 0x0001000078347824 */ /* 0x000fe200078e00ff */
[----:B------:R-:W-:Y:S01]  /*5050*/  LOP3.LUT R125, R125, 0xffff0000, RZ, 0xc0, !PT ;  /* 0xffff00007d7d7812 */ /* 0x000fe200078ec0ff */
[----:B------:R-:W-:Y:S01]  /*5060*/  FFMA.FTZ R39, R42, R39, -R55 ;  /* 0x000000272a277223 */ /* 0x000fe20000010837 */
[----:B------:R-:W-:Y:S01]  /*5070*/  SHF.R.U64 R105, R40, 0x10, R41 ;  /* 0x0000001028697819 */ /* 0x000fe20000001229 */
[----:B------:R-:W-:Y:S01]  /*5080*/  FFMA.FTZ R42, R42, R53, R103 ;  /* 0x000000352a2a7223 */ /* 0x000fe20000010067 */
[----:B------:R-:W-:Y:S01]  /*5090*/  LOP3.LUT R43, R33, 0xffff0000, RZ, 0xc0, !PT ;  /* 0xffff0000212b7812 */ /* 0x000fe200078ec0ff */
[----:B------:R-:W-:Y:S01]  /*50a0*/  FMUL.FTZ R53, R47, R54 ;  /* 0x000000362f357220 */ /* 0x000fe20000410000 */
[----:B------:R-:W-:Y:S01]  /*50b0*/  PRMT R121, R121, 0x5410, R102 ;  /* 0x0000541079797816 */ /* 0x000fe20000000066 */
[----:B------:R-:W-:Y:S01]  /*50c0*/  FMUL.FTZ R102, R44, R123 ;  /* 0x0000007b2c667220 */ /* 0x000fe20000410000 */
[----:B------:R-:W-:Y:S01]  /*50d0*/  PRMT R126, R126, 0x5410, R105 ;  /* 0x000054107e7e7816 */ /* 0x000fe20000000069 */
[-C--:B------:R-:W-:Y:S01]  /*50e0*/  FMUL.FTZ R104, R44, R125.reuse ;  /* 0x0000007d2c687220 */ /* 0x080fe20000410000 */
[-C--:B------:R-:W-:Y:S01]  /*50f0*/  FMUL.FTZ R55, R47, R52.reuse ;  /* 0x000000342f377220 */ /* 0x080fe20000410000 */
[----:B------:R-:W-:Y:S01]  /*5100*/  FFMA.FTZ R44, R43, R125, -R102 ;  /* 0x0000007d2b2c7223 */ /* 0x000fe20000010866 */
[----:B------:R-:W-:Y:S01]  /*5110*/  LOP3.LUT R102, R119, 0xffff0000, RZ, 0xc0, !PT ;  /* 0xffff000077667812 */ /* 0x000fe200078ec0ff */
[----:B------:R-:W-:Y:S01]  /*5120*/  FFMA.FTZ R47, R46, R52, -R53 ;  /* 0x000000342e2f7223 */ /* 0x000fe20000010835 */
[----:B------:R-:W-:Y:S01]  /*5130*/  LOP3.LUT R120, R120, 0xffff0000, RZ, 0xc0, !PT ;  /* 0xffff000078787812 */ /* 0x000fe200078ec0ff */
[----:B------:R-:W-:-:S02]  /*5140*/  IMAD.U32 R37, R36, 0x10000, RZ ;  /* 0x0001000024257824 */ /* 0x000fc400078e00ff */
[----:B------:R-:W-:Y:S01]  /*5150*/  FFMA.FTZ R54, R46, R54, R55 ;  /* 0x000000362e367223 */ /* 0x000fe20000010037 */
[----:B------:R-:W-:Y:S02]  /*5160*/  IMAD.U32 R52, R122, 0x10000, RZ ;  /* 0x000100007a347824 */ /* 0x000fe400078e00ff */
[----:B------:R-:W-:Y:S01]  /*5170*/  FFMA.FTZ R43, R43, R123, R104 ;  /* 0x0000007b2b2b7223 */ /* 0x000fe20000010068 */
[----:B------:R-:W-:Y:S01]  /*5180*/  IMAD.U32 R46, R126, 0x10000, RZ ;  /* 0x000100007e2e7824 */ /* 0x000fe200078e00ff */
[----:B------:R-:W-:Y:S01]  /*5190*/  LOP3.LUT R41, R35, 0xffff0000, RZ, 0xc0, !PT ;  /* 0xffff000023297812 */ /* 0x000fe200078ec0ff */
[C---:B------:R-:W-:Y:S01]  /*51a0*/  FMUL.FTZ R104, R45.reuse, R102 ;  /* 0x000000662d687220 */ /* 0x040fe20000410000 */
[----:B------:R-:W-:Y:S01]  /*51b0*/  FMUL.FTZ R108, R45, R120 ;  /* 0x000000782d6c7220 */ /* 0x000fe20000410000 */
[----:B------:R-:W-:Y:S01]  /*51c0*/  IMAD.U32 R40, R32, 0x10000, RZ ;  /* 0x0001000020287824 */ /* 0x000fe200078e00ff */
[----:B------:R-:W-:Y:S01]  /*51d0*/  LOP3.LUT R36, R36, 0xffff0000, RZ, 0xc0, !PT ;  /* 0xffff000024247812 */ /* 0x000fe200078ec0ff */
[C---:B------:R-:W-:Y:S01]  /*51e0*/  FMUL.FTZ R55, R37.reuse, R52 ;  /* 0x0000003425377220 */ /* 0x040fe20000410000 */
[----:B------:R-:W-:Y:S01]  /*51f0*/  LOP3.LUT R53, R122, 0xffff0000, RZ, 0xc0, !PT ;  /* 0xffff00007a357812 */ /* 0x000fe200078ec0ff */
[----:B------:R-:W-:Y:S01]  /*5200*/  FMUL.FTZ R37, R37, R46 ;  /* 0x0000002e25257220 */ /* 0x000fe20000410000 */
[----:B------:R-:W-:Y:S01]  /*5210*/  LOP3.LUT R45, R126, 0xffff0000, RZ, 0xc0, !PT ;  /* 0xffff00007e2d7812 */ /* 0x000fe200078ec0ff */
[C---:B------:R-:W-:Y:S01]  /*5220*/  FFMA.FTZ R104, R41.reuse, R120, -R104 ;  /* 0x0000007829687223 */ /* 0x040fe20000010868 */
[----:B------:R-:W-:Y:S01]  /*5230*/  LOP3.LUT R32, R32, 0xffff0000, RZ, 0xc0, !PT ;  /* 0xffff000020207812 */ /* 0x000fe200078ec0ff */
[----:B------:R-:W-:Y:S01]  /*5240*/  FFMA.FTZ R105, R41, R102, R108 ;  /* 0x0000006629697223 */ /* 0x000fe2000001006c */
[----:B------:R-:W-:Y:S01]  /*5250*/  FFMA.FTZ R55, R40, R46, -R55 ;  /* 0x0000002e28377223 */ /* 0x000fe20000010837 */
[C---:B------:R-:W-:Y:S01]  /*5260*/  IMAD.U32 R33, R34.reuse, 0x10000, RZ ;  /* 0x0001000022217824 */ /* 0x040fe200078e00ff */
[----:B------:R-:W-:Y:S01]  /*5270*/  LOP3.LUT R35, R34, 0xffff0000, RZ, 0xc0, !PT ;  /* 0xffff000022237812 */ /* 0x000fe200078ec0ff */
[----:B------:R-:W-:Y:S01]  /*5280*/  FMUL.FTZ R41, R36, R53 ;  /* 0x0000003524297220 */ /* 0x000fe20000410000 */
[----:B------:R-:W-:Y:S01]  /*5290*/  FFMA.FTZ R40, R40, R52, R37 ;  /* 0x0000003428287223 */ /* 0x000fe20000010025 */
[-C--:B------:R-:W-:Y:S01]  /*52a0*/  FMUL.FTZ R103, R36, R45.reuse ;  /* 0x0000002d24677220 */ /* 0x080fe20000410000 */
[C---:B------:R-:W-:Y:S01]  /*52b0*/  IMAD.U32 R34, R38.reuse, 0x10000, RZ ;  /* 0x0001000026227824 */ /* 0x040fe200078e00ff */
[----:B------:R-:W-:Y:S01]  /*52c0*/  LOP3.LUT R38, R38, 0xffff0000, RZ, 0xc0, !PT ;  /* 0xffff000026267812 */ /* 0x000fe200078ec0ff */
[C---:B------:R-:W-:Y:S01]  /*52d0*/  IMAD.U32 R37, R121.reuse, 0x10000, RZ ;  /* 0x0001000079257824 */ /* 0x040fe200078e00ff */
[----:B------:R-:W-:Y:S01]  /*52e0*/  LOP3.LUT R121, R121, 0xffff0000, RZ, 0xc0, !PT ;  /* 0xffff000079797812 */ /* 0x000fe200078ec0ff */
[C---:B------:R-:W-:Y:S01]  /*52f0*/  IMAD.U32 R36, R124.reuse, 0x10000, RZ ;  /* 0x000100007c247824 */ /* 0x040fe200078e00ff */
[----:B------:R-:W-:Y:S01]  /*5300*/  LOP3.LUT R124, R124, 0xffff0000, RZ, 0xc0, !PT ;  /* 0xffff00007c7c7812 */ /* 0x000fe200078ec0ff */
[C---:B------:R-:W-:Y:S01]  /*5310*/  FFMA.FTZ R46, R32.reuse, R45, -R41 ;  /* 0x0000002d202e7223 */ /* 0x040fe20000010829 */
[----:B------:R-:W-:Y:S01]  /*5320*/  FFMA.FTZ R103, R32, R53, R103 ;  /* 0x0000003520677223 */ /* 0x000fe20000010067 */
[C---:B------:R-:W-:Y:S01]  /*5330*/  FMUL.FTZ R32, R34.reuse, R37 ;  /* 0x0000002522207220 */ /* 0x040fe20000410000 */
[----:B------:R-:W-:Y:S01]  /*5340*/  FMUL.FTZ R34, R34, R36 ;  /* 0x0000002422227220 */ /* 0x000fe20000410000 */
[C---:B------:R-:W-:Y:S01]  /*5350*/  FMUL.FTZ R52, R38.reuse, R121 ;  /* 0x0000007926347220 */ /* 0x040fe20000410000 */
[----:B------:R-:W-:Y:S01]  /*5360*/  FMUL.FTZ R38, R38, R124 ;  /* 0x0000007c26267220 */ /* 0x000fe20000410000 */
[C---:B------:R-:W-:Y:S01]  /*5370*/  FFMA.FTZ R32, R33.reuse, R36, -R32 ;  /* 0x0000002421207223 */ /* 0x040fe20000010820 */
[----:B------:R-:W-:Y:S01]  /*5380*/  FFMA.FTZ R34, R33, R37, R34 ;  /* 0x0000002521227223 */ /* 0x000fe20000010022 */
[C---:B------:R-:W-:Y:S01]  /*5390*/  FFMA.FTZ R33, R35.reuse, R124, -R52 ;  /* 0x0000007c23217223 */ /* 0x040fe20000010834 */
[----:B------:R-:W-:Y:S01]  /*53a0*/  FFMA.FTZ R35, R35, R121, R38 ;  /* 0x0000007923237223 */ /* 0x000fe20000010026 */
[----:B------:R-:W-:-:S02]  /*53b0*/  F2FP.BF16.F32.PACK_AB R39, R44, R39 ;  /* 0x000000272c27723e */ /* 0x000fc400000010ff */
[----:B------:R-:W-:Y:S02]  /*53c0*/  F2FP.BF16.F32.PACK_AB R38, R46, R55 ;  /* 0x000000372e26723e */ /* 0x000fe400000010ff */
[----:B------:R-:W-:Y:S02]  /*53d0*/  F2FP.BF16.F32.PACK_AB R47, R104, R47 ;  /* 0x0000002f682f723e */ /* 0x000fe400000010ff */
[----:B------:R-:W-:Y:S02]  /*53e0*/  F2FP.BF16.F32.PACK_AB R54, R105, R54 ;  /* 0x000000366936723e */ /* 0x000fe400000010ff */
[----:B------:R-:W-:Y:S01]  /*53f0*/  F2FP.BF16.F32.PACK_AB R46, R33, R32 ;  /* 0x00000020212e723e */ /* 0x000fe200000010ff */
[----:B------:R-:W-:Y:S01]  /*5400*/  IMAD.MOV.U32 R32, RZ, RZ, R38 ;  /* 0x000000ffff207224 */ /* 0x000fe200078e0026 */
[----:B------:R-:W-:Y:S01]  /*5410*/  F2FP.BF16.F32.PACK_AB R41, R35, R34 ;  /* 0x000000222329723e */ /* 0x000fe200000010ff */
[----:B------:R-:W-:Y:S01]  /*5420*/  IMAD.MOV.U32 R33, RZ, RZ, R39 ;  /* 0x000000ffff217224 */ /* 0x000fe200078e0027 */
[----:B------:R-:W-:Y:S01]  /*5430*/  F2FP.BF16.F32.PACK_AB R37, R43, R42 ;  /* 0x0000002a2b25723e */ /* 0x000fe200000010ff */
[----:B------:R-:W-:Y:S01]  /*5440*/  IMAD.MOV.U32 R34, RZ, RZ, R46 ;  /* 0x000000ffff227224 */ /* 0x000fe200078e002e */
[----:B------:R-:W-:Y:S01]  /*5450*/  F2FP.BF16.F32.PACK_AB R36, R103, R40 ;  /* 0x000000286724723e */ /* 0x000fe200000010ff */
[----:B------:R-:W-:-:S02]  /*5460*/  IMAD.MOV.U32 R35, RZ, RZ, R47 ;  /* 0x000000ffff237224 */ /* 0x000fc400078e002f */
[----:B------:R-:W-:Y:S02]  /*5470*/  IMAD.MOV.U32 R38, RZ, RZ, R41 ;  /* 0x000000ffff267224 */ /* 0x000fe400078e0029 */
[----:B------:R-:W-:-:S07]  /*5480*/  IMAD.MOV.U32 R39, RZ, RZ, R54 ;  /* 0x000000ffff277224 */ /* 0x000fce00078e0036 */
.L_x_650:
[----:B------:R-:W-:Y:S05]  /*5490*/  BSYNC B1 ;  /* 0x0000000000017941 */ /* 0x000fea0003800000 */
.L_x_649:
[----:B-1----:R1:W-:Y:S01]  /*54a0*/  STG.E.128 desc[UR40][R48.64], R32 ;  /* 0x0000002030007986 */ /* 0x0023e2000c101d28 */
[----:B------:R-:W-:-:S13]  /*54b0*/  ISETP.GE.AND P4, PT, R50, R107, PT ;  /* 0x0000006b3200720c */ /* 0x000fda0003f86270 */
[----:B------:R-:W-:Y:S05]  /*54c0*/  @P4 BRA `(.L_x_635) ;  /* 0x0000000000844947 */ /* 0x000fea0003800000 */
[--C-:B-1----:R-:W-:Y:S02]  /*54d0*/  SHF.R.S32.HI R32, RZ, 0x1f, R50.reuse ;  /* 0x0000001fff207819 */ /* 0x102fe40000011432 */
[----:B------:R-:W-:-:S04]  /*54e0*/  IADD3 R50, P4, P5, R4, R100, R50 ;  /* 0x0000006404327210 */ /* 0x000fc80007d9e032 */
[----:B------:R-:W-:Y:S02]  /*54f0*/  IADD3.X R51, R60, R51, R32, P4, P5 ;  /* 0x000000333c337210 */ /* 0x000fe400027ea420 */
[----:B------:R-:W-:-:S04]  /*5500*/  LEA R98, P4, R50, R98, 0x1 ;  /* 0x0000006232627211 */ /* 0x000fc800078808ff */
[----:B------:R-:W-:-:S05]  /*5510*/  LEA.HI.X R99, R50, R99, R51, 0x1, P4 ;  /* 0x0000006332637211 */ /* 0x000fca00020f0c33 */
[----:B--2---:R1:W-:Y:S01]  /*5520*/  STG.E.128 desc[UR40][R98.64], R36 ;  /* 0x0000002462007986 */ /* 0x0043e2000c101d28 */
[----:B------:R-:W-:Y:S05]  /*5530*/  BRA `(.L_x_635) ;  /* 0x0000000000687947 */ /* 0x000fea0003800000 */
.L_x_618:
[----:B------:R-:W-:-:S06]  /*5540*/  UISETP.NE.AND UP0, UPT, UR44, 0x3, UPT ;  /* 0x000000032c00788c */ /* 0x000fcc000bf05270 */
[----:B------:R-:W-:-:S13]  /*5550*/  PLOP3.LUT P3, PT, PT, PT, UP0, 0x80, 0x0 ;  /* 0x000000000000781c */ /* 0x000fda0003f6f008 */
[----:B------:R-:W-:Y:S05]  /*5560*/  @!P3 BRA `(.L_x_651) ;  /* 0x000000000004b947 */ /* 0x000fea0003800000 */
[----:B------:R-:W-:Y:S01]  /*5570*/  BPT.TRAP 0x1 ;  /* 0x000000040000795c */ /* 0x000fe20000300000 */
.L_x_651:
[----:B------:R-:W-:Y:S01]  /*5580*/  IMAD R95, R2, 0x8, R19 ;  /* 0x00000008025f7824 */ /* 0x000fe200078e0213 */
[----:B------:R-:W-:Y:S01]  /*5590*/  SHF.L.U32 R106, R201, 0x1f, RZ ;  /* 0x0000001fc96a7819 */ /* 0x000fe200000006ff */
[----:B------:R-:W-:Y:S01]  /*55a0*/  IMAD R97, R27, -0x60, R24 ;  /* 0xffffffa01b617824 */ /* 0x000fe200078e0218 */
[----:B------:R-:W-:Y:S02]  /*55b0*/  BSSY B1, `(.L_x_652) ;  /* 0x0000004000017945 */ /* 0x000fe40003800000 */
[----:B------:R-:W0:Y:S02]  /*55c0*/  SYNCS.PHASECHK.TRANS64.TRYWAIT P4, [R95+URZ+0x22890], R106 ;  /* 0x0228906a5f0075a7 */ /* 0x000e24000808017f */
[----:B------:R-:W-:Y:S01]  /*55d0*/  VIMNMX R97, R97, 0x60, PT ;  /* 0x0000006061617848 */ /* 0x000fe20003fe0100 */
[----:B0-----:R-:W-:Y:S06]  /*55e0*/  @!P4 BRA `(.L_x_653) ;  /* 0x000001500094c947 */ /* 0x001fec0003800000 */
.L_x_915:
[----:B------:R-:W-:Y:S05]  /*55f0*/  BSYNC B1 ;  /* 0x0000000000017941 */ /* 0x000fea0003800000 */
.L_x_652:
[----:B------:R-:W-:Y:S01]  /*5600*/  ISETP.GE.AND P4, PT, R18, R97, PT ;  /* 0x000000611200720c */ /* 0x000fe20003f86270 */
[----:B------:R-:W-:-:S12]  /*5610*/  BSSY B1, `(.L_x_654) ;  /* 0x0000006000017945 */ /* 0x000fd80003800000 */
[----:B------:R-:W-:Y:S05]  /*5620*/  @P4 BRA `(.L_x_655) ;  /* 0x0000000000104947 */ /* 0x000fea0003800000 */
[----:B------:R-:W1:Y:S04]  /*5630*/  @!P1 LDS.128 R32, [R104] ;  /* 0x0000000068209984 */ /* 0x000e680000000c00 */
[----:B------:R-:W2:Y:S04]  /*5640*/  @!P2 LDS.128 R36, [R103] ;  /* 0x000000006724a984 */ /* 0x000ea80000000c00 */
[----:B-1----:R1:W-:Y:S04]  /*5650*/  @!P1 STG.E.128 desc[UR40][R42.64], R32 ;  /* 0x000000202a009986 */ /* 0x0023e8000c101d28 */
[----:B--2---:R1:W-:Y:S02]  /*5660*/  @!P2 STG.E.128 desc[UR40][R42.64+0x40], R36 ;  /* 0x000040242a00a986 */ /* 0x0043e4000c101d28 */
.L_x_655:
[----:B------:R-:W-:Y:S05]  /*5670*/  BSYNC B1 ;  /* 0x0000000000017941 */ /* 0x000fea0003800000 */
.L_x_654:
[----:B------:R-:W-:-:S13]  /*5680*/  ISETP.GE.AND P4, PT, R216, R97, PT ;  /* 0x00000061d800720c */ /* 0x000fda0003f86270 */
[----:B------:R-:W-:Y:S05]  /*5690*/  @P4 BRA `(.L_x_635) ;  /* 0x0000000000104947 */ /* 0x000fea0003800000 */
[----:B-1----:R-:W1:Y:S04]  /*56a0*/  @!P1 LDS.128 R32, [R104+0x2000] ;  /* 0x0020000068209984 */ /* 0x002e680000000c00 */
[----:B------:R-:W2:Y:S04]  /*56b0*/  @!P2 LDS.128 R36, [R103+0x2000] ;  /* 0x002000006724a984 */ /* 0x000ea80000000c00 */
[----:B-1----:R1:W-:Y:S04]  /*56c0*/  @!P1 STG.E.128 desc[UR40][R40.64], R32 ;  /* 0x0000002028009986 */ /* 0x0023e8000c101d28 */
[----:B--2---:R1:W-:Y:S02]  /*56d0*/  @!P2 STG.E.128 desc[UR40][R40.64+0x40], R36 ;  /* 0x000040242800a986 */ /* 0x0043e4000c101d28 */
.L_x_635:
[----:B------:R-:W-:Y:S05]  /*56e0*/  BSYNC B0 ;  /* 0x0000000000007941 */ /* 0x000fea0003800000 */
.L_x_617:
[----:B-1234-:R-:W1:Y:S01]  /*56f0*/  S2R R32, SR_TID.X ;  /* 0x0000000000207919 */ /* 0x01ee620000002100 */
[----:B------:R-:W-:Y:S01]  /*5700*/  @!PT LDS RZ, [RZ] ;  /* 0x00000000fffff984 */ /* 0x000fe20000000800 */
[----:B------:R-:W-:Y:S01]  /*5710*/  @!PT LDS RZ, [RZ] ;  /* 0x00000000fffff984 */ /* 0x000fe20000000800 */
[----:B------:R-:W-:Y:S01]  /*5720*/  @!PT LDS RZ, [RZ] ;  /* 0x00000000fffff984 */ /* 0x000fe20000000800 */
[----:B------:R-:W-:Y:S01]  /*5730*/  @!PT LDS RZ, [RZ] ;  /* 0x00000000fffff984 */ /* 0x000fe20000000800 */
[----:B------:R2:W-:Y:S06]  /*5740*/  MEMBAR.ALL.CTA ;  /* 0x0000000000007992 */ /* 0x0005ec0000008000 */
[----:B--2---:R-:W2:Y:S01]  /*5750*/  FENCE.VIEW.ASYNC.S ;  /* 0x00000000000073c6 */ /* 0x004ea20000000000 */
[----:B------:R-:W-:Y:S05]  /*5760*/  WARPSYNC.ALL ;  /* 0x0000000000007948 */ /* 0x000fea0003800000 */
[----:B------:R-:W-:Y:S01]  /*5770*/  BSSY B0, `(.L_x_656) ;  /* 0x0000009000007945 */ /* 0x000fe20003800000 */
[----:B-1----:R-:W-:Y:S01]  /*5780*/  LOP3.LUT R32, R32, 0x7f, RZ, 0xc0, !PT ;  /* 0x0000007f20207812 */ /* 0x002fe200078ec0ff */
[----:B--2---:R1:W-:Y:S03]  /*5790*/  BAR.SYNC.DEFER_BLOCKING R73, 0x80 ;  /* 0x000200490000751d */ /* 0x0043e60000010000 */
[----:B------:R-:W-:-:S13]  /*57a0*/  ISETP.NE.AND P4, PT, R32, RZ, PT ;  /* 0x000000ff2000720c */ /* 0x000fda0003f85270 */
[----:B------:R-:W-:-:S05]  /*57b0*/  @!P4 VIADD R32, R95, 0x228a0 ;  /* 0x000228a05f20c836 */ /* 0x000fca0000000000 */
[----:B------:R-:W-:-:S04]  /*57c0*/  @!P4 PRMT R32, RZ, 0x654, R32 ;  /* 0x00000654ff20c816 */ /* 0x000fc80000000020 */
[----:B------:R1:W-:Y:S01]  /*57d0*/  @!P4 SYNCS.ARRIVE.TRANS64.RED.A1T0 RZ, [R32+URZ], RZ ;  /* 0x000000ff20ffc9a7 */ /* 0x0003e2000810043f */
[----:B------:R-:W-:Y:S05]  /*57e0*/  @!P3 BRA `(.L_x_657) ;  /* 0x000000000004b947 */ /* 0x000fea0003800000 */
[----:B------:R-:W-:Y:S01]  /*57f0*/  BPT.TRAP 0x1 ;  /* 0x000000040000795c */ /* 0x000fe20000300000 */
.L_x_657:
[----:B------:R-:W-:Y:S05]  /*5800*/  BSYNC B0 ;  /* 0x0000000000007941 */ /* 0x000fea0003800000 */
.L_x_656:
[----:B------:R-:W2:Y:S01]  /*5810*/  SYNCS.PHASECHK.TRANS64.TRYWAIT P3, [R95+URZ+0x228b0], R106 ;  /* 0x0228b06a5f0075a7 */ /* 0x000ea2000806017f */
[----:B------:R-:W-:Y:S01]  /*5820*/  IMAD R41, R2, 0x6000, R89 ;  /* 0x0000600002297824 */ /* 0x000fe200078e0259 */
[----:B------:R-:W-:Y:S01]  /*5830*/  ULDC UR45, c[0x0][0x320] ;  /* 0x0000c800002d7ab9 */ /* 0x000fe20000000800 */
[----:B------:R-:W-:Y:S01]  /*5840*/  ULDC.64 UR42, c[0x0][0x328] ;  /* 0x0000ca00002a7ab9 */ /* 0x000fe20000000a00 */
[----:B------:R-:W-:Y:S01]  /*5850*/  ULDC.64 UR38, c[0x0][0x318] ;  /* 0x0000c60000267ab9 */ /* 0x000fe20000000a00 */
[----:B------:R-:W-:Y:S01]  /*5860*/  BSSY B0, `(.L_x_658) ;  /* 0x0000003000007945 */ /* 0x000fe20003800000 */
[----:B------:R-:W-:-:S03]  /*5870*/  IMAD.IADD R40, R88, 0x1, R41 ;  /* 0x0000000158287824 */ /* 0x000fc600078e0229 */
[----:B--2---:R-:W-:Y:S05]  /*5880*/  @!P3 BRA `(.L_x_659) ;  /* 0x000001500000b947 */ /* 0x004fea0003800000 */
.L_x_916:
[----:B------:R-:W-:Y:S05]  /*5890*/  BSYNC B0 ;  /* 0x0000000000007941 */ /* 0x000fea0003800000 */
.L_x_658:
[----:B------:R-:W-:Y:S01]  /*58a0*/  ISETP.GE.AND P3, PT, R18, R97, PT ;  /* 0x000000611200720c */ /* 0x000fe20003f66270 */
[----:B------:R-:W-:Y:S01]  /*58b0*/  BSSY B0, `(.L_x_660) ;  /* 0x0000025000007945 */ /* 0x000fe20003800000 */
[----:B------:R-:W-:Y:S02]  /*58c0*/  IMAD R41, R41, 0x2, R25 ;  /* 0x0000000229297824 */ /* 0x000fe400078e0219 */
[----:B------:R-:W-:-:S04]  /*58d0*/  IMAD.WIDE R36, R27, 0x60, R58 ;  /* 0x000000601b247825 */ /* 0x000fc800078e023a */
[----:B------:R-:W-:-:S05]  /*58e0*/  IMAD R40, R40, 0x2, R25 ;  /* 0x0000000228287824 */ /* 0x000fca00078e0219 */
[----:B------:R-:W-:Y:S05]  /*58f0*/  @P3 BRA `(.L_x_661) ;  /* 0x0000000000803947 */ /* 0x000fea0003800000 */
[----:B------:R-:W-:Y:S02]  /*5900*/  IMAD R35, R37, UR42, RZ ;  /* 0x0000002a25237c24 */ /* 0x000fe4000f8e02ff */
[----:B-1----:R-:W-:Y:S02]  /*5910*/  IMAD.MOV.U32 R32, RZ, RZ, R6 ;  /* 0x000000ffff207224 */ /* 0x002fe400078e0006 */
[----:B------:R-:W-:Y:S02]  /*5920*/  IMAD.MOV.U32 R33, RZ, RZ, R92 ;  /* 0x000000ffff217224 */ /* 0x000fe400078e005c */
[C---:B------:R-:W-:Y:S02]  /*5930*/  IMAD R35, R36.reuse, UR43, R35 ;  /* 0x0000002b24237c24 */ /* 0x040fe4000f8e0223 */
[----:B------:R-:W-:-:S04]  /*5940*/  IMAD.WIDE.U32 R32, R36, UR42, R32 ;  /* 0x0000002a24207c25 */ /* 0x000fc8000f8e0020 */
[----:B------:R-:W-:Y:S01]  /*5950*/  IMAD.IADD R33, R33, 0x1, R35 ;  /* 0x0000000121217824 */ /* 0x000fe200078e0223 */
[----:B------:R-:W-:-:S04]  /*5960*/  LEA R38, P3, R32, UR38, 0x1 ;  /* 0x0000002620267c11 */ /* 0x000fc8000f8608ff */
[----:B------:R-:W-:Y:S02]  /*5970*/  LEA.HI.X R39, R32, UR39, R33, 0x1, P3 ;  /* 0x0000002720277c11 */ /* 0x000fe400098f0c21 */
[----:B------:R-:W-:-:S13]  /*5980*/  ISETP.GE.AND P3, PT, R16, UR45, PT ;  /* 0x0000002d10007c0c */ /* 0x000fda000bf66270 */
[----:B------:R-:W1:Y:S04]  /*5990*/  @!P3 LDS.128 R32, [R41] ;  /* 0x000000002920b984 */ /* 0x000e680000000c00 */
[----:B-1----:R-:W-:Y:S01]  /*59a0*/  @!P3 STG.E.128 desc[UR40][R38.64], R32 ;  /* 0x000000202600b986 */ /* 0x002fe2000c101d28 */
[----:B------:R-:W-:-:S13]  /*59b0*/  ISETP.GE.AND P3, PT, R0, UR45, PT ;  /* 0x0000002d00007c0c */ /* 0x000fda000bf66270 */
[----:B------:R-:W1:Y:S04]  /*59c0*/  @!P3 LDS.128 R32, [R40] ;  /* 0x000000002820b984 */ /* 0x000e680000000c00 */
[----:B-1----:R-:W-:Y:S01]  /*59d0*/  @!P3 STG.E.128 desc[UR40][R38.64+0x40], R32 ;  /* 0x000040202600b986 */ /* 0x002fe2000c101d28 */
[----:B------:R-:W-:-:S13]  /*59e0*/  ISETP.GE.AND P3, PT, R62, UR45, PT ;  /* 0x0000002d3e007c0c */ /* 0x000fda000bf66270 */
[----:B------:R-:W1:Y:S04]  /*59f0*/  @!P3 LDS.128 R32, [R41+0x3000] ;  /* 0x003000002920b984 */ /* 0x000e680000000c00 */
        /* <DEDUP_REMOVED lines=10> */
[----:B------:R-:W-:-:S13]  /*5aa0*/  ISETP.NE.AND P3, PT, R94, RZ, PT ;  /* 0x000000ff5e00720c */ /* 0x000fda0003f65270 */
[----:B------:R-:W1:Y:S04]  /*5ab0*/  @P3 LDS.128 R32, [R41+0x9000] ;  /* 0x0090000029203984 */ /* 0x000e680000000c00 */
[----:B-1----:R-:W-:Y:S01]  /*5ac0*/  @P3 STG.E.128 desc[UR40][R38.64+0x180], R32 ;  /* 0x0001802026003986 */ /* 0x002fe2000c101d28 */
[----:B------:R-:W-:-:S13]  /*5ad0*/  ISETP.NE.AND P3, PT, R93, RZ, PT ;  /* 0x000000ff5d00720c */ /* 0x000fda0003f65270 */
[----:B------:R-:W1:Y:S04]  /*5ae0*/  @P3 LDS.128 R32, [R40+0x9000] ;  /* 0x0090000028203984 */ /* 0x000e680000000c00 */
[----:B-1----:R3:W-:Y:S02]  /*5af0*/  @P3 STG.E.128 desc[UR40][R38.64+0x1c0], R32 ;  /* 0x0001c02026003986 */ /* 0x0027e4000c101d28 */
.L_x_661:
[----:B------:R-:W-:Y:S05]  /*5b00*/  BSYNC B0 ;  /* 0x0000000000007941 */ /* 0x000fea0003800000 */
.L_x_660:
[----:B------:R-:W-:Y:S01]  /*5b10*/  ISETP.GE.AND P3, PT, R216, R97, PT ;  /* 0x00000061d800720c */ /* 0x000fe20003f66270 */
[----:B------:R-:W-:-:S12]  /*5b20*/  BSSY B0, `(.L_x_662) ;  /* 0x0000024000007945 */ /* 0x000fd80003800000 */
[----:B------:R-:W-:Y:S05]  /*5b30*/  @P3 BRA `(.L_x_663) ;  /* 0x0000000000883947 */ /* 0x000fea0003800000 */
[----:B---3--:R-:W-:Y:S01]  /*5b40*/  IADD3 R35, P3, R36, 0x40, RZ ;  /* 0x0000004024237810 */ /* 0x008fe20007f7e0ff */
[----:B-1----:R-:W-:Y:S02]  /*5b50*/  IMAD.MOV.U32 R32, RZ, RZ, R6 ;  /* 0x000000ffff207224 */ /* 0x002fe400078e0006 */
[----:B------:R-:W-:Y:S02]  /*5b60*/  IMAD.MOV.U32 R33, RZ, RZ, R92 ;  /* 0x000000ffff217224 */ /* 0x000fe400078e005c */
[----:B------:R-:W-:Y:S02]  /*5b70*/  IMAD.X R36, RZ, RZ, R37, P3 ;  /* 0x000000ffff247224 */ /* 0x000fe400018e0625 */
[----:B------:R-:W-:-:S04]  /*5b80*/  IMAD.WIDE.U32 R32, R35, UR42, R32 ;  /* 0x0000002a23207c25 */ /* 0x000fc8000f8e0020 */
[----:B------:R-:W-:-:S04]  /*5b90*/  IMAD R36, R36, UR42, RZ ;  /* 0x0000002a24247c24 */ /* 0x000fc8000f8e02ff */
[----:B------:R-:W-:Y:S01]  /*5ba0*/  IMAD R35, R35, UR43, R36 ;  /* 0x0000002b23237c24 */ /* 0x000fe2000f8e0224 */
[----:B------:R-:W-:-:S03]  /*5bb0*/  LEA R36, P3, R32, UR38, 0x1 ;  /* 0x0000002620247c11 */ /* 0x000fc6000f8608ff */
[----:B------:R-:W-:-:S05]  /*5bc0*/  IMAD.IADD R33, R33, 0x1, R35 ;  /* 0x0000000121217824 */ /* 0x000fca00078e0223 */
[----:B------:R-:W-:Y:S02]  /*5bd0*/  LEA.HI.X R37, R32, UR39, R33, 0x1, P3 ;  /* 0x0000002720257c11 */ /* 0x000fe400098f0c21 */
        /* <DEDUP_REMOVED lines=23> */
[----:B-1----:R4:W-:Y:S02]  /*5d50*/  @P3 STG.E.128 desc[UR40][R36.64+0x1c0], R32 ;  /* 0x0001c02024003986 */ /* 0x0029e4000c101d28 */
.L_x_663:
[----:B------:R-:W-:Y:S05]  /*5d60*/  BSYNC B0 ;  /* 0x0000000000007941 */ /* 0x000fea0003800000 */
.L_x_662:
[----:B------:R-:W-:Y:S01]  /*5d70*/  @!PT LDS RZ, [RZ] ;  /* 0x00000000fffff984 */ /* 0x000fe20000000800 */
[----:B------:R-:W-:Y:S01]  /*5d80*/  @!PT LDS RZ, [RZ] ;  /* 0x00000000fffff984 */ /* 0x000fe20000000800 */
[----:B------:R-:W-:Y:S01]  /*5d90*/  @!PT LDS RZ, [RZ] ;  /* 0x00000000fffff984 */ /* 0x000fe20000000800 */
[----:B------:R-:W-:Y:S01]  /*5da0*/  @!PT LDS RZ, [RZ] ;  /* 0x00000000fffff984 */ /* 0x000fe20000000800 */
[----:B------:R5:W-:Y:S06]  /*5db0*/  MEMBAR.ALL.CTA ;  /* 0x0000000000007992 */ /* 0x000bec0000008000 */
[----:B-----5:R-:W5:Y:S02]  /*5dc0*/  FENCE.VIEW.ASYNC.S ;  /* 0x00000000000073c6 */ /* 0x020f640000000000 */
[----:B-----5:R1:W-:Y:S01]  /*5dd0*/  BAR.SYNC.DEFER_BLOCKING R73, 0x80 ;  /* 0x000200490000751d */ /* 0x0203e20000010000 */
[----:B------:R-:W-:Y:S01]  /*5de0*/  ISETP.NE.AND P5, PT, R96, RZ, PT ;  /* 0x000000ff6000720c */ /* 0x000fe20003fa5270 */
[----:B------:R-:W-:-:S02]  /*5df0*/  VIADD R2, R2, 0x1 ;  /* 0x0000000102027836 */ /* 0x000fc40000000000 */
[----:B0-2---:R-:W-:-:S03]  /*5e00*/  @!P4 VIADD R95, R95, 0x228c0 ;  /* 0x000228c05f5fc836 */ /* 0x005fc60000000000 */
[C---:B------:R-:W-:Y:S02]  /*5e10*/  ISETP.NE.AND P3, PT, R2.reuse, 0x2, PT ;  /* 0x000000020200780c */ /* 0x040fe40003f65270 */
[----:B------:R-:W-:Y:S02]  /*5e20*/  @!P4 PRMT R95, RZ, 0x654, R95 ;  /* 0x00000654ff5fc816 */ /* 0x000fe4000000005f */
[----:B-1-34-:R-:W-:Y:S02]  /*5e30*/  SEL R32, RZ, 0x1, P3 ;  /* 0x00000001ff207807 */ /* 0x01afe40001800000 */
[----:B------:R-:W-:Y:S02]  /*5e40*/  SEL R2, R2, RZ, P3 ;  /* 0x000000ff02027207 */ /* 0x000fe40001800000 */
[----:B------:R-:W-:Y:S01]  /*5e50*/  LOP3.LUT R201, R201, R32, RZ, 0x3c, !PT ;  /* 0x00000020c9c97212 */ /* 0x000fe200078e3cff */
[----:B------:R0:W-:Y:S01]  /*5e60*/  @!P4 SYNCS.ARRIVE.TRANS64.RED.A1T0 RZ, [R95+URZ], RZ ;  /* 0x000000ff5fffc9a7 */ /* 0x0001e2000810043f */
[----:B------:R-:W-:Y:S05]  /*5e70*/  @P5 BRA `(.L_x_664) ;  /* 0xffffffc800bc5947 */ /* 0x000fea000383ffff */
[----:B------:R-:W1:Y:S01]  /*5e80*/  S2R R33, SR_TID.X ;  /* 0x0000000000217919 */ /* 0x000e620000002100 */
[----:B------:R-:W-:Y:S02]  /*5e90*/  PLOP3.LUT P0, PT, PT, PT, PT, 0x8, 0x0 ;  /* 0x000000000000781c */ /* 0x000fe40003f0e170 */
[----:B-1----:R-:W-:-:S04]  /*5ea0*/  SHF.R.U32.HI R33, RZ, 0x7, R33 ;  /* 0x00000007ff217819 */ /* 0x002fc80000011621 */
[----:B------:R-:W-:-:S13]  /*5eb0*/  ISETP.NE.AND P5, PT, R33, 0x1, PT ;  /* 0x000000012100780c */ /* 0x000fda0003fa5270 */
[----:B------:R-:W-:Y:S06]  /*5ec0*/  @!P5 BAR.ARV 0x9, 0x100 ;  /* 0x024400000000db1d */ /* 0x000fec0000002000 */
.L_x_612:
[----:B------:R-:W-:Y:S01]  /*5ed0*/  IMAD.MOV.U32 R0, RZ, RZ, RZ ;  /* 0x000000ffff007224 */ /* 0x000fe200078e00ff */
[----:B------:R-:W-:Y:S06]  /*5ee0*/  @P0 BRA `(.L_x_665) ;  /* 0x00000000000c0947 */ /* 0x000fec0003800000 */
[----:B------:R-:W1:Y:S01]  /*5ef0*/  FENCE.VIEW.ASYNC.G ;  /* 0x00000000000073c6 */ /* 0x000e620000000100 */
[----:B------:R-:W-:Y:S05]  /*5f00*/  WARPSYNC.ALL ;  /* 0x0000000000007948 */ /* 0x000fea0003800000 */
[----:B-1----:R-:W-:Y:S06]  /*5f10*/  BAR.ARV 0xc, 0x180 ;  /* 0x0306000000007b1d */ /* 0x002fec0000002000 */
.L_x_665:
[----:B------:R-:W-:Y:S01]  /*5f20*/  ISETP.NE.AND P0, PT, R29, RZ, PT ;  /* 0x000000ff1d00720c */ /* 0x000fe20003f05270 */
[----:B------:R-:W-:-:S12]  /*5f30*/  BSSY B0, `(.L_x_666) ;  /* 0x000001f000007945 */ /* 0x000fd80003800000 */
[----:B------:R-:W-:Y:S05]  /*5f40*/  @!P0 BRA `(.L_x_667) ;  /* 0x0000000000748947 */ /* 0x000fea0003800000 */
[----:B------:R-:W-:Y:S01]  /*5f50*/  ISETP.NE.AND P0, PT, R212, RZ, PT ;  /* 0x000000ffd400720c */ /* 0x000fe20003f05270 */
[----:B------:R-:W-:-:S03]  /*5f60*/  ULDC UR4, c[0x0][0x9f0] ;  /* 0x00027c0000047ab9 */ /* 0x000fc60000000800 */
[----:B------:R-:W-:-:S04]  /*5f70*/  SEL R9, R212, UR4, P0 ;  /* 0x00000004d4097c07 */ /* 0x000fc80008000000 */
[-C--:B------:R-:W-:Y:S02]  /*5f80*/  IABS R6, R9.reuse ;  /* 0x0000000900067213 */ /* 0x080fe40000000000 */
[----:B------:R-:W-:Y:S02]  /*5f90*/  IADD3 R0, R178, -0x1, R9 ;  /* 0xffffffffb2007810 */ /* 0x000fe40007ffe009 */
[----:B------:R-:W1:Y:S01]  /*5fa0*/  I2F.RP R3, R6 ;  /* 0x0000000600037306 */ /* 0x000e620000209400 */
[-C--:B------:R-:W-:Y:S02]  /*5fb0*/  IABS R10, R9.reuse ;  /* 0x00000009000a7213 */ /* 0x080fe40000000000 */
[----:B------:R-:W-:Y:S02]  /*5fc0*/  IABS R8, R0 ;  /* 0x0000000000087213 */ /* 0x000fe40000000000 */
[----:B------:R-:W-:-:S04]  /*5fd0*/  LOP3.LUT R0, R0, R9, RZ, 0x3c, !PT ;  /* 0x0000000900007212 */ /* 0x000fc800078e3cff */
[----:B------:R-:W-:Y:S01]  /*5fe0*/  ISETP.GE.AND P2, PT, R0, RZ, PT ;  /* 0x000000ff0000720c */ /* 0x000fe20003f46270 */
[----:B-1----:R-:W1:Y:S02]  /*5ff0*/  MUFU.RCP R3, R3 ;  /* 0x0000000300037308 */ /* 0x002e640000001000 */
[----:B-1----:R-:W-:Y:S02]  /*6000*/  VIADD R4, R3, 0xffffffe ;  /* 0x0ffffffe03047836 */ /* 0x002fe40000000000 */
[----:B------:R-:W-:-:S04]  /*6010*/  IMAD.MOV R3, RZ, RZ, -R10 ;  /* 0x000000ffff037224 */ /* 0x000fc800078e0a0a */
[----:B------:R1:W2:Y:S02]  /*6020*/  F2I.FTZ.U32.TRUNC.NTZ R5, R4 ;  /* 0x0000000400057305 */ /* 0x0002a4000021f000 */
[----:B-1----:R-:W-:Y:S02]  /*6030*/  IMAD.MOV.U32 R4, RZ, RZ, RZ ;  /* 0x000000ffff047224 */ /* 0x002fe400078e00ff */
[----:B--2---:R-:W-:-:S04]  /*6040*/  IMAD.MOV R7, RZ, RZ, -R5 ;  /* 0x000000ffff077224 */ /* 0x004fc800078e0a05 */
        /* <DEDUP_REMOVED lines=13> */
.L_x_667:
[----:B------:R-:W-:Y:S05]  /*6120*/  BSYNC B0 ;  /* 0x0000000000007941 */ /* 0x000fea0003800000 */
.L_x_666:
[-C--:B------:R-:W-:Y:S01]  /*6130*/  IMAD R207, R219, R0.reuse, RZ ;  /* 0x00000000dbcf7224 */ /* 0x080fe200078e02ff */
[----:B------:R-:W-:Y:S01]  /*6140*/  PLOP3.LUT P0, PT, PT, PT, PT, 0x80, 0x0 ;  /* 0x000000000000781c */ /* 0x000fe20003f0f070 */
[----:B------:R-:W-:Y:S01]  /*6150*/  IMAD.MOV.U32 R3, RZ, RZ, RZ ;  /* 0x000000ffff037224 */ /* 0x000fe200078e00ff */
[----:B------:R-:W-:Y:S01]  /*6160*/  CS2R R150, SRZ ;  /* 0x0000000000967805 */ /* 0x000fe2000001ff00 */
[----:B------:R-:W-:Y:S01]  /*6170*/  IMAD.MOV.U32 R20, RZ, RZ, RZ ;  /* 0x000000ffff147224 */ /* 0x000fe200078e00ff */
[----:B------:R-:W-:Y:S02]  /*6180*/  VIADDMNMX R178, R207, R0, R178, PT ;  /* 0x00000000cfb27246 */ /* 0x000fe400038001b2 */
[----:B------:R-:W-:Y:S02]  /*6190*/  CS2R R148, SRZ ;  /* 0x0000000000947805 */ /* 0x000fe4000001ff00 */
[----:B------:R-:W-:Y:S02]  /*61a0*/  CS2R R146, SRZ ;  /* 0x0000000000927805 */ /* 0x000fe4000001ff00 */
[----:B------:R-:W-:-:S02]  /*61b0*/  CS2R R144, SRZ ;  /* 0x0000000000907805 */ /* 0x000fc4000001ff00 */
[----:B------:R-:W-:Y:S02]  /*61c0*/  ISETP.GT.AND P1, PT, R178, R207, PT ;  /* 0x000000cfb200720c */ /* 0x000fe40003f24270 */
        /* <DEDUP_REMOVED lines=24> */
[----:B0-----:R-:W-:Y:S02]  /*6350*/  CS2R R94, SRZ ;  /* 0x00000000005e7805 */ /* 0x001fe4000001ff00 */
        /* <DEDUP_REMOVED lines=34> */
[----:B------:R-:W-:Y:S01]  /*6580*/  CS2R R24, SRZ ;  /* 0x0000000000187805 */ /* 0x000fe2000001ff00 */
[----:B------:R-:W-:Y:S06]  /*6590*/  @!P1 BRA `(.L_x_668) ;  /* 0x0000007400c49947 */ /* 0x000fec0003800000 */
[----:B------:R-:W0:Y:S01]  /*65a0*/  S2R R0, SR_TID.X ;  /* 0x0000000000007919 */ /* 0x000e220000002100 */
[----:B------:R-:W-:Y:S01]  /*65b0*/  UMOV UR4, 0xffffffff ;  /* 0xffffffff00047882 */ /* 0x000fe20000000000 */
[----:B0-----:R-:W-:-:S05]  /*65c0*/  VIADD R29, R0, 0xffffff80 ;  /* 0xffffff80001d7836 */ /* 0x001fca0000000000 */
[----:B------:R-:W-:-:S04]  /*65d0*/  SHF.R.S32.HI R30, RZ, 0x1f, R29 ;  /* 0x0000001fff1e7819 */ /* 0x000fc8000001141d */
[----:B------:R-:W-:-:S04]  /*65e0*/  LEA.HI R13, R30, R29, RZ, 0x7 ;  /* 0x0000001d1e0d7211 */ /* 0x000fc800078f38ff */
[----:B------:R-:W-:Y:S01]  /*65f0*/  SHF.R.S32.HI R13, RZ, 0x7, R13 ;  /* 0x00000007ff0d7819 */ /* 0x000fe2000001140d */
[----:B------:R-:W-:Y:S06]  /*6600*/  BRA.DIV UR4, `(.L_x_669) ;  /* 0x0000014204b47947 */ /* 0x000fec000b800000 */
[----:B------:R0:W1:Y:S02]  /*6610*/  SHFL.IDX PT, R14, R13, RZ, 0x1f ;  /* 0x00001fff0d0e7589 */ /* 0x00006400000e0000 */
.L_x_919:
[----:B-1----:R-:W-:Y:S01]  /*6620*/  LEA.HI R0, R14, R14, RZ, 0x1 ;  /* 0x0000000e0e007211 */ /* 0x002fe200078f08ff */
[----:B------:R-:W-:Y:S01]  /*6630*/  VIADD R24, R19, 0x18400 ;  /* 0x0001840013187836 */ /* 0x000fe20000000000 */
[----:B------:R-:W-:Y:S02]  /*6640*/  BSSY B6, `(.L_x_670) ;  /* 0x0000018000067945 */ /* 0x000fe40003800000 */
[----:B------:R-:W-:Y:S02]  /*6650*/  LOP3.LUT R3, R0, 0x1e, RZ, 0xc0, !PT ;  /* 0x0000001e00037812 */ /* 0x000fe400078ec0ff */
[----:B------:R-:W-:-:S03]  /*6660*/  LOP3.LUT P0, RZ, R24, 0x1bf, RZ, 0xc0, !PT ;  /* 0x000001bf18ff7812 */ /* 0x000fc6000780c0ff */
[----:B------:R-:W-:-:S04]  /*6670*/  IMAD.IADD R3, R14, 0x1, -R3 ;  /* 0x000000010e037824 */ /* 0x000fc800078e0a03 */
[----:B------:R-:W-:-:S05]  /*6680*/  IMAD R3, R3, 0x2000, R24 ;  /* 0x0000200003037824 */ /* 0x000fca00078e0218 */
[----:B------:R-:W-:-:S04]  /*6690*/  SHF.R.U32.HI R3, RZ, 0x4, R3 ;  /* 0x00000004ff037819 */ /* 0x000fc80000011603 */
[----:B------:R-:W-:Y:S01]  /*66a0*/  LOP3.LUT R28, R3, 0x3fff, RZ, 0xc0, !PT ;  /* 0x00003fff031c7812 */ /* 0x000fe200078ec0ff */
[----:B------:R-:W-:Y:S06]  /*66b0*/  @!P0 BRA `(.L_x_671) ;  /* 0x0000000000408947 */ /* 0x000fec0003800000 */
[----:B------:R-:W-:Y:S01]  /*66c0*/  MOV R14, 0x0 ;  /* 0x00000000000e7802 */ /* 0x000fe20000000f00 */
[----:B------:R-:W-:Y:S01]  /*66d0*/  ULDC.64 UR4, c[0x4][0x98] ;  /* 0x0100260000047ab9 */ /* 0x000fe20000000a00 */
[----:B------:R-:W-:Y:S01]  /*66e0*/  ULDC.64 UR6, c[0x4][0xa0] ;  /* 0x0100280000067ab9 */ /* 0x000fe20000000a00 */
[----:B------:R-:W-:Y:S02]  /*66f0*/  IMAD.U32 R4, RZ, RZ, UR4 ;  /* 0x00000004ff047e24 */ /* 0x000fe4000f8e00ff */
[----:B------:R-:W-:Y:S01]  /*6700*/  IMAD.U32 R5, RZ, RZ, UR5 ;  /* 0x00000005ff057e24 */ /* 0x000fe2000f8e00ff */
[----:B------:R-:W1:Y:S01]  /*6710*/  LDC.64 R14, c[0x4][R14] ;  /* 0x010000000e0e7b82 */ /* 0x000e620000000a00 */
[----:B------:R-:W-:Y:S01]  /*6720*/  ULDC.64 UR4, c[0x4][0x38] ;  /* 0x01000e0000047ab9 */ /* 0x000fe20000000a00 */
        /* <DEDUP_REMOVED lines=8> */
[----:B-1---5:R-:W-:Y:S05]  /*67b0*/  CALL.ABS.NOINC R14 ;  /* 0x000000000e007343 */ /* 0x022fea0003c00000 */
.L_x_671:
[----:B------:R-:W-:Y:S05]  /*67c0*/  BSYNC B6 ;  /* 0x0000000000067941 */ /* 0x000fea0003800000 */
.L_x_670:
[----:B------:R-:W-:Y:S02]  /*67d0*/  ULDC UR4, c[0x0][0x3f4] ;  /* 0x0000fd0000047ab9 */ /* 0x000fe40000000800 */
[----:B------:R-:W-:-:S13]  /*67e0*/  ISETP.LT.AND P0, PT, RZ, UR4, PT ;  /* 0x00000004ff007c0c */ /* 0x000fda000bf01270 */
[----:B------:R-:W-:Y:S05]  /*67f0*/  @P0 BRA `(.L_x_672) ;  /* 0x00000000003c0947 */ /* 0x000fea0003800000 */
[----:B------:R-:W-:-:S04]  /*6800*/  LEA.HI R0, R217, R217, RZ, 0x1 ;  /* 0x000000d9d9007211 */ /* 0x000fc800078f08ff */
[----:B------:R-:W-:-:S05]  /*6810*/  LOP3.LUT R0, R0, 0xfffffffe, RZ, 0xc0, !PT ;  /* 0xfffffffe00007812 */ /* 0x000fca00078ec0ff */
[----:B------:R-:W-:-:S05]  /*6820*/  IMAD.IADD R0, R217, 0x1, -R0 ;  /* 0x00000001d9007824 */ /* 0x000fca00078e0a00 */
[----:B------:R-:W-:-:S04]  /*6830*/  SHF.L.U32 R0, R0, 0x1f, RZ ;  /* 0x0000001f00007819 */ /* 0x000fc800000006ff */
[----:B------:R1:W2:Y:S03]  /*6840*/  SYNCS.PHASECHK.TRANS64.TRYWAIT P0, [R19+URZ+0x22800], R0 ;  /* 0x02280000130075a7 */ /* 0x0002a6000800017f */
[----:B--2---:R-:W-:Y:S05]  /*6850*/  @!P0 NANOSLEEP.SYNCS 0x989680 ;  /* 0x009896800000895d */ /* 0x004fea0003900000 */
[----:B------:R-:W2:Y:S01]  /*6860*/  @!P0 SYNCS.PHASECHK.TRANS64 P0, [R19+URZ+0x22800], R0 ;  /* 0x02280000130085a7 */ /* 0x000ea2000800007f */
[----:B------:R-:W-:Y:S04]  /*6870*/  BSSY B0, `(.L_x_673) ;  /* 0x0000006000007945 */ /* 0x000fe80003800000 */
[----:B--2---:R-:W-:Y:S05]  /*6880*/  @P0 BRA `(.L_x_674) ;  /* 0x0000000000100947 */ /* 0x004fea0003800000 */
.L_x_675:
[----:B--2---:R2:W3:Y:S02]  /*6890*/  SYNCS.PHASECHK.TRANS64.TRYWAIT P0, [R19+URZ+0x22800], R0 ;  /* 0x02280000130075a7 */ /* 0x0044e4000800017f */
[----:B---3--:R-:W-:Y:S05]  /*68a0*/  @!P0 NANOSLEEP.SYNCS 0x989680 ;  /* 0x009896800000895d */ /* 0x008fea0003900000 */
[----:B------:R-:W3:Y:S02]  /*68b0*/  @!P0 SYNCS.PHASECHK.TRANS64 P0, [R19+URZ+0x22800], R0 ;  /* 0x02280000130085a7 */ /* 0x000ee4000800007f */
[----:B---3--:R-:W-:Y:S05]  /*68c0*/  @!P0 BRA `(.L_x_675) ;  /* 0xfffffffc00f08947 */ /* 0x008fea000383ffff */
.L_x_674:
[----:B------:R-:W-:Y:S05]  /*68d0*/  BSYNC B0 ;  /* 0x0000000000007941 */ /* 0x000fea0003800000 */
.L_x_673:
[----:B------:R-:W-:Y:S05]  /*68e0*/  BRA `(.L_x_676) ;  /* 0x0000002000ac7947 */ /* 0x000fea0003800000 */
.L_x_672:
[----:B-----5:R-:W-:Y:S01]  /*68f0*/  SHF.R.S32.HI R0, RZ, 0x1f, R154 ;  /* 0x0000001fff007819 */ /* 0x020fe2000001149a */
[----:B------:R-:W-:Y:S01]  /*6900*/  ULDC.64 UR4, c[0x0][0x3f8] ;  /* 0x0000fe0000047ab9 */ /* 0x000fe20000000a00 */
[----:B------:R-:W-:Y:S01]  /*6910*/  ULDC.64 UR6, c[0x0][0x408] ;  /* 0x0001020000067ab9 */ /* 0x000fe20000000a00 */
[----:B------:R-:W-:Y:S01]  /*6920*/  LOP3.LUT P0, RZ, R24, 0x3ff, RZ, 0xc0, !PT ;  /* 0x000003ff18ff7812 */ /* 0x000fe2000780c0ff */
[----:B------:R-:W-:Y:S01]  /*6930*/  IMAD.WIDE.U32 R4, R154, UR4, RZ ;  /* 0x000000049a047c25 */ /* 0x000fe2000f8e00ff */
[----:B------:R-:W-:Y:S03]  /*6940*/  BSSY B6, `(.L_x_677) ;  /* 0x000001f000067945 */ /* 0x000fe60003800000 */
[C---:B------:R-:W-:Y:S02]  /*6950*/  IMAD R3, R0.reuse, UR4, RZ ;  /* 0x0000000400037c24 */ /* 0x040fe4000f8e02ff */
[----:B------:R-:W-:-:S02]  /*6960*/  IMAD R9, R0, UR6, RZ ;  /* 0x0000000600097c24 */ /* 0x000fc4000f8e02ff */
[C---:B------:R-:W-:Y:S01]  /*6970*/  IMAD R3, R154.reuse, UR5, R3 ;  /* 0x000000059a037c24 */ /* 0x040fe2000f8e0203 */
[----:B------:R-:W-:Y:S01]  /*6980*/  ULDC.64 UR4, c[0x0][0x3e8] ;  /* 0x0000fa0000047ab9 */ /* 0x000fe20000000a00 */
[----:B------:R-:W-:Y:S01]  /*6990*/  IMAD.WIDE.U32 R6, R154, UR6, RZ ;  /* 0x000000069a067c25 */ /* 0x000fe2000f8e00ff */
[----:B------:R-:W-:-:S03]  /*69a0*/  LEA R24, P1, R4, UR4, 0x1 ;  /* 0x0000000404187c11 */ /* 0x000fc6000f8208ff */
[----:B------:R-:W-:Y:S01]  /*69b0*/  IMAD R9, R154, UR7, R9 ;  /* 0x000000079a097c24 */ /* 0x000fe2000f8e0209 */
[----:B------:R-:W-:Y:S01]  /*69c0*/  ULDC.64 UR6, c[0x0][0x400] ;  /* 0x0001000000067ab9 */ /* 0x000fe20000000a00 */
[----:B------:R-:W-:Y:S01]  /*69d0*/  IMAD.IADD R25, R3, 0x1, R5 ;  /* 0x0000000103197824 */ /* 0x000fe200078e0205 */
[----:B------:R-:W-:Y:S01]  /*69e0*/  LEA R26, P2, R6, UR6, 0x1 ;  /* 0x00000006061a7c11 */ /* 0x000fe2000f8408ff */
[----:B------:R-:W-:-:S03]  /*69f0*/  IMAD.IADD R27, R9, 0x1, R7 ;  /* 0x00000001091b7824 */ /* 0x000fc600078e0207 */
[----:B------:R-:W-:Y:S02]  /*6a00*/  LEA.HI.X R25, R4, UR5, R25, 0x1, P1 ;  /* 0x0000000504197c11 */ /* 0x000fe400088f0c19 */
[----:B------:R-:W-:Y:S01]  /*6a10*/  LEA.HI.X R27, R6, UR7, R27, 0x1, P2 ;  /* 0x00000007061b7c11 */ /* 0x000fe200090f0c1b */
        /* <DEDUP_REMOVED lines=17> */
.L_x_678:
[----:B------:R-:W-:Y:S05]  /*6b30*/  BSYNC B6 ;  /* 0x0000000000067941 */ /* 0x000fea0003800000 */
.L_x_677:
[----:B------:R-:W-:Y:S01]  /*6b40*/  LEA.HI R29, R30, R29, RZ, 0x2 ;  /* 0x0000001d1e1d7211 */ /* 0x000fe200078f10ff */
[----:B------:R-:W-:Y:S01]  /*6b50*/  ULDC.U8 UR4, c[0x0][0x410] ;  /* 0x0001040000047ab9 */ /* 0x000fe20000000000 */
[----:B------:R-:W-:Y:S01]  /*6b60*/  BSSY B0, `(.L_x_679) ;  /* 0x00001fb000007945 */ /* 0x000fe20003800000 */
[----:B------:R-:W-:Y:S01]  /*6b70*/  ISETP.NE.AND P0, PT, RZ, UR4, PT ;  /* 0x00000004ff007c0c */ /* 0x000fe2000bf05270 */
[----:B------:R-:W-:Y:S01]  /*6b80*/  IMAD R4, R153, 0x80, R18 ;  /* 0x0000008099047824 */ /* 0x000fe200078e0212 */
[----:B------:R-:W-:-:S04]  /*6b90*/  SHF.R.S32.HI R29, RZ, 0x1f, R29 ;  /* 0x0000001fff1d7819 */ /* 0x000fc8000001141d */
[----:B------:R-:W-:-:S04]  /*6ba0*/  LEA.HI R29, R29, R18, RZ, 0x3 ;  /* 0x000000121d1d7211 */ /* 0x000fc800078f18ff */
[----:B------:R-:W-:-:S05]  /*6bb0*/  LOP3.LUT R29, R29, 0xfffffff8, RZ, 0xc0, !PT ;  /* 0xfffffff81d1d7812 */ /* 0x000fca00078ec0ff */
[----:B------:R-:W-:Y:S01]  /*6bc0*/  IMAD.IADD R30, R18, 0x1, -R29 ;  /* 0x00000001121e7824 */ /* 0x000fe200078e0a1d */
[----:B------:R-:W-:Y:S06]  /*6bd0*/  @!P0 BRA `(.L_x_680) ;  /* 0x0000001000048947 */ /* 0x000fec0003800000 */
[----:B------:R-:W-:-:S03]  /*6be0*/  UMOV UR4, 0xffffffff ;  /* 0xffffffff00047882 */ /* 0x000fc60000000000 */
[----:B------:R-:W-:Y:S05]  /*6bf0*/  BRA.DIV UR4, `(.L_x_681) ;  /* 0x0000013e045c7947 */ /* 0x000fea000b800000 */
[----:B------:R1:W2:Y:S04]  /*6c00*/  SHFL.IDX PT, R3, R25, RZ, 0x1c1f ;  /* 0x001c1fff19037589 */ /* 0x0002a800000e0000 */
[----:B------:R1:W3:Y:S04]  /*6c10*/  SHFL.IDX PT, R0, R24, RZ, 0x1c1f ;  /* 0x001c1fff18007589 */ /* 0x0002e800000e0000 */
[----:B------:R1:W4:Y:S04]  /*6c20*/  SHFL.IDX PT, R5, R27, RZ, 0x1c1f ;  /* 0x001c1fff1b057589 */ /* 0x00032800000e0000 */
[----:B------:R1:W0:Y:S02]  /*6c30*/  SHFL.IDX PT, R14, R26, RZ, 0x1c1f ;  /* 0x001c1fff1a0e7589 */ /* 0x00022400000e0000 */
.L_x_925:
[----:B------:R-:W-:Y:S01]  /*6c40*/  ULDC UR4, c[0x0][0x448] ;  /* 0x0001120000047ab9 */ /* 0x000fe20000000800 */
[----:B------:R-:W-:Y:S01]  /*6c50*/  LEA.HI R6, R217, R217, RZ, 0x1 ;  /* 0x000000d9d9067211 */ /* 0x000fe200078f08ff */
[----:B------:R-:W-:Y:S01]  /*6c60*/  IMAD R155, R155, UR4, RZ ;  /* 0x000000049b9b7c24 */ /* 0x000fe2000f8e02ff */
[----:B------:R-:W-:Y:S01]  /*6c70*/  BSSY B1, `(.L_x_682) ;  /* 0x0000023000017945 */ /* 0x000fe20003800000 */
[----:B------:R-:W-:Y:S02]  /*6c80*/  CS2R R8, SRZ ;  /* 0x0000000000087805 */ /* 0x000fe4000001ff00 */
[----:B------:R-:W-:Y:S02]  /*6c90*/  LOP3.LUT R6, R6, 0xfffffffe, RZ, 0xc0, !PT ;  /* 0xfffffffe06067812 */ /* 0x000fe400078ec0ff */
[----:B------:R-:W-:Y:S02]  /*6ca0*/  CS2R R10, SRZ ;  /* 0x00000000000a7805 */ /* 0x000fe4000001ff00 */
[----:B------:R-:W-:Y:S01]  /*6cb0*/  ISETP.GE.AND P0, PT, R4, R155, PT ;  /* 0x0000009b0400720c */ /* 0x000fe20003f06270 */
[----:B------:R-:W-:Y:S01]  /*6cc0*/  IMAD.SHL.U32 R4, R30, 0x40, RZ ;  /* 0x000000401e047824 */ /* 0x000fe200078e00ff */
[----:B0-----:R-:W-:Y:S01]  /*6cd0*/  CS2R R12, SRZ ;  /* 0x00000000000c7805 */ /* 0x001fe2000001ff00 */
[----:B-1----:R-:W-:Y:S01]  /*6ce0*/  IMAD.IADD R26, R217, 0x1, -R6 ;  /* 0x00000001d91a7824 */ /* 0x002fe200078e0a06 */
[----:B------:R-:W-:-:S02]  /*6cf0*/  CS2R R6, SRZ ;  /* 0x0000000000067805 */ /* 0x000fc4000001ff00 */
[----:B------:R-:W-:Y:S02]  /*6d00*/  LOP3.LUT R27, R4, 0x1c0, RZ, 0xc0, !PT ;  /* 0x000001c0041b7812 */ /* 0x000fe400078ec0ff */
[----:B------:R-:W-:-:S05]  /*6d10*/  SHF.L.U32 R26, R26, 0x1f, RZ ;  /* 0x0000001f1a1a7819 */ /* 0x000fca00000006ff */
[----:B------:R-:W-:Y:S05]  /*6d20*/  @P0 BRA `(.L_x_683) ;  /* 0x00000000005c0947 */ /* 0x000fea0003800000 */
[----:B------:R-:W-:Y:S01]  /*6d30*/  ULDC UR4, c[0x0][0x3f4] ;  /* 0x0000fd0000047ab9 */ /* 0x000fe20000000800 */
[C---:B------:R-:W-:Y:S01]  /*6d40*/  IMAD.SHL.U32 R13, R202.reuse, 0x2, RZ ;  /* 0x00000002ca0d7824 */ /* 0x040fe200078e00ff */
[----:B------:R-:W-:Y:S01]  /*6d50*/  ISETP.GE.AND P3, PT, R202, UR4, PT ;  /* 0x00000004ca007c0c */ /* 0x000fe2000bf66270 */
[----:B---3--:R-:W-:Y:S01]  /*6d60*/  IMAD.MOV.U32 R8, RZ, RZ, R0 ;  /* 0x000000ffff087224 */ /* 0x008fe200078e0000 */
[----:B------:R-:W-:Y:S01]  /*6d70*/  ISETP.GE.AND P2, PT, R22, UR4, PT ;  /* 0x0000000416007c0c */ /* 0x000fe2000bf46270 */
[----:B--2---:R-:W-:Y:S01]  /*6d80*/  IMAD.MOV.U32 R9, RZ, RZ, R3 ;  /* 0x000000ffff097224 */ /* 0x004fe200078e0003 */
[----:B------:R-:W-:Y:S01]  /*6d90*/  SHF.R.S32.HI R11, RZ, 0x1f, R202 ;  /* 0x0000001fff0b7819 */ /* 0x000fe200000114ca */
[----:B----4-:R-:W-:Y:S01]  /*6da0*/  IMAD.MOV.U32 R15, RZ, RZ, R5 ;  /* 0x000000ffff0f7224 */ /* 0x010fe200078e0005 */
[----:B------:R-:W-:Y:S02]  /*6db0*/  CS2R R6, SRZ ;  /* 0x0000000000067805 */ /* 0x000fe4000001ff00 */
[----:B------:R-:W-:-:S05]  /*6dc0*/  SHF.L.U64.HI R10, R202, 0x1, R11 ;  /* 0x00000001ca0a7819 */ /* 0x000fca000001020b */
[-C--:B------:R-:W-:Y:S02]  /*6dd0*/  @!P3 IADD3 R20, P0, R0, R13.reuse, RZ ;  /* 0x0000000d0014b210 */ /* 0x080fe40007f1e0ff */
[----:B------:R-:W-:Y:S01]  /*6de0*/  @!P3 IADD3 R4, P1, R14, R13, RZ ;  /* 0x0000000d0e04b210 */ /* 0x000fe20007f3e0ff */
[C---:B------:R-:W-:Y:S01]  /*6df0*/  @!P2 IMAD.WIDE R24, R22.reuse, 0x2, R8 ;  /* 0x000000021618a825 */ /* 0x040fe200078e0208 */
[----:B------:R-:W-:Y:S02]  /*6e00*/  CS2R R8, SRZ ;  /* 0x0000000000087805 */ /* 0x000fe4000001ff00 */
[----:B------:R-:W-:Y:S01]  /*6e10*/  CS2R R12, SRZ ;  /* 0x00000000000c7805 */ /* 0x000fe2000001ff00 */
[--C-:B------:R-:W-:Y:S01]  /*6e20*/  @!P3 IMAD.X R21, R3, 0x1, R10.reuse, P0 ;  /* 0x000000010315b824 */ /* 0x100fe200000e060a */
[----:B------:R0:W5:Y:S01]  /*6e30*/  @!P2 LD.E.64 R6, desc[UR40][R24.64] ;  /* 0x000000281806a980 */ /* 0x000162000c101b00 */
[----:B------:R-:W-:Y:S01]  /*6e40*/  @!P3 IMAD.X R5, R5, 0x1, R10, P1 ;  /* 0x000000010505b824 */ /* 0x000fe200008e060a */
[----:B------:R-:W-:Y:S01]  /*6e50*/  CS2R R10, SRZ ;  /* 0x00000000000a7805 */ /* 0x000fe2000001ff00 */
[----:B------:R-:W-:Y:S01]  /*6e60*/  @!P2 IMAD.WIDE R14, R22, 0x2, R14 ;  /* 0x00000002160ea825 */ /* 0x000fe200078e020e */
[----:B------:R0:W5:Y:S04]  /*6e70*/  @!P3 LD.E.64 R12, desc[UR40][R20.64] ;  /* 0x00000028140cb980 */ /* 0x000168000c101b00 */
[----:B------:R0:W5:Y:S04]  /*6e80*/  @!P2 LD.E.64 R8, desc[UR40][R14.64] ;  /* 0x000000280e08a980 */ /* 0x000168000c101b00 */
[----:B------:R0:W5:Y:S02]  /*6e90*/  @!P3 LD.E.64 R10, desc[UR40][R4.64] ;  /* 0x00000028040ab980 */ /* 0x000164000c101b00 */
.L_x_683:
[----:B------:R-:W-:Y:S05]  /*6ea0*/  BSYNC B1 ;  /* 0x0000000000017941 */ /* 0x000fea0003800000 */
.L_x_682:
[----:B------:R-:W1:Y:S01]  /*6eb0*/  SYNCS.PHASECHK.TRANS64.TRYWAIT P0, [R19+URZ+0x22800], R26 ;  /* 0x0228001a130075a7 */ /* 0x000e62000800017f */
[----:B--2---:R-:W-:Y:S01]  /*6ec0*/  LOP3.LUT R3, R27, 0x18, R16, 0xf8, !PT ;  /* 0x000000181b037812 */ /* 0x004fe200078ef810 */
[----:B---3--:R-:W-:Y:S01]  /*6ed0*/  IMAD R0, R153, -0x80, R155 ;  /* 0xffffff8099007824 */ /* 0x008fe200078e029b */
[----:B0-----:R-:W-:Y:S01]  /*6ee0*/  SHF.R.U32.HI R4, RZ, 0x3, R27 ;  /* 0x00000003ff047819 */ /* 0x001fe2000001161b */
[----:B-----5:R-:W-:Y:S01]  /*6ef0*/  IMAD.MOV.U32 R14, RZ, RZ, R12 ;  /* 0x000000ffff0e7224 */ /* 0x020fe200078e000c */
[----:B------:R-:W-:Y:S01]  /*6f00*/  SHF.R.U64 R32, R6, 0x10, R7 ;  /* 0x0000001006207819 */ /* 0x000fe20000001207 */
[----:B------:R-:W-:Y:S01]  /*6f10*/  IMAD.MOV.U32 R15, RZ, RZ, R13 ;  /* 0x000000ffff0f7224 */ /* 0x000fe200078e000d */
[----:B------:R-:W-:Y:S01]  /*6f20*/  LOP3.LUT R29, R3, R4, RZ, 0x3c, !PT ;  /* 0x00000004031d7212 */ /* 0x000fe200078e3cff */
[----:B------:R-:W-:Y:S01]  /*6f30*/  IMAD.MOV.U32 R3, RZ, RZ, R6 ;  /* 0x000000ffff037224 */ /* 0x000fe200078e0006 */
[----:B------:R-:W-:Y:S01]  /*6f40*/  VIMNMX R35, R0, 0x80, PT ;  /* 0x0000008000237848 */ /* 0x000fe20003fe0100 */
[--C-:B------:R-:W-:Y:S01]  /*6f50*/  IMAD.MOV.U32 R4, RZ, RZ, R7.reuse ;  /* 0x000000ffff047224 */ /* 0x100fe200078e0007 */
[----:B------:R-:W-:Y:S01]  /*6f60*/  SHF.R.U32.HI R27, RZ, 0x10, R7 ;  /* 0x00000010ff1b7819 */ /* 0x000fe20000011607 */
[----:B------:R-:W-:Y:S01]  /*6f70*/  IMAD R0, R206, 0x200, R29 ;  /* 0x00000200ce007824 */ /* 0x000fe200078e021d */
[----:B------:R-:W-:Y:S01]  /*6f80*/  LOP3.LUT P2, RZ, R30, 0x4, RZ, 0xc0, !PT ;  /* 0x000000041eff7812 */ /* 0x000fe2000784c0ff */
[----:B----4-:R-:W-:Y:S01]  /*6f90*/  IMAD.MOV.U32 R5, RZ, RZ, R8 ;  /* 0x000000ffff057224 */ /* 0x010fe200078e0008 */
[----:B------:R-:W-:Y:S01]  /*6fa0*/  SHF.R.U64 R20, R10, 0x10, R11 ;  /* 0x000000100a147819 */ /* 0x000fe2000000120b */
[----:B------:R-:W-:Y:S01]  /*6fb0*/  IMAD.MOV.U32 R7, RZ, RZ, R10 ;  /* 0x000000ffff077224 */ /* 0x000fe200078e000a */
[----:B------:R-:W-:Y:S01]  /*6fc0*/  SHF.R.U64 R25, R12, 0x10, R13 ;  /* 0x000000100c197819 */ /* 0x000fe2000000120d */
[----:B------:R-:W-:Y:S01]  /*6fd0*/  IMAD R10, R0, 0x2, R19 ;  /* 0x00000002000a7824 */ /* 0x000fe200078e0213 */
[----:B------:R-:W-:Y:S01]  /*6fe0*/  SHF.R.U32.HI R30, RZ, 0x10, R13 ;  /* 0x00000010ff1e7819 */ /* 0x000fe2000001160d */
[----:B------:R-:W-:Y:S01]  /*6ff0*/  BSSY B1, `(.L_x_684) ;  /* 0x000000f000017945 */ /* 0x000fe20003800000 */
[--C-:B------:R-:W-:Y:S01]  /*7000*/  SHF.R.U64 R24, R8, 0x10, R9.reuse ;  /* 0x0000001008187819 */ /* 0x100fe20000001209 */
[--C-:B------:R-:W-:Y:S01]  /*7010*/  IMAD.MOV.U32 R6, RZ, RZ, R9.reuse ;  /* 0x000000ffff067224 */ /* 0x100fe200078e0009 */
[----:B------:R-:W-:Y:S01]  /*7020*/  SHF.R.U32.HI R21, RZ, 0x10, R9 ;  /* 0x00000010ff157819 */ /* 0x000fe20000011609 */
[----:B------:R-:W-:Y:S01]  /*7030*/  IMAD.MOV.U32 R8, RZ, RZ, R11 ;  /* 0x000000ffff087224 */ /* 0x000fe200078e000b */
[----:B------:R-:W-:Y:S01]  /*7040*/  PRMT R31, R3, 0x5410, R32 ;  /* 0x00005410031f7816 */ /* 0x000fe20000000020 */
[----:B------:R-:W-:Y:S01]  /*7050*/  VIADD R0, R10, 0x18440 ;  /* 0x000184400a007836 */ /* 0x000fe20000000000 */
[----:B------:R-:W-:Y:S01]  /*7060*/  PRMT R12, R4, 0x5410, R27 ;  /* 0x00005410040c7816 */ /* 0x000fe2000000001b */
[----:B------:R-:W-:Y:S01]  /*7070*/  VIADD R4, R10, 0x18400 ;  /* 0x000184000a047836 */ /* 0x000fe20000000000 */
[----:B------:R-:W-:-:S02]  /*7080*/  SHF.R.U32.HI R13, RZ, 0x10, R11 ;  /* 0x00000010ff0d7819 */ /* 0x000fc4000001160b */
[----:B------:R-:W-:Y:S02]  /*7090*/  ISETP.GE.AND P1, PT, R18, R35, PT ;  /* 0x000000231200720c */ /* 0x000fe40003f26270 */
[----:B------:R-:W-:Y:S02]  /*70a0*/  PRMT R9, R14, 0x5410, R25 ;  /* 0x000054100e097816 */ /* 0x000fe40000000019 */
[----:B------:R-:W-:Y:S02]  /*70b0*/  PRMT R3, R15, 0x5410, R30 ;  /* 0x000054100f037816 */ /* 0x000fe4000000001e */
[----:B------:R-:W-:Y:S01]  /*70c0*/  PRMT R33, R5, 0x5410, R24 ;  /* 0x0000541005217816 */ /* 0x000fe20000000018 */
[----:B-1----:R-:W-:Y:S06]  /*70d0*/  @!P0 BRA `(.L_x_685) ;  /* 0x0000013800948947 */ /* 0x002fec0003800000 */
.L_x_926:
[----:B------:R-:W-:Y:S05]  /*70e0*/  BSYNC B1 ;  /* 0x0000000000017941 */ /* 0x000fea0003800000 */
.L_x_684:
[----:B------:R-:W-:Y:S01]  /*70f0*/  BSSY B1, `(.L_x_686) ;  /* 0x0000059000017945 */ /* 0x000fe20003800000 */
[----:B------:R-:W-:Y:S01]  /*7100*/  PRMT R34, R6, 0x5410, R21 ;  /* 0x0000541006227816 */ /* 0x000fe20000000015 */
[----:B------:R-:W-:Y:S01]  /*7110*/  @P2 VIADD R0, R4, 0xffffffc0 ;  /* 0xffffffc004002836 */ /* 0x000fe20000000000 */
[----:B------:R-:W-:Y:S02]  /*7120*/  PRMT R11, R7, 0x5410, R20 ;  /* 0x00005410070b7816 */ /* 0x000fe40000000014 */
[----:B------:R-:W-:Y:S01]  /*7130*/  PRMT R8, R8, 0x5410, R13 ;  /* 0x0000541008087816 */ /* 0x000fe2000000000d */
[----:B------:R-:W-:Y:S06]  /*7140*/  @P1 BRA `(.L_x_687) ;  /* 0x00000004004c1947 */ /* 0x000fec0003800000 */
[----:B------:R-:W1:Y:S01]  /*7150*/  LDC R5, c[0x0][0x3f4] ;  /* 0x0000fd00ff057b82 */ /* 0x000e620000000800 */
[----:B------:R-:W-:Y:S01]  /*7160*/  BSSY B2, `(.L_x_688) ;  /* 0x000002a000027945 */ /* 0x000fe20003800000 */
[-C--:B-1----:R-:W-:Y:S02]  /*7170*/  ISETP.GE.AND P0, PT, R22, R5.reuse, PT ;  /* 0x000000051600720c */ /* 0x082fe40003f06270 */
[----:B------:R-:W-:-:S11]  /*7180*/  ISETP.GE.AND P1, PT, R202, R5, PT ;  /* 0x00000005ca00720c */ /* 0x000fd60003f26270 */
[----:B------:R-:W-:Y:S05]  /*7190*/  @P0 BRA `(.L_x_689) ;  /* 0x0000000000980947 */ /* 0x000fea0003800000 */
[----:B------:R-:W1:Y:S01]  /*71a0*/  LDS.128 R4, [R10+0x18400] ;  /* 0x018400000a047984 */ /* 0x000e620000000c00 */
[----:B------:R-:W-:Y:S01]  /*71b0*/  IMAD.U32 R25, R33, 0x10000, RZ ;  /* 0x0001000021197824 */ /* 0x000fe200078e00ff */
[C---:B------:R-:W-:Y:S01]  /*71c0*/  LOP3.LUT R24, R31.reuse, 0xffff0000, RZ, 0xc0, !PT ;  /* 0xffff00001f187812 */ /* 0x040fe200078ec0ff */
[----:B------:R-:W-:Y:S01]  /*71d0*/  IMAD.U32 R21, R31, 0x10000, RZ ;  /* 0x000100001f157824 */ /* 0x000fe200078e00ff */
[----:B0-----:R-:W-:Y:S01]  /*71e0*/  LOP3.LUT R26, R33, 0xffff0000, RZ, 0xc0, !PT ;  /* 0xffff0000211a7812 */ /* 0x001fe200078ec0ff */
[C---:B-1----:R-:W-:Y:S01]  /*71f0*/  IMAD.U32 R13, R4.reuse, 0x10000, RZ ;  /* 0x00010000040d7824 */ /* 0x042fe200078e00ff */
[----:B------:R-:W-:Y:S01]  /*7200*/  LOP3.LUT R4, R4, 0xffff0000, RZ, 0xc0, !PT ;  /* 0xffff000004047812 */ /* 0x000fe200078ec0ff */
[C---:B------:R-:W-:Y:S01]  /*7210*/  IMAD.U32 R14, R5.reuse, 0x10000, RZ ;  /* 0x00010000050e7824 */ /* 0x040fe200078e00ff */
[----:B------:R-:W-:Y:S01]  /*7220*/  LOP3.LUT R5, R5, 0xffff0000, RZ, 0xc0, !PT ;  /* 0xffff000005057812 */ /* 0x000fe200078ec0ff */
[C---:B------:R-:W-:Y:S01]  /*7230*/  IMAD.U32 R15, R6.reuse, 0x10000, RZ ;  /* 0x00010000060f7824 */ /* 0x040fe200078e00ff */
[----:B------:R-:W-:Y:S01]  /*7240*/  LOP3.LUT R6, R6, 0xffff0000, RZ, 0xc0, !PT ;  /* 0xffff000006067812 */ /* 0x000fe200078ec0ff */
[C---:B------:R-:W-:Y:S01]  /*7250*/  FMUL.FTZ R30, R4.reuse, R25 ;  /* 0x00000019041e7220 */ /* 0x040fe20000410000 */
[----:B------:R-:W-:Y:S01]  /*7260*/  FMUL.FTZ R4, R4, R21 ;  /* 0x0000001504047220 */ /* 0x000fe20000410000 */
[----:B------:R-:W-:-:S02]  /*7270*/  IMAD.U32 R20, R7, 0x10000, RZ ;  /* 0x0001000007147824 */ /* 0x000fc400078e00ff */
[----:B------:R-:W-:Y:S01]  /*7280*/  FMUL.FTZ R27, R5, R26 ;  /* 0x0000001a051b7220 */ /* 0x000fe20000410000 */
[----:B------:R-:W-:Y:S01]  /*7290*/  FFMA.FTZ R30, R13, R21, -R30 ;  /* 0x000000150d1e7223 */ /* 0x000fe2000001081e */
[-C--:B------:R-:W-:Y:S01]  /*72a0*/  FMUL.FTZ R29, R5, R24.reuse ;  /* 0x00000018051d7220 */ /* 0x080fe20000410000 */
[----:B------:R-:W-:Y:S01]  /*72b0*/  LOP3.LUT R7, R7, 0xffff0000, RZ, 0xc0, !PT ;  /* 0xffff000007077812 */ /* 0x000fe200078ec0ff */
[----:B------:R-:W-:Y:S01]  /*72c0*/  FFMA.FTZ R25, R13, R25, R4 ;  /* 0x000000190d197223 */ /* 0x000fe20000010004 */
[C---:B------:R-:W-:Y:S01]  /*72d0*/  LOP3.LUT R21, R34.reuse, 0xffff0000, RZ, 0xc0, !PT ;  /* 0xffff000022157812 */ /* 0x040fe200078ec0ff */
[----:B------:R-:W-:Y:S01]  /*72e0*/  IMAD.U32 R13, R34, 0x10000, RZ ;  /* 0x00010000220d7824 */ /* 0x000fe200078e00ff */
[C---:B------:R-:W-:Y:S01]  /*72f0*/  LOP3.LUT R5, R12.reuse, 0xffff0000, RZ, 0xc0, !PT ;  /* 0xffff00000c057812 */ /* 0x040fe200078ec0ff */
[----:B------:R-:W-:Y:S02]  /*7300*/  IMAD.U32 R4, R12, 0x10000, RZ ;  /* 0x000100000c047824 */ /* 0x000fe400078e00ff */
[C---:B------:R-:W-:Y:S01]  /*7310*/  FFMA.FTZ R27, R14.reuse, R24, -R27 ;  /* 0x000000180e1b7223 */ /* 0x040fe2000001081b */
[----:B------:R-:W-:Y:S01]  /*7320*/  FFMA.FTZ R14, R14, R26, R29 ;  /* 0x0000001a0e0e7223 */ /* 0x000fe2000001001d */
[C---:B------:R-:W-:Y:S01]  /*7330*/  FMUL.FTZ R24, R6.reuse, R13 ;  /* 0x0000000d06187220 */ /* 0x040fe20000410000 */
[-C--:B------:R-:W-:Y:S01]  /*7340*/  FMUL.FTZ R26, R6, R4.reuse ;  /* 0x00000004061a7220 */ /* 0x080fe20000410000 */
        /* <DEDUP_REMOVED lines=9> */
[----:B------:R-:W-:-:S05]  /*73e0*/  F2FP.BF16.F32.PACK_AB R7, R32, R7 ;  /* 0x000000072007723e */ /* 0x000fca00000010ff */
[----:B------:R1:W-:Y:S02]  /*73f0*/  STS.128 [R10+0x18400], R4 ;  /* 0x018400040a007388 */ /* 0x0003e40000000c00 */
.L_x_689:
[----:B------:R-:W-:Y:S05]  /*7400*/  BSYNC B2 ;  /* 0x0000000000027941 */ /* 0x000fea0003800000 */
.L_x_688:
[----:B------:R-:W-:Y:S05]  /*7410*/  @P1 BRA `(.L_x_687) ;  /* 0x0000000000981947 */ /* 0x000fea0003800000 */
[----:B-1----:R-:W1:Y:S01]  /*7420*/  LDS.128 R4, [R0] ;  /* 0x0000000000047984 */ /* 0x002e620000000c00 */
        /* <DEDUP_REMOVED lines=36> */
[----:B------:R2:W-:Y:S02]  /*7670*/  STS.128 [R0], R4 ;  /* 0x0000000400007388 */ /* 0x0005e40000000c00 */
.L_x_687:
[----:B------:R-:W-:Y:S05]  /*7680*/  BSYNC B1 ;  /* 0x0000000000017941 */ /* 0x000fea0003800000 */
.L_x_686:
[----:B------:R-:W-:-:S13]  /*7690*/  ISETP.GE.AND P0, PT, R216, R35, PT ;  /* 0x00000023d800720c */ /* 0x000fda0003f06270 */
[----:B------:R-:W-:Y:S05]  /*76a0*/  @P0 BRA `(.L_x_690) ;  /* 0x0000001400180947 */ /* 0x000fea0003800000 */
[----:B-12---:R-:W1:Y:S01]  /*76b0*/  LDC R5, c[0x0][0x3f4] ;  /* 0x0000fd00ff057b82 */ /* 0x006e620000000800 */
[----:B------:R-:W-:Y:S01]  /*76c0*/  BSSY B1, `(.L_x_691) ;  /* 0x000002a000017945 */ /* 0x000fe20003800000 */
[-C--:B-1----:R-:W-:Y:S02]  /*76d0*/  ISETP.GE.AND P0, PT, R22, R5.reuse, PT ;  /* 0x000000051600720c */ /* 0x082fe40003f06270 */
[----:B------:R-:W-:-:S11]  /*76e0*/  ISETP.GE.AND P1, PT, R202, R5, PT ;  /* 0x00000005ca00720c */ /* 0x000fd60003f26270 */
[----:B------:R-:W-:Y:S05]  /*76f0*/  @P0 BRA `(.L_x_692) ;  /* 0x0000000000980947 */ /* 0x000fea0003800000 */
[----:B------:R-:W1:Y:S01]  /*7700*/  LDS.128 R4, [R10+0x1a400] ;  /* 0x01a400000a047984 */ /* 0x000e620000000c00 */
[C---:B------:R-:W-:Y:S01]  /*7710*/  IMAD.U32 R27, R33.reuse, 0x10000, RZ ;  /* 0x00010000211b7824 */ /* 0x040fe200078e00ff */
[----:B------:R-:W-:Y:S01]  /*7720*/  LOP3.LUT R32, R33, 0xffff0000, RZ, 0xc0, !PT ;  /* 0xffff000021207812 */ /* 0x000fe200078ec0ff */
[C---:B------:R-:W-:Y:S01]  /*7730*/  IMAD.U32 R25, R31.reuse, 0x10000, RZ ;  /* 0x000100001f197824 */ /* 0x040fe200078e00ff */
[----:B------:R-:W-:Y:S01]  /*7740*/  LOP3.LUT R30, R31, 0xffff0000, RZ, 0xc0, !PT ;  /* 0xffff00001f1e7812 */ /* 0x000fe200078ec0ff */
[C---:B------:R-:W-:Y:S01]  /*7750*/  IMAD.U32 R29, R34.reuse, 0x10000, RZ ;  /* 0x00010000221d7824 */ /* 0x040fe200078e00ff */
[----:B------:R-:W-:Y:S01]  /*7760*/  LOP3.LUT R34, R34, 0xffff0000, RZ, 0xc0, !PT ;  /* 0xffff000022227812 */ /* 0x000fe200078ec0ff */
[C---:B-1----:R-:W-:Y:S01]  /*7770*/  IMAD.U32 R13, R4.reuse, 0x10000, RZ ;  /* 0x00010000040d7824 */ /* 0x042fe200078e00ff */
[----:B------:R-:W-:Y:S01]  /*7780*/  LOP3.LUT R4, R4, 0xffff0000, RZ, 0xc0, !PT ;  /* 0xffff000004047812 */ /* 0x000fe200078ec0ff */
[C---:B------:R-:W-:Y:S01]  /*7790*/  IMAD.U32 R14, R5.reuse, 0x10000, RZ ;  /* 0x00010000050e7824 */ /* 0x040fe200078e00ff */
[----:B------:R-:W-:Y:S01]  /*77a0*/  LOP3.LUT R5, R5, 0xffff0000, RZ, 0xc0, !PT ;  /* 0xffff000005057812 */ /* 0x000fe200078ec0ff */
[C---:B------:R-:W-:Y:S01]  /*77b0*/  IMAD.U32 R15, R6.reuse, 0x10000, RZ ;  /* 0x00010000060f7824 */ /* 0x040fe200078e00ff */
[----:B------:R-:W-:Y:S01]  /*77c0*/  LOP3.LUT R6, R6, 0xffff0000, RZ, 0xc0, !PT ;  /* 0xffff000006067812 */ /* 0x000fe200078ec0ff */
[-C--:B------:R-:W-:Y:S01]  /*77d0*/  FMUL.FTZ R24, R27, R4.reuse ;  /* 0x000000041b187220 */ /* 0x080fe20000410000 */
[----:B0-----:R-:W-:Y:S01]  /*77e0*/  FMUL.FTZ R26, R25, R4 ;  /* 0x00000004191a7220 */ /* 0x001fe20000410000 */
[C---:B------:R-:W-:Y:S01]  /*77f0*/  IMAD.U32 R20, R7.reuse, 0x10000, RZ ;  /* 0x0001000007147824 */ /* 0x040fe200078e00ff */
[----:B------:R-:W-:Y:S01]  /*7800*/  LOP3.LUT R7, R7, 0xffff0000, RZ, 0xc0, !PT ;  /* 0xffff000007077812 */ /* 0x000fe200078ec0ff */
[----:B------:R-:W-:Y:S01]  /*7810*/  FFMA.FTZ R4, R25, R13, -R24 ;  /* 0x0000000d19047223 */ /* 0x000fe20000010818 */
[----:B------:R-:W-:Y:S01]  /*7820*/  FMUL.FTZ R21, R32, R5 ;  /* 0x0000000520157220 */ /* 0x000fe20000410000 */
[----:B------:R-:W-:Y:S01]  /*7830*/  FFMA.FTZ R13, R27, R13, R26 ;  /* 0x0000000d1b0d7223 */ /* 0x000fe2000001001a */
[----:B------:R-:W-:Y:S01]  /*7840*/  FMUL.FTZ R25, R30, R5 ;  /* 0x000000051e197220 */ /* 0x000fe20000410000 */
[C---:B------:R-:W-:Y:S01]  /*7850*/  LOP3.LUT R26, R12.reuse, 0xffff0000, RZ, 0xc0, !PT ;  /* 0xffff00000c1a7812 */ /* 0x040fe200078ec0ff */
[----:B------:R-:W-:-:S02]  /*7860*/  IMAD.U32 R27, R12, 0x10000, RZ ;  /* 0x000100000c1b7824 */ /* 0x000fc400078e00ff */
[-C--:B------:R-:W-:Y:S01]  /*7870*/  FFMA.FTZ R5, R30, R14.reuse, -R21 ;  /* 0x0000000e1e057223 */ /* 0x080fe20000010815 */
[----:B------:R-:W-:Y:S01]  /*7880*/  FFMA.FTZ R14, R32, R14, R25 ;  /* 0x0000000e200e7223 */ /* 0x000fe20000010019 */
[-C--:B------:R-:W-:Y:S01]  /*7890*/  FMUL.FTZ R12, R29, R6.reuse ;  /* 0x000000061d0c7220 */ /* 0x080fe20000410000 */
[-C--:B------:R-:W-:Y:S01]  /*78a0*/  FMUL.FTZ R21, R34, R7.reuse ;  /* 0x0000000722157220 */ /* 0x080fe20000410000 */
[C---:B------:R-:W-:Y:S01]  /*78b0*/  FMUL.FTZ R24, R27.reuse, R6 ;  /* 0x000000061b187220 */ /* 0x040fe20000410000 */
[C---:B------:R-:W-:Y:S01]  /*78c0*/  FMUL.FTZ R25, R26.reuse, R7 ;  /* 0x000000071a197220 */ /* 0x040fe20000410000 */
[-C--:B------:R-:W-:Y:S01]  /*78d0*/  FFMA.FTZ R6, R27, R15.reuse, -R12 ;  /* 0x0000000f1b067223 */ /* 0x080fe2000001080c */
[-C--:B------:R-:W-:Y:S01]  /*78e0*/  FFMA.FTZ R7, R26, R20.reuse, -R21 ;  /* 0x000000141a077223 */ /* 0x080fe20000010815 */
[----:B------:R-:W-:Y:S01]  /*78f0*/  FFMA.FTZ R15, R29, R15, R24 ;  /* 0x0000000f1d0f7223 */ /* 0x000fe20000010018 */
[----:B------:R-:W-:Y:S01]  /*7900*/  FFMA.FTZ R20, R34, R20, R25 ;  /* 0x0000001422147223 */ /* 0x000fe20000010019 */
[----:B------:R-:W-:-:S02]  /*7910*/  F2FP.BF16.F32.PACK_AB R4, R13, R4 ;  /* 0x000000040d04723e */ /* 0x000fc400000010ff */
[----:B------:R-:W-:Y:S02]  /*7920*/  F2FP.BF16.F32.PACK_AB R5, R14, R5 ;  /* 0x000000050e05723e */ /* 0x000fe400000010ff */
[----:B------:R-:W-:Y:S02]  /*7930*/  F2FP.BF16.F32.PACK_AB R6, R15, R6 ;  /* 0x000000060f06723e */ /* 0x000fe400000010ff */
[----:B------:R-:W-:-:S05]  /*7940*/  F2FP.BF16.F32.PACK_AB R7, R20, R7 ;  /* 0x000000071407723e */ /* 0x000fca00000010ff */
[----:B------:R1:W-:Y:S02]  /*7950*/  STS.128 [R10+0x1a400], R4 ;  /* 0x01a400040a007388 */ /* 0x0003e40000000c00 */
.L_x_692:
[----:B------:R-:W-:Y:S05]  /*7960*/  BSYNC B1 ;  /* 0x0000000000017941 */ /* 0x000fea0003800000 */
.L_x_691:
[----:B------:R-:W-:Y:S05]  /*7970*/  @P1 BRA `(.L_x_690) ;  /* 0x0000001000641947 */ /* 0x000fea0003800000 */
[----:B-1----:R-:W1:Y:S01]  /*7980*/  LDS.128 R4, [R0+0x2000] ;  /* 0x0020000000047984 */ /* 0x002e620000000c00 */
[C---:B------:R-:W-:Y:S01]  /*7990*/  IMAD.U32 R24, R11.reuse, 0x10000, RZ ;  /* 0x000100000b187824 */ /* 0x040fe200078e00ff */
[----:B0-----:R-:W-:Y:S01]  /*79a0*/  LOP3.LUT R26, R11, 0xffff0000, RZ, 0xc0, !PT ;  /* 0xffff00000b1a7812 */ /* 0x001fe200078ec0ff */
        /* <DEDUP_REMOVED lines=11> */
[----:B------:R-:W-:Y:S01]  /*7a60*/  FMUL.FTZ R15, R14, R4 ;  /* 0x000000040e0f7220 */ /* 0x000fe20000410000 */
[----:B------:R-:W-:Y:S01]  /*7a70*/  FMUL.FTZ R21, R26, R5 ;  /* 0x000000051a157220 */ /* 0x000fe20000410000 */
[----:B------:R-:W-:-:S02]  /*7a80*/  IMAD.U32 R11, R7, 0x10000, RZ ;  /* 0x00010000070b7824 */ /* 0x000fc400078e00ff */
[----:B------:R-:W-:Y:S01]  /*7a90*/  FFMA.FTZ R4, R14, R10, -R13 ;  /* 0x0000000a0e047223 */ /* 0x000fe2000001080d */
[C---:B------:R-:W-:Y:S01]  /*7aa0*/  FMUL.FTZ R13, R20.reuse, R5 ;  /* 0x00000005140d7220 */ /* 0x040fe20000410000 */
[----:B------:R-:W-:Y:S01]  /*7ab0*/  FFMA.FTZ R5, R20, R12, -R21 ;  /* 0x0000000c14057223 */ /* 0x000fe20000010815 */
[----:B------:R-:W-:Y:S01]  /*7ac0*/  IMAD.U32 R21, R3, 0x10000, RZ ;  /* 0x0001000003157824 */ /* 0x000fe200078e00ff */
[----:B------:R-:W-:Y:S01]  /*7ad0*/  LOP3.LUT R7, R7, 0xffff0000, RZ, 0xc0, !PT ;  /* 0xffff000007077812 */ /* 0x000fe200078ec0ff */
[----:B------:R-:W-:Y:S01]  /*7ae0*/  FFMA.FTZ R15, R24, R10, R15 ;  /* 0x0000000a180f7223 */ /* 0x000fe2000001000f */
[----:B------:R-:W-:Y:S01]  /*7af0*/  LOP3.LUT R3, R3, 0xffff0000, RZ, 0xc0, !PT ;  /* 0xffff000003037812 */ /* 0x000fe200078ec0ff */
[-C--:B------:R-:W-:Y:S01]  /*7b00*/  FMUL.FTZ R8, R25, R6.reuse ;  /* 0x0000000619087220 */ /* 0x080fe20000410000 */
[----:B------:R-:W-:Y:S01]  /*7b10*/  FMUL.FTZ R10, R21, R6 ;  /* 0x00000006150a7220 */ /* 0x000fe20000410000 */
[-C--:B------:R-:W-:Y:S01]  /*7b20*/  FMUL.FTZ R14, R27, R7.reuse ;  /* 0x000000071b0e7220 */ /* 0x080fe20000410000 */
[----:B------:R-:W-:Y:S01]  /*7b30*/  FFMA.FTZ R12, R26, R12, R13 ;  /* 0x0000000c1a0c7223 */ /* 0x000fe2000001000d */
[----:B------:R-:W-:Y:S01]  /*7b40*/  FMUL.FTZ R20, R3, R7 ;  /* 0x0000000703147220 */ /* 0x000fe20000410000 */
[-C--:B------:R-:W-:Y:S01]  /*7b50*/  FFMA.FTZ R6, R21, R9.reuse, -R8 ;  /* 0x0000000915067223 */ /* 0x080fe20000010808 */
[----:B------:R-:W-:Y:S01]  /*7b60*/  FFMA.FTZ R9, R25, R9, R10 ;  /* 0x0000000919097223 */ /* 0x000fe2000001000a */
[-C--:B------:R-:W-:Y:S01]  /*7b70*/  FFMA.FTZ R7, R3, R11.reuse, -R14 ;  /* 0x0000000b03077223 */ /* 0x080fe2000001080e */
[----:B------:R-:W-:Y:S01]  /*7b80*/  FFMA.FTZ R20, R27, R11, R20 ;  /* 0x0000000b1b147223 */ /* 0x000fe20000010014 */
[----:B------:R-:W-:-:S02]  /*7b90*/  F2FP.BF16.F32.PACK_AB R4, R15, R4 ;  /* 0x000000040f04723e */ /* 0x000fc400000010ff */
[----:B------:R-:W-:Y:S02]  /*7ba0*/  F2FP.BF16.F32.PACK_AB R5, R12, R5 ;  /* 0x000000050c05723e */ /* 0x000fe400000010ff */
[----:B------:R-:W-:Y:S02]  /*7bb0*/  F2FP.BF16.F32.PACK_AB R6, R9, R6 ;  /* 0x000000060906723e */ /* 0x000fe400000010ff */
[----:B------:R-:W-:-:S05]  /*7bc0*/  F2FP.BF16.F32.PACK_AB R7, R20, R7 ;  /* 0x000000071407723e */ /* 0x000fca00000010ff */
[----:B------:R3:W-:Y:S01]  /*7bd0*/  STS.128 [R0+0x2000], R4 ;  /* 0x0020000400007388 */ /* 0x0007e20000000c00 */
[----:B------:R-:W-:Y:S05]  /*7be0*/  BRA `(.L_x_690) ;  /* 0x0000000c00c87947 */ /* 0x000fea0003800000 */
.L_x_680:
[----:B------:R-:W-:-:S03]  /*7bf0*/  UMOV UR4, 0xffffffff ;  /* 0xffffffff00047882 */ /* 0x000fc60000000000 */
[----:B------:R-:W-:Y:S05]  /*7c00*/  BRA.DIV UR4, `(.L_x_693) ;  /* 0x0000012e04dc7947 */ /* 0x000fea000b800000 */
[----:B------:R1:W2:Y:S04]  /*7c10*/  SHFL.IDX PT, R0, R25, RZ, 0x1c1f ;  /* 0x001c1fff19007589 */ /* 0x0002a800000e0000 */
[----:B------:R1:W3:Y:S04]  /*7c20*/  SHFL.IDX PT, R3, R24, RZ, 0x1c1f ;  /* 0x001c1fff18037589 */ /* 0x0002e800000e0000 */
[----:B------:R1:W4:Y:S04]  /*7c30*/  SHFL.IDX PT, R20, R27, RZ, 0x1c1f ;  /* 0x001c1fff1b147589 */ /* 0x00032800000e0000 */
[----:B------:R1:W0:Y:S02]  /*7c40*/  SHFL.IDX PT, R14, R26, RZ, 0x1c1f ;  /* 0x001c1fff1a0e7589 */ /* 0x00022400000e0000 */
.L_x_932:
[----:B------:R-:W-:Y:S01]  /*7c50*/  ULDC UR4, c[0x0][0x448] ;  /* 0x0001120000047ab9 */ /* 0x000fe20000000800 */
[----:B-1----:R-:W1:Y:S01]  /*7c60*/  LDC R25, c[0x0][0x3f4] ;  /* 0x0000fd00ff197b82 */ /* 0x002e620000000800 */
[----:B------:R-:W-:Y:S01]  /*7c70*/  IMAD R155, R155, UR4, RZ ;  /* 0x000000049b9b7c24 */ /* 0x000fe2000f8e02ff */
[----:B------:R-:W-:Y:S01]  /*7c80*/  LEA.HI R5, R217, R217, RZ, 0x1 ;  /* 0x000000d9d9057211 */ /* 0x000fe200078f08ff */
[----:B------:R-:W-:Y:S01]  /*7c90*/  BSSY B1, `(.L_x_694) ;  /* 0x0000017000017945 */ /* 0x000fe20003800000 */
[----:B------:R-:W-:Y:S02]  /*7ca0*/  CS2R R10, SRZ ;  /* 0x00000000000a7805 */ /* 0x000fe4000001ff00 */
[----:B------:R-:W-:Y:S02]  /*7cb0*/  CS2R R8, SRZ ;  /* 0x0000000000087805 */ /* 0x000fe4000001ff00 */
[----:B------:R-:W-:Y:S02]  /*7cc0*/  ISETP.GE.AND P0, PT, R4, R155, PT ;  /* 0x0000009b0400720c */ /* 0x000fe40003f06270 */
[----:B------:R-:W-:-:S02]  /*7cd0*/  LOP3.LUT R6, R5, 0xfffffffe, RZ, 0xc0, !PT ;  /* 0xfffffffe05067812 */ /* 0x000fc400078ec0ff */
[----:B------:R-:W-:-:S03]  /*7ce0*/  CS2R R4, SRZ ;  /* 0x0000000000047805 */ /* 0x000fc6000001ff00 */
[----:B------:R-:W-:Y:S01]  /*7cf0*/  IMAD.IADD R24, R217, 0x1, -R6 ;  /* 0x00000001d9187824 */ /* 0x000fe200078e0a06 */
[----:B------:R-:W-:-:S04]  /*7d00*/  CS2R R6, SRZ ;  /* 0x0000000000067805 */ /* 0x000fc8000001ff00 */
[----:B------:R-:W-:Y:S01]  /*7d10*/  SHF.L.U32 R24, R24, 0x1f, RZ ;  /* 0x0000001f18187819 */ /* 0x000fe200000006ff */
[----:B------:R-:W-:Y:S06]  /*7d20*/  @P0 BRA `(.L_x_695) ;  /* 0x0000000000340947 */ /* 0x000fec0003800000 */
[----:B------:R-:W-:Y:S01]  /*7d30*/  ULDC UR4, c[0x0][0x3f4] ;  /* 0x0000fd0000047ab9 */ /* 0x000fe20000000800 */
[C---:B------:R-:W-:Y:S01]  /*7d40*/  IMAD.SHL.U32 R15, R16.reuse, 0x2, RZ ;  /* 0x00000002100f7824 */ /* 0x040fe200078e00ff */
[C---:B------:R-:W-:Y:S02]  /*7d50*/  ISETP.GE.AND P2, PT, R16.reuse, UR4, PT ;  /* 0x0000000410007c0c */ /* 0x040fe4000bf46270 */
[----:B------:R-:W-:Y:S02]  /*7d60*/  SHF.R.S32.HI R7, RZ, 0x1f, R16 ;  /* 0x0000001fff077819 */ /* 0x000fe40000011410 */
[----:B---3--:R-:W-:Y:S02]  /*7d70*/  IADD3 R12, P0, R3, R15, RZ ;  /* 0x0000000f030c7210 */ /* 0x008fe40007f1e0ff */
[----:B------:R-:W-:Y:S02]  /*7d80*/  SHF.L.U64.HI R3, R16, 0x1, R7 ;  /* 0x0000000110037819 */ /* 0x000fe40000010207 */
[----:B------:R-:W-:-:S02]  /*7d90*/  CS2R R6, SRZ ;  /* 0x0000000000067805 */ /* 0x000fc4000001ff00 */
[----:B0-----:R-:W-:Y:S01]  /*7da0*/  IADD3 R14, P1, R14, R15, RZ ;  /* 0x0000000f0e0e7210 */ /* 0x001fe20007f3e0ff */
[----:B--2---:R-:W-:-:S04]  /*7db0*/  IMAD.X R13, R0, 0x1, R3, P0 ;  /* 0x00000001000d7824 */ /* 0x004fc800000e0603 */
[----:B----4-:R-:W-:Y:S01]  /*7dc0*/  IMAD.X R15, R20, 0x1, R3, P1 ;  /* 0x00000001140f7824 */ /* 0x010fe200008e0603 */
[----:B------:R-:W-:Y:S07]  /*7dd0*/  @P2 BRA `(.L_x_695) ;  /* 0x0000000000082947 */ /* 0x000fee0003800000 */
[----:B------:R0:W5:Y:S04]  /*7de0*/  LD.E.128 R8, desc[UR40][R12.64] ;  /* 0x000000280c087980 */ /* 0x000168000c101d00 */
[----:B------:R0:W5:Y:S02]  /*7df0*/  LD.E.128 R4, desc[UR40][R14.64] ;  /* 0x000000280e047980 */ /* 0x000164000c101d00 */
.L_x_695:
[----:B------:R-:W-:Y:S05]  /*7e00*/  BSYNC B1 ;  /* 0x0000000000017941 */ /* 0x000fea0003800000 */
.L_x_694:
[----:B------:R-:W1:Y:S01]  /*7e10*/  SYNCS.PHASECHK.TRANS64.TRYWAIT P1, [R19+URZ+0x22800], R24 ;  /* 0x02280018130075a7 */ /* 0x000e62000802017f */
[----:B--2---:R-:W-:Y:S01]  /*7e20*/  IMAD R0, R153, -0x80, R155 ;  /* 0xffffff8099007824 */ /* 0x004fe200078e029b */
[--C-:B-----5:R-:W-:Y:S01]  /*7e30*/  SHF.R.U64 R27, R8, 0x10, R9.reuse ;  /* 0x00000010081b7819 */ /* 0x120fe20000001209 */
[----:B----4-:R-:W-:Y:S01]  /*7e40*/  IMAD.MOV.U32 R20, RZ, RZ, R8 ;  /* 0x000000ffff147224 */ /* 0x010fe200078e0008 */
[--C-:B------:R-:W-:Y:S01]  /*7e50*/  SHF.R.U32.HI R26, RZ, 0x10, R9.reuse ;  /* 0x00000010ff1a7819 */ /* 0x100fe20000011609 */
[----:B0-----:R-:W-:Y:S01]  /*7e60*/  IMAD.MOV.U32 R15, RZ, RZ, R9 ;  /* 0x000000ffff0f7224 */ /* 0x001fe200078e0009 */
[----:B------:R-:W-:Y:S01]  /*7e70*/  VIMNMX R29, R0, 0x80, PT ;  /* 0x00000080001d7848 */ /* 0x000fe20003fe0100 */
[----:B---3--:R-:W-:Y:S01]  /*7e80*/  IMAD.MOV.U32 R3, RZ, RZ, R10 ;  /* 0x000000ffff037224 */ /* 0x008fe200078e000a */
[--C-:B------:R-:W-:Y:S01]  /*7e90*/  SHF.R.U64 R10, R10, 0x10, R11.reuse ;  /* 0x000000100a0a7819 */ /* 0x100fe2000000120b */
[----:B------:R-:W-:Y:S01]  /*7ea0*/  IMAD.MOV.U32 R14, RZ, RZ, R11 ;  /* 0x000000ffff0e7224 */ /* 0x000fe200078e000b */
[--C-:B------:R-:W-:Y:S01]  /*7eb0*/  SHF.R.U64 R8, R4, 0x10, R5.reuse ;  /* 0x0000001004087819 */ /* 0x100fe20000001205 */
[----:B------:R-:W-:Y:S01]  /*7ec0*/  IMAD.MOV.U32 R21, RZ, RZ, R4 ;  /* 0x000000ffff157224 */ /* 0x000fe200078e0004 */
[--C-:B------:R-:W-:Y:S01]  /*7ed0*/  SHF.R.U32.HI R9, RZ, 0x10, R5.reuse ;  /* 0x00000010ff097819 */ /* 0x100fe20000011605 */
[----:B------:R-:W-:Y:S01]  /*7ee0*/  IMAD.MOV.U32 R12, RZ, RZ, R5 ;  /* 0x000000ffff0c7224 */ /* 0x000fe200078e0005 */
[----:B-1----:R-:W-:Y:S01]  /*7ef0*/  ISETP.GE.AND P0, PT, R16, R25, PT ;  /* 0x000000191000720c */ /* 0x002fe20003f06270 */
[----:B------:R-:W-:Y:S01]  /*7f00*/  IMAD.MOV.U32 R13, RZ, RZ, R6 ;  /* 0x000000ffff0d7224 */ /* 0x000fe200078e0006 */
[----:B------:R-:W-:Y:S01]  /*7f10*/  SHF.R.U32.HI R11, RZ, 0x10, R11 ;  /* 0x00000010ff0b7819 */ /* 0x000fe2000001160b */
[--C-:B------:R-:W-:Y:S01]  /*7f20*/  IMAD.MOV.U32 R0, RZ, RZ, R7.reuse ;  /* 0x000000ffff007224 */ /* 0x100fe200078e0007 */
[--C-:B------:R-:W-:Y:S01]  /*7f30*/  SHF.R.U64 R4, R6, 0x10, R7.reuse ;  /* 0x0000001006047819 */ /* 0x100fe20000001207 */
[----:B------:R-:W-:Y:S01]  /*7f40*/  BSSY B1, `(.L_x_696) ;  /* 0x000000d000017945 */ /* 0x000fe20003800000 */
[----:B------:R-:W-:-:S02]  /*7f50*/  SHF.R.U32.HI R5, RZ, 0x10, R7 ;  /* 0x00000010ff057819 */ /* 0x000fc40000011607 */
[-C--:B------:R-:W-:Y:S02]  /*7f60*/  ISETP.GE.OR P2, PT, R18, R29.reuse, P0 ;  /* 0x0000001d1200720c */ /* 0x080fe40000746670 */
[----:B------:R-:W-:Y:S02]  /*7f70*/  PRMT R20, R20, 0x5410, R27 ;  /* 0x0000541014147816 */ /* 0x000fe4000000001b */
[----:B------:R-:W-:Y:S02]  /*7f80*/  ISETP.GE.OR P0, PT, R216, R29, P0 ;  /* 0x0000001dd800720c */ /* 0x000fe40000706670 */
[----:B------:R-:W-:Y:S02]  /*7f90*/  PRMT R15, R15, 0x5410, R26 ;  /* 0x000054100f0f7816 */ /* 0x000fe4000000001a */
[----:B------:R-:W-:Y:S02]  /*7fa0*/  PRMT R3, R3, 0x5410, R10 ;  /* 0x0000541003037816 */ /* 0x000fe4000000000a */
[----:B------:R-:W-:-:S02]  /*7fb0*/  PRMT R14, R14, 0x5410, R11 ;  /* 0x000054100e0e7816 */ /* 0x000fc4000000000b */
[----:B------:R-:W-:Y:S02]  /*7fc0*/  PRMT R21, R21, 0x5410, R8 ;  /* 0x0000541015157816 */ /* 0x000fe40000000008 */
[----:B------:R-:W-:Y:S02]  /*7fd0*/  PRMT R12, R12, 0x5410, R9 ;  /* 0x000054100c0c7816 */ /* 0x000fe40000000009 */
[----:B------:R-:W-:Y:S02]  /*7fe0*/  PRMT R13, R13, 0x5410, R4 ;  /* 0x000054100d0d7816 */ /* 0x000fe40000000004 */
[----:B------:R-:W-:Y:S01]  /*7ff0*/  PRMT R0, R0, 0x5410, R5 ;  /* 0x0000541000007816 */ /* 0x000fe20000000005 */
[----:B------:R-:W-:Y:S06]  /*8000*/  @!P1 BRA `(.L_x_697) ;  /* 0x0000012c004c9947 */ /* 0x000fec0003800000 */
.L_x_933:
[----:B------:R-:W-:Y:S05]  /*8010*/  BSYNC B1 ;  /* 0x0000000000017941 */ /* 0x000fea0003800000 */
.L_x_696:
[----:B------:R-:W-:Y:S04]  /*8020*/  BSSY B1, `(.L_x_698) ;  /* 0x000005a000017945 */ /* 0x000fe80003800000 */
[----:B------:R-:W-:Y:S05]  /*8030*/  @P2 BRA `(.L_x_699) ;  /* 0x0000000400602947 */ /* 0x000fea0003800000 */
[----:B------:R-:W-:Y:S01]  /*8040*/  IMAD.SHL.U32 R4, R30, 0x40, RZ ;  /* 0x000000401e047824 */ /* 0x000fe200078e00ff */
[----:B------:R-:W-:Y:S01]  /*8050*/  LOP3.LUT R39, R13, 0xffff0000, RZ, 0xc0, !PT ;  /* 0xffff00000d277812 */ /* 0x000fe200078ec0ff */
[----:B------:R-:W-:Y:S01]  /*8060*/  IMAD.IADD R6, R16, 0x1, R25 ;  /* 0x0000000110067824 */ /* 0x000fe200078e0219 */
[----:B------:R-:W-:Y:S01]  /*8070*/  LOP3.LUT R35, R3, 0xffff0000, RZ, 0xc0, !PT ;  /* 0xffff000003237812 */ /* 0x000fe200078ec0ff */
[----:B------:R-:W-:Y:S01]  /*8080*/  IMAD.U32 R36, R13, 0x10000, RZ ;  /* 0x000100000d247824 */ /* 0x000fe200078e00ff */
[----:B------:R-:W-:Y:S01]  /*8090*/  LOP3.LUT R7, R4, 0x1c0, RZ, 0xc0, !PT ;  /* 0x000001c004077812 */ /* 0x000fe200078ec0ff */
[----:B------:R-:W-:Y:S02]  /*80a0*/  IMAD.U32 R34, R3, 0x10000, RZ ;  /* 0x0001000003227824 */ /* 0x000fe400078e00ff */
[----:B------:R-:W-:Y:S01]  /*80b0*/  IMAD.U32 R37, R21, 0x10000, RZ ;  /* 0x0001000015257824 */ /* 0x000fe200078e00ff */
[----:B------:R-:W-:Y:S02]  /*80c0*/  LOP3.LUT R4, R7, 0x38, R16, 0xf8, !PT ;  /* 0x0000003807047812 */ /* 0x000fe400078ef810 */
[----:B------:R-:W-:-:S02]  /*80d0*/  SHF.R.U32.HI R9, RZ, 0x3, R7 ;  /* 0x00000003ff097819 */ /* 0x000fc40000011607 */
[----:B------:R-:W-:Y:S02]  /*80e0*/  LOP3.LUT R6, R7, 0x38, R6, 0xf8, !PT ;  /* 0x0000003807067812 */ /* 0x000fe400078ef806 */
[----:B------:R-:W-:-:S05]  /*80f0*/  LOP3.LUT R5, R4, R9, RZ, 0x3c, !PT ;  /* 0x0000000904057212 */ /* 0x000fca00078e3cff */
[----:B------:R-:W-:Y:S01]  /*8100*/  IMAD R4, R206, 0x200, R5 ;  /* 0x00000200ce047824 */ /* 0x000fe200078e0205 */
[----:B------:R-:W-:-:S03]  /*8110*/  LOP3.LUT R5, R6, R9, RZ, 0x3c, !PT ;  /* 0x0000000906057212 */ /* 0x000fc600078e3cff */
[----:B------:R-:W-:Y:S02]  /*8120*/  IMAD R42, R4, 0x2, R19 ;  /* 0x00000002042a7824 */ /* 0x000fe400078e0213 */
[----:B------:R-:W-:-:S03]  /*8130*/  IMAD R8, R206, 0x200, R5 ;  /* 0x00000200ce087824 */ /* 0x000fc600078e0205 */
[----:B------:R-:W1:Y:S01]  /*8140*/  LDS.128 R4, [R42+0x18400] ;  /* 0x018400002a047984 */ /* 0x000e620000000c00 */
[----:B------:R-:W-:-:S05]  /*8150*/  IMAD R44, R8, 0x2, R19 ;  /* 0x00000002082c7824 */ /* 0x000fca00078e0213 */
[----:B------:R-:W2:Y:S01]  /*8160*/  LDS.128 R8, [R44+0x18400] ;  /* 0x018400002c087984 */ /* 0x000ea20000000c00 */
[C---:B-1----:R-:W-:Y:S01]  /*8170*/  IMAD.U32 R27, R6.reuse, 0x10000, RZ ;  /* 0x00010000061b7824 */ /* 0x042fe200078e00ff */
[----:B------:R-:W-:Y:S01]  /*8180*/  LOP3.LUT R6, R6, 0xffff0000, RZ, 0xc0, !PT ;  /* 0xffff000006067812 */ /* 0x000fe200078ec0ff */
[C---:B0-----:R-:W-:Y:S01]  /*8190*/  IMAD.U32 R24, R4.reuse, 0x10000, RZ ;  /* 0x0001000004187824 */ /* 0x041fe200078e00ff */
[----:B------:R-:W-:Y:S01]  /*81a0*/  LOP3.LUT R4, R4, 0xffff0000, RZ, 0xc0, !PT ;  /* 0xffff000004047812 */ /* 0x000fe200078ec0ff */
[C---:B------:R-:W-:Y:S01]  /*81b0*/  IMAD.U32 R26, R5.reuse, 0x10000, RZ ;  /* 0x00010000051a7824 */ /* 0x040fe200078e00ff */
[----:B------:R-:W-:Y:S01]  /*81c0*/  LOP3.LUT R5, R5, 0xffff0000, RZ, 0xc0, !PT ;  /* 0xffff000005057812 */ /* 0x000fe200078ec0ff */
[C---:B--2---:R-:W-:Y:S01]  /*81d0*/  IMAD.U32 R32, R10.reuse, 0x10000, RZ ;  /* 0x000100000a207824 */ /* 0x044fe200078e00ff */
[----:B------:R-:W-:Y:S01]  /*81e0*/  LOP3.LUT R10, R10, 0xffff0000, RZ, 0xc0, !PT ;  /* 0xffff00000a0a7812 */ /* 0x000fe200078ec0ff */
[C---:B------:R-:W-:Y:S01]  /*81f0*/  IMAD.U32 R30, R8.reuse, 0x10000, RZ ;  /* 0x00010000081e7824 */ /* 0x040fe200078e00ff */
[----:B------:R-:W-:Y:S01]  /*8200*/  LOP3.LUT R8, R8, 0xffff0000, RZ, 0xc0, !PT ;  /* 0xffff000008087812 */ /* 0x000fe200078ec0ff */
[C---:B------:R-:W-:Y:S01]  /*8210*/  FMUL.FTZ R38, R32.reuse, R36 ;  /* 0x0000002420267220 */ /* 0x040fe20000410000 */
[-C--:B------:R-:W-:Y:S01]  /*8220*/  FMUL.FTZ R32, R32, R34.reuse ;  /* 0x0000002220207220 */ /* 0x080fe20000410000 */
[C---:B------:R-:W-:Y:S01]  /*8230*/  FMUL.FTZ R41, R10.reuse, R39 ;  /* 0x000000270a297220 */ /* 0x040fe20000410000 */
[----:B------:R-:W-:Y:S01]  /*8240*/  FMUL.FTZ R45, R10, R35 ;  /* 0x000000230a2d7220 */ /* 0x000fe20000410000 */
[C---:B------:R-:W-:Y:S01]  /*8250*/  FFMA.FTZ R38, R27.reuse, R34, -R38 ;  /* 0x000000221b267223 */ /* 0x040fe20000010826 */
[----:B------:R-:W-:Y:S01]  /*8260*/  FFMA.FTZ R36, R27, R36, R32 ;  /* 0x000000241b247223 */ /* 0x000fe20000010020 */
[----:B------:R-:W-:-:S02]  /*8270*/  IMAD.U32 R27, R20, 0x10000, RZ ;  /* 0x00010000141b7824 */ /* 0x000fc400078e00ff */
[----:B------:R-:W-:Y:S01]  /*8280*/  FFMA.FTZ R43, R6, R35, -R41 ;  /* 0x00000023062b7223 */ /* 0x000fe20000010829 */
[C---:B------:R-:W-:Y:S01]  /*8290*/  FMUL.FTZ R41, R30.reuse, R37 ;  /* 0x000000251e297220 */ /* 0x040fe20000410000 */
[----:B------:R-:W-:Y:S01]  /*82a0*/  LOP3.LUT R35, R21, 0xffff0000, RZ, 0xc0, !PT ;  /* 0xffff000015237812 */ /* 0x000fe200078ec0ff */
[-C--:B------:R-:W-:Y:S01]  /*82b0*/  FMUL.FTZ R30, R30, R27.reuse ;  /* 0x0000001b1e1e7220 */ /* 0x080fe20000410000 */
[----:B------:R-:W-:Y:S02]  /*82c0*/  IMAD.U32 R31, R9, 0x10000, RZ ;  /* 0x00010000091f7824 */ /* 0x000fe400078e00ff */
[----:B------:R-:W-:Y:S01]  /*82d0*/  FFMA.FTZ R41, R24, R27, -R41 ;  /* 0x0000001b18297223 */ /* 0x000fe20000010829 */
[----:B------:R-:W-:Y:S01]  /*82e0*/  LOP3.LUT R27, R20, 0xffff0000, RZ, 0xc0, !PT ;  /* 0xffff0000141b7812 */ /* 0x000fe200078ec0ff */
[----:B------:R-:W-:Y:S01]  /*82f0*/  FFMA.FTZ R30, R24, R37, R30 ;  /* 0x00000025181e7223 */ /* 0x000fe2000001001e */
[----:B------:R-:W-:Y:S01]  /*8300*/  FMUL.FTZ R37, R8, R35 ;  /* 0x0000002308257220 */ /* 0x000fe20000410000 */
[----:B------:R-:W-:Y:S01]  /*8310*/  FFMA.FTZ R45, R6, R39, R45 ;  /* 0x00000027062d7223 */ /* 0x000fe2000001002d */
[----:B------:R-:W-:-:S02]  /*8320*/  IMAD.U32 R10, R12, 0x10000, RZ ;  /* 0x000100000c0a7824 */ /* 0x000fc400078e00ff */
[-C--:B------:R-:W-:Y:S01]  /*8330*/  FMUL.FTZ R39, R8, R27.reuse ;  /* 0x0000001b08277220 */ /* 0x080fe20000410000 */
[----:B------:R-:W-:Y:S02]  /*8340*/  IMAD.U32 R6, R15, 0x10000, RZ ;  /* 0x000100000f067824 */ /* 0x000fe400078e00ff */
[----:B------:R-:W-:Y:S01]  /*8350*/  FFMA.FTZ R32, R4, R27, -R37 ;  /* 0x0000001b04207223 */ /* 0x000fe20000010825 */
[----:B------:R-:W-:Y:S02]  /*8360*/  IMAD.U32 R33, R11, 0x10000, RZ ;  /* 0x000100000b217824 */ /* 0x000fe400078e00ff */
[C---:B------:R-:W-:Y:S01]  /*8370*/  FMUL.FTZ R27, R31.reuse, R10 ;  /* 0x0000000a1f1b7220 */ /* 0x040fe20000410000 */
[----:B------:R-:W-:Y:S02]  /*8380*/  IMAD.U32 R24, R0, 0x10000, RZ ;  /* 0x0001000000187824 */ /* 0x000fe400078e00ff */
[----:B------:R-:W-:Y:S01]  /*8390*/  FMUL.FTZ R31, R31, R6 ;  /* 0x000000061f1f7220 */ /* 0x000fe20000410000 */
[----:B------:R-:W-:-:S02]  /*83a0*/  IMAD.U32 R8, R14, 0x10000, RZ ;  /* 0x000100000e087824 */ /* 0x000fc400078e00ff */
[----:B------:R-:W-:Y:S01]  /*83b0*/  FFMA.FTZ R39, R4, R35, R39 ;  /* 0x0000002304277223 */ /* 0x000fe20000010027 */
[----:B------:R-:W-:Y:S02]  /*83c0*/  IMAD.U32 R29, R7, 0x10000, RZ ;  /* 0x00010000071d7824 */ /* 0x000fe400078e00ff */
[C---:B------:R-:W-:Y:S01]  /*83d0*/  FMUL.FTZ R4, R33.reuse, R24 ;  /* 0x0000001821047220 */ /* 0x040fe20000410000 */
[C---:B------:R-:W-:Y:S01]  /*83e0*/  FFMA.FTZ R27, R26.reuse, R6, -R27 ;  /* 0x000000061a1b7223 */ /* 0x040fe2000001081b */
[----:B------:R-:W-:Y:S01]  /*83f0*/  FFMA.FTZ R31, R26, R10, R31 ;  /* 0x0000000a1a1f7223 */ /* 0x000fe2000001001f */
[-C--:B------:R-:W-:Y:S01]  /*8400*/  FMUL.FTZ R26, R33, R8.reuse ;  /* 0x00000008211a7220 */ /* 0x080fe20000410000 */
[----:B------:R-:W-:Y:S01]  /*8410*/  FFMA.FTZ R33, R29, R8, -R4 ;  /* 0x000000081d217223 */ /* 0x000fe20000010804 */
[----:B------:R-:W-:Y:S02]  /*8420*/  LOP3.LUT R9, R9, 0xffff0000, RZ, 0xc0, !PT ;  /* 0xffff000009097812 */ /* 0x000fe400078ec0ff */
[----:B------:R-:W-:Y:S01]  /*8430*/  LOP3.LUT R11, R11, 0xffff0000, RZ, 0xc0, !PT ;  /* 0xffff00000b0b7812 */ /* 0x000fe200078ec0ff */
[----:B------:R-:W-:Y:S01]  /*8440*/  FFMA.FTZ R29, R29, R24, R26 ;  /* 0x000000181d1d7223 */ /* 0x000fe2000001001a */
[----:B------:R-:W-:-:S02]  /*8450*/  LOP3.LUT R8, R12, 0xffff0000, RZ, 0xc0, !PT ;  /* 0xffff00000c087812 */ /* 0x000fc400078ec0ff */
[----:B------:R-:W-:Y:S02]  /*8460*/  LOP3.LUT R10, R0, 0xffff0000, RZ, 0xc0, !PT ;  /* 0xffff0000000a7812 */ /* 0x000fe400078ec0ff */
[----:B------:R-:W-:Y:S01]  /*8470*/  LOP3.LUT R4, R15, 0xffff0000, RZ, 0xc0, !PT ;  /* 0xffff00000f047812 */ /* 0x000fe200078ec0ff */
[----:B------:R-:W-:Y:S01]  /*8480*/  FMUL.FTZ R24, R9, R8 ;  /* 0x0000000809187220 */ /* 0x000fe20000410000 */
[----:B------:R-:W-:Y:S01]  /*8490*/  LOP3.LUT R6, R14, 0xffff0000, RZ, 0xc0, !PT ;  /* 0xffff00000e067812 */ /* 0x000fe200078ec0ff */
[----:B------:R-:W-:Y:S01]  /*84a0*/  FMUL.FTZ R34, R11, R10 ;  /* 0x0000000a0b227220 */ /* 0x000fe20000410000 */
[----:B------:R-:W-:Y:S01]  /*84b0*/  LOP3.LUT R7, R7, 0xffff0000, RZ, 0xc0, !PT ;  /* 0xffff000007077812 */ /* 0x000fe200078ec0ff */
[-C--:B------:R-:W-:Y:S01]  /*84c0*/  FMUL.FTZ R9, R9, R4.reuse ;  /* 0x0000000409097220 */ /* 0x080fe20000410000 */
[----:B------:R-:W-:Y:S01]  /*84d0*/  FFMA.FTZ R24, R5, R4, -R24 ;  /* 0x0000000405187223 */ /* 0x000fe20000010818 */
[-C--:B------:R-:W-:Y:S01]  /*84e0*/  FMUL.FTZ R11, R11, R6.reuse ;  /* 0x000000060b0b7220 */ /* 0x080fe20000410000 */
[----:B------:R-:W-:Y:S01]  /*84f0*/  F2FP.BF16.F32.PACK_AB R4, R32, R41 ;  /* 0x000000292004723e */ /* 0x000fe200000010ff */
[----:B------:R-:W-:Y:S01]  /*8500*/  FFMA.FTZ R34, R7, R6, -R34 ;  /* 0x0000000607227223 */ /* 0x000fe20000010822 */
[----:B------:R-:W-:Y:S01]  /*8510*/  FFMA.FTZ R26, R5, R8, R9 ;  /* 0x00000008051a7223 */ /* 0x000fe20000010009 */
[----:B------:R-:W-:Y:S01]  /*8520*/  FFMA.FTZ R40, R7, R10, R11 ;  /* 0x0000000a07287223 */ /* 0x000fe2000001000b */
[----:B------:R-:W-:-:S02]  /*8530*/  F2FP.BF16.F32.PACK_AB R6, R43, R38 ;  /* 0x000000262b06723e */ /* 0x000fc400000010ff */
[----:B------:R-:W-:Y:S02]  /*8540*/  F2FP.BF16.F32.PACK_AB R5, R24, R27 ;  /* 0x0000001b1805723e */ /* 0x000fe400000010ff */
[----:B------:R-:W-:Y:S02]  /*8550*/  F2FP.BF16.F32.PACK_AB R7, R34, R33 ;  /* 0x000000212207723e */ /* 0x000fe400000010ff */
[----:B------:R-:W-:Y:S02]  /*8560*/  F2FP.BF16.F32.PACK_AB R10, R45, R36 ;  /* 0x000000242d0a723e */ /* 0x000fe400000010ff */
[----:B------:R-:W-:Y:S01]  /*8570*/  F2FP.BF16.F32.PACK_AB R8, R39, R30 ;  /* 0x0000001e2708723e */ /* 0x000fe200000010ff */
[----:B------:R1:W-:Y:S01]  /*8580*/  STS.128 [R42+0x18400], R4 ;  /* 0x018400042a007388 */ /* 0x0003e20000000c00 */
[----:B------:R-:W-:Y:S02]  /*8590*/  F2FP.BF16.F32.PACK_AB R9, R26, R31 ;  /* 0x0000001f1a09723e */ /* 0x000fe400000010ff */
[----:B------:R-:W-:-:S05]  /*85a0*/  F2FP.BF16.F32.PACK_AB R11, R40, R29 ;  /* 0x0000001d280b723e */ /* 0x000fca00000010ff */
[----:B------:R1:W-:Y:S02]  /*85b0*/  STS.128 [R44+0x18400], R8 ;  /* 0x018400082c007388 */ /* 0x0003e40000000c00 */
.L_x_699:
[----:B------:R-:W-:Y:S05]  /*85c0*/  BSYNC B1 ;  /* 0x0000000000017941 */ /* 0x000fea0003800000 */
.L_x_698:
[----:B------:R-:W-:Y:S05]  /*85d0*/  @P0 BRA `(.L_x_690) ;  /* 0x00000004004c0947 */ /* 0x000fea0003800000 */
[----:B-1----:R-:W2:Y:S01]  /*85e0*/  LDL R42, [R1+0x64] ;  /* 0x00006400012a7983 */ /* 0x002ea20000100800 */
[----:B------:R-:W-:Y:S01]  /*85f0*/  IMAD.IADD R4, R16, 0x1, R25 ;  /* 0x0000000110047824 */ /* 0x000fe200078e0219 */
[----:B------:R-:W-:-:S04]  /*8600*/  SHF.R.U32.HI R5, RZ, 0x3, R205 ;  /* 0x00000003ff057819 */ /* 0x000fc800000116cd */
[----:B------:R-:W-:-:S04]  /*8610*/  LOP3.LUT R4, R205, 0x38, R4, 0xf8, !PT ;  /* 0x00000038cd047812 */ /* 0x000fc800078ef804 */
[----:B------:R-:W-:-:S05]  /*8620*/  LOP3.LUT R5, R4, R5, RZ, 0x3c, !PT ;  /* 0x0000000504057212 */ /* 0x000fca00078e3cff */
[----:B------:R-:W-:-:S04]  /*8630*/  IMAD.IADD R8, R208, 0x1, R5 ;  /* 0x00000001d0087824 */ /* 0x000fc800078e0205 */
[----:B0-----:R-:W-:-:S05]  /*8640*/  IMAD R24, R8, 0x2, R19 ;  /* 0x0000000208187824 */ /* 0x001fca00078e0213 */
[----:B------:R-:W0:Y:S01]  /*8650*/  LDS.128 R8, [R24+0x18400] ;  /* 0x0184000018087984 */ /* 0x000e220000000c00 */
[C---:B------:R-:W-:Y:S02]  /*8660*/  IMAD.U32 R37, R21.reuse, 0x10000, RZ ;  /* 0x0001000015257824 */ /* 0x040fe400078e00ff */
[C---:B------:R-:W-:Y:S01]  /*8670*/  IMAD.U32 R35, R20.reuse, 0x10000, RZ ;  /* 0x0001000014237824 */ /* 0x040fe200078e00ff */
[----:B------:R-:W-:Y:S02]  /*8680*/  LOP3.LUT R38, R21, 0xffff0000, RZ, 0xc0, !PT ;  /* 0xffff000015267812 */ /* 0x000fe400078ec0ff */
[----:B------:R-:W-:Y:S01]  /*8690*/  LOP3.LUT R20, R20, 0xffff0000, RZ, 0xc0, !PT ;  /* 0xffff000014147812 */ /* 0x000fe200078ec0ff */
[----:B------:R-:W-:Y:S02]  /*86a0*/  IMAD.U32 R41, R13, 0x10000, RZ ;  /* 0x000100000d297824 */ /* 0x000fe400078e00ff */
[----:B------:R-:W-:Y:S02]  /*86b0*/  IMAD.U32 R43, R0, 0x10000, RZ ;  /* 0x00010000002b7824 */ /* 0x000fe400078e00ff */
[----:B------:R-:W-:-:S02]  /*86c0*/  IMAD.U32 R39, R14, 0x10000, RZ ;  /* 0x000100000e277824 */ /* 0x000fc400078e00ff */
[----:B------:R-:W-:Y:S02]  /*86d0*/  IMAD.U32 R36, R15, 0x10000, RZ ;  /* 0x000100000f247824 */ /* 0x000fe400078e00ff */
[C---:B0-----:R-:W-:Y:S01]  /*86e0*/  IMAD.U32 R30, R8.reuse, 0x10000, RZ ;  /* 0x00010000081e7824 */ /* 0x041fe200078e00ff */
[----:B------:R-:W-:-:S03]  /*86f0*/  LOP3.LUT R8, R8, 0xffff0000, RZ, 0xc0, !PT ;  /* 0xffff000008087812 */ /* 0x000fc600078ec0ff */
[-C--:B------:R-:W-:Y:S01]  /*8700*/  FMUL.FTZ R34, R37, R30.reuse ;  /* 0x0000001e25227220 */ /* 0x080fe20000410000 */
[----:B------:R-:W-:Y:S01]  /*8710*/  FMUL.FTZ R30, R35, R30 ;  /* 0x0000001e231e7220 */ /* 0x000fe20000410000 */
[----:B------:R-:W-:Y:S01]  /*8720*/  FMUL.FTZ R21, R38, R8 ;  /* 0x0000000826157220 */ /* 0x000fe20000410000 */
[C---:B------:R-:W-:Y:S01]  /*8730*/  IMAD.U32 R32, R10.reuse, 0x10000, RZ ;  /* 0x000100000a207824 */ /* 0x040fe200078e00ff */
[----:B------:R-:W-:Y:S01]  /*8740*/  LOP3.LUT R10, R10, 0xffff0000, RZ, 0xc0, !PT ;  /* 0xffff00000a0a7812 */ /* 0x000fe200078ec0ff */
[C---:B------:R-:W-:Y:S01]  /*8750*/  IMAD.U32 R33, R11.reuse, 0x10000, RZ ;  /* 0x000100000b217824 */ /* 0x040fe200078e00ff */
[----:B------:R-:W-:Y:S01]  /*8760*/  LOP3.LUT R11, R11, 0xffff0000, RZ, 0xc0, !PT ;  /* 0xffff00000b0b7812 */ /* 0x000fe200078ec0ff */
[C---:B------:R-:W-:Y:S01]  /*8770*/  IMAD.U32 R31, R9.reuse, 0x10000, RZ ;  /* 0x00010000091f7824 */ /* 0x040fe200078e00ff */
[----:B------:R-:W-:Y:S01]  /*8780*/  LOP3.LUT R9, R9, 0xffff0000, RZ, 0xc0, !PT ;  /* 0xffff000009097812 */ /* 0x000fe200078ec0ff */
[----:B------:R-:W-:Y:S01]  /*8790*/  IMAD.U32 R40, R12, 0x10000, RZ ;  /* 0x000100000c287824 */ /* 0x000fe200078e00ff */
[----:B------:R-:W-:Y:S01]  /*87a0*/  LOP3.LUT R15, R15, 0xffff0000, RZ, 0xc0, !PT ;  /* 0xffff00000f0f7812 */ /* 0x000fe200078ec0ff */
[----:B--2---:R-:W0:Y:S02]  /*87b0*/  LDS.128 R4, [R42+0x18400] ;  /* 0x018400002a047984 */ /* 0x004e240000000c00 */
[C---:B0-----:R-:W-:Y:S01]  /*87c0*/  IMAD.U32 R25, R4.reuse, 0x10000, RZ ;  /* 0x0001000004197824 */ /* 0x041fe200078e00ff */
[----:B------:R-:W-:-:S03]  /*87d0*/  LOP3.LUT R4, R4, 0xffff0000, RZ, 0xc0, !PT ;  /* 0xffff000004047812 */ /* 0x000fc600078ec0ff */
[-C--:B------:R-:W-:Y:S01]  /*87e0*/  FFMA.FTZ R34, R35, R25.reuse, -R34 ;  /* 0x0000001923227223 */ /* 0x080fe20000010822 */
[----:B------:R-:W-:Y:S01]  /*87f0*/  FFMA.FTZ R30, R37, R25, R30 ;  /* 0x00000019251e7223 */ /* 0x000fe2000001001e */
[C---:B------:R-:W-:Y:S01]  /*8800*/  FMUL.FTZ R25, R20.reuse, R8 ;  /* 0x0000000814197220 */ /* 0x040fe20000410000 */
[-C--:B------:R-:W-:Y:S01]  /*8810*/  FFMA.FTZ R21, R20, R4.reuse, -R21 ;  /* 0x0000000414157223 */ /* 0x080fe20000010815 */
[----:B------:R-:W-:Y:S01]  /*8820*/  IMAD.U32 R27, R6, 0x10000, RZ ;  /* 0x00010000061b7824 */ /* 0x000fe200078e00ff */
[C---:B------:R-:W-:Y:S01]  /*8830*/  LOP3.LUT R8, R3.reuse, 0xffff0000, RZ, 0xc0, !PT ;  /* 0xffff000003087812 */ /* 0x040fe200078ec0ff */
[----:B------:R-:W-:Y:S01]  /*8840*/  FFMA.FTZ R25, R38, R4, R25 ;  /* 0x0000000426197223 */ /* 0x000fe20000010019 */
[----:B------:R-:W-:Y:S02]  /*8850*/  IMAD.U32 R37, R3, 0x10000, RZ ;  /* 0x0001000003257824 */ /* 0x000fe400078e00ff */
[----:B------:R-:W-:Y:S01]  /*8860*/  FMUL.FTZ R4, R41, R32 ;  /* 0x0000002029047220 */ /* 0x000fe20000410000 */
[----:B------:R-:W-:-:S02]  /*8870*/  LOP3.LUT R20, R13, 0xffff0000, RZ, 0xc0, !PT ;  /* 0xffff00000d147812 */ /* 0x000fc400078ec0ff */
[----:B------:R-:W-:Y:S01]  /*8880*/  LOP3.LUT R6, R6, 0xffff0000, RZ, 0xc0, !PT ;  /* 0xffff000006067812 */ /* 0x000fe200078ec0ff */
[C---:B------:R-:W-:Y:S01]  /*8890*/  FMUL.FTZ R32, R37.reuse, R32 ;  /* 0x0000002025207220 */ /* 0x040fe20000410000 */
[----:B------:R-:W-:Y:S01]  /*88a0*/  FFMA.FTZ R3, R37, R27, -R4 ;  /* 0x0000001b25037223 */ /* 0x000fe20000010804 */
[-C--:B------:R-:W-:Y:S01]  /*88b0*/  FMUL.FTZ R13, R20, R10.reuse ;  /* 0x0000000a140d7220 */ /* 0x080fe20000410000 */
[C---:B------:R-:W-:Y:S01]  /*88c0*/  FMUL.FTZ R37, R8.reuse, R10 ;  /* 0x0000000a08257220 */ /* 0x040fe20000410000 */
[----:B------:R-:W-:Y:S02]  /*88d0*/  IMAD.U32 R29, R7, 0x10000, RZ ;  /* 0x00010000071d7824 */ /* 0x000fe400078e00ff */
[-C--:B------:R-:W-:Y:S01]  /*88e0*/  FMUL.FTZ R4, R43, R33.reuse ;  /* 0x000000212b047220 */ /* 0x080fe20000410000 */
[-C--:B------:R-:W-:Y:S01]  /*88f0*/  FFMA.FTZ R8, R8, R6.reuse, -R13 ;  /* 0x0000000608087223 */ /* 0x080fe2000001080d */
[----:B------:R-:W-:Y:S01]  /*8900*/  FFMA.FTZ R37, R20, R6, R37 ;  /* 0x0000000614257223 */ /* 0x000fe20000010025 */
[C---:B------:R-:W-:Y:S01]  /*8910*/  FMUL.FTZ R6, R39.reuse, R33 ;  /* 0x0000002127067220 */ /* 0x040fe20000410000 */
[----:B------:R-:W-:Y:S01]  /*8920*/  FFMA.FTZ R13, R39, R29, -R4 ;  /* 0x0000001d270d7223 */ /* 0x000fe20000010804 */
[----:B------:R-:W-:Y:S01]  /*8930*/  FFMA.FTZ R10, R41, R27, R32 ;  /* 0x0000001b290a7223 */ /* 0x000fe20000010020 */
[----:B------:R-:W-:-:S02]  /*8940*/  LOP3.LUT R33, R12, 0xffff0000, RZ, 0xc0, !PT ;  /* 0xffff00000c217812 */ /* 0x000fc400078ec0ff */
[----:B------:R-:W-:Y:S02]  /*8950*/  LOP3.LUT R39, R0, 0xffff0000, RZ, 0xc0, !PT ;  /* 0xffff000000277812 */ /* 0x000fe400078ec0ff */
[----:B------:R-:W-:Y:S01]  /*8960*/  LOP3.LUT R27, R14, 0xffff0000, RZ, 0xc0, !PT ;  /* 0xffff00000e1b7812 */ /* 0x000fe200078ec0ff */
[C---:B------:R-:W-:Y:S01]  /*8970*/  IMAD.U32 R26, R5.reuse, 0x10000, RZ ;  /* 0x00010000051a7824 */ /* 0x040fe200078e00ff */
[----:B------:R-:W-:Y:S01]  /*8980*/  LOP3.LUT R5, R5, 0xffff0000, RZ, 0xc0, !PT ;  /* 0xffff000005057812 */ /* 0x000fe200078ec0ff */
[----:B------:R-:W-:Y:S01]  /*8990*/  FFMA.FTZ R29, R43, R29, R6 ;  /* 0x0000001d2b1d7223 */ /* 0x000fe20000010006 */
[----:B------:R-:W-:Y:S01]  /*89a0*/  LOP3.LUT R7, R7, 0xffff0000, RZ, 0xc0, !PT ;  /* 0xffff000007077812 */ /* 0x000fe200078ec0ff */
[----:B------:R-:W-:Y:S01]  /*89b0*/  FMUL.FTZ R35, R40, R31 ;  /* 0x0000001f28237220 */ /* 0x000fe20000410000 */
[----:B------:R-:W-:Y:S01]  /*89c0*/  FMUL.FTZ R0, R33, R9 ;  /* 0x0000000921007220 */ /* 0x000fe20000410000 */
[----:B------:R-:W-:Y:S01]  /*89d0*/  FMUL.FTZ R6, R39, R11 ;  /* 0x0000000b27067220 */ /* 0x000fe20000410000 */
[C---:B------:R-:W-:Y:S01]  /*89e0*/  FMUL.FTZ R31, R36.reuse, R31 ;  /* 0x0000001f241f7220 */ /* 0x040fe20000410000 */
[----:B------:R-:W-:Y:S01]  /*89f0*/  FMUL.FTZ R4, R15, R9 ;  /* 0x000000090f047220 */ /* 0x000fe20000410000 */
[----:B------:R-:W-:Y:S01]  /*8a00*/  FMUL.FTZ R20, R27, R11 ;  /* 0x0000000b1b147220 */ /* 0x000fe20000410000 */
[-C--:B------:R-:W-:Y:S01]  /*8a10*/  FFMA.FTZ R35, R36, R26.reuse, -R35 ;  /* 0x0000001a24237223 */ /* 0x080fe20000010823 */
[----:B------:R-:W-:Y:S01]  /*8a20*/  FFMA.FTZ R0, R15, R5, -R0 ;  /* 0x000000050f007223 */ /* 0x000fe20000010800 */
[----:B------:R-:W-:Y:S01]  /*8a30*/  FFMA.FTZ R14, R27, R7, -R6 ;  /* 0x000000071b0e7223 */ /* 0x000fe20000010806 */
[----:B------:R-:W-:Y:S01]  /*8a40*/  FFMA.FTZ R31, R40, R26, R31 ;  /* 0x0000001a281f7223 */ /* 0x000fe2000001001f */
[----:B------:R-:W-:Y:S01]  /*8a50*/  FFMA.FTZ R12, R33, R5, R4 ;  /* 0x00000005210c7223 */ /* 0x000fe20000010004 */
[----:B------:R-:W-:Y:S01]  /*8a60*/  FFMA.FTZ R20, R39, R7, R20 ;  /* 0x0000000727147223 */ /* 0x000fe20000010014 */
[----:B------:R-:W-:-:S02]  /*8a70*/  F2FP.BF16.F32.PACK_AB R6, R8, R3 ;  /* 0x000000030806723e */ /* 0x000fc400000010ff */
[----:B------:R-:W-:Y:S02]  /*8a80*/  F2FP.BF16.F32.PACK_AB R4, R21, R34 ;  /* 0x000000221504723e */ /* 0x000fe400000010ff */
[----:B------:R-:W-:Y:S02]  /*8a90*/  F2FP.BF16.F32.PACK_AB R5, R0, R35 ;  /* 0x000000230005723e */ /* 0x000fe400000010ff */
[----:B------:R-:W-:Y:S02]  /*8aa0*/  F2FP.BF16.F32.PACK_AB R7, R14, R13 ;  /* 0x0000000d0e07723e */ /* 0x000fe400000010ff */
[----:B------:R-:W-:Y:S02]  /*8ab0*/  F2FP.BF16.F32.PACK_AB R10, R37, R10 ;  /* 0x0000000a250a723e */ /* 0x000fe400000010ff */
[----:B------:R-:W-:Y:S02]  /*8ac0*/  F2FP.BF16.F32.PACK_AB R8, R25, R30 ;  /* 0x0000001e1908723e */ /* 0x000fe400000010ff */
[----:B------:R-:W-:-:S02]  /*8ad0*/  F2FP.BF16.F32.PACK_AB R9, R12, R31 ;  /* 0x0000001f0c09723e */ /* 0x000fc400000010ff */
[----:B------:R-:W-:Y:S01]  /*8ae0*/  F2FP.BF16.F32.PACK_AB R11, R20, R29 ;  /* 0x0000001d140b723e */ /* 0x000fe200000010ff */
[----:B------:R2:W-:Y:S04]  /*8af0*/  STS.128 [R42+0x18400], R4 ;  /* 0x018400042a007388 */ /* 0x0005e80000000c00 */
[----:B------:R2:W-:Y:S02]  /*8b00*/  STS.128 [R24+0x18400], R8 ;  /* 0x0184000818007388 */ /* 0x0005e40000000c00 */
.L_x_690:
[----:B------:R-:W-:Y:S05]  /*8b10*/  BSYNC B0 ;  /* 0x0000000000007941 */ /* 0x000fea0003800000 */
.L_x_679:
[----:B------:R-:W-:Y:S01]  /*8b20*/  @!PT LDS RZ, [RZ] ;  /* 0x00000000fffff984 */ /* 0x000fe20000000800 */
[----:B------:R-:W-:Y:S01]  /*8b30*/  @!PT LDS RZ, [RZ] ;  /* 0x00000000fffff984 */ /* 0x000fe20000000800 */
[----:B------:R-:W-:Y:S01]  /*8b40*/  @!PT LDS RZ, [RZ] ;  /* 0x00000000fffff984 */ /* 0x000fe20000000800 */
[----:B------:R-:W-:Y:S01]  /*8b50*/  @!PT LDS RZ, [RZ] ;  /* 0x00000000fffff984 */ /* 0x000fe20000000800 */
[----:B------:R4:W-:Y:S06]  /*8b60*/  MEMBAR.ALL.CTA ;  /* 0x0000000000007992 */ /* 0x0009ec0000008000 */
[----:B----4-:R-:W4:Y:S01]  /*8b70*/  FENCE.VIEW.ASYNC.S ;  /* 0x00000000000073c6 */ /* 0x010f220000000000 */
[----:B------:R-:W-:Y:S05]  /*8b80*/  WARPSYNC.ALL ;  /* 0x0000000000007948 */ /* 0x000fea0003800000 */
[----:B----4-:R-:W-:Y:S06]  /*8b90*/  BAR.SYNC.DEFER_BLOCKING 0xd, 0x100 ;  /* 0x0344000000007b1d */ /* 0x010fec0000010000 */
.L_x_676:
[----:B-123--:R-:W1:Y:S01]  /*8ba0*/  S2R R0, SR_TID.X ;  /* 0x0000000000007919 */ /* 0x00ee620000002100 */
[----:B------:R-:W-:Y:S05]  /*8bb0*/  WARPSYNC.ALL ;  /* 0x0000000000007948 */ /* 0x000fea0003800000 */
[----:B-1----:R-:W-:-:S05]  /*8bc0*/  SHF.R.U32.HI R0, RZ, 0x7, R0 ;  /* 0x00000007ff007819 */ /* 0x002fca0000011600 */
[----:B------:R-:W-:Y:S02]  /*8bd0*/  VIADD R20, R0, 0x8 ;  /* 0x0000000800147836 */ /* 0x000fe40000000000 */
[----:B------:R-:W-:-:S03]  /*8be0*/  IMAD.U32 R0, RZ, RZ, UR44 ;  /* 0x0000002cff007e24 */ /* 0x000fc6000f8e00ff */
[----:B------:R1:W-:Y:S02]  /*8bf0*/  BAR.SYNC.DEFER_BLOCKING R20, 0x100 ;  /* 0x000400140000751d */ /* 0x0003e40000010000 */
[----:B------:R-:W-:-:S13]  /*8c00*/  ISETP.NE.AND P0, PT, R0, 0x3, PT ;  /* 0x000000030000780c */ /* 0x000fda0003f05270 */
[----:B-1----:R-:W-:Y:S05]  /*8c10*/  @!P0 BRA `(.L_x_700) ;  /* 0x0000000000048947 */ /* 0x002fea0003800000 */
[----:B------:R-:W-:Y:S01]  /*8c20*/  BPT.TRAP 0x1 ;  /* 0x000000040000795c */ /* 0x000fe20000300000 */
.L_x_700:
[----:B0-----:R-:W-:Y:S01]  /*8c30*/  IMAD R13, R200, 0x8, R19 ;  /* 0x00000008c80d7824 */ /* 0x001fe200078e0213 */
[----:B------:R-:W-:-:S04]  /*8c40*/  SHF.L.U32 R72, R204, 0x1f, RZ ;  /* 0x0000001fcc487819 */ /* 0x000fc800000006ff */
[----:B------:R0:W1:Y:S01]  /*8c50*/  SYNCS.PHASECHK.TRANS64.TRYWAIT P1, [R13+URZ+0x22830], R72 ;  /* 0x022830480d0075a7 */ /* 0x000062000802017f */
[----:B------:R-:W-:Y:S05]  /*8c60*/  @!P0 BRA `(.L_x_701) ;  /* 0x0000000000048947 */ /* 0x000fea0003800000 */
[----:B------:R-:W-:Y:S01]  /*8c70*/  BPT.TRAP 0x1 ;  /* 0x000000040000795c */ /* 0x000fe20000300000 */
.L_x_701:
[----:B------:R-:W-:Y:S01]  /*8c80*/  VIADD R0, R19, 0x1c400 ;  /* 0x0001c40013007836 */ /* 0x000fe20000000000 */
[----:B------:R-:W-:Y:S01]  /*8c90*/  LOP3.LUT R4, R28, 0x10000, RZ, 0xfc, !PT ;  /* 0x000100001c047812 */ /* 0x000fe200078efcff */
[----:B------:R-:W-:-:S03]  /*8ca0*/  IMAD.MOV.U32 R5, RZ, RZ, 0x40000040 ;  /* 0x40000040ff057424 */ /* 0x000fc600078e00ff */
[----:B------:R-:W-:-:S04]  /*8cb0*/  SHF.R.U32.HI R0, RZ, 0x4, R0 ;  /* 0x00000004ff007819 */ /* 0x000fc80000011600 */
[----:B------:R-:W-:-:S04]  /*8cc0*/  LOP3.LUT R0, R0, 0x3fff, RZ, 0xc0, !PT ;  /* 0x00003fff00007812 */ /* 0x000fc800078ec0ff */
[----:B------:R-:W-:Y:S01]  /*8cd0*/  LOP3.LUT R0, R0, 0x10000, RZ, 0xfc, !PT ;  /* 0x0001000000007812 */ /* 0x000fe200078efcff */
[----:B-1----:R-:W-:Y:S06]  /*8ce0*/  @P1 BRA `(.L_x_702) ;  /* 0x0000000000081947 */ /* 0x002fec0003800000 */
[----:B------:R-:W1:Y:S02]  /*8cf0*/  SYNCS.PHASECHK.TRANS64.TRYWAIT P1, [R13+URZ+0x22830], R72 ;  /* 0x022830480d0075a7 */ /* 0x000e64000802017f */
[----:B-1----:R-:W-:Y:S05]  /*8d00*/  @!P1 BRA `(.L_x_703) ;  /* 0x0000012000209947 */ /* 0x002fea0003800000 */
.L_x_702:
[----:B------:R-:W-:Y:S01]  /*8d10*/  IMAD R14, R200, 0x300, R0 ;  /* 0x00000300c80e7824 */ /* 0x000fe200078e0200 */
[----:B------:R-:W-:Y:S05]  /*8d20*/  WARPSYNC.ALL ;  /* 0x0000000000007948 */ /* 0x000fea0003800000 */
[----:B------:R-:W-:Y:S01]  /*8d30*/  IMAD.MOV.U32 R15, RZ, RZ, 0x40000040 ;  /* 0x40000040ff0f7424 */ /* 0x000fe200078e00ff */
[C---:B------:R-:W-:Y:S01]  /*8d40*/  R2UR UR4, R4.reuse ;  /* 0x00000000040472ca */ /* 0x040fe200000e0000 */
[----:B------:R-:W-:Y:S01]  /*8d50*/  WARPGROUP.ARRIVE ;  /* 0x00000000000079c5 */ /* 0x000fe20000000000 */
[----:B------:R-:W-:Y:S01]  /*8d60*/  R2UR UR5, R5 ;  /* 0x00000000050572ca */ /* 0x000fe200000e0000 */
[----:B------:R-:W-:Y:S01]  /*8d70*/  VIADD R10, R4, 0x2 ;  /* 0x00000002040a7836 */ /* 0x000fe20000000000 */
[C---:B------:R-:W-:Y:S01]  /*8d80*/  R2UR UR6, R14.reuse ;  /* 0x000000000e0672ca */ /* 0x040fe200000e0000 */
[----:B------:R-:W-:Y:S01]  /*8d90*/  VIADD R6, R14, 0x2 ;  /* 0x000000020e067836 */ /* 0x000fe20000000000 */
[----:B------:R-:W-:Y:S01]  /*8da0*/  R2UR UR7, R15 ;  /* 0x000000000f0772ca */ /* 0x000fe200000e0000 */
[----:B------:R-:W-:Y:S01]  /*8db0*/  IMAD.MOV.U32 R11, RZ, RZ, 0x40000040 ;  /* 0x40000040ff0b7424 */ /* 0x000fe200078e00ff */
[----:B------:R-:W2:Y:S01]  /*8dc0*/  S2R R73, SR_TID.X ;  /* 0x0000000000497919 */ /* 0x000ea20000002100 */
[----:B------:R-:W-:-:S02]  /*8dd0*/  IMAD.MOV.U32 R7, RZ, RZ, 0x40000040 ;  /* 0x40000040ff077424 */ /* 0x000fc400078e00ff */
[----:B------:R-:W-:Y:S02]  /*8de0*/  VIADD R8, R4, 0x4 ;  /* 0x0000000404087836 */ /* 0x000fe40000000000 */
[----:B------:R-:W-:Y:S02]  /*8df0*/  IMAD.MOV.U32 R9, RZ, RZ, 0x40000040 ;  /* 0x40000040ff097424 */ /* 0x000fe400078e00ff */
[----:B------:R-:W-:Y:S02]  /*8e00*/  IMAD.MOV.U32 R15, RZ, RZ, 0x40000040 ;  /* 0x40000040ff0f7424 */ /* 0x000fe400078e00ff */
[----:B------:R-:W-:Y:S02]  /*8e10*/  IMAD R21, R178, -0x60, R152 ;  /* 0xffffffa0b2157824 */ /* 0x000fe400078e0298 */
[----:B------:R-:W-:Y:S01]  /*8e20*/  HGMMA.64x96x16.F32.BF16 R24, gdesc[UR4], RZ, !UPT, gsb0 ;  /* 0x01600000041879f0 */ /* 0x000fe2000c0018ff */
[----:B------:R-:W-:Y:S02]  /*8e30*/  R2UR UR4, R10 ;  /* 0x000000000a0472ca */ /* 0x000fe400000e0000 */
[----:B------:R-:W-:-:S02]  /*8e40*/  R2UR UR5, R11 ;  /* 0x000000000b0572ca */ /* 0x000fc400000e0000 */
[----:B------:R-:W-:Y:S01]  /*8e50*/  R2UR UR6, R6 ;  /* 0x00000000060672ca */ /* 0x000fe200000e0000 */
[----:B------:R-:W-:Y:S01]  /*8e60*/  VIADD R6, R14, 0x4 ;  /* 0x000000040e067836 */ /* 0x000fe20000000000 */
[----:B------:R-:W-:Y:S01]  /*8e70*/  R2UR UR7, R7 ;  /* 0x00000000070772ca */ /* 0x000fe200000e0000 */
[----:B------:R-:W-:Y:S01]  /*8e80*/  IMAD.MOV.U32 R7, RZ, RZ, 0x40000040 ;  /* 0x40000040ff077424 */ /* 0x000fe200078e00ff */
[----:B------:R-:W-:Y:S01]  /*8e90*/  IADD3 R21, -R224, 0x60, R21 ;  /* 0x00000060e0157810 */ /* 0x000fe20007ffe115 */
[----:B------:R-:W-:-:S03]  /*8ea0*/  VIADD R14, R14, 0x6 ;  /* 0x000000060e0e7836 */ /* 0x000fc60000000000 */
[C---:B------:R-:W-:Y:S02]  /*8eb0*/  ISETP.GT.AND P2, PT, R21.reuse, RZ, PT ;  /* 0x000000ff1500720c */ /* 0x040fe40003f44270 */
        /* <DEDUP_REMOVED lines=8> */
[----:B------:R-:W-:Y:S02]  /*8f40*/  R2UR UR4, R8 ;  /* 0x00000000080472ca */ /* 0x000fe400000e0000 */
[----:B------:R-:W-:Y:S02]  /*8f50*/  R2UR UR5, R9 ;  /* 0x00000000090572ca */ /* 0x000fe400000e0000 */
[----:B------:R-:W-:Y:S01]  /*8f60*/  R2UR UR6, R6 ;  /* 0x00000000060672ca */ /* 0x000fe200000e0000 */
[----:B------:R-:W-:Y:S01]  /*8f70*/  VIADD R6, R4, 0x6 ;  /* 0x0000000604067836 */ /* 0x000fe20000000000 */
[----:B------:R-:W-:Y:S01]  /*8f80*/  R2UR UR7, R7 ;  /* 0x00000000070772ca */ /* 0x000fe200000e0000 */
[----:B------:R-:W-:Y:S01]  /*8f90*/  IMAD.MOV.U32 R7, RZ, RZ, 0x40000040 ;  /* 0x40000040ff077424 */ /* 0x000fe200078e00ff */
[----:B------:R-:W-:Y:S02]  /*8fa0*/  WARPGROUP.DEPBAR.LE gsb0, 0x0 ;  /* 0x00008000000079c5 */ /* 0x000fe40000010000 */
[----:B------:R-:W-:-:S09]  /*8fb0*/  WARPGROUP.ARRIVE ;  /* 0x00000000000079c5 */ /* 0x000fd20000000000 */
[----:B------:R-:W-:Y:S01]  /*8fc0*/  HGMMA.64x96x16.F32.BF16 R24, gdesc[UR4], R24, gsb0 ;  /* 0x01600000041879f0 */ /* 0x000fe20008001818 */
[----:B------:R-:W-:Y:S02]  /*8fd0*/  R2UR UR4, R6 ;  /* 0x00000000060472ca */ /* 0x000fe400000e0000 */
[----:B------:R-:W-:Y:S02]  /*8fe0*/  R2UR UR5, R7 ;  /* 0x00000000070572ca */ /* 0x000fe400000e0000 */
[----:B------:R-:W-:Y:S02]  /*8ff0*/  R2UR UR6, R14 ;  /* 0x000000000e0672ca */ /* 0x000fe400000e0000 */
[----:B------:R-:W-:Y:S01]  /*9000*/  R2UR UR7, R15 ;  /* 0x000000000f0772ca */ /* 0x000fe200000e0000 */
[----:B------:R-:W-:Y:S02]  /*9010*/  WARPGROUP.DEPBAR.LE gsb0, 0x0 ;  /* 0x00008000000079c5 */ /* 0x000fe40000010000 */
[----:B------:R-:W-:-:S10]  /*9020*/  WARPGROUP.ARRIVE ;  /* 0x00000000000079c5 */ /* 0x000fd40000000000 */
[----:B------:R-:W-:Y:S01]  /*9030*/  HGMMA.64x96x16.F32.BF16 R24, gdesc[UR4], R24, gsb0 ;  /* 0x01600000041879f0 */ /* 0x000fe20008001818 */
[----:B------:R-:W-:Y:S01]  /*9040*/  ULDC UR4, c[0x0][0x9d8] ;  /* 0x0002760000047ab9 */ /* 0x000fe20000000800 */
[----:B------:R-:W-:Y:S01]  /*9050*/  ULDC UR5, c[0x0][0x988] ;  /* 0x0002620000057ab9 */ /* 0x000fe20000000800 */
[----:B------:R-:W-:Y:S02]  /*9060*/  WARPGROUP.DEPBAR.LE gsb0, 0x0 ;  /* 0x00008000000079c5 */ /* 0x000fe40000010000 */
        /* <DEDUP_REMOVED lines=22> */
[----:B--2---:R-:W-:Y:S01]  /*91d0*/  FSEL R15, R15, -INF , P3 ;  /* 0xff8000000f0f7808 */ /* 0x004fe20001800000 */
        /* <DEDUP_REMOVED lines=31> */
[----:B--2---:R-:W-:-:S07]  /*93d0*/  FSEL R12, R12, -INF , P2 ;  /* 0xff8000000c0c7808 */ /* 0x004fce0001000000 */
[----:B------:R-:W2:Y:S08]  /*93e0*/  MUFU.TANH R3, R27 ;  /* 0x0000001b00037308 */ /* 0x000eb00000002400 */
[----:B------:R-:W4:Y:S01]  /*93f0*/  MUFU.TANH R30, R38 ;  /* 0x00000026001e7308 */ /* 0x000f220000002400 */
[----:B---3--:R-:W-:-:S07]  /*9400*/  FSEL R14, R14, -INF , P4 ;  /* 0xff8000000e0e7808 */ /* 0x008fce0002000000 */
[----:B------:R-:W3:Y:S01]  /*9410*/  MUFU.TANH R33, R33 ;  /* 0x0000002100217308 */ /* 0x000ee20000002400 */
[----:B--2---:R-:W-:Y:S02]  /*9420*/  FSEL R3, R3, -INF , P3 ;  /* 0xff80000003037808 */ /* 0x004fe40001800000 */
[----:B------:R-:W-:-:S05]  /*9430*/  ISETP.GT.AND P3, PT, R21, 0x18, PT ;  /* 0x000000181500780c */ /* 0x000fca0003f64270 */
[----:B------:R2:W-:Y:S01]  /*9440*/  MUFU.TANH R38, R46 ;  /* 0x0000002e00267308 */ /* 0x0005e20000002400 */
[----:B----4-:R-:W-:-:S07]  /*9450*/  FSEL R30, R30, -INF , P3 ;  /* 0xff8000001e1e7808 */ /* 0x010fce0001800000 */
[----:B------:R-:W4:Y:S01]  /*9460*/  MUFU.TANH R26, R34 ;  /* 0x00000022001a7308 */ /* 0x000f220000002400 */
[----:B--2---:R-:W-:Y:S02]  /*9470*/  FSEL R46, R24, -INF , P2 ;  /* 0xff800000182e7808 */ /* 0x004fe40001000000 */
[----:B------:R-:W-:-:S04]  /*9480*/  ISETP.GT.AND P2, PT, R21, 0x11, PT ;  /* 0x000000111500780c */ /* 0x000fc80003f44270 */
[----:B---3--:R-:W-:Y:S01]  /*9490*/  FSEL R74, R33, -INF , P2 ;  /* 0xff800000214a7808 */ /* 0x008fe20001000000 */
[----:B------:R-:W-:Y:S08]  /*94a0*/  MUFU.TANH R34, R42 ;  /* 0x0000002a00227308 */ /* 0x000ff00000002400 */
[----:B------:R2:W-:Y:S01]  /*94b0*/  MUFU.TANH R25, R54 ;  /* 0x0000003600197308 */ /* 0x0005e20000002400 */
[----:B----4-:R-:W-:-:S07]  /*94c0*/  FSEL R26, R26, -INF , P1 ;  /* 0xff8000001a1a7808 */ /* 0x010fce0000800000 */
[----:B------:R-:W3:Y:S01]  /*94d0*/  MUFU.TANH R36, R36 ;  /* 0x0000002400247308 */ /* 0x000ee20000002400 */
[----:B--2---:R-:W-:Y:S02]  /*94e0*/  FSEL R54, R29, -INF , P5 ;  /* 0xff8000001d367808 */ /* 0x004fe40002800000 */
[----:B------:R-:W-:-:S05]  /*94f0*/  FMNMX.FTZ R29, R46, R15, !PT ;  /* 0x0000000f2e1d7209 */ /* 0x000fca0007810000 */
[----:B------:R2:W-:Y:S08]  /*9500*/  MUFU.TANH R42, R50 ;  /* 0x00000032002a7308 */ /* 0x0005f00000002400 */
[----:B------:R-:W4:Y:S01]  /*9510*/  MUFU.TANH R31, R31 ;  /* 0x0000001f001f7308 */ /* 0x000f220000002400 */
[----:B--2---:R-:W-:Y:S02]  /*9520*/  FSEL R50, R28, -INF , P4 ;  /* 0xff8000001c327808 */ /* 0x004fe40002000000 */
[----:B------:R-:W-:-:S02]  /*9530*/  ISETP.GT.AND P4, PT, R21, 0x19, PT ;  /* 0x000000191500780c */ /* 0x000fc40003f84270 */
[----:B------:R-:W-:Y:S02]  /*9540*/  FMNMX.FTZ R29, R50, R29, !PT ;  /* 0x0000001d321d7209 */ /* 0x000fe40007810000 */
[----:B---3--:R-:W-:Y:S01]  /*9550*/  FSEL R76, R36, -INF , P3 ;  /* 0xff800000244c7808 */ /* 0x008fe20001800000 */
[----:B------:R-:W2:Y:S01]  /*9560*/  MUFU.TANH R37, R37 ;  /* 0x0000002500257308 */ /* 0x000ea20000002400 */
[----:B------:R-:W-:Y:S02]  /*9570*/  FMNMX.FTZ R29, R54, R29, !PT ;  /* 0x0000001d361d7209 */ /* 0x000fe40007810000 */
[----:B------:R-:W-:-:S05]  /*9580*/  ISETP.GT.AND P3, PT, R21, 0x29, PT ;  /* 0x000000291500780c */ /* 0x000fca0003f64270 */
[----:B------:R-:W3:Y:S01]  /*9590*/  MUFU.TANH R40, R40 ;  /* 0x0000002800287308 */ /* 0x000ee20000002400 */
[----:B----4-:R-:W-:Y:S02]  /*95a0*/  FSEL R24, R31, -INF , P5 ;  /* 0xff8000001f187808 */ /* 0x010fe40002800000 */
[----:B------:R-:W-:-:S04]  /*95b0*/  ISETP.GT.AND P5, PT, R21, 0x20, PT ;  /* 0x000000201500780c */ /* 0x000fc80003fa4270 */
[----:B------:R-:W-:Y:S01]  /*95c0*/  FSEL R34, R34, -INF , P5 ;  /* 0xff80000022227808 */ /* 0x000fe20002800000 */
[----:B------:R4:W-:Y:S01]  /*95d0*/  MUFU.TANH R27, R58 ;  /* 0x0000003a001b7308 */ /* 0x0009e20000002400 */
[----:B--2---:R-:W-:-:S07]  /*95e0*/  FSEL R78, R37, -INF , P4 ;  /* 0xff800000254e7808 */ /* 0x004fce0002000000 */
[----:B------:R-:W2:Y:S01]  /*95f0*/  MUFU.TANH R35, R35 ;  /* 0x0000002300237308 */ /* 0x000ea20000002400 */
[----:B----4-:R-:W-:Y:S02]  /*9600*/  FSEL R58, R32, -INF , P1 ;  /* 0xff800000203a7808 */ /* 0x010fe40000800000 */
[C---:B------:R-:W-:Y:S02]  /*9610*/  ISETP.GT.AND P1, PT, R21.reuse, 0x21, PT ;  /* 0x000000211500780c */ /* 0x040fe40003f24270 */
[----:B------:R-:W-:Y:S02]  /*9620*/  FMNMX.FTZ R29, R58, R29, !PT ;  /* 0x0000001d3a1d7209 */ /* 0x000fe40007810000 */
[----:B---3--:R-:W-:Y:S01]  /*9630*/  FSEL R80, R40, -INF , P5 ;  /* 0xff80000028507808 */ /* 0x008fe20002800000 */
[----:B------:R-:W3:Y:S01]  /*9640*/  MUFU.TANH R41, R41 ;  /* 0x0000002900297308 */ /* 0x000ee20000002400 */
[----:B------:R-:W-:Y:S02]  /*9650*/  FMNMX.FTZ R29, R74, R29, !PT ;  /* 0x0000001d4a1d7209 */ /* 0x000fe40007810000 */
[----:B------:R-:W-:-:S02]  /*9660*/  ISETP.GT.AND P5, PT, R21, 0x31, PT ;  /* 0x000000311500780c */ /* 0x000fc40003fa4270 */
[----:B------:R-:W-:-:S03]  /*9670*/  FMNMX.FTZ R29, R76, R29, !PT ;  /* 0x0000001d4c1d7209 */ /* 0x000fc60007810000 */
[----:B------:R-:W4:Y:S01]  /*9680*/  MUFU.TANH R44, R44 ;  /* 0x0000002c002c7308 */ /* 0x000f220000002400 */
[----:B------:R-:W-:Y:S02]  /*9690*/  FMNMX.FTZ R29, R78, R29, !PT ;  /* 0x0000001d4e1d7209 */ /* 0x000fe40007810000 */
[----:B--2---:R-:W-:Y:S02]  /*96a0*/  FSEL R28, R35, -INF , P2 ;  /* 0xff800000231c7808 */ /* 0x004fe40001000000 */
[----:B------:R-:W-:Y:S02]  /*96b0*/  ISETP.GT.AND P2, PT, R21, 0x28, PT ;  /* 0x000000281500780c */ /* 0x000fe40003f44270 */
[----:B------:R-:W-:Y:S01]  /*96c0*/  FMNMX.FTZ R29, R80, R29, !PT ;  /* 0x0000001d501d7209 */ /* 0x000fe20007810000 */
[----:B------:R-:W2:Y:S01]  /*96d0*/  MUFU.TANH R39, R39 ;  /* 0x0000002700277308 */ /* 0x000ea20000002400 */
[----:B---3--:R-:W-:Y:S02]  /*96e0*/  FSEL R82, R41, -INF , P1 ;  /* 0xff80000029527808 */ /* 0x008fe40000800000 */
[----:B------:R-:W-:-:S02]  /*96f0*/  FSEL R38, R38, -INF , P2 ;  /* 0xff80000026267808 */ /* 0x000fc40001000000 */
[----:B------:R-:W-:-:S03]  /*9700*/  FMNMX.FTZ R29, R82, R29, !PT ;  /* 0x0000001d521d7209 */ /* 0x000fc60007810000 */
[----:B------:R-:W3:Y:S01]  /*9710*/  MUFU.TANH R45, R45 ;  /* 0x0000002d002d7308 */ /* 0x000ee20000002400 */
[----:B----4-:R-:W-:Y:S02]  /*9720*/  FSEL R84, R44, -INF , P2 ;  /* 0xff8000002c547808 */ /* 0x010fe40001000000 */
[----:B------:R-:W-:Y:S02]  /*9730*/  ISETP.GT.AND P2, PT, R21, 0x39, PT ;  /* 0x000000391500780c */ /* 0x000fe40003f44270 */
[----:B------:R-:W-:Y:S01]  /*9740*/  FMNMX.FTZ R31, R84, R29, !PT ;  /* 0x0000001d541f7209 */ /* 0x000fe20007810000 */
[----:B------:R-:W-:Y:S02]  /*9750*/  FMUL.FTZ R29, R64, UR4 ;  /* 0x00000004401d7c20 */ /* 0x000fe40008410000 */
[----:B------:R-:W4:Y:S01]  /*9760*/  MUFU.TANH R48, R48 ;  /* 0x0000003000307308 */ /* 0x000f220000002400 */
[----:B--2---:R-:W-:Y:S02]  /*9770*/  FSEL R32, R39, -INF , P4 ;  /* 0xff80000027207808 */ /* 0x004fe40002000000 */
[----:B------:R-:W-:-:S04]  /*9780*/  ISETP.GT.AND P4, PT, R21, 0x30, PT ;  /* 0x000000301500780c */ /* 0x000fc80003f84270 */
[----:B------:R-:W-:Y:S01]  /*9790*/  FSEL R42, R42, -INF , P4 ;  /* 0xff8000002a2a7808 */ /* 0x000fe20002000000 */
[----:B------:R-:W2:Y:S01]  /*97a0*/  MUFU.TANH R43, R43 ;  /* 0x0000002b002b7308 */ /* 0x000ea20000002400 */
[----:B---3--:R-:W-:-:S04]  /*97b0*/  FSEL R86, R45, -INF , P3 ;  /* 0xff8000002d567808 */ /* 0x008fc80001800000 */
[----:B------:R-:W-:-:S03]  /*97c0*/  FMNMX.FTZ R31, R86, R31, !PT ;  /* 0x0000001f561f7209 */ /* 0x000fc60007810000 */
[----:B------:R-:W3:Y:S01]  /*97d0*/  MUFU.TANH R49, R49 ;  /* 0x0000003100317308 */ /* 0x000ee20000002400 */
[----:B----4-:R-:W-:Y:S02]  /*97e0*/  FSEL R64, R48, -INF , P4 ;  /* 0xff80000030407808 */ /* 0x010fe40002000000 */
[----:B------:R-:W-:Y:S02]  /*97f0*/  ISETP.GT.AND P4, PT, R21, 0x41, PT ;  /* 0x000000411500780c */ /* 0x000fe40003f84270 */
[----:B------:R-:W-:-:S03]  /*9800*/  FMNMX.FTZ R31, R64, R31, !PT ;  /* 0x0000001f401f7209 */ /* 0x000fc60007810000 */
        /* <DEDUP_REMOVED lines=14> */
[----:B------:R-:W-:-:S05]  /*98f0*/  ISETP.GT.AND P3, PT, R21, 0x40, PT ;  /* 0x000000401500780c */ /* 0x000fca0003f64270 */
[----:B------:R-:W2:Y:S01]  /*9900*/  MUFU.TANH R51, R51 ;  /* 0x0000003300337308 */ /* 0x000ea20000002400 */
[----:B---3--:R-:W-:-:S04]  /*9910*/  FSEL R92, R53, -INF , P2 ;  /* 0xff800000355c7808 */ /* 0x008fc80001000000 */
[----:B------:R-:W-:-:S03]  /*9920*/  FMNMX.FTZ R33, R92, R33, !PT ;  /* 0x000000215c217209 */ /* 0x000fc60007810000 */
[----:B------:R-:W3:Y:S01]  /*9930*/  MUFU.TANH R57, R57 ;  /* 0x0000003900397308 */ /* 0x000ee20000002400 */
[----:B----4-:R-:W-:Y:S02]  /*9940*/  FSEL R68, R56, -INF , P3 ;  /* 0xff80000038447808 */ /* 0x010fe40001800000 */
[----:B------:R-:W-:Y:S02]  /*9950*/  FSEL R56, R27, -INF , P3 ;  /* 0xff8000001b387808 */ /* 0x000fe40001800000 */
[----:B------:R-:W-:Y:S02]  /*9960*/  FMNMX.FTZ R33, R68, R33, !PT ;  /* 0x0000002144217209 */ /* 0x000fe40007810000 */
[----:B------:R-:W-:Y:S01]  /*9970*/  ISETP.GT.AND P3, PT, R21, 0x51, PT ;  /* 0x000000511500780c */ /* 0x000fe20003f64270 */
[----:B------:R-:W4:Y:S01]  /*9980*/  MUFU.TANH R60, R60 ;  /* 0x0000003c003c7308 */ /* 0x000f220000002400 */
[----:B--2---:R-:W-:Y:S02]  /*9990*/  FSEL R44, R51, -INF , P5 ;  /* 0xff800000332c7808 */ /* 0x004fe40002800000 */
[----:B------:R-:W-:-:S02]  /*99a0*/  ISETP.GT.AND P5, PT, R21, 0x48, PT ;  /* 0x000000481500780c */ /* 0x000fc40003fa4270 */
[----:B------:R-:W-:-:S03]  /*99b0*/  FMNMX.FTZ R27, R12, R3, !PT ;  /* 0x000000030c1b7209 */ /* 0x000fc60007810000 */
[----:B------:R-:W2:Y:S01]  /*99c0*/  MUFU.TANH R55, R55 ;  /* 0x0000003700377308 */ /* 0x000ea20000002400 */
[----:B---3--:R-:W-:Y:S02]  /*99d0*/  FSEL R94, R57, -INF , P4 ;  /* 0xff800000395e7808 */ /* 0x008fe40002000000 */
[----:B------:R-:W-:Y:S02]  /*99e0*/  FMNMX.FTZ R27, R14, R27, !PT ;  /* 0x0000001b0e1b7209 */ /* 0x000fe40007810000 */
[----:B------:R-:W-:Y:S02]  /*99f0*/  FMNMX.FTZ R33, R94, R33, !PT ;  /* 0x000000215e217209 */ /* 0x000fe40007810000 */
[----:B------:R-:W-:Y:S01]  /*9a00*/  FMNMX.FTZ R27, R24, R27, !PT ;  /* 0x0000001b181b7209 */ /* 0x000fe20007810000 */
[----:B------:R-:W3:Y:S01]  /*9a10*/  MUFU.TANH R61, R61 ;  /* 0x0000003d003d7308 */ /* 0x000ee20000002400 */
[----:B----4-:R-:W-:Y:S02]  /*9a20*/  FSEL R96, R60, -INF , P5 ;  /* 0xff8000003c607808 */ /* 0x010fe40002800000 */
[----:B------:R-:W-:-:S02]  /*9a30*/  FMNMX.FTZ R27, R26, R27, !PT ;  /* 0x0000001b1a1b7209 */ /* 0x000fc40007810000 */
[----:B------:R-:W-:Y:S02]  /*9a40*/  FMNMX.FTZ R33, R96, R33, !PT ;  /* 0x0000002160217209 */ /* 0x000fe40007810000 */
[----:B------:R-:W-:Y:S01]  /*9a50*/  FMNMX.FTZ R27, R28, R27, !PT ;  /* 0x0000001b1c1b7209 */ /* 0x000fe20007810000 */
[----:B------:R-:W4:Y:S01]  /*9a60*/  MUFU.TANH R29, R29 ;  /* 0x0000001d001d7308 */ /* 0x000f220000002400 */
[----:B--2---:R-:W-:Y:S02]  /*9a70*/  FSEL R52, R55, -INF , P2 ;  /* 0xff80000037347808 */ /* 0x004fe40001000000 */
[----:B------:R-:W-:Y:S02]  /*9a80*/  ISETP.GT.AND P2, PT, R21, 0x50, PT ;  /* 0x000000501500780c */ /* 0x000fe40003f44270 */
        /* <DEDUP_REMOVED lines=18> */
[----:B------:R-:W-:-:S03]  /*9bb0*/  FMNMX.FTZ R33, R102, R33, !PT ;  /* 0x0000002166217209 */ /* 0x000fc60007810000 */
[----:B------:R-:W3:Y:S01]  /*9bc0*/  MUFU.TANH R69, R69 ;  /* 0x0000004500457308 */ /* 0x000ee20000002400 */
[----:B----4-:R-:W-:Y:S02]  /*9bd0*/  FSEL R62, R62, -INF , P5 ;  /* 0xff8000003e3e7808 */ /* 0x010fe40002800000 */
[----:B------:R-:W-:-:S05]  /*9be0*/  ISETP.GT.AND P5, PT, R21, 0x59, PT ;  /* 0x000000591500780c */ /* 0x000fca0003fa4270 */
[----:B------:R-:W4:Y:S01]  /*9bf0*/  MUFU.TANH R63, R63 ;  /* 0x0000003f003f7308 */ /* 0x000f220000002400 */
[----:B--2---:R-:W-:Y:S02]  /*9c00*/  FSEL R104, R31, -INF , P4 ;  /* 0xff8000001f687808 */ /* 0x004fe40002000000 */
[----:B------:R-:W-:Y:S02]  /*9c10*/  FMNMX.FTZ R31, R44, R29, !PT ;  /* 0x0000001d2c1f7209 */ /* 0x000fe40007810000 */
[----:B------:R-:W-:Y:S02]  /*9c20*/  FMNMX.FTZ R33, R104, R33, !PT ;  /* 0x0000002168217209 */ /* 0x000fe40007810000 */
[----:B------:R-:W-:Y:S01]  /*9c30*/  FMNMX.FTZ R31, R48, R31, !PT ;  /* 0x0000001f301f7209 */ /* 0x000fe20007810000 */
[----:B------:R-:W2:Y:S01]  /*9c40*/  MUFU.TANH R66, R66 ;  /* 0x0000004200427308 */ /* 0x000ea20000002400 */
[----:B---3--:R-:W-:Y:S02]  /*9c50*/  FSEL R106, R69, -INF , P5 ;  /* 0xff800000456a7808 */ /* 0x008fe40002800000 */
[----:B------:R-:W-:-:S02]  /*9c60*/  FMNMX.FTZ R31, R52, R31, !PT ;  /* 0x0000001f341f7209 */ /* 0x000fc40007810000 */
[----:B------:R-:W-:Y:S02]  /*9c70*/  FMNMX.FTZ R33, R106, R33, !PT ;  /* 0x000000216a217209 */ /* 0x000fe40007810000 */
[----:B------:R-:W-:Y:S01]  /*9c80*/  FMNMX.FTZ R31, R56, R31, !PT ;  /* 0x0000001f381f7209 */ /* 0x000fe20007810000 */
[----:B------:R-:W-:Y:S02]  /*9c90*/  MUFU.TANH R67, R67 ;  /* 0x0000004300437308 */ /* 0x000fe40000002400 */
[----:B------:R-:W3:Y:S06]  /*9ca0*/  SHFL.BFLY PT, R108, R33, 0x2, 0x1f ;  /* 0x0c401f00216c7f89 */ /* 0x000eec00000e0000 */
[----:B------:R-:W0:Y:S08]  /*9cb0*/  MUFU.TANH R70, R70 ;  /* 0x0000004600467308 */ /* 0x000e300000002400 */
[----:B------:R-:W1:Y:S01]  /*9cc0*/  MUFU.TANH R71, R71 ;  /* 0x0000004700477308 */ /* 0x000e620000002400 */
[----:B---3--:R-:W-:-:S02]  /*9cd0*/  FMNMX.FTZ R108, R33, R108, !PT ;  /* 0x0000006c216c7209 */ /* 0x008fc40007810000 */
[----:B------:R-:W-:-:S03]  /*9ce0*/  FMNMX.FTZ R33, R60, R31, !PT ;  /* 0x0000001f3c217209 */ /* 0x000fc60007810000 */
[----:B------:R-:W3:Y:S01]  /*9cf0*/  SHFL.BFLY PT, R21, R108, 0x1, 0x1f ;  /* 0x0c201f006c157f89 */ /* 0x000ee200000e0000 */
[----:B------:R-:W-:Y:S02]  /*9d00*/  FMNMX.FTZ R33, R62, R33, !PT ;  /* 0x000000213e217209 */ /* 0x000fe40007810000 */
[----:B---3--:R-:W-:Y:S01]  /*9d10*/  FMNMX.FTZ R176, R108, R21, !PT ;  /* 0x000000156cb07209 */ /* 0x008fe20007810000 */
[----:B------:R-:W-:-:S03]  /*9d20*/  IMAD.U32 R21, RZ, RZ, UR5 ;  /* 0x00000005ff157e24 */ /* 0x000fc6000f8e00ff */
[C---:B------:R-:W-:Y:S01]  /*9d30*/  FSETP.NEU.FTZ.AND P6, PT, R176.reuse, -INF , PT ;  /* 0xff800000b000780b */ /* 0x040fe20003fdd000 */
[----:B------:R-:W-:-:S05]  /*9d40*/  FMUL.FTZ R25, R176, R21 ;  /* 0x00000015b0197220 */ /* 0x000fca0000410000 */
[----:B------:R-:W-:-:S05]  /*9d50*/  FSEL R25, R25, RZ, P6 ;  /* 0x000000ff19197208 */ /* 0x000fca0003000000 */
[-CC-:B------:R-:W-:Y:S01]  /*9d60*/  FFMA.FTZ R152, R46, R21.reuse, -R25.reuse ;  /* 0x000000152e987223 */ /* 0x180fe20000010819 */
[----:B----4-:R-:W-:Y:S01]  /*9d70*/  FSEL R46, R63, -INF , P1 ;  /* 0xff8000003f2e7808 */ /* 0x010fe20000800000 */
[-CC-:B-----5:R-:W-:Y:S01]  /*9d80*/  FFMA.FTZ R154, R50, R21.reuse, -R25.reuse ;  /* 0x00000015329a7223 */ /* 0x1a0fe20000010819 */
[-CC-:B------:R-:W-:Y:S01]  /*9d90*/  FFMA.FTZ R54, R54, R21.reuse, -R25.reuse ;  /* 0x0000001536367223 */ /* 0x180fe20000010819 */
[----:B--2---:R-:W-:Y:S01]  /*9da0*/  FSEL R50, R66, -INF , P2 ;  /* 0xff80000042327808 */ /* 0x004fe20001000000 */
[--C-:B------:R-:W-:Y:S01]  /*9db0*/  FFMA.FTZ R156, R58, R21, -R25.reuse ;  /* 0x000000153a9c7223 */ /* 0x100fe20000010819 */
[----:B------:R-:W-:Y:S01]  /*9dc0*/  FMNMX.FTZ R33, R46, R33, !PT ;  /* 0x000000212e217209 */ /* 0x000fe20007810000 */
[----:B------:R2:W-:Y:S01]  /*9dd0*/  MUFU.EX2 R27, R54 ;  /* 0x00000036001b7308 */ /* 0x0005e20000000800 */
[----:B0-----:R-:W-:Y:S01]  /*9de0*/  FSEL R58, R70, -INF , P4 ;  /* 0xff800000463a7808 */ /* 0x001fe20002000000 */
[--C-:B------:R-:W-:Y:S01]  /*9df0*/  FFMA.FTZ R15, R15, R21, -R25.reuse ;  /* 0x000000150f0f7223 */ /* 0x100fe20000010819 */
[----:B------:R-:W-:Y:S01]  /*9e00*/  FMNMX.FTZ R33, R50, R33, !PT ;  /* 0x0000002132217209 */ /* 0x000fe20007810000 */
[-CC-:B------:R-:W-:Y:S01]  /*9e10*/  FFMA.FTZ R74, R74, R21.reuse, -R25.reuse ;  /* 0x000000154a4a7223 */ /* 0x180fe20000010819 */
[----:B-1----:R-:W-:Y:S01]  /*9e20*/  FSEL R66, R71, -INF , P5 ;  /* 0xff80000047427808 */ /* 0x002fe20002800000 */
[-CC-:B------:R-:W-:Y:S01]  /*9e30*/  FFMA.FTZ R158, R76, R21.reuse, -R25.reuse ;  /* 0x000000154c9e7223 */ /* 0x180fe20000010819 */
[-CC-:B------:R-:W-:Y:S01]  /*9e40*/  FFMA.FTZ R78, R78, R21.reuse, -R25.reuse ;  /* 0x000000154e4e7223 */ /* 0x180fe20000010819 */
[----:B------:R-:W-:Y:S01]  /*9e50*/  MUFU.EX2 R152, R152 ;  /* 0x0000009800987308 */ /* 0x000fe20000000800 */
[----:B--2---:R-:W-:Y:S01]  /*9e60*/  FSEL R54, R67, -INF , P3 ;  /* 0xff80000043367808 */ /* 0x004fe20001800000 */
[-CC-:B------:R-:W-:Y:S01]  /*9e70*/  FFMA.FTZ R160, R80, R21.reuse, -R25.reuse ;  /* 0x0000001550a07223 */ /* 0x180fe20000010819 */
[-CC-:B------:R-:W-:Y:S01]  /*9e80*/  FFMA.FTZ R82, R82, R21.reuse, -R25.reuse ;  /* 0x0000001552527223 */ /* 0x180fe20000010819 */
[--C-:B------:R-:W-:Y:S01]  /*9e90*/  FFMA.FTZ R162, R84, R21, -R25.reuse ;  /* 0x0000001554a27223 */ /* 0x100fe20000010819 */
[----:B------:R-:W-:Y:S01]  /*9ea0*/  FMNMX.FTZ R35, R54, R33, !PT ;  /* 0x0000002136237209 */ /* 0x000fe20007810000 */
[-CC-:B------:R-:W-:Y:S01]  /*9eb0*/  FFMA.FTZ R164, R64, R21.reuse, -R25.reuse ;  /* 0x0000001540a47223 */ /* 0x180fe20000010819 */
[--C-:B------:R-:W-:Y:S01]  /*9ec0*/  FFMA.FTZ R37, R88, R21, -R25.reuse ;  /* 0x0000001558257223 */ /* 0x100fe20000010819 */
[----:B------:R-:W0:Y:S01]  /*9ed0*/  MUFU.EX2 R15, R15 ;  /* 0x0000000f000f7308 */ /* 0x000e220000000800 */
[----:B------:R-:W-:Y:S01]  /*9ee0*/  FMNMX.FTZ R35, R58, R35, !PT ;  /* 0x000000233a237209 */ /* 0x000fe20007810000 */
[-CC-:B------:R-:W-:Y:S01]  /*9ef0*/  FFMA.FTZ R166, R90, R21.reuse, -R25.reuse ;  /* 0x000000155aa67223 */ /* 0x180fe20000010819 */
[-CC-:B------:R-:W-:Y:S01]  /*9f00*/  FFMA.FTZ R39, R92, R21.reuse, -R25.reuse ;  /* 0x000000155c277223 */ /* 0x180fe20000010819 */
[--C-:B------:R-:W-:Y:S01]  /*9f10*/  FFMA.FTZ R168, R68, R21, -R25.reuse ;  /* 0x0000001544a87223 */ /* 0x100fe20000010819 */
[----:B------:R-:W-:Y:S01]  /*9f20*/  FMNMX.FTZ R41, R66, R35, !PT ;  /* 0x0000002342297209 */ /* 0x000fe20007810000 */
[-CC-:B------:R-:W-:Y:S01]  /*9f30*/  FFMA.FTZ R35, R86, R21.reuse, -R25.reuse ;  /* 0x0000001556237223 */ /* 0x180fe20000010819 */
[-CC-:B------:R-:W-:Y:S01]  /*9f40*/  FFMA.FTZ R170, R96, R21.reuse, -R25.reuse ;  /* 0x0000001560aa7223 */ /* 0x180fe20000010819 */
[----:B------:R-:W1:Y:S01]  /*9f50*/  MUFU.EX2 R154, R154 ;  /* 0x0000009a009a7308 */ /* 0x000e620000000800 */
[-CC-:B------:R-:W-:Y:S01]  /*9f60*/  FFMA.FTZ R43, R98, R21.reuse, -R25.reuse ;  /* 0x00000015622b7223 */ /* 0x180fe20000010819 */
[----:B------:R-:W2:Y:S01]  /*9f70*/  SHFL.BFLY PT, R70, R41, 0x2, 0x1f ;  /* 0x0c401f0029467f89 */ /* 0x000ea200000e0000 */
[-CC-:B------:R-:W-:Y:S01]  /*9f80*/  FFMA.FTZ R172, R100, R21.reuse, -R25.reuse ;  /* 0x0000001564ac7223 */ /* 0x180fe20000010819 */
[-CC-:B------:R-:W-:Y:S01]  /*9f90*/  FFMA.FTZ R45, R102, R21.reuse, -R25.reuse ;  /* 0x00000015662d7223 */ /* 0x180fe20000010819 */
[----:B------:R-:W-:-:S03]  /*9fa0*/  FFMA.FTZ R174, R104, R21, -R25 ;  /* 0x0000001568ae7223 */ /* 0x000fc60000010819 */
[----:B------:R-:W3:Y:S08]  /*9fb0*/  MUFU.EX2 R156, R156 ;  /* 0x0000009c009c7308 */ /* 0x000ef00000000800 */
[----:B------:R-:W4:Y:S08]  /*9fc0*/  MUFU.EX2 R29, R74 ;  /* 0x0000004a001d7308 */ /* 0x000f300000000800 */
[----:B------:R-:W4:Y:S01]  /*9fd0*/  MUFU.EX2 R158, R158 ;  /* 0x0000009e009e7308 */ /* 0x000f220000000800 */
[----:B--2---:R-:W-:Y:S01]  /*9fe0*/  FMNMX.FTZ R70, R41, R70, !PT ;  /* 0x0000004629467209 */ /* 0x004fe20007810000 */
[-CC-:B------:R-:W-:Y:S01]  /*9ff0*/  FFMA.FTZ R41, R94, R21.reuse, -R25.reuse ;  /* 0x000000155e297223 */ /* 0x180fe20000010819 */
[----:B------:R-:W-:-:S03]  /*a000*/  FFMA.FTZ R25, R106, R21, -R25 ;  /* 0x000000156a197223 */ /* 0x000fc60000010819 */
[----:B------:R-:W2:Y:S02]  /*a010*/  SHFL.BFLY PT, R177, R70, 0x1, 0x1f ;  /* 0x0c201f0046b17f89 */ /* 0x000ea400000e0000 */
[----:B------:R-:W4:Y:S08]  /*a020*/  MUFU.EX2 R31, R78 ;  /* 0x0000004e001f7308 */ /* 0x000f300000000800 */
[----:B------:R-:W-:Y:S08]  /*a030*/  MUFU.EX2 R160, R160 ;  /* 0x000000a000a07308 */ /* 0x000ff00000000800 */
[----:B------:R-:W-:Y:S01]  /*a040*/  MUFU.EX2 R33, R82 ;  /* 0x0000005200217308 */ /* 0x000fe20000000800 */
[----:B--2---:R-:W-:-:S07]  /*a050*/  FMNMX.FTZ R177, R70, R177, !PT ;  /* 0x000000b146b17209 */ /* 0x004fce0007810000 */
[----:B------:R-:W-:Y:S01]  /*a060*/  MUFU.EX2 R162, R162 ;  /* 0x000000a200a27308 */ /* 0x000fe20000000800 */
[C---:B------:R-:W-:Y:S01]  /*a070*/  FSETP.NEU.FTZ.AND P1, PT, R177.reuse, -INF , PT ;  /* 0xff800000b100780b */ /* 0x040fe20003f3d000 */
[----:B------:R-:W-:-:S06]  /*a080*/  FMUL.FTZ R47, R177, R21 ;  /* 0x00000015b12f7220 */ /* 0x000fcc0000410000 */
[----:B------:R-:W-:Y:S01]  /*a090*/  MUFU.EX2 R35, R35 ;  /* 0x0000002300237308 */ /* 0x000fe20000000800 */
[----:B------:R-:W-:Y:S02]  /*a0a0*/  FSEL R47, R47, RZ, P1 ;  /* 0x000000ff2f2f7208 */ /* 0x000fe40000800000 */
[----:B------:R-:W-:Y:S02]  /*a0b0*/  ISETP.NE.AND P1, PT, R73, RZ, PT ;  /* 0x000000ff4900720c */ /* 0x000fe40003f25270 */
[----:B------:R-:W2:Y:S01]  /*a0c0*/  S2R R73, SR_TID.X ;  /* 0x0000000000497919 */ /* 0x000ea20000002100 */
[-CC-:B------:R-:W-:Y:S01]  /*a0d0*/  FFMA.FTZ R153, R12, R21.reuse, -R47.reuse ;  /* 0x000000150c997223 */ /* 0x180fe2000001082f */
[-CC-:B------:R-:W-:Y:S01]  /*a0e0*/  FFMA.FTZ R12, R3, R21.reuse, -R47.reuse ;  /* 0x00000015030c7223 */ /* 0x180fe2000001082f */
[-CC-:B------:R-:W-:Y:S01]  /*a0f0*/  FFMA.FTZ R155, R14, R21.reuse, -R47.reuse ;  /* 0x000000150e9b7223 */ /* 0x180fe2000001082f */
[-C--:B------:R-:W-:Y:S01]  /*a100*/  FFMA.FTZ R14, R24, R21.reuse, -R47 ;  /* 0x00000015180e7223 */ /* 0x080fe2000001082f */
[----:B0-----:R-:W-:Y:S01]  /*a110*/  FADD.FTZ R3, R152, R15 ;  /* 0x0000000f98037221 */ /* 0x001fe20000010000 */
[-CC-:B------:R-:W-:Y:S01]  /*a120*/  FFMA.FTZ R157, R26, R21.reuse, -R47.reuse ;  /* 0x000000151a9d7223 */ /* 0x180fe2000001082f */
[----:B------:R-:W-:Y:S01]  /*a130*/  MUFU.EX2 R153, R153 ;  /* 0x0000009900997308 */ /* 0x000fe20000000800 */
[-C--:B------:R-:W-:Y:S01]  /*a140*/  FFMA.FTZ R161, R34, R21.reuse, -R47 ;  /* 0x0000001522a17223 */ /* 0x080fe2000001082f */
[----:B-1----:R-:W-:Y:S01]  /*a150*/  FADD.FTZ R34, R154, R3 ;  /* 0x000000039a227221 */ /* 0x002fe20000010000 */
[-CC-:B------:R-:W-:Y:S01]  /*a160*/  FFMA.FTZ R24, R28, R21.reuse, -R47.reuse ;  /* 0x000000151c187223 */ /* 0x180fe2000001082f */
[-CC-:B------:R-:W-:Y:S01]  /*a170*/  FFMA.FTZ R159, R30, R21.reuse, -R47.reuse ;  /* 0x000000151e9f7223 */ /* 0x180fe2000001082f */
[-CC-:B------:R-:W-:Y:S01]  /*a180*/  FFMA.FTZ R28, R36, R21.reuse, -R47.reuse ;  /* 0x00000015241c7223 */ /* 0x180fe2000001082f */
[----:B------:R-:W-:Y:S01]  /*a190*/  FADD.FTZ R3, R27, R34 ;  /* 0x000000221b037221 */ /* 0x000fe20000010000 */
[-CC-:B------:R-:W-:Y:S01]  /*a1a0*/  FFMA.FTZ R26, R32, R21.reuse, -R47.reuse ;  /* 0x00000015201a7223 */ /* 0x180fe2000001082f */
[----:B------:R-:W0:Y:S01]  /*a1b0*/  MUFU.EX2 R12, R12 ;  /* 0x0000000c000c7308 */ /* 0x000e220000000800 */
[-C--:B------:R-:W-:Y:S01]  /*a1c0*/  FFMA.FTZ R163, R38, R21.reuse, -R47 ;  /* 0x0000001526a37223 */ /* 0x080fe2000001082f */
[----:B---3--:R-:W-:Y:S01]  /*a1d0*/  FADD.FTZ R36, R156, R3 ;  /* 0x000000039c247221 */ /* 0x008fe20000010000 */
[-CC-:B------:R-:W-:Y:S01]  /*a1e0*/  FFMA.FTZ R30, R40, R21.reuse, -R47.reuse ;  /* 0x00000015281e7223 */ /* 0x180fe2000001082f */
[-CC-:B------:R-:W-:Y:S01]  /*a1f0*/  FFMA.FTZ R165, R42, R21.reuse, -R47.reuse ;  /* 0x000000152aa57223 */ /* 0x180fe2000001082f */
[-CC-:B------:R-:W-:Y:S01]  /*a200*/  FFMA.FTZ R32, R44, R21.reuse, -R47.reuse ;  /* 0x000000152c207223 */ /* 0x180fe2000001082f */
[----:B----4-:R-:W-:Y:S01]  /*a210*/  FADD.FTZ R49, R29, R36 ;  /* 0x000000241d317221 */ /* 0x010fe20000010000 */
[-CC-:B------:R-:W-:Y:S01]  /*a220*/  FFMA.FTZ R167, R48, R21.reuse, -R47.reuse ;  /* 0x0000001530a77223 */ /* 0x180fe2000001082f */
[----:B------:R-:W1:Y:S01]  /*a230*/  MUFU.EX2 R155, R155 ;  /* 0x0000009b009b7308 */ /* 0x000e620000000800 */
[-C--:B------:R-:W-:Y:S01]  /*a240*/  FFMA.FTZ R56, R56, R21.reuse, -R47 ;  /* 0x0000001538387223 */ /* 0x080fe2000001082f */
[----:B------:R-:W-:Y:S01]  /*a250*/  FADD.FTZ R38, R158, R49 ;  /* 0x000000319e267221 */ /* 0x000fe20000010000 */
[-CC-:B------:R-:W-:Y:S01]  /*a260*/  FFMA.FTZ R60, R60, R21.reuse, -R47.reuse ;  /* 0x000000153c3c7223 */ /* 0x180fe2000001082f */
[-CC-:B------:R-:W-:Y:S01]  /*a270*/  FFMA.FTZ R62, R62, R21.reuse, -R47.reuse ;  /* 0x000000153e3e7223 */ /* 0x180fe2000001082f */
[----:B------:R-:W-:Y:S01]  /*a280*/  F2FP.BF16.F32.PACK_AB R152, R15, R152 ;  /* 0x000000980f98723e */ /* 0x000fe200000010ff */
[----:B------:R-:W-:Y:S01]  /*a290*/  FADD.FTZ R51, R31, R38 ;  /* 0x000000261f337221 */ /* 0x000fe20000010000 */
[-C--:B------:R-:W-:Y:S01]  /*a2a0*/  FFMA.FTZ R46, R46, R21.reuse, -R47 ;  /* 0x000000152e2e7223 */ /* 0x080fe2000001082f */
[----:B------:R-:W3:Y:S01]  /*a2b0*/  MUFU.EX2 R14, R14 ;  /* 0x0000000e000e7308 */ /* 0x000ee20000000800 */
[----:B0-----:R-:W-:Y:S01]  /*a2c0*/  FADD.FTZ R34, R153, R12 ;  /* 0x0000000c99227221 */ /* 0x001fe20000010000 */
[----:B------:R-:W-:Y:S01]  /*a2d0*/  FADD.FTZ R38, R160, R51 ;  /* 0x00000033a0267221 */ /* 0x000fe20000010000 */
[----:B--2---:R-:W-:Y:S01]  /*a2e0*/  SHF.R.U32.HI R73, RZ, 0x7, R73 ;  /* 0x00000007ff497819 */ /* 0x004fe20000011649 */
[-CC-:B------:R-:W-:Y:S01]  /*a2f0*/  FFMA.FTZ R50, R50, R21.reuse, -R47.reuse ;  /* 0x0000001532327223 */ /* 0x180fe2000001082f */
[-C--:B------:R-:W-:Y:S01]  /*a300*/  FFMA.FTZ R54, R54, R21.reuse, -R47 ;  /* 0x0000001536367223 */ /* 0x080fe2000001082f */
[----:B------:R-:W-:Y:S01]  /*a310*/  FADD.FTZ R51, R33, R38 ;  /* 0x0000002621337221 */ /* 0x000fe20000010000 */
[----:B------:R-:W-:Y:S01]  /*a320*/  IADD3 R194, -R73, 0xb, RZ ;  /* 0x0000000b49c27810 */ /* 0x000fe20007ffe1ff */
[----:B------:R-:W0:Y:S01]  /*a330*/  MUFU.EX2 R157, R157 ;  /* 0x0000009d009d7308 */ /* 0x000e220000000800 */
[----:B-1----:R-:W-:Y:S01]  /*a340*/  FADD.FTZ R3, R155, R34 ;  /* 0x000000229b037221 */ /* 0x002fe20000010000 */
[----:B------:R-:W-:Y:S01]  /*a350*/  FADD.FTZ R38, R162, R51 ;  /* 0x00000033a2267221 */ /* 0x000fe20000010000 */
[-CC-:B------:R-:W-:Y:S01]  /*a360*/  FFMA.FTZ R34, R52, R21.reuse, -R47.reuse ;  /* 0x0000001534227223 */ /* 0x180fe2000001082f */
[-CC-:B------:R-:W-:Y:S01]  /*a370*/  FFMA.FTZ R58, R58, R21.reuse, -R47.reuse ;  /* 0x000000153a3a7223 */ /* 0x180fe2000001082f */
[----:B------:R-:W-:Y:S01]  /*a380*/  FFMA.FTZ R47, R66, R21, -R47 ;  /* 0x00000015422f7223 */ /* 0x000fe2000001082f */
[----:B------:R-:W-:-:S02]  /*a390*/  F2FP.BF16.F32.PACK_AB R153, R12, R153 ;  /* 0x000000990c99723e */ /* 0x000fc400000010ff */
[----:B------:R-:W1:Y:S01]  /*a3a0*/  MUFU.EX2 R24, R24 ;  /* 0x0000001800187308 */ /* 0x000e620000000800 */
[----:B---3--:R-:W-:Y:S01]  /*a3b0*/  FADD.FTZ R36, R14, R3 ;  /* 0x000000030e247221 */ /* 0x008fe20000010000 */
[----:B------:R-:W-:Y:S01]  /*a3c0*/  @!P1 VIADD R3, R13, 0x22840 ;  /* 0x000228400d039836 */ /* 0x000fe20000000000 */
[----:B------:R-:W-:Y:S02]  /*a3d0*/  F2FP.BF16.F32.PACK_AB R154, R27, R154 ;  /* 0x0000009a1b9a723e */ /* 0x000fe400000010ff */
[----:B------:R-:W-:Y:S02]  /*a3e0*/  F2FP.BF16.F32.PACK_AB R156, R29, R156 ;  /* 0x0000009c1d9c723e */ /* 0x000fe400000010ff */
[----:B------:R-:W-:Y:S01]  /*a3f0*/  @!P1 PRMT R3, RZ, 0x654, R3 ;  /* 0x00000654ff039816 */ /* 0x000fe20000000003 */
[----:B------:R-:W2:Y:S01]  /*a400*/  MUFU.EX2 R159, R159 ;  /* 0x0000009f009f7308 */ /* 0x000ea20000000800 */
[----:B0-----:R-:W-:Y:S01]  /*a410*/  FADD.FTZ R49, R157, R36 ;  /* 0x000000249d317221 */ /* 0x001fe20000010000 */
[----:B------:R0:W-:Y:S06]  /*a420*/  BAR.ARV R194, 0x100 ;  /* 0x000400c20000751d */ /* 0x0001ec0000002000 */
[----:B------:R-:W3:Y:S01]  /*a430*/  MUFU.EX2 R26, R26 ;  /* 0x0000001a001a7308 */ /* 0x000ee20000000800 */
[----:B-1----:R-:W-:Y:S01]  /*a440*/  FADD.FTZ R36, R24, R49 ;  /* 0x0000003118247221 */ /* 0x002fe20000010000 */
[----:B------:R1:W-:Y:S01]  /*a450*/  @!P1 SYNCS.ARRIVE.TRANS64.RED.A1T0 RZ, [R3+URZ], RZ ;  /* 0x000000ff03ff99a7 */ /* 0x0003e2000810043f */
[----:B------:R-:W-:-:S02]  /*a460*/  F2FP.BF16.F32.PACK_AB R158, R31, R158 ;  /* 0x0000009e1f9e723e */ /* 0x000fc400000010ff */
[----:B------:R-:W-:Y:S02]  /*a470*/  F2FP.BF16.F32.PACK_AB R160, R33, R160 ;  /* 0x000000a021a0723e */ /* 0x000fe400000010ff */
[----:B------:R-:W-:Y:S01]  /*a480*/  F2FP.BF16.F32.PACK_AB R162, R35, R162 ;  /* 0x000000a223a2723e */ /* 0x000fe200000010ff */
[----:B------:R-:W1:Y:S01]  /*a490*/  MUFU.EX2 R161, R161 ;  /* 0x000000a100a17308 */ /* 0x000e620000000800 */
[----:B--2---:R-:W-:Y:S01]  /*a4a0*/  FADD.FTZ R49, R159, R36 ;  /* 0x000000249f317221 */ /* 0x004fe20000010000 */
[----:B------:R-:W-:Y:S02]  /*a4b0*/  F2FP.BF16.F32.PACK_AB R155, R14, R155 ;  /* 0x0000009b0e9b723e */ /* 0x000fe400000010ff */
[----:B------:R-:W-:-:S04]  /*a4c0*/  F2FP.BF16.F32.PACK_AB R157, R24, R157 ;  /* 0x0000009d189d723e */ /* 0x000fc800000010ff */
[----:B------:R-:W2:Y:S01]  /*a4d0*/  MUFU.EX2 R164, R164 ;  /* 0x000000a400a47308 */ /* 0x000ea20000000800 */
[C---:B---3--:R-:W-:Y:S01]  /*a4e0*/  FADD.FTZ R36, R26.reuse, R49 ;  /* 0x000000311a247221 */ /* 0x048fe20000010000 */
[----:B------:R-:W-:Y:S01]  /*a4f0*/  FADD.FTZ R49, R35, R38 ;  /* 0x0000002623317221 */ /* 0x000fe20000010000 */
[----:B------:R-:W-:-:S05]  /*a500*/  F2FP.BF16.F32.PACK_AB R159, R26, R159 ;  /* 0x0000009f1a9f723e */ /* 0x000fca00000010ff */
[----:B------:R-:W3:Y:S01]  /*a510*/  MUFU.EX2 R28, R28 ;  /* 0x0000001c001c7308 */ /* 0x000ee20000000800 */
[----:B-1----:R-:W-:-:S07]  /*a520*/  FADD.FTZ R3, R161, R36 ;  /* 0x00000024a1037221 */ /* 0x002fce0000010000 */
[----:B------:R-:W1:Y:S01]  /*a530*/  MUFU.EX2 R37, R37 ;  /* 0x0000002500257308 */ /* 0x000e620000000800 */
[----:B--2---:R-:W-:-:S07]  /*a540*/  FADD.FTZ R38, R164, R49 ;  /* 0x00000031a4267221 */ /* 0x004fce0000010000 */
[----:B------:R-:W2:Y:S01]  /*a550*/  MUFU.EX2 R163, R163 ;  /* 0x000000a300a37308 */ /* 0x000ea20000000800 */
[C---:B---3--:R-:W-:Y:S01]  /*a560*/  FADD.FTZ R36, R28.reuse, R3 ;  /* 0x000000031c247221 */ /* 0x048fe20000010000 */
[----:B------:R-:W-:-:S06]  /*a570*/  F2FP.BF16.F32.PACK_AB R161, R28, R161 ;  /* 0x000000a11ca1723e */ /* 0x000fcc00000010ff */
[----:B------:R-:W3:Y:S01]  /*a580*/  MUFU.EX2 R166, R166 ;  /* 0x000000a600a67308 */ /* 0x000ee20000000800 */
[C---:B-1----:R-:W-:Y:S01]  /*a590*/  FADD.FTZ R49, R37.reuse, R38 ;  /* 0x0000002625317221 */ /* 0x042fe20000010000 */
[----:B------:R-:W-:-:S06]  /*a5a0*/  F2FP.BF16.F32.PACK_AB R164, R37, R164 ;  /* 0x000000a425a4723e */ /* 0x000fcc00000010ff */
[----:B------:R-:W1:Y:S01]  /*a5b0*/  MUFU.EX2 R30, R30 ;  /* 0x0000001e001e7308 */ /* 0x000e620000000800 */
[----:B--2---:R-:W-:-:S07]  /*a5c0*/  FADD.FTZ R3, R163, R36 ;  /* 0x00000024a3037221 */ /* 0x004fce0000010000 */
[----:B------:R-:W2:Y:S01]  /*a5d0*/  MUFU.EX2 R39, R39 ;  /* 0x0000002700277308 */ /* 0x000ea20000000800 */
[----:B---3--:R-:W-:-:S07]  /*a5e0*/  FADD.FTZ R38, R166, R49 ;  /* 0x00000031a6267221 */ /* 0x008fce0000010000 */
[----:B------:R-:W3:Y:S01]  /*a5f0*/  MUFU.EX2 R165, R165 ;  /* 0x000000a500a57308 */ /* 0x000ee20000000800 */
[C---:B-1----:R-:W-:Y:S01]  /*a600*/  FADD.FTZ R36, R30.reuse, R3 ;  /* 0x000000031e247221 */ /* 0x042fe20000010000 */
[----:B------:R-:W-:-:S06]  /*a610*/  F2FP.BF16.F32.PACK_AB R163, R30, R163 ;  /* 0x000000a31ea3723e */ /* 0x000fcc00000010ff */
[----:B------:R-:W1:Y:S01]  /*a620*/  MUFU.EX2 R168, R168 ;  /* 0x000000a800a87308 */ /* 0x000e620000000800 */
[C---:B--2---:R-:W-:Y:S01]  /*a630*/  FADD.FTZ R49, R39.reuse, R38 ;  /* 0x0000002627317221 */ /* 0x044fe20000010000 */
[----:B------:R-:W-:-:S06]  /*a640*/  F2FP.BF16.F32.PACK_AB R166, R39, R166 ;  /* 0x000000a627a6723e */ /* 0x000fcc00000010ff */
[----:B------:R-:W2:Y:S01]  /*a650*/  MUFU.EX2 R32, R32 ;  /* 0x0000002000207308 */ /* 0x000ea20000000800 */
[----:B---3--:R-:W-:-:S07]  /*a660*/  FADD.FTZ R3, R165, R36 ;  /* 0x00000024a5037221 */ /* 0x008fce0000010000 */
[----:B------:R-:W3:Y:S01]  /*a670*/  MUFU.EX2 R41, R41 ;  /* 0x0000002900297308 */ /* 0x000ee20000000800 */
[----:B-1----:R-:W-:-:S07]  /*a680*/  FADD.FTZ R38, R168, R49 ;  /* 0x00000031a8267221 */ /* 0x002fce0000010000 */
[----:B------:R-:W1:Y:S01]  /*a690*/  MUFU.EX2 R167, R167 ;  /* 0x000000a700a77308 */ /* 0x000e620000000800 */
[C---:B--2---:R-:W-:Y:S01]  /*a6a0*/  FADD.FTZ R36, R32.reuse, R3 ;  /* 0x0000000320247221 */ /* 0x044fe20000010000 */
[----:B------:R-:W-:-:S06]  /*a6b0*/  F2FP.BF16.F32.PACK_AB R165, R32, R165 ;  /* 0x000000a520a5723e */ /* 0x000fcc00000010ff */
[----:B------:R-:W2:Y:S01]  /*a6c0*/  MUFU.EX2 R170, R170 ;  /* 0x000000aa00aa7308 */ /* 0x000ea20000000800 */
[C---:B---3--:R-:W-:Y:S01]  /*a6d0*/  FADD.FTZ R15, R41.reuse, R38 ;  /* 0x00000026290f7221 */ /* 0x048fe20000010000 */
[----:B------:R-:W-:-:S06]  /*a6e0*/  F2FP.BF16.F32.PACK_AB R168, R41, R168 ;  /* 0x000000a829a8723e */ /* 0x000fcc00000010ff */
        /* <DEDUP_REMOVED lines=28> */
[----:B---3--:R-:W-:-:S07]  /*a8b0*/  FADD.FTZ R12, R50, R15 ;  /* 0x0000000f320c7221 */ /* 0x008fce0000010000 */
[----:B------:R-:W3:Y:S01]  /*a8c0*/  MUFU.EX2 R25, R25 ;  /* 0x0000001900197308 */ /* 0x000ee20000000800 */
[C---:B-1----:R-:W-:Y:S01]  /*a8d0*/  FADD.FTZ R15, R173.reuse, R12 ;  /* 0x0000000cad0f7221 */ /* 0x042fe20000010000 */
[----:B------:R-:W-:-:S06]  /*a8e0*/  F2FP.BF16.F32.PACK_AB R173, R173, R50 ;  /* 0x00000032adad723e */ /* 0x000fcc00000010ff */
[----:B------:R-:W1:Y:S01]  /*a8f0*/  MUFU.EX2 R47, R47 ;  /* 0x0000002f002f7308 */ /* 0x000e620000000800 */
[----:B--2---:R-:W-:Y:S01]  /*a900*/  FADD.FTZ R12, R58, R15 ;  /* 0x0000000f3a0c7221 */ /* 0x004fe20000010000 */
[C---:B---3--:R-:W-:Y:S01]  /*a910*/  FADD.FTZ R3, R25.reuse, R38 ;  /* 0x0000002619037221 */ /* 0x048fe20000010000 */
[----:B------:R-:W-:Y:S02]  /*a920*/  F2FP.BF16.F32.PACK_AB R174, R25, R174 ;  /* 0x000000ae19ae723e */ /* 0x000fe400000010ff */
[C---:B-1----:R-:W-:Y:S01]  /*a930*/  FADD.FTZ R12, R47.reuse, R12 ;  /* 0x0000000c2f0c7221 */ /* 0x042fe20000010000 */
[----:B------:R-:W-:Y:S01]  /*a940*/  F2FP.BF16.F32.PACK_AB R175, R47, R58 ;  /* 0x0000003a2faf723e */ /* 0x000fe200000010ff */
[----:B0-----:R-:W-:Y:S06]  /*a950*/  @!P0 BRA `(.L_x_704) ;  /* 0x0000000000048947 */ /* 0x001fec0003800000 */
[----:B------:R-:W-:Y:S01]  /*a960*/  BPT.TRAP 0x1 ;  /* 0x000000040000795c */ /* 0x000fe20000300000 */
.L_x_704:
[----:B------:R0:W1:Y:S01]  /*a970*/  SYNCS.PHASECHK.TRANS64.TRYWAIT P2, [R13+URZ+0x22850], R72 ;  /* 0x022850480d0075a7 */ /* 0x000062000804017f */
[----:B------:R-:W-:Y:S05]  /*a980*/  @!P0 BRA `(.L_x_705) ;  /* 0x0000000000048947 */ /* 0x000fea0003800000 */
[----:B------:R-:W-:Y:S01]  /*a990*/  BPT.TRAP 0x1 ;  /* 0x000000040000795c */ /* 0x000fe20000300000 */
.L_x_705:
[----:B------:R-:W-:Y:S04]  /*a9a0*/  BSSY B0, `(.L_x_706) ;  /* 0x0000004000007945 */ /* 0x000fe80003800000 */
[----:B-1----:R-:W-:Y:S05]  /*a9b0*/  @P2 BRA `(.L_x_707) ;  /* 0x0000000000082947 */ /* 0x002fea0003800000 */
[----:B------:R-:W1:Y:S02]  /*a9c0*/  SYNCS.PHASECHK.TRANS64.TRYWAIT P2, [R13+URZ+0x22850], R72 ;  /* 0x022850480d0075a7 */ /* 0x000e64000804017f */
[----:B-1----:R-:W-:Y:S05]  /*a9d0*/  @!P2 BRA `(.L_x_708) ;  /* 0x000001040000a947 */ /* 0x002fea0003800000 */
.L_x_707:
[----:B------:R-:W-:Y:S05]  /*a9e0*/  BSYNC B0 ;  /* 0x0000000000007941 */ /* 0x000fea0003800000 */
.L_x_706:
[----:B------:R-:W-:Y:S05]  /*a9f0*/  WARPSYNC.ALL ;  /* 0x0000000000007948 */ /* 0x000fea0003800000 */
[----:B------:R-:W-:Y:S01]  /*aa00*/  R2UR UR4, R19 ;  /* 0x00000000130472ca */ /* 0x000fe200000e0000 */
[----:B------:R2:W-:Y:S01]  /*aa10*/  BAR.SYNC.DEFER_BLOCKING R20, 0x100 ;  /* 0x000400140000751d */ /* 0x0005e20000010000 */
[----:B------:R-:W-:Y:S02]  /*aa20*/  IMAD.MOV.U32 R15, RZ, RZ, 0xc00 ;  /* 0x00000c00ff0f7424 */ /* 0x000fe400078e00ff */
[----:B------:R-:W-:Y:S02]  /*aa30*/  IMAD.MOV.U32 R27, RZ, RZ, 0x40000040 ;  /* 0x40000040ff1b7424 */ /* 0x000fe400078e00ff */
[----:B------:R-:W-:Y:S01]  /*aa40*/  IMAD.MOV.U32 R25, RZ, RZ, 0x40000040 ;  /* 0x40000040ff197424 */ /* 0x000fe200078e00ff */
[----:B------:R-:W-:Y:S01]  /*aa50*/  ULDC UR47, c[0x0][0x9d8] ;  /* 0x00027600002f7ab9 */ /* 0x000fe20000000800 */
[----:B------:R-:W-:Y:S01]  /*aa60*/  IMAD.MOV.U32 R29, RZ, RZ, 0x40000040 ;  /* 0x40000040ff1d7424 */ /* 0x000fe200078e00ff */
[----:B------:R-:W-:Y:S01]  /*aa70*/  R2UR UR11, R27 ;  /* 0x000000001b0b72ca */ /* 0x000fe200000e0000 */
[----:B01----:R-:W-:Y:S01]  /*aa80*/  @!P1 VIADD R13, R13, 0x22860 ;  /* 0x000228600d0d9836 */ /* 0x003fe20000000000 */
[----:B------:R-:W-:Y:S01]  /*aa90*/  R2UR UR15, R25 ;  /* 0x00000000190f72ca */ /* 0x000fe200000e0000 */
[----:B------:R-:W-:Y:S01]  /*aaa0*/  ULDC UR46, c[0x0][0x988] ;  /* 0x00026200002e7ab9 */ /* 0x000fe20000000800 */
[----:B------:R-:W-:Y:S01]  /*aab0*/  UIADD3 UR4, UR4, 0x400, URZ ;  /* 0x0000040004047890 */ /* 0x000fe2000fffe03f */
[----:B------:R-:W-:-:S02]  /*aac0*/  R2UR UR19, R27 ;  /* 0x000000001b1372ca */ /* 0x000fc400000e0000 */
[----:B------:R-:W-:Y:S01]  /*aad0*/  R2UR UR23, R29 ;  /* 0x000000001d1772ca */ /* 0x000fe200000e0000 */
[----:B------:R-:W-:Y:S01]  /*aae0*/  USHF.R.U32.HI UR4, URZ, 0x4, UR4 ;  /* 0x000000043f047899 */ /* 0x000fe20008011604 */
[----:B------:R-:W-:-:S03]  /*aaf0*/  @!P1 PRMT R13, RZ, 0x654, R13 ;  /* 0x00000654ff0d9816 */ /* 0x000fc6000000000d */
[----:B------:R-:W-:-:S04]  /*ab00*/  ULOP3.LUT UR4, UR4, 0x3fff, URZ, 0xc0, !UPT ;  /* 0x00003fff04047892 */ /* 0x000fc8000f8ec03f */
[----:B------:R-:W-:-:S06]  /*ab10*/  ULOP3.LUT UR37, UR4, 0x3000000, URZ, 0xfc, !UPT ;  /* 0x0300000004257892 */ /* 0x000fcc000f8efc3f */
[----:B------:R-:W-:Y:S02]  /*ab20*/  IMAD R14, R200, R15, UR37 ;  /* 0x00000025c80e7e24 */ /* 0x000fe4000f8e020f */
[----:B------:R-:W-:Y:S02]  /*ab30*/  IMAD.MOV.U32 R15, RZ, RZ, 0x40000040 ;  /* 0x40000040ff0f7424 */ /* 0x000fe400078e00ff */
[C---:B------:R-:W-:Y:S01]  /*ab40*/  VIADD R26, R14.reuse, 0x80 ;  /* 0x000000800e1a7836 */ /* 0x040fe20000000000 */
[C---:B------:R-:W-:Y:S01]  /*ab50*/  R2UR UR6, R14.reuse ;  /* 0x000000000e0672ca */ /* 0x040fe200000e0000 */
[C---:B------:R-:W-:Y:S01]  /*ab60*/  VIADD R24, R14.reuse, 0x100 ;  /* 0x000001000e187836 */ /* 0x040fe20000000000 */
[----:B------:R-:W-:Y:S01]  /*ab70*/  R2UR UR7, R15 ;  /* 0x000000000f0772ca */ /* 0x000fe200000e0000 */
[----:B------:R-:W-:Y:S01]  /*ab80*/  VIADD R28, R14, 0x200 ;  /* 0x000002000e1c7836 */ /* 0x000fe20000000000 */
[----:B------:R-:W-:Y:S01]  /*ab90*/  R2UR UR10, R26 ;  /* 0x000000001a0a72ca */ /* 0x000fe200000e0000 */
[----:B------:R-:W-:Y:S01]  /*aba0*/  VIADD R26, R14, 0x180 ;  /* 0x000001800e1a7836 */ /* 0x000fe20000000000 */
[----:B------:R-:W-:Y:S01]  /*abb0*/  R2UR UR14, R24 ;  /* 0x00000000180e72ca */ /* 0x000fe200000e0000 */
[----:B------:R-:W-:Y:S01]  /*abc0*/  VIADD R14, R14, 0x280 ;  /* 0x000002800e0e7836 */ /* 0x000fe20000000000 */
[----:B------:R-:W-:-:S02]  /*abd0*/  R2UR UR22, R28 ;  /* 0x000000001c1672ca */ /* 0x000fc400000e0000 */
[----:B------:R-:W-:Y:S02]  /*abe0*/  R2UR UR18, R26 ;  /* 0x000000001a1272ca */ /* 0x000fe400000e0000 */
[----:B------:R-:W-:Y:S01]  /*abf0*/  WARPGROUP.ARRIVE ;  /* 0x00000000000079c5 */ /* 0x000fe20000000000 */
[----:B------:R-:W-:Y:S02]  /*ac00*/  R2UR UR26, R14 ;  /* 0x000000000e1a72ca */ /* 0x000fe400000e0000 */
[----:B------:R-:W-:-:S03]  /*ac10*/  R2UR UR27, R15 ;  /* 0x000000000f1b72ca */ /* 0x000fc600000e0000 */
[----:B------:R-:W-:Y:S03]  /*ac20*/  HGMMA.64x256x16.F32.BF16 R24, R152, gdesc[UR4].tnspB, RZ, !UPT, gsb0 ;  /* 0x43e0000498187df0 */ /* 0x000fe6000c0018ff */
[----:B------:R-:W-:Y:S02]  /*ac30*/  WARPGROUP.DEPBAR.LE gsb0, 0x0 ;  /* 0x00008000000079c5 */ /* 0x000fe40000010000 */
[----:B------:R-:W-:-:S15]  /*ac40*/  WARPGROUP.ARRIVE ;  /* 0x00000000000079c5 */ /* 0x000fde0000000000 */
[----:B------:R-:W-:-:S08]  /*ac50*/  NOP ;  /* 0x0000000000007918 */ /* 0x000fd00000000000 */
[----:B------:R-:W-:Y:S03]  /*ac60*/  HGMMA.64x256x16.F32.BF16 R24, R156, gdesc[UR8].tnspB, R24, gsb0 ;  /* 0x43e000089c187df0 */ /* 0x000fe60008001818 */
        /* <DEDUP_REMOVED lines=17> */
[----:B------:R0:W-:Y:S02]  /*ad80*/  @!P1 SYNCS.ARRIVE.TRANS64.RED.A1T0 RZ, [R13+URZ], RZ ;  /* 0x000000ff0dff99a7 */ /* 0x0001e4000810043f */
[----:B0-----:R-:W-:-:S05]  /*ad90*/  VIADD R13, R178, 0xfffffffe ;  /* 0xfffffffeb20d7836 */ /* 0x001fca0000000000 */
[----:B------:R-:W-:-:S13]  /*ada0*/  ISETP.GE.AND P2, PT, R13, R207, PT ;  /* 0x000000cf0d00720c */ /* 0x000fda0003f46270 */
[----:B--2---:R-:W-:Y:S05]  /*adb0*/  @!P2 BRA `(.L_x_709) ;  /* 0x000000240034a947 */ /* 0x004fea0003800000 */
[----:B------:R-:W-:Y:S02]  /*adc0*/  IMAD.MOV.U32 R20, RZ, RZ, R177 ;  /* 0x000000ffff147224 */ /* 0x000fe400078e00b1 */
[----:B------:R-:W-:-:S07]  /*add0*/  IMAD.MOV.U32 R221, RZ, RZ, R176 ;  /* 0x000000ffffdd7224 */ /* 0x000fce00078e00b0 */
.L_x_719:
[----:B------:R-:W-:Y:S01]  /*ade0*/  VIADD R200, R200, 0x1 ;  /* 0x00000001c8c87836 */ /* 0x000fe20000000000 */
[----:B------:R-:W-:Y:S05]  /*adf0*/  YIELD ;  /* 0x0000000000007946 */ /* 0x000fea0003800000 */
[----:B------:R-:W-:Y:S02]  /*ae00*/  ISETP.NE.AND P3, PT, R200, 0x2, PT ;  /* 0x00000002c800780c */ /* 0x000fe40003f65270 */
[C---:B------:R-:W-:Y:S01]  /*ae10*/  ISETP.GT.AND P2, PT, R13.reuse, R207, PT ;  /* 0x000000cf0d00720c */ /* 0x040fe20003f44270 */
[----:B------:R-:W-:Y:S01]  /*ae20*/  VIADD R13, R13, 0xffffffff ;  /* 0xffffffff0d0d7836 */ /* 0x000fe20000000000 */
[----:B0-----:R-:W-:-:S02]  /*ae30*/  SEL R14, RZ, 0x1, P3 ;  /* 0x00000001ff0e7807 */ /* 0x001fc40001800000 */
[----:B------:R-:W-:Y:S02]  /*ae40*/  SEL R200, R200, RZ, P3 ;  /* 0x000000ffc8c87207 */ /* 0x000fe40001800000 */
[----:B------:R-:W-:Y:S01]  /*ae50*/  LOP3.LUT R204, R204, R14, RZ, 0x3c, !PT ;  /* 0x0000000ecccc7212 */ /* 0x000fe200078e3cff */
[----:B------:R-:W-:Y:S06]  /*ae60*/  @!P0 BRA `(.L_x_710) ;  /* 0x0000000000048947 */ /* 0x000fec0003800000 */
[----:B------:R-:W-:Y:S01]  /*ae70*/  BPT.TRAP 0x1 ;  /* 0x000000040000795c */ /* 0x000fe20000300000 */
.L_x_710:
[----:B------:R-:W-:Y:S01]  /*ae80*/  IMAD R14, R200, 0x8, R19 ;  /* 0x00000008c80e7824 */ /* 0x000fe200078e0213 */
[----:B------:R-:W-:-:S04]  /*ae90*/  SHF.L.U32 R15, R204, 0x1f, RZ ;  /* 0x0000001fcc0f7819 */ /* 0x000fc800000006ff */
[----:B------:R0:W1:Y:S01]  /*aea0*/  SYNCS.PHASECHK.TRANS64.TRYWAIT P3, [R14+URZ+0x22830], R15 ;  /* 0x0228300f0e0075a7 */ /* 0x000062000806017f */
[----:B------:R-:W-:Y:S05]  /*aeb0*/  @!P0 BRA `(.L_x_711) ;  /* 0x0000000000048947 */ /* 0x000fea0003800000 */
[----:B------:R-:W-:Y:S01]  /*aec0*/  BPT.TRAP 0x1 ;  /* 0x000000040000795c */ /* 0x000fe20000300000 */
.L_x_711:
[----:B------:R-:W-:Y:S02]  /*aed0*/  IMAD R156, R200, 0x300, R0 ;  /* 0x00000300c89c7824 */ /* 0x000fe400078e0200 */
[----:B------:R-:W-:Y:S01]  /*aee0*/  IMAD.MOV.U32 R157, RZ, RZ, 0x40000040 ;  /* 0x40000040ff9d7424 */ /* 0x000fe200078e00ff */
[----:B-1----:R-:W-:Y:S06]  /*aef0*/  @P3 BRA `(.L_x_712) ;  /* 0x0000000000083947 */ /* 0x002fec0003800000 */
[----:B------:R-:W1:Y:S02]  /*af00*/  SYNCS.PHASECHK.TRANS64.TRYWAIT P3, [R14+URZ+0x22830], R15 ;  /* 0x0228300f0e0075a7 */ /* 0x000e64000806017f */
[----:B-1----:R-:W-:Y:S05]  /*af10*/  @!P3 BRA `(.L_x_713) ;  /* 0x000000fc00c4b947 */ /* 0x002fea0003800000 */
.L_x_712:
[----:B------:R-:W-:Y:S05]  /*af20*/  WARPSYNC.ALL ;  /* 0x0000000000007948 */ /* 0x000fea0003800000 */
[C---:B------:R-:W-:Y:S01]  /*af30*/  R2UR UR6, R156.reuse ;  /* 0x000000009c0672ca */ /* 0x040fe200000e0000 */
[C---:B------:R-:W-:Y:S01]  /*af40*/  VIADD R154, R156.reuse, 0x2 ;  /* 0x000000029c9a7836 */ /* 0x040fe20000000000 */
[----:B------:R-:W-:Y:S01]  /*af50*/  R2UR UR7, R157 ;  /* 0x000000009d0772ca */ /* 0x000fe200000e0000 */
[----:B------:R-:W-:Y:S01]  /*af60*/  VIADD R152, R156, 0x4 ;  /* 0x000000049c987836 */ /* 0x000fe20000000000 */
[----:B------:R-:W-:Y:S01]  /*af70*/  R2UR UR4, R4 ;  /* 0x00000000040472ca */ /* 0x000fe200000e0000 */
[----:B------:R-:W-:Y:S01]  /*af80*/  VIADD R156, R156, 0x6 ;  /* 0x000000069c9c7836 */ /* 0x000fe20000000000 */
[----:B------:R-:W-:Y:S01]  /*af90*/  R2UR UR5, R5 ;  /* 0x00000000050572ca */ /* 0x000fe200000e0000 */
[----:B------:R-:W-:Y:S01]  /*afa0*/  IMAD.MOV.U32 R155, RZ, RZ, 0x40000040 ;  /* 0x40000040ff9b7424 */ /* 0x000fe200078e00ff */
[----:B------:R-:W-:Y:S01]  /*afb0*/  R2UR UR10, R154 ;  /* 0x000000009a0a72ca */ /* 0x000fe200000e0000 */
[----:B------:R-:W-:Y:S01]  /*afc0*/  IMAD.MOV.U32 R153, RZ, RZ, 0x40000040 ;  /* 0x40000040ff997424 */ /* 0x000fe200078e00ff */
[----:B------:R-:W-:Y:S01]  /*afd0*/  R2UR UR14, R152 ;  /* 0x00000000980e72ca */ /* 0x000fe200000e0000 */
[----:B------:R-:W-:Y:S01]  /*afe0*/  IMAD.MOV.U32 R157, RZ, RZ, 0x40000040 ;  /* 0x40000040ff9d7424 */ /* 0x000fe200078e00ff */
[----:B------:R-:W-:-:S02]  /*aff0*/  R2UR UR11, R155 ;  /* 0x000000009b0b72ca */ /* 0x000fc400000e0000 */
[----:B------:R-:W-:Y:S02]  /*b000*/  R2UR UR15, R153 ;  /* 0x00000000990f72ca */ /* 0x000fe400000e0000 */
[----:B------:R-:W-:Y:S02]  /*b010*/  R2UR UR18, R156 ;  /* 0x000000009c1272ca */ /* 0x000fe400000e0000 */
[----:B------:R-:W-:Y:S02]  /*b020*/  R2UR UR19, R157 ;  /* 0x000000009d1372ca */ /* 0x000fe400000e0000 */
[----:B------:R-:W-:Y:S01]  /*b030*/  WARPGROUP.ARRIVE ;  /* 0x00000000000079c5 */ /* 0x000fe20000000000 */
[----:B------:R-:W-:Y:S02]  /*b040*/  R2UR UR8, R10 ;  /* 0x000000000a0872ca */ /* 0x000fe400000e0000 */
[----:B------:R-:W-:Y:S02]  /*b050*/  R2UR UR9, R11 ;  /* 0x000000000b0972ca */ /* 0x000fe400000e0000 */
[----:B------:R-:W-:Y:S01]  /*b060*/  R2UR UR12, R8 ;  /* 0x00000000080c72ca */ /* 0x000fe200000e0000 */
[----:B------:R-:W-:Y:S01]  /*b070*/  HGMMA.64x96x16.F32.BF16 R152, gdesc[UR4], RZ, !UPT, gsb0 ;  /* 0x01600000049879f0 */ /* 0x000fe2000c0018ff */
[----:B------:R-:W-:-:S02]  /*b080*/  R2UR UR13, R9 ;  /* 0x00000000090d72ca */ /* 0x000fc400000e0000 */
[----:B------:R-:W-:Y:S02]  /*b090*/  R2UR UR16, R6 ;  /* 0x00000000061072ca */ /* 0x000fe400000e0000 */
[----:B------:R-:W-:Y:S01]  /*b0a0*/  R2UR UR17, R7 ;  /* 0x00000000071172ca */ /* 0x000fe200000e0000 */
        /* <DEDUP_REMOVED lines=25> */
[----:B------:R-:W-:Y:S01]  /*b240*/  FMUL.FTZ R177, R177, UR47 ;  /* 0x0000002fb1b17c20 */ /* 0x000fe20008410000 */
[----:B------:R-:W-:Y:S01]  /*b250*/  FMUL.FTZ R180, R180, UR47 ;  /* 0x0000002fb4b47c20 */ /* 0x000fe20008410000 */
[----:B------:R-:W-:Y:S01]  /*b260*/  FMUL.FTZ R181, R181, UR47 ;  /* 0x0000002fb5b57c20 */ /* 0x000fe20008410000 */
[----:B------:R-:W-:Y:S01]  /*b270*/  FMUL.FTZ R184, R184, UR47 ;  /* 0x0000002fb8b87c20 */ /* 0x000fe20008410000 */
[----:B------:R-:W-:Y:S01]  /*b280*/  FMUL.FTZ R185, R185, UR47 ;  /* 0x0000002fb9b97c20 */ /* 0x000fe20008410000 */
[----:B------:R-:W-:Y:S01]  /*b290*/  FMUL.FTZ R188, R188, UR47 ;  /* 0x0000002fbcbc7c20 */ /* 0x000fe20008410000 */
[----:B------:R-:W-:Y:S01]  /*b2a0*/  FMUL.FTZ R189, R189, UR47 ;  /* 0x0000002fbdbd7c20 */ /* 0x000fe20008410000 */
[----:B------:R-:W4:Y:S01]  /*b2b0*/  MUFU.TANH R156, R156 ;  /* 0x0000009c009c7308 */ /* 0x000f220000002400 */
        /* <DEDUP_REMOVED lines=11> */
[----:B------:R-:W-:Y:S01]  /*b370*/  FMUL.FTZ R162, R162, UR47 ;  /* 0x0000002fa2a27c20 */ /* 0x000fe20008410000 */
[----:B------:R-:W-:Y:S01]  /*b380*/  FMUL.FTZ R163, R163, UR47 ;  /* 0x0000002fa3a37c20 */ /* 0x000fe20008410000 */
[----:B------:R-:W-:Y:S01]  /*b390*/  FMUL.FTZ R166, R166, UR47 ;  /* 0x0000002fa6a67c20 */ /* 0x000fe20008410000 */
[----:B------:R-:W-:Y:S01]  /*b3a0*/  FMUL.FTZ R167, R167, UR47 ;  /* 0x0000002fa7a77c20 */ /* 0x000fe20008410000 */
[----:B------:R-:W3:Y:S01]  /*b3b0*/  MUFU.TANH R160, R160 ;  /* 0x000000a000a07308 */ /* 0x000ee20000002400 */
[----:B----4-:R-:W-:Y:S01]  /*b3c0*/  FMNMX.FTZ R21, R156, R21, !PT ;  /* 0x000000159c157209 */ /* 0x010fe20007810000 */
        /* <DEDUP_REMOVED lines=10> */
[----:B------:R-:W-:-:S04]  /*b470*/  FMUL.FTZ R199, R199, UR47 ;  /* 0x0000002fc7c77c20 */ /* 0x000fc80008410000 */
[----:B------:R-:W2:Y:S01]  /*b480*/  MUFU.TANH R164, R164 ;  /* 0x000000a400a47308 */ /* 0x000ea20000002400 */
[----:B---3--:R-:W-:-:S07]  /*b490*/  FMNMX.FTZ R21, R160, R21, !PT ;  /* 0x00000015a0157209 */ /* 0x008fce0007810000 */
[----:B------:R-:W3:Y:S01]  /*b4a0*/  MUFU.TANH R165, R165 ;  /* 0x000000a500a57308 */ /* 0x000ee20000002400 */
[----:B----4-:R-:W-:-:S07]  /*b4b0*/  FMNMX.FTZ R21, R161, R21, !PT ;  /* 0x00000015a1157209 */ /* 0x010fce0007810000 */
[----:B------:R-:W4:Y:S01]  /*b4c0*/  MUFU.TANH R168, R168 ;  /* 0x000000a800a87308 */ /* 0x000f220000002400 */
[----:B--2---:R-:W-:-:S07]  /*b4d0*/  FMNMX.FTZ R21, R164, R21, !PT ;  /* 0x00000015a4157209 */ /* 0x004fce0007810000 */
        /* <DEDUP_REMOVED lines=30> */
[----:B------:R-:W-:Y:S01]  /*b6c0*/  MUFU.TANH R196, R196 ;  /* 0x000000c400c47308 */ /* 0x000fe20000002400 */
[----:B---3--:R-:W-:-:S07]  /*b6d0*/  FMNMX.FTZ R21, R223, R21, !PT ;  /* 0x00000015df157209 */ /* 0x008fce0007810000 */
[----:B------:R-:W-:Y:S01]  /*b6e0*/  MUFU.TANH R155, R155 ;  /* 0x0000009b009b7308 */ /* 0x000fe20000002400 */
[----:B----4-:R-:W-:-:S05]  /*b6f0*/  FMNMX.FTZ R176, R197, R21, !PT ;  /* 0x00000015c5b07209 */ /* 0x010fca0007810000 */
[----:B------:R-:W2:Y:S02]  /*b700*/  SHFL.BFLY PT, R21, R176, 0x2, 0x1f ;  /* 0x0c401f00b0157f89 */ /* 0x000ea400000e0000 */
[----:B------:R-:W-:Y:S08]  /*b710*/  MUFU.TANH R158, R158 ;  /* 0x0000009e009e7308 */ /* 0x000ff00000002400 */
[----:B------:R-:W-:Y:S08]  /*b720*/  MUFU.TANH R159, R159 ;  /* 0x0000009f009f7308 */ /* 0x000ff00000002400 */
[----:B------:R-:W-:Y:S01]  /*b730*/  MUFU.TANH R162, R162 ;  /* 0x000000a200a27308 */ /* 0x000fe20000002400 */
[----:B--2---:R-:W-:-:S07]  /*b740*/  FMNMX.FTZ R176, R176, R21, !PT ;  /* 0x00000015b0b07209 */ /* 0x004fce0007810000 */
[----:B------:R-:W-:Y:S01]  /*b750*/  MUFU.TANH R163, R163 ;  /* 0x000000a300a37308 */ /* 0x000fe20000002400 */
[----:B------:R-:W2:Y:S07]  /*b760*/  SHFL.BFLY PT, R21, R176, 0x1, 0x1f ;  /* 0x0c201f00b0157f89 */ /* 0x000eae00000e0000 */
[----:B------:R-:W-:Y:S08]  /*b770*/  MUFU.TANH R166, R166 ;  /* 0x000000a600a67308 */ /* 0x000ff00000002400 */
[----:B------:R-:W-:Y:S01]  /*b780*/  MUFU.TANH R167, R167 ;  /* 0x000000a700a77308 */ /* 0x000fe20000002400 */
[----:B--2---:R-:W-:Y:S01]  /*b790*/  FMNMX.FTZ R176, R176, R21, !PT ;  /* 0x00000015b0b07209 */ /* 0x004fe20007810000 */
[----:B------:R-:W-:-:S04]  /*b7a0*/  IMAD.U32 R21, RZ, RZ, UR46 ;  /* 0x0000002eff157e24 */ /* 0x000fc8000f8e00ff */
[C---:B------:R-:W-:Y:S01]  /*b7b0*/  FADD.FTZ R221, -R176.reuse, R221 ;  /* 0x000000ddb0dd7221 */ /* 0x040fe20000010100 */
[----:B------:R-:W-:-:S03]  /*b7c0*/  FMUL.FTZ R154, R176, R21 ;  /* 0x00000015b09a7220 */ /* 0x000fc60000410000 */
[-C--:B------:R-:W-:Y:S01]  /*b7d0*/  FMUL.FTZ R221, R221, R21.reuse ;  /* 0x00000015dddd7220 */ /* 0x080fe20000410000 */
[-CC-:B------:R-:W-:Y:S01]  /*b7e0*/  FFMA.FTZ R152, R152, R21.reuse, -R154.reuse ;  /* 0x0000001598987223 */ /* 0x180fe2000001089a */
[-CC-:B------:R-:W-:Y:S01]  /*b7f0*/  FFMA.FTZ R153, R153, R21.reuse, -R154.reuse ;  /* 0x0000001599997223 */ /* 0x180fe2000001089a */
[-CC-:B------:R-:W-:Y:S01]  /*b800*/  FFMA.FTZ R156, R156, R21.reuse, -R154.reuse ;  /* 0x000000159c9c7223 */ /* 0x180fe2000001089a */
[-CC-:B------:R-:W-:Y:S01]  /*b810*/  FFMA.FTZ R157, R157, R21.reuse, -R154.reuse ;  /* 0x000000159d9d7223 */ /* 0x180fe2000001089a */
[-CC-:B------:R-:W-:Y:S01]  /*b820*/  FFMA.FTZ R160, R160, R21.reuse, -R154.reuse ;  /* 0x00000015a0a07223 */ /* 0x180fe2000001089a */
[----:B------:R-:W2:Y:S01]  /*b830*/  MUFU.EX2 R221, R221 ;  /* 0x000000dd00dd7308 */ /* 0x000ea20000000800 */
[-CC-:B------:R-:W-:Y:S01]  /*b840*/  FFMA.FTZ R161, R161, R21.reuse, -R154.reuse ;  /* 0x00000015a1a17223 */ /* 0x180fe2000001089a */
[-CC-:B------:R-:W-:Y:S01]  /*b850*/  FFMA.FTZ R164, R164, R21.reuse, -R154.reuse ;  /* 0x00000015a4a47223 */ /* 0x180fe2000001089a */
[-CC-:B------:R-:W-:Y:S01]  /*b860*/  FFMA.FTZ R165, R165, R21.reuse, -R154.reuse ;  /* 0x00000015a5a57223 */ /* 0x180fe2000001089a */
[-CC-:B------:R-:W-:Y:S01]  /*b870*/  FFMA.FTZ R168, R168, R21.reuse, -R154.reuse ;  /* 0x00000015a8a87223 */ /* 0x180fe2000001089a */
[-CC-:B------:R-:W-:Y:S01]  /*b880*/  FFMA.FTZ R169, R169, R21.reuse, -R154.reuse ;  /* 0x00000015a9a97223 */ /* 0x180fe2000001089a */
[-CC-:B------:R-:W-:Y:S01]  /*b890*/  FFMA.FTZ R172, R172, R21.reuse, -R154.reuse ;  /* 0x00000015acac7223 */ /* 0x180fe2000001089a */
[-CC-:B------:R-:W-:Y:S01]  /*b8a0*/  FFMA.FTZ R173, R173, R21.reuse, -R154.reuse ;  /* 0x00000015adad7223 */ /* 0x180fe2000001089a */
[----:B------:R-:W3:Y:S01]  /*b8b0*/  MUFU.EX2 R152, R152 ;  /* 0x0000009800987308 */ /* 0x000ee20000000800 */
[-CC-:B------:R-:W-:Y:S01]  /*b8c0*/  FFMA.FTZ R222, R222, R21.reuse, -R154.reuse ;  /* 0x00000015dede7223 */ /* 0x180fe2000001089a */
        /* <DEDUP_REMOVED lines=10> */
[----:B------:R-:W-:Y:S01]  /*b970*/  FFMA.FTZ R197, R197, R21, -R154 ;  /* 0x00000015c5c57223 */ /* 0x000fe2000001089a */
[----:B------:R4:W-:Y:S01]  /*b980*/  MUFU.EX2 R227, R157 ;  /* 0x0000009d00e37308 */ /* 0x0009e20000000800 */
[-C--:B--2---:R-:W-:Y:S01]  /*b990*/  FMUL.FTZ R24, R24, R221.reuse ;  /* 0x000000dd18187220 */ /* 0x084fe20000410000 */
[-C--:B------:R-:W-:Y:S01]  /*b9a0*/  FMUL.FTZ R25, R25, R221.reuse ;  /* 0x000000dd19197220 */ /* 0x080fe20000410000 */
[-C--:B------:R-:W-:Y:S01]  /*b9b0*/  FMUL.FTZ R28, R28, R221.reuse ;  /* 0x000000dd1c1c7220 */ /* 0x080fe20000410000 */
[-C--:B------:R-:W-:Y:S01]  /*b9c0*/  FMUL.FTZ R29, R29, R221.reuse ;  /* 0x000000dd1d1d7220 */ /* 0x080fe20000410000 */
[-C--:B------:R-:W-:Y:S01]  /*b9d0*/  FMUL.FTZ R32, R32, R221.reuse ;  /* 0x000000dd20207220 */ /* 0x080fe20000410000 */
[-C--:B------:R-:W-:Y:S01]  /*b9e0*/  FMUL.FTZ R33, R33, R221.reuse ;  /* 0x000000dd21217220 */ /* 0x080fe20000410000 */
[-C--:B------:R-:W-:Y:S01]  /*b9f0*/  FMUL.FTZ R36, R36, R221.reuse ;  /* 0x000000dd24247220 */ /* 0x080fe20000410000 */
[----:B------:R-:W2:Y:S01]  /*ba00*/  MUFU.EX2 R154, R153 ;  /* 0x00000099009a7308 */ /* 0x000ea20000000800 */
[----:B----4-:R-:W-:Y:S01]  /*ba10*/  FMUL.FTZ R157, R178, UR47 ;  /* 0x0000002fb29d7c20 */ /* 0x010fe20008410000 */
[----:B------:R-:W-:Y:S01]  /*ba20*/  FMNMX.FTZ R178, R196, R20, !PT ;  /* 0x00000014c4b27209 */ /* 0x000fe20007810000 */
        /* <DEDUP_REMOVED lines=57> */
[----:B---3--:R-:W-:Y:S01]  /*bdc0*/  FFMA.FTZ R221, R221, R3, R152 ;  /* 0x00000003dddd7223 */ /* 0x008fe20000010098 */
[----:B------:R-:W-:Y:S01]  /*bdd0*/  FMNMX.FTZ R178, R155, R178, !PT ;  /* 0x000000b29bb27209 */ /* 0x000fe20007810000 */
[----:B------:R-:W-:Y:S01]  /*bde0*/  FMUL.FTZ R3, R170, UR47 ;  /* 0x0000002faa037c20 */ /* 0x000fe20008410000 */
[----:B------:R-:W-:Y:S01]  /*bdf0*/  FMUL.FTZ R170, R174, UR47 ;  /* 0x0000002faeaa7c20 */ /* 0x000fe20008410000 */
[----:B------:R-:W-:Y:S01]  /*be00*/  FMUL.FTZ R174, R179, UR47 ;  /* 0x0000002fb3ae7c20 */ /* 0x000fe20008410000 */
[----:B------:R-:W-:Y:S01]  /*be10*/  FMNMX.FTZ R179, R158, R178, !PT ;  /* 0x000000b29eb37209 */ /* 0x000fe20007810000 */
[C---:B--2---:R-:W-:Y:S01]  /*be20*/  FADD.FTZ R221, R154.reuse, R221 ;  /* 0x000000dd9add7221 */ /* 0x044fe20000010000 */
[----:B------:R-:W-:Y:S01]  /*be30*/  F2FP.BF16.F32.PACK_AB R152, R154, R152 ;  /* 0x000000989a98723e */ /* 0x000fe200000010ff */
[----:B------:R-:W-:Y:S01]  /*be40*/  FMUL.FTZ R153, R171, UR47 ;  /* 0x0000002fab997c20 */ /* 0x000fe20008410000 */
[----:B------:R-:W-:Y:S01]  /*be50*/  FMNMX.FTZ R179, R159, R179, !PT ;  /* 0x000000b39fb37209 */ /* 0x000fe20007810000 */
[----:B------:R2:W3:Y:S08]  /*be60*/  MUFU.EX2 R154, R156 ;  /* 0x0000009c009a7308 */ /* 0x0004f00000000800 */
[----:B------:R-:W4:Y:S01]  /*be70*/  MUFU.TANH R3, R3 ;  /* 0x0000000300037308 */ /* 0x000f220000002400 */
[----:B--2---:R-:W-:Y:S01]  /*be80*/  FMUL.FTZ R156, R175, UR47 ;  /* 0x0000002faf9c7c20 */ /* 0x004fe20008410000 */
[----:B------:R-:W-:Y:S01]  /*be90*/  FMUL.FTZ R175, R182, UR47 ;  /* 0x0000002fb6af7c20 */ /* 0x000fe20008410000 */
[----:B------:R-:W-:-:S04]  /*bea0*/  FMNMX.FTZ R182, R162, R179, !PT ;  /* 0x000000b3a2b67209 */ /* 0x000fc80007810000 */
[----:B------:R-:W-:Y:S01]  /*beb0*/  FMNMX.FTZ R182, R163, R182, !PT ;  /* 0x000000b6a3b67209 */ /* 0x000fe20007810000 */
[----:B------:R-:W2:Y:S01]  /*bec0*/  MUFU.TANH R153, R153 ;  /* 0x0000009900997308 */ /* 0x000ea20000002400 */
[----:B---3--:R-:W-:Y:S01]  /*bed0*/  FADD.FTZ R171, R154, R221 ;  /* 0x000000dd9aab7221 */ /* 0x008fe20000010000 */
[----:B------:R-:W-:-:S03]  /*bee0*/  F2FP.BF16.F32.PACK_AB R154, R227, R154 ;  /* 0x0000009ae39a723e */ /* 0x000fc600000010ff */
[----:B------:R-:W-:-:S03]  /*bef0*/  FADD.FTZ R171, R227, R171 ;  /* 0x000000abe3ab7221 */ /* 0x000fc60000010000 */
[----:B------:R-:W3:Y:S08]  /*bf00*/  MUFU.TANH R170, R170 ;  /* 0x000000aa00aa7308 */ /* 0x000ef00000002400 */
[----:B------:R5:W-:Y:S08]  /*bf10*/  MUFU.TANH R178, R183 ;  /* 0x000000b700b27308 */ /* 0x000bf00000002400 */
[----:B------:R-:W0:Y:S01]  /*bf20*/  MUFU.TANH R156, R156 ;  /* 0x0000009c009c7308 */ /* 0x000e220000002400 */
[----:B-----5:R-:W-:-:S04]  /*bf30*/  FMNMX.FTZ R183, R166, R182, !PT ;  /* 0x000000b6a6b77209 */ /* 0x020fc80007810000 */
[----:B------:R-:W-:-:S03]  /*bf40*/  FMNMX.FTZ R183, R167, R183, !PT ;  /* 0x000000b7a7b77209 */ /* 0x000fc60007810000 */
[----:B------:R-:W5:Y:S08]  /*bf50*/  MUFU.TANH R157, R157 ;  /* 0x0000009d009d7308 */ /* 0x000f700000002400 */
[----:B------:R4:W-:Y:S08]  /*bf60*/  MUFU.TANH R179, R186 ;  /* 0x000000ba00b37308 */ /* 0x0009f00000002400 */
[----:B------:R-:W1:Y:S01]  /*bf70*/  MUFU.TANH R174, R174 ;  /* 0x000000ae00ae7308 */ /* 0x000e620000002400 */
[----:B----4-:R-:W-:-:S04]  /*bf80*/  FMNMX.FTZ R186, R3, R183, !PT ;  /* 0x000000b703ba7209 */ /* 0x010fc80007810000 */
[----:B--2---:R-:W-:-:S03]  /*bf90*/  FMNMX.FTZ R186, R153, R186, !PT ;  /* 0x000000ba99ba7209 */ /* 0x004fc60007810000 */
[----:B------:R-:W2:Y:S08]  /*bfa0*/  MUFU.TANH R175, R175 ;  /* 0x000000af00af7308 */ /* 0x000eb00000002400 */
[----:B------:R3:W4:Y:S08]  /*bfb0*/  MUFU.TANH R182, R187 ;  /* 0x000000bb00b67308 */ /* 0x0007300000002400 */
[----:B------:R5:W4:Y:S01]  /*bfc0*/  MUFU.TANH R183, R190 ;  /* 0x000000be00b77308 */ /* 0x000b220000002400 */
[----:B---3--:R-:W-:-:S04]  /*bfd0*/  FMNMX.FTZ R187, R170, R186, !PT ;  /* 0x000000baaabb7209 */ /* 0x008fc80007810000 */
[----:B0-----:R-:W-:-:S03]  /*bfe0*/  FMNMX.FTZ R187, R156, R187, !PT ;  /* 0x000000bb9cbb7209 */ /* 0x001fc60007810000 */
[----:B------:R2:W0:Y:S01]  /*bff0*/  MUFU.TANH R186, R191 ;  /* 0x000000bf00ba7308 */ /* 0x0004220000002400 */
[----:B-----5:R-:W-:-:S04]  /*c000*/  FMNMX.FTZ R190, R157, R187, !PT ;  /* 0x000000bb9dbe7209 */ /* 0x020fc80007810000 */
[----:B-1----:R-:W-:-:S03]  /*c010*/  FMNMX.FTZ R190, R174, R190, !PT ;  /* 0x000000beaebe7209 */ /* 0x002fc60007810000 */
[----:B------:R1:W3:Y:S01]  /*c020*/  MUFU.TANH R187, R194 ;  /* 0x000000c200bb7308 */ /* 0x0002e20000002400 */
[----:B--2---:R-:W-:-:S04]  /*c030*/  FMNMX.FTZ R191, R175, R190, !PT ;  /* 0x000000beafbf7209 */ /* 0x004fc80007810000 */
[----:B------:R-:W-:-:S03]  /*c040*/  FMNMX.FTZ R191, R178, R191, !PT ;  /* 0x000000bfb2bf7209 */ /* 0x000fc60007810000 */
[----:B------:R2:W5:Y:S01]  /*c050*/  MUFU.TANH R190, R195 ;  /* 0x000000c300be7308 */ /* 0x0005620000002400 */
[----:B-1----:R-:W-:-:S04]  /*c060*/  FMNMX.FTZ R194, R179, R191, !PT ;  /* 0x000000bfb3c27209 */ /* 0x002fc80007810000 */
[----:B----4-:R-:W-:-:S03]  /*c070*/  FMNMX.FTZ R194, R182, R194, !PT ;  /* 0x000000c2b6c27209 */ /* 0x010fc60007810000 */
[----:B------:R-:W1:Y:S01]  /*c080*/  MUFU.TANH R191, R198 ;  /* 0x000000c600bf7308 */ /* 0x000e620000002400 */
[----:B--2---:R-:W-:-:S04]  /*c090*/  FMNMX.FTZ R195, R183, R194, !PT ;  /* 0x000000c2b7c37209 */ /* 0x004fc80007810000 */
[----:B0-----:R-:W-:-:S03]  /*c0a0*/  FMNMX.FTZ R195, R186, R195, !PT ;  /* 0x000000c3bac37209 */ /* 0x001fc60007810000 */
[----:B------:R-:W0:Y:S01]  /*c0b0*/  MUFU.TANH R194, R199 ;  /* 0x000000c700c27308 */ /* 0x000e220000002400 */
[----:B---3--:R-:W-:-:S04]  /*c0c0*/  FMNMX.FTZ R195, R187, R195, !PT ;  /* 0x000000c3bbc37209 */ /* 0x008fc80007810000 */
[----:B-----5:R-:W-:-:S03]  /*c0d0*/  FMNMX.FTZ R195, R190, R195, !PT ;  /* 0x000000c3bec37209 */ /* 0x020fc60007810000 */
[----:B------:R-:W-:Y:S01]  /*c0e0*/  MUFU.EX2 R160, R160 ;  /* 0x000000a000a07308 */ /* 0x000fe20000000800 */
[----:B-1----:R-:W-:-:S07]  /*c0f0*/  FMNMX.FTZ R195, R191, R195, !PT ;  /* 0x000000c3bfc37209 */ /* 0x002fce0007810000 */
[----:B------:R-:W1:Y:S01]  /*c100*/  MUFU.EX2 R161, R161 ;  /* 0x000000a100a17308 */ /* 0x000e620000000800 */
[----:B0-----:R-:W-:-:S05]  /*c110*/  FMNMX.FTZ R198, R194, R195, !PT ;  /* 0x000000c3c2c67209 */ /* 0x001fca0007810000 */
[----:B------:R-:W0:Y:S02]  /*c120*/  SHFL.BFLY PT, R195, R198, 0x2, 0x1f ;  /* 0x0c401f00c6c37f89 */ /* 0x000e2400000e0000 */
[----:B------:R-:W-:Y:S08]  /*c130*/  MUFU.EX2 R164, R164 ;  /* 0x000000a400a47308 */ /* 0x000ff00000000800 */
[----:B------:R-:W-:Y:S08]  /*c140*/  MUFU.EX2 R165, R165 ;  /* 0x000000a500a57308 */ /* 0x000ff00000000800 */
[----:B------:R-:W-:Y:S01]  /*c150*/  MUFU.EX2 R168, R168 ;  /* 0x000000a800a87308 */ /* 0x000fe20000000800 */
[----:B0-----:R-:W-:-:S07]  /*c160*/  FMNMX.FTZ R198, R198, R195, !PT ;  /* 0x000000c3c6c67209 */ /* 0x001fce0007810000 */
[----:B------:R0:W-:Y:S01]  /*c170*/  MUFU.EX2 R195, R177 ;  /* 0x000000b100c37308 */ /* 0x0001e20000000800 */
[----:B------:R-:W0:Y:S07]  /*c180*/  SHFL.BFLY PT, R199, R198, 0x1, 0x1f ;  /* 0x0c201f00c6c77f89 */ /* 0x000e2e00000e0000 */
[----:B------:R-:W-:Y:S08]  /*c190*/  MUFU.EX2 R169, R169 ;  /* 0x000000a900a97308 */ /* 0x000ff00000000800 */
[----:B------:R-:W-:Y:S08]  /*c1a0*/  MUFU.EX2 R172, R172 ;  /* 0x000000ac00ac7308 */ /* 0x000ff00000000800 */
[----:B------:R-:W-:Y:S01]  /*c1b0*/  MUFU.EX2 R173, R173 ;  /* 0x000000ad00ad7308 */ /* 0x000fe20000000800 */
[----:B0-----:R-:W-:-:S05]  /*c1c0*/  FMNMX.FTZ R177, R198, R199, !PT ;  /* 0x000000c7c6b17209 */ /* 0x001fca0007810000 */
[C---:B------:R-:W-:Y:S01]  /*c1d0*/  FADD.FTZ R198, -R177.reuse, R20 ;  /* 0x00000014b1c67221 */ /* 0x040fe20000010100 */
[-C--:B------:R-:W-:Y:S01]  /*c1e0*/  FMUL.FTZ R20, R177, R21.reuse ;  /* 0x00000015b1147220 */ /* 0x080fe20000410000 */
[----:B------:R-:W-:Y:S02]  /*c1f0*/  MUFU.EX2 R222, R222 ;  /* 0x000000de00de7308 */ /* 0x000fe40000000800 */
[-C--:B------:R-:W-:Y:S01]  /*c200*/  FMUL.FTZ R198, R198, R21.reuse ;  /* 0x00000015c6c67220 */ /* 0x080fe20000410000 */
        /* <DEDUP_REMOVED lines=24> */
[----:B------:R-:W0:Y:S01]  /*c390*/  MUFU.EX2 R198, R198 ;  /* 0x000000c600c67308 */ /* 0x000e220000000800 */
[----:B------:R-:W2:Y:S01]  /*c3a0*/  S2R R194, SR_TID.X ;  /* 0x0000000000c27919 */ /* 0x000ea20000002100 */
[----:B-1----:R-:W-:-:S06]  /*c3b0*/  F2FP.BF16.F32.PACK_AB R156, R161, R160 ;  /* 0x000000a0a19c723e */ /* 0x002fcc00000010ff */
[----:B------:R-:W1:Y:S08]  /*c3c0*/  MUFU.EX2 R196, R196 ;  /* 0x000000c400c47308 */ /* 0x000e700000000800 */
[----:B------:R-:W3:Y:S01]  /*c3d0*/  MUFU.EX2 R155, R155 ;  /* 0x0000009b009b7308 */ /* 0x000ee20000000800 */
[-C--:B0-----:R-:W-:Y:S01]  /*c3e0*/  FMUL.FTZ R26, R26, R198.reuse ;  /* 0x000000c61a1a7220 */ /* 0x081fe20000410000 */
[-C--:B------:R-:W-:Y:S01]  /*c3f0*/  FMUL.FTZ R27, R27, R198.reuse ;  /* 0x000000c61b1b7220 */ /* 0x080fe20000410000 */
[-C--:B------:R-:W-:Y:S01]  /*c400*/  FMUL.FTZ R30, R30, R198.reuse ;  /* 0x000000c61e1e7220 */ /* 0x080fe20000410000 */
[-C--:B------:R-:W-:Y:S01]  /*c410*/  FMUL.FTZ R31, R31, R198.reuse ;  /* 0x000000c61f1f7220 */ /* 0x080fe20000410000 */
[-C--:B------:R-:W-:Y:S01]  /*c420*/  FMUL.FTZ R34, R34, R198.reuse ;  /* 0x000000c622227220 */ /* 0x080fe20000410000 */
[-C--:B------:R-:W-:Y:S01]  /*c430*/  FMUL.FTZ R35, R35, R198.reuse ;  /* 0x000000c623237220 */ /* 0x080fe20000410000 */
[----:B------:R-:W-:Y:S01]  /*c440*/  FMUL.FTZ R38, R38, R198 ;  /* 0x000000c626267220 */ /* 0x000fe20000410000 */
[----:B------:R0:W4:Y:S01]  /*c450*/  MUFU.EX2 R221, R158 ;  /* 0x0000009e00dd7308 */ /* 0x0001220000000800 */
[----:B-1----:R-:W-:Y:S01]  /*c460*/  FFMA.FTZ R12, R198, R12, R196 ;  /* 0x0000000cc60c7223 */ /* 0x002fe200000100c4 */
[-C--:B------:R-:W-:Y:S01]  /*c470*/  FMUL.FTZ R39, R39, R198.reuse ;  /* 0x000000c627277220 */ /* 0x080fe20000410000 */
[-C--:B------:R-:W-:Y:S01]  /*c480*/  FMUL.FTZ R42, R42, R198.reuse ;  /* 0x000000c62a2a7220 */ /* 0x080fe20000410000 */
[-C--:B------:R-:W-:Y:S01]  /*c490*/  FMUL.FTZ R43, R43, R198.reuse ;  /* 0x000000c62b2b7220 */ /* 0x080fe20000410000 */
[-C--:B------:R-:W-:Y:S01]  /*c4a0*/  FMUL.FTZ R46, R46, R198.reuse ;  /* 0x000000c62e2e7220 */ /* 0x080fe20000410000 */
[-C--:B------:R-:W-:Y:S01]  /*c4b0*/  FMUL.FTZ R47, R47, R198.reuse ;  /* 0x000000c62f2f7220 */ /* 0x080fe20000410000 */
[----:B------:R-:W-:Y:S01]  /*c4c0*/  FMUL.FTZ R50, R50, R198 ;  /* 0x000000c632327220 */ /* 0x000fe20000410000 */
[----:B------:R-:W1:Y:S01]  /*c4d0*/  MUFU.EX2 R159, R159 ;  /* 0x0000009f009f7308 */ /* 0x000e620000000800 */
[----:B0-----:R-:W-:Y:S01]  /*c4e0*/  FADD.FTZ R158, R160, R171 ;  /* 0x000000aba09e7221 */ /* 0x001fe20000010000 */
[----:B---3--:R-:W-:Y:S01]  /*c4f0*/  FADD.FTZ R12, R155, R12 ;  /* 0x0000000c9b0c7221 */ /* 0x008fe20000010000 */
[----:B--2---:R-:W-:Y:S01]  /*c500*/  SHF.R.U32.HI R194, RZ, 0x7, R194 ;  /* 0x00000007ffc27819 */ /* 0x004fe200000116c2 */
[----:B------:R-:W-:-:S02]  /*c510*/  @!P1 VIADD R160, R14, 0x22840 ;  /* 0x000228400ea09836 */ /* 0x000fc40000000000 */
[----:B------:R-:W-:Y:S01]  /*c520*/  FADD.FTZ R158, R161, R158 ;  /* 0x0000009ea19e7221 */ /* 0x000fe20000010000 */
[----:B------:R-:W-:Y:S01]  /*c530*/  FMUL.FTZ R51, R51, R198 ;  /* 0x000000c633337220 */ /* 0x000fe20000410000 */
[----:B------:R-:W-:Y:S01]  /*c540*/  IADD3 R194, -R194, 0xb, RZ ;  /* 0x0000000bc2c27810 */ /* 0x000fe20007ffe1ff */
[----:B------:R0:W2:Y:S01]  /*c550*/  MUFU.EX2 R227, R162 ;  /* 0x000000a200e37308 */ /* 0x0000a20000000800 */
[----:B------:R-:W-:Y:S01]  /*c560*/  FADD.FTZ R158, R164, R158 ;  /* 0x0000009ea49e7221 */ /* 0x000fe20000010000 */
[----:B----4-:R-:W-:Y:S01]  /*c570*/  FADD.FTZ R12, R221, R12 ;  /* 0x0000000cdd0c7221 */ /* 0x010fe20000010000 */
[----:B------:R-:W-:Y:S01]  /*c580*/  @!P1 PRMT R160, RZ, 0x654, R160 ;  /* 0x00000654ffa09816 */ /* 0x000fe200000000a0 */
[----:B------:R3:W-:Y:S06]  /*c590*/  BAR.ARV R194, 0x100 ;  /* 0x000400c20000751d */ /* 0x0007ec0000002000 */
[----:B------:R-:W4:Y:S01]  /*c5a0*/  MUFU.EX2 R163, R163 ;  /* 0x000000a300a37308 */ /* 0x000f220000000800 */
[----:B------:R-:W-:Y:S01]  /*c5b0*/  FADD.FTZ R158, R165, R158 ;  /* 0x0000009ea59e7221 */ /* 0x000fe20000010000 */
[----:B-1----:R-:W-:Y:S01]  /*c5c0*/  FADD.FTZ R12, R159, R12 ;  /* 0x0000000c9f0c7221 */ /* 0x002fe20000010000 */
[----:B------:R1:W-:Y:S01]  /*c5d0*/  @!P1 SYNCS.ARRIVE.TRANS64.RED.A1T0 RZ, [R160+URZ], RZ ;  /* 0x000000ffa0ff99a7 */ /* 0x0003e2000810043f */
[----:B0-----:R-:W-:Y:S01]  /*c5e0*/  F2FP.BF16.F32.PACK_AB R162, R173, R172 ;  /* 0x000000acada2723e */ /* 0x001fe200000010ff */
[-C--:B------:R-:W-:Y:S01]  /*c5f0*/  FMUL.FTZ R54, R54, R198.reuse ;  /* 0x000000c636367220 */ /* 0x080fe20000410000 */
[-C--:B------:R-:W-:Y:S01]  /*c600*/  FMUL.FTZ R55, R55, R198.reuse ;  /* 0x000000c637377220 */ /* 0x080fe20000410000 */
[----:B--2---:R-:W-:Y:S01]  /*c610*/  FADD.FTZ R12, R227, R12 ;  /* 0x0000000ce30c7221 */ /* 0x004fe20000010000 */
[----:B------:R-:W0:Y:S01]  /*c620*/  MUFU.EX2 R161, R166 ;  /* 0x000000a600a17308 */ /* 0x000e220000000800 */
[-C--:B------:R-:W-:Y:S01]  /*c630*/  FMUL.FTZ R58, R58, R198.reuse ;  /* 0x000000c63a3a7220 */ /* 0x080fe20000410000 */
[----:B------:R-:W-:Y:S01]  /*c640*/  FMUL.FTZ R59, R59, R198 ;  /* 0x000000c63b3b7220 */ /* 0x000fe20000410000 */
[----:B-1----:R-:W-:Y:S01]  /*c650*/  F2FP.BF16.F32.PACK_AB R160, R169, R168 ;  /* 0x000000a8a9a0723e */ /* 0x002fe200000010ff */
[-C--:B------:R-:W-:Y:S01]  /*c660*/  FMUL.FTZ R62, R62, R198.reuse ;  /* 0x000000c63e3e7220 */ /* 0x080fe20000410000 */
[-C--:B------:R-:W-:Y:S01]  /*c670*/  FMUL.FTZ R63, R63, R198.reuse ;  /* 0x000000c63f3f7220 */ /* 0x080fe20000410000 */
[-C--:B------:R-:W-:Y:S01]  /*c680*/  FMUL.FTZ R66, R66, R198.reuse ;  /* 0x000000c642427220 */ /* 0x080fe20000410000 */
[-C--:B------:R-:W-:Y:S01]  /*c690*/  FMUL.FTZ R67, R67, R198.reuse ;  /* 0x000000c643437220 */ /* 0x080fe20000410000 */
[----:B------:R1:W-:Y:S01]  /*c6a0*/  MUFU.EX2 R171, R3 ;  /* 0x0000000300ab7308 */ /* 0x0003e20000000800 */
[----:B----4-:R-:W-:Y:S01]  /*c6b0*/  FADD.FTZ R12, R163, R12 ;  /* 0x0000000ca30c7221 */ /* 0x010fe20000010000 */
[-C--:B------:R-:W-:Y:S01]  /*c6c0*/  FMUL.FTZ R70, R70, R198.reuse ;  /* 0x000000c646467220 */ /* 0x080fe20000410000 */
[-C--:B------:R-:W-:Y:S01]  /*c6d0*/  FMUL.FTZ R71, R71, R198.reuse ;  /* 0x000000c647477220 */ /* 0x080fe20000410000 */
[-C--:B------:R-:W-:Y:S01]  /*c6e0*/  FMUL.FTZ R74, R74, R198.reuse ;  /* 0x000000c64a4a7220 */ /* 0x080fe20000410000 */
[-C--:B------:R-:W-:Y:S01]  /*c6f0*/  FMUL.FTZ R75, R75, R198.reuse ;  /* 0x000000c64b4b7220 */ /* 0x080fe20000410000 */
[-C--:B------:R-:W-:Y:S01]  /*c700*/  FMUL.FTZ R78, R78, R198.reuse ;  /* 0x000000c64e4e7220 */ /* 0x080fe20000410000 */
[----:B------:R-:W-:Y:S01]  /*c710*/  FMUL.FTZ R79, R79, R198 ;  /* 0x000000c64f4f7220 */ /* 0x000fe20000410000 */
[----:B------:R-:W2:Y:S01]  /*c720*/  MUFU.EX2 R167, R167 ;  /* 0x000000a700a77308 */ /* 0x000ea20000000800 */
[----:B-1----:R-:W-:Y:S01]  /*c730*/  FADD.FTZ R3, R168, R158 ;  /* 0x0000009ea8037221 */ /* 0x002fe20000010000 */
[----:B------:R-:W-:Y:S01]  /*c740*/  F2FP.BF16.F32.PACK_AB R158, R165, R164 ;  /* 0x000000a4a59e723e */ /* 0x000fe200000010ff */
[----:B0-----:R-:W-:Y:S01]  /*c750*/  FADD.FTZ R12, R161, R12 ;  /* 0x0000000ca10c7221 */ /* 0x001fe20000010000 */
[----:B------:R-:W-:Y:S01]  /*c760*/  F2FP.BF16.F32.PACK_AB R164, R195, R222 ;  /* 0x000000dec3a4723e */ /* 0x000fe200000010ff */
[----:B------:R-:W-:Y:S01]  /*c770*/  FADD.FTZ R3, R169, R3 ;  /* 0x00000003a9037221 */ /* 0x000fe20000010000 */
[-C--:B------:R-:W-:Y:S01]  /*c780*/  FMUL.FTZ R82, R82, R198.reuse ;  /* 0x000000c652527220 */ /* 0x080fe20000410000 */
[-C--:B------:R-:W-:Y:S01]  /*c790*/  FMUL.FTZ R83, R83, R198.reuse ;  /* 0x000000c653537220 */ /* 0x080fe20000410000 */
[----:B------:R-:W0:Y:S01]  /*c7a0*/  MUFU.EX2 R180, R180 ;  /* 0x000000b400b47308 */ /* 0x000e220000000800 */
[----:B------:R-:W-:Y:S01]  /*c7b0*/  FADD.FTZ R3, R172, R3 ;  /* 0x00000003ac037221 */ /* 0x000fe20000010000 */
[-C--:B------:R-:W-:Y:S01]  /*c7c0*/  FMUL.FTZ R86, R86, R198.reuse ;  /* 0x000000c656567220 */ /* 0x080fe20000410000 */
[-C--:B------:R-:W-:Y:S01]  /*c7d0*/  FMUL.FTZ R87, R87, R198.reuse ;  /* 0x000000c657577220 */ /* 0x080fe20000410000 */
[-C--:B------:R-:W-:Y:S01]  /*c7e0*/  FMUL.FTZ R90, R90, R198.reuse ;  /* 0x000000c65a5a7220 */ /* 0x080fe20000410000 */
[----:B------:R-:W-:Y:S01]  /*c7f0*/  FADD.FTZ R3, R173, R3 ;  /* 0x00000003ad037221 */ /* 0x000fe20000010000 */
[-C--:B------:R-:W-:Y:S01]  /*c800*/  FMUL.FTZ R91, R91, R198.reuse ;  /* 0x000000c65b5b7220 */ /* 0x080fe20000410000 */
[-C--:B------:R-:W-:Y:S01]  /*c810*/  FMUL.FTZ R94, R94, R198.reuse ;  /* 0x000000c65e5e7220 */ /* 0x080fe20000410000 */
[----:B------:R-:W1:Y:S01]  /*c820*/  MUFU.EX2 R181, R181 ;  /* 0x000000b500b57308 */ /* 0x000e620000000800 */
[----:B------:R-:W-:Y:S01]  /*c830*/  FADD.FTZ R3, R222, R3 ;  /* 0x00000003de037221 */ /* 0x000fe20000010000 */
[----:B--2---:R-:W-:Y:S01]  /*c840*/  FADD.FTZ R12, R167, R12 ;  /* 0x0000000ca70c7221 */ /* 0x004fe20000010000 */
[-C--:B------:R-:W-:Y:S01]  /*c850*/  FMUL.FTZ R95, R95, R198.reuse ;  /* 0x000000c65f5f7220 */ /* 0x080fe20000410000 */
[-C--:B------:R-:W-:Y:S01]  /*c860*/  FMUL.FTZ R98, R98, R198.reuse ;  /* 0x000000c662627220 */ /* 0x080fe20000410000 */
[----:B------:R-:W-:Y:S01]  /*c870*/  FADD.FTZ R3, R195, R3 ;  /* 0x00000003c3037221 */ /* 0x000fe20000010000 */
[----:B------:R-:W-:Y:S01]  /*c880*/  FADD.FTZ R12, R171, R12 ;  /* 0x0000000cab0c7221 */ /* 0x000fe20000010000 */
[-C--:B------:R-:W-:Y:S01]  /*c890*/  FMUL.FTZ R99, R99, R198.reuse ;  /* 0x000000c663637220 */ /* 0x080fe20000410000 */
[----:B------:R2:W4:Y:S01]  /*c8a0*/  MUFU.EX2 R165, R153 ;  /* 0x0000009900a57308 */ /* 0x0005220000000800 */
[----:B0-----:R-:W-:Y:S01]  /*c8b0*/  FADD.FTZ R3, R180, R3 ;  /* 0x00000003b4037221 */ /* 0x001fe20000010000 */
[-C--:B------:R-:W-:Y:S01]  /*c8c0*/  FMUL.FTZ R102, R102, R198.reuse ;  /* 0x000000c666667220 */ /* 0x080fe20000410000 */
[-C--:B------:R-:W-:Y:S01]  /*c8d0*/  FMUL.FTZ R103, R103, R198.reuse ;  /* 0x000000c667677220 */ /* 0x080fe20000410000 */
[-C--:B------:R-:W-:Y:S01]  /*c8e0*/  FMUL.FTZ R106, R106, R198.reuse ;  /* 0x000000c66a6a7220 */ /* 0x080fe20000410000 */
[-C--:B------:R-:W-:Y:S01]  /*c8f0*/  FMUL.FTZ R107, R107, R198.reuse ;  /* 0x000000c66b6b7220 */ /* 0x080fe20000410000 */
[-C--:B------:R-:W-:Y:S01]  /*c900*/  FMUL.FTZ R110, R110, R198.reuse ;  /* 0x000000c66e6e7220 */ /* 0x080fe20000410000 */
[----:B------:R-:W-:Y:S01]  /*c910*/  FMUL.FTZ R111, R111, R198 ;  /* 0x000000c66f6f7220 */ /* 0x000fe20000410000 */
[----:B------:R-:W0:Y:S01]  /*c920*/  MUFU.EX2 R199, R199 ;  /* 0x000000c700c77308 */ /* 0x000e220000000800 */
[C---:B-1----:R-:W-:Y:S01]  /*c930*/  F2FP.BF16.F32.PACK_AB R166, R181.reuse, R180 ;  /* 0x000000b4b5a6723e */ /* 0x042fe200000010ff */
[----:B------:R-:W-:Y:S01]  /*c940*/  FADD.FTZ R3, R181, R3 ;  /* 0x00000003b5037221 */ /* 0x000fe20000010000 */
[----:B--2---:R-:W-:Y:S01]  /*c950*/  F2FP.BF16.F32.PACK_AB R153, R155, R196 ;  /* 0x000000c49b99723e */ /* 0x004fe200000010ff */
[-C--:B------:R-:W-:Y:S01]  /*c960*/  FMUL.FTZ R114, R114, R198.reuse ;  /* 0x000000c672727220 */ /* 0x080fe20000410000 */
[----:B------:R-:W-:Y:S01]  /*c970*/  F2FP.BF16.F32.PACK_AB R155, R159, R221 ;  /* 0x000000dd9f9b723e */ /* 0x000fe200000010ff */
[-C--:B------:R-:W-:Y:S01]  /*c980*/  FMUL.FTZ R115, R115, R198.reuse ;  /* 0x000000c673737220 */ /* 0x080fe20000410000 */
[----:B------:R-:W-:Y:S01]  /*c990*/  F2FP.BF16.F32.PACK_AB R159, R167, R161 ;  /* 0x000000a1a79f723e */ /* 0x000fe200000010ff */
[----:B------:R-:W1:Y:S01]  /*c9a0*/  MUFU.EX2 R169, R170 ;  /* 0x000000aa00a97308 */ /* 0x000e620000000800 */
[C---:B----4-:R-:W-:Y:S01]  /*c9b0*/  FADD.FTZ R12, R165.reuse, R12 ;  /* 0x0000000ca50c7221 */ /* 0x050fe20000010000 */
[----:B------:R-:W-:Y:S01]  /*c9c0*/  F2FP.BF16.F32.PACK_AB R161, R165, R171 ;  /* 0x000000aba5a1723e */ /* 0x000fe200000010ff */
[-C--:B------:R-:W-:Y:S01]  /*c9d0*/  FMUL.FTZ R118, R118, R198.reuse ;  /* 0x000000c676767220 */ /* 0x080fe20000410000 */
[-C--:B------:R-:W-:Y:S01]  /*c9e0*/  FMUL.FTZ R119, R119, R198.reuse ;  /* 0x000000c677777220 */ /* 0x080fe20000410000 */
[-C--:B------:R-:W-:Y:S01]  /*c9f0*/  FMUL.FTZ R122, R122, R198.reuse ;  /* 0x000000c67a7a7220 */ /* 0x080fe20000410000 */
[-C--:B------:R-:W-:Y:S01]  /*ca00*/  FMUL.FTZ R123, R123, R198.reuse ;  /* 0x000000c67b7b7220 */ /* 0x080fe20000410000 */
        /* <DEDUP_REMOVED lines=11> */
[----:B--2---:R-:W-:Y:S01]  /*cac0*/  F2FP.BF16.F32.PACK_AB R157, R163, R227 ;  /* 0x000000e3a39d723e */ /* 0x004fe200000010ff */
[-C--:B------:R-:W-:Y:S01]  /*cad0*/  FMUL.FTZ R139, R139, R198.reuse ;  /* 0x000000c68b8b7220 */ /* 0x080fe20000410000 */
[----:B------:R-:W-:Y:S01]  /*cae0*/  F2FP.BF16.F32.PACK_AB R163, R169, R199 ;  /* 0x000000c7a9a3723e */ /* 0x000fe200000010ff */
[-C--:B------:R-:W-:Y:S01]  /*caf0*/  FMUL.FTZ R142, R142, R198.reuse ;  /* 0x000000c68e8e7220 */ /* 0x080fe20000410000 */
[-C--:B------:R-:W-:Y:S01]  /*cb00*/  FMUL.FTZ R143, R143, R198.reuse ;  /* 0x000000c68f8f7220 */ /* 0x080fe20000410000 */
[-C--:B------:R-:W-:Y:S01]  /*cb10*/  FMUL.FTZ R146, R146, R198.reuse ;  /* 0x000000c692927220 */ /* 0x080fe20000410000 */
[----:B------:R-:W1:Y:S01]  /*cb20*/  MUFU.EX2 R175, R175 ;  /* 0x000000af00af7308 */ /* 0x000e620000000800 */
[----:B----4-:R-:W-:Y:S01]  /*cb30*/  FADD.FTZ R12, R173, R12 ;  /* 0x0000000cad0c7221 */ /* 0x010fe20000010000 */
[-C--:B------:R-:W-:Y:S01]  /*cb40*/  FMUL.FTZ R147, R147, R198.reuse ;  /* 0x000000c693937220 */ /* 0x080fe20000410000 */
[-C--:B------:R-:W-:Y:S01]  /*cb50*/  FMUL.FTZ R150, R150, R198.reuse ;  /* 0x000000c696967220 */ /* 0x080fe20000410000 */
[----:B------:R-:W-:-:S04]  /*cb60*/  FMUL.FTZ R151, R151, R198 ;  /* 0x000000c697977220 */ /* 0x000fc80000410000 */
[----:B------:R-:W2:Y:S01]  /*cb70*/  MUFU.EX2 R178, R178 ;  /* 0x000000b200b27308 */ /* 0x000ea20000000800 */
[C---:B0-----:R-:W-:Y:S01]  /*cb80*/  FADD.FTZ R12, R180.reuse, R12 ;  /* 0x0000000cb40c7221 */ /* 0x041fe20000010000 */
[----:B------:R-:W-:-:S06]  /*cb90*/  F2FP.BF16.F32.PACK_AB R165, R180, R173 ;  /* 0x000000adb4a5723e */ /* 0x000fcc00000010ff */
[----:B------:R-:W0:Y:S01]  /*cba0*/  MUFU.EX2 R184, R184 ;  /* 0x000000b800b87308 */ /* 0x000e220000000800 */
[----:B-1----:R-:W-:-:S07]  /*cbb0*/  FADD.FTZ R12, R175, R12 ;  /* 0x0000000caf0c7221 */ /* 0x002fce0000010000 */
[----:B------:R-:W1:Y:S01]  /*cbc0*/  MUFU.EX2 R179, R179 ;  /* 0x000000b300b37308 */ /* 0x000e620000000800 */
[C---:B--2---:R-:W-:Y:S01]  /*cbd0*/  FADD.FTZ R12, R178.reuse, R12 ;  /* 0x0000000cb20c7221 */ /* 0x044fe20000010000 */
[----:B------:R-:W-:-:S06]  /*cbe0*/  F2FP.BF16.F32.PACK_AB R167, R178, R175 ;  /* 0x000000afb2a7723e */ /* 0x000fcc00000010ff */
[----:B------:R-:W2:Y:S01]  /*cbf0*/  MUFU.EX2 R185, R185 ;  /* 0x000000b900b97308 */ /* 0x000ea20000000800 */
[----:B0-----:R-:W-:-:S07]  /*cc00*/  FADD.FTZ R3, R184, R3 ;  /* 0x00000003b8037221 */ /* 0x001fce0000010000 */
[----:B------:R-:W0:Y:S01]  /*cc10*/  MUFU.EX2 R182, R182 ;  /* 0x000000b600b67308 */ /* 0x000e220000000800 */
[----:B-1----:R-:W-:-:S07]  /*cc20*/  FADD.FTZ R12, R179, R12 ;  /* 0x0000000cb30c7221 */ /* 0x002fce0000010000 */
[----:B------:R-:W1:Y:S01]  /*cc30*/  MUFU.EX2 R188, R188 ;  /* 0x000000bc00bc7308 */ /* 0x000e620000000800 */
[C---:B--2---:R-:W-:Y:S01]  /*cc40*/  FADD.FTZ R3, R185.reuse, R3 ;  /* 0x00000003b9037221 */ /* 0x044fe20000010000 */
[----:B------:R-:W-:-:S06]  /*cc50*/  F2FP.BF16.F32.PACK_AB R168, R185, R184 ;  /* 0x000000b8b9a8723e */ /* 0x000fcc00000010ff */
[----:B------:R-:W2:Y:S01]  /*cc60*/  MUFU.EX2 R183, R183 ;  /* 0x000000b700b77308 */ /* 0x000ea20000000800 */
[C---:B0-----:R-:W-:Y:S01]  /*cc70*/  FADD.FTZ R12, R182.reuse, R12 ;  /* 0x0000000cb60c7221 */ /* 0x041fe20000010000 */
[----:B------:R-:W-:-:S06]  /*cc80*/  F2FP.BF16.F32.PACK_AB R169, R182, R179 ;  /* 0x000000b3b6a9723e */ /* 0x000fcc00000010ff */
[----:B------:R-:W0:Y:S01]  /*cc90*/  MUFU.EX2 R189, R189 ;  /* 0x000000bd00bd7308 */ /* 0x000e220000000800 */
[----:B-1----:R-:W-:-:S07]  /*cca0*/  FADD.FTZ R3, R188, R3 ;  /* 0x00000003bc037221 */ /* 0x002fce0000010000 */
[----:B------:R-:W1:Y:S01]  /*ccb0*/  MUFU.EX2 R186, R186 ;  /* 0x000000ba00ba7308 */ /* 0x000e620000000800 */
[----:B--2---:R-:W-:-:S07]  /*ccc0*/  FADD.FTZ R12, R183, R12 ;  /* 0x0000000cb70c7221 */ /* 0x004fce0000010000 */
[----:B------:R-:W2:Y:S01]  /*ccd0*/  MUFU.EX2 R192, R192 ;  /* 0x000000c000c07308 */ /* 0x000ea20000000800 */
[C---:B0-----:R-:W-:Y:S01]  /*cce0*/  FADD.FTZ R3, R189.reuse, R3 ;  /* 0x00000003bd037221 */ /* 0x041fe20000010000 */
[----:B------:R-:W-:-:S06]  /*ccf0*/  F2FP.BF16.F32.PACK_AB R170, R189, R188 ;  /* 0x000000bcbdaa723e */ /* 0x000fcc00000010ff */
[----:B------:R-:W0:Y:S01]  /*cd00*/  MUFU.EX2 R187, R187 ;  /* 0x000000bb00bb7308 */ /* 0x000e220000000800 */
[C---:B-1----:R-:W-:Y:S01]  /*cd10*/  FADD.FTZ R12, R186.reuse, R12 ;  /* 0x0000000cba0c7221 */ /* 0x042fe20000010000 */
[----:B------:R-:W-:-:S06]  /*cd20*/  F2FP.BF16.F32.PACK_AB R171, R186, R183 ;  /* 0x000000b7baab723e */ /* 0x000fcc00000010ff */
[----:B------:R-:W1:Y:S01]  /*cd30*/  MUFU.EX2 R193, R193 ;  /* 0x000000c100c17308 */ /* 0x000e620000000800 */
[----:B--2---:R-:W-:-:S07]  /*cd40*/  FADD.FTZ R3, R192, R3 ;  /* 0x00000003c0037221 */ /* 0x004fce0000010000 */
[----:B------:R-:W2:Y:S01]  /*cd50*/  MUFU.EX2 R190, R190 ;  /* 0x000000be00be7308 */ /* 0x000ea20000000800 */
[----:B0-----:R-:W-:-:S07]  /*cd60*/  FADD.FTZ R12, R187, R12 ;  /* 0x0000000cbb0c7221 */ /* 0x001fce0000010000 */
[----:B------:R-:W0:Y:S01]  /*cd70*/  MUFU.EX2 R223, R223 ;  /* 0x000000df00df7308 */ /* 0x000e220000000800 */
[C---:B-1----:R-:W-:Y:S01]  /*cd80*/  FADD.FTZ R3, R193.reuse, R3 ;  /* 0x00000003c1037221 */ /* 0x042fe20000010000 */
[----:B------:R-:W-:-:S06]  /*cd90*/  F2FP.BF16.F32.PACK_AB R172, R193, R192 ;  /* 0x000000c0c1ac723e */ /* 0x000fcc00000010ff */
[----:B------:R-:W1:Y:S01]  /*cda0*/  MUFU.EX2 R191, R191 ;  /* 0x000000bf00bf7308 */ /* 0x000e620000000800 */
[C---:B--2---:R-:W-:Y:S01]  /*cdb0*/  FADD.FTZ R12, R190.reuse, R12 ;  /* 0x0000000cbe0c7221 */ /* 0x044fe20000010000 */
[----:B------:R-:W-:-:S06]  /*cdc0*/  F2FP.BF16.F32.PACK_AB R173, R190, R187 ;  /* 0x000000bbbead723e */ /* 0x000fcc00000010ff */
[----:B------:R-:W2:Y:S01]  /*cdd0*/  MUFU.EX2 R197, R197 ;  /* 0x000000c500c57308 */ /* 0x000ea20000000800 */
[----:B0-----:R-:W-:-:S07]  /*cde0*/  FADD.FTZ R3, R223, R3 ;  /* 0x00000003df037221 */ /* 0x001fce0000010000 */
[----:B------:R-:W0:Y:S01]  /*cdf0*/  MUFU.EX2 R20, R20 ;  /* 0x0000001400147308 */ /* 0x000e220000000800 */
[----:B-1----:R-:W-:Y:S01]  /*ce00*/  FADD.FTZ R12, R191, R12 ;  /* 0x0000000cbf0c7221 */ /* 0x002fe20000010000 */
[C---:B--2---:R-:W-:Y:S01]  /*ce10*/  FADD.FTZ R3, R197.reuse, R3 ;  /* 0x00000003c5037221 */ /* 0x044fe20000010000 */
[----:B------:R-:W-:Y:S02]  /*ce20*/  F2FP.BF16.F32.PACK_AB R174, R197, R223 ;  /* 0x000000dfc5ae723e */ /* 0x000fe400000010ff */
[C---:B0-----:R-:W-:Y:S01]  /*ce30*/  FADD.FTZ R12, R20.reuse, R12 ;  /* 0x0000000c140c7221 */ /* 0x041fe20000010000 */
[----:B------:R-:W-:Y:S01]  /*ce40*/  F2FP.BF16.F32.PACK_AB R175, R20, R191 ;  /* 0x000000bf14af723e */ /* 0x000fe200000010ff */
[----:B---3--:R-:W-:Y:S06]  /*ce50*/  @!P0 BRA `(.L_x_714) ;  /* 0x0000000000048947 */ /* 0x008fec0003800000 */
[----:B------:R-:W-:Y:S01]  /*ce60*/  BPT.TRAP 0x1 ;  /* 0x000000040000795c */ /* 0x000fe20000300000 */
.L_x_714:
[----:B------:R0:W1:Y:S01]  /*ce70*/  SYNCS.PHASECHK.TRANS64.TRYWAIT P3, [R14+URZ+0x22850], R15 ;  /* 0x0228500f0e0075a7 */ /* 0x000062000806017f */
[----:B------:R-:W-:Y:S05]  /*ce80*/  @!P0 BRA `(.L_x_715) ;  /* 0x0000000000048947 */ /* 0x000fea0003800000 */
[----:B------:R-:W-:Y:S01]  /*ce90*/  BPT.TRAP 0x1 ;  /* 0x000000040000795c */ /* 0x000fe20000300000 */
.L_x_715:
[----:B------:R-:W-:Y:S04]  /*cea0*/  BSSY B0, `(.L_x_716) ;  /* 0x0000004000007945 */ /* 0x000fe80003800000 */
[----:B-1----:R-:W-:Y:S05]  /*ceb0*/  @P3 BRA `(.L_x_717) ;  /* 0x0000000000083947 */ /* 0x002fea0003800000 */
[----:B------:R-:W1:Y:S02]  /*cec0*/  SYNCS.PHASECHK.TRANS64.TRYWAIT P3, [R14+URZ+0x22850], R15 ;  /* 0x0228500f0e0075a7 */ /* 0x000e64000806017f */
[----:B-1----:R-:W-:Y:S05]  /*ced0*/  @!P3 BRA `(.L_x_718) ;  /* 0x000000dc00e8b947 */ /* 0x002fea0003800000 */
.L_x_717:
[----:B------:R-:W-:Y:S05]  /*cee0*/  BSYNC B0 ;  /* 0x0000000000007941 */ /* 0x000fea0003800000 */
.L_x_716:
[----:B------:R-:W2:Y:S01]  /*cef0*/  S2R R20, SR_TID.X ;  /* 0x0000000000147919 */ /* 0x000ea20000002100 */
[----:B------:R-:W-:Y:S05]  /*cf00*/  WARPSYNC.ALL ;  /* 0x0000000000007948 */ /* 0x000fea0003800000 */
[----:B------:R-:W-:Y:S02]  /*cf10*/  IMAD.MOV.U32 R178, RZ, RZ, 0xc00 ;  /* 0x00000c00ffb27424 */ /* 0x000fe400078e00ff */
[----:B------:R-:W-:Y:S02]  /*cf20*/  IMAD.MOV.U32 R179, RZ, RZ, 0x40000040 ;  /* 0x40000040ffb37424 */ /* 0x000fe400078e00ff */
[----:B------:R-:W-:-:S02]  /*cf30*/  IMAD R178, R200, R178, UR37 ;  /* 0x00000025c8b27e24 */ /* 0x000fc4000f8e02b2 */
[----:B01----:R-:W-:Y:S01]  /*cf40*/  @!P1 VIADD R14, R14, 0x22860 ;  /* 0x000228600e0e9836 */ /* 0x003fe20000000000 */
[----:B------:R-:W-:Y:S01]  /*cf50*/  R2UR UR7, R179 ;  /* 0x00000000b30772ca */ /* 0x000fe200000e0000 */
[----:B------:R-:W-:Y:S01]  /*cf60*/  IMAD.MOV.U32 R179, RZ, RZ, 0x40000040 ;  /* 0x40000040ffb37424 */ /* 0x000fe200078e00ff */
[----:B------:R-:W-:Y:S01]  /*cf70*/  R2UR UR6, R178 ;  /* 0x00000000b20672ca */ /* 0x000fe200000e0000 */
[----:B------:R-:W-:Y:S01]  /*cf80*/  IMAD.MOV.U32 R221, RZ, RZ, R176 ;  /* 0x000000ffffdd7224 */ /* 0x000fe200078e00b0 */
[----:B------:R-:W-:Y:S02]  /*cf90*/  @!P1 PRMT R14, RZ, 0x654, R14 ;  /* 0x00000654ff0e9816 */ /* 0x000fe4000000000e */
[----:B--2---:R-:W-:-:S05]  /*cfa0*/  SHF.R.U32.HI R20, RZ, 0x7, R20 ;  /* 0x00000007ff147819 */ /* 0x004fca0000011614 */
[----:B------:R-:W-:Y:S02]  /*cfb0*/  VIADD R15, R20, 0x8 ;  /* 0x00000008140f7836 */ /* 0x000fe40000000000 */
[----:B------:R-:W-:-:S03]  /*cfc0*/  IMAD.MOV.U32 R20, RZ, RZ, R177 ;  /* 0x000000ffff147224 */ /* 0x000fc600078e00b1 */
[----:B------:R0:W-:Y:S06]  /*cfd0*/  BAR.SYNC.DEFER_BLOCKING R15, 0x100 ;  /* 0x0004000f0000751d */ /* 0x0001ec0000010000 */
[----:B------:R-:W-:-:S06]  /*cfe0*/  WARPGROUP.ARRIVE ;  /* 0x00000000000079c5 */ /* 0x000fcc0000000000 */
[----:B------:R-:W-:Y:S03]  /*cff0*/  HGMMA.64x256x16.F32.BF16 R24, R152, gdesc[UR4].tnspB, R24, gsb0 ;  /* 0x43e0000498187df0 */ /* 0x000fe60008001818 */
[----:B------:R-:W-:Y:S02]  /*d000*/  WARPGROUP.DEPBAR.LE gsb0, 0x0 ;  /* 0x00008000000079c5 */ /* 0x000fe40000010000 */
[----:B------:R-:W-:Y:S01]  /*d010*/  VIADD R152, R178, 0x80 ;  /* 0x00000080b2987836 */ /* 0x000fe20000000000 */
[----:B------:R-:W-:Y:S01]  /*d020*/  WARPGROUP.ARRIVE ;  /* 0x00000000000079c5 */ /* 0x000fe20000000000 */
[----:B------:R-:W-:-:S03]  /*d030*/  IMAD.MOV.U32 R153, RZ, RZ, 0x40000040 ;  /* 0x40000040ff997424 */ /* 0x000fc600078e00ff */
[----:B------:R-:W-:Y:S01]  /*d040*/  R2UR UR6, R152 ;  /* 0x00000000980672ca */ /* 0x000fe200000e0000 */
[----:B------:R-:W-:Y:S01]  /*d050*/  VIADD R152, R178, 0x100 ;  /* 0x00000100b2987836 */ /* 0x000fe20000000000 */
[----:B------:R-:W-:Y:S01]  /*d060*/  R2UR UR7, R153 ;  /* 0x00000000990772ca */ /* 0x000fe200000e0000 */
[----:B------:R-:W-:-:S15]  /*d070*/  IMAD.MOV.U32 R153, RZ, RZ, 0x40000040 ;  /* 0x40000040ff997424 */ /* 0x000fde00078e00ff */
[----:B------:R-:W-:Y:S01]  /*d080*/  HGMMA.64x256x16.F32.BF16 R24, R156, gdesc[UR4].tnspB, R24, gsb0 ;  /* 0x43e000049c187df0 */ /* 0x000fe20008001818 */
[----:B------:R-:W-:Y:S01]  /*d090*/  R2UR UR6, R152 ;  /* 0x00000000980672ca */ /* 0x000fe200000e0000 */
[----:B------:R-:W-:Y:S01]  /*d0a0*/  VIADD R152, R178, 0x180 ;  /* 0x00000180b2987836 */ /* 0x000fe20000000000 */
[----:B------:R-:W-:Y:S01]  /*d0b0*/  R2UR UR7, R153 ;  /* 0x00000000990772ca */ /* 0x000fe200000e0000 */
[----:B------:R-:W-:Y:S01]  /*d0c0*/  IMAD.MOV.U32 R153, RZ, RZ, 0x40000040 ;  /* 0x40000040ff997424 */ /* 0x000fe200078e00ff */
[----:B------:R-:W-:Y:S02]  /*d0d0*/  WARPGROUP.DEPBAR.LE gsb0, 0x0 ;  /* 0x00008000000079c5 */ /* 0x000fe40000010000 */
[----:B------:R-:W-:-:S15]  /*d0e0*/  WARPGROUP.ARRIVE ;  /* 0x00000000000079c5 */ /* 0x000fde0000000000 */
[----:B------:R-:W-:-:S06]  /*d0f0*/  NOP ;  /* 0x0000000000007918 */ /* 0x000fcc0000000000 */
[----:B------:R-:W-:Y:S01]  /*d100*/  HGMMA.64x256x16.F32.BF16 R24, R160, gdesc[UR4].tnspB, R24, gsb0 ;  /* 0x43e00004a0187df0 */ /* 0x000fe20008001818 */
[----:B------:R-:W-:Y:S01]  /*d110*/  R2UR UR6, R152 ;  /* 0x00000000980672ca */ /* 0x000fe200000e0000 */
[C---:B------:R-:W-:Y:S01]  /*d120*/  VIADD R152, R178.reuse, 0x200 ;  /* 0x00000200b2987836 */ /* 0x040fe20000000000 */
[----:B------:R-:W-:Y:S01]  /*d130*/  R2UR UR7, R153 ;  /* 0x00000000990772ca */ /* 0x000fe200000e0000 */
[----:B------:R-:W-:Y:S02]  /*d140*/  IMAD.MOV.U32 R153, RZ, RZ, 0x40000040 ;  /* 0x40000040ff997424 */ /* 0x000fe400078e00ff */
[----:B------:R-:W-:Y:S01]  /*d150*/  VIADD R178, R178, 0x280 ;  /* 0x00000280b2b27836 */ /* 0x000fe20000000000 */
[----:B------:R-:W-:Y:S02]  /*d160*/  WARPGROUP.DEPBAR.LE gsb0, 0x0 ;  /* 0x00008000000079c5 */ /* 0x000fe40000010000 */
[----:B------:R-:W-:-:S15]  /*d170*/  WARPGROUP.ARRIVE ;  /* 0x00000000000079c5 */ /* 0x000fde0000000000 */
[----:B------:R-:W-:-:S04]  /*d180*/  NOP ;  /* 0x0000000000007918 */ /* 0x000fc80000000000 */
[----:B------:R-:W-:Y:S01]  /*d190*/  HGMMA.64x256x16.F32.BF16 R24, R164, gdesc[UR4].tnspB, R24, gsb0 ;  /* 0x43e00004a4187df0 */ /* 0x000fe20008001818 */
[----:B------:R-:W-:Y:S02]  /*d1a0*/  R2UR UR6, R152 ;  /* 0x00000000980672ca */ /* 0x000fe400000e0000 */
[----:B------:R-:W-:Y:S01]  /*d1b0*/  R2UR UR7, R153 ;  /* 0x00000000990772ca */ /* 0x000fe200000e0000 */
[----:B------:R-:W-:Y:S02]  /*d1c0*/  WARPGROUP.DEPBAR.LE gsb0, 0x0 ;  /* 0x00008000000079c5 */ /* 0x000fe40000010000 */
[----:B------:R-:W-:-:S15]  /*d1d0*/  WARPGROUP.ARRIVE ;  /* 0x00000000000079c5 */ /* 0x000fde0000000000 */
[----:B------:R-:W-:-:S07]  /*d1e0*/  NOP ;  /* 0x0000000000007918 */ /* 0x000fce0000000000 */
[----:B------:R-:W-:Y:S01]  /*d1f0*/  HGMMA.64x256x16.F32.BF16 R24, R168, gdesc[UR4].tnspB, R24, gsb0 ;  /* 0x43e00004a8187df0 */ /* 0x000fe20008001818 */
[----:B------:R-:W-:Y:S02]  /*d200*/  R2UR UR6, R178 ;  /* 0x00000000b20672ca */ /* 0x000fe400000e0000 */
[----:B------:R-:W-:Y:S01]  /*d210*/  R2UR UR7, R179 ;  /* 0x00000000b30772ca */ /* 0x000fe200000e0000 */
[----:B------:R-:W-:Y:S02]  /*d220*/  WARPGROUP.DEPBAR.LE gsb0, 0x0 ;  /* 0x00008000000079c5 */ /* 0x000fe40000010000 */
[----:B------:R-:W-:-:S15]  /*d230*/  WARPGROUP.ARRIVE ;  /* 0x00000000000079c5 */ /* 0x000fde0000000000 */
[----:B------:R-:W-:-:S07]  /*d240*/  NOP ;  /* 0x0000000000007918 */ /* 0x000fce0000000000 */
[----:B------:R-:W-:Y:S03]  /*d250*/  HGMMA.64x256x16.F32.BF16 R24, R172, gdesc[UR4].tnspB, R24, gsb0 ;  /* 0x43e00004ac187df0 */ /* 0x000fe60008001818 */
[----:B------:R-:W-:Y:S02]  /*d260*/  WARPGROUP.DEPBAR.LE gsb0, 0x0 ;  /* 0x00008000000079c5 */ /* 0x000fe40000010000 */
[----:B------:R0:W-:Y:S01]  /*d270*/  @!P1 SYNCS.ARRIVE.TRANS64.RED.A1T0 RZ, [R14+URZ], RZ ;  /* 0x000000ff0eff99a7 */ /* 0x0001e2000810043f */
[----:B------:R-:W-:Y:S05]  /*d280*/  @P2 BRA `(.L_x_719) ;  /* 0xffffffd800d42947 */ /* 0x000fea000383ffff */
.L_x_709:
[----:B------:R-:W-:Y:S05]  /*d290*/  WARPSYNC.ALL ;  /* 0x0000000000007948 */ /* 0x000fea0003800000 */
[----:B------:R-:W1:Y:S01]  /*d2a0*/  SHFL.BFLY PT, R0, R3, 0x2, 0x1f ;  /* 0x0c401f0003007f89 */ /* 0x000e6200000e0000 */
[----:B------:R-:W-:Y:S02]  /*d2b0*/  IMAD.MOV.U32 R20, RZ, RZ, -0x800000 ;  /* 0xff800000ff147424 */ /* 0x000fe400078e00ff */
[----:B------:R-:W-:Y:S01]  /*d2c0*/  IMAD.MOV.U32 R4, RZ, RZ, RZ ;  /* 0x000000ffff047224 */ /* 0x000fe200078e00ff */
[----:B------:R2:W-:Y:S06]  /*d2d0*/  BAR.ARV R194, 0x100 ;  /* 0x000400c20000751d */ /* 0x0005ec0000002000 */
[----:B------:R-:W-:-:S02]  /*d2e0*/  VIADD R200, R200, 0x1 ;  /* 0x00000001c8c87836 */ /* 0x000fc40000000000 */
[----:B------:R-:W-:Y:S06]  /*d2f0*/  BAR.ARV 0x8, 0x180 ;  /* 0x0206000000007b1d */ /* 0x000fec0000002000 */
[----:B------:R-:W-:Y:S01]  /*d300*/  ISETP.NE.AND P1, PT, R200, 0x2, PT ;  /* 0x00000002c800780c */ /* 0x000fe20003f25270 */
[----:B------:R-:W-:-:S03]  /*d310*/  VIADD R217, R217, 0x1 ;  /* 0x00000001d9d97836 */ /* 0x000fc60000000000 */
[----:B------:R-:W-:Y:S01]  /*d320*/  SEL R200, R200, RZ, P1 ;  /* 0x000000ffc8c87207 */ /* 0x000fe20000800000 */
[----:B-1----:R-:W-:-:S05]  /*d330*/  FADD.FTZ R0, R0, R3 ;  /* 0x0000000300007221 */ /* 0x002fca0000010000 */
[----:B------:R-:W1:Y:S02]  /*d340*/  SHFL.BFLY PT, R5, R0, 0x1, 0x1f ;  /* 0x0c201f0000057f89 */ /* 0x000e6400000e0000 */
[----:B-1----:R-:W-:-:S05]  /*d350*/  FADD.FTZ R7, R0, R5 ;  /* 0x0000000500077221 */ /* 0x002fca0000010000 */
[----:B------:R-:W-:-:S13]  /*d360*/  FSETP.NE.FTZ.AND P0, PT, R7, RZ, PT ;  /* 0x000000ff0700720b */ /* 0x000fda0003f15000 */
[----:B------:R-:W1:Y:S01]  /*d370*/  @P0 MUFU.LG2 R5, R7 ;  /* 0x0000000700050308 */ /* 0x000e620000000c00 */
[----:B------:R-:W-:-:S07]  /*d380*/  @P0 FMUL.FTZ R3, R21, 0.69314718246459960938 ;  /* 0x3f31721815030820 */ /* 0x000fce0000410000 */
[----:B------:R-:W3:Y:S01]  /*d390*/  @P0 MUFU.RCP R4, R7 ;  /* 0x0000000700040308 */ /* 0x000ee20000001000 */
[----:B-1----:R-:W-:-:S04]  /*d3a0*/  @P0 FMUL.FTZ R6, R5, 0.69314718246459960938 ;  /* 0x3f31721805060820 */ /* 0x002fc80000410000 */
[----:B------:R-:W-:Y:S02]  /*d3b0*/  @P0 FFMA.FTZ R20, R3, R176, R6 ;  /* 0x000000b003140223 */ /* 0x000fe40000010006 */
[----:B------:R-:W1:Y:S01]  /*d3c0*/  SHFL.BFLY PT, R3, R12, 0x2, 0x1f ;  /* 0x0c401f000c037f89 */ /* 0x000e6200000e0000 */
        /* <DEDUP_REMOVED lines=22> */
[----:B-1----:R-:W-:Y:S01]  /*d530*/  FADD.FTZ R5, R3, R12 ;  /* 0x0000000c03057221 */ /* 0x002fe20000010000 */
[-C--:B------:R-:W-:Y:S01]  /*d540*/  FMUL.FTZ R68, R68, R4.reuse ;  /* 0x0000000444447220 */ /* 0x080fe20000410000 */
[-C--:B------:R-:W-:Y:S01]  /*d550*/  FMUL.FTZ R69, R69, R4.reuse ;  /* 0x0000000445457220 */ /* 0x080fe20000410000 */
[-C--:B------:R-:W-:Y:S01]  /*d560*/  FMUL.FTZ R72, R72, R4.reuse ;  /* 0x0000000448487220 */ /* 0x080fe20000410000 */
[-C--:B------:R-:W-:Y:S01]  /*d570*/  FMUL.FTZ R73, R73, R4.reuse ;  /* 0x0000000449497220 */ /* 0x080fe20000410000 */
[----:B------:R-:W1:Y:S01]  /*d580*/  SHFL.BFLY PT, R0, R5, 0x1, 0x1f ;  /* 0x0c201f0005007f89 */ /* 0x000e6200000e0000 */
        /* <DEDUP_REMOVED lines=24> */
[----:B------:R-:W-:Y:S01]  /*d710*/  IMAD.MOV.U32 R0, RZ, RZ, RZ ;  /* 0x000000ffff007224 */ /* 0x000fe200078e00ff */
[----:B------:R-:W-:Y:S01]  /*d720*/  SEL R5, RZ, 0x1, P1 ;  /* 0x00000001ff057807 */ /* 0x000fe20000800000 */
[-C--:B------:R-:W-:Y:S01]  /*d730*/  FMUL.FTZ R121, R121, R4.reuse ;  /* 0x0000000479797220 */ /* 0x080fe20000410000 */
[-C--:B------:R-:W-:Y:S01]  /*d740*/  FMUL.FTZ R124, R124, R4.reuse ;  /* 0x000000047c7c7220 */ /* 0x080fe20000410000 */
[----:B------:R-:W-:Y:S01]  /*d750*/  FSETP.NE.FTZ.AND P0, PT, R8, RZ, PT ;  /* 0x000000ff0800720b */ /* 0x000fe20003f15000 */
        /* <DEDUP_REMOVED lines=12> */
[----:B------:R-:W1:Y:S01]  /*d820*/  @P0 MUFU.LG2 R3, R8 ;  /* 0x0000000800030308 */ /* 0x000e620000000c00 */
[----:B------:R-:W-:Y:S01]  /*d830*/  @P0 FMUL.FTZ R21, R21, 0.69314718246459960938 ;  /* 0x3f31721815150820 */ /* 0x000fe20000410000 */
[----:B------:R-:W-:Y:S01]  /*d840*/  FMUL.FTZ R149, R149, R4 ;  /* 0x0000000495957220 */ /* 0x000fe20000410000 */
[----:B------:R-:W-:-:S05]  /*d850*/  LOP3.LUT R204, R204, R5, RZ, 0x3c, !PT ;  /* 0x00000005cccc7212 */ /* 0x000fca00078e3cff */
[----:B------:R-:W3:Y:S01]  /*d860*/  @P0 MUFU.RCP R0, R8 ;  /* 0x0000000800000308 */ /* 0x000ee20000001000 */
[----:B-1----:R-:W-:Y:S01]  /*d870*/  @P0 FMUL.FTZ R6, R3, 0.69314718246459960938 ;  /* 0x3f31721803060820 */ /* 0x002fe20000410000 */
[----:B------:R-:W-:-:S03]  /*d880*/  IMAD.MOV.U32 R3, RZ, RZ, -0x800000 ;  /* 0xff800000ff037424 */ /* 0x000fc600078e00ff */
[----:B------:R-:W-:Y:S01]  /*d890*/  @P0 FFMA.FTZ R3, R21, R177, R6 ;  /* 0x000000b115030223 */ /* 0x000fe20000010006 */
[----:B------:R-:W-:Y:S01]  /*d8a0*/  PLOP3.LUT P0, PT, PT, PT, PT, 0x8, 0x0 ;  /* 0x000000000000781c */ /* 0x000fe20003f0e170 */
        /* <DEDUP_REMOVED lines=63> */
[----:B--2---:R-:W-:-:S07]  /*dca0*/  FMUL.FTZ R151, R151, R0 ;  /* 0x0000000097977220 */ /* 0x004fce0000410000 */
.L_x_668:
[----:B------:R-:W-:Y:S05]  /*dcb0*/  WARPSYNC.ALL ;  /* 0x0000000000007948 */ /* 0x000fea0003800000 */
[----:B------:R-:W1:Y:S08]  /*dcc0*/  S2UR UR5, SR_CgaCtaId ;  /* 0x00000000000579c3 */ /* 0x000e700000008800 */
[----:B------:R-:W-:Y:S06]  /*dcd0*/  BAR.SYNC.DEFER_BLOCKING 0x5, 0x180 ;  /* 0x0146000000007b1d */ /* 0x000fec0000010000 */
[----:B------:R-:W-:Y:S01]  /*dce0*/  UMOV UR4, 0x400 ;  /* 0x0000040000047882 */ /* 0x000fe20000000000 */
[----:B------:R-:W-:Y:S01]  /*dcf0*/  BSSY B0, `(.L_x_720) ;  /* 0x00004e0000007945 */ /* 0x000fe20003800000 */
[----:B-1----:R-:W-:-:S06]  /*dd00*/  ULEA UR4, UR5, UR4, 0x18 ;  /* 0x0000000405047291 */ /* 0x002fcc000f8ec03f */
[----:B------:R-:W-:-:S05]  /*dd10*/  IMAD.U32 R19, RZ, RZ, UR4 ;  /* 0x00000004ff137e24 */ /* 0x000fca000f8e00ff */
[----:B-----5:R1:W2:Y:S01]  /*dd20*/  LDS.128 R152, [R19+0x228d0] ;  /* 0x0228d00013987984 */ /* 0x0202a20000000c00 */
[----:B------:R-:W-:Y:S06]  /*dd30*/  BAR.ARV 0x4, 0x180 ;  /* 0x0106000000007b1d */ /* 0x000fec0000002000 */
[----:B------:R-:W-:Y:S05]  /*dd40*/  @P0 BRA `(.L_x_721) ;  /* 0x0000003c00940947 */ /* 0x000fea0003800000 */
[----:B------:R-:W0:Y:S01]  /*dd50*/  LDL R4, [R1+0x70] ;  /* 0x0000700001047983 */ /* 0x000e220000100800 */
[C---:B------:R-:W-:Y:S01]  /*dd60*/  ISETP.NE.AND P0, PT, R212.reuse, RZ, PT ;  /* 0x000000ffd400720c */ /* 0x040fe20003f05270 */
[----:B------:R-:W-:Y:S01]  /*dd70*/  ULDC UR4, c[0x0][0xad4] ;  /* 0x0002b50000047ab9 */ /* 0x000fe20000000800 */
[----:B------:R-:W-:Y:S01]  /*dd80*/  F2FP.BF16.F32.PACK_AB R6, R29, R28 ;  /* 0x0000001c1d06723e */ /* 0x000fe200000010ff */
[----:B------:R-:W3:Y:S01]  /*dd90*/  S2R R0, SR_SWINHI ;  /* 0x0000000000007919 */ /* 0x000ee20000002f00 */
[----:B------:R-:W-:Y:S01]  /*dda0*/  SEL R212, R212, UR4, P0 ;  /* 0x00000004d4d47c07 */ /* 0x000fe20008000000 */
[----:B------:R-:W-:Y:S05]  /*ddb0*/  WARPSYNC.ALL ;  /* 0x0000000000007948 */ /* 0x000fea0003800000 */
[----:B------:R-:W-:Y:S01]  /*ddc0*/  F2FP.BF16.F32.PACK_AB R7, R31, R30 ;  /* 0x0000001e1f07723e */ /* 0x000fe200000010ff */
[----:B------:R-:W-:Y:S01]  /*ddd0*/  ULDC.64 UR4, c[0x0][0xc00] ;  /* 0x0003000000047ab9 */ /* 0x000fe20000000a00 */
[----:B------:R-:W-:Y:S01]  /*dde0*/  F2FP.BF16.F32.PACK_AB R8, R33, R32 ;  /* 0x000000202108723e */ /* 0x000fe200000010ff */
[----:B------:R-:W-:Y:S01]  /*ddf0*/  ULDC.64 UR6, c[0x0][0xc08] ;  /* 0x0003020000067ab9 */ /* 0x000fe20000000a00 */
[----:B------:R-:W-:-:S02]  /*de00*/  F2FP.BF16.F32.PACK_AB R9, R35, R34 ;  /* 0x000000222309723e */ /* 0x000fc400000010ff */
[----:B------:R-:W-:Y:S02]  /*de10*/  F2FP.BF16.F32.PACK_AB R10, R37, R36 ;  /* 0x00000024250a723e */ /* 0x000fe400000010ff */
[----:B------:R-:W-:Y:S01]  /*de20*/  F2FP.BF16.F32.PACK_AB R11, R39, R38 ;  /* 0x00000026270b723e */ /* 0x000fe200000010ff */
[----:B------:R-:W-:Y:S01]  /*de30*/  BAR.SYNC.DEFER_BLOCKING 0x1, 0x100 ;  /* 0x0044000000007b1d */ /* 0x000fe20000010000 */
[----:B------:R-:W-:-:S04]  /*de40*/  ISETP.NE.U32.AND P1, PT, RZ, UR4, PT ;  /* 0x00000004ff007c0c */ /* 0x000fc8000bf25070 */
[----:B------:R-:W-:Y:S02]  /*de50*/  ISETP.NE.AND.EX P1, PT, RZ, UR5, PT, P1 ;  /* 0x00000005ff007c0c */ /* 0x000fe4000bf25310 */
[----:B------:R-:W-:Y:S02]  /*de60*/  MOV R12, R19 ;  /* 0x00000013000c7202 */ /* 0x000fe40000000f00 */
[----:B---3--:R-:W-:-:S03]  /*de70*/  MOV R13, R0 ;  /* 0x00000000000d7202 */ /* 0x008fc60000000f00 */
[----:B0-----:R-:W-:-:S04]  /*de80*/  IMAD.WIDE R14, R4, 0x2, R12 ;  /* 0x00000002040e7825 */ /* 0x001fc800078e020c */
[----:B------:R-:W-:Y:S01]  /*de90*/  IMAD.MOV.U32 R5, RZ, RZ, R15 ;  /* 0x000000ffff057224 */ /* 0x000fe200078e000f */
[----:B------:R-:W-:-:S04]  /*dea0*/  LOP3.LUT R0, R14, 0x380, RZ, 0xc0, !PT ;  /* 0x000003800e007812 */ /* 0x000fc800078ec0ff */
[----:B------:R-:W-:-:S04]  /*deb0*/  SHF.R.U64 R0, R0, 0x3, RZ ;  /* 0x0000000300007819 */ /* 0x000fc800000012ff */
[----:B------:R-:W-:-:S04]  /*dec0*/  LOP3.LUT R4, R0, R14, RZ, 0x3c, !PT ;  /* 0x0000000e00047212 */ /* 0x000fc800078e3cff */
[----:B------:R-:W-:Y:S02]  /*ded0*/  MOV R0, R4 ;  /* 0x0000000400007202 */ /* 0x000fe40000000f00 */
[----:B------:R-:W-:Y:S02]  /*dee0*/  F2FP.BF16.F32.PACK_AB R4, R25, R24 ;  /* 0x000000181904723e */ /* 0x000fe400000010ff */
[----:B------:R-:W-:-:S05]  /*def0*/  F2FP.BF16.F32.PACK_AB R5, R27, R26 ;  /* 0x0000001a1b05723e */ /* 0x000fca00000010ff */
[----:B------:R0:W-:Y:S02]  /*df00*/  STSM.16.M88.4 [R0], R4 ;  /* 0x0000000400007844 */ /* 0x0001e40000000200 */
[----:B0-----:R-:W-:Y:S02]  /*df10*/  IADD3 R4, P0, R14, 0x20, RZ ;  /* 0x000000200e047810 */ /* 0x001fe40007f1e0ff */
[----:B------:R-:W-:Y:S02]  /*df20*/  F2FP.BF16.F32.PACK_AB R6, R45, R44 ;  /* 0x0000002c2d06723e */ /* 0x000fe400000010ff */
[----:B------:R-:W-:Y:S01]  /*df30*/  LOP3.LUT R0, R4, 0x380, RZ, 0xc0, !PT ;  /* 0x0000038004007812 */ /* 0x000fe200078ec0ff */
[----:B------:R-:W-:Y:S01]  /*df40*/  IMAD.X R5, RZ, RZ, R15, P0 ;  /* 0x000000ffff057224 */ /* 0x000fe200000e060f */
[----:B------:R-:W-:Y:S02]  /*df50*/  F2FP.BF16.F32.PACK_AB R7, R47, R46 ;  /* 0x0000002e2f07723e */ /* 0x000fe400000010ff */
[----:B------:R-:W-:-:S04]  /*df60*/  SHF.R.U64 R0, R0, 0x3, RZ ;  /* 0x0000000300007819 */ /* 0x000fc800000012ff */
[----:B------:R-:W-:-:S04]  /*df70*/  LOP3.LUT R4, R0, R4, RZ, 0x3c, !PT ;  /* 0x0000000400047212 */ /* 0x000fc800078e3cff */
[----:B------:R-:W-:-:S05]  /*df80*/  MOV R4, R4 ;  /* 0x0000000400047202 */ /* 0x000fca0000000f00 */
[----:B------:R0:W-:Y:S02]  /*df90*/  STSM.16.M88.4 [R4], R8 ;  /* 0x0000000804007844 */ /* 0x0001e40000000200 */
[----:B0-----:R-:W-:Y:S02]  /*dfa0*/  IADD3 R4, P0, R14, 0x40, RZ ;  /* 0x000000400e047810 */ /* 0x001fe40007f1e0ff */
[----:B------:R-:W-:Y:S02]  /*dfb0*/  F2FP.BF16.F32.PACK_AB R8, R49, R48 ;  /* 0x000000303108723e */ /* 0x000fe400000010ff */
[----:B------:R-:W-:Y:S01]  /*dfc0*/  LOP3.LUT R0, R4, 0x380, RZ, 0xc0, !PT ;  /* 0x0000038004007812 */ /* 0x000fe200078ec0ff */
[----:B------:R-:W-:Y:S01]  /*dfd0*/  IMAD.X R5, RZ, RZ, R15, P0 ;  /* 0x000000ffff057224 */ /* 0x000fe200000e060f */
[----:B------:R-:W-:Y:S02]  /*dfe0*/  F2FP.BF16.F32.PACK_AB R9, R51, R50 ;  /* 0x000000323309723e */ /* 0x000fe400000010ff */
[----:B------:R-:W-:-:S02]  /*dff0*/  SHF.R.U64 R0, R0, 0x3, RZ ;  /* 0x0000000300007819 */ /* 0x000fc400000012ff */
[----:B------:R-:W-:Y:S02]  /*e000*/  F2FP.BF16.F32.PACK_AB R10, R53, R52 ;  /* 0x00000034350a723e */ /* 0x000fe400000010ff */
[----:B------:R-:W-:Y:S02]  /*e010*/  LOP3.LUT R4, R0, R4, RZ, 0x3c, !PT ;  /* 0x0000000400047212 */ /* 0x000fe400078e3cff */
[----:B------:R-:W-:Y:S02]  /*e020*/  F2FP.BF16.F32.PACK_AB R11, R55, R54 ;  /* 0x00000036370b723e */ /* 0x000fe400000010ff */
        /* <DEDUP_REMOVED lines=136> */
[----:B0-----:R-:W-:-:S04]  /*e8b0*/  IADD3 R0, P0, R14, 0xc060, RZ ;  /* 0x0000c0600e007810 */ /* 0x001fc80007f1e0ff */
[----:B------:R-:W-:Y:S01]  /*e8c0*/  LOP3.LUT R4, R0, 0x380, RZ, 0xc0, !PT ;  /* 0x0000038000047812 */ /* 0x000fe200078ec0ff */
[----:B------:R-:W-:Y:S01]  /*e8d0*/  IMAD.X R15, RZ, RZ, R15, P0 ;  /* 0x000000ffff0f7224 */ /* 0x000fe200000e060f */
[----:B------:R-:W-:Y:S02]  /*e8e0*/  IADD3 R6, P0, R214, UR4, RZ ;  /* 0x00000004d6067c10 */ /* 0x000fe4000ff1e0ff */
[----:B------:R-:W-:Y:S02]  /*e8f0*/  SHF.R.U64 R4, R4, 0x3, RZ ;  /* 0x0000000304047819 */ /* 0x000fe400000012ff */
[----:B------:R-:W-:Y:S02]  /*e900*/  IADD3.X R7, R215, UR5, RZ, P0, !PT ;  /* 0x00000005d7077c10 */ /* 0x000fe400087fe4ff */
[----:B------:R-:W-:Y:S01]  /*e910*/  LOP3.LUT R14, R4, R0, RZ, 0x3c, !PT ;  /* 0x00000000040e7212 */ /* 0x000fe200078e3cff */
[----:B------:R-:W-:-:S03]  /*e920*/  IMAD.MOV.U32 R4, RZ, RZ, RZ ;  /* 0x000000ffff047224 */ /* 0x000fc600078e00ff */
[----:B------:R-:W-:Y:S02]  /*e930*/  MOV R14, R14 ;  /* 0x0000000e000e7202 */ /* 0x000fe40000000f00 */
[----:B------:R-:W-:-:S03]  /*e940*/  ISETP.NE.U32.AND P0, PT, RZ, UR6, PT ;  /* 0x00000006ff007c0c */ /* 0x000fc6000bf05070 */
[----:B------:R0:W-:Y:S01]  /*e950*/  STSM.16.M88.4 [R14], R8 ;  /* 0x000000080e007844 */ /* 0x0001e20000000200 */
[----:B------:R-:W-:Y:S01]  /*e960*/  BAR.SYNC.DEFER_BLOCKING 0x1, 0x100 ;  /* 0x0044000000007b1d */ /* 0x000fe20000010000 */
[----:B------:R-:W-:-:S13]  /*e970*/  ISETP.NE.AND.EX P0, PT, RZ, UR7, PT, P0 ;  /* 0x00000007ff007c0c */ /* 0x000fda000bf05300 */
[----:B------:R-:W-:Y:S01]  /*e980*/  @P0 IADD3 R214, P2, R214, UR6, RZ ;  /* 0x00000006d6d60c10 */ /* 0x000fe2000ff5e0ff */
[----:B------:R-:W-:Y:S02]  /*e990*/  ULDC UR6, c[0x0][0xa88] ;  /* 0x0002a20000067ab9 */ /* 0x000fe40000000800 */
[----:B------:R-:W-:Y:S01]  /*e9a0*/  IMAD.U32 R0, RZ, RZ, UR6 ;  /* 0x00000006ff007e24 */ /* 0x000fe2000f8e00ff */
[----:B------:R-:W-:Y:S01]  /*e9b0*/  @P0 IADD3.X R215, R215, UR7, RZ, P2, !PT ;  /* 0x00000007d7d70c10 */ /* 0x000fe200097fe4ff */
[----:B------:R3:W5:Y:S04]  /*e9c0*/  @P1 LDG.E R4, desc[UR40][R6.64] ;  /* 0x0000002806041981 */ /* 0x000768000c1e1900 */
[----:B------:R3:W5:Y:S01]  /*e9d0*/  @P0 LDG.E R0, desc[UR40][R214.64] ;  /* 0x00000028d6000981 */ /* 0x000762000c1e1900 */
[----:B------:R-:W-:Y:S01]  /*e9e0*/  IMAD.MOV.U32 R15, RZ, RZ, 0x9b8 ;  /* 0x000009b8ff0f7424 */ /* 0x000fe200078e00ff */
[----:B------:R-:W-:-:S04]  /*e9f0*/  ISETP.GT.AND P2, PT, R212, 0x1, PT ;  /* 0x00000001d400780c */ /* 0x000fc80003f44270 */
[----:B------:R-:W-:-:S04]  /*ea00*/  SEL R15, R15, 0x978, P2 ;  /* 0x000009780f0f7807 */ /* 0x000fc80001000000 */
[----:B0-----:R3:W0:Y:S08]  /*ea10*/  LDC.64 R10, c[0x0][R15+0x220] ;  /* 0x000088000f0a7b82 */ /* 0x0016300000000a00 */
[----:B------:R3:W4:Y:S01]  /*ea20*/  LDC.64 R8, c[0x0][R15+0x218] ;  /* 0x000086000f087b82 */ /* 0x0007220000000a00 */
[----:B------:R-:W-:Y:S05]  /*ea30*/  @P0 BRA `(.L_x_722) ;  /* 0x0000000000100947 */ /* 0x000fea0003800000 */
[----:B------:R-:W-:Y:S05]  /*ea40*/  @!P1 BRA `(.L_x_722) ;  /* 0x00000000000c9947 */ /* 0x000fea0003800000 */
[----:B-----5:R-:W2:Y:S04]  /*ea50*/  LDG.E R0, desc[UR40][R6.64] ;  /* 0x0000002806007981 */ /* 0x020ea8000c1e1900 */
[----:B---3--:R-:W2:Y:S02]  /*ea60*/  LDG.E R6, desc[UR40][R6.64+0x4] ;  /* 0x0000042806067981 */ /* 0x008ea4000c1e1900 */
[----:B--2---:R-:W-:-:S07]  /*ea70*/  IMAD.IADD R0, R6, 0x1, -R0 ;  /* 0x0000000106007824 */ /* 0x004fce00078e0a00 */
.L_x_722:
[----:B------:R-:W2:Y:S01]  /*ea80*/  LDL.LU R5, [R1+0x4c] ;  /* 0x00004c0001057983 */ /* 0x000ea20000300800 */
[----:B------:R-:W1:Y:S03]  /*ea90*/  LDC R157, c[0x0][0xbe8] ;  /* 0x0002fa00ff9d7b82 */ /* 0x000e660000000800 */
[----:B------:R-:W2:Y:S01]  /*eaa0*/  LDL R160, [R1+0x6c] ;  /* 0x00006c0001a07983 */ /* 0x000ea20000100800 */
[----:B------:R-:W-:-:S03]  /*eab0*/  ISETP.NE.U32.AND P0, PT, RZ, UR4, PT ;  /* 0x00000004ff007c0c */ /* 0x000fc6000bf05070 */
[----:B------:R-:W2:Y:S01]  /*eac0*/  LDL R159, [R1+0x68] ;  /* 0x00006800019f7983 */ /* 0x000ea20000100800 */
[----:B---3--:R-:W3:Y:S01]  /*ead0*/  LDC.64 R6, c[0x0][R15+0x228] ;  /* 0x00008a000f067b82 */ /* 0x008ee20000000a00 */
[----:B------:R-:W-:Y:S02]  /*eae0*/  ISETP.NE.AND.EX P0, PT, RZ, UR5, PT, P0 ;  /* 0x00000005ff007c0c */ /* 0x000fe4000bf05300 */
[----:B------:R-:W3:Y:S02]  /*eaf0*/  LDL R158, [R1+0x54] ;  /* 0x00005400019e7983 */ /* 0x000ee40000100800 */
[----:B------:R-:W-:Y:S02]  /*eb00*/  SEL R213, R213, RZ, !P0 ;  /* 0x000000ffd5d57207 */ /* 0x000fe40004000000 */
[----:B-1----:R-:W-:-:S03]  /*eb10*/  ISETP.NE.AND P1, PT, R157, 0x1, PT ;  /* 0x000000019d00780c */ /* 0x002fc60003f25270 */
[----:B0-----:R-:W-:Y:S02]  /*eb20*/  IMAD R11, R11, R213, RZ ;  /* 0x000000d50b0b7224 */ /* 0x001fe400078e02ff */
[----:B----4-:R-:W-:-:S08]  /*eb30*/  IMAD R14, R9, R211, RZ ;  /* 0x000000d3090e7224 */ /* 0x010fd000078e02ff */
[----:B--2---:R-:W0:Y:S01]  /*eb40*/  @P1 LDC R152, c[0x0][0xbec] ;  /* 0x0002fb00ff981b82 */ /* 0x004e220000000800 */
[----:B------:R-:W-:-:S07]  /*eb50*/  IMAD.WIDE.U32 R8, R8, R211, RZ ;  /* 0x000000d308087225 */ /* 0x000fce00078e00ff */
[----:B------:R-:W1:Y:S01]  /*eb60*/  @P1 LDC R156, c[0x0][0xbf0] ;  /* 0x0002fc00ff9c1b82 */ /* 0x000e620000000800 */
[----:B------:R-:W-:Y:S02]  /*eb70*/  IMAD.IADD R14, R9, 0x1, R14 ;  /* 0x00000001090e7824 */ /* 0x000fe400078e020e */
[----:B-----5:R-:W-:Y:S01]  /*eb80*/  IMAD R0, R0, R157, RZ ;  /* 0x0000009d00007224 */ /* 0x020fe200078e02ff */
[----:B------:R-:W-:-:S05]  /*eb90*/  SEL R5, R5, RZ, !P0 ;  /* 0x000000ff05057207 */ /* 0x000fca0004000000 */
[C---:B------:R-:W-:Y:S02]  /*eba0*/  IMAD R5, R10.reuse, R5, R11 ;  /* 0x000000050a057224 */ /* 0x040fe400078e020b */
[----:B------:R-:W-:-:S04]  /*ebb0*/  IMAD.WIDE.U32 R10, R10, R213, RZ ;  /* 0x000000d50a0a7225 */ /* 0x000fc800078e00ff */
[----:B------:R-:W-:Y:S01]  /*ebc0*/  IMAD.IADD R11, R11, 0x1, R5 ;  /* 0x000000010b0b7824 */ /* 0x000fe200078e0205 */
[--C-:B------:R-:W-:Y:S02]  /*ebd0*/  IADD3 R10, P0, P3, R10, R8, R4.reuse ;  /* 0x000000080a0a7210 */ /* 0x100fe40007b1e004 */
[----:B------:R-:W-:Y:S02]  /*ebe0*/  SHF.R.S32.HI R5, RZ, 0x1f, R4 ;  /* 0x0000001fff057819 */ /* 0x000fe40000011404 */
[----:B------:R-:W-:Y:S02]  /*ebf0*/  SEL R8, R219, RZ, P2 ;  /* 0x000000ffdb087207 */ /* 0x000fe40001000000 */
[----:B------:R-:W-:Y:S01]  /*ec00*/  IADD3.X R11, R11, R14, R5, P0, P3 ;  /* 0x0000000e0b0b7210 */ /* 0x000fe200007e6405 */
[----:B------:R-:W-:Y:S02]  /*ec10*/  IMAD R14, R218, 0x80, R160 ;  /* 0x00000080da0e7824 */ /* 0x000fe400078e02a0 */
[----:B---3--:R-:W-:-:S02]  /*ec20*/  IMAD R21, R7, R8, RZ ;  /* 0x0000000807157224 */ /* 0x008fc400078e02ff */
[----:B------:R-:W-:-:S04]  /*ec30*/  IMAD.WIDE.U32 R8, R6, R8, RZ ;  /* 0x0000000806087225 */ /* 0x000fc800078e00ff */
[----:B0-----:R-:W-:-:S04]  /*ec40*/  @P1 IMAD.HI.U32 R6, R14, R152, RZ ;  /* 0x000000980e061227 */ /* 0x001fc800078e00ff */
[----:B------:R-:W-:Y:S01]  /*ec50*/  IMAD.MOV.U32 R152, RZ, RZ, R14 ;  /* 0x000000ffff987224 */ /* 0x000fe200078e000e */
[----:B-1----:R-:W-:Y:S02]  /*ec60*/  @P1 SHF.R.U32.HI R152, RZ, R156, R6 ;  /* 0x0000009cff981219 */ /* 0x002fe40000011606 */
[----:B------:R0:W1:Y:S03]  /*ec70*/  LDC.64 R6, c[0x0][R15+0x210] ;  /* 0x000084000f067b82 */ /* 0x0000660000000a00 */
[----:B0-----:R-:W-:-:S04]  /*ec80*/  IMAD.MOV R15, RZ, RZ, -R152 ;  /* 0x000000ffff0f7224 */ /* 0x001fc800078e0a98 */
[----:B------:R-:W-:Y:S01]  /*ec90*/  IMAD R15, R157, R15, R14 ;  /* 0x0000000f9d0f7224 */ /* 0x000fe200078e020e */
[----:B------:R-:W-:Y:S01]  /*eca0*/  IADD3 R8, P0, P3, R152, R10, R8 ;  /* 0x0000000a98087210 */ /* 0x000fe20007b1e008 */
[----:B------:R-:W-:Y:S01]  /*ecb0*/  IMAD.IADD R21, R9, 0x1, R21 ;  /* 0x0000000109157824 */ /* 0x000fe200078e0215 */
[----:B------:R-:W-:Y:S02]  /*ecc0*/  SHF.R.S32.HI R9, RZ, 0x1f, R152 ;  /* 0x0000001fff097819 */ /* 0x000fe40000011498 */
[----:B------:R-:W-:Y:S02]  /*ecd0*/  SHF.R.S32.HI R10, RZ, 0x1f, R15 ;  /* 0x0000001fff0a7819 */ /* 0x000fe4000001140f */
[----:B------:R-:W-:Y:S01]  /*ece0*/  IADD3.X R9, R9, R11, R21, P0, P3 ;  /* 0x0000000b09097210 */ /* 0x000fe200007e6415 */
[----:B-1----:R-:W-:-:S04]  /*ecf0*/  IMAD R7, R7, R15, RZ ;  /* 0x0000000f07077224 */ /* 0x002fc800078e02ff */
[C---:B------:R-:W-:Y:S02]  /*ed00*/  IMAD R7, R6.reuse, R10, R7 ;  /* 0x0000000a06077224 */ /* 0x040fe400078e0207 */
[----:B------:R-:W0:Y:S01]  /*ed10*/  LDC.64 R10, c[0x0][0xba8] ;  /* 0x0002ea00ff0a7b82 */ /* 0x000e220000000a00 */
[----:B------:R-:W-:-:S07]  /*ed20*/  IMAD.WIDE.U32 R8, R6, R15, R8 ;  /* 0x0000000f06087225 */ /* 0x000fce00078e0008 */
[----:B0-----:R-:W0:Y:S08]  /*ed30*/  @!P2 LDC R10, c[0x0][0xb50] ;  /* 0x0002d400ff0aab82 */ /* 0x001e300000000800 */
[----:B------:R-:W1:Y:S01]  /*ed40*/  @!P2 LDC R11, c[0x0][0xb54] ;  /* 0x0002d500ff0bab82 */ /* 0x000e620000000800 */
[----:B------:R-:W-:Y:S02]  /*ed50*/  IMAD.IADD R7, R9, 0x1, R7 ;  /* 0x0000000109077824 */ /* 0x000fe400078e0207 */
[----:B------:R-:W-:Y:S01]  /*ed60*/  IMAD R21, R218, 0x80, R159 ;  /* 0x00000080da157824 */ /* 0x000fe200078e029f */
[----:B0-----:R-:W-:-:S04]  /*ed70*/  LEA R10, P0, R8, R10, 0x2 ;  /* 0x0000000a080a7211 */ /* 0x001fc800078010ff */
[----:B-1----:R-:W-:Y:S01]  /*ed80*/  LEA.HI.X R11, R8, R11, R7, 0x2, P0 ;  /* 0x0000000b080b7211 */ /* 0x002fe200000f1407 */
[----:B------:R-:W-:Y:S04]  /*ed90*/  SHFL.IDX PT, R6, R10, RZ, 0x1c1f ;  /* 0x001c1fff0a067589 */ /* 0x000fe800000e0000 */
[----:B------:R-:W0:Y:S04]  /*eda0*/  SHFL.IDX PT, R7, R11, RZ, 0x1c1f ;  /* 0x001c1fff0b077589 */ /* 0x000e2800000e0000 */
[----:B------:R1:W-:Y:S04]  /*edb0*/  SHFL.IDX PT, R8, R10, 0x1, 0x1c1f ;  /* 0x003c1f000a087f89 */ /* 0x0003e800000e0000 */
[----:B------:R-:W2:Y:S01]  /*edc0*/  SHFL.IDX PT, R9, R11, 0x1, 0x1c1f ;  /* 0x003c1f000b097f89 */ /* 0x000ea200000e0000 */
[----:B------:R-:W-:Y:S01]  /*edd0*/  LOP3.LUT P0, RZ, R158, 0x3, RZ, 0xc0, !PT ;  /* 0x000000039eff7812 */ /* 0x000fe2000780c0ff */
[----:B-1----:R-:W-:-:S03]  /*ede0*/  VIADD R10, R21, 0x8 ;  /* 0x00000008150a7836 */ /* 0x002fc60000000000 */
[-C--:B------:R-:W-:Y:S02]  /*edf0*/  ISETP.GE.OR P3, PT, R21, R0.reuse, P0 ;  /* 0x000000001500720c */ /* 0x080fe40000766670 */
[----:B------:R-:W-:-:S11]  /*ee00*/  ISETP.GE.OR P0, PT, R10, R0, P0 ;  /* 0x000000000a00720c */ /* 0x000fd60000706670 */
[----:B0-----:R0:W-:Y:S04]  /*ee10*/  @!P3 ST.E desc[UR40][R6.64], R20 ;  /* 0x000000140600b985 */ /* 0x0011e8000c101928 */
[----:B--2---:R0:W-:Y:S01]  /*ee20*/  @!P0 ST.E desc[UR40][R8.64], R3 ;  /* 0x0000000308008985 */ /* 0x0041e2000c101928 */
[----:B------:R-:W-:Y:S05]  /*ee30*/  @P2 BRA `(.L_x_723) ;  /* 0x0000001000382947 */ /* 0x000fea0003800000 */
[----:B0-----:R-:W0:Y:S01]  /*ee40*/  S2R R3, SR_TID.X ;  /* 0x0000000000037919 */ /* 0x001e220000002100 */
[----:B------:R-:W1:Y:S01]  /*ee50*/  @P1 LDC R10, c[0x0][0xbec] ;  /* 0x0002fb00ff0a1b82 */ /* 0x000e620000000800 */
[----:B------:R-:W-:Y:S01]  /*ee60*/  ULDC.64 UR4, c[0x0][0xaa0] ;  /* 0x0002a80000047ab9 */ /* 0x000fe20000000a00 */
[----:B0-----:R-:W-:-:S05]  /*ee70*/  VIADD R3, R3, 0xffffff80 ;  /* 0xffffff8003037836 */ /* 0x001fca0000000000 */
[----:B------:R-:W-:-:S04]  /*ee80*/  SHF.R.S32.HI R6, RZ, 0x1f, R3 ;  /* 0x0000001fff067819 */ /* 0x000fc80000011403 */
[----:B------:R-:W-:-:S04]  /*ee90*/  LEA.HI R7, R6, R3, RZ, 0x3 ;  /* 0x0000000306077211 */ /* 0x000fc800078f18ff */
[----:B------:R-:W-:-:S05]  /*eea0*/  SHF.R.S32.HI R6, RZ, 0x3, R7 ;  /* 0x00000003ff067819 */ /* 0x000fca0000011407 */
[----:B------:R-:W-:-:S04]  /*eeb0*/  IMAD R9, R6, 0x40, R203 ;  /* 0x0000004006097824 */ /* 0x000fc800078e02cb */
[----:B------:R-:W-:-:S03]  /*eec0*/  IMAD.WIDE R12, R9, 0x2, R12 ;  /* 0x00000002090c7825 */ /* 0x000fc600078e020c */
[C---:B------:R-:W-:Y:S02]  /*eed0*/  IADD3 R45, P5, R12.reuse, 0x5000, RZ ;  /* 0x000050000c2d7810 */ /* 0x040fe40007fbe0ff */
[C---:B------:R-:W-:Y:S02]  /*eee0*/  IADD3 R29, P0, R12.reuse, 0x1000, RZ ;  /* 0x000010000c1d7810 */ /* 0x040fe40007f1e0ff */
[C---:B------:R-:W-:Y:S02]  /*eef0*/  IADD3 R33, P2, R12.reuse, 0x2000, RZ ;  /* 0x000020000c217810 */ /* 0x040fe40007f5e0ff */
[C---:B------:R-:W-:Y:S02]  /*ef00*/  IADD3 R37, P3, R12.reuse, 0x3000, RZ ;  /* 0x000030000c257810 */ /* 0x040fe40007f7e0ff */
[----:B------:R-:W-:Y:S02]  /*ef10*/  IADD3 R41, P4, R12, 0x4000, RZ ;  /* 0x000040000c297810 */ /* 0x000fe40007f9e0ff */
[----:B------:R-:W-:-:S02]  /*ef20*/  LOP3.LUT R44, R45, 0x380, RZ, 0xc0, !PT ;  /* 0x000003802d2c7812 */ /* 0x000fc400078ec0ff */
[----:B------:R-:W-:Y:S02]  /*ef30*/  LOP3.LUT R28, R29, 0x380, RZ, 0xc0, !PT ;  /* 0x000003801d1c7812 */ /* 0x000fe400078ec0ff */
[----:B------:R-:W-:Y:S02]  /*ef40*/  LOP3.LUT R32, R33, 0x380, RZ, 0xc0, !PT ;  /* 0x0000038021207812 */ /* 0x000fe400078ec0ff */
[----:B------:R-:W-:Y:S02]  /*ef50*/  LOP3.LUT R36, R37, 0x380, RZ, 0xc0, !PT ;  /* 0x0000038025247812 */ /* 0x000fe400078ec0ff */
[----:B------:R-:W-:Y:S02]  /*ef60*/  LOP3.LUT R40, R41, 0x380, RZ, 0xc0, !PT ;  /* 0x0000038029287812 */ /* 0x000fe400078ec0ff */
[----:B------:R-:W-:Y:S02]  /*ef70*/  SHF.R.U64 R44, R44, 0x3, RZ ;  /* 0x000000032c2c7819 */ /* 0x000fe400000012ff */
[----:B------:R-:W-:-:S02]  /*ef80*/  SHF.R.U64 R28, R28, 0x3, RZ ;  /* 0x000000031c1c7819 */ /* 0x000fc400000012ff */
[----:B------:R-:W-:Y:S02]  /*ef90*/  SHF.R.U64 R32, R32, 0x3, RZ ;  /* 0x0000000320207819 */ /* 0x000fe400000012ff */
[----:B------:R-:W-:Y:S02]  /*efa0*/  SHF.R.U64 R36, R36, 0x3, RZ ;  /* 0x0000000324247819 */ /* 0x000fe400000012ff */
[----:B------:R-:W-:Y:S02]  /*efb0*/  SHF.R.U64 R40, R40, 0x3, RZ ;  /* 0x0000000328287819 */ /* 0x000fe400000012ff */
[----:B------:R-:W-:Y:S01]  /*efc0*/  LOP3.LUT R44, R44, R45, RZ, 0x3c, !PT ;  /* 0x0000002d2c2c7212 */ /* 0x000fe200078e3cff */
[--C-:B------:R-:W-:Y:S01]  /*efd0*/  IMAD.X R45, RZ, RZ, R13.reuse, P5 ;  /* 0x000000ffff2d7224 */ /* 0x100fe200028e060d */
[----:B------:R-:W-:Y:S02]  /*efe0*/  IADD3 R65, P5, R12, 0xa000, RZ ;  /* 0x0000a0000c417810 */ /* 0x000fe40007fbe0ff */
        /* <DEDUP_REMOVED lines=8> */
[C---:B------:R-:W-:Y:S01]  /*f070*/  IADD3 R49, P0, R12.reuse, 0x6000, RZ ;  /* 0x000060000c317810 */ /* 0x040fe20007f1e0ff */
[----:B------:R-:W-:Y:S01]  /*f080*/  IMAD R5, R5, UR4, RZ ;  /* 0x0000000405057c24 */ /* 0x000fe2000f8e02ff */
[C---:B------:R-:W-:Y:S01]  /*f090*/  IADD3 R53, P2, R12.reuse, 0x7000, RZ ;  /* 0x000070000c357810 */ /* 0x040fe20007f5e0ff */
[----:B------:R-:W5:Y:S01]  /*f0a0*/  LD.E.128 R28, desc[UR40][R28.64] ;  /* 0x000000281c1c7980 */ /* 0x000f62000c101d00 */
[----:B------:R-:W-:-:S02]  /*f0b0*/  IADD3 R57, P3, R12, 0x8000, RZ ;  /* 0x000080000c397810 */ /* 0x000fc40007f7e0ff */
[----:B------:R-:W-:Y:S01]  /*f0c0*/  IADD3 R61, P4, R12, 0x9000, RZ ;  /* 0x000090000c3d7810 */ /* 0x000fe20007f9e0ff */
[----:B------:R-:W5:Y:S01]  /*f0d0*/  LD.E.128 R32, desc[UR40][R32.64] ;  /* 0x0000002820207980 */ /* 0x000f62000c101d00 */
[----:B------:R-:W-:Y:S02]  /*f0e0*/  LOP3.LUT R64, R65, 0x380, RZ, 0xc0, !PT ;  /* 0x0000038041407812 */ /* 0x000fe400078ec0ff */
[----:B------:R-:W-:Y:S01]  /*f0f0*/  LOP3.LUT R48, R49, 0x380, RZ, 0xc0, !PT ;  /* 0x0000038031307812 */ /* 0x000fe200078ec0ff */
[----:B------:R-:W5:Y:S01]  /*f100*/  LD.E.128 R36, desc[UR40][R36.64] ;  /* 0x0000002824247980 */ /* 0x000f62000c101d00 */
[----:B------:R-:W-:Y:S02]  /*f110*/  LOP3.LUT R52, R53, 0x380, RZ, 0xc0, !PT ;  /* 0x0000038035347812 */ /* 0x000fe400078ec0ff */
[----:B------:R-:W-:Y:S01]  /*f120*/  LOP3.LUT R56, R57, 0x380, RZ, 0xc0, !PT ;  /* 0x0000038039387812 */ /* 0x000fe200078ec0ff */
[----:B------:R-:W5:Y:S01]  /*f130*/  LD.E.128 R40, desc[UR40][R40.64] ;  /* 0x0000002828287980 */ /* 0x000f62000c101d00 */
[----:B------:R-:W-:-:S02]  /*f140*/  LOP3.LUT R60, R61, 0x380, RZ, 0xc0, !PT ;  /* 0x000003803d3c7812 */ /* 0x000fc400078ec0ff */
[----:B------:R-:W-:Y:S01]  /*f150*/  SHF.R.U64 R64, R64, 0x3, RZ ;  /* 0x0000000340407819 */ /* 0x000fe200000012ff */
[----:B------:R-:W5:Y:S01]  /*f160*/  LD.E.128 R44, desc[UR40][R44.64] ;  /* 0x000000282c2c7980 */ /* 0x000f62000c101d00 */
[----:B------:R-:W-:Y:S02]  /*f170*/  LOP3.LUT R11, R12, 0x380, RZ, 0xc0, !PT ;  /* 0x000003800c0b7812 */ /* 0x000fe400078ec0ff */
[----:B------:R-:W-:Y:S02]  /*f180*/  SHF.R.U64 R48, R48, 0x3, RZ ;  /* 0x0000000330307819 */ /* 0x000fe400000012ff */
[----:B------:R-:W-:Y:S02]  /*f190*/  SHF.R.U64 R52, R52, 0x3, RZ ;  /* 0x0000000334347819 */ /* 0x000fe400000012ff */
[----:B------:R-:W-:Y:S02]  /*f1a0*/  SHF.R.U64 R56, R56, 0x3, RZ ;  /* 0x0000000338387819 */ /* 0x000fe400000012ff */
[----:B------:R-:W-:-:S02]  /*f1b0*/  SHF.R.U64 R60, R60, 0x3, RZ ;  /* 0x000000033c3c7819 */ /* 0x000fc400000012ff */
[----:B------:R-:W-:Y:S01]  /*f1c0*/  LOP3.LUT R64, R64, R65, RZ, 0x3c, !PT ;  /* 0x0000004140407212 */ /* 0x000fe200078e3cff */
[--C-:B------:R-:W-:Y:S01]  /*f1d0*/  IMAD.X R65, RZ, RZ, R13.reuse, P5 ;  /* 0x000000ffff417224 */ /* 0x100fe200028e060d */
[----:B------:R-:W-:Y:S02]  /*f1e0*/  IADD3 R9, P5, R12, 0xf000, RZ ;  /* 0x0000f0000c097810 */ /* 0x000fe40007fbe0ff */
[----:B------:R-:W-:Y:S02]  /*f1f0*/  SHF.R.U64 R11, R11, 0x3, RZ ;  /* 0x000000030b0b7819 */ /* 0x000fe400000012ff */
[----:B------:R-:W-:Y:S01]  /*f200*/  LOP3.LUT R48, R48, R49, RZ, 0x3c, !PT ;  /* 0x0000003130307212 */ /* 0x000fe200078e3cff */
[--C-:B------:R-:W-:Y:S01]  /*f210*/  IMAD.X R49, RZ, RZ, R13.reuse, P0 ;  /* 0x000000ffff317224 */ /* 0x100fe200000e060d */
[----:B------:R-:W-:Y:S01]  /*f220*/  LOP3.LUT R52, R52, R53, RZ, 0x3c, !PT ;  /* 0x0000003534347212 */ /* 0x000fe200078e3cff */
[--C-:B------:R-:W-:Y:S01]  /*f230*/  IMAD.X R53, RZ, RZ, R13.reuse, P2 ;  /* 0x000000ffff357224 */ /* 0x100fe200010e060d */
[----:B------:R-:W-:Y:S01]  /*f240*/  LOP3.LUT R56, R56, R57, RZ, 0x3c, !PT ;  /* 0x0000003938387212 */ /* 0x000fe200078e3cff */
[--C-:B------:R-:W-:Y:S01]  /*f250*/  IMAD.X R57, RZ, RZ, R13.reuse, P3 ;  /* 0x000000ffff397224 */ /* 0x100fe200018e060d */
[----:B------:R-:W-:Y:S01]  /*f260*/  LOP3.LUT R60, R60, R61, RZ, 0x3c, !PT ;  /* 0x0000003d3c3c7212 */ /* 0x000fe200078e3cff */
[--C-:B------:R-:W-:Y:S01]  /*f270*/  IMAD.X R61, RZ, RZ, R13.reuse, P4 ;  /* 0x000000ffff3d7224 */ /* 0x100fe200020e060d */
[C---:B------:R-:W-:Y:S01]  /*f280*/  IADD3 R69, P0, R12.reuse, 0xb000, RZ ;  /* 0x0000b0000c457810 */ /* 0x040fe20007f1e0ff */
[----:B------:R-:W-:Y:S01]  /*f290*/  IMAD.X R85, RZ, RZ, R13, P5 ;  /* 0x000000ffff557224 */ /* 0x000fe200028e060d */
[C---:B------:R-:W-:Y:S01]  /*f2a0*/  IADD3 R73, P2, R12.reuse, 0xc000, RZ ;  /* 0x0000c0000c497810 */ /* 0x040fe20007f5e0ff */
[----:B------:R-:W5:Y:S01]  /*f2b0*/  LD.E.128 R48, desc[UR40][R48.64] ;  /* 0x0000002830307980 */ /* 0x000f62000c101d00 */
[----:B------:R-:W-:-:S02]  /*f2c0*/  IADD3 R77, P3, R12, 0xd000, RZ ;  /* 0x0000d0000c4d7810 */ /* 0x000fc40007f7e0ff */
[----:B------:R-:W-:Y:S01]  /*f2d0*/  IADD3 R81, P4, R12, 0xe000, RZ ;  /* 0x0000e0000c517810 */ /* 0x000fe20007f9e0ff */
[----:B------:R-:W5:Y:S01]  /*f2e0*/  LD.E.128 R52, desc[UR40][R52.64] ;  /* 0x0000002834347980 */ /* 0x000f62000c101d00 */
[----:B------:R-:W-:Y:S02]  /*f2f0*/  LOP3.LUT R8, R9, 0x380, RZ, 0xc0, !PT ;  /* 0x0000038009087812 */ /* 0x000fe400078ec0ff */
[----:B------:R-:W-:Y:S01]  /*f300*/  LOP3.LUT R12, R11, R12, RZ, 0x3c, !PT ;  /* 0x0000000c0b0c7212 */ /* 0x000fe200078e3cff */
[----:B------:R-:W5:Y:S01]  /*f310*/  LD.E.128 R56, desc[UR40][R56.64] ;  /* 0x0000002838387980 */ /* 0x000f62000c101d00 */
[----:B------:R-:W-:Y:S02]  /*f320*/  SHF.R.U64 R8, R8, 0x3, RZ ;  /* 0x0000000308087819 */ /* 0x000fe400000012ff */
[----:B------:R-:W-:Y:S01]  /*f330*/  LOP3.LUT R68, R69, 0x380, RZ, 0xc0, !PT ;  /* 0x0000038045447812 */ /* 0x000fe200078ec0ff */
[----:B------:R0:W5:Y:S01]  /*f340*/  LD.E.128 R24, desc[UR40][R12.64] ;  /* 0x000000280c187980 */ /* 0x000162000c101d00 */
[----:B------:R-:W-:-:S02]  /*f350*/  LOP3.LUT R84, R8, R9, RZ, 0x3c, !PT ;  /* 0x0000000908547212 */ /* 0x000fc400078e3cff */
[----:B------:R-:W-:Y:S01]  /*f360*/  LOP3.LUT R8, R7, 0xfffffff8, RZ, 0xc0, !PT ;  /* 0xfffffff807087812 */ /* 0x000fe200078ec0ff */
[----:B------:R-:W5:Y:S01]  /*f370*/  LD.E.128 R60, desc[UR40][R60.64] ;  /* 0x000000283c3c7980 */ /* 0x000f62000c101d00 */
[----:B------:R-:W-:Y:S02]  /*f380*/  LOP3.LUT R72, R73, 0x380, RZ, 0xc0, !PT ;  /* 0x0000038049487812 */ /* 0x000fe400078ec0ff */
[----:B------:R-:W-:Y:S01]  /*f390*/  LOP3.LUT R76, R77, 0x380, RZ, 0xc0, !PT ;  /* 0x000003804d4c7812 */ /* 0x000fe200078ec0ff */
[----:B------:R-:W5:Y:S01]  /*f3a0*/  LD.E.128 R64, desc[UR40][R64.64] ;  /* 0x0000002840407980 */ /* 0x000f62000c101d00 */
[----:B------:R-:W-:Y:S01]  /*f3b0*/  LOP3.LUT R80, R81, 0x380, RZ, 0xc0, !PT ;  /* 0x0000038051507812 */ /* 0x000fe200078ec0ff */
[----:B0-----:R-:W0:Y:S01]  /*f3c0*/  @P1 LDC R12, c[0x0][0xbf0] ;  /* 0x0002fc00ff0c1b82 */ /* 0x001e220000000800 */
[----:B------:R-:W-:Y:S01]  /*f3d0*/  IMAD.IADD R3, R3, 0x1, -R8 ;  /* 0x0000000103037824 */ /* 0x000fe200078e0a08 */
[----:B------:R-:W-:Y:S01]  /*f3e0*/  SHF.R.U64 R68, R68, 0x3, RZ ;  /* 0x0000000344447819 */ /* 0x000fe200000012ff */
[----:B------:R-:W-:Y:S01]  /*f3f0*/  IMAD R9, R4, UR5, R5 ;  /* 0x0000000504097c24 */ /* 0x000fe2000f8e0205 */
[----:B------:R-:W-:Y:S01]  /*f400*/  SHF.R.U64 R72, R72, 0x3, RZ ;  /* 0x0000000348487819 */ /* 0x000fe200000012ff */
[----:B------:R-:W-:Y:S01]  /*f410*/  IMAD.WIDE.U32 R4, R4, UR4, RZ ;  /* 0x0000000404047c25 */ /* 0x000fe2000f8e00ff */
[----:B------:R-:W-:Y:S01]  /*f420*/  SHF.R.U64 R76, R76, 0x3, RZ ;  /* 0x000000034c4c7819 */ /* 0x000fe200000012ff */
[----:B------:R-:W-:Y:S01]  /*f430*/  ULDC.64 UR4, c[0x0][0xae8] ;  /* 0x0002ba0000047ab9 */ /* 0x000fe20000000a00 */
[----:B------:R-:W-:Y:S01]  /*f440*/  SHF.R.U64 R80, R80, 0x3, RZ ;  /* 0x0000000350507819 */ /* 0x000fe200000012ff */
[----:B------:R-:W-:Y:S01]  /*f450*/  IMAD R3, R3, 0x20, R6 ;  /* 0x0000002003037824 */ /* 0x000fe200078e0206 */
[----:B------:R-:W-:Y:S01]  /*f460*/  LOP3.LUT R68, R68, R69, RZ, 0x3c, !PT ;  /* 0x0000004544447212 */ /* 0x000fe200078e3cff */
[----:B------:R-:W-:Y:S01]  /*f470*/  IMAD.IADD R5, R5, 0x1, R9 ;  /* 0x0000000105057824 */ /* 0x000fe200078e0209 */
[----:B------:R-:W-:Y:S01]  /*f480*/  LOP3.LUT R72, R72, R73, RZ, 0x3c, !PT ;  /* 0x0000004948487212 */ /* 0x000fe200078e3cff */
[----:B------:R-:W-:Y:S01]  /*f490*/  IMAD R11, R218, 0x80, R3 ;  /* 0x00000080da0b7824 */ /* 0x000fe200078e0203 */
[----:B------:R-:W-:Y:S01]  /*f4a0*/  LOP3.LUT R76, R76, R77, RZ, 0x3c, !PT ;  /* 0x0000004d4c4c7212 */ /* 0x000fe200078e3cff */
[----:B------:R-:W-:Y:S01]  /*f4b0*/  IMAD.WIDE.U32 R4, R211, UR4, R4 ;  /* 0x00000004d3047c25 */ /* 0x000fe2000f8e0004 */
[----:B------:R-:W-:Y:S01]  /*f4c0*/  LOP3.LUT R80, R80, R81, RZ, 0x3c, !PT ;  /* 0x0000005150507212 */ /* 0x000fe200078e3cff */
[----:B------:R-:W5:Y:S01]  /*f4d0*/  LD.E.128 R84, desc[UR40][R84.64] ;  /* 0x0000002854547980 */ /* 0x000f62000c101d00 */
[----:B------:R-:W-:Y:S01]  /*f4e0*/  SHF.R.S32.HI R8, RZ, 0x1f, R213 ;  /* 0x0000001fff087819 */ /* 0x000fe200000114d5 */
[----:B-1----:R-:W-:-:S04]  /*f4f0*/  @P1 IMAD.HI.U32 R3, R11, R10, RZ ;  /* 0x0000000a0b031227 */ /* 0x002fc800078e00ff */
[--C-:B------:R-:W-:Y:S02]  /*f500*/  IMAD.X R69, RZ, RZ, R13.reuse, P0 ;  /* 0x000000ffff457224 */ /* 0x100fe400000e060d */
[--C-:B------:R-:W-:Y:S02]  /*f510*/  IMAD.X R73, RZ, RZ, R13.reuse, P2 ;  /* 0x000000ffff497224 */ /* 0x100fe400010e060d */
[--C-:B------:R-:W-:Y:S02]  /*f520*/  IMAD.X R77, RZ, RZ, R13.reuse, P3 ;  /* 0x000000ffff4d7224 */ /* 0x100fe400018e060d */
[----:B------:R-:W-:Y:S01]  /*f530*/  IMAD.X R81, RZ, RZ, R13, P4 ;  /* 0x000000ffff517224 */ /* 0x000fe200020e060d */
[----:B------:R-:W5:Y:S01]  /*f540*/  LD.E.128 R68, desc[UR40][R68.64] ;  /* 0x0000002844447980 */ /* 0x000f62000c101d00 */
[----:B------:R-:W-:Y:S01]  /*f550*/  IMAD R5, R211, UR5, R5 ;  /* 0x00000005d3057c24 */ /* 0x000fe2000f8e0205 */
[----:B------:R-:W-:Y:S01]  /*f560*/  ULDC.64 UR4, c[0x0][0xaf0] ;  /* 0x0002bc0000047ab9 */ /* 0x000fe20000000a00 */
[----:B------:R-:W-:Y:S01]  /*f570*/  IMAD.MOV.U32 R7, RZ, RZ, R11 ;  /* 0x000000ffff077224 */ /* 0x000fe200078e000b */
[----:B0-----:R-:W-:Y:S01]  /*f580*/  @P1 SHF.R.U32.HI R7, RZ, R12, R3 ;  /* 0x0000000cff071219 */ /* 0x001fe20000011603 */
[----:B------:R-:W-:Y:S01]  /*f590*/  IMAD R8, R8, UR4, RZ ;  /* 0x0000000408087c24 */ /* 0x000fe2000f8e02ff */
[----:B------:R-:W5:Y:S01]  /*f5a0*/  LD.E.128 R72, desc[UR40][R72.64] ;  /* 0x0000002848487980 */ /* 0x000f62000c101d00 */
[----:B------:R-:W-:Y:S01]  /*f5b0*/  IMAD.WIDE.U32 R4, R213, UR4, R4 ;  /* 0x00000004d5047c25 */ /* 0x000fe2000f8e0004 */
[----:B------:R-:W-:-:S02]  /*f5c0*/  SHF.R.S32.HI R3, RZ, 0x1f, R7 ;  /* 0x0000001fff037819 */ /* 0x000fc40000011407 */
[----:B------:R-:W5:Y:S01]  /*f5d0*/  LD.E.128 R76, desc[UR40][R76.64] ;  /* 0x000000284c4c7980 */ /* 0x000f62000c101d00 */
[----:B------:R-:W-:Y:S01]  /*f5e0*/  IMAD R9, R213, UR5, R8 ;  /* 0x00000005d5097c24 */ /* 0x000fe2000f8e0208 */
[----:B------:R-:W-:Y:S02]  /*f5f0*/  ULDC.64 UR4, c[0x0][0xae0] ;  /* 0x0002b80000047ab9 */ /* 0x000fe40000000a00 */
[----:B------:R-:W5:Y:S01]  /*f600*/  LD.E.128 R80, desc[UR40][R80.64] ;  /* 0x0000002850507980 */ /* 0x000f62000c101d00 */
[----:B------:R-:W-:Y:S01]  /*f610*/  IMAD.MOV R10, RZ, RZ, -R7 ;  /* 0x000000ffff0a7224 */ /* 0x000fe200078e0a07 */
[----:B------:R-:W-:Y:S01]  /*f620*/  @!PT LDS RZ, [RZ] ;  /* 0x00000000fffff984 */ /* 0x000fe20000000800 */
[----:B------:R-:W-:Y:S01]  /*f630*/  @!PT LDS RZ, [RZ] ;  /* 0x00000000fffff984 */ /* 0x000fe20000000800 */
[----:B------:R-:W-:Y:S01]  /*f640*/  @!PT LDS RZ, [RZ] ;  /* 0x00000000fffff984 */ /* 0x000fe20000000800 */
[----:B------:R-:W-:Y:S01]  /*f650*/  @!PT LDS RZ, [RZ] ;  /* 0x00000000fffff984 */ /* 0x000fe20000000800 */
[----:B------:R0:W-:Y:S06]  /*f660*/  MEMBAR.ALL.CTA ;  /* 0x0000000000007992 */ /* 0x0001ec0000008000 */
[----:B0-----:R-:W0:Y:S01]  /*f670*/  FENCE.VIEW.ASYNC.S ;  /* 0x00000000000073c6 */ /* 0x001e220000000000 */
[----:B------:R-:W-:-:S02]  /*f680*/  IMAD.IADD R5, R5, 0x1, R9 ;  /* 0x0000000105057824 */ /* 0x000fc400078e0209 */
[----:B------:R-:W-:Y:S02]  /*f690*/  IMAD R8, R3, UR4, RZ ;  /* 0x0000000403087c24 */ /* 0x000fe4000f8e02ff */
[----:B------:R-:W-:Y:S02]  /*f6a0*/  IMAD R157, R157, R10, R11 ;  /* 0x0000000a9d9d7224 */ /* 0x000fe400078e020b */
[----:B------:R-:W-:-:S04]  /*f6b0*/  IMAD.WIDE.U32 R4, R7, UR4, R4 ;  /* 0x0000000407047c25 */ /* 0x000fc8000f8e0004 */
[----:B------:R-:W-:Y:S01]  /*f6c0*/  IMAD R9, R7, UR5, R8 ;  /* 0x0000000507097c24 */ /* 0x000fe2000f8e0208 */
[----:B------:R-:W-:Y:S01]  /*f6d0*/  SHF.R.S32.HI R7, RZ, 0x1f, R157 ;  /* 0x0000001fff077819 */ /* 0x000fe2000001149d */
[----:B------:R-:W-:Y:S01]  /*f6e0*/  ULDC.64 UR4, c[0x0][0xad8] ;  /* 0x0002b60000047ab9 */ /* 0x000fe20000000a00 */
[----:B------:R-:W-:Y:S02]  /*f6f0*/  VIADD R3, R19, 0x22820 ;  /* 0x0002282013037836 */ /* 0x000fe40000000000 */
[----:B------:R-:W-:Y:S02]  /*f700*/  IMAD.IADD R5, R5, 0x1, R9 ;  /* 0x0000000105057824 */ /* 0x000fe400078e0209 */
[----:B------:R-:W-:Y:S01]  /*f710*/  IMAD R8, R7, UR4, RZ ;  /* 0x0000000407087c24 */ /* 0x000fe2000f8e02ff */
[----:B------:R-:W-:Y:S01]  /*f720*/  PRMT R3, RZ, 0x654, R3 ;  /* 0x00000654ff037816 */ /* 0x000fe20000000003 */
[----:B------:R-:W-:-:S04]  /*f730*/  IMAD.WIDE.U32 R4, R157, UR4, R4 ;  /* 0x000000049d047c25 */ /* 0x000fc8000f8e0004 */
[----:B------:R-:W-:Y:S01]  /*f740*/  IMAD R21, R157, UR5, R8 ;  /* 0x000000059d157c24 */ /* 0x000fe2000f8e0208 */
[----:B------:R-:W-:Y:S01]  /*f750*/  ULDC.64 UR4, c[0x0][0xa80] ;  /* 0x0002a00000047ab9 */ /* 0x000fe20000000a00 */
[----:B0-----:R0:W-:Y:S02]  /*f760*/  SYNCS.ARRIVE.TRANS64.RED.A1T0 RZ, [R3+URZ], RZ ;  /* 0x000000ff03ff79a7 */ /* 0x0011e4000810043f */
[----:B------:R-:W-:Y:S01]  /*f770*/  IMAD.IADD R21, R5, 0x1, R21 ;  /* 0x0000000105157824 */ /* 0x000fe200078e0215 */
[----:B0-----:R-:W-:Y:S01]  /*f780*/  LEA R3, P0, R4, UR4, 0x1 ;  /* 0x0000000404037c11 */ /* 0x001fe2000f8008ff */
[----:B------:R-:W-:-:S03]  /*f790*/  UMOV UR4, 0xffffffff ;  /* 0xffffffff00047882 */ /* 0x000fc60000000000 */
[----:B------:R-:W-:Y:S01]  /*f7a0*/  LEA.HI.X R21, R4, UR5, R21, 0x1, P0 ;  /* 0x0000000504157c11 */ /* 0x000fe200080f0c15 */
[----:B------:R-:W-:Y:S08]  /*f7b0*/  BRA.DIV UR4, `(.L_x_724) ;  /* 0x000000b604c47947 */ /* 0x000ff0000b800000 */
[----:B------:R0:W1:Y:S04]  /*f7c0*/  SHFL.IDX PT, R20, R21, RZ, 0x181f ;  /* 0x00181fff15147589 */ /* 0x00006800000e0000 */
[----:B------:R0:W2:Y:S02]  /*f7d0*/  SHFL.IDX PT, R14, R3, RZ, 0x181f ;  /* 0x00181fff030e7589 */ /* 0x0000a400000e0000 */
.L_x_936:
[----:B------:R-:W-:Y:S01]  /*f7e0*/  IMAD R89, R218, 0x80, R6 ;  /* 0x00000080da597824 */ /* 0x000fe200078e0206 */
[----:B------:R-:W-:Y:S01]  /*f7f0*/  BSSY B1, `(.L_x_725) ;  /* 0x000001a000017945 */ /* 0x000fe20003800000 */
[----:B------:R-:W-:-:S03]  /*f800*/  VIADD R91, R203, 0xc0 ;  /* 0x000000c0cb5b7836 */ /* 0x000fc60000000000 */
[----:B------:R-:W-:-:S13]  /*f810*/  ISETP.GE.AND P0, PT, R89, R0, PT ;  /* 0x000000005900720c */ /* 0x000fda0003f06270 */
[----:B------:R-:W-:Y:S05]  /*f820*/  @P0 BRA `(.L_x_726) ;  /* 0x0000000000580947 */ /* 0x000fea0003800000 */
[----:B------:R-:W-:Y:S01]  /*f830*/  ULDC UR4, c[0x0][0xac8] ;  /* 0x0002b20000047ab9 */ /* 0x000fe20000000800 */
[C---:B------:R-:W-:Y:S01]  /*f840*/  VIADD R11, R203.reuse, 0xc0 ;  /* 0x000000c0cb0b7836 */ /* 0x040fe20000000000 */
[----:B------:R-:W-:Y:S02]  /*f850*/  ISETP.GE.AND P3, PT, R203, UR4, PT ;  /* 0x00000004cb007c0c */ /* 0x000fe4000bf66270 */
[----:B------:R-:W-:Y:S02]  /*f860*/  ISETP.GE.AND P2, PT, R210, UR4, PT ;  /* 0x00000004d2007c0c */ /* 0x000fe4000bf46270 */
[----:B------:R-:W-:Y:S02]  /*f870*/  ISETP.GE.AND P1, PT, R209, UR4, PT ;  /* 0x00000004d1007c0c */ /* 0x000fe4000bf26270 */
[----:B------:R-:W-:Y:S02]  /*f880*/  ISETP.GE.AND P0, PT, R11, UR4, PT ;  /* 0x000000040b007c0c */ /* 0x000fe4000bf06270 */
[----:B------:R-:W-:-:S02]  /*f890*/  SHF.R.S32.HI R8, RZ, 0x1f, R203 ;  /* 0x0000001fff087819 */ /* 0x000fc400000114cb */
[----:B------:R-:W-:Y:S02]  /*f8a0*/  SHF.R.S32.HI R10, RZ, 0x1f, R210 ;  /* 0x0000001fff0a7819 */ /* 0x000fe400000114d2 */
[----:B------:R-:W-:Y:S02]  /*f8b0*/  SHF.R.S32.HI R13, RZ, 0x1f, R209 ;  /* 0x0000001fff0d7819 */ /* 0x000fe400000114d1 */
[CC--:B--2---:R-:W-:Y:S02]  /*f8c0*/  @!P3 LEA R4, P5, R203.reuse, R14.reuse, 0x1 ;  /* 0x0000000ecb04b211 */ /* 0x0c4fe400078a08ff */
[----:B------:R-:W-:Y:S02]  /*f8d0*/  @!P2 LEA R6, P4, R210, R14, 0x1 ;  /* 0x0000000ed206a211 */ /* 0x000fe400078808ff */
[----:B-1----:R-:W-:Y:S02]  /*f8e0*/  @!P3 LEA.HI.X R5, R203, R20, R8, 0x1, P5 ;  /* 0x00000014cb05b211 */ /* 0x002fe400028f0c08 */
[----:B------:R-:W-:-:S02]  /*f8f0*/  @!P1 LEA R8, P5, R209, R14, 0x1 ;  /* 0x0000000ed1089211 */ /* 0x000fc400078a08ff */
[----:B------:R-:W-:Y:S01]  /*f900*/  @!P2 LEA.HI.X R7, R210, R20, R10, 0x1, P4 ;  /* 0x00000014d207a211 */ /* 0x000fe200020f0c0a */
[----:B-----5:R3:W-:Y:S01]  /*f910*/  @!P3 ST.E.128 desc[UR40][R4.64], R24 ;  /* 0x000000180400b985 */ /* 0x0207e2000c101d28 */
[----:B------:R-:W-:Y:S02]  /*f920*/  SHF.R.S32.HI R12, RZ, 0x1f, R11 ;  /* 0x0000001fff0c7819 */ /* 0x000fe4000001140b */
[----:B------:R-:W-:Y:S01]  /*f930*/  @!P0 LEA R10, P4, R11, R14, 0x1 ;  /* 0x0000000e0b0a8211 */ /* 0x000fe200078808ff */
[----:B------:R3:W-:Y:S01]  /*f940*/  @!P2 ST.E.128 desc[UR40][R6.64], R40 ;  /* 0x000000280600a985 */ /* 0x0007e2000c101d28 */
[-C--:B------:R-:W-:Y:S02]  /*f950*/  @!P1 LEA.HI.X R9, R209, R20.reuse, R13, 0x1, P5 ;  /* 0x00000014d1099211 */ /* 0x080fe400028f0c0d */
[----:B------:R-:W-:-:S03]  /*f960*/  @!P0 LEA.HI.X R11, R11, R20, R12, 0x1, P4 ;  /* 0x000000140b0b8211 */ /* 0x000fc600020f0c0c */
[----:B------:R3:W-:Y:S04]  /*f970*/  @!P1 ST.E.128 desc[UR40][R8.64], R56 ;  /* 0x0000003808009985 */ /* 0x0007e8000c101d28 */
[----:B------:R3:W-:Y:S02]  /*f980*/  @!P0 ST.E.128 desc[UR40][R10.64], R72 ;  /* 0x000000480a008985 */ /* 0x0007e4000c101d28 */
.L_x_726:
[----:B------:R-:W-:Y:S05]  /*f990*/  BSYNC B1 ;  /* 0x0000000000017941 */ /* 0x000fea0003800000 */
.L_x_725:
[----:B------:R-:W-:Y:S01]  /*f9a0*/  UMOV UR4, 0xffffffff ;  /* 0xffffffff00047882 */ /* 0x000fe20000000000 */
[----:B---3-5:R-:W-:Y:S02]  /*f9b0*/  SHF.R.S32.HI R24, RZ, 0x1f, R91 ;  /* 0x0000001fff187819 */ /* 0x028fe4000001145b */
[----:B------:R-:W-:Y:S05]  /*f9c0*/  BRA.DIV UR4, `(.L_x_727) ;  /* 0x000000b604747947 */ /* 0x000fea000b800000 */
[----:B-1----:R1:W3:Y:S04]  /*f9d0*/  SHFL.IDX PT, R20, R21, 0x1, 0x181f ;  /* 0x00381f0015147f89 */ /* 0x0022e800000e0000 */
[----:B--2---:R1:W2:Y:S02]  /*f9e0*/  SHFL.IDX PT, R14, R3, 0x1, 0x181f ;  /* 0x00381f00030e7f89 */ /* 0x0042a400000e0000 */
.L_x_940:
[----:B------:R-:W-:Y:S01]  /*f9f0*/  VIADD R5, R89, 0x20 ;  /* 0x0000002059057836 */ /* 0x000fe20000000000 */
[----:B------:R-:W-:Y:S04]  /*fa00*/  BSSY B1, `(.L_x_728) ;  /* 0x0000017000017945 */ /* 0x000fe80003800000 */
[----:B------:R-:W-:-:S13]  /*fa10*/  ISETP.GE.AND P0, PT, R5, R0, PT ;  /* 0x000000000500720c */ /* 0x000fda0003f06270 */
[----:B------:R-:W-:Y:S05]  /*fa20*/  @P0 BRA `(.L_x_729) ;  /* 0x0000000000500947 */ /* 0x000fea0003800000 */
[----:B------:R-:W-:Y:S01]  /*fa30*/  ULDC UR4, c[0x0][0xac8] ;  /* 0x0002b20000047ab9 */ /* 0x000fe20000000800 */
[----:B------:R-:W-:Y:S02]  /*fa40*/  SHF.R.S32.HI R8, RZ, 0x1f, R203 ;  /* 0x0000001fff087819 */ /* 0x000fe400000114cb */
[----:B------:R-:W-:Y:S02]  /*fa50*/  ISETP.GE.AND P3, PT, R203, UR4, PT ;  /* 0x00000004cb007c0c */ /* 0x000fe4000bf66270 */
[----:B------:R-:W-:Y:S02]  /*fa60*/  ISETP.GE.AND P2, PT, R210, UR4, PT ;  /* 0x00000004d2007c0c */ /* 0x000fe4000bf46270 */
[----:B------:R-:W-:Y:S02]  /*fa70*/  ISETP.GE.AND P1, PT, R209, UR4, PT ;  /* 0x00000004d1007c0c */ /* 0x000fe4000bf26270 */
[----:B------:R-:W-:Y:S02]  /*fa80*/  ISETP.GE.AND P0, PT, R91, UR4, PT ;  /* 0x000000045b007c0c */ /* 0x000fe4000bf06270 */
[----:B------:R-:W-:-:S02]  /*fa90*/  SHF.R.S32.HI R10, RZ, 0x1f, R210 ;  /* 0x0000001fff0a7819 */ /* 0x000fc400000114d2 */
[----:B------:R-:W-:-:S03]  /*faa0*/  SHF.R.S32.HI R12, RZ, 0x1f, R209 ;  /* 0x0000001fff0c7819 */ /* 0x000fc600000114d1 */
[CC--:B--2---:R-:W-:Y:S02]  /*fab0*/  @!P3 LEA R4, P5, R203.reuse, R14.reuse, 0x1 ;  /* 0x0000000ecb04b211 */ /* 0x0c4fe400078a08ff */
[C---:B------:R-:W-:Y:S02]  /*fac0*/  @!P2 LEA R6, P4, R210.reuse, R14, 0x1 ;  /* 0x0000000ed206a211 */ /* 0x040fe400078808ff */
        /* <DEDUP_REMOVED lines=10> */
.L_x_729:
[----:B------:R-:W-:Y:S05]  /*fb70*/  BSYNC B1 ;  /* 0x0000000000017941 */ /* 0x000fea0003800000 */
.L_x_728:
[----:B------:R-:W-:-:S03]  /*fb80*/  UMOV UR4, 0xffffffff ;  /* 0xffffffff00047882 */ /* 0x000fc60000000000 */
[----:B------:R-:W-:Y:S05]  /*fb90*/  BRA.DIV UR4, `(.L_x_730) ;  /* 0x000000b604487947 */ /* 0x000fea000b800000 */
[----:B----4-:R4:W0:Y:S04]  /*fba0*/  SHFL.IDX PT, R4, R21, 0x2, 0x181f ;  /* 0x00581f0015047f89 */ /* 0x01082800000e0000 */
[----:B--2---:R4:W2:Y:S02]  /*fbb0*/  SHFL.IDX PT, R14, R3, 0x2, 0x181f ;  /* 0x00581f00030e7f89 */ /* 0x0048a400000e0000 */
.L_x_944:
        /* <DEDUP_REMOVED lines=14> */
[----:B0-----:R-:W-:Y:S02]  /*fca0*/  @!P3 LEA.HI.X R11, R203, R4, R6, 0x1, P5 ;  /* 0x00000004cb0bb211 */ /* 0x001fe400028f0c06 */
        /* <DEDUP_REMOVED lines=9> */
.L_x_732:
[----:B------:R-:W-:Y:S05]  /*fd40*/  BSYNC B1 ;  /* 0x0000000000017941 */ /* 0x000fea0003800000 */
.L_x_731:
[----:B------:R-:W-:-:S03]  /*fd50*/  UMOV UR4, 0xffffffff ;  /* 0xffffffff00047882 */ /* 0x000fc60000000000 */
[----:B------:R-:W-:Y:S05]  /*fd60*/  BRA.DIV UR4, `(.L_x_733) ;  /* 0x000000b6041c7947 */ /* 0x000fea000b800000 */
[----:B0-----:R0:W0:Y:S04]  /*fd70*/  SHFL.IDX PT, R4, R21, 0x3, 0x181f ;  /* 0x00781f0015047f89 */ /* 0x00102800000e0000 */
[----:B--2---:R2:W0:Y:S02]  /*fd80*/  SHFL.IDX PT, R14, R3, 0x3, 0x181f ;  /* 0x00781f00030e7f89 */ /* 0x00442400000e0000 */
.L_x_948:
[----:B-12-4-:R-:W-:-:S05]  /*fd90*/  VIADD R3, R89, 0x60 ;  /* 0x0000006059037836 */ /* 0x016fca0000000000 */
[----:B------:R-:W-:-:S13]  /*fda0*/  ISETP.GE.AND P0, PT, R3, R0, PT ;  /* 0x000000000300720c */ /* 0x000fda0003f06270 */
[----:B------:R-:W-:Y:S05]  /*fdb0*/  @P0 BRA `(.L_x_734) ;  /* 0x0000002c004c0947 */ /* 0x000fea0003800000 */
[----:B------:R-:W-:Y:S01]  /*fdc0*/  ULDC UR4, c[0x0][0xac8] ;  /* 0x0002b20000047ab9 */ /* 0x000fe20000000800 */
[----:B------:R-:W-:Y:S02]  /*fdd0*/  SHF.R.S32.HI R13, RZ, 0x1f, R203 ;  /* 0x0000001fff0d7819 */ /* 0x000fe400000114cb */
[----:B------:R-:W-:Y:S02]  /*fde0*/  ISETP.GE.AND P3, PT, R203, UR4, PT ;  /* 0x00000004cb007c0c */ /* 0x000fe4000bf66270 */
[----:B------:R-:W-:Y:S02]  /*fdf0*/  ISETP.GE.AND P4, PT, R210, UR4, PT ;  /* 0x00000004d2007c0c */ /* 0x000fe4000bf86270 */
[----:B------:R-:W-:Y:S02]  /*fe00*/  ISETP.GE.AND P5, PT, R209, UR4, PT ;  /* 0x00000004d1007c0c */ /* 0x000fe4000bfa6270 */
[----:B------:R-:W-:Y:S02]  /*fe10*/  SHF.R.S32.HI R12, RZ, 0x1f, R210 ;  /* 0x0000001fff0c7819 */ /* 0x000fe400000114d2 */
[----:B------:R-:W-:-:S05]  /*fe20*/  SHF.R.S32.HI R5, RZ, 0x1f, R209 ;  /* 0x0000001fff057819 */ /* 0x000fca00000114d1 */
[-C--:B0-----:R-:W-:Y:S02]  /*fe30*/  @!P3 LEA R6, P0, R203, R14.reuse, 0x1 ;  /* 0x0000000ecb06b211 */ /* 0x081fe400078008ff */
[CC--:B------:R-:W-:Y:S02]  /*fe40*/  @!P4 LEA R8, P1, R210.reuse, R14.reuse, 0x1 ;  /* 0x0000000ed208c211 */ /* 0x0c0fe400078208ff */
[----:B------:R-:W-:Y:S02]  /*fe50*/  @!P5 LEA R10, P2, R209, R14, 0x1 ;  /* 0x0000000ed10ad211 */ /* 0x000fe400078408ff */
[-C--:B------:R-:W-:Y:S02]  /*fe60*/  @!P3 LEA.HI.X R7, R203, R4.reuse, R13, 0x1, P0 ;  /* 0x00000004cb07b211 */ /* 0x080fe400000f0c0d */
[-C--:B------:R-:W-:Y:S02]  /*fe70*/  @!P4 LEA.HI.X R9, R210, R4.reuse, R12, 0x1, P1 ;  /* 0x00000004d209c211 */ /* 0x080fe400008f0c0c */
[----:B------:R-:W-:Y:S01]  /*fe80*/  @!P5 LEA.HI.X R11, R209, R4, R5, 0x1, P2 ;  /* 0x00000004d10bd211 */ /* 0x000fe200010f0c05 */
[----:B------:R4:W-:Y:S01]  /*fe90*/  @!P3 ST.E.128 desc[UR40][R6.64], R36 ;  /* 0x000000240600b985 */ /* 0x0009e2000c101d28 */
[----:B------:R-:W-:-:S03]  /*fea0*/  ISETP.GE.AND P0, PT, R91, UR4, PT ;  /* 0x000000045b007c0c */ /* 0x000fc6000bf06270 */
[----:B------:R4:W-:Y:S04]  /*feb0*/  @!P4 ST.E.128 desc[UR40][R8.64], R52 ;  /* 0x000000340800c985 */ /* 0x0009e8000c101d28 */
[----:B------:R4:W-:Y:S06]  /*fec0*/  @!P5 ST.E.128 desc[UR40][R10.64], R68 ;  /* 0x000000440a00d985 */ /* 0x0009ec000c101d28 */
[----:B------:R-:W-:Y:S05]  /*fed0*/  @P0 BRA `(.L_x_734) ;  /* 0x0000002c00040947 */ /* 0x000fea0003800000 */
[----:B------:R-:W-:-:S04]  /*fee0*/  LEA R14, P0, R91, R14, 0x1 ;  /* 0x0000000e5b0e7211 */ /* 0x000fc800078008ff */
[----:B------:R-:W-:-:S05]  /*fef0*/  LEA.HI.X R15, R91, R4, R24, 0x1, P0 ;  /* 0x000000045b0f7211 */ /* 0x000fca00000f0c18 */
[----:B------:R0:W-:Y:S01]  /*ff00*/  ST.E.128 desc[UR40][R14.64], R84 ;  /* 0x000000540e007985 */ /* 0x0001e2000c101d28 */
[----:B------:R-:W-:Y:S05]  /*ff10*/  BRA `(.L_x_734) ;  /* 0x0000002800f47947 */ /* 0x000fea0003800000 */
.L_x_723:
[----:B0-----:R-:W0:Y:S01]  /*ff20*/  @P1 LDC R7, c[0x0][0xbec] ;  /* 0x0002fb00ff071b82 */ /* 0x001e220000000800 */
[----:B------:R-:W-:Y:S01]  /*ff30*/  ULDC.64 UR4, c[0x0][0xb08] ;  /* 0x0002c20000047ab9 */ /* 0x000fe20000000a00 */
[----:B------:R-:W-:Y:S02]  /*ff40*/  IMAD.MOV.U32 R3, RZ, RZ, R14 ;  /* 0x000000ffff037224 */ /* 0x000fe400078e000e */
[----:B------:R-:W-:-:S04]  /*ff50*/  IMAD R5, R5, UR4, RZ ;  /* 0x0000000405057c24 */ /* 0x000fc8000f8e02ff */
[----:B------:R-:W1:Y:S01]  /*ff60*/  @P1 LDC R6, c[0x0][0xbf0] ;  /* 0x0002fc00ff061b82 */ /* 0x000e620000000800 */
[----:B0-----:R-:W-:-:S05]  /*ff70*/  @P1 IMAD.HI.U32 R7, R14, R7, RZ ;  /* 0x000000070e071227 */ /* 0x001fca00078e00ff */
[----:B-1----:R-:W-:Y:S01]  /*ff80*/  @P1 SHF.R.U32.HI R3, RZ, R6, R7 ;  /* 0x00000006ff031219 */ /* 0x002fe20000011607 */
[C---:B------:R-:W-:Y:S02]  /*ff90*/  IMAD R6, R4.reuse, UR5, R5 ;  /* 0x0000000504067c24 */ /* 0x040fe4000f8e0205 */
[----:B------:R-:W-:Y:S01]  /*ffa0*/  IMAD.WIDE.U32 R4, R4, UR4, RZ ;  /* 0x0000000404047c25 */ /* 0x000fe2000f8e00ff */
[----:B------:R-:W-:-:S03]  /*ffb0*/  ULDC.64 UR4, c[0x0][0xb38] ;  /* 0x0002ce0000047ab9 */ /* 0x000fc60000000a00 */
[----:B------:R-:W-:Y:S01]  /*ffc0*/  IMAD.IADD R5, R5, 0x1, R6 ;  /* 0x0000000105057824 */ /* 0x000fe200078e0206 */
[----:B------:R-:W-:Y:S01]  /*ffd0*/  SHF.R.S32.HI R6, RZ, 0x1f, R213 ;  /* 0x0000001fff067819 */ /* 0x000fe200000114d5 */
[----:B------:R-:W-:-:S04]  /*ffe0*/  IMAD.WIDE.U32 R4, R211, UR4, R4 ;  /* 0x00000004d3047c25 */ /* 0x000fc8000f8e0004 */
[----:B------:R-:W-:Y:S01]  /*fff0*/  IMAD R5, R211, UR5, R5 ;  /* 0x00000005d3057c24 */ /* 0x000fe2000f8e0205 */
[----:B------:R-:W-:Y:S02]  /*10000*/  ULDC.64 UR4, c[0x0][0xb40] ;  /* 0x0002d00000047ab9 */ /* 0x000fe40000000a00 */
[----:B------:R-:W-:Y:S02]  /*10010*/  IMAD R6, R6, UR4, RZ ;  /* 0x0000000406067c24 */ /* 0x000fe4000f8e02ff */
[----:B------:R-:W-:-:S04]  /*10020*/  IMAD.WIDE.U32 R4, R213, UR4, R4 ;  /* 0x00000004d5047c25 */ /* 0x000fc8000f8e0004 */
[----:B------:R-:W-:Y:S01]  /*10030*/  IMAD R7, R213, UR5, R6 ;  /* 0x00000005d5077c24 */ /* 0x000fe2000f8e0206 */
[----:B------:R-:W-:Y:S01]  /*10040*/  ULDC.64 UR4, c[0x0][0xb48] ;  /* 0x0002d20000047ab9 */ /* 0x000fe20000000a00 */
[----:B------:R-:W-:Y:S02]  /*10050*/  IMAD.MOV R6, RZ, RZ, -R3 ;  /* 0x000000ffff067224 */ /* 0x000fe400078e0a03 */
[----:B------:R-:W-:Y:S01]  /*10060*/  IMAD.IADD R5, R5, 0x1, R7 ;  /* 0x0000000105057824 */ /* 0x000fe200078e0207 */
[----:B------:R-:W-:Y:S01]  /*10070*/  SHF.R.S32.HI R7, RZ, 0x1f, R3 ;  /* 0x0000001fff077819 */ /* 0x000fe20000011403 */
[----:B------:R-:W-:Y:S02]  /*10080*/  IMAD R6, R157, R6, R14 ;  /* 0x000000069d067224 */ /* 0x000fe400078e020e */
[----:B------:R-:W-:-:S04]  /*10090*/  IMAD.WIDE.U32 R4, R219, UR4, R4 ;  /* 0x00000004db047c25 */ /* 0x000fc8000f8e0004 */
[----:B------:R-:W-:Y:S01]  /*100a0*/  IMAD R5, R219, UR5, R5 ;  /* 0x00000005db057c24 */ /* 0x000fe2000f8e0205 */
[----:B------:R-:W-:Y:S02]  /*100b0*/  ULDC.64 UR4, c[0x0][0xb30] ;  /* 0x0002cc0000047ab9 */ /* 0x000fe40000000a00 */
[----:B------:R-:W-:Y:S02]  /*100c0*/  IMAD R8, R7, UR4, RZ ;  /* 0x0000000407087c24 */ /* 0x000fe4000f8e02ff */
[----:B------:R-:W-:-:S04]  /*100d0*/  IMAD.WIDE.U32 R4, R3, UR4, R4 ;  /* 0x0000000403047c25 */ /* 0x000fc8000f8e0004 */
[----:B------:R-:W-:Y:S01]  /*100e0*/  IMAD R7, R3, UR5, R8 ;  /* 0x0000000503077c24 */ /* 0x000fe2000f8e0208 */
[----:B------:R-:W-:Y:S01]  /*100f0*/  ULDC.64 UR4, c[0x0][0xb28] ;  /* 0x0002ca0000047ab9 */ /* 0x000fe20000000a00 */
[----:B------:R-:W-:Y:S02]  /*10100*/  VIADD R3, R19, 0x22820 ;  /* 0x0002282013037836 */ /* 0x000fe40000000000 */
[----:B------:R-:W-:-:S03]  /*10110*/  IMAD.IADD R5, R5, 0x1, R7 ;  /* 0x0000000105057824 */ /* 0x000fc600078e0207 */
[----:B------:R-:W-:Y:S01]  /*10120*/  PRMT R3, RZ, 0x654, R3 ;  /* 0x00000654ff037816 */ /* 0x000fe20000000003 */
[----:B------:R-:W-:-:S03]  /*10130*/  IMAD.WIDE.U32 R4, R6, UR4, R4 ;  /* 0x0000000406047c25 */ /* 0x000fc6000f8e0004 */
[----:B------:R0:W-:Y:S02]  /*10140*/  SYNCS.ARRIVE.TRANS64.RED.A1T0 RZ, [R3+URZ], RZ ;  /* 0x000000ff03ff79a7 */ /* 0x0001e4000810043f */
[----:B0-----:R-:W-:-:S05]  /*10150*/  SHF.R.S32.HI R3, RZ, 0x1f, R6 ;  /* 0x0000001fff037819 */ /* 0x001fca0000011406 */
[----:B------:R-:W-:-:S04]  /*10160*/  IMAD R3, R3, UR4, RZ ;  /* 0x0000000403037c24 */ /* 0x000fc8000f8e02ff */
[----:B------:R-:W-:Y:S01]  /*10170*/  IMAD R7, R6, UR5, R3 ;  /* 0x0000000506077c24 */ /* 0x000fe2000f8e0203 */
[----:B------:R-:W-:Y:S02]  /*10180*/  ULDC.64 UR4, c[0x0][0xb00] ;  /* 0x0002c00000047ab9 */ /* 0x000fe40000000a00 */
[----:B------:R-:W-:Y:S01]  /*10190*/  LEA R3, P0, R4, UR4, 0x2 ;  /* 0x0000000404037c11 */ /* 0x000fe2000f8010ff */
[----:B------:R-:W-:Y:S01]  /*101a0*/  IMAD.IADD R5, R5, 0x1, R7 ;  /* 0x0000000105057824 */ /* 0x000fe200078e0207 */
[----:B------:R-:W-:-:S04]  /*101b0*/  UMOV UR4, 0xffffffff ;  /* 0xffffffff00047882 */ /* 0x000fc80000000000 */
[----:B------:R-:W-:Y:S01]  /*101c0*/  LEA.HI.X R8, R4, UR5, R5, 0x2, P0 ;  /* 0x0000000504087c11 */ /* 0x000fe200080f1405 */
[----:B------:R-:W-:Y:S06]  /*101d0*/  BRA.DIV UR4, `(.L_x_735) ;  /* 0x000000b204487947 */ /* 0x000fec000b800000 */
[----:B------:R0:W1:Y:S04]  /*101e0*/  SHFL.IDX PT, R9, R8, RZ, 0x1c1f ;  /* 0x001c1fff08097589 */ /* 0x00006800000e0000 */
[----:B------:R0:W2:Y:S02]  /*101f0*/  SHFL.IDX PT, R11, R3, RZ, 0x1c1f ;  /* 0x001c1fff030b7589 */ /* 0x0000a400000e0000 */
.L_x_951:
[----:B------:R-:W-:Y:S01]  /*10200*/  ISETP.GE.AND P0, PT, R21, R0, PT ;  /* 0x000000001500720c */ /* 0x000fe20003f06270 */
[----:B------:R-:W-:-:S12]  /*10210*/  BSSY B1, `(.L_x_736) ;  /* 0x00000c9000017945 */ /* 0x000fd80003800000 */
[----:B------:R-:W-:Y:S05]  /*10220*/  @P0 BRA `(.L_x_737) ;  /* 0x0000000c001c0947 */ /* 0x000fea0003800000 */
[----:B------:R-:W-:Y:S01]  /*10230*/  ULDC UR4, c[0x0][0xac8] ;  /* 0x0002b20000047ab9 */ /* 0x000fe20000000800 */
[C---:B------:R-:W-:Y:S01]  /*10240*/  VIADD R12, R224.reuse, 0x8 ;  /* 0x00000008e00c7836 */ /* 0x040fe20000000000 */
[C---:B------:R-:W-:Y:S01]  /*10250*/  ISETP.GE.AND P0, PT, R224.reuse, UR4, PT ;  /* 0x00000004e0007c0c */ /* 0x040fe2000bf06270 */
[C---:B------:R-:W-:Y:S02]  /*10260*/  VIADD R7, R224.reuse, 0x10 ;  /* 0x00000010e0077836 */ /* 0x040fe40000000000 */
[----:B------:R-:W-:Y:S01]  /*10270*/  VIADD R13, R224, 0x8 ;  /* 0x00000008e00d7836 */ /* 0x000fe20000000000 */
[----:B------:R-:W-:Y:S01]  /*10280*/  ISETP.GE.AND P1, PT, R12, UR4, PT ;  /* 0x000000040c007c0c */ /* 0x000fe2000bf26270 */
[C---:B------:R-:W-:Y:S02]  /*10290*/  VIADD R6, R224.reuse, 0x18 ;  /* 0x00000018e0067836 */ /* 0x040fe40000000000 */
[C---:B------:R-:W-:Y:S01]  /*102a0*/  VIADD R20, R224.reuse, 0x40 ;  /* 0x00000040e0147836 */ /* 0x040fe20000000000 */
[----:B------:R-:W-:Y:S01]  /*102b0*/  SHF.R.S32.HI R13, RZ, 0x1f, R13 ;  /* 0x0000001fff0d7819 */ /* 0x000fe2000001140d */
[----:B------:R-:W-:-:S02]  /*102c0*/  VIADD R15, R224, 0x38 ;  /* 0x00000038e00f7836 */ /* 0x000fc40000000000 */
[C---:B------:R-:W-:Y:S02]  /*102d0*/  VIADD R14, R224.reuse, 0x50 ;  /* 0x00000050e00e7836 */ /* 0x040fe40000000000 */
[----:B--2---:R-:W-:Y:S01]  /*102e0*/  @!P0 IMAD.MOV.U32 R4, RZ, RZ, R11 ;  /* 0x000000ffff048224 */ /* 0x004fe200078e000b */
[----:B------:R-:W-:Y:S01]  /*102f0*/  SHF.R.S32.HI R15, RZ, 0x1f, R15 ;  /* 0x0000001fff0f7819 */ /* 0x000fe2000001140f */
[----:B-1----:R-:W-:Y:S02]  /*10300*/  @!P0 IMAD.MOV.U32 R5, RZ, RZ, R9 ;  /* 0x000000ffff058224 */ /* 0x002fe400078e0009 */
[C---:B------:R-:W-:Y:S02]  /*10310*/  VIADD R21, R224.reuse, 0x40 ;  /* 0x00000040e0157836 */ /* 0x040fe40000000000 */
[----:B------:R-:W-:-:S03]  /*10320*/  @!P0 IMAD.WIDE R4, R224, 0x4, R4 ;  /* 0x00000004e0048825 */ /* 0x000fc600078e0204 */
[----:B------:R-:W-:Y:S02]  /*10330*/  SHF.R.S32.HI R21, RZ, 0x1f, R21 ;  /* 0x0000001fff157819 */ /* 0x000fe40000011415 */
[----:B------:R1:W-:Y:S01]  /*10340*/  @!P0 ST.E.64 desc[UR40][R4.64], R24 ;  /* 0x0000001804008985 */ /* 0x0003e2000c101b28 */
[----:B------:R-:W-:Y:S02]  /*10350*/  ISETP.GE.AND P0, PT, R7, UR4, PT ;  /* 0x0000000407007c0c */ /* 0x000fe4000bf06270 */
[----:B-1----:R-:W-:-:S04]  /*10360*/  @!P1 LEA R4, P2, R12, R11, 0x2 ;  /* 0x0000000b0c049211 */ /* 0x002fc800078410ff */
[----:B------:R-:W-:Y:S01]  /*10370*/  @!P1 LEA.HI.X R5, R12, R9, R13, 0x2, P2 ;  /* 0x000000090c059211 */ /* 0x000fe200010f140d */
[C---:B------:R-:W-:Y:S02]  /*10380*/  VIADD R13, R224.reuse, 0x10 ;  /* 0x00000010e00d7836 */ /* 0x040fe40000000000 */
[----:B------:R-:W-:Y:S02]  /*10390*/  VIADD R12, R224, 0x20 ;  /* 0x00000020e00c7836 */ /* 0x000fe40000000000 */
[----:B------:R1:W-:Y:S01]  /*103a0*/  @!P1 ST.E.64 desc[UR40][R4.64], R28 ;  /* 0x0000001c04009985 */ /* 0x0003e2000c101b28 */
[----:B------:R-:W-:Y:S02]  /*103b0*/  SHF.R.S32.HI R13, RZ, 0x1f, R13 ;  /* 0x0000001fff0d7819 */ /* 0x000fe4000001140d */
[----:B------:R-:W-:Y:S02]  /*103c0*/  ISETP.GE.AND P1, PT, R6, UR4, PT ;  /* 0x0000000406007c0c */ /* 0x000fe4000bf26270 */
[----:B-1----:R-:W-:-:S04]  /*103d0*/  @!P0 LEA R4, P2, R7, R11, 0x2 ;  /* 0x0000000b07048211 */ /* 0x002fc800078410ff */
[----:B------:R-:W-:Y:S01]  /*103e0*/  @!P0 LEA.HI.X R5, R7, R9, R13, 0x2, P2 ;  /* 0x0000000907058211 */ /* 0x000fe200010f140d */
[C---:B------:R-:W-:Y:S02]  /*103f0*/  VIADD R13, R224.reuse, 0x18 ;  /* 0x00000018e00d7836 */ /* 0x040fe40000000000 */
[----:B------:R-:W-:Y:S02]  /*10400*/  VIADD R7, R224, 0x28 ;  /* 0x00000028e0077836 */ /* 0x000fe40000000000 */
[----:B------:R1:W-:Y:S01]  /*10410*/  @!P0 ST.E.64 desc[UR40][R4.64], R32 ;  /* 0x0000002004008985 */ /* 0x0003e2000c101b28 */
[----:B------:R-:W-:Y:S02]  /*10420*/  ISETP.GE.AND P0, PT, R12, UR4, PT ;  /* 0x000000040c007c0c */ /* 0x000fe4000bf06270 */
[----:B------:R-:W-:Y:S02]  /*10430*/  SHF.R.S32.HI R13, RZ, 0x1f, R13 ;  /* 0x0000001fff0d7819 */ /* 0x000fe4000001140d */
[----:B-1----:R-:W-:-:S04]  /*10440*/  @!P1 LEA R4, P2, R6, R11, 0x2 ;  /* 0x0000000b06049211 */ /* 0x002fc800078410ff */
[----:B------:R-:W-:Y:S01]  /*10450*/  @!P1 LEA.HI.X R5, R6, R9, R13, 0x2, P2 ;  /* 0x0000000906059211 */ /* 0x000fe200010f140d */
[C---:B------:R-:W-:Y:S01]  /*10460*/  VIADD R13, R224.reuse, 0x20 ;  /* 0x00000020e00d7836 */ /* 0x040fe20000000000 */
[----:B------:R-:W-:Y:S01]  /*10470*/  ISETP.GE.AND P2, PT, R7, UR4, PT ;  /* 0x0000000407007c0c */ /* 0x000fe2000bf46270 */
        /* <DEDUP_REMOVED lines=13> */
[----:B------:R-:W-:Y:S01]  /*10550*/  VIADD R7, R224, 0x30 ;  /* 0x00000030e0077836 */ /* 0x000fe20000000000 */
[----:B------:R-:W-:Y:S01]  /*10560*/  ISETP.GE.AND P0, PT, R20, UR4, PT ;  /* 0x0000000414007c0c */ /* 0x000fe2000bf06270 */
[----:B------:R-:W-:Y:S02]  /*10570*/  VIADD R13, R224, 0x48 ;  /* 0x00000048e00d7836 */ /* 0x000fe40000000000 */
[----:B------:R1:W-:Y:S01]  /*10580*/  @!P2 ST.E.64 desc[UR40][R4.64], R44 ;  /* 0x0000002c0400a985 */ /* 0x0003e2000c101b28 */
[----:B------:R-:W-:Y:S02]  /*10590*/  SHF.R.S32.HI R7, RZ, 0x1f, R7 ;  /* 0x0000001fff077819 */ /* 0x000fe40000011407 */
[----:B-1----:R-:W-:-:S04]  /*105a0*/  @!P3 LEA R4, P2, R6, R11, 0x2 ;  /* 0x0000000b0604b211 */ /* 0x002fc800078410ff */
[----:B------:R-:W-:Y:S02]  /*105b0*/  @!P3 LEA.HI.X R5, R6, R9, R7, 0x2, P2 ;  /* 0x000000090605b211 */ /* 0x000fe400010f1407 */
[----:B------:R-:W-:Y:S02]  /*105c0*/  ISETP.GE.AND P2, PT, R13, UR4, PT ;  /* 0x000000040d007c0c */ /* 0x000fe4000bf46270 */
[----:B------:R-:W-:Y:S01]  /*105d0*/  @!P1 LEA R6, P4, R12, R11, 0x2 ;  /* 0x0000000b0c069211 */ /* 0x000fe200078810ff */
[----:B------:R1:W-:Y:S01]  /*105e0*/  @!P3 ST.E.64 desc[UR40][R4.64], R48 ;  /* 0x000000300400b985 */ /* 0x0003e2000c101b28 */
[----:B------:R-:W-:Y:S02]  /*105f0*/  ISETP.GE.AND P3, PT, R14, UR4, PT ;  /* 0x000000040e007c0c */ /* 0x000fe4000bf66270 */
[----:B------:R-:W-:Y:S01]  /*10600*/  @!P1 LEA.HI.X R7, R12, R9, R15, 0x2, P4 ;  /* 0x000000090c079211 */ /* 0x000fe200020f140f */
[C---:B------:R-:W-:Y:S02]  /*10610*/  VIADD R12, R224.reuse, 0x58 ;  /* 0x00000058e00c7836 */ /* 0x040fe40000000000 */
[----:B------:R-:W-:-:S02]  /*10620*/  VIADD R15, R224, 0x48 ;  /* 0x00000048e00f7836 */ /* 0x000fc40000000000 */
[----:B------:R2:W-:Y:S01]  /*10630*/  @!P1 ST.E.64 desc[UR40][R6.64], R52 ;  /* 0x0000003406009985 */ /* 0x0005e2000c101b28 */
[----:B------:R-:W-:Y:S02]  /*10640*/  ISETP.GE.AND P1, PT, R12, UR4, PT ;  /* 0x000000040c007c0c */ /* 0x000fe4000bf26270 */
[----:B------:R-:W-:Y:S02]  /*10650*/  SHF.R.S32.HI R15, RZ, 0x1f, R15 ;  /* 0x0000001fff0f7819 */ /* 0x000fe4000001140f */
[----:B-1----:R-:W-:-:S04]  /*10660*/  @!P0 LEA R4, P4, R20, R11, 0x2 ;  /* 0x0000000b14048211 */ /* 0x002fc800078810ff */
[----:B------:R-:W-:Y:S01]  /*10670*/  @!P0 LEA.HI.X R5, R20, R9, R21, 0x2, P4 ;  /* 0x0000000914058211 */ /* 0x000fe200020f1415 */
[C---:B------:R-:W-:Y:S02]  /*10680*/  VIADD R20, R224.reuse, 0x60 ;  /* 0x00000060e0147836 */ /* 0x040fe40000000000 */
[----:B------:R-:W-:Y:S01]  /*10690*/  VIADD R21, R224, 0x50 ;  /* 0x00000050e0157836 */ /* 0x000fe20000000000 */
[C---:B--2---:R-:W-:Y:S01]  /*106a0*/  @!P2 LEA R6, P5, R13.reuse, R11, 0x2 ;  /* 0x0000000b0d06a211 */ /* 0x044fe200078a10ff */
[----:B------:R1:W-:Y:S01]  /*106b0*/  @!P0 ST.E.64 desc[UR40][R4.64], R56 ;  /* 0x0000003804008985 */ /* 0x0003e2000c101b28 */
[----:B------:R-:W-:Y:S02]  /*106c0*/  ISETP.GE.AND P0, PT, R20, UR4, PT ;  /* 0x0000000414007c0c */ /* 0x000fe4000bf06270 */
[----:B------:R-:W-:Y:S01]  /*106d0*/  @!P2 LEA.HI.X R7, R13, R9, R15, 0x2, P5 ;  /* 0x000000090d07a211 */ /* 0x000fe200028f140f */
[C---:B------:R-:W-:Y:S01]  /*106e0*/  VIADD R13, R224.reuse, 0x68 ;  /* 0x00000068e00d7836 */ /* 0x040fe20000000000 */
[----:B------:R-:W-:Y:S01]  /*106f0*/  SHF.R.S32.HI R21, RZ, 0x1f, R21 ;  /* 0x0000001fff157819 */ /* 0x000fe20000011415 */
        /* <DEDUP_REMOVED lines=8> */
[----:B--2---:R-:W-:Y:S01]  /*10780*/  @!P1 LEA R6, P5, R12, R11, 0x2 ;  /* 0x0000000b0c069211 */ /* 0x004fe200078a10ff */
        /* <DEDUP_REMOVED lines=35> */
[----:B------:R-:W-:Y:S02]  /*109c0*/  SHF.R.S32.HI R15, RZ, 0x1f, R15 ;  /* 0x0000001fff0f7819 */ /* 0x000fe4000001140f */
[----:B------:R-:W-:Y:S02]  /*109d0*/  ISETP.GE.AND P1, PT, R12, UR4, PT ;  /* 0x000000040c007c0c */ /* 0x000fe4000bf26270 */
[----:B-1----:R-:W-:-:S04]  /*109e0*/  @!P0 LEA R4, P4, R20, R11, 0x2 ;  /* 0x0000000b14048211 */ /* 0x002fc800078810ff */
[----:B------:R-:W-:Y:S02]  /*109f0*/  @!P0 LEA.HI.X R5, R20, R9, R21, 0x2, P4 ;  /* 0x0000000914058211 */ /* 0x000fe400020f1415 */
[----:B------:R-:W-:Y:S02]  /*10a00*/  SHF.R.S32.HI R21, RZ, 0x1f, R226 ;  /* 0x0000001fff157819 */ /* 0x000fe400000114e2 */
        /* <DEDUP_REMOVED lines=9> */
[----:B------:R-:W-:Y:S02]  /*10aa0*/  SHF.R.S32.HI R13, RZ, 0x1f, R13 ;  /* 0x0000001fff0d7819 */ /* 0x000fe4000001140d */
[----:B------:R-:W-:Y:S02]  /*10ab0*/  ISETP.GE.AND P2, PT, R236, UR4, PT ;  /* 0x00000004ec007c0c */ /* 0x000fe4000bf46270 */
[----:B-1----:R-:W-:-:S04]  /*10ac0*/  @!P3 LEA R4, P4, R14, R11, 0x2 ;  /* 0x0000000b0e04b211 */ /* 0x002fc800078810ff */
[----:B------:R-:W-:Y:S02]  /*10ad0*/  @!P3 LEA.HI.X R5, R14, R9, R15, 0x2, P4 ;  /* 0x000000090e05b211 */ /* 0x000fe400020f140f */
[----:B------:R-:W-:Y:S02]  /*10ae0*/  ISETP.GE.AND P4, PT, R235, UR4, PT ;  /* 0x00000004eb007c0c */ /* 0x000fe4000bf86270 */
[C---:B--2---:R-:W-:Y:S01]  /*10af0*/  @!P1 LEA R6, P5, R12.reuse, R11, 0x2 ;  /* 0x0000000b0c069211 */ /* 0x044fe200078a10ff */
[----:B------:R1:W-:Y:S01]  /*10b00*/  @!P3 ST.E.64 desc[UR40][R4.64], R96 ;  /* 0x000000600400b985 */ /* 0x0003e2000c101b28 */
[----:B------:R-:W-:Y:S02]  /*10b10*/  SHF.R.S32.HI R15, RZ, 0x1f, R232 ;  /* 0x0000001fff0f7819 */ /* 0x000fe400000114e8 */
[----:B------:R-:W-:Y:S02]  /*10b20*/  @!P1 LEA.HI.X R7, R12, R9, R13, 0x2, P5 ;  /* 0x000000090c079211 */ /* 0x000fe400028f140d */
[----:B------:R-:W-:-:S02]  /*10b30*/  SHF.R.S32.HI R13, RZ, 0x1f, R237 ;  /* 0x0000001fff0d7819 */ /* 0x000fc400000114ed */
[----:B------:R-:W-:Y:S01]  /*10b40*/  SHF.R.S32.HI R12, RZ, 0x1f, R236 ;  /* 0x0000001fff0c7819 */ /* 0x000fe200000114ec */
[----:B------:R2:W-:Y:S01]  /*10b50*/  @!P1 ST.E.64 desc[UR40][R6.64], R100 ;  /* 0x0000006406009985 */ /* 0x0005e2000c101b28 */
[----:B------:R-:W-:Y:S02]  /*10b60*/  ISETP.GE.AND P1, PT, R234, UR4, PT ;  /* 0x00000004ea007c0c */ /* 0x000fe4000bf26270 */
[----:B------:R-:W-:Y:S02]  /*10b70*/  SHF.R.S32.HI R14, RZ, 0x1f, R231 ;  /* 0x0000001fff0e7819 */ /* 0x000fe400000114e7 */
[----:B-1----:R-:W-:-:S04]  /*10b80*/  @!P0 LEA R4, P3, R237, R11, 0x2 ;  /* 0x0000000bed048211 */ /* 0x002fc800078610ff */
[----:B------:R-:W-:Y:S02]  /*10b90*/  @!P0 LEA.HI.X R5, R237, R9, R13, 0x2, P3 ;  /* 0x00000009ed058211 */ /* 0x000fe400018f140d */
[----:B------:R-:W-:Y:S02]  /*10ba0*/  SHF.R.S32.HI R13, RZ, 0x1f, R235 ;  /* 0x0000001fff0d7819 */ /* 0x000fe400000114eb */
[C---:B--2---:R-:W-:Y:S01]  /*10bb0*/  @!P2 LEA R6, P5, R236.reuse, R11, 0x2 ;  /* 0x0000000bec06a211 */ /* 0x044fe200078a10ff */
[----:B------:R1:W-:Y:S01]  /*10bc0*/  @!P0 ST.E.64 desc[UR40][R4.64], R104 ;  /* 0x0000006804008985 */ /* 0x0003e2000c101b28 */
[----:B------:R-:W-:Y:S02]  /*10bd0*/  ISETP.GE.AND P0, PT, R233, UR4, PT ;  /* 0x00000004e9007c0c */ /* 0x000fe4000bf06270 */
[----:B------:R-:W-:Y:S02]  /*10be0*/  @!P2 LEA.HI.X R7, R236, R9, R12, 0x2, P5 ;  /* 0x00000009ec07a211 */ /* 0x000fe400028f140c */
[----:B------:R-:W-:-:S03]  /*10bf0*/  SHF.R.S32.HI R12, RZ, 0x1f, R234 ;  /* 0x0000001fff0c7819 */ /* 0x000fc600000114ea */
[----:B------:R2:W-:Y:S01]  /*10c00*/  @!P2 ST.E.64 desc[UR40][R6.64], R108 ;  /* 0x0000006c0600a985 */ /* 0x0005e2000c101b28 */
[----:B------:R-:W-:Y:S02]  /*10c10*/  ISETP.GE.AND P2, PT, R232, UR4, PT ;  /* 0x00000004e8007c0c */ /* 0x000fe4000bf46270 */
[----:B-1----:R-:W-:-:S04]  /*10c20*/  @!P4 LEA R4, P3, R235, R11, 0x2 ;  /* 0x0000000beb04c211 */ /* 0x002fc800078610ff */
[----:B------:R-:W-:Y:S02]  /*10c30*/  @!P4 LEA.HI.X R5, R235, R9, R13, 0x2, P3 ;  /* 0x00000009eb05c211 */ /* 0x000fe400018f140d */
[----:B------:R-:W-:Y:S02]  /*10c40*/  ISETP.GE.AND P3, PT, R231, UR4, PT ;  /* 0x00000004e7007c0c */ /* 0x000fe4000bf66270 */
[C---:B--2---:R-:W-:Y:S01]  /*10c50*/  @!P1 LEA R6, P5, R234.reuse, R11, 0x2 ;  /* 0x0000000bea069211 */ /* 0x044fe200078a10ff */
[----:B------:R1:W-:Y:S03]  /*10c60*/  @!P4 ST.E.64 desc[UR40][R4.64], R112 ;  /* 0x000000700400c985 */ /* 0x0003e6000c101b28 */
[----:B------:R-:W-:Y:S02]  /*10c70*/  @!P1 LEA.HI.X R7, R234, R9, R12, 0x2, P5 ;  /* 0x00000009ea079211 */ /* 0x000fe400028f140c */
[----:B------:R-:W-:-:S03]  /*10c80*/  SHF.R.S32.HI R12, RZ, 0x1f, R233 ;  /* 0x0000001fff0c7819 */ /* 0x000fc600000114e9 */
[----:B------:R2:W-:Y:S01]  /*10c90*/  @!P1 ST.E.64 desc[UR40][R6.64], R116 ;  /* 0x0000007406009985 */ /* 0x0005e2000c101b28 */
[----:B------:R-:W-:Y:S02]  /*10ca0*/  ISETP.GE.AND P1, PT, R230, UR4, PT ;  /* 0x00000004e6007c0c */ /* 0x000fe4000bf26270 */
[----:B-1----:R-:W-:-:S04]  /*10cb0*/  @!P0 LEA R4, P4, R233, R11, 0x2 ;  /* 0x0000000be9048211 */ /* 0x002fc800078810ff */
[----:B------:R-:W-:Y:S02]  /*10cc0*/  @!P0 LEA.HI.X R5, R233, R9, R12, 0x2, P4 ;  /* 0x00000009e9058211 */ /* 0x000fe400020f140c */
[-C--:B------:R-:W-:Y:S02]  /*10cd0*/  @!P3 LEA R12, P4, R231, R11.reuse, 0x2 ;  /* 0x0000000be70cb211 */ /* 0x080fe400078810ff */
[C---:B--2---:R-:W-:Y:S01]  /*10ce0*/  @!P2 LEA R6, P5, R232.reuse, R11, 0x2 ;  /* 0x0000000be806a211 */ /* 0x044fe200078a10ff */
[----:B------:R1:W-:Y:S01]  /*10cf0*/  @!P0 ST.E.64 desc[UR40][R4.64], R120 ;  /* 0x0000007804008985 */ /* 0x0003e2000c101b28 */
[----:B------:R-:W-:Y:S02]  /*10d00*/  ISETP.GE.AND P0, PT, R229, UR4, PT ;  /* 0x00000004e5007c0c */ /* 0x000fe4000bf06270 */
[-C--:B------:R-:W-:Y:S02]  /*10d10*/  @!P2 LEA.HI.X R7, R232, R9.reuse, R15, 0x2, P5 ;  /* 0x00000009e807a211 */ /* 0x080fe400028f140f */
[----:B------:R-:W-:-:S02]  /*10d20*/  @!P3 LEA.HI.X R13, R231, R9, R14, 0x2, P4 ;  /* 0x00000009e70db211 */ /* 0x000fc400020f140e */
[----:B------:R-:W-:Y:S01]  /*10d30*/  ISETP.GE.AND P4, PT, R228, UR4, PT ;  /* 0x00000004e4007c0c */ /* 0x000fe2000bf86270 */
[----:B------:R2:W-:Y:S01]  /*10d40*/  @!P2 ST.E.64 desc[UR40][R6.64], R124 ;  /* 0x0000007c0600a985 */ /* 0x0005e2000c101b28 */
[----:B------:R-:W-:Y:S02]  /*10d50*/  SHF.R.S32.HI R14, RZ, 0x1f, R230 ;  /* 0x0000001fff0e7819 */ /* 0x000fe400000114e6 */
[----:B------:R-:W-:Y:S01]  /*10d60*/  ISETP.GE.AND P2, PT, R226, UR4, PT ;  /* 0x00000004e2007c0c */ /* 0x000fe2000bf46270 */
[----:B------:R3:W-:Y:S01]  /*10d70*/  @!P3 ST.E.64 desc[UR40][R12.64], R128 ;  /* 0x000000800c00b985 */ /* 0x0007e2000c101b28 */
[----:B------:R-:W-:Y:S02]  /*10d80*/  ISETP.GE.AND P3, PT, R225, UR4, PT ;  /* 0x00000004e1007c0c */ /* 0x000fe4000bf66270 */
[----:B-1----:R-:W-:-:S04]  /*10d90*/  @!P1 LEA R4, P5, R230, R11, 0x2 ;  /* 0x0000000be6049211 */ /* 0x002fc800078a10ff */
[----:B------:R-:W-:Y:S02]  /*10da0*/  @!P1 LEA.HI.X R5, R230, R9, R14, 0x2, P5 ;  /* 0x00000009e6059211 */ /* 0x000fe400028f140e */
[----:B------:R-:W-:Y:S02]  /*10db0*/  SHF.R.S32.HI R14, RZ, 0x1f, R229 ;  /* 0x0000001fff0e7819 */ /* 0x000fe400000114e5 */
[CC--:B--2---:R-:W-:Y:S01]  /*10dc0*/  @!P0 LEA R6, P5, R229.reuse, R11.reuse, 0x2 ;  /* 0x0000000be5068211 */ /* 0x0c4fe200078a10ff */
[----:B------:R1:W-:Y:S01]  /*10dd0*/  @!P1 ST.E.64 desc[UR40][R4.64], R132 ;  /* 0x0000008404009985 */ /* 0x0003e2000c101b28 */
[----:B---3--:R-:W-:Y:S02]  /*10de0*/  @!P4 LEA R12, P1, R228, R11, 0x2 ;  /* 0x0000000be40cc211 */ /* 0x008fe400078210ff */
[----:B------:R-:W-:Y:S02]  /*10df0*/  @!P0 LEA.HI.X R7, R229, R9, R14, 0x2, P5 ;  /* 0x00000009e5078211 */ /* 0x000fe400028f140e */
[----:B------:R-:W-:-:S03]  /*10e00*/  SHF.R.S32.HI R14, RZ, 0x1f, R228 ;  /* 0x0000001fff0e7819 */ /* 0x000fc600000114e4 */
[----:B------:R3:W-:Y:S01]  /*10e10*/  @!P0 ST.E.64 desc[UR40][R6.64], R136 ;  /* 0x0000008806008985 */ /* 0x0007e2000c101b28 */
[----:B------:R-:W-:Y:S02]  /*10e20*/  @!P4 LEA.HI.X R13, R228, R9, R14, 0x2, P1 ;  /* 0x00000009e40dc211 */ /* 0x000fe400008f140e */
[CC--:B------:R-:W-:Y:S02]  /*10e30*/  @!P3 LEA R14, P1, R225.reuse, R11.reuse, 0x2 ;  /* 0x0000000be10eb211 */ /* 0x0c0fe400078210ff */
[C---:B-1----:R-:W-:Y:S01]  /*10e40*/  @!P2 LEA R4, P5, R226.reuse, R11, 0x2 ;  /* 0x0000000be204a211 */ /* 0x042fe200078a10ff */
[----:B------:R3:W-:Y:S01]  /*10e50*/  @!P4 ST.E.64 desc[UR40][R12.64], R140 ;  /* 0x0000008c0c00c985 */ /* 0x0007e2000c101b28 */
[-C--:B------:R-:W-:Y:S02]  /*10e60*/  @!P3 LEA.HI.X R15, R225, R9.reuse, R20, 0x2, P1 ;  /* 0x00000009e10fb211 */ /* 0x080fe400008f1414 */
[----:B------:R-:W-:-:S05]  /*10e70*/  @!P2 LEA.HI.X R5, R226, R9, R21, 0x2, P5 ;  /* 0x00000009e205a211 */ /* 0x000fca00028f1415 */
[----:B------:R3:W-:Y:S04]  /*10e80*/  @!P2 ST.E.64 desc[UR40][R4.64], R144 ;  /* 0x000000900400a985 */ /* 0x0007e8000c101b28 */
[----:B------:R3:W-:Y:S02]  /*10e90*/  @!P3 ST.E.64 desc[UR40][R14.64], R148 ;  /* 0x000000940e00b985 */ /* 0x0007e4000c101b28 */
.L_x_737:
[----:B------:R-:W-:Y:S05]  /*10ea0*/  BSYNC B1 ;  /* 0x0000000000017941 */ /* 0x000fea0003800000 */
.L_x_736:
[----:B------:R-:W-:-:S03]  /*10eb0*/  UMOV UR4, 0xffffffff ;  /* 0xffffffff00047882 */ /* 0x000fc60000000000 */
[----:B------:R-:W-:Y:S05]  /*10ec0*/  BRA.DIV UR4, `(.L_x_738) ;  /* 0x000000a604447947 */ /* 0x000fea000b800000 */
[----:B------:R4:W0:Y:S04]  /*10ed0*/  SHFL.IDX PT, R20, R8, 0x1, 0x1c1f ;  /* 0x003c1f0008147f89 */ /* 0x00082800000e0000 */
[----:B---3--:R4:W3:Y:S02]  /*10ee0*/  SHFL.IDX PT, R14, R3, 0x1, 0x1c1f ;  /* 0x003c1f00030e7f89 */ /* 0x0088e400000e0000 */
.L_x_955:
[----:B------:R-:W-:-:S13]  /*10ef0*/  ISETP.GE.AND P0, PT, R10, R0, PT ;  /* 0x000000000a00720c */ /* 0x000fda0003f06270 */
[----:B------:R-:W-:Y:S05]  /*10f00*/  @P0 BRA `(.L_x_734) ;  /* 0x0000001800f80947 */ /* 0x000fea0003800000 */
[----:B------:R-:W-:Y:S01]  /*10f10*/  ULDC UR4, c[0x0][0xac8] ;  /* 0x0002b20000047ab9 */ /* 0x000fe20000000800 */
[C---:B-1----:R-:W-:Y:S01]  /*10f20*/  VIADD R9, R224.reuse, 0x8 ;  /* 0x00000008e0097836 */ /* 0x042fe20000000000 */
[C---:B------:R-:W-:Y:S01]  /*10f30*/  ISETP.GE.AND P2, PT, R224.reuse, UR4, PT ;  /* 0x00000004e0007c0c */ /* 0x040fe2000bf46270 */
[C---:B0---4-:R-:W-:Y:S02]  /*10f40*/  VIADD R3, R224.reuse, 0x10 ;  /* 0x00000010e0037836 */ /* 0x051fe40000000000 */
[C---:B------:R-:W-:Y:S01]  /*10f50*/  VIADD R12, R224.reuse, 0x18 ;  /* 0x00000018e00c7836 */ /* 0x040fe20000000000 */
[----:B------:R-:W-:Y:S01]  /*10f60*/  ISETP.GE.AND P3, PT, R9, UR4, PT ;  /* 0x0000000409007c0c */ /* 0x000fe2000bf66270 */
[C---:B------:R-:W-:Y:S01]  /*10f70*/  VIADD R8, R224.reuse, 0x20 ;  /* 0x00000020e0087836 */ /* 0x040fe20000000000 */
[----:B------:R-:W-:Y:S01]  /*10f80*/  ISETP.GE.AND P1, PT, R3, UR4, PT ;  /* 0x0000000403007c0c */ /* 0x000fe2000bf26270 */
[----:B------:R-:W-:Y:S01]  /*10f90*/  VIADD R13, R224, 0x8 ;  /* 0x00000008e00d7836 */ /* 0x000fe20000000000 */
[----:B------:R-:W-:Y:S01]  /*10fa0*/  ISETP.GE.AND P0, PT, R12, UR4, PT ;  /* 0x000000040c007c0c */ /* 0x000fe2000bf06270 */
[----:B--2---:R-:W-:-:S02]  /*10fb0*/  VIADD R11, R224, 0x10 ;  /* 0x00000010e00b7836 */ /* 0x004fc40000000000 */
[C---:B------:R-:W-:Y:S01]  /*10fc0*/  VIADD R15, R224.reuse, 0x58 ;  /* 0x00000058e00f7836 */ /* 0x040fe20000000000 */
[----:B------:R-:W-:Y:S01]  /*10fd0*/  SHF.R.S32.HI R13, RZ, 0x1f, R13 ;  /* 0x0000001fff0d7819 */ /* 0x000fe2000001140d */
[----:B---3--:R-:W-:Y:S01]  /*10fe0*/  @!P2 IMAD.MOV.U32 R4, RZ, RZ, R14 ;  /* 0x000000ffff04a224 */ /* 0x008fe200078e000e */
[----:B------:R-:W-:Y:S01]  /*10ff0*/  SHF.R.S32.HI R11, RZ, 0x1f, R11 ;  /* 0x0000001fff0b7819 */ /* 0x000fe2000001140b */
[----:B------:R-:W-:Y:S02]  /*11000*/  @!P2 IMAD.MOV.U32 R5, RZ, RZ, R20 ;  /* 0x000000ffff05a224 */ /* 0x000fe400078e0014 */
[C---:B------:R-:W-:Y:S01]  /*11010*/  @!P3 LEA R6, P4, R9.reuse, R14, 0x2 ;  /* 0x0000000e0906b211 */ /* 0x040fe200078810ff */
[C---:B------:R-:W-:Y:S02]  /*11020*/  VIADD R24, R224.reuse, 0x68 ;  /* 0x00000068e0187836 */ /* 0x040fe40000000000 */
[----:B------:R-:W-:Y:S01]  /*11030*/  @!P2 IMAD.WIDE R4, R224, 0x4, R4 ;  /* 0x00000004e004a825 */ /* 0x000fe200078e0204 */
[----:B------:R-:W-:-:S03]  /*11040*/  @!P3 LEA.HI.X R7, R9, R20, R13, 0x2, P4 ;  /* 0x000000140907b211 */ /* 0x000fc600020f140d */
[----:B------:R-:W-:Y:S01]  /*11050*/  VIADD R9, R224, 0x28 ;  /* 0x00000028e0097836 */ /* 0x000fe20000000000 */
[----:B------:R0:W-:Y:S01]  /*11060*/  @!P2 ST.E.64 desc[UR40][R4.64], R26 ;  /* 0x0000001a0400a985 */ /* 0x0001e2000c101b28 */
[----:B------:R-:W-:Y:S01]  /*11070*/  ISETP.GE.AND P2, PT, R8, UR4, PT ;  /* 0x0000000408007c0c */ /* 0x000fe2000bf46270 */
[C---:B------:R-:W-:Y:S02]  /*11080*/  VIADD R13, R224.reuse, 0x18 ;  /* 0x00000018e00d7836 */ /* 0x040fe40000000000 */
[----:B------:R1:W-:Y:S01]  /*11090*/  @!P3 ST.E.64 desc[UR40][R6.64], R30 ;  /* 0x0000001e0600b985 */ /* 0x0003e2000c101b28 */
[----:B------:R-:W-:Y:S01]  /*110a0*/  ISETP.GE.AND P3, PT, R9, UR4, PT ;  /* 0x0000000409007c0c */ /* 0x000fe2000bf66270 */
[C---:B------:R-:W-:Y:S01]  /*110b0*/  VIADD R21, R224.reuse, 0x58 ;  /* 0x00000058e0157836 */ /* 0x040fe20000000000 */
[----:B------:R-:W-:Y:S01]  /*110c0*/  SHF.R.S32.HI R13, RZ, 0x1f, R13 ;  /* 0x0000001fff0d7819 */ /* 0x000fe2000001140d */
[C---:B------:R-:W-:Y:S02]  /*110d0*/  VIADD R28, R224.reuse, 0x78 ;  /* 0x00000078e01c7836 */ /* 0x040fe40000000000 */
[C---:B------:R-:W-:Y:S01]  /*110e0*/  VIADD R25, R224.reuse, 0x68 ;  /* 0x00000068e0197836 */ /* 0x040fe20000000000 */
[----:B------:R-:W-:Y:S01]  /*110f0*/  SHF.R.S32.HI R21, RZ, 0x1f, R21 ;  /* 0x0000001fff157819 */ /* 0x000fe20000011415 */
[----:B------:R-:W-:Y:S01]  /*11100*/  VIADD R29, R224, 0x78 ;  /* 0x00000078e01d7836 */ /* 0x000fe20000000000 */
[----:B0-----:R-:W-:-:S02]  /*11110*/  @!P1 LEA R4, P5, R3, R14, 0x2 ;  /* 0x0000000e03049211 */ /* 0x001fc400078a10ff */
[----:B------:R-:W-:Y:S02]  /*11120*/  SHF.R.S32.HI R25, RZ, 0x1f, R25 ;  /* 0x0000001fff197819 */ /* 0x000fe40000011419 */
[----:B------:R-:W-:Y:S01]  /*11130*/  @!P1 LEA.HI.X R5, R3, R20, R11, 0x2, P5 ;  /* 0x0000001403059211 */ /* 0x000fe200028f140b */
[----:B------:R-:W-:Y:S01]  /*11140*/  VIADD R3, R224, 0x30 ;  /* 0x00000030e0037836 */ /* 0x000fe20000000000 */
[----:B-1----:R-:W-:Y:S01]  /*11150*/  @!P0 LEA R6, P4, R12, R14, 0x2 ;  /* 0x0000000e0c068211 */ /* 0x002fe200078810ff */
[----:B------:R-:W-:Y:S01]  /*11160*/  VIADD R11, R224, 0x20 ;  /* 0x00000020e00b7836 */ /* 0x000fe20000000000 */
[----:B------:R-:W-:Y:S01]  /*11170*/  SHF.R.S32.HI R29, RZ, 0x1f, R29 ;  /* 0x0000001fff1d7819 */ /* 0x000fe2000001141d */
[----:B------:R0:W-:Y:S01]  /*11180*/  @!P1 ST.E.64 desc[UR40][R4.64], R34 ;  /* 0x0000002204009985 */ /* 0x0001e2000c101b28 */
[----:B------:R-:W-:Y:S02]  /*11190*/  ISETP.GE.AND P1, PT, R3, UR4, PT ;  /* 0x0000000403007c0c */ /* 0x000fe4000bf26270 */
[----:B------:R-:W-:-:S02]  /*111a0*/  SHF.R.S32.HI R11, RZ, 0x1f, R11 ;  /* 0x0000001fff0b7819 */ /* 0x000fc4000001140b */
[----:B------:R-:W-:Y:S01]  /*111b0*/  @!P0 LEA.HI.X R7, R12, R20, R13, 0x2, P4 ;  /* 0x000000140c078211 */ /* 0x000fe200020f140d */
[C---:B------:R-:W-:Y:S02]  /*111c0*/  VIADD R12, R224.reuse, 0x38 ;  /* 0x00000038e00c7836 */ /* 0x040fe40000000000 */
[----:B------:R-:W-:Y:S02]  /*111d0*/  VIADD R13, R224, 0x28 ;  /* 0x00000028e00d7836 */ /* 0x000fe40000000000 */
[----:B------:R1:W-:Y:S01]  /*111e0*/  @!P0 ST.E.64 desc[UR40][R6.64], R38 ;  /* 0x0000002606008985 */ /* 0x0003e2000c101b28 */
[----:B------:R-:W-:Y:S02]  /*111f0*/  ISETP.GE.AND P0, PT, R12, UR4, PT ;  /* 0x000000040c007c0c */ /* 0x000fe4000bf06270 */
[----:B------:R-:W-:Y:S02]  /*11200*/  SHF.R.S32.HI R13, RZ, 0x1f, R13 ;  /* 0x0000001fff0d7819 */ /* 0x000fe4000001140d */
[----:B0-----:R-:W-:-:S04]  /*11210*/  @!P2 LEA R4, P5, R8, R14, 0x2 ;  /* 0x0000000e0804a211 */ /* 0x001fc800078a10ff */
[----:B------:R-:W-:Y:S01]  /*11220*/  @!P2 LEA.HI.X R5, R8, R20, R11, 0x2, P5 ;  /* 0x000000140805a211 */ /* 0x000fe200028f140b */
[C---:B------:R-:W-:Y:S02]  /*11230*/  VIADD R8, R224.reuse, 0x40 ;  /* 0x00000040e0087836 */ /* 0x040fe40000000000 */
[----:B------:R-:W-:Y:S02]  /*11240*/  VIADD R11, R224, 0x30 ;  /* 0x00000030e00b7836 */ /* 0x000fe40000000000 */
[----:B------:R0:W-:Y:S01]  /*11250*/  @!P2 ST.E.64 desc[UR40][R4.64], R42 ;  /* 0x0000002a0400a985 */ /* 0x0001e2000c101b28 */
[----:B-1----:R-:W-:Y:S02]  /*11260*/  @!P3 LEA R6, P4, R9, R14, 0x2 ;  /* 0x0000000e0906b211 */ /* 0x002fe400078810ff */
[----:B------:R-:W-:Y:S02]  /*11270*/  ISETP.GE.AND P2, PT, R8, UR4, PT ;  /* 0x0000000408007c0c */ /* 0x000fe4000bf46270 */
[----:B------:R-:W-:-:S02]  /*11280*/  SHF.R.S32.HI R11, RZ, 0x1f, R11 ;  /* 0x0000001fff0b7819 */ /* 0x000fc4000001140b */
[----:B------:R-:W-:Y:S01]  /*11290*/  @!P3 LEA.HI.X R7, R9, R20, R13, 0x2, P4 ;  /* 0x000000140907b211 */ /* 0x000fe200020f140d */
[C---:B------:R-:W-:Y:S02]  /*112a0*/  VIADD R9, R224.reuse, 0x48 ;  /* 0x00000048e0097836 */ /* 0x040fe40000000000 */
[----:B------:R-:W-:Y:S02]  /*112b0*/  VIADD R13, R224, 0x38 ;  /* 0x00000038e00d7836 */ /* 0x000fe40000000000 */
[----:B------:R1:W-:Y:S01]  /*112c0*/  @!P3 ST.E.64 desc[UR40][R6.64], R46 ;  /* 0x0000002e0600b985 */ /* 0x0003e2000c101b28 */
[----:B------:R-:W-:Y:S02]  /*112d0*/  ISETP.GE.AND P3, PT, R9, UR4, PT ;  /* 0x0000000409007c0c */ /* 0x000fe4000bf66270 */
[----:B0-----:R-:W-:Y:S02]  /*112e0*/  @!P1 LEA R4, P5, R3, R14, 0x2 ;  /* 0x0000000e03049211 */ /* 0x001fe400078a10ff */
[----:B------:R-:W-:-:S02]  /*112f0*/  SHF.R.S32.HI R13, RZ, 0x1f, R13 ;  /* 0x0000001fff0d7819 */ /* 0x000fc4000001140d */
[----:B------:R-:W-:Y:S01]  /*11300*/  @!P1 LEA.HI.X R5, R3, R20, R11, 0x2, P5 ;  /* 0x0000001403059211 */ /* 0x000fe200028f140b */
[C---:B------:R-:W-:Y:S02]  /*11310*/  VIADD R3, R224.reuse, 0x50 ;  /* 0x00000050e0037836 */ /* 0x040fe40000000000 */
[----:B------:R-:W-:Y:S02]  /*11320*/  VIADD R11, R224, 0x40 ;  /* 0x00000040e00b7836 */ /* 0x000fe40000000000 */
[----:B------:R0:W-:Y:S01]  /*11330*/  @!P1 ST.E.64 desc[UR40][R4.64], R50 ;  /* 0x0000003204009985 */ /* 0x0001e2000c101b28 */
[----:B------:R-:W-:Y:S02]  /*11340*/  ISETP.GE.AND P1, PT, R3, UR4, PT ;  /* 0x0000000403007c0c */ /* 0x000fe4000bf26270 */
[----:B-1----:R-:W-:Y:S02]  /*11350*/  @!P0 LEA R6, P4, R12, R14, 0x2 ;  /* 0x0000000e0c068211 */ /* 0x002fe400078810ff */
        /* <DEDUP_REMOVED lines=12> */
[----:B------:R-:W-:Y:S02]  /*11420*/  SHF.R.S32.HI R11, RZ, 0x1f, R11 ;  /* 0x0000001fff0b7819 */ /* 0x000fe4000001140b */
[----:B-1----:R-:W-:Y:S02]  /*11430*/  @!P3 LEA R6, P4, R9, R14, 0x2 ;  /* 0x0000000e0906b211 */ /* 0x002fe400078810ff */
[----:B------:R-:W-:-:S02]  /*11440*/  ISETP.GE.AND P2, PT, R12, UR4, PT ;  /* 0x000000040c007c0c */ /* 0x000fc4000bf46270 */
[----:B------:R-:W-:Y:S02]  /*11450*/  SHF.R.S32.HI R8, RZ, 0x1f, R8 ;  /* 0x0000001fff087819 */ /* 0x000fe40000011408 */
[----:B------:R-:W-:Y:S02]  /*11460*/  @!P3 LEA.HI.X R7, R9, R20, R11, 0x2, P4 ;  /* 0x000000140907b211 */ /* 0x000fe400020f140b */
[----:B0-----:R-:W-:-:S03]  /*11470*/  @!P1 LEA R4, P5, R3, R14, 0x2 ;  /* 0x0000000e03049211 */ /* 0x001fc600078a10ff */
[----:B------:R0:W-:Y:S01]  /*11480*/  @!P3 ST.E.64 desc[UR40][R6.64], R62 ;  /* 0x0000003e0600b985 */ /* 0x0001e2000c101b28 */
[----:B------:R-:W-:Y:S02]  /*11490*/  ISETP.GE.AND P3, PT, R24, UR4, PT ;  /* 0x0000000418007c0c */ /* 0x000fe4000bf66270 */
[----:B------:R-:W-:Y:S01]  /*114a0*/  @!P1 LEA.HI.X R5, R3, R20, R8, 0x2, P5 ;  /* 0x0000001403059211 */ /* 0x000fe200028f1408 */
[----:B------:R-:W-:Y:S01]  /*114b0*/  VIADD R3, R224, 0x70 ;  /* 0x00000070e0037836 */ /* 0x000fe20000000000 */
[-C--:B------:R-:W-:Y:S02]  /*114c0*/  @!P0 LEA R8, P4, R15, R14.reuse, 0x2 ;  /* 0x0000000e0f088211 */ /* 0x080fe400078810ff */
[----:B------:R-:W-:Y:S01]  /*114d0*/  @!P2 LEA R10, P5, R12, R14, 0x2 ;  /* 0x0000000e0c0aa211 */ /* 0x000fe200078a10ff */
[----:B------:R1:W-:Y:S01]  /*114e0*/  @!P1 ST.E.64 desc[UR40][R4.64], R66 ;  /* 0x0000004204009985 */ /* 0x0003e2000c101b28 */
[----:B------:R-:W-:Y:S02]  /*114f0*/  ISETP.GE.AND P1, PT, R3, UR4, PT ;  /* 0x0000000403007c0c */ /* 0x000fe4000bf26270 */
[-C--:B------:R-:W-:Y:S01]  /*11500*/  @!P0 LEA.HI.X R9, R15, R20.reuse, R21, 0x2, P4 ;  /* 0x000000140f098211 */ /* 0x080fe200020f1415 */
[----:B------:R-:W-:Y:S01]  /*11510*/  VIADD R21, R224, 0x80 ;  /* 0x00000080e0157836 */ /* 0x000fe20000000000 */
[----:B------:R-:W-:Y:S01]  /*11520*/  @!P2 LEA.HI.X R11, R12, R20, R13, 0x2, P5 ;  /* 0x000000140c0ba211 */ /* 0x000fe200028f140d */
[----:B------:R-:W-:Y:S01]  /*11530*/  VIADD R15, R224, 0x70 ;  /* 0x00000070e00f7836 */ /* 0x000fe20000000000 */
[----:B------:R-:W-:Y:S01]  /*11540*/  @!P3 LEA R12, P4, R24, R14, 0x2 ;  /* 0x0000000e180cb211 */ /* 0x000fe200078810ff */
[----:B------:R2:W-:Y:S01]  /*11550*/  @!P0 ST.E.64 desc[UR40][R8.64], R70 ;  /* 0x0000004608008985 */ /* 0x0005e2000c101b28 */
[----:B------:R-:W-:-:S02]  /*11560*/  ISETP.GE.AND P0, PT, R28, UR4, PT ;  /* 0x000000041c007c0c */ /* 0x000fc4000bf06270 */
[----:B------:R-:W-:Y:S01]  /*11570*/  SHF.R.S32.HI R15, RZ, 0x1f, R15 ;  /* 0x0000001fff0f7819 */ /* 0x000fe2000001140f */
[----:B------:R3:W-:Y:S01]  /*11580*/  @!P2 ST.E.64 desc[UR40][R10.64], R74 ;  /* 0x0000004a0a00a985 */ /* 0x0007e2000c101b28 */
[----:B------:R-:W-:Y:S02]  /*11590*/  ISETP.GE.AND P2, PT, R21, UR4, PT ;  /* 0x0000000415007c0c */ /* 0x000fe4000bf46270 */
[C---:B0-----:R-:W-:Y:S02]  /*115a0*/  @!P1 LEA R6, P5, R3.reuse, R14, 0x2 ;  /* 0x0000000e03069211 */ /* 0x041fe400078a10ff */
[-C--:B------:R-:W-:Y:S01]  /*115b0*/  @!P3 LEA.HI.X R13, R24, R20.reuse, R25, 0x2, P4 ;  /* 0x00000014180db211 */ /* 0x080fe200020f1419 */
[C---:B------:R-:W-:Y:S01]  /*115c0*/  VIADD R24, R224.reuse, 0x88 ;  /* 0x00000088e0187836 */ /* 0x040fe20000000000 */
[----:B------:R-:W-:Y:S01]  /*115d0*/  @!P1 LEA.HI.X R7, R3, R20, R15, 0x2, P5 ;  /* 0x0000001403079211 */ /* 0x000fe200028f140f */
[C---:B------:R-:W-:Y:S02]  /*115e0*/  VIADD R3, R224.reuse, 0x90 ;  /* 0x00000090e0037836 */ /* 0x040fe40000000000 */
[----:B------:R0:W-:Y:S01]  /*115f0*/  @!P3 ST.E.64 desc[UR40][R12.64], R78 ;  /* 0x0000004e0c00b985 */ /* 0x0001e2000c101b28 */
[----:B------:R-:W-:Y:S01]  /*11600*/  VIADD R25, R224, 0x80 ;  /* 0x00000080e0197836 */ /* 0x000fe20000000000 */
[----:B------:R-:W-:Y:S01]  /*11610*/  ISETP.GE.AND P3, PT, R24, UR4, PT ;  /* 0x0000000418007c0c */ /* 0x000fe2000bf66270 */
[----:B------:R-:W-:Y:S01]  /*11620*/  VIADD R15, R224, 0x98 ;  /* 0x00000098e00f7836 */ /* 0x000fe20000000000 */
[----:B------:R4:W-:Y:S01]  /*11630*/  @!P1 ST.E.64 desc[UR40][R6.64], R82 ;  /* 0x0000005206009985 */ /* 0x0009e2000c101b28 */
[----:B-1----:R-:W-:-:S02]  /*11640*/  @!P0 LEA R4, P4, R28, R14, 0x2 ;  /* 0x0000000e1c048211 */ /* 0x002fc400078810ff */
[----:B------:R-:W-:Y:S02]  /*11650*/  ISETP.GE.AND P1, PT, R3, UR4, PT ;  /* 0x0000000403007c0c */ /* 0x000fe4000bf26270 */
[----:B------:R-:W-:Y:S02]  /*11660*/  SHF.R.S32.HI R25, RZ, 0x1f, R25 ;  /* 0x0000001fff197819 */ /* 0x000fe40000011419 */
[C---:B--2---:R-:W-:Y:S02]  /*11670*/  @!P2 LEA R8, P5, R21.reuse, R14, 0x2 ;  /* 0x0000000e1508a211 */ /* 0x044fe400078a10ff */
[-C--:B------:R-:W-:Y:S02]  /*11680*/  @!P0 LEA.HI.X R5, R28, R20.reuse, R29, 0x2, P4 ;  /* 0x000000141c058211 */ /* 0x080fe400020f141d */
[----:B------:R-:W-:Y:S01]  /*11690*/  @!P2 LEA.HI.X R9, R21, R20, R25, 0x2, P5 ;  /* 0x000000141509a211 */ /* 0x000fe200028f1419 */
[----:B------:R-:W-:Y:S01]  /*116a0*/  VIADD R21, R224, 0x90 ;  /* 0x00000090e0157836 */ /* 0x000fe20000000000 */
[----:B---3--:R-:W-:Y:S01]  /*116b0*/  @!P3 LEA R10, P4, R24, R14, 0x2 ;  /* 0x0000000e180ab211 */ /* 0x008fe200078810ff */
[----:B------:R-:W-:Y:S01]  /*116c0*/  VIADD R25, R224, 0x88 ;  /* 0x00000088e0197836 */ /* 0x000fe20000000000 */
[----:B------:R1:W-:Y:S01]  /*116d0*/  @!P0 ST.E.64 desc[UR40][R4.64], R86 ;  /* 0x0000005604008985 */ /* 0x0003e2000c101b28 */
[----:B------:R-:W-:-:S02]  /*116e0*/  ISETP.GE.AND P0, PT, R15, UR4, PT ;  /* 0x000000040f007c0c */ /* 0x000fc4000bf06270 */
[----:B------:R-:W-:Y:S01]  /*116f0*/  SHF.R.S32.HI R21, RZ, 0x1f, R21 ;  /* 0x0000001fff157819 */ /* 0x000fe20000011415 */
[----:B------:R2:W-:Y:S01]  /*11700*/  @!P2 ST.E.64 desc[UR40][R8.64], R90 ;  /* 0x0000005a0800a985 */ /* 0x0005e2000c101b28 */
[----:B------:R-:W-:Y:S02]  /*11710*/  SHF.R.S32.HI R25, RZ, 0x1f, R25 ;  /* 0x0000001fff197819 */ /* 0x000fe40000011419 */
[----:B0-----:R-:W-:Y:S02]  /*11720*/  @!P1 LEA R12, P5, R3, R14, 0x2 ;  /* 0x0000000e030c9211 */ /* 0x001fe400078a10ff */
[----:B------:R-:W-:Y:S02]  /*11730*/  ISETP.GE.AND P2, PT, R237, UR4, PT ;  /* 0x00000004ed007c0c */ /* 0x000fe4000bf46270 */
[-C--:B------:R-:W-:Y:S02]  /*11740*/  @!P3 LEA.HI.X R11, R24, R20.reuse, R25, 0x2, P4 ;  /* 0x00000014180bb211 */ /* 0x080fe400020f1419 */
[----:B------:R-:W-:Y:S01]  /*11750*/  @!P1 LEA.HI.X R13, R3, R20, R21, 0x2, P5 ;  /* 0x00000014030d9211 */ /* 0x000fe200028f1415 */
[----:B------:R-:W-:Y:S01]  /*11760*/  VIADD R21, R224, 0x98 ;  /* 0x00000098e0157836 */ /* 0x000fe20000000000 */
[----:B------:R-:W-:Y:S01]  /*11770*/  ISETP.GE.AND P4, PT, R236, UR4, PT ;  /* 0x00000004ec007c0c */ /* 0x000fe2000bf86270 */
[----:B------:R0:W-:Y:S01]  /*11780*/  @!P3 ST.E.64 desc[UR40][R10.64], R94 ;  /* 0x0000005e0a00b985 */ /* 0x0001e2000c101b28 */
[----:B----4-:R-:W-:-:S02]  /*11790*/  @!P0 LEA R6, P5, R15, R14, 0x2 ;  /* 0x0000000e0f068211 */ /* 0x010fc400078a10ff */
[----:B------:R-:W-:Y:S01]  /*117a0*/  SHF.R.S32.HI R21, RZ, 0x1f, R21 ;  /* 0x0000001fff157819 */ /* 0x000fe20000011415 */
[----:B------:R3:W-:Y:S01]  /*117b0*/  @!P1 ST.E.64 desc[UR40][R12.64], R98 ;  /* 0x000000620c009985 */ /* 0x0007e2000c101b28 */
[----:B------:R-:W-:Y:S02]  /*117c0*/  ISETP.GE.AND P3, PT, R235, UR4, PT ;  /* 0x00000004eb007c0c */ /* 0x000fe4000bf66270 */
[----:B------:R-:W-:Y:S02]  /*117d0*/  SHF.R.S32.HI R3, RZ, 0x1f, R237 ;  /* 0x0000001fff037819 */ /* 0x000fe400000114ed */
[----:B-1----:R-:W-:Y:S02]  /*117e0*/  @!P2 LEA R4, P1, R237, R14, 0x2 ;  /* 0x0000000eed04a211 */ /* 0x002fe400078210ff */
[-C--:B------:R-:W-:Y:S02]  /*117f0*/  @!P0 LEA.HI.X R7, R15, R20.reuse, R21, 0x2, P5 ;  /* 0x000000140f078211 */ /* 0x080fe400028f1415 */
[----:B------:R-:W-:-:S02]  /*11800*/  @!P2 LEA.HI.X R5, R237, R20, R3, 0x2, P1 ;  /* 0x00000014ed05a211 */ /* 0x000fc400008f1403 */
[----:B------:R-:W-:Y:S01]  /*11810*/  ISETP.GE.AND P1, PT, R234, UR4, PT ;  /* 0x00000004ea007c0c */ /* 0x000fe2000bf26270 */
[----:B------:R1:W-:Y:S01]  /*11820*/  @!P0 ST.E.64 desc[UR40][R6.64], R102 ;  /* 0x0000006606008985 */ /* 0x0003e2000c101b28 */
[-C--:B--2---:R-:W-:Y:S02]  /*11830*/  @!P4 LEA R8, P0, R236, R14.reuse, 0x2 ;  /* 0x0000000eec08c211 */ /* 0x084fe400078010ff */
[----:B------:R-:W-:Y:S01]  /*11840*/  SHF.R.S32.HI R15, RZ, 0x1f, R236 ;  /* 0x0000001fff0f7819 */ /* 0x000fe200000114ec */
[----:B------:R2:W-:Y:S01]  /*11850*/  @!P2 ST.E.64 desc[UR40][R4.64], R106 ;  /* 0x0000006a0400a985 */ /* 0x0005e2000c101b28 */
[----:B------:R-:W-:Y:S02]  /*11860*/  SHF.R.S32.HI R3, RZ, 0x1f, R235 ;  /* 0x0000001fff037819 */ /* 0x000fe400000114eb */
[----:B0-----:R-:W-:Y:S02]  /*11870*/  @!P3 LEA R10, P5, R235, R14, 0x2 ;  /* 0x0000000eeb0ab211 */ /* 0x001fe400078a10ff */
[----:B------:R-:W-:-:S02]  /*11880*/  ISETP.GE.AND P2, PT, R233, UR4, PT ;  /* 0x00000004e9007c0c */ /* 0x000fc4000bf46270 */
[-C--:B------:R-:W-:Y:S02]  /*11890*/  @!P4 LEA.HI.X R9, R236, R20.reuse, R15, 0x2, P0 ;  /* 0x00000014ec09c211 */ /* 0x080fe400000f140f */
[----:B------:R-:W-:Y:S02]  /*118a0*/  ISETP.GE.AND P0, PT, R232, UR4, PT ;  /* 0x00000004e8007c0c */ /* 0x000fe4000bf06270 */
[----:B------:R-:W-:Y:S01]  /*118b0*/  @!P3 LEA.HI.X R11, R235, R20, R3, 0x2, P5 ;  /* 0x00000014eb0bb211 */ /* 0x000fe200028f1403 */
[----:B------:R0:W-:Y:S01]  /*118c0*/  @!P4 ST.E.64 desc[UR40][R8.64], R110 ;  /* 0x0000006e0800c985 */ /* 0x0001e2000c101b28 */
[----:B---3--:R-:W-:Y:S02]  /*118d0*/  @!P1 LEA R12, P4, R234, R14, 0x2 ;  /* 0x0000000eea0c9211 */ /* 0x008fe400078810ff */
[----:B------:R-:W-:Y:S01]  /*118e0*/  SHF.R.S32.HI R3, RZ, 0x1f, R234 ;  /* 0x0000001fff037819 */ /* 0x000fe200000114ea */
[----:B------:R3:W-:Y:S01]  /*118f0*/  @!P3 ST.E.64 desc[UR40][R10.64], R114 ;  /* 0x000000720a00b985 */ /* 0x0007e2000c101b28 */
[----:B------:R-:W-:-:S02]  /*11900*/  ISETP.GE.AND P3, PT, R231, UR4, PT ;  /* 0x00000004e7007c0c */ /* 0x000fc4000bf66270 */
[----:B------:R-:W-:Y:S02]  /*11910*/  @!P1 LEA.HI.X R13, R234, R20, R3, 0x2, P4 ;  /* 0x00000014ea0d9211 */ /* 0x000fe400020f1403 */
[CC--:B-1----:R-:W-:Y:S02]  /*11920*/  @!P2 LEA R6, P5, R233.reuse, R14.reuse, 0x2 ;  /* 0x0000000ee906a211 */ /* 0x0c2fe400078a10ff */
[----:B------:R-:W-:Y:S01]  /*11930*/  SHF.R.S32.HI R15, RZ, 0x1f, R233 ;  /* 0x0000001fff0f7819 */ /* 0x000fe200000114e9 */
[----:B------:R1:W-:Y:S01]  /*11940*/  @!P1 ST.E.64 desc[UR40][R12.64], R118 ;  /* 0x000000760c009985 */ /* 0x0003e2000c101b28 */
[----:B--2---:R-:W-:Y:S02]  /*11950*/  @!P0 LEA R4, P4, R232, R14, 0x2 ;  /* 0x0000000ee8048211 */ /* 0x004fe400078810ff */
[----:B------:R-:W-:Y:S02]  /*11960*/  SHF.R.S32.HI R3, RZ, 0x1f, R232 ;  /* 0x0000001fff037819 */ /* 0x000fe400000114e8 */
[----:B------:R-:W-:-:S02]  /*11970*/  @!P2 LEA.HI.X R7, R233, R20, R15, 0x2, P5 ;  /* 0x00000014e907a211 */ /* 0x000fc400028f140f */
[----:B------:R-:W-:Y:S02]  /*11980*/  ISETP.GE.AND P1, PT, R230, UR4, PT ;  /* 0x00000004e6007c0c */ /* 0x000fe4000bf26270 */
[----:B------:R-:W-:Y:S01]  /*11990*/  @!P0 LEA.HI.X R5, R232, R20, R3, 0x2, P4 ;  /* 0x00000014e8058211 */ /* 0x000fe200020f1403 */
[----:B------:R2:W-:Y:S01]  /*119a0*/  @!P2 ST.E.64 desc[UR40][R6.64], R122 ;  /* 0x0000007a0600a985 */ /* 0x0005e2000c101b28 */
[----:B------:R-:W-:Y:S02]  /*119b0*/  ISETP.GE.AND P4, PT, R229, UR4, PT ;  /* 0x00000004e5007c0c */ /* 0x000fe4000bf86270 */
[----:B------:R-:W-:Y:S01]  /*119c0*/  SHF.R.S32.HI R3, RZ, 0x1f, R231 ;  /* 0x0000001fff037819 */ /* 0x000fe200000114e7 */
[----:B------:R4:W-:Y:S01]  /*119d0*/  @!P0 ST.E.64 desc[UR40][R4.64], R126 ;  /* 0x0000007e04008985 */ /* 0x0009e2000c101b28 */
[----:B0-----:R-:W-:Y:S02]  /*119e0*/  @!P3 LEA R8, P5, R231, R14, 0x2 ;  /* 0x0000000ee708b211 */ /* 0x001fe400078a10ff */
[----:B------:R-:W-:-:S02]  /*119f0*/  ISETP.GE.AND P2, PT, R228, UR4, PT ;  /* 0x00000004e4007c0c */ /* 0x000fc4000bf46270 */
[----:B------:R-:W-:Y:S02]  /*11a00*/  ISETP.GE.AND P0, PT, R226, UR4, PT ;  /* 0x00000004e2007c0c */ /* 0x000fe4000bf06270 */
[----:B------:R-:W-:Y:S02]  /*11a10*/  @!P3 LEA.HI.X R9, R231, R20, R3, 0x2, P5 ;  /* 0x00000014e709b211 */ /* 0x000fe400028f1403 */
[----:B------:R-:W-:Y:S02]  /*11a20*/  SHF.R.S32.HI R3, RZ, 0x1f, R230 ;  /* 0x0000001fff037819 */ /* 0x000fe400000114e6 */
[-C--:B---3--:R-:W-:Y:S01]  /*11a30*/  @!P1 LEA R10, P5, R230, R14.reuse, 0x2 ;  /* 0x0000000ee60a9211 */ /* 0x088fe200078a10ff */
[----:B------:R4:W-:Y:S01]  /*11a40*/  @!P3 ST.E.64 desc[UR40][R8.64], R130 ;  /* 0x000000820800b985 */ /* 0x0009e2000c101b28 */
[----:B-1----:R-:W-:Y:S02]  /*11a50*/  @!P4 LEA R12, P3, R229, R14, 0x2 ;  /* 0x0000000ee50cc211 */ /* 0x002fe400078610ff */
[----:B------:R-:W-:-:S02]  /*11a60*/  SHF.R.S32.HI R21, RZ, 0x1f, R229 ;  /* 0x0000001fff157819 */ /* 0x000fc400000114e5 */
[----:B------:R-:W-:Y:S02]  /*11a70*/  @!P1 LEA.HI.X R11, R230, R20, R3, 0x2, P5 ;  /* 0x00000014e60b9211 */ /* 0x000fe400028f1403 */
[----:B--2---:R-:W-:Y:S02]  /*11a80*/  @!P2 LEA R6, P5, R228, R14, 0x2 ;  /* 0x0000000ee406a211 */ /* 0x004fe400078a10ff */
[----:B------:R-:W-:Y:S01]  /*11a90*/  SHF.R.S32.HI R15, RZ, 0x1f, R228 ;  /* 0x0000001fff0f7819 */ /* 0x000fe200000114e4 */
[----:B------:R4:W-:Y:S01]  /*11aa0*/  @!P1 ST.E.64 desc[UR40][R10.64], R134 ;  /* 0x000000860a009985 */ /* 0x0009e2000c101b28 */
[----:B------:R-:W-:Y:S02]  /*11ab0*/  @!P4 LEA.HI.X R13, R229, R20, R21, 0x2, P3 ;  /* 0x00000014e50dc211 */ /* 0x000fe400018f1415 */
[----:B------:R-:W-:Y:S02]  /*11ac0*/  SHF.R.S32.HI R3, RZ, 0x1f, R226 ;  /* 0x0000001fff037819 */ /* 0x000fe400000114e2 */
[----:B------:R-:W-:Y:S01]  /*11ad0*/  @!P0 LEA R24, P3, R226, R14, 0x2 ;  /* 0x0000000ee2188211 */ /* 0x000fe200078610ff */
[----:B------:R4:W-:Y:S01]  /*11ae0*/  @!P4 ST.E.64 desc[UR40][R12.64], R138 ;  /* 0x0000008a0c00c985 */ /* 0x0009e2000c101b28 */
[----:B------:R-:W-:-:S02]  /*11af0*/  @!P2 LEA.HI.X R7, R228, R20, R15, 0x2, P5 ;  /* 0x00000014e407a211 */ /* 0x000fc400028f140f */
[----:B------:R-:W-:-:S03]  /*11b00*/  @!P0 LEA.HI.X R25, R226, R20, R3, 0x2, P3 ;  /* 0x00000014e2198211 */ /* 0x000fc600018f1403 */
[----:B------:R4:W-:Y:S04]  /*11b10*/  @!P2 ST.E.64 desc[UR40][R6.64], R142 ;  /* 0x0000008e0600a985 */ /* 0x0009e8000c101b28 */
[----:B------:R4:W-:Y:S01]  /*11b20*/  @!P0 ST.E.64 desc[UR40][R24.64], R146 ;  /* 0x0000009218008985 */ /* 0x0009e2000c101b28 */
[----:B------:R-:W-:-:S13]  /*11b30*/  ISETP.GE.AND P0, PT, R225, UR4, PT ;  /* 0x00000004e1007c0c */ /* 0x000fda000bf06270 */
[----:B----4-:R-:W-:Y:S05]  /*11b40*/  @P0 BRA `(.L_x_734) ;  /* 0x0000000c00e80947 */ /* 0x010fea0003800000 */
[----:B------:R-:W-:Y:S02]  /*11b50*/  SHF.R.S32.HI R3, RZ, 0x1f, R225 ;  /* 0x0000001fff037819 */ /* 0x000fe400000114e1 */
[----:B------:R-:W-:-:S04]  /*11b60*/  LEA R14, P0, R225, R14, 0x2 ;  /* 0x0000000ee10e7211 */ /* 0x000fc800078010ff */
[----:B------:R-:W-:-:S05]  /*11b70*/  LEA.HI.X R15, R225, R20, R3, 0x2, P0 ;  /* 0x00000014e10f7211 */ /* 0x000fca00000f1403 */
[----:B------:R0:W-:Y:S01]  /*11b80*/  ST.E.64 desc[UR40][R14.64], R150 ;  /* 0x000000960e007985 */ /* 0x0001e2000c101b28 */
[----:B------:R-:W-:Y:S05]  /*11b90*/  BRA `(.L_x_734) ;  /* 0x0000000c00d47947 */ /* 0x000fea0003800000 */
.L_x_721:
[----:B------:R-:W-:Y:S01]  /*11ba0*/  ULDC.64 UR6, c[0x0][0xc08] ;  /* 0x0003020000067ab9 */ /* 0x000fe20000000a00 */
[----:B------:R-:W-:Y:S01]  /*11bb0*/  ULDC.64 UR4, c[0x0][0xc00] ;  /* 0x0003000000047ab9 */ /* 0x000fe20000000a00 */
[----:B------:R-:W-:Y:S01]  /*11bc0*/  ISETP.NE.U32.AND P1, PT, RZ, UR6, PT ;  /* 0x00000006ff007c0c */ /* 0x000fe2000bf25070 */
[----:B------:R-:W-:Y:S01]  /*11bd0*/  IMAD.MOV.U32 R3, RZ, RZ, RZ ;  /* 0x000000ffff037224 */ /* 0x000fe200078e00ff */
[----:B------:R-:W-:Y:S02]  /*11be0*/  ISETP.NE.U32.AND P0, PT, RZ, UR4, PT ;  /* 0x00000004ff007c0c */ /* 0x000fe4000bf05070 */
[----:B------:R-:W-:Y:S02]  /*11bf0*/  ISETP.NE.AND.EX P1, PT, RZ, UR7, PT, P1 ;  /* 0x00000007ff007c0c */ /* 0x000fe4000bf25310 */
[----:B------:R-:W-:Y:S02]  /*11c00*/  IADD3 R4, P2, R214, UR4, RZ ;  /* 0x00000004d6047c10 */ /* 0x000fe4000ff5e0ff */
[----:B------:R-:W-:-:S02]  /*11c10*/  ISETP.NE.AND.EX P0, PT, RZ, UR5, PT, P0 ;  /* 0x00000005ff007c0c */ /* 0x000fc4000bf05300 */
[----:B------:R-:W-:Y:S01]  /*11c20*/  IADD3.X R5, R215, UR5, RZ, P2, !PT ;  /* 0x00000005d7057c10 */ /* 0x000fe200097fe4ff */
[----:B------:R-:W-:Y:S02]  /*11c30*/  ULDC UR4, c[0x0][0xa88] ;  /* 0x0002a20000047ab9 */ /* 0x000fe40000000800 */
[----:B------:R-:W-:-:S04]  /*11c40*/  IMAD.U32 R20, RZ, RZ, UR4 ;  /* 0x00000004ff147e24 */ /* 0x000fc8000f8e00ff */
[----:B------:R-:W-:-:S04]  /*11c50*/  @P1 IADD3 R214, P2, R214, UR6, RZ ;  /* 0x00000006d6d61c10 */ /* 0x000fc8000ff5e0ff */
[----:B------:R-:W-:Y:S01]  /*11c60*/  @P1 IADD3.X R215, R215, UR7, RZ, P2, !PT ;  /* 0x00000007d7d71c10 */ /* 0x000fe200097fe4ff */
[----:B------:R3:W5:Y:S04]  /*11c70*/  @P0 LDG.E R3, desc[UR40][R4.64] ;  /* 0x0000002804030981 */ /* 0x000768000c1e1900 */
[----:B------:R3:W5:Y:S01]  /*11c80*/  @P1 LDG.E R20, desc[UR40][R214.64] ;  /* 0x00000028d6141981 */ /* 0x000762000c1e1900 */
[----:B------:R-:W-:Y:S01]  /*11c90*/  ISETP.NE.AND P2, PT, R212, RZ, PT ;  /* 0x000000ffd400720c */ /* 0x000fe20003f45270 */
[----:B------:R-:W4:-:S12]  /*11ca0*/  S2R R0, SR_TID.X ;  /* 0x0000000000007919 */ /* 0x000f180000002100 */
[----:B------:R-:W0:Y:S01]  /*11cb0*/  @!P2 LDC R212, c[0x0][0xad4] ;  /* 0x0002b500ffd4ab82 */ /* 0x000e220000000800 */
[----:B----4-:R-:W-:Y:S01]  /*11cc0*/  VIADD R28, R0, 0xffffff80 ;  /* 0xffffff80001c7836 */ /* 0x010fe20000000000 */
[----:B0-----:R-:W-:-:S04]  /*11cd0*/  ISETP.GT.AND P2, PT, R212, 0x1, PT ;  /* 0x00000001d400780c */ /* 0x001fc80003f44270 */
[----:B------:R-:W-:Y:S01]  /*11ce0*/  ISETP.GT.AND P3, PT, R28, 0x7f, PT ;  /* 0x0000007f1c00780c */ /* 0x000fe20003f64270 */
[----:B---3--:R-:W-:-:S12]  /*11cf0*/  @P1 BRA `(.L_x_739) ;  /* 0x0000000000101947 */ /* 0x008fd80003800000 */
[----:B------:R-:W-:Y:S05]  /*11d00*/  @!P0 BRA `(.L_x_739) ;  /* 0x00000000000c8947 */ /* 0x000fea0003800000 */
[----:B------:R-:W3:Y:S04]  /*11d10*/  LDG.E R7, desc[UR40][R4.64] ;  /* 0x0000002804077981 */ /* 0x000ee8000c1e1900 */
[----:B-----5:R-:W3:Y:S02]  /*11d20*/  LDG.E R20, desc[UR40][R4.64+0x4] ;  /* 0x0000042804147981 */ /* 0x020ee4000c1e1900 */
[----:B---3--:R-:W-:-:S07]  /*11d30*/  IMAD.IADD R20, R20, 0x1, -R7 ;  /* 0x0000000114147824 */ /* 0x008fce00078e0a07 */
.L_x_739:
[----:B------:R-:W3:Y:S01]  /*11d40*/  LDL.LU R0, [R1+0x4c] ;  /* 0x00004c0001007983 */ /* 0x000ee20000300800 */
[----:B------:R-:W-:Y:S01]  /*11d50*/  BSSY B1, `(.L_x_740) ;  /* 0x0000037000017945 */ /* 0x000fe20003800000 */
[----:B------:R-:W-:Y:S02]  /*11d60*/  SEL R213, R213, RZ, !P0 ;  /* 0x000000ffd5d57207 */ /* 0x000fe40004000000 */
[----:B-----5:R-:W-:Y:S02]  /*11d70*/  SHF.R.S32.HI R26, RZ, 0x1f, R3 ;  /* 0x0000001fff1a7819 */ /* 0x020fe40000011403 */
[----:B---3--:R-:W-:Y:S01]  /*11d80*/  SEL R27, R0, RZ, !P0 ;  /* 0x000000ff001b7207 */ /* 0x008fe20004000000 */
[----:B------:R-:W-:Y:S06]  /*11d90*/  @P3 BRA `(.L_x_741) ;  /* 0x0000000000c83947 */ /* 0x000fec0003800000 */
[----:B------:R-:W0:Y:S01]  /*11da0*/  S2R R5, SR_TID.X ;  /* 0x0000000000057919 */ /* 0x000e220000002100 */
[----:B------:R-:W3:Y:S02]  /*11db0*/  LDC R31, c[0x0][0xbe8] ;  /* 0x0002fa00ff1f7b82 */ /* 0x000ee40000000800 */
[----:B---3--:R-:W-:Y:S02]  /*11dc0*/  IMAD R4, R20, R31, RZ ;  /* 0x0000001f14047224 */ /* 0x008fe400078e02ff */
[----:B0-----:R-:W-:-:S04]  /*11dd0*/  IMAD R0, R218, 0x80, R5 ;  /* 0x00000080da007824 */ /* 0x001fc800078e0205 */
[----:B------:R-:W-:-:S05]  /*11de0*/  VIADD R29, R0, 0xffffff80 ;  /* 0xffffff80001d7836 */ /* 0x000fca0000000000 */
[----:B------:R-:W-:-:S13]  /*11df0*/  ISETP.GE.AND P0, PT, R29, R4, PT ;  /* 0x000000041d00720c */ /* 0x000fda0003f06270 */
[----:B------:R-:W-:Y:S05]  /*11e00*/  @P0 BRA `(.L_x_741) ;  /* 0x0000000000ac0947 */ /* 0x000fea0003800000 */
[----:B------:R-:W-:Y:S01]  /*11e10*/  IMAD.MOV.U32 R24, RZ, RZ, 0x9b8 ;  /* 0x000009b8ff187424 */ /* 0x000fe200078e00ff */
[----:B------:R-:W-:Y:S01]  /*11e20*/  ISETP.GT.AND P0, PT, R212, 0x1, PT ;  /* 0x00000001d400780c */ /* 0x000fe20003f04270 */
[----:B------:R-:W0:Y:S01]  /*11e30*/  LDC.64 R4, c[0x0][0xba8] ;  /* 0x0002ea00ff047b82 */ /* 0x000e220000000a00 */
[----:B------:R-:W-:Y:S01]  /*11e40*/  ISETP.NE.AND P1, PT, R31, 0x1, PT ;  /* 0x000000011f00780c */ /* 0x000fe20003f25270 */
[----:B------:R-:W-:Y:S01]  /*11e50*/  IMAD.MOV.U32 R21, RZ, RZ, R29 ;  /* 0x000000ffff157224 */ /* 0x000fe200078e001d */
[----:B------:R-:W-:Y:S02]  /*11e60*/  SEL R24, R24, 0x978, P0 ;  /* 0x0000097818187807 */ /* 0x000fe40000000000 */
[----:B------:R-:W-:-:S03]  /*11e70*/  SEL R219, R219, RZ, P0 ;  /* 0x000000ffdbdb7207 */ /* 0x000fc60000000000 */
[----:B------:R-:W3:Y:S08]  /*11e80*/  LDC.64 R12, c[0x0][R24+0x220] ;  /* 0x00008800180c7b82 */ /* 0x000ef00000000a00 */
[----:B------:R-:W4:Y:S08]  /*11e90*/  LDC.64 R14, c[0x0][R24+0x218] ;  /* 0x00008600180e7b82 */ /* 0x000f300000000a00 */
[----:B------:R-:W5:Y:S08]  /*11ea0*/  LDC.64 R8, c[0x0][R24+0x228] ;  /* 0x00008a0018087b82 */ /* 0x000f700000000a00 */
[----:B------:R-:W1:Y:S08]  /*11eb0*/  LDC.64 R6, c[0x0][R24+0x210] ;  /* 0x0000840018067b82 */ /* 0x000e700000000a00 */
[----:B------:R-:W2:Y:S08]  /*11ec0*/  @P1 LDC R0, c[0x0][0xbec] ;  /* 0x0002fb00ff001b82 */ /* 0x000eb00000000800 */
[----:B------:R-:W5:Y:S01]  /*11ed0*/  @P1 LDC R33, c[0x0][0xbf0] ;  /* 0x0002fc00ff211b82 */ /* 0x000f620000000800 */
[----:B---3--:R-:W-:-:S07]  /*11ee0*/  IMAD R13, R13, R213, RZ ;  /* 0x000000d50d0d7224 */ /* 0x008fce00078e02ff */
[----:B0-----:R-:W0:Y:S01]  /*11ef0*/  @!P0 LDC R4, c[0x0][0xb50] ;  /* 0x0002d400ff048b82 */ /* 0x001e220000000800 */
[----:B------:R-:W-:-:S04]  /*11f00*/  IMAD.WIDE.U32 R10, R12, R213, RZ ;  /* 0x000000d50c0a7225 */ /* 0x000fc800078e00ff */
[----:B------:R-:W-:Y:S02]  /*11f10*/  IMAD R13, R12, R27, R13 ;  /* 0x0000001b0c0d7224 */ /* 0x000fe400078e020d */
[----:B--2---:R-:W-:Y:S01]  /*11f20*/  @P1 IMAD.HI.U32 R0, R29, R0, RZ ;  /* 0x000000001d001227 */ /* 0x004fe200078e00ff */
[----:B------:R-:W2:Y:S03]  /*11f30*/  @!P0 LDC R5, c[0x0][0xb54] ;  /* 0x0002d500ff058b82 */ /* 0x000ea60000000800 */
[-C--:B----4-:R-:W-:Y:S02]  /*11f40*/  IMAD R25, R15, R211.reuse, RZ ;  /* 0x000000d30f197224 */ /* 0x090fe400078e02ff */
[----:B------:R-:W-:Y:S01]  /*11f50*/  IMAD.WIDE.U32 R14, R14, R211, RZ ;  /* 0x000000d30e0e7225 */ /* 0x000fe200078e00ff */
[----:B-----5:R-:W-:-:S03]  /*11f60*/  @P1 SHF.R.U32.HI R21, RZ, R33, R0 ;  /* 0x00000021ff151219 */ /* 0x020fc60000011600 */
[----:B------:R-:W-:Y:S01]  /*11f70*/  IMAD.IADD R25, R15, 0x1, R25 ;  /* 0x000000010f197824 */ /* 0x000fe200078e0219 */
[----:B------:R-:W-:Y:S01]  /*11f80*/  IADD3 R14, P1, P3, R10, R14, R3 ;  /* 0x0000000e0a0e7210 */ /* 0x000fe20007b3e003 */
[----:B------:R-:W-:Y:S02]  /*11f90*/  IMAD.IADD R10, R11, 0x1, R13 ;  /* 0x000000010b0a7824 */ /* 0x000fe400078e020d */
[----:B------:R-:W-:Y:S02]  /*11fa0*/  IMAD.MOV R0, RZ, RZ, -R21 ;  /* 0x000000ffff007224 */ /* 0x000fe400078e0a15 */
[-C--:B------:R-:W-:Y:S02]  /*11fb0*/  IMAD R13, R9, R219.reuse, RZ ;  /* 0x000000db090d7224 */ /* 0x080fe400078e02ff */
[----:B------:R-:W-:-:S04]  /*11fc0*/  IMAD.WIDE.U32 R8, R8, R219, RZ ;  /* 0x000000db08087225 */ /* 0x000fc800078e00ff */
[----:B------:R-:W-:Y:S01]  /*11fd0*/  IMAD R11, R31, R0, R29 ;  /* 0x000000001f0b7224 */ /* 0x000fe200078e021d */
[----:B------:R-:W-:Y:S01]  /*11fe0*/  IADD3.X R0, R10, R25, R26, P1, P3 ;  /* 0x000000190a007210 */ /* 0x000fe20000fe641a */
[----:B------:R-:W-:Y:S01]  /*11ff0*/  IMAD.IADD R13, R9, 0x1, R13 ;  /* 0x00000001090d7824 */ /* 0x000fe200078e020d */
[----:B------:R-:W-:Y:S02]  /*12000*/  IADD3 R8, P0, P1, R21, R14, R8 ;  /* 0x0000000e15087210 */ /* 0x000fe4000791e008 */
[----:B------:R-:W-:-:S04]  /*12010*/  SHF.R.S32.HI R21, RZ, 0x1f, R21 ;  /* 0x0000001fff157819 */ /* 0x000fc80000011415 */
[----:B------:R-:W-:Y:S01]  /*12020*/  IADD3.X R9, R21, R0, R13, P0, P1 ;  /* 0x0000000015097210 */ /* 0x000fe200007e240d */
[----:B-1----:R-:W-:Y:S01]  /*12030*/  IMAD R0, R7, R11, RZ ;  /* 0x0000000b07007224 */ /* 0x002fe200078e02ff */
[----:B------:R-:W-:-:S05]  /*12040*/  SHF.R.S32.HI R13, RZ, 0x1f, R11 ;  /* 0x0000001fff0d7819 */ /* 0x000fca000001140b */
[C---:B------:R-:W-:Y:S02]  /*12050*/  IMAD R13, R6.reuse, R13, R0 ;  /* 0x0000000d060d7224 */ /* 0x040fe400078e0200 */
[----:B------:R-:W-:-:S04]  /*12060*/  IMAD.WIDE.U32 R6, R6, R11, R8 ;  /* 0x0000000b06067225 */ /* 0x000fc800078e0008 */
[----:B------:R-:W-:Y:S01]  /*12070*/  IMAD.IADD R0, R7, 0x1, R13 ;  /* 0x0000000107007824 */ /* 0x000fe200078e020d */
[----:B0-----:R-:W-:Y:S01]  /*12080*/  LEA R4, P0, R6, R4, 0x2 ;  /* 0x0000000406047211 */ /* 0x001fe200078010ff */
[----:B------:R-:W-:-:S03]  /*12090*/  IMAD.MOV.U32 R7, RZ, RZ, -0x800000 ;  /* 0xff800000ff077424 */ /* 0x000fc600078e00ff */
[----:B--2---:R-:W-:-:S05]  /*120a0*/  LEA.HI.X R5, R6, R5, R0, 0x2, P0 ;  /* 0x0000000506057211 */ /* 0x004fca00000f1400 */
[----:B------:R0:W-:Y:S04]  /*120b0*/  STG.E desc[UR40][R4.64], R7 ;  /* 0x0000000704007986 */ /* 0x0001e8000c101928 */
.L_x_741:
[----:B------:R-:W-:Y:S05]  /*120c0*/  BSYNC B1 ;  /* 0x0000000000017941 */ /* 0x000fea0003800000 */
.L_x_740:
[----:B------:R-:W-:Y:S05]  /*120d0*/  @P2 BRA `(.L_x_734) ;  /* 0x0000000800842947 */ /* 0x000fea0003800000 */
[----:B------:R-:W3:Y:S01]  /*120e0*/  LDC R21, c[0x0][0xbe8] ;  /* 0x0002fa00ff157b82 */ /* 0x000ee20000000800 */
[----:B0-----:R-:W-:Y:S01]  /*120f0*/  SHF.R.S32.HI R5, RZ, 0x1f, R28 ;  /* 0x0000001fff057819 */ /* 0x001fe2000001141c */
[----:B------:R-:W-:Y:S02]  /*12100*/  ULDC.64 UR4, c[0x0][0xaa0] ;  /* 0x0002a80000047ab9 */ /* 0x000fe40000000a00 */
[----:B------:R-:W-:Y:S01]  /*12110*/  IMAD R0, R26, UR4, RZ ;  /* 0x000000041a007c24 */ /* 0x000fe2000f8e02ff */
[----:B------:R-:W-:Y:S01]  /*12120*/  LEA.HI R8, R5, R28, RZ, 0x3 ;  /* 0x0000001c05087211 */ /* 0x000fe200078f18ff */
[----:B------:R-:W-:-:S03]  /*12130*/  IMAD.WIDE.U32 R4, R3, UR4, RZ ;  /* 0x0000000403047c25 */ /* 0x000fc6000f8e00ff */
[----:B------:R-:W-:Y:S01]  /*12140*/  LOP3.LUT R9, R8, 0xfffffff8, RZ, 0xc0, !PT ;  /* 0xfffffff808097812 */ /* 0x000fe200078ec0ff */
[----:B------:R-:W-:Y:S01]  /*12150*/  IMAD R7, R3, UR5, R0 ;  /* 0x0000000503077c24 */ /* 0x000fe2000f8e0200 */
[----:B------:R-:W-:Y:S01]  /*12160*/  SHF.R.S32.HI R8, RZ, 0x3, R8 ;  /* 0x00000003ff087819 */ /* 0x000fe20000011408 */
[----:B------:R-:W-:Y:S02]  /*12170*/  ULDC.64 UR4, c[0x0][0xae8] ;  /* 0x0002ba0000047ab9 */ /* 0x000fe40000000a00 */
[----:B------:R-:W-:Y:S02]  /*12180*/  IMAD.IADD R3, R28, 0x1, -R9 ;  /* 0x000000011c037824 */ /* 0x000fe400078e0a09 */
[----:B------:R-:W-:Y:S02]  /*12190*/  IMAD.IADD R5, R5, 0x1, R7 ;  /* 0x0000000105057824 */ /* 0x000fe400078e0207 */
[----:B------:R-:W-:Y:S02]  /*121a0*/  IMAD R3, R3, 0x20, R8 ;  /* 0x0000002003037824 */ /* 0x000fe400078e0208 */
[----:B------:R-:W-:Y:S01]  /*121b0*/  IMAD.WIDE.U32 R4, R211, UR4, R4 ;  /* 0x00000004d3047c25 */ /* 0x000fe2000f8e0004 */
[----:B---3--:R-:W-:-:S03]  /*121c0*/  ISETP.NE.AND P0, PT, R21, 0x1, PT ;  /* 0x000000011500780c */ /* 0x008fc60003f05270 */
[----:B------:R-:W-:Y:S02]  /*121d0*/  IMAD R9, R218, 0x80, R3 ;  /* 0x00000080da097824 */ /* 0x000fe400078e0203 */
[----:B------:R-:W-:Y:S01]  /*121e0*/  IMAD R5, R211, UR5, R5 ;  /* 0x00000005d3057c24 */ /* 0x000fe2000f8e0205 */
[----:B------:R-:W-:Y:S01]  /*121f0*/  ULDC.64 UR4, c[0x0][0xaf0] ;  /* 0x0002bc0000047ab9 */ /* 0x000fe20000000a00 */
[----:B------:R-:W-:Y:S02]  /*12200*/  IMAD.MOV.U32 R3, RZ, RZ, R9 ;  /* 0x000000ffff037224 */ /* 0x000fe400078e0009 */
[----:B------:R-:W-:-:S04]  /*12210*/  IMAD.WIDE.U32 R4, R213, UR4, R4 ;  /* 0x00000004d5047c25 */ /* 0x000fc8000f8e0004 */
[----:B------:R-:W0:Y:S08]  /*12220*/  @P0 LDC R6, c[0x0][0xbec] ;  /* 0x0002fb00ff060b82 */ /* 0x000e300000000800 */
[----:B------:R-:W3:Y:S01]  /*12230*/  @P0 LDC R11, c[0x0][0xbf0] ;  /* 0x0002fc00ff0b0b82 */ /* 0x000ee20000000800 */
[----:B0-----:R-:W-:-:S04]  /*12240*/  @P0 IMAD.HI.U32 R0, R9, R6, RZ ;  /* 0x0000000609000227 */ /* 0x001fc800078e00ff */
[----:B------:R-:W-:Y:S01]  /*12250*/  IMAD R6, R27, UR4, RZ ;  /* 0x000000041b067c24 */ /* 0x000fe2000f8e02ff */
[----:B---3--:R-:W-:-:S03]  /*12260*/  @P0 SHF.R.U32.HI R3, RZ, R11, R0 ;  /* 0x0000000bff030219 */ /* 0x008fc60000011600 */
[----:B------:R-:W-:Y:S01]  /*12270*/  IMAD R7, R213, UR5, R6 ;  /* 0x00000005d5077c24 */ /* 0x000fe2000f8e0206 */
[----:B------:R-:W-:Y:S01]  /*12280*/  ULDC.64 UR4, c[0x0][0xae0] ;  /* 0x0002b80000047ab9 */ /* 0x000fe20000000a00 */
[--C-:B------:R-:W-:Y:S01]  /*12290*/  SHF.R.S32.HI R0, RZ, 0x1f, R3.reuse ;  /* 0x0000001fff007819 */ /* 0x100fe20000011403 */
[----:B------:R-:W-:Y:S02]  /*122a0*/  IMAD.MOV R6, RZ, RZ, -R3 ;  /* 0x000000ffff067224 */ /* 0x000fe400078e0a03 */
[----:B------:R-:W-:Y:S02]  /*122b0*/  IMAD.IADD R5, R5, 0x1, R7 ;  /* 0x0000000105057824 */ /* 0x000fe400078e0207 */
[----:B------:R-:W-:Y:S02]  /*122c0*/  IMAD R7, R21, R6, R9 ;  /* 0x0000000615077224 */ /* 0x000fe400078e0209 */
[----:B------:R-:W-:Y:S02]  /*122d0*/  IMAD R0, R0, UR4, RZ ;  /* 0x0000000400007c24 */ /* 0x000fe4000f8e02ff */
[----:B------:R-:W-:-:S04]  /*122e0*/  IMAD.WIDE.U32 R4, R3, UR4, R4 ;  /* 0x0000000403047c25 */ /* 0x000fc8000f8e0004 */
[----:B------:R-:W-:Y:S01]  /*122f0*/  IMAD R9, R3, UR5, R0 ;  /* 0x0000000503097c24 */ /* 0x000fe2000f8e0200 */
[----:B------:R-:W-:Y:S01]  /*12300*/  SHF.R.S32.HI R0, RZ, 0x1f, R7 ;  /* 0x0000001fff007819 */ /* 0x000fe20000011407 */
[----:B------:R-:W-:Y:S02]  /*12310*/  ULDC.64 UR4, c[0x0][0xad8] ;  /* 0x0002b60000047ab9 */ /* 0x000fe40000000a00 */
[----:B------:R-:W-:Y:S02]  /*12320*/  IMAD.IADD R5, R5, 0x1, R9 ;  /* 0x0000000105057824 */ /* 0x000fe400078e0209 */
[----:B------:R-:W-:Y:S02]  /*12330*/  IMAD R0, R0, UR4, RZ ;  /* 0x0000000400007c24 */ /* 0x000fe4000f8e02ff */
[----:B------:R-:W-:-:S04]  /*12340*/  IMAD.WIDE.U32 R4, R7, UR4, R4 ;  /* 0x0000000407047c25 */ /* 0x000fc8000f8e0004 */
[----:B------:R-:W-:Y:S01]  /*12350*/  IMAD R3, R7, UR5, R0 ;  /* 0x0000000507037c24 */ /* 0x000fe2000f8e0200 */
[----:B------:R-:W-:Y:S01]  /*12360*/  ULDC.64 UR4, c[0x0][0xa80] ;  /* 0x0002a00000047ab9 */ /* 0x000fe20000000a00 */
[----:B------:R-:W-:Y:S02]  /*12370*/  VIADD R9, R203, 0xc0 ;  /* 0x000000c0cb097836 */ /* 0x000fe40000000000 */
[----:B------:R-:W-:Y:S01]  /*12380*/  IMAD.IADD R5, R5, 0x1, R3 ;  /* 0x0000000105057824 */ /* 0x000fe200078e0203 */
[C---:B------:R-:W-:Y:S01]  /*12390*/  LEA R3, P0, R4.reuse, UR4, 0x1 ;  /* 0x0000000404037c11 */ /* 0x040fe2000f8008ff */
[----:B------:R-:W-:Y:S01]  /*123a0*/  UMOV UR4, 0xffffffff ;  /* 0xffffffff00047882 */ /* 0x000fe20000000000 */
[----:B------:R-:W-:Y:S02]  /*123b0*/  SHF.R.S32.HI R6, RZ, 0x1f, R9 ;  /* 0x0000001fff067819 */ /* 0x000fe40000011409 */
[----:B------:R-:W-:Y:S01]  /*123c0*/  LEA.HI.X R4, R4, UR5, R5, 0x1, P0 ;  /* 0x0000000504047c11 */ /* 0x000fe200080f0c05 */
[----:B------:R-:W-:Y:S08]  /*123d0*/  BRA.DIV UR4, `(.L_x_742) ;  /* 0x0000009204487947 */ /* 0x000ff0000b800000 */
[----:B------:R0:W3:Y:S04]  /*123e0*/  SHFL.IDX PT, R0, R4, RZ, 0x181f ;  /* 0x00181fff04007589 */ /* 0x0000e800000e0000 */
[----:B------:R0:W4:Y:S02]  /*123f0*/  SHFL.IDX PT, R14, R3, RZ, 0x181f ;  /* 0x00181fff030e7589 */ /* 0x00012400000e0000 */
.L_x_958:
[----:B------:R-:W-:Y:S01]  /*12400*/  IMAD R20, R20, R21, RZ ;  /* 0x0000001514147224 */ /* 0x000fe200078e02ff */
[----:B------:R-:W-:Y:S01]  /*12410*/  BSSY B1, `(.L_x_743) ;  /* 0x0000018000017945 */ /* 0x000fe20003800000 */
[----:B------:R-:W-:-:S05]  /*12420*/  IMAD R7, R218, 0x80, R8 ;  /* 0x00000080da077824 */ /* 0x000fca00078e0208 */
        /* <DEDUP_REMOVED lines=8> */
[----:B------:R-:W-:-:S05]  /*124b0*/  SHF.R.S32.HI R15, RZ, 0x1f, R210 ;  /* 0x0000001fff0f7819 */ /* 0x000fca00000114d2 */
[CC--:B----4-:R-:W-:Y:S02]  /*124c0*/  @!P3 LEA R10, P5, R203.reuse, R14.reuse, 0x1 ;  /* 0x0000000ecb0ab211 */ /* 0x0d0fe400078a08ff */
[C---:B------:R-:W-:Y:S02]  /*124d0*/  @!P2 LEA R12, P4, R210.reuse, R14, 0x1 ;  /* 0x0000000ed20ca211 */ /* 0x040fe400078808ff */
[----:B---3--:R-:W-:Y:S02]  /*124e0*/  @!P3 LEA.HI.X R11, R203, R0, R5, 0x1, P5 ;  /* 0x00000000cb0bb211 */ /* 0x008fe400028f0c05 */
[----:B------:R-:W-:Y:S02]  /*124f0*/  SHF.R.S32.HI R5, RZ, 0x1f, R209 ;  /* 0x0000001fff057819 */ /* 0x000fe400000114d1 */
[----:B------:R-:W-:Y:S01]  /*12500*/  @!P1 LEA R24, P5, R209, R14, 0x1 ;  /* 0x0000000ed1189211 */ /* 0x000fe200078a08ff */
[----:B------:R3:W-:Y:S01]  /*12510*/  @!P3 ST.E.128 desc[UR40][R10.64], RZ ;  /* 0x000000ff0a00b985 */ /* 0x0007e2000c101d28 */
[----:B------:R-:W-:-:S02]  /*12520*/  @!P2 LEA.HI.X R13, R210, R0, R15, 0x1, P4 ;  /* 0x00000000d20da211 */ /* 0x000fc400020f0c0f */
[----:B------:R-:W-:Y:S02]  /*12530*/  @!P0 LEA R14, P4, R9, R14, 0x1 ;  /* 0x0000000e090e8211 */ /* 0x000fe400078808ff */
[-C--:B------:R-:W-:Y:S01]  /*12540*/  @!P1 LEA.HI.X R25, R209, R0.reuse, R5, 0x1, P5 ;  /* 0x00000000d1199211 */ /* 0x080fe200028f0c05 */
[----:B------:R3:W-:Y:S01]  /*12550*/  @!P2 ST.E.128 desc[UR40][R12.64], RZ ;  /* 0x000000ff0c00a985 */ /* 0x0007e2000c101d28 */
[----:B------:R-:W-:-:S03]  /*12560*/  @!P0 LEA.HI.X R15, R9, R0, R6, 0x1, P4 ;  /* 0x00000000090f8211 */ /* 0x000fc600020f0c06 */
[----:B------:R3:W-:Y:S04]  /*12570*/  @!P1 ST.E.128 desc[UR40][R24.64], RZ ;  /* 0x000000ff18009985 */ /* 0x0007e8000c101d28 */
[----:B------:R3:W-:Y:S02]  /*12580*/  @!P0 ST.E.128 desc[UR40][R14.64], RZ ;  /* 0x000000ff0e008985 */ /* 0x0007e4000c101d28 */
.L_x_744:
[----:B------:R-:W-:Y:S05]  /*12590*/  BSYNC B1 ;  /* 0x0000000000017941 */ /* 0x000fea0003800000 */
.L_x_743:
[----:B------:R-:W-:-:S03]  /*125a0*/  UMOV UR4, 0xffffffff ;  /* 0xffffffff00047882 */ /* 0x000fc60000000000 */
[----:B------:R-:W-:Y:S05]  /*125b0*/  BRA.DIV UR4, `(.L_x_745) ;  /* 0x0000009204047947 */ /* 0x000fea000b800000 */
[----:B---3--:R3:W0:Y:S04]  /*125c0*/  SHFL.IDX PT, R0, R4, 0x1, 0x181f ;  /* 0x00381f0004007f89 */ /* 0x00862800000e0000 */
[----:B----4-:R3:W4:Y:S02]  /*125d0*/  SHFL.IDX PT, R14, R3, 0x1, 0x181f ;  /* 0x00381f00030e7f89 */ /* 0x01072400000e0000 */
.L_x_962:
        /* <DEDUP_REMOVED lines=13> */
[----:B0-----:R-:W-:Y:S02]  /*126b0*/  @!P3 LEA.HI.X R11, R203, R0, R8, 0x1, P5 ;  /* 0x00000000cb0bb211 */ /* 0x001fe400028f0c08 */
        /* <DEDUP_REMOVED lines=10> */
.L_x_747:
[----:B------:R-:W-:Y:S05]  /*12760*/  BSYNC B1 ;  /* 0x0000000000017941 */ /* 0x000fea0003800000 */
.L_x_746:
[----:B------:R-:W-:-:S03]  /*12770*/  UMOV UR4, 0xffffffff ;  /* 0xffffffff00047882 */ /* 0x000fc60000000000 */
[----:B------:R-:W-:Y:S05]  /*12780*/  BRA.DIV UR4, `(.L_x_748) ;  /* 0x0000008e04d87947 */ /* 0x000fea000b800000 */
[----:B0-----:R0:W0:Y:S04]  /*12790*/  SHFL.IDX PT, R0, R4, 0x2, 0x181f ;  /* 0x00581f0004007f89 */ /* 0x00102800000e0000 */
[----:B----4-:R4:W0:Y:S02]  /*127a0*/  SHFL.IDX PT, R14, R3, 0x2, 0x181f ;  /* 0x00581f00030e7f89 */ /* 0x01082400000e0000 */
.L_x_966:
        /* <DEDUP_REMOVED lines=11> */
[CC--:B0-----:R-:W-:Y:S02]  /*12860*/  @!P3 LEA R10, P5, R203.reuse, R14.reuse, 0x1 ;  /* 0x0000000ecb0ab211 */ /* 0x0c1fe400078a08ff */
[C---:B------:R-:W-:Y:S02]  /*12870*/  @!P2 LEA R12, P4, R210.reuse, R14, 0x1 ;  /* 0x0000000ed20ca211 */ /* 0x040fe400078808ff */
[----:B------:R-:W-:Y:S02]  /*12880*/  @!P3 LEA.HI.X R11, R203, R0, R8, 0x1, P5 ;  /* 0x00000000cb0bb211 */ /* 0x000fe400028f0c08 */
        /* <DEDUP_REMOVED lines=10> */
.L_x_750:
[----:B------:R-:W-:Y:S05]  /*12930*/  BSYNC B1 ;  /* 0x0000000000017941 */ /* 0x000fea0003800000 */
.L_x_749:
[----:B------:R-:W-:-:S03]  /*12940*/  UMOV UR4, 0xffffffff ;  /* 0xffffffff00047882 */ /* 0x000fc60000000000 */
[----:B------:R-:W-:Y:S05]  /*12950*/  BRA.DIV UR4, `(.L_x_751) ;  /* 0x0000008e04ac7947 */ /* 0x000fea000b800000 */
[----:B0-----:R0:W0:Y:S04]  /*12960*/  SHFL.IDX PT, R0, R4, 0x3, 0x181f ;  /* 0x00781f0004007f89 */ /* 0x00102800000e0000 */
[----:B------:R0:W0:Y:S02]  /*12970*/  SHFL.IDX PT, R14, R3, 0x3, 0x181f ;  /* 0x00781f00030e7f89 */ /* 0x00002400000e0000 */
.L_x_970:
[----:B0--34-:R-:W-:-:S05]  /*12980*/  VIADD R3, R7, 0x60 ;  /* 0x0000006007037836 */ /* 0x019fca0000000000 */
        /* <DEDUP_REMOVED lines=9> */
[CC--:B------:R-:W-:Y:S02]  /*12a20*/  @!P3 LEA R4, P5, R203.reuse, R14.reuse, 0x1 ;  /* 0x0000000ecb04b211 */ /* 0x0c0fe400078a08ff */
        /* <DEDUP_REMOVED lines=12> */
.L_x_734:
[----:B------:R-:W-:Y:S05]  /*12af0*/  BSYNC B0 ;  /* 0x0000000000007941 */ /* 0x000fea0003800000 */
.L_x_720:
[----:B------:R-:W-:Y:S02]  /*12b00*/  ULDC UR4, c[0x0][0xc3c] ;  /* 0x00030f0000047ab9 */ /* 0x000fe40000000800 */
[----:B--2---:R-:W-:-:S13]  /*12b10*/  ISETP.GE.AND P0, PT, R155, UR4, PT ;  /* 0x000000049b007c0c */ /* 0x004fda000bf06270 */
[----:B------:R-:W-:Y:S05]  /*12b20*/  @!P0 BRA `(.L_x_752) ;  /* 0xfffffee800208947 */ /* 0x000fea000383ffff */
[----:B------:R-:W-:Y:S05]  /*12b30*/  BRA `(.L_x_606) ;  /* 0x0000007c00107947 */ /* 0x000fea0003800000 */
.L_x_604:
[----:B------:R-:W-:-:S08]  /*12b40*/  NOP ;  /* 0x0000000000007918 */ /* 0x000fd00000000000 */
[----:B------:R-:W0:-:S00]  /*12b50*/  USETMAXREG.DEALLOC.CTAPOOL 0x18 ;  /* 0x00000018000079c8 */ /* 0x000e0000080e0500 */
[----:B0-----:R-:W2:Y:S01]  /*12b60*/  LDL.LU R2, [R1+0x1c] ;  /* 0x00001c0001027983 */ /* 0x001ea20000300800 */
[----:B------:R-:W-:Y:S01]  /*12b70*/  LOP3.LUT R0, R0, 0x3, RZ, 0xc0, !PT ;  /* 0x0000000300007812 */ /* 0x000fe200078ec0ff */
[----:B------:R-:W-:-:S05]  /*12b80*/  IMAD.MOV.U32 R7, RZ, RZ, RZ ;  /* 0x000000ffff077224 */ /* 0x000fca00078e00ff */
[----:B------:R-:W0:Y:S02]  /*12b90*/  SHFL.IDX PT, R0, R0, RZ, 0x1f ;  /* 0x00001fff00007589 */ /* 0x000e2400000e0000 */
[----:B0-----:R-:W-:Y:S02]  /*12ba0*/  ISETP.NE.AND P0, PT, R0, RZ, PT ;  /* 0x000000ff0000720c */ /* 0x001fe40003f05270 */
[----:B--2---:R-:W-:-:S11]  /*12bb0*/  LOP3.LUT R2, R2, 0xfffffffd, RZ, 0xc0, !PT ;  /* 0xfffffffd02027812 */ /* 0x004fd600078ec0ff */
[----:B------:R-:W-:-:S05]  /*12bc0*/  @P0 LOP3.LUT R2, R2, 0x2, RZ, 0xfc, !PT ;  /* 0x0000000202020812 */ /* 0x000fca00078efcff */
[----:B------:R0:W-:Y:S01]  /*12bd0*/  STL [R1+0x1c], R2 ;  /* 0x00001c0201007387 */ /* 0x0001e20000100800 */
        /* <DEDUP_REMOVED lines=10> */
.L_x_753:
[----:B------:R-:W-:Y:S01]  /*12c80*/  LOP3.LUT R0, R6, 0x1f, RZ, 0xc0, !PT ;  /* 0x0000001f06007812 */ /* 0x000fe200078ec0ff */
[----:B------:R-:W-:Y:S01]  /*12c90*/  ULDC UR4, c[0x0][0xc3c] ;  /* 0x00030f0000047ab9 */ /* 0x000fe20000000800 */
[----:B------:R-:W-:Y:S01]  /*12ca0*/  IMAD.MOV.U32 R10, RZ, RZ, RZ ;  /* 0x000000ffff0a7224 */ /* 0x000fe200078e00ff */
[----:B------:R-:W1:Y:S01]  /*12cb0*/  S2UR UR6, SR_CTAID.X ;  /* 0x00000000000679c3 */ /* 0x000e620000002500 */
[----:B------:R-:W-:Y:S01]  /*12cc0*/  ISETP.NE.AND P0, PT, R0, 0x1f, PT ;  /* 0x0000001f0000780c */ /* 0x000fe20003f05270 */
[----:B------:R-:W-:-:S03]  /*12cd0*/  ULDC UR5, c[0x0][0xc38] ;  /* 0x00030e0000057ab9 */ /* 0x000fc60000000800 */
[----:B------:R-:W-:-:S13]  /*12ce0*/  ISETP.GE.OR P1, PT, R0, UR4, !P0 ;  /* 0x0000000400007c0c */ /* 0x000fda000c726670 */
[----:B0-----:R-:W0:Y:S08]  /*12cf0*/  @!P1 LDC.64 R2, c[0x0][0xc80] ;  /* 0x00032000ff029b82 */ /* 0x001e300000000a00 */
[----:B------:R-:W2:Y:S01]  /*12d00*/  @!P1 LDC.64 R4, c[0x0][0xc78] ;  /* 0x00031e00ff049b82 */ /* 0x000ea20000000a00 */
[----:B0-----:R-:W-:-:S05]  /*12d10*/  @!P1 IMAD.WIDE.U32 R2, R0, 0x4, R2 ;  /* 0x0000000400029825 */ /* 0x001fca00078e0002 */
        /* <DEDUP_REMOVED lines=27> */
[----:B------:R-:W-:Y:S01]  /*12ed0*/  IMAD.MOV.U32 R11, RZ, RZ, R8 ;  /* 0x000000ffff0b7224 */ /* 0x000fe200078e0008 */
[----:B-1----:R-:W-:-:S13]  /*12ee0*/  ISETP.GT.AND P6, PT, R8, UR6, PT ;  /* 0x0000000608007c0c */ /* 0x002fda000bfc4270 */
[----:B------:R-:W-:Y:S05]  /*12ef0*/  @P6 BRA `(.L_x_755) ;  /* 0x0000000000a46947 */ /* 0x000fea0003800000 */
[----:B------:R-:W-:Y:S01]  /*12f00*/  IMAD.MOV.U32 R8, RZ, RZ, R11 ;  /* 0x000000ffff087224 */ /* 0x000fe200078e000b */
[----:B------:R-:W-:Y:S01]  /*12f10*/  UMOV UR4, URZ ;  /* 0x0000003f00047c82 */ /* 0x000fe20008000000 */
[----:B------:R-:W-:-:S05]  /*12f20*/  ULDC UR5, c[0x0][0xc38] ;  /* 0x00030e0000057ab9 */ /* 0x000fca0000000800 */
.L_x_757:
        /* <DEDUP_REMOVED lines=38> */
.L_x_755:
        /* <DEDUP_REMOVED lines=20> */
.L_x_758:
        /* <DEDUP_REMOVED lines=54> */
.L_x_756:
[----:B------:R-:W-:Y:S01]  /*13630*/  IMAD.U32 R2, RZ, RZ, UR6 ;  /* 0x00000006ff027e24 */ /* 0x000fe2000f8e00ff */
[----:B------:R0:W-:Y:S04]  /*13640*/  STL [R1+0x4], RZ ;  /* 0x000004ff01007387 */ /* 0x0001e80000100800 */
[----:B------:R0:W-:Y:S04]  /*13650*/  STL [R1+0x8], RZ ;  /* 0x000008ff01007387 */ /* 0x0001e80000100800 */
[----:B------:R0:W-:Y:S02]  /*13660*/  STL [R1], R2 ;  /* 0x0000000201007387 */ /* 0x0001e40000100800 */
.L_x_759:
[----:B------:R-:W2:Y:S04]  /*13670*/  LDL R8, [R1] ;  /* 0x0000000001087983 */ /* 0x000ea80000100800 */
[----:B------:R-:W2:Y:S04]  /*13680*/  LDL R9, [R1+0x4] ;  /* 0x0000040001097983 */ /* 0x000ea80000100800 */
[----:B------:R-:W2:Y:S04]  /*13690*/  LDL R10, [R1+0x8] ;  /* 0x00000800010a7983 */ /* 0x000ea80000100800 */
[----:B------:R-:W2:Y:S01]  /*136a0*/  LDL R11, [R1+0xc] ;  /* 0x00000c00010b7983 */ /* 0x000ea20000100800 */
[----:B------:R-:W-:-:S13]  /*136b0*/  ISETP.NE.AND P0, PT, R0, RZ, PT ;  /* 0x000000ff0000720c */ /* 0x000fda0003f05270 */
[----:B-1----:R-:W1:Y:S01]  /*136c0*/  @!P0 S2R R3, SR_CgaCtaId ;  /* 0x0000000000038919 */ /* 0x002e620000008800 */
[----:B------:R-:W-:-:S04]  /*136d0*/  @!P0 MOV R0, 0x400 ;  /* 0x0000040000008802 */ /* 0x000fc80000000f00 */
[----:B-1----:R-:W-:-:S05]  /*136e0*/  @!P0 LEA R0, R3, R0, 0x18 ;  /* 0x0000000003008211 */ /* 0x002fca00078ec0ff */
[----:B--2---:R1:W-:Y:S01]  /*136f0*/  @!P0 STS.128 [R0+0x228d0], R8 ;  /* 0x0228d00800008388 */ /* 0x0043e20000000c00 */
[----:B------:R-:W-:Y:S06]  /*13700*/  BAR.ARV 0x5, 0x180 ;  /* 0x0146000000007b1d */ /* 0x000fec0000002000 */
.L_x_754:
[----:B-1----:R-:W3:Y:S01]  /*13710*/  LDL R0, [R1+0xc] ;  /* 0x00000c0001007983 */ /* 0x002ee20000100800 */
[----:B------:R-:W-:Y:S01]  /*13720*/  ULDC UR4, c[0x0][0xc3c] ;  /* 0x00030f0000047ab9 */ /* 0x000fe20000000800 */
[----:B------:R-:W-:Y:S01]  /*13730*/  IMAD.MOV.U32 R19, RZ, RZ, RZ ;  /* 0x000000ffff137224 */ /* 0x000fe200078e00ff */
[----:B---3--:R-:W-:Y:S01]  /*13740*/  ISETP.GE.AND P0, PT, R0, UR4, PT ;  /* 0x0000000400007c0c */ /* 0x008fe2000bf06270 */
[----:B------:R-:W-:-:S05]  /*13750*/  IMAD.MOV.U32 R0, RZ, RZ, 0x1 ;  /* 0x00000001ff007424 */ /* 0x000fca00078e00ff */
[----:B------:R1:W-:Y:S04]  /*13760*/  STL [R1+0x14], R0 ;  /* 0x0000140001007387 */ /* 0x0003e80000100800 */
[----:B------:R1:W-:Y:S03]  /*13770*/  STL [R1+0x54], RZ ;  /* 0x000054ff01007387 */ /* 0x0003e60000100800 */
[----:B------:R-:W-:Y:S05]  /*13780*/  @P0 BRA `(.L_x_760) ;  /* 0x0000006c001c0947 */ /* 0x000fea0003800000 */
[----:B------:R-:W3:Y:S01]  /*13790*/  S2UR UR5, SR_CgaCtaId ;  /* 0x00000000000579c3 */ /* 0x000ee20000008800 */
[C---:B-1----:R-:W-:Y:S01]  /*137a0*/  IMAD.SHL.U32 R0, R6.reuse, 0x8, RZ ;  /* 0x0000000806007824 */ /* 0x042fe200078e00ff */
[----:B------:R-:W-:Y:S01]  /*137b0*/  LOP3.LUT R4, R6, 0x7f, RZ, 0xc0, !PT ;  /* 0x0000007f06047812 */ /* 0x000fe200078ec0ff */
[----:B------:R-:W-:Y:S01]  /*137c0*/  UMOV UR4, 0x400 ;  /* 0x0000040000047882 */ /* 0x000fe20000000000 */
[----:B------:R-:W-:Y:S01]  /*137d0*/  BSSY B8, `(.L_x_760) ;  /* 0x00006c2000087945 */ /* 0x000fe20003800000 */
[----:B------:R-:W-:Y:S01]  /*137e0*/  IMAD.MOV.U32 R19, RZ, RZ, RZ ;  /* 0x000000ffff137224 */ /* 0x000fe200078e00ff */
[----:B------:R-:W-:Y:S01]  /*137f0*/  LOP3.LUT R3, R0, 0x1f8, RZ, 0xc0, !PT ;  /* 0x000001f800037812 */ /* 0x000fe200078ec0ff */
[----:B0-----:R-:W-:Y:S01]  /*13800*/  IMAD.SHL.U32 R2, R4, 0x8, RZ ;  /* 0x0000000804027824 */ /* 0x001fe200078e00ff */
[----:B------:R-:W-:Y:S01]  /*13810*/  ULDC.64 UR38, c[0x0][0x198] ;  /* 0x0000660000267ab9 */ /* 0x000fe20000000a00 */
[----:B------:R-:W-:Y:S01]  /*13820*/  IMAD.MOV.U32 R0, RZ, RZ, 0x1 ;  /* 0x00000001ff007424 */ /* 0x000fe200078e00ff */
[----:B------:R-:W-:Y:S01]  /*13830*/  LOP3.LUT R3, R3, 0x38, R6, 0x78, !PT ;  /* 0x0000003803037812 */ /* 0x000fe200078e7806 */
[----:B------:R-:W-:Y:S01]  /*13840*/  IMAD.SHL.U32 R6, R6, 0x10, RZ ;  /* 0x0000001006067824 */ /* 0x000fe200078e00ff */
[----:B------:R-:W-:-:S02]  /*13850*/  ULDC UR37, c[0x0][0xc] ;  /* 0x0000030000257ab9 */ /* 0x000fc40000000800 */
[----:B------:R-:W-:Y:S02]  /*13860*/  LOP3.LUT R3, R3, 0x200, R2, 0xf8, !PT ;  /* 0x0000020003037812 */ /* 0x000fe400078ef802 */
[----:B------:R-:W-:-:S04]  /*13870*/  SHF.R.U32.HI R2, RZ, 0x3, R4 ;  /* 0x00000003ff027819 */ /* 0x000fc80000011604 */
[----:B------:R-:W-:Y:S01]  /*13880*/  LOP3.LUT R4, R2, 0x70, R6, 0xf8, !PT ;  /* 0x0000007002047812 */ /* 0x000fe200078ef806 */
[----:B---3--:R-:W-:-:S06]  /*13890*/  ULEA UR4, UR5, UR4, 0x18 ;  /* 0x0000000405047291 */ /* 0x008fcc000f8ec03f */
[----:B------:R-:W-:-:S04]  /*138a0*/  IMAD.U32 R18, RZ, RZ, UR4 ;  /* 0x00000004ff127e24 */ /* 0x000fc8000f8e00ff */
[----:B------:R-:W-:-:S05]  /*138b0*/  IMAD R2, R3, 0x2, R18 ;  /* 0x0000000203027824 */ /* 0x000fca00078e0212 */
[----:B------:R0:W-:Y:S04]  /*138c0*/  STL [R1+0x34], R2 ;  /* 0x0000340201007387 */ /* 0x0001e80000100800 */
[----:B------:R0:W-:Y:S04]  /*138d0*/  STL [R1+0x54], RZ ;  /* 0x000054ff01007387 */ /* 0x0001e80000100800 */
[----:B------:R0:W-:Y:S04]  /*138e0*/  STL [R1+0x18], R0 ;  /* 0x0000180001007387 */ /* 0x0001e80000100800 */
[----:B------:R0:W-:Y:S04]  /*138f0*/  STL [R1+0x10], RZ ;  /* 0x000010ff01007387 */ /* 0x0001e80000100800 */
[----:B------:R0:W-:Y:S02]  /*13900*/  STL [R1+0x14], R0 ;  /* 0x0000140001007387 */ /* 0x0001e40000100800 */
.L_x_902:
[----:B0--3--:R-:W3:Y:S01]  /*13910*/  LDL R0, [R1+0xc] ;  /* 0x00000c0001007983 */ /* 0x009ee20000100800 */
[----:B-1----:R-:W3:Y:S01]  /*13920*/  LDC.64 R2, c[0x0][0xc88] ;  /* 0x00032200ff027b82 */ /* 0x002ee20000000a00 */
[----:B------:R-:W-:Y:S05]  /*13930*/  YIELD ;  /* 0x0000000000007946 */ /* 0x000fea0003800000 */
[----:B------:R-:W-:Y:S01]  /*13940*/  ULDC.64 UR4, c[0x0][0xa28] ;  /* 0x00028a0000047ab9 */ /* 0x000fe20000000a00 */
[----:B--2---:R-:W-:Y:S02]  /*13950*/  CS2R R8, SRZ ;  /* 0x0000000000087805 */ /* 0x004fe4000001ff00 */
[----:B------:R-:W-:Y:S01]  /*13960*/  ISETP.NE.U32.AND P0, PT, RZ, UR4, PT ;  /* 0x00000004ff007c0c */ /* 0x000fe2000bf05070 */
[----:B------:R-:W-:Y:S01]  /*13970*/  ULDC.64 UR10, c[0x0][0xa18] ;  /* 0x00028600000a7ab9 */ /* 0x000fe20000000a00 */
[----:B------:R-:W-:Y:S01]  /*13980*/  ULDC.64 UR8, c[0x0][0xa10] ;  /* 0x0002840000087ab9 */ /* 0x000fe20000000a00 */
[----:B------:R-:W-:Y:S01]  /*13990*/  ULDC.64 UR6, c[0x0][0xa08] ;  /* 0x0002820000067ab9 */ /* 0x000fe20000000a00 */
[----:B---3--:R-:W-:-:S05]  /*139a0*/  IMAD.WIDE R2, R0, 0x4, R2 ;  /* 0x0000000400027825 */ /* 0x008fca00078e0202 */
[----:B------:R-:W2:Y:S01]  /*139b0*/  LDG.E R13, desc[UR40][R2.64] ;  /* 0x00000028020d7981 */ /* 0x000ea2000c1e1900 */
[----:B------:R-:W-:Y:S02]  /*139c0*/  ISETP.NE.AND.EX P0, PT, RZ, UR5, PT, P0 ;  /* 0x00000005ff007c0c */ /* 0x000fe4000bf05300 */
        /* <DEDUP_REMOVED lines=14> */
[----:B------:R-:W-:Y:S01]  /*13ab0*/  ISETP.NE.U32.AND P0, PT, RZ, UR6, PT ;  /* 0x00000006ff007c0c */ /* 0x000fe2000bf05070 */
[----:B0-----:R-:W-:Y:S01]  /*13ac0*/  IMAD.MOV.U32 R0, RZ, RZ, RZ ;  /* 0x000000ffff007224 */ /* 0x001fe200078e00ff */
[----:B------:R-:W-:Y:S02]  /*13ad0*/  ISETP.NE.U32.AND P2, PT, RZ, UR8, PT ;  /* 0x00000008ff007c0c */ /* 0x000fe4000bf45070 */
[C---:B------:R-:W-:Y:S02]  /*13ae0*/  IADD3 R6, P5, R17.reuse, UR6, RZ ;  /* 0x0000000611067c10 */ /* 0x040fe4000ffbe0ff */
[----:B-1----:R-:W-:-:S02]  /*13af0*/  IADD3 R2, P4, R17, UR4, RZ ;  /* 0x0000000411027c10 */ /* 0x002fc4000ff9e0ff */
[----:B------:R-:W-:Y:S02]  /*13b00*/  ISETP.NE.AND.EX P3, PT, RZ, UR11, PT, P3 ;  /* 0x0000000bff007c0c */ /* 0x000fe4000bf65330 */
[C---:B------:R-:W-:Y:S02]  /*13b10*/  IADD3.X R3, R14.reuse, UR5, RZ, P4, !PT ;  /* 0x000000050e037c10 */ /* 0x040fe4000a7fe4ff */
[----:B------:R-:W-:Y:S02]  /*13b20*/  IADD3 R4, P4, R17, UR8, RZ ;  /* 0x0000000811047c10 */ /* 0x000fe4000ff9e0ff */
[----:B------:R-:W-:Y:S01]  /*13b30*/  ISETP.NE.AND.EX P0, PT, RZ, UR7, PT, P0 ;  /* 0x00000007ff007c0c */ /* 0x000fe2000bf05300 */
[----:B------:R-:W2:Y:S01]  /*13b40*/  @P1 LDG.E R9, desc[UR40][R2.64] ;  /* 0x0000002802091981 */ /* 0x000ea2000c1e1900 */
[----:B------:R-:W-:Y:S01]  /*13b50*/  IADD3.X R5, R14, UR9, RZ, P4, !PT ;  /* 0x000000090e057c10 */ /* 0x000fe2000a7fe4ff */
[----:B------:R-:W-:Y:S01]  /*13b60*/  ULDC UR4, c[0x0][0x288] ;  /* 0x0000a20000047ab9 */ /* 0x000fe20000000800 */
[----:B------:R-:W-:-:S02]  /*13b70*/  ISETP.NE.AND.EX P2, PT, RZ, UR9, PT, P2 ;  /* 0x00000009ff007c0c */ /* 0x000fc4000bf45320 */
[----:B------:R-:W-:Y:S02]  /*13b80*/  IADD3.X R7, R14, UR7, RZ, P5, !PT ;  /* 0x000000070e077c10 */ /* 0x000fe4000affe4ff */
[----:B------:R-:W-:-:S04]  /*13b90*/  @P3 IADD3 R10, P4, R17, UR10, RZ ;  /* 0x0000000a110a3c10 */ /* 0x000fc8000ff9e0ff */
[----:B------:R-:W-:Y:S01]  /*13ba0*/  @P3 IADD3.X R11, R14, UR11, RZ, P4, !PT ;  /* 0x0000000b0e0b3c10 */ /* 0x000fe2000a7fe4ff */
[----:B------:R-:W5:Y:S04]  /*13bb0*/  @P0 LDG.E R12, desc[UR40][R6.64] ;  /* 0x00000028060c0981 */ /* 0x000f68000c1e1900 */
[----:B------:R-:W5:Y:S04]  /*13bc0*/  @P2 LDG.E R0, desc[UR40][R4.64] ;  /* 0x0000002804002981 */ /* 0x000f68000c1e1900 */
[----:B--2---:R0:W-:Y:S02]  /*13bd0*/  STL [R1+0x48], R9 ;  /* 0x0000480901007387 */ /* 0x0041e40000100800 */
[----:B0-----:R-:W-:Y:S01]  /*13be0*/  IMAD.U32 R9, RZ, RZ, UR4 ;  /* 0x00000004ff097e24 */ /* 0x001fe2000f8e00ff */
[----:B------:R-:W-:-:S05]  /*13bf0*/  ULDC.64 UR4, c[0x0][0x418] ;  /* 0x0001060000047ab9 */ /* 0x000fca0000000a00 */
[----:B------:R0:W2:Y:S01]  /*13c00*/  @P3 LDG.E R9, desc[UR40][R10.64] ;  /* 0x000000280a093981 */ /* 0x0000a2000c1e1900 */
[----:B------:R-:W-:-:S03]  /*13c10*/  UISETP.NE.U32.AND UP0, UPT, UR4, URZ, UPT ;  /* 0x0000003f0400728c */ /* 0x000fc6000bf05070 */
[----:B------:R-:W-:Y:S01]  /*13c20*/  ULDC UR4, c[0x0][0x424] ;  /* 0x0001090000047ab9 */ /* 0x000fe20000000800 */
[----:B------:R-:W-:-:S03]  /*13c30*/  UISETP.NE.AND.EX UP0, UPT, UR5, URZ, UPT, UP0 ;  /* 0x0000003f0500728c */ /* 0x000fc6000bf05300 */
[----:B------:R-:W-:Y:S01]  /*13c40*/  ULDC UR5, c[0x0][0x2f0] ;  /* 0x0000bc0000057ab9 */ /* 0x000fe20000000800 */
[----:B------:R-:W-:-:S04]  /*13c50*/  USEL UR4, UR4, 0x1, UP0 ;  /* 0x0000000104047887 */ /* 0x000fc80008000000 */
[----:B------:R-:W-:-:S03]  /*13c60*/  UIMAD UR4, UR4, UR5, URZ ;  /* 0x00000005040472a4 */ /* 0x000fc6000f8e023f */
[----:B------:R-:W-:Y:S02]  /*13c70*/  ULDC UR5, c[0x0][0x348] ;  /* 0x0000d20000057ab9 */ /* 0x000fe40000000800 */
[----:B0-----:R-:W-:Y:S01]  /*13c80*/  IMAD.U32 R11, RZ, RZ, UR5 ;  /* 0x00000005ff0b7e24 */ /* 0x001fe2000f8e00ff */
[----:B--2---:R0:W-:Y:S02]  /*13c90*/  STL [R1+0x58], R9 ;  /* 0x0000580901007387 */ /* 0x0041e40000100800 */
[----:B0-----:R-:W-:Y:S01]  /*13ca0*/  IMAD.U32 R9, RZ, RZ, UR4 ;  /* 0x00000004ff097e24 */ /* 0x001fe2000f8e00ff */
[----:B------:R-:W-:Y:S06]  /*13cb0*/  @P3 BRA `(.L_x_761) ;  /* 0x0000000000143947 */ /* 0x000fec0003800000 */
[----:B------:R-:W-:Y:S05]  /*13cc0*/  @!P1 BRA `(.L_x_761) ;  /* 0x0000000000109947 */ /* 0x000fea0003800000 */
[----:B------:R-:W2:Y:S04]  /*13cd0*/  LDG.E R10, desc[UR40][R2.64] ;  /* 0x00000028020a7981 */ /* 0x000ea8000c1e1900 */
[----:B------:R-:W2:Y:S02]  /*13ce0*/  LDG.E R2, desc[UR40][R2.64+0x4] ;  /* 0x0000042802027981 */ /* 0x000ea4000c1e1900 */
[----:B--2---:R-:W-:-:S05]  /*13cf0*/  IMAD.IADD R2, R2, 0x1, -R10 ;  /* 0x0000000102027824 */ /* 0x004fca00078e0a0a */
[----:B------:R0:W-:Y:S02]  /*13d00*/  STL [R1+0x58], R2 ;  /* 0x0000580201007387 */ /* 0x0001e40000100800 */
.L_x_761:
[----:B------:R-:W2:Y:S01]  /*13d10*/  LDL.LU R3, [R1+0x8] ;  /* 0x0000080001037983 */ /* 0x000ea20000300800 */
[----:B------:R-:W-:Y:S02]  /*13d20*/  ULDC.64 UR4, c[0x0][0xa20] ;  /* 0x0002880000047ab9 */ /* 0x000fe40000000a00 */
[----:B------:R-:W-:Y:S01]  /*13d30*/  ISETP.NE.U32.AND P1, PT, RZ, UR4, PT ;  /* 0x00000004ff007c0c */ /* 0x000fe2000bf25070 */
[----:B------:R1:W-:Y:S03]  /*13d40*/  STL [R1+0x8], R13 ;  /* 0x0000080d01007387 */ /* 0x0003e60000100800 */
[----:B------:R-:W-:Y:S02]  /*13d50*/  ISETP.NE.AND.EX P1, PT, RZ, UR5, PT, P1 ;  /* 0x00000005ff007c0c */ /* 0x000fe4000bf25310 */
[C---:B--2---:R-:W-:Y:S02]  /*13d60*/  LOP3.LUT R10, R3.reuse, 0xff000000, RZ, 0xc0, !PT ;  /* 0xff000000030a7812 */ /* 0x044fe400078ec0ff */
[----:B0-----:R-:W-:-:S02]  /*13d70*/  LOP3.LUT R2, R3, 0xff0000, RZ, 0xc0, !PT ;  /* 0x00ff000003027812 */ /* 0x001fc400078ec0ff */
[----:B------:R-:W-:Y:S02]  /*13d80*/  SHF.R.U32.HI R10, RZ, 0x8, R10 ;  /* 0x00000008ff0a7819 */ /* 0x000fe4000001160a */
[----:B------:R-:W-:Y:S02]  /*13d90*/  LOP3.LUT R16, R3, 0xffff, RZ, 0xc0, !PT ;  /* 0x0000ffff03107812 */ /* 0x000fe400078ec0ff */
[----:B------:R-:W-:Y:S01]  /*13da0*/  LEA.HI R10, R2, R10, RZ, 0x10 ;  /* 0x0000000a020a7211 */ /* 0x000fe200078f80ff */
[----:B-----5:R-:W-:-:S05]  /*13db0*/  IMAD.IADD R2, R12, 0x1, R8 ;  /* 0x000000010c027824 */ /* 0x020fca00078e0208 */
[----:B------:R1:W-:Y:S01]  /*13dc0*/  STL [R1+0x24], R2 ;  /* 0x0000240201007387 */ /* 0x0003e20000100800 */
[----:B------:R-:W-:Y:S05]  /*13dd0*/  @!P1 BRA `(.L_x_762) ;  /* 0x0000000000109947 */ /* 0x000fea0003800000 */
[----:B-1----:R-:W-:-:S04]  /*13de0*/  IADD3 R2, P0, R17, UR4, RZ ;  /* 0x0000000411027c10 */ /* 0x002fc8000ff1e0ff */
[----:B------:R-:W-:-:S05]  /*13df0*/  IADD3.X R3, R14, UR5, RZ, P0, !PT ;  /* 0x000000050e037c10 */ /* 0x000fca00087fe4ff */
[----:B------:R0:W5:Y:S01]  /*13e00*/  LDG.E R9, desc[UR40][R2.64] ;  /* 0x0000002802097981 */ /* 0x000162000c1e1900 */
[----:B------:R-:W-:Y:S05]  /*13e10*/  BRA `(.L_x_763) ;  /* 0x0000000000107947 */ /* 0x000fea0003800000 */
.L_x_762:
[----:B------:R-:W-:Y:S05]  /*13e20*/  @!P0 BRA `(.L_x_763) ;  /* 0x00000000000c8947 */ /* 0x000fea0003800000 */
[----:B------:R-:W2:Y:S04]  /*13e30*/  LDG.E R9, desc[UR40][R6.64] ;  /* 0x0000002806097981 */ /* 0x000ea8000c1e1900 */
[----:B------:R-:W2:Y:S02]  /*13e40*/  LDG.E R6, desc[UR40][R6.64+0x4] ;  /* 0x0000042806067981 */ /* 0x000ea4000c1e1900 */
[----:B--2---:R-:W-:-:S07]  /*13e50*/  IMAD.IADD R9, R6, 0x1, -R9 ;  /* 0x0000000106097824 */ /* 0x004fce00078e0a09 */
.L_x_763:
[----:B01----:R-:W2:Y:S01]  /*13e60*/  @P2 LDG.E R2, desc[UR40][R4.64] ;  /* 0x0000002804022981 */ /* 0x003ea2000c1e1900 */
[----:B-----5:R-:W-:-:S03]  /*13e70*/  IMAD.IADD R6, R9, 0x1, -R8 ;  /* 0x0000000109067824 */ /* 0x020fc600078e0a08 */
[----:B------:R-:W2:Y:S01]  /*13e80*/  @P2 LDG.E R4, desc[UR40][R4.64+0x4] ;  /* 0x0000042804042981 */ /* 0x000ea2000c1e1900 */
[----:B------:R-:W-:Y:S01]  /*13e90*/  LOP3.LUT R14, R10, 0xff, RZ, 0xc0, !PT ;  /* 0x000000ff0a0e7812 */ /* 0x000fe200078ec0ff */
[----:B------:R-:W-:Y:S01]  /*13ea0*/  BSSY B0, `(.L_x_764) ;  /* 0x000002a000007945 */ /* 0x000fe20003800000 */
[----:B------:R-:W-:Y:S01]  /*13eb0*/  SHF.R.U32.HI R10, RZ, 0x10, R10 ;  /* 0x00000010ff0a7819 */ /* 0x000fe2000001160a */
[----:B--2---:R-:W-:-:S04]  /*13ec0*/  @P2 IMAD.IADD R11, R4, 0x1, -R2 ;  /* 0x00000001040b2824 */ /* 0x004fc800078e0a02 */
[----:B------:R-:W-:-:S04]  /*13ed0*/  IMAD.IADD R3, R6, 0x1, R11 ;  /* 0x0000000106037824 */ /* 0x000fc800078e020b */
[----:B------:R-:W-:-:S04]  /*13ee0*/  VIADD R2, R3, 0x5f ;  /* 0x0000005f03027836 */ /* 0x000fc80000000000 */
[----:B------:R-:W-:Y:S01]  /*13ef0*/  IMAD.HI R2, R2, 0x2aaaaaab, RZ ;  /* 0x2aaaaaab02027827 */ /* 0x000fe200078e02ff */
[----:B------:R-:W-:-:S04]  /*13f00*/  ISETP.GE.AND P1, PT, R3, 0x1, PT ;  /* 0x000000010300780c */ /* 0x000fc80003f26270 */
[----:B------:R-:W-:-:S04]  /*13f10*/  SHF.R.U32.HI R3, RZ, 0x1f, R2 ;  /* 0x0000001fff037819 */ /* 0x000fc80000011602 */
[----:B------:R-:W-:-:S05]  /*13f20*/  LEA.HI.SX32 R12, R2, R3, 0x1c ;  /* 0x00000003020c7211 */ /* 0x000fca00078fe2ff */
[----:B------:R0:W-:Y:S04]  /*13f30*/  STL [R1+0x38], R12 ;  /* 0x0000380c01007387 */ /* 0x0001e80000100800 */
[----:B------:R0:W-:Y:S01]  /*13f40*/  STL [R1+0x5c], R14 ;  /* 0x00005c0e01007387 */ /* 0x0001e20000100800 */
[----:B------:R-:W-:Y:S01]  /*13f50*/  IMAD.MOV.U32 R4, RZ, RZ, RZ ;  /* 0x000000ffff047224 */ /* 0x000fe200078e00ff */
[----:B------:R-:W-:Y:S06]  /*13f60*/  @!P1 BRA `(.L_x_765) ;  /* 0x0000000000749947 */ /* 0x000fec0003800000 */
[----:B------:R-:W-:Y:S01]  /*13f70*/  ISETP.NE.AND P0, PT, R10, RZ, PT ;  /* 0x000000ff0a00720c */ /* 0x000fe20003f05270 */
[----:B------:R-:W-:-:S03]  /*13f80*/  ULDC UR4, c[0x0][0x9f0] ;  /* 0x00027c0000047ab9 */ /* 0x000fc60000000800 */
[----:B------:R-:W-:-:S04]  /*13f90*/  SEL R2, R10, UR4, P0 ;  /* 0x000000040a027c07 */ /* 0x000fc80008000000 */
[----:B------:R-:W-:Y:S02]  /*13fa0*/  IABS R3, R2 ;  /* 0x0000000200037213 */ /* 0x000fe40000000000 */
[----:B------:R-:W-:Y:S02]  /*13fb0*/  IADD3 R7, R2, -0x1, R12 ;  /* 0xffffffff02077810 */ /* 0x000fe40007ffe00c */
[----:B------:R-:W1:Y:S08]  /*13fc0*/  I2F.RP R4, R3 ;  /* 0x0000000300047306 */ /* 0x000e700000209400 */
[----:B-1----:R-:W1:Y:S02]  /*13fd0*/  MUFU.RCP R4, R4 ;  /* 0x0000000400047308 */ /* 0x002e640000001000 */
[----:B-1----:R-:W-:-:S06]  /*13fe0*/  VIADD R4, R4, 0xffffffe ;  /* 0x0ffffffe04047836 */ /* 0x002fcc0000000000 */
[----:B------:R1:W2:Y:S02]  /*13ff0*/  F2I.FTZ.U32.TRUNC.NTZ R5, R4 ;  /* 0x0000000400057305 */ /* 0x0002a4000021f000 */
[----:B-1----:R-:W-:-:S04]  /*14000*/  LOP3.LUT R4, R7, R2, RZ, 0x3c, !PT ;  /* 0x0000000207047212 */ /* 0x002fc800078e3cff */
[----:B------:R-:W-:Y:S01]  /*14010*/  ISETP.GE.AND P4, PT, R4, RZ, PT ;  /* 0x000000ff0400720c */ /* 0x000fe20003f86270 */
[----:B--2---:R-:W-:-:S04]  /*14020*/  IMAD.MOV R4, RZ, RZ, -R5 ;  /* 0x000000ffff047224 */ /* 0x004fc800078e0a05 */
[----:B------:R-:W-:Y:S02]  /*14030*/  IMAD R8, R4, R3, RZ ;  /* 0x0000000304087224 */ /* 0x000fe400078e02ff */
[----:B------:R-:W-:-:S04]  /*14040*/  IMAD.MOV.U32 R4, RZ, RZ, RZ ;  /* 0x000000ffff047224 */ /* 0x000fc800078e00ff */
[----:B------:R-:W-:Y:S01]  /*14050*/  IMAD.HI.U32 R8, R5, R8, R4 ;  /* 0x0000000805087227 */ /* 0x000fe200078e0004 */
[----:B------:R-:W-:Y:S02]  /*14060*/  IABS R4, R2 ;  /* 0x0000000200047213 */ /* 0x000fe40000000000 */
[----:B------:R-:W-:-:S03]  /*14070*/  IABS R5, R7 ;  /* 0x0000000700057213 */ /* 0x000fc60000000000 */
[----:B------:R-:W-:-:S04]  /*14080*/  IMAD.MOV R4, RZ, RZ, -R4 ;  /* 0x000000ffff047224 */ /* 0x000fc800078e0a04 */
[----:B------:R-:W-:Y:S02]  /*14090*/  IMAD.MOV.U32 R7, RZ, RZ, R4 ;  /* 0x000000ffff077224 */ /* 0x000fe400078e0004 */
        /* <DEDUP_REMOVED lines=9> */
[----:B------:R-:W-:-:S07]  /*14130*/  @!P3 LOP3.LUT R4, RZ, R2, RZ, 0x33, !PT ;  /* 0x00000002ff04b212 */ /* 0x000fce00078e33ff */
.L_x_765:
[----:B------:R-:W-:Y:S05]  /*14140*/  BSYNC B0 ;  /* 0x0000000000007941 */ /* 0x000fea0003800000 */
.L_x_764:
[-C--:B------:R-:W-:Y:S01]  /*14150*/  IMAD R2, R14, R4.reuse, RZ ;  /* 0x000000040e027224 */ /* 0x080fe200078e02ff */
[----:B------:R-:W-:Y:S04]  /*14160*/  BSSY B0, `(.L_x_766) ;  /* 0x0000141000007945 */ /* 0x000fe80003800000 */
[C---:B------:R-:W-:Y:S01]  /*14170*/  VIADDMNMX R4, R2.reuse, R4, R12, PT ;  /* 0x0000000402047246 */ /* 0x040fe2000380010c */
[----:B------:R-:W-:-:S04]  /*14180*/  IMAD R2, R2, 0x60, -R6 ;  /* 0x0000006002027824 */ /* 0x000fc800078e0a06 */
[----:B------:R-:W-:Y:S01]  /*14190*/  IMAD R6, R4, 0x60, -R6 ;  /* 0x0000006004067824 */ /* 0x000fe200078e0a06 */
[----:B------:R-:W-:-:S04]  /*141a0*/  VIMNMX R2, RZ, R2, !PT ;  /* 0x00000002ff027248 */ /* 0x000fc80007fe0100 */
[----:B------:R-:W-:-:S04]  /*141b0*/  VIMNMX R11, R6, R11, PT ;  /* 0x0000000b060b7248 */ /* 0x000fc80003fe0100 */
[----:B------:R-:W-:Y:S01]  /*141c0*/  ISETP.GT.AND P0, PT, R11, R2, PT ;  /* 0x000000020b00720c */ /* 0x000fe20003f04270 */
[----:B------:R-:W-:-:S05]  /*141d0*/  IMAD.WIDE.U32 R2, R2, -0x55555555, RZ ;  /* 0xaaaaaaab02027825 */ /* 0x000fca00078e00ff */
[----:B------:R-:W-:-:S05]  /*141e0*/  SHF.R.U32.HI R3, RZ, 0x6, R3 ;  /* 0x00000006ff037819 */ /* 0x000fca0000011603 */
[----:B------:R-:W-:Y:S02]  /*141f0*/  IMAD.MOV.U32 R8, RZ, RZ, R3 ;  /* 0x000000ffff087224 */ /* 0x000fe400078e0003 */
[----:B------:R-:W-:-:S04]  /*14200*/  @P0 VIADD R11, R11, 0x5f ;  /* 0x0000005f0b0b0836 */ /* 0x000fc80000000000 */
[----:B------:R-:W-:-:S05]  /*14210*/  @P0 IMAD.HI R2, R11, 0x2aaaaaab, RZ ;  /* 0x2aaaaaab0b020827 */ /* 0x000fca00078e02ff */
[----:B------:R-:W-:-:S04]  /*14220*/  @P0 SHF.R.U32.HI R4, RZ, 0x1f, R2 ;  /* 0x0000001fff040819 */ /* 0x000fc80000011602 */
[----:B------:R-:W-:Y:S02]  /*14230*/  @P0 LEA.HI.SX32 R8, R2, R4, 0x1c ;  /* 0x0000000402080211 */ /* 0x000fe400078fe2ff */
[----:B------:R-:W-:Y:S02]  /*14240*/  PLOP3.LUT P0, PT, PT, PT, PT, 0x80, 0x0 ;  /* 0x000000000000781c */ /* 0x000fe40003f0f070 */
[----:B------:R-:W-:-:S13]  /*14250*/  ISETP.GT.AND P3, PT, R8, R3, PT ;  /* 0x000000030800720c */ /* 0x000fda0003f64270 */
[----:B------:R-:W-:Y:S05]  /*14260*/  @!P3 BRA `(.L_x_767) ;  /* 0x0000001000c0b947 */ /* 0x000fea0003800000 */
[----:B------:R-:W-:Y:S01]  /*14270*/  UMOV UR4, 0xffffffff ;  /* 0xffffffff00047882 */ /* 0x000fe20000000000 */
[----:B------:R-:W-:Y:S02]  /*14280*/  SEL R2, R13, RZ, !P2 ;  /* 0x000000ff0d027207 */ /* 0x000fe40005000000 */
[----:B------:R-:W-:Y:S05]  /*14290*/  BRA.DIV UR4, `(.L_x_768) ;  /* 0x0000007604a47947 */ /* 0x000fea000b800000 */
[----:B------:R-:W1:Y:S02]  /*142a0*/  S2R R4, SR_TID.X ;  /* 0x0000000000047919 */ /* 0x000e640000002100 */
[----:B-1----:R-:W-:-:S04]  /*142b0*/  SHF.R.U32.HI R4, RZ, 0x5, R4 ;  /* 0x00000005ff047819 */ /* 0x002fc80000011604 */
[----:B------:R-:W-:-:S05]  /*142c0*/  LOP3.LUT R4, R4, 0x3, RZ, 0xc0, !PT ;  /* 0x0000000304047812 */ /* 0x000fca00078ec0ff */
[----:B0-----:R0:W1:Y:S02]  /*142d0*/  SHFL.IDX PT, R14, R4, RZ, 0x1f ;  /* 0x00001fff040e7589 */ /* 0x00106400000e0000 */
.L_x_973:
[----:B-1----:R-:W-:Y:S02]  /*142e0*/  ISETP.NE.AND P0, PT, R14, RZ, PT ;  /* 0x000000ff0e00720c */ /* 0x002fe40003f05270 */
[----:B------:R-:W-:-:S11]  /*142f0*/  PLOP3.LUT P6, PT, PT, PT, PT, 0x8, 0x0 ;  /* 0x000000000000781c */ /* 0x000fd60003fce170 */
[----:B------:R-:W-:Y:S05]  /*14300*/  @P0 BRA `(.L_x_769) ;  /* 0x00000000000c0947 */ /* 0x000fea0003800000 */
[----:B------:R-:W-:-:S03]  /*14310*/  UMOV UR4, 0xffffffff ;  /* 0xffffffff00047882 */ /* 0x000fc60000000000 */
[----:B------:R-:W-:Y:S05]  /*14320*/  BRA.DIV UR4, `(.L_x_770) ;  /* 0x0000007604b47947 */ /* 0x000fea000b800000 */
[----:B------:R-:W-:-:S13]  /*14330*/  ELECT P6, URZ, PT ;  /* 0x00000000003f782f */ /* 0x000fda00038c0000 */
.L_x_769:
[----:B0-----:R-:W2:Y:S01]  /*14340*/  LDL R4, [R1+0x54] ;  /* 0x0000540001047983 */ /* 0x001ea20000100800 */
[----:B------:R-:W-:Y:S01]  /*14350*/  BSSY B1, `(.L_x_771) ;  /* 0x0000008000017945 */ /* 0x000fe20003800000 */
[----:B--2---:R-:W-:-:S05]  /*14360*/  VIADD R4, R4, 0x1 ;  /* 0x0000000104047836 */ /* 0x004fca0000000000 */
[----:B------:R-:W-:-:S04]  /*14370*/  LEA.HI R5, R4, R4, RZ, 0x1 ;  /* 0x0000000404057211 */ /* 0x000fc800078f08ff */
[----:B------:R-:W-:-:S05]  /*14380*/  LOP3.LUT R5, R5, 0xfffffffe, RZ, 0xc0, !PT ;  /* 0xfffffffe05057812 */ /* 0x000fca00078ec0ff */
[----:B------:R-:W-:-:S05]  /*14390*/  IMAD.IADD R4, R4, 0x1, -R5 ;  /* 0x0000000104047824 */ /* 0x000fca00078e0a05 */
[----:B------:R-:W-:-:S04]  /*143a0*/  SHF.L.U32 R4, R4, 0x1f, RZ ;  /* 0x0000001f04047819 */ /* 0x000fc800000006ff */
[----:B------:R-:W0:Y:S02]  /*143b0*/  SYNCS.PHASECHK.TRANS64.TRYWAIT P0, [R18+URZ+0x22820], R4 ;  /* 0x02282004120075a7 */ /* 0x000e24000800017f */
[----:B0-----:R-:W-:Y:S05]  /*143c0*/  @!P0 BRA `(.L_x_772) ;  /* 0x0000007400ac8947 */ /* 0x001fea0003800000 */
.L_x_976:
[----:B------:R-:W-:Y:S05]  /*143d0*/  BSYNC B1 ;  /* 0x0000000000017941 */ /* 0x000fea0003800000 */
.L_x_771:
[----:B------:R-:W-:Y:S04]  /*143e0*/  BSSY B1, `(.L_x_773) ;  /* 0x000007f000017945 */ /* 0x000fe80003800000 */
[----:B------:R-:W-:Y:S05]  /*143f0*/  @!P6 BRA `(.L_x_774) ;  /* 0x0000000400f4e947 */ /* 0x000fea0003800000 */
[----:B------:R-:W0:Y:S04]  /*14400*/  LDL R7, [R1+0x10] ;  /* 0x0000100001077983 */ /* 0x000e280000100800 */
[----:B------:R-:W2:Y:S01]  /*14410*/  LDL R6, [R1+0x18] ;  /* 0x0000180001067983 */ /* 0x000ea20000100800 */
[----:B------:R-:W-:Y:S01]  /*14420*/  BSSY B2, `(.L_x_775) ;  /* 0x0000008000027945 */ /* 0x000fe20003800000 */
[----:B------:R-:W1:Y:S02]  /*14430*/  S2R R5, SR_TID.X ;  /* 0x0000000000057919 */ /* 0x000e640000002100 */
[----:B-1----:R-:W-:-:S04]  /*14440*/  LOP3.LUT R5, R5, 0x7f, RZ, 0xc0, !PT ;  /* 0x0000007f05057812 */ /* 0x002fc800078ec0ff */
[----:B------:R-:W-:Y:S01]  /*14450*/  ISETP.NE.AND P2, PT, R5, RZ, PT ;  /* 0x000000ff0500720c */ /* 0x000fe20003f45270 */
[----:B0-----:R-:W-:Y:S01]  /*14460*/  IMAD R4, R7, 0x8, R18 ;  /* 0x0000000807047824 */ /* 0x001fe200078e0212 */
[----:B--2---:R-:W-:-:S04]  /*14470*/  SHF.L.U32 R9, R6, 0x1f, RZ ;  /* 0x0000001f06097819 */ /* 0x004fc800000006ff */
[----:B------:R-:W0:Y:S02]  /*14480*/  SYNCS.PHASECHK.TRANS64.TRYWAIT P0, [R4+URZ+0x228a0], R9 ;  /* 0x0228a009040075a7 */ /* 0x000e24000800017f */
[----:B0-----:R-:W-:Y:S05]  /*14490*/  @!P0 BRA `(.L_x_776) ;  /* 0x00000074008c8947 */ /* 0x001fea0003800000 */
.L_x_977:
[----:B------:R-:W-:Y:S05]  /*144a0*/  BSYNC B2 ;  /* 0x0000000000027941 */ /* 0x000fea0003800000 */
.L_x_775:
[----:B------:R-:W-:Y:S04]  /*144b0*/  BSSY B2, `(.L_x_777) ;  /* 0x0000009000027945 */ /* 0x000fe80003800000 */
[----:B------:R-:W-:Y:S05]  /*144c0*/  @P2 BRA `(.L_x_778) ;  /* 0x00000000001c2947 */ /* 0x000fea0003800000 */
[----:B------:R-:W1:Y:S01]  /*144d0*/  S2R R6, SR_TID.X ;  /* 0x0000000000067919 */ /* 0x000e620000002100 */
[----:B------:R-:W-:-:S04]  /*144e0*/  IMAD.MOV.U32 R5, RZ, RZ, 0x3000 ;  /* 0x00003000ff057424 */ /* 0x000fc800078e00ff */
[----:B------:R2:W-:Y:S01]  /*144f0*/  SYNCS.ARRIVE.TRANS64 RZ, [R4+URZ+0x22890], R5 ;  /* 0x0228900504ff79a7 */ /* 0x0005e2000800003f */
[----:B-1----:R-:W-:-:S04]  /*14500*/  LOP3.LUT R6, R6, 0x1f, RZ, 0xc0, !PT ;  /* 0x0000001f06067812 */ /* 0x002fc800078ec0ff */
[----:B------:R-:W-:-:S13]  /*14510*/  ISETP.NE.AND P0, PT, R6, RZ, PT ;  /* 0x000000ff0600720c */ /* 0x000fda0003f05270 */
[----:B--2---:R-:W-:Y:S05]  /*14520*/  @!P0 BRA `(.L_x_778) ;  /* 0x0000000000048947 */ /* 0x004fea0003800000 */
[----:B------:R-:W-:Y:S01]  /*14530*/  BPT.TRAP 0x1 ;  /* 0x000000040000795c */ /* 0x000fe20000300000 */
.L_x_778:
[----:B------:R-:W-:Y:S05]  /*14540*/  BSYNC B2 ;  /* 0x0000000000027941 */ /* 0x000fea0003800000 */
.L_x_777:
[----:B------:R-:W2:Y:S01]  /*14550*/  LDL R6, [R1+0x10] ;  /* 0x0000100001067983 */ /* 0x000ea20000100800 */
[----:B------:R-:W-:Y:S01]  /*14560*/  IMAD.MOV.U32 R11, RZ, RZ, RZ ;  /* 0x000000ffff0b7224 */ /* 0x000fe200078e00ff */
[----:B------:R-:W-:Y:S01]  /*14570*/  UIADD3 UR4, UP0, UR38, 0x570, URZ ;  /* 0x0000057026047890 */ /* 0x000fe2000ff1e03f */
[----:B------:R-:W-:Y:S01]  /*14580*/  IMAD R5, R8, 0x60, R0 ;  /* 0x0000006008057824 */ /* 0x000fe200078e0200 */
[----:B------:R-:W-:Y:S01]  /*14590*/  PLOP3.LUT P0, PT, PT, PT, PT, 0x80, 0x0 ;  /* 0x000000000000781c */ /* 0x000fe20003f0f070 */
[----:B------:R-:W-:Y:S01]  /*145a0*/  VIADD R7, R4, 0x22890 ;  /* 0x0002289004077836 */ /* 0x000fe20000000000 */
[----:B------:R-:W-:Y:S01]  /*145b0*/  R2UR UR10, R11 ;  /* 0x000000000b0a72ca */ /* 0x000fe200000e0000 */
[----:B------:R-:W-:Y:S01]  /*145c0*/  VIADD R5, R5, 0xffffffa0 ;  /* 0xffffffa005057836 */ /* 0x000fe20000000000 */
[----:B------:R-:W-:Y:S01]  /*145d0*/  UIADD3.X UR5, URZ, UR39, URZ, UP0, !UPT ;  /* 0x000000273f057290 */ /* 0x000fe200087fe43f */
[----:B------:R-:W-:Y:S01]  /*145e0*/  UMOV UR6, 0x0 ;  /* 0x0000000000067882 */ /* 0x000fe20000000000 */
[----:B------:R-:W-:Y:S01]  /*145f0*/  UMOV UR7, 0x12f00000 ;  /* 0x12f0000000077882 */ /* 0x000fe20000000000 */
[----:B--2---:R-:W-:-:S04]  /*14600*/  IMAD R6, R6, 0x3000, R18 ;  /* 0x0000300006067824 */ /* 0x004fc800078e0212 */
[----:B------:R-:W-:-:S07]  /*14610*/  VIADD R6, R6, 0x1c400 ;  /* 0x0001c40006067836 */ /* 0x000fce0000000000 */
.L_x_779:
        /* <DEDUP_REMOVED lines=10> */
[----:B------:R-:W1:Y:S01]  /*146c0*/  SYNCS.PHASECHK.TRANS64.TRYWAIT P0, [R4+URZ+0x228c0], R9 ;  /* 0x0228c009040075a7 */ /* 0x000e62000800017f */
[----:B------:R-:W-:Y:S04]  /*146d0*/  BSSY B2, `(.L_x_780) ;  /* 0x0000002000027945 */ /* 0x000fe80003800000 */
[----:B-1----:R-:W-:Y:S05]  /*146e0*/  @!P0 BRA `(.L_x_781) ;  /* 0x00000074000c8947 */ /* 0x002fea0003800000 */
.L_x_978:
[----:B------:R-:W-:Y:S05]  /*146f0*/  BSYNC B2 ;  /* 0x0000000000027941 */ /* 0x000fea0003800000 */
.L_x_780:
[----:B------:R-:W-:Y:S01]  /*14700*/  BSSY B2, `(.L_x_782) ;  /* 0x000000b000027945 */ /* 0x000fe20003800000 */
[----:B------:R-:W-:Y:S02]  /*14710*/  IMAD.MOV.U32 R12, RZ, RZ, 0x0 ;  /* 0x00000000ff0c7424 */ /* 0x000fe400078e00ff */
[----:B------:R-:W-:Y:S01]  /*14720*/  IMAD.MOV.U32 R13, RZ, RZ, 0x12f00000 ;  /* 0x12f00000ff0d7424 */ /* 0x000fe200078e00ff */
[----:B------:R-:W-:Y:S06]  /*14730*/  @P2 BRA `(.L_x_783) ;  /* 0x00000000001c2947 */ /* 0x000fec0003800000 */
[----:B------:R-:W2:Y:S01]  /*14740*/  S2R R7, SR_TID.X ;  /* 0x0000000000077919 */ /* 0x000ea20000002100 */
[----:B------:R-:W-:-:S04]  /*14750*/  IMAD.MOV.U32 R6, RZ, RZ, 0xc000 ;  /* 0x0000c000ff067424 */ /* 0x000fc800078e00ff */
[----:B------:R3:W-:Y:S01]  /*14760*/  SYNCS.ARRIVE.TRANS64 RZ, [R4+URZ+0x228b0], R6 ;  /* 0x0228b00604ff79a7 */ /* 0x0007e2000800003f */
[----:B--2---:R-:W-:-:S04]  /*14770*/  LOP3.LUT R7, R7, 0x1f, RZ, 0xc0, !PT ;  /* 0x0000001f07077812 */ /* 0x004fc800078ec0ff */
[----:B------:R-:W-:-:S13]  /*14780*/  ISETP.NE.AND P0, PT, R7, RZ, PT ;  /* 0x000000ff0700720c */ /* 0x000fda0003f05270 */
[----:B---3--:R-:W-:Y:S05]  /*14790*/  @!P0 BRA `(.L_x_783) ;  /* 0x0000000000048947 */ /* 0x008fea0003800000 */
[----:B------:R-:W-:Y:S01]  /*147a0*/  BPT.TRAP 0x1 ;  /* 0x000000040000795c */ /* 0x000fe20000300000 */
.L_x_783:
[----:B------:R-:W-:Y:S05]  /*147b0*/  BSYNC B2 ;  /* 0x0000000000027941 */ /* 0x000fea0003800000 */
.L_x_782:
[----:B------:R-:W2:Y:S01]  /*147c0*/  LDL R6, [R1+0x10] ;  /* 0x0000100001067983 */ /* 0x000ea20000100800 */
[----:B------:R-:W-:Y:S01]  /*147d0*/  R2UR UR10, R11 ;  /* 0x000000000b0a72ca */ /* 0x000fe200000e0000 */
[----:B------:R-:W-:Y:S01]  /*147e0*/  UIADD3 UR4, UP0, UR38, 0x670, URZ ;  /* 0x0000067026047890 */ /* 0x000fe2000ff1e03f */
[----:B------:R-:W-:Y:S01]  /*147f0*/  R2UR UR6, R12 ;  /* 0x000000000c0672ca */ /* 0x000fe200000e0000 */
[----:B01----:R-:W-:Y:S01]  /*14800*/  VIADD R4, R4, 0x228b0 ;  /* 0x000228b004047836 */ /* 0x003fe20000000000 */
[----:B------:R-:W-:Y:S01]  /*14810*/  R2UR UR7, R13 ;  /* 0x000000000d0772ca */ /* 0x000fe200000e0000 */
[----:B------:R-:W-:Y:S01]  /*14820*/  UIADD3.X UR5, URZ, UR39, URZ, UP0, !UPT ;  /* 0x000000273f057290 */ /* 0x000fe200087fe43f */
[----:B------:R-:W-:Y:S01]  /*14830*/  PLOP3.LUT P0, PT, PT, PT, PT, 0x80, 0x0 ;  /* 0x000000000000781c */ /* 0x000fe20003f0f070 */
[----:B--2---:R-:W-:-:S04]  /*14840*/  IMAD R7, R6, 0xc000, R18 ;  /* 0x0000c00006077824 */ /* 0x004fc800078e0212 */
[----:B------:R-:W-:-:S08]  /*14850*/  VIADD R6, R7, 0x400 ;  /* 0x0000040007067836 */ /* 0x000fd00000000000 */
.L_x_784:
        /* <DEDUP_REMOVED lines=15> */
.L_x_785:
        /* <DEDUP_REMOVED lines=15> */
.L_x_786:
        /* <DEDUP_REMOVED lines=15> */
.L_x_787:
        /* <DEDUP_REMOVED lines=10> */
.L_x_774:
[----:B------:R-:W-:Y:S05]  /*14bd0*/  BSYNC B1 ;  /* 0x0000000000017941 */ /* 0x000fea0003800000 */
.L_x_773:
[----:B------:R-:W2:Y:S04]  /*14be0*/  LDL.LU R9, [R1+0x10] ;  /* 0x0000100001097983 */ /* 0x000ea80000300800 */
[----:B------:R-:W3:Y:S01]  /*14bf0*/  LDL.LU R7, [R1+0x18] ;  /* 0x0000180001077983 */ /* 0x000ee20000300800 */
[----:B0-----:R-:W-:Y:S01]  /*14c00*/  VIADD R4, R8, 0xfffffffe ;  /* 0xfffffffe08047836 */ /* 0x001fe20000000000 */
[----:B------:R-:W-:-:S04]  /*14c10*/  PLOP3.LUT P0, PT, PT, PT, PT, 0x8, 0x0 ;  /* 0x000000000000781c */ /* 0x000fc80003f0e170 */
[----:B------:R-:W-:Y:S01]  /*14c20*/  ISETP.GE.AND P3, PT, R4, R3, PT ;  /* 0x000000030400720c */ /* 0x000fe20003f66270 */
[----:B--2---:R-:W-:-:S05]  /*14c30*/  VIADD R5, R9, 0x1 ;  /* 0x0000000109057836 */ /* 0x004fca0000000000 */
[----:B------:R-:W-:-:S04]  /*14c40*/  ISETP.NE.AND P2, PT, R5, 0x2, PT ;  /* 0x000000020500780c */ /* 0x000fc80003f45270 */
[----:B------:R-:W-:Y:S02]  /*14c50*/  SEL R6, RZ, 0x1, P2 ;  /* 0x00000001ff067807 */ /* 0x000fe40001000000 */
[----:B------:R-:W-:Y:S02]  /*14c60*/  SEL R5, R5, RZ, P2 ;  /* 0x000000ff05057207 */ /* 0x000fe40001000000 */
[----:B---3--:R-:W-:-:S03]  /*14c70*/  LOP3.LUT R7, R7, R6, RZ, 0x3c, !PT ;  /* 0x0000000607077212 */ /* 0x008fc600078e3cff */
[----:B------:R1:W-:Y:S04]  /*14c80*/  STL [R1+0x10], R5 ;  /* 0x0000100501007387 */ /* 0x0003e80000100800 */
[----:B------:R1:W-:Y:S01]  /*14c90*/  STL [R1+0x18], R7 ;  /* 0x0000180701007387 */ /* 0x0003e20000100800 */
[----:B------:R-:W-:Y:S05]  /*14ca0*/  @!P3 BRA `(.L_x_767) ;  /* 0x000000080030b947 */ /* 0x000fea0003800000 */
.L_x_803:
[----:B------:R-:W-:Y:S05]  /*14cb0*/  YIELD ;  /* 0x0000000000007946 */ /* 0x000fea0003800000 */
[----:B------:R-:W-:Y:S04]  /*14cc0*/  BSSY B1, `(.L_x_788) ;  /* 0x000007e000017945 */ /* 0x000fe80003800000 */
[----:B--2---:R-:W-:Y:S05]  /*14cd0*/  @!P6 BRA `(.L_x_789) ;  /* 0x0000000400f0e947 */ /* 0x004fea0003800000 */
[----:B-1----:R-:W2:Y:S04]  /*14ce0*/  LDL R5, [R1+0x10] ;  /* 0x0000100001057983 */ /* 0x002ea80000100800 */
[----:B------:R-:W3:Y:S01]  /*14cf0*/  LDL R6, [R1+0x18] ;  /* 0x0000180001067983 */ /* 0x000ee20000100800 */
[----:B------:R-:W-:Y:S01]  /*14d00*/  BSSY B2, `(.L_x_790) ;  /* 0x0000008000027945 */ /* 0x000fe20003800000 */
[----:B------:R-:W0:Y:S02]  /*14d10*/  S2R R7, SR_TID.X ;  /* 0x0000000000077919 */ /* 0x000e240000002100 */
[----:B0-----:R-:W-:-:S04]  /*14d20*/  LOP3.LUT R7, R7, 0x7f, RZ, 0xc0, !PT ;  /* 0x0000007f07077812 */ /* 0x001fc800078ec0ff */
[----:B------:R-:W-:Y:S01]  /*14d30*/  ISETP.NE.AND P3, PT, R7, RZ, PT ;  /* 0x000000ff0700720c */ /* 0x000fe20003f65270 */
[----:B--2---:R-:W-:Y:S01]  /*14d40*/  IMAD R5, R5, 0x8, R18 ;  /* 0x0000000805057824 */ /* 0x004fe200078e0212 */
[----:B---3--:R-:W-:-:S04]  /*14d50*/  SHF.L.U32 R6, R6, 0x1f, RZ ;  /* 0x0000001f06067819 */ /* 0x008fc800000006ff */
[----:B------:R-:W0:Y:S02]  /*14d60*/  SYNCS.PHASECHK.TRANS64.TRYWAIT P2, [R5+URZ+0x228a0], R6 ;  /* 0x0228a006050075a7 */ /* 0x000e24000804017f */
[----:B0-----:R-:W-:Y:S05]  /*14d70*/  @!P2 BRA `(.L_x_791) ;  /* 0x0000006c007ca947 */ /* 0x001fea0003800000 */
.L_x_979:
[----:B------:R-:W-:Y:S05]  /*14d80*/  BSYNC B2 ;  /* 0x0000000000027941 */ /* 0x000fea0003800000 */
.L_x_790:
        /* <DEDUP_REMOVED lines=9> */
.L_x_793:
[----:B------:R-:W-:Y:S05]  /*14e20*/  BSYNC B2 ;  /* 0x0000000000027941 */ /* 0x000fea0003800000 */
.L_x_792:
[----:B------:R-:W2:Y:S01]  /*14e30*/  LDL R7, [R1+0x10] ;  /* 0x0000100001077983 */ /* 0x000ea20000100800 */
[----:B------:R-:W-:Y:S01]  /*14e40*/  IMAD.MOV.U32 R11, RZ, RZ, RZ ;  /* 0x000000ffff0b7224 */ /* 0x000fe200078e00ff */
[----:B------:R-:W-:Y:S01]  /*14e50*/  UIADD3 UR4, UP0, UR38, 0x570, URZ ;  /* 0x0000057026047890 */ /* 0x000fe2000ff1e03f */
[----:B------:R-:W-:Y:S01]  /*14e60*/  PLOP3.LUT P2, PT, PT, PT, PT, 0x80, 0x0 ;  /* 0x000000000000781c */ /* 0x000fe20003f4f070 */
[----:B------:R-:W-:Y:S01]  /*14e70*/  IMAD R8, R4, 0x60, R0 ;  /* 0x0000006004087824 */ /* 0x000fe200078e0200 */
[----:B------:R-:W-:Y:S01]  /*14e80*/  UMOV UR6, 0x0 ;  /* 0x0000000000067882 */ /* 0x000fe20000000000 */
[----:B------:R-:W-:Y:S01]  /*14e90*/  R2UR UR10, R11 ;  /* 0x000000000b0a72ca */ /* 0x000fe200000e0000 */
[----:B------:R-:W-:Y:S01]  /*14ea0*/  VIADD R9, R5, 0x22890 ;  /* 0x0002289005097836 */ /* 0x000fe20000000000 */
[----:B------:R-:W-:Y:S01]  /*14eb0*/  UIADD3.X UR5, URZ, UR39, URZ, UP0, !UPT ;  /* 0x000000273f057290 */ /* 0x000fe200087fe43f */
[----:B------:R-:W-:Y:S01]  /*14ec0*/  UMOV UR7, 0x12f00000 ;  /* 0x12f0000000077882 */ /* 0x000fe20000000000 */
[----:B--2---:R-:W-:-:S04]  /*14ed0*/  IMAD R7, R7, 0x3000, R18 ;  /* 0x0000300007077824 */ /* 0x004fc800078e0212 */
[----:B------:R-:W-:-:S07]  /*14ee0*/  VIADD R7, R7, 0x1c400 ;  /* 0x0001c40007077836 */ /* 0x000fce0000000000 */
.L_x_794:
        /* <DEDUP_REMOVED lines=13> */
.L_x_980:
[----:B------:R-:W-:Y:S05]  /*14fc0*/  BSYNC B2 ;  /* 0x0000000000027941 */ /* 0x000fea0003800000 */
.L_x_795:
[----:B------:R-:W-:Y:S01]  /*14fd0*/  BSSY B2, `(.L_x_797) ;  /* 0x000000b000027945 */ /* 0x000fe20003800000 */
[----:B------:R-:W-:Y:S02]  /*14fe0*/  IMAD.MOV.U32 R12, RZ, RZ, 0x0 ;  /* 0x00000000ff0c7424 */ /* 0x000fe400078e00ff */
[----:B------:R-:W-:Y:S01]  /*14ff0*/  IMAD.MOV.U32 R13, RZ, RZ, 0x12f00000 ;  /* 0x12f00000ff0d7424 */ /* 0x000fe200078e00ff */
[----:B------:R-:W-:Y:S06]  /*15000*/  @P3 BRA `(.L_x_798) ;  /* 0x00000000001c3947 */ /* 0x000fec0003800000 */
[----:B------:R-:W2:Y:S01]  /*15010*/  S2R R7, SR_TID.X ;  /* 0x0000000000077919 */ /* 0x000ea20000002100 */
[----:B01----:R-:W-:-:S04]  /*15020*/  IMAD.MOV.U32 R6, RZ, RZ, 0xc000 ;  /* 0x0000c000ff067424 */ /* 0x003fc800078e00ff */
[----:B------:R3:W-:Y:S01]  /*15030*/  SYNCS.ARRIVE.TRANS64 RZ, [R5+URZ+0x228b0], R6 ;  /* 0x0228b00605ff79a7 */ /* 0x0007e2000800003f */
[----:B--2---:R-:W-:-:S04]  /*15040*/  LOP3.LUT R7, R7, 0x1f, RZ, 0xc0, !PT ;  /* 0x0000001f07077812 */ /* 0x004fc800078ec0ff */
[----:B------:R-:W-:-:S13]  /*15050*/  ISETP.NE.AND P2, PT, R7, RZ, PT ;  /* 0x000000ff0700720c */ /* 0x000fda0003f45270 */
[----:B---3--:R-:W-:Y:S05]  /*15060*/  @!P2 BRA `(.L_x_798) ;  /* 0x000000000004a947 */ /* 0x008fea0003800000 */
[----:B------:R-:W-:Y:S01]  /*15070*/  BPT.TRAP 0x1 ;  /* 0x000000040000795c */ /* 0x000fe20000300000 */
.L_x_798:
[----:B------:R-:W-:Y:S05]  /*15080*/  BSYNC B2 ;  /* 0x0000000000027941 */ /* 0x000fea0003800000 */
.L_x_797:
[----:B01----:R-:W2:Y:S01]  /*15090*/  LDL R6, [R1+0x10] ;  /* 0x0000100001067983 */ /* 0x003ea20000100800 */
[----:B------:R-:W-:Y:S01]  /*150a0*/  R2UR UR10, R11 ;  /* 0x000000000b0a72ca */ /* 0x000fe200000e0000 */
[----:B------:R-:W-:Y:S01]  /*150b0*/  UIADD3 UR4, UP0, UR38, 0x670, URZ ;  /* 0x0000067026047890 */ /* 0x000fe2000ff1e03f */
[----:B------:R-:W-:Y:S01]  /*150c0*/  R2UR UR6, R12 ;  /* 0x000000000c0672ca */ /* 0x000fe200000e0000 */
[----:B------:R-:W-:Y:S01]  /*150d0*/  VIADD R5, R5, 0x228b0 ;  /* 0x000228b005057836 */ /* 0x000fe20000000000 */
[----:B------:R-:W-:Y:S01]  /*150e0*/  R2UR UR7, R13 ;  /* 0x000000000d0772ca */ /* 0x000fe200000e0000 */
[----:B------:R-:W-:Y:S01]  /*150f0*/  UIADD3.X UR5, URZ, UR39, URZ, UP0, !UPT ;  /* 0x000000273f057290 */ /* 0x000fe200087fe43f */
[----:B------:R-:W-:Y:S01]  /*15100*/  PLOP3.LUT P2, PT, PT, PT, PT, 0x80, 0x0 ;  /* 0x000000000000781c */ /* 0x000fe20003f4f070 */
[----:B--2---:R-:W-:-:S04]  /*15110*/  IMAD R6, R6, 0xc000, R18 ;  /* 0x0000c00006067824 */ /* 0x004fc800078e0212 */
[----:B------:R-:W-:-:S08]  /*15120*/  VIADD R7, R6, 0x400 ;  /* 0x0000040006077836 */ /* 0x000fd00000000000 */
.L_x_799:
        /* <DEDUP_REMOVED lines=15> */
.L_x_800:
        /* <DEDUP_REMOVED lines=15> */
.L_x_801:
        /* <DEDUP_REMOVED lines=15> */
.L_x_802:
        /* <DEDUP_REMOVED lines=10> */
.L_x_789:
[----:B------:R-:W-:Y:S05]  /*154a0*/  BSYNC B1 ;  /* 0x0000000000017941 */ /* 0x000fea0003800000 */
.L_x_788:
[----:B------:R-:W2:Y:S04]  /*154b0*/  LDL.LU R9, [R1+0x10] ;  /* 0x0000100001097983 */ /* 0x000ea80000300800 */
[----:B-1----:R-:W3:Y:S01]  /*154c0*/  LDL.LU R7, [R1+0x18] ;  /* 0x0000180001077983 */ /* 0x002ee20000300800 */
[C---:B------:R-:W-:Y:S01]  /*154d0*/  ISETP.GT.AND P3, PT, R4.reuse, R3, PT ;  /* 0x000000030400720c */ /* 0x040fe20003f64270 */
[----:B------:R-:W-:Y:S02]  /*154e0*/  VIADD R4, R4, 0xffffffff ;  /* 0xffffffff04047836 */ /* 0x000fe40000000000 */
[----:B--2---:R-:W-:-:S05]  /*154f0*/  VIADD R5, R9, 0x1 ;  /* 0x0000000109057836 */ /* 0x004fca0000000000 */
[----:B------:R-:W-:-:S04]  /*15500*/  ISETP.NE.AND P2, PT, R5, 0x2, PT ;  /* 0x000000020500780c */ /* 0x000fc80003f45270 */
[----:B------:R-:W-:Y:S02]  /*15510*/  SEL R6, RZ, 0x1, P2 ;  /* 0x00000001ff067807 */ /* 0x000fe40001000000 */
[----:B------:R-:W-:Y:S02]  /*15520*/  SEL R5, R5, RZ, P2 ;  /* 0x000000ff05057207 */ /* 0x000fe40001000000 */
[----:B---3--:R-:W-:-:S05]  /*15530*/  LOP3.LUT R7, R7, R6, RZ, 0x3c, !PT ;  /* 0x0000000607077212 */ /* 0x008fca00078e3cff */
[----:B------:R2:W-:Y:S04]  /*15540*/  STL [R1+0x18], R7 ;  /* 0x0000180701007387 */ /* 0x0005e80000100800 */
[----:B------:R2:W-:Y:S01]  /*15550*/  STL [R1+0x10], R5 ;  /* 0x0000100501007387 */ /* 0x0005e20000100800 */
[----:B------:R-:W-:Y:S05]  /*15560*/  @P3 BRA `(.L_x_803) ;  /* 0xfffffff400d03947 */ /* 0x000fea000383ffff */
.L_x_767:
[----:B------:R-:W-:Y:S05]  /*15570*/  BSYNC B0 ;  /* 0x0000000000007941 */ /* 0x000fea0003800000 */
.L_x_766:
[----:B-12---:R1:W5:Y:S01]  /*15580*/  LDL R7, [R1+0x38] ;  /* 0x0000380001077983 */ /* 0x0063620000100800 */
[----:B------:R-:W-:Y:S05]  /*15590*/  @!P0 WARPSYNC.ALL ;  /* 0x0000000000008948 */ /* 0x000fea0003800000 */
[----:B------:R1:W-:Y:S01]  /*155a0*/  STL [R1+0x3c], RZ ;  /* 0x00003cff01007387 */ /* 0x0003e20000100800 */
[----:B------:R-:W-:Y:S01]  /*155b0*/  BSSY B0, `(.L_x_804) ;  /* 0x0000020000007945 */ /* 0x000fe20003800000 */
[----:B------:R-:W-:Y:S06]  /*155c0*/  @!P0 BAR.SYNC.DEFER_BLOCKING 0xc, 0x180 ;  /* 0x0306000000008b1d */ /* 0x000fec0000010000 */
[----:B-1----:R-:W-:Y:S05]  /*155d0*/  @!P1 BRA `(.L_x_805) ;  /* 0x0000000000749947 */ /* 0x002fea0003800000 */
[----:B------:R-:W-:-:S13]  /*155e0*/  ISETP.NE.AND P0, PT, R10, RZ, PT ;  /* 0x000000ff0a00720c */ /* 0x000fda0003f05270 */
[----:B------:R-:W1:Y:S02]  /*155f0*/  @!P0 LDC R10, c[0x0][0x9f0] ;  /* 0x00027c00ff0a8b82 */ /* 0x000e640000000800 */
[----:B-1----:R-:W-:-:S04]  /*15600*/  IABS R0, R10 ;  /* 0x0000000a00007213 */ /* 0x002fc80000000000 */
        /* <DEDUP_REMOVED lines=9> */
[----:B-----5:R-:W-:-:S03]  /*156a0*/  IADD3 R4, R7, -0x1, R10 ;  /* 0xffffffff07047810 */ /* 0x020fc60007ffe00a */
        /* <DEDUP_REMOVED lines=15> */
[----:B------:R1:W-:Y:S02]  /*157a0*/  STL [R1+0x3c], R2 ;  /* 0x00003c0201007387 */ /* 0x0003e40000100800 */
.L_x_805:
[----:B------:R-:W-:Y:S05]  /*157b0*/  BSYNC B0 ;  /* 0x0000000000007941 */ /* 0x000fea0003800000 */
.L_x_804:
[----:B------:R-:W2:Y:S04]  /*157c0*/  LDL R0, [R1+0x3c] ;  /* 0x00003c0001007983 */ /* 0x000ea80000100800 */
[----:B-1----:R-:W2:Y:S01]  /*157d0*/  LDL R2, [R1+0x5c] ;  /* 0x00005c0001027983 */ /* 0x002ea20000100800 */
[----:B------:R-:W-:Y:S01]  /*157e0*/  BSSY B7, `(.L_x_806) ;  /* 0x00003e6000077945 */ /* 0x000fe20003800000 */
[----:B--2---:R-:W-:-:S05]  /*157f0*/  IMAD R2, R2, R0, RZ ;  /* 0x0000000002027224 */ /* 0x004fca00078e02ff */
[----:B-----5:R-:W-:Y:S01]  /*15800*/  VIADDMNMX R0, R2, R0, R7, PT ;  /* 0x0000000002007246 */ /* 0x020fe20003800107 */
[----:B------:R1:W-:Y:S03]  /*15810*/  STL [R1+0x28], R2 ;  /* 0x0000280201007387 */ /* 0x0003e60000100800 */
[----:B------:R-:W-:Y:S01]  /*15820*/  ISETP.GT.AND P0, PT, R0, R2, PT ;  /* 0x000000020000720c */ /* 0x000fe20003f04270 */
[----:B------:R1:W-:-:S12]  /*15830*/  STL [R1+0x40], R0 ;  /* 0x0000400001007387 */ /* 0x0003d80000100800 */
[----:B-1----:R-:W-:Y:S05]  /*15840*/  @P0 BRA `(.L_x_807) ;  /* 0x0000000000480947 */ /* 0x002fea0003800000 */
[----:B------:R-:W1:Y:S02]  /*15850*/  S2R R0, SR_TID.X ;  /* 0x0000000000007919 */ /* 0x000e640000002100 */
[----:B-1----:R-:W-:-:S04]  /*15860*/  LOP3.LUT R0, R0, 0x7f, RZ, 0xc0, !PT ;  /* 0x0000007f00007812 */ /* 0x002fc800078ec0ff */
[----:B------:R-:W-:-:S13]  /*15870*/  ISETP.NE.AND P0, PT, R0, RZ, PT ;  /* 0x000000ff0000720c */ /* 0x000fda0003f05270 */
[----:B------:R-:W-:Y:S05]  /*15880*/  @P0 BRA `(.L_x_808) ;  /* 0x0000003c006c0947 */ /* 0x000fea0003800000 */
[----:B------:R-:W1:Y:S01]  /*15890*/  S2R R5, SR_LANEID ;  /* 0x0000000000057919 */ /* 0x000e620000000000 */
[----:B------:R-:W-:Y:S01]  /*158a0*/  VOTEU.ANY UR4, UPT, PT ;  /* 0x0000000000047886 */ /* 0x000fe200038e0100 */
[----:B------:R-:W2:Y:S01]  /*158b0*/  LDC.64 R2, c[0x0][0xc60] ;  /* 0x00031800ff027b82 */ /* 0x000ea20000000a00 */
[----:B------:R-:W1:Y:S02]  /*158c0*/  FLO.U32 R0, UR4 ;  /* 0x0000000400007d00 */ /* 0x000e6400080e0000 */
[----:B-1----:R-:W-:-:S06]  /*158d0*/  ISETP.EQ.U32.AND P0, PT, R0, R5, PT ;  /* 0x000000050000720c */ /* 0x002fcc0003f02070 */
[----:B------:R-:W2:Y:S07]  /*158e0*/  POPC R5, UR4 ;  /* 0x0000000400057d09 */ /* 0x000eae0008000000 */
[----:B--2---:R-:W2:Y:S01]  /*158f0*/  @P0 ATOMG.E.ADD.STRONG.GPU PT, R3, desc[UR40][R2.64], R5 ;  /* 0x00000005020309a8 */ /* 0x004ea200081ee1e8 */
[----:B------:R-:W1:Y:S02]  /*15900*/  S2R R4, SR_LTMASK ;  /* 0x0000000000047919 */ /* 0x000e640000003900 */
[----:B-1----:R-:W-:-:S04]  /*15910*/  LOP3.LUT R4, R4, UR4, RZ, 0xc0, !PT ;  /* 0x0000000404047c12 */ /* 0x002fc8000f8ec0ff */
[----:B------:R-:W1:Y:S01]  /*15920*/  POPC R7, R4 ;  /* 0x0000000400077309 */ /* 0x000e620000000000 */
[----:B--2---:R-:W1:Y:S02]  /*15930*/  SHFL.IDX PT, R0, R3, R0, 0x1f ;  /* 0x00001f0003007589 */ /* 0x004e6400000e0000 */
[----:B-1----:R-:W-:-:S05]  /*15940*/  IADD3 R0, R0, UR37, R7 ;  /* 0x0000002500007c10 */ /* 0x002fca000fffe007 */
[----:B------:R3:W-:Y:S01]  /*15950*/  STL [R1], R0 ;  /* 0x0000000001007387 */ /* 0x0007e20000100800 */
[----:B------:R-:W-:Y:S05]  /*15960*/  BRA `(.L_x_808) ;  /* 0x0000003c00347947 */ /* 0x000fea0003800000 */
.L_x_807:
        /* <DEDUP_REMOVED lines=11> */
[----:B------:R-:W-:Y:S02]  /*15a20*/  IMAD.U32 R6, RZ, RZ, UR8 ;  /* 0x00000008ff067e24 */ /* 0x000fe4000f8e00ff */
[----:B------:R-:W-:-:S02]  /*15a30*/  IMAD.U32 R7, RZ, RZ, UR9 ;  /* 0x00000009ff077e24 */ /* 0x000fc4000f8e00ff */
[----:B------:R-:W-:Y:S02]  /*15a40*/  IMAD.U32 R10, RZ, RZ, UR4 ;  /* 0x00000004ff0a7e24 */ /* 0x000fe4000f8e00ff */
[----:B------:R-:W-:Y:S02]  /*15a50*/  IMAD.U32 R11, RZ, RZ, UR5 ;  /* 0x00000005ff0b7e24 */ /* 0x000fe4000f8e00ff */
[----:B------:R-:W-:Y:S02]  /*15a60*/  IMAD.MOV.U32 R8, RZ, RZ, 0x70 ;  /* 0x00000070ff087424 */ /* 0x000fe400078e00ff */
[----:B0-----:R-:W-:Y:S02]  /*15a70*/  IMAD.MOV.U32 R12, RZ, RZ, 0x1 ;  /* 0x00000001ff0c7424 */ /* 0x001fe400078e00ff */
[----:B------:R-:W-:-:S07]  /*15a80*/  IMAD.MOV.U32 R13, RZ, RZ, RZ ;  /* 0x000000ffff0d7224 */ /* 0x000fce00078e00ff */
[----:B------:R-:W-:-:S07]  /*15a90*/  LEPC R20, `(.L_x_810) ;  /* 0x000000001014794e */ /* 0x000fce0000000000 */
[----:B-1----:R-:W-:Y:S05]  /*15aa0*/  CALL.ABS.NOINC R2 ;  /* 0x0000000002007343 */ /* 0x002fea0003c00000 */
.L_x_810:
[----:B------:R-:W-:Y:S05]  /*15ab0*/  BSYNC B6 ;  /* 0x0000000000067941 */ /* 0x000fea0003800000 */
.L_x_809:
        /* <DEDUP_REMOVED lines=8> */
[----:B------:R1:W2:Y:S01]  /*15b40*/  LDC.64 R2, c[0x4][R0] ;  /* 0x0100000000027b82 */ /* 0x0002a20000000a00 */
[----:B------:R-:W-:Y:S02]  /*15b50*/  IMAD.U32 R4, RZ, RZ, UR6 ;  /* 0x00000006ff047e24 */ /* 0x000fe4000f8e00ff */
[----:B------:R-:W-:Y:S02]  /*15b60*/  IMAD.U32 R5, RZ, RZ, UR7 ;  /* 0x00000007ff057e24 */ /* 0x000fe4000f8e00ff */
[----:B------:R-:W-:Y:S02]  /*15b70*/  IMAD.U32 R6, RZ, RZ, UR8 ;  /* 0x00000008ff067e24 */ /* 0x000fe4000f8e00ff */
[----:B------:R-:W-:-:S02]  /*15b80*/  IMAD.U32 R7, RZ, RZ, UR9 ;  /* 0x00000009ff077e24 */ /* 0x000fc4000f8e00ff */
[----:B------:R-:W-:Y:S02]  /*15b90*/  IMAD.U32 R10, RZ, RZ, UR4 ;  /* 0x00000004ff0a7e24 */ /* 0x000fe4000f8e00ff */
[----:B------:R-:W-:Y:S02]  /*15ba0*/  IMAD.U32 R11, RZ, RZ, UR5 ;  /* 0x00000005ff0b7e24 */ /* 0x000fe4000f8e00ff */
[----:B------:R-:W-:Y:S02]  /*15bb0*/  IMAD.MOV.U32 R8, RZ, RZ, 0x70 ;  /* 0x00000070ff087424 */ /* 0x000fe400078e00ff */
[----:B0-----:R-:W-:Y:S02]  /*15bc0*/  IMAD.MOV.U32 R12, RZ, RZ, 0x1 ;  /* 0x00000001ff0c7424 */ /* 0x001fe400078e00ff */
[----:B-1----:R-:W-:-:S07]  /*15bd0*/  IMAD.MOV.U32 R13, RZ, RZ, RZ ;  /* 0x000000ffff0d7224 */ /* 0x002fce00078e00ff */
[----:B------:R-:W-:-:S07]  /*15be0*/  LEPC R20, `(.L_x_813) ;  /* 0x000000001014794e */ /* 0x000fce0000000000 */
[----:B--2---:R-:W-:Y:S05]  /*15bf0*/  CALL.ABS.NOINC R2 ;  /* 0x0000000002007343 */ /* 0x004fea0003c00000 */
.L_x_813:
        /* <DEDUP_REMOVED lines=16> */
.L_x_812:
[----:B------:R-:W-:Y:S05]  /*15d00*/  BSYNC B6 ;  /* 0x0000000000067941 */ /* 0x000fea0003800000 */
.L_x_811:
[----:B------:R-:W2:Y:S01]  /*15d10*/  LDL.LU R4, [R1+0x20] ;  /* 0x0000200001047983 */ /* 0x000ea20000300800 */
        /* <DEDUP_REMOVED lines=8> */
[----:B---3--:R1:W2:Y:S02]  /*15da0*/  @P0 LDG.E R7, desc[UR40][R2.64] ;  /* 0x0000002802070981 */ /* 0x0082a4000c1e1900 */
[----:B-1----:R-:W1:Y:S01]  /*15db0*/  LDC.64 R2, c[0x0][0x418] ;  /* 0x00010600ff027b82 */ /* 0x002e620000000a00 */
[----:B----4-:R-:W-:Y:S01]  /*15dc0*/  VIADD R0, R0, 0xffffffff ;  /* 0xffffffff00007836 */ /* 0x010fe20000000000 */
[----:B--2---:R-:W-:Y:S01]  /*15dd0*/  SHF.R.S32.HI R8, RZ, 0x1f, R7 ;  /* 0x0000001fff087819 */ /* 0x004fe20000011407 */
[----:B------:R2:W-:Y:S04]  /*15de0*/  @P0 STL [R1+0x8], R7 ;  /* 0x0000080701000387 */ /* 0x0005e80000100800 */
[----:B------:R2:W-:Y:S01]  /*15df0*/  STL [R1+0x20], R8 ;  /* 0x0000200801007387 */ /* 0x0005e20000100800 */
[----:B-1----:R-:W-:Y:S01]  /*15e00*/  LOP3.LUT P0, RZ, R2, UR4, RZ, 0xfc, !PT ;  /* 0x0000000402ff7c12 */ /* 0x002fe2000f80fcff */
[----:B------:R-:W-:-:S03]  /*15e10*/  UMOV UR4, 0xffffffff ;  /* 0xffffffff00047882 */ /* 0x000fc60000000000 */
[----:B------:R-:W-:-:S04]  /*15e20*/  LOP3.LUT P0, RZ, R3, UR5, RZ, 0xfc, P0 ;  /* 0x0000000503ff7c12 */ /* 0x000fc8000800fcff */
[----:B------:R-:W-:Y:S01]  /*15e30*/  SEL R17, R7, RZ, !P0 ;  /* 0x000000ff07117207 */ /* 0x000fe20004000000 */
[----:B--2---:R-:W-:Y:S08]  /*15e40*/  BRA.DIV UR4, `(.L_x_814) ;  /* 0x0000005e04707947 */ /* 0x004ff0000b800000 */
[----:B------:R-:W1:Y:S02]  /*15e50*/  S2R R4, SR_TID.X ;  /* 0x0000000000047919 */ /* 0x000e640000002100 */
[----:B-1----:R-:W-:-:S04]  /*15e60*/  SHF.R.U32.HI R4, RZ, 0x5, R4 ;  /* 0x00000005ff047819 */ /* 0x002fc80000011604 */
[----:B------:R-:W-:-:S05]  /*15e70*/  LOP3.LUT R4, R4, 0x3, RZ, 0xc0, !PT ;  /* 0x0000000304047812 */ /* 0x000fca00078ec0ff */
[----:B0-----:R0:W1:Y:S02]  /*15e80*/  SHFL.IDX PT, R14, R4, RZ, 0x1f ;  /* 0x00001fff040e7589 */ /* 0x00106400000e0000 */
.L_x_983:
[----:B0-----:R-:W2:Y:S01]  /*15e90*/  LDL.LU R4, [R1+0x1c] ;  /* 0x00001c0001047983 */ /* 0x001ea20000300800 */
[----:B------:R-:W-:Y:S02]  /*15ea0*/  PLOP3.LUT P1, PT, PT, PT, PT, 0x8, 0x0 ;  /* 0x000000000000781c */ /* 0x000fe40003f2e170 */
[----:B-1----:R-:W-:Y:S01]  /*15eb0*/  ISETP.NE.AND P0, PT, R14, RZ, PT ;  /* 0x000000ff0e00720c */ /* 0x002fe20003f05270 */
[----:B------:R0:W-:Y:S01]  /*15ec0*/  STL [R1+0x30], R0 ;  /* 0x0000300001007387 */ /* 0x0001e20000100800 */
[----:B--2---:R-:W-:-:S09]  /*15ed0*/  LOP3.LUT R4, R4, 0xfffffffe, RZ, 0xc0, !PT ;  /* 0xfffffffe04047812 */ /* 0x004fd200078ec0ff */
[----:B------:R-:W-:-:S05]  /*15ee0*/  @P1 LOP3.LUT R4, R4, 0x1, RZ, 0xfc, !PT ;  /* 0x0000000104041812 */ /* 0x000fca00078efcff */
[----:B------:R0:W-:Y:S01]  /*15ef0*/  STL [R1+0x1c], R4 ;  /* 0x00001c0401007387 */ /* 0x0001e20000100800 */
[----:B------:R-:W-:Y:S05]  /*15f00*/  @P0 BRA `(.L_x_815) ;  /* 0x00000004000c0947 */ /* 0x000fea0003800000 */
[----:B------:R-:W-:-:S03]  /*15f10*/  UMOV UR4, 0xffffffff ;  /* 0xffffffff00047882 */ /* 0x000fc60000000000 */
[----:B------:R-:W-:Y:S05]  /*15f20*/  BRA.DIV UR4, `(.L_x_816) ;  /* 0x0000005e046c7947 */ /* 0x000fea000b800000 */
[----:B------:R-:W-:-:S13]  /*15f30*/  ELECT P6, URZ, PT ;  /* 0x00000000003f782f */ /* 0x000fda00038c0000 */
.L_x_986:
[----:B------:R-:W-:Y:S05]  /*15f40*/  @!P6 BRA `(.L_x_815) ;  /* 0x0000000000fce947 */ /* 0x000fea0003800000 */
[----:B------:R-:W-:-:S04]  /*15f50*/  ISETP.NE.U32.AND P0, PT, R2, RZ, PT ;  /* 0x000000ff0200720c */ /* 0x000fc80003f05070 */
[----:B------:R-:W-:-:S13]  /*15f60*/  ISETP.NE.AND.EX P0, PT, R3, RZ, PT, P0 ;  /* 0x000000ff0300720c */ /* 0x000fda0003f05300 */
[----:B------:R-:W-:Y:S05]  /*15f70*/  @!P0 BRA `(.L_x_817) ;  /* 0x0000000000508947 */ /* 0x000fea0003800000 */
[----:B------:R-:W1:Y:S01]  /*15f80*/  LDC R6, c[0x0][0x43c] ;  /* 0x00010f00ff067b82 */ /* 0x000e620000000800 */
[----:B------:R-:W-:Y:S01]  /*15f90*/  IMAD.MOV.U32 R9, RZ, RZ, R0 ;  /* 0x000000ffff097224 */ /* 0x000fe200078e0000 */
[----:B------:R-:W-:-:S03]  /*15fa0*/  ULDC.64 UR4, c[0x0][0x428] ;  /* 0x00010a0000047ab9 */ /* 0x000fc60000000a00 */
[----:B0-----:R-:W-:Y:S01]  /*15fb0*/  IMAD.MOV.U32 R0, RZ, RZ, R9 ;  /* 0x000000ffff007224 */ /* 0x001fe200078e0009 */
[----:B-1----:R-:W-:-:S13]  /*15fc0*/  ISETP.NE.AND P0, PT, R6, 0x1, PT ;  /* 0x000000010600780c */ /* 0x002fda0003f05270 */
[----:B------:R-:W0:Y:S02]  /*15fd0*/  @P0 LDC.64 R4, c[0x0][0x440] ;  /* 0x00011000ff040b82 */ /* 0x000e240000000a00 */
[----:B0-----:R-:W-:-:S05]  /*15fe0*/  @P0 IMAD.HI.U32 R4, R9, R4, RZ ;  /* 0x0000000409040227 */ /* 0x001fca00078e00ff */
        /* <DEDUP_REMOVED lines=13> */
.L_x_817:
[----:B-1----:R-:W2:Y:S01]  /*160c0*/  LDL R2, [R1+0x14] ;  /* 0x0000140001027983 */ /* 0x002ea20000100800 */
[----:B0-----:R-:W-:Y:S01]  /*160d0*/  IMAD R0, R19, 0x8, R18 ;  /* 0x0000000813007824 */ /* 0x001fe200078e0212 */
[----:B--2---:R-:W-:-:S04]  /*160e0*/  SHF.L.U32 R2, R2, 0x1f, RZ ;  /* 0x0000001f02027819 */ /* 0x004fc800000006ff */
[----:B------:R-:W0:Y:S02]  /*160f0*/  SYNCS.PHASECHK.TRANS64.TRYWAIT P0, [R0+URZ+0x22840], R2 ;  /* 0x02284002000075a7 */ /* 0x000e24000800017f */
[----:B0-----:R-:W-:Y:S05]  /*16100*/  @!P0 BRA `(.L_x_818) ;  /* 0x0000005c00148947 */ /* 0x001fea0003800000 */
.L_x_987:
[----:B------:R-:W1:Y:S02]  /*16110*/  S2R R3, SR_TID.X ;  /* 0x0000000000037919 */ /* 0x000e640000002100 */
[----:B-1----:R-:W-:-:S04]  /*16120*/  LOP3.LUT R3, R3, 0x7f, RZ, 0xc0, !PT ;  /* 0x0000007f03037812 */ /* 0x002fc800078ec0ff */
[----:B------:R-:W-:-:S13]  /*16130*/  ISETP.NE.AND P0, PT, R3, RZ, PT ;  /* 0x000000ff0300720c */ /* 0x000fda0003f05270 */
        /* <DEDUP_REMOVED lines=8> */
.L_x_819:
[----:B------:R-:W2:Y:S04]  /*161c0*/  LDL R4, [R1+0x30] ;  /* 0x0000300001047983 */ /* 0x000ea80000100800 */
[----:B------:R-:W3:Y:S04]  /*161d0*/  LDL R3, [R1+0x24] ;  /* 0x0000240001037983 */ /* 0x000ee80000100800 */
[----:B0-----:R-:W4:Y:S01]  /*161e0*/  LDL.LU R2, [R1+0x1c] ;  /* 0x00001c0001027983 */ /* 0x001f220000300800 */
[----:B------:R-:W-:Y:S01]  /*161f0*/  R2UR UR9, R0 ;  /* 0x00000000000972ca */ /* 0x000fe200000e0000 */
[----:B------:R-:W-:Y:S01]  /*16200*/  IMAD R0, R19, 0x3000, R18 ;  /* 0x0000300013007824 */ /* 0x000fe200078e0212 */
[----:B------:R-:W-:Y:S01]  /*16210*/  PLOP3.LUT P0, PT, PT, PT, PT, 0x80, 0x0 ;  /* 0x000000000000781c */ /* 0x000fe20003f0f070 */
[----:B------:R-:W-:Y:S01]  /*16220*/  UIADD3 UR6, UP0, UR38, 0x370, URZ ;  /* 0x0000037026067890 */ /* 0x000fe2000ff1e03f */
[----:B------:R-:W-:Y:S01]  /*16230*/  R2UR UR12, R16 ;  /* 0x00000000100c72ca */ /* 0x000fe200000e0000 */
[----:B------:R-:W-:Y:S01]  /*16240*/  UMOV UR5, 0x14f00000 ;  /* 0x14f0000000057882 */ /* 0x000fe20000000000 */
[----:B------:R-:W-:Y:S01]  /*16250*/  R2UR UR8, R0 ;  /* 0x00000000000872ca */ /* 0x000fe200000e0000 */
[----:B------:R-:W-:Y:S01]  /*16260*/  UIADD3.X UR7, URZ, UR39, URZ, UP0, !UPT ;  /* 0x000000273f077290 */ /* 0x000fe200087fe43f */
[----:B-----5:R-:W-:Y:S01]  /*16270*/  R2UR UR13, R17 ;  /* 0x00000000110d72ca */ /* 0x020fe200000e0000 */
[----:B------:R-:W-:-:S04]  /*16280*/  UMOV UR10, URZ ;  /* 0x0000003f000a7c82 */ /* 0x000fc80008000000 */
[----:B------:R-:W-:-:S06]  /*16290*/  UIADD3 UR9, UR9, 0x22830, URZ ;  /* 0x0002283009097890 */ /* 0x000fcc000fffe03f */
[----:B------:R-:W-:Y:S01]  /*162a0*/  UIADD3 UR8, UR8, 0x1c400, URZ ;  /* 0x0001c40008087890 */ /* 0x000fe2000fffe03f */
[----:B--2---:R-:W-:Y:S02]  /*162b0*/  R2UR UR11, R4 ;  /* 0x00000000040b72ca */ /* 0x004fe400000e0000 */
[----:B---3--:R-:W-:Y:S02]  /*162c0*/  R2UR UR4, R3 ;  /* 0x00000000030472ca */ /* 0x008fe400000e0000 */
[----:B----4-:R-:W-:-:S04]  /*162d0*/  LOP3.LUT R2, R2, 0xfffffffe, RZ, 0xc0, !PT ;  /* 0xfffffffe02027812 */ /* 0x010fc800078ec0ff */
[----:B------:R-:W-:-:S07]  /*162e0*/  @P0 LOP3.LUT R2, R2, 0x1, RZ, 0xfc, !PT ;  /* 0x0000000102020812 */ /* 0x000fce00078efcff */
[----:B------:R-:W-:Y:S01]  /*162f0*/  UIMAD UR11, UR11, 0x60, UR4 ;  /* 0x000000600b0b78a4 */ /* 0x000fe2000f8e0204 */
[----:B------:R1:W-:Y:S02]  /*16300*/  STL [R1+0x1c], R2 ;  /* 0x00001c0201007387 */ /* 0x0003e40000100800 */
[----:B------:R-:W-:-:S06]  /*16310*/  UMOV UR4, 0x0 ;  /* 0x0000000000047882 */ /* 0x000fcc0000000000 */
[----:B------:R1:W-:Y:S01]  /*16320*/  UTMALDG.4D [UR8], [UR6], desc[UR4] ;  /* 0x00000408060075b4 */ /* 0x0003e20008019000 */
[----:B------:R-:W-:Y:S02]  /*16330*/  NOP ;  /* 0x0000000000007918 */ /* 0x000fe40000000000 */
.L_x_815:
[----:B------:R-:W2:Y:S04]  /*16340*/  LDL.LU R3, [R1+0x48] ;  /* 0x0000480001037983 */ /* 0x000ea80000300800 */
[----:B------:R-:W3:Y:S04]  /*16350*/  LDL.LU R5, [R1+0x2c] ;  /* 0x00002c0001057983 */ /* 0x000ee80000300800 */
[----:B0-----:R-:W4:Y:S01]  /*16360*/  LDL.LU R4, [R1+0x50] ;  /* 0x0000500001047983 */ /* 0x001f220000300800 */
[----:B------:R-:W-:Y:S05]  /*16370*/  WARPSYNC.ALL ;  /* 0x0000000000007948 */ /* 0x000fea0003800000 */
[----:B-1----:R-:W-:Y:S01]  /*16380*/  ULDC.64 UR6, c[0x0][0xa00] ;  /* 0x0002800000067ab9 */ /* 0x002fe20000000a00 */
        /* <DEDUP_REMOVED lines=19> */
[----:B0-----:R-:W-:Y:S01]  /*164c0*/  MOV R2, 0x0 ;  /* 0x0000000000027802 */ /* 0x001fe20000000f00 */
        /* <DEDUP_REMOVED lines=15> */
.L_x_821:
[----:B------:R-:W-:Y:S05]  /*165c0*/  BSYNC B6 ;  /* 0x0000000000067941 */ /* 0x000fea0003800000 */
.L_x_820:
[----:B0-----:R-:W2:Y:S01]  /*165d0*/  LDL.LU R0, [R1+0x60] ;  /* 0x0000600001007983 */ /* 0x001ea20000300800 */
[----:B------:R-:W-:Y:S01]  /*165e0*/  ULDC.64 UR4, c[0x0][0x2d8] ;  /* 0x0000b60000047ab9 */ /* 0x000fe20000000a00 */
[----:B------:R-:W0:Y:S01]  /*165f0*/  LDC R8, c[0x0][0x448] ;  /* 0x00011200ff087b82 */ /* 0x000e220000000800 */
[----:B------:R-:W-:Y:S01]  /*16600*/  ULDC UR6, c[0x0][0x2b8] ;  /* 0x0000ae0000067ab9 */ /* 0x000fe20000000800 */
[----:B------:R-:W3:Y:S04]  /*16610*/  LDL.LU R5, [R1+0x50] ;  /* 0x0000500001057983 */ /* 0x000ee80000300800 */
[----:B------:R-:W3:Y:S04]  /*16620*/  LDL.LU.64 R2, [R1+0x48] ;  /* 0x0000480001027983 */ /* 0x000ee80000300a00 */
[----:B------:R-:W4:Y:S01]  /*16630*/  LDL.LU R4, [R1+0x2c] ;  /* 0x00002c0001047983 */ /* 0x000f220000300800 */
[----:B0-----:R-:W-:-:S13]  /*16640*/  ISETP.NE.AND P0, PT, R8, 0x1, PT ;  /* 0x000000010800780c */ /* 0x001fda0003f05270 */
[----:B------:R-:W0:Y:S01]  /*16650*/  @P0 LDC R7, c[0x0][0x450] ;  /* 0x00011400ff070b82 */ /* 0x000e220000000800 */
[----:B---3--:R-:W-:Y:S02]  /*16660*/  IMAD.MOV.U32 R3, RZ, RZ, R5 ;  /* 0x000000ffff037224 */ /* 0x008fe400078e0005 */
[----:B------:R-:W3:Y:S01]  /*16670*/  LDL.LU R5, [R1+0x4] ;  /* 0x0000040001057983 */ /* 0x000ee20000300800 */
[----:B------:R-:W-:-:S03]  /*16680*/  IMAD.WIDE.U32 R2, R16, UR4, R2 ;  /* 0x0000000410027c25 */ /* 0x000fc6000f8e0002 */
[----:B------:R1:W5:Y:S01]  /*16690*/  LDL R9, [R1+0x34] ;  /* 0x0000340001097983 */ /* 0x0003620000100800 */
[----:B------:R-:W-:Y:S01]  /*166a0*/  IMAD R3, R16, UR5, R3 ;  /* 0x0000000510037c24 */ /* 0x000fe2000f8e0203 */
[----:B------:R-:W-:Y:S02]  /*166b0*/  ULDC.64 UR4, c[0x0][0x2e0] ;  /* 0x0000b80000047ab9 */ /* 0x000fe40000000a00 */
[----:B--2---:R-:W-:Y:S02]  /*166c0*/  IMAD R0, R0, UR4, RZ ;  /* 0x0000000400007c24 */ /* 0x004fe4000f8e02ff */
[----:B----4-:R-:W-:-:S04]  /*166d0*/  IMAD.WIDE.U32 R2, R4, UR4, R2 ;  /* 0x0000000404027c25 */ /* 0x010fc8000f8e0002 */
[----:B------:R-:W-:Y:S01]  /*166e0*/  IMAD R0, R4, UR5, R0 ;  /* 0x0000000504007c24 */ /* 0x000fe2000f8e0200 */
[----:B------:R-:W2:Y:S01]  /*166f0*/  S2R R10, SR_TID.X ;  /* 0x00000000000a7919 */ /* 0x000ea20000002100 */
[----:B------:R-:W-:Y:S02]  /*16700*/  ULDC.64 UR4, c[0x0][0x2d0] ;  /* 0x0000b40000047ab9 */ /* 0x000fe40000000a00 */
[----:B------:R-:W-:Y:S01]  /*16710*/  IMAD.IADD R3, R3, 0x1, R0 ;  /* 0x0000000103037824 */ /* 0x000fe200078e0200 */
[----:B------:R-:W4:Y:S02]  /*16720*/  S2R R4, SR_TID.X ;  /* 0x0000000000047919 */ /* 0x000f240000002100 */
[----:B----4-:R-:W-:-:S04]  /*16730*/  LOP3.LUT R4, R4, 0x7f, RZ, 0xc0, !PT ;  /* 0x0000007f04047812 */ /* 0x010fc800078ec0ff */
[----:B------:R-:W-:Y:S02]  /*16740*/  SHF.R.U32.HI R6, RZ, 0x3, R4 ;  /* 0x00000003ff067819 */ /* 0x000fe40000011604 */
[----:B------:R-:W4:Y:S02]  /*16750*/  S2R R4, SR_TID.X ;  /* 0x0000000000047919 */ /* 0x000f240000002100 */
[----:B----4-:R-:W-:-:S05]  /*16760*/  IMAD.SHL.U32 R4, R4, 0x10, RZ ;  /* 0x0000001004047824 */ /* 0x010fca00078e00ff */
[----:B------:R-:W-:Y:S02]  /*16770*/  LOP3.LUT R4, R6, 0x70, R4, 0xf8, !PT ;  /* 0x0000007006047812 */ /* 0x000fe400078ef804 */
[----:B------:R-:W4:Y:S01]  /*16780*/  @P0 LDC R6, c[0x0][0x44c] ;  /* 0x00011300ff060b82 */ /* 0x000f220000000800 */
[----:B--2---:R-:W-:-:S05]  /*16790*/  IMAD.SHL.U32 R10, R10, 0x8, RZ ;  /* 0x000000080a0a7824 */ /* 0x004fca00078e00ff */
[----:B------:R-:W-:Y:S01]  /*167a0*/  LOP3.LUT R10, R10, 0x38, RZ, 0xc0, !PT ;  /* 0x000000380a0a7812 */ /* 0x000fe200078ec0ff */
[----:B---3--:R-:W-:-:S05]  /*167b0*/  IMAD.SHL.U32 R5, R5, 0x80, RZ ;  /* 0x0000008005057824 */ /* 0x008fca00078e00ff */
[----:B------:R-:W-:-:S05]  /*167c0*/  LOP3.LUT R4, R4, R5, RZ, 0xfc, !PT ;  /* 0x0000000504047212 */ /* 0x000fca00078efcff */
[----:B----4-:R-:W-:-:S04]  /*167d0*/  @P0 IMAD.HI.U32 R6, R4, R6, RZ ;  /* 0x0000000604060227 */ /* 0x010fc800078e00ff */
[----:B------:R-:W-:Y:S01]  /*167e0*/  IMAD.MOV.U32 R0, RZ, RZ, R4 ;  /* 0x000000ffff007224 */ /* 0x000fe200078e0004 */
[----:B0-----:R-:W-:-:S05]  /*167f0*/  @P0 SHF.R.U32.HI R0, RZ, R7, R6 ;  /* 0x00000007ff000219 */ /* 0x001fca0000011606 */
        /* <DEDUP_REMOVED lines=18> */
[----:B-1----:R-:W-:Y:S09]  /*16920*/  BRA.DIV UR4, `(.L_x_822) ;  /* 0x0000005604207947 */ /* 0x002ff2000b800000 */
[----:B------:R-:W2:Y:S01]  /*16930*/  LDL.LU R6, [R1+0x58] ;  /* 0x0000580001067983 */ /* 0x000ea20000300800 */
[----:B------:R-:W0:Y:S02]  /*16940*/  S2R R7, SR_TID.X ;  /* 0x0000000000077919 */ /* 0x000e240000002100 */
[----:B0-----:R-:W-:-:S04]  /*16950*/  LOP3.LUT R7, R7, 0x7f, RZ, 0xc0, !PT ;  /* 0x0000007f07077812 */ /* 0x001fc800078ec0ff */
[----:B------:R-:W-:Y:S02]  /*16960*/  SHF.R.U32.HI R11, RZ, 0x3, R7 ;  /* 0x00000003ff0b7819 */ /* 0x000fe40000011607 */
[----:B------:R-:W0:Y:S03]  /*16970*/  SHFL.IDX PT, R7, R4, RZ, 0x181f ;  /* 0x00181fff04077589 */ /* 0x000e2600000e0000 */
[----:B------:R-:W-:-:S04]  /*16980*/  IMAD.IADD R0, R11, 0x1, R5 ;  /* 0x000000010b007824 */ /* 0x000fc800078e0205 */
[----:B------:R-:W-:Y:S02]  /*16990*/  VIADD R5, R0, 0x10 ;  /* 0x0000001000057836 */ /* 0x000fe40000000000 */
        /* <DEDUP_REMOVED lines=62> */
[----:B------:R0:W1:Y:S04]  /*16d80*/  SHFL.IDX PT, R5, R3, 0x7, 0x181f ;  /* 0x00f81f0003057f89 */ /* 0x00006800000e0000 */
[----:B------:R0:W-:Y:S04]  /*16d90*/  @!P1 LDGSTS.E.BYPASS.LTC128B.128 [R9+0x1b400], desc[UR40][R6.64], !P0 ;  /* 0x1b40000006099fae */ /* 0x0001e8000c101d68 */
[----:B------:R0:W2:Y:S02]  /*16da0*/  SHFL.IDX PT, R3, R4, 0x7, 0x181f ;  /* 0x00f81f0004037f89 */ /* 0x0000a400000e0000 */
.L_x_1004:
[----:B------:R-:W-:-:S05]  /*16db0*/  VIADD R0, R0, 0x70 ;  /* 0x0000007000007836 */ /* 0x000fca0000000000 */
[----:B------:R-:W-:-:S13]  /*16dc0*/  ISETP.GE.AND P1, PT, R0, R2, PT ;  /* 0x000000020000720c */ /* 0x000fda0003f26270 */
[----:B--2---:R-:W-:-:S05]  /*16dd0*/  @!P1 LEA R2, P2, R10, R3, 0x1 ;  /* 0x000000030a029211 */ /* 0x004fca00078408ff */
[----:B01----:R-:W-:-:S05]  /*16de0*/  @!P1 IMAD.X R3, RZ, RZ, R5, P2 ;  /* 0x000000ffff039224 */ /* 0x003fca00010e0605 */
[----:B------:R-:W-:Y:S01]  /*16df0*/  @!PT LDS RZ, [RZ] ;  /* 0x00000000fffff984 */ /* 0x000fe20000000800 */
[----:B------:R-:W-:Y:S01]  /*16e00*/  @!PT LDS RZ, [RZ] ;  /* 0x00000000fffff984 */ /* 0x000fe20000000800 */
[----:B------:R-:W-:Y:S01]  /*16e10*/  @!PT LDS RZ, [RZ] ;  /* 0x00000000fffff984 */ /* 0x000fe20000000800 */
[----:B------:R0:W-:Y:S01]  /*16e20*/  @!P1 LDGSTS.E.BYPASS.LTC128B.128 [R9+0x1bc00], desc[UR40][R2.64], !P0 ;  /* 0x1bc0000002099fae */ /* 0x0001e2000c101d68 */
[----:B------:R-:W-:Y:S01]  /*16e30*/  PLOP3.LUT P0, PT, PT, PT, PT, 0x80, 0x0 ;  /* 0x000000000000781c */ /* 0x000fe20003f0f070 */
[----:B------:R-:W-:-:S12]  /*16e40*/  NOP ;  /* 0x0000000000007918 */ /* 0x000fd80000000000 */
.L_x_823:
        /* <DEDUP_REMOVED lines=18> */
.L_x_1005:
[----:B------:R-:W-:Y:S05]  /*16f70*/  BSYNC B0 ;  /* 0x0000000000007941 */ /* 0x000fea0003800000 */
.L_x_824:
[----:B------:R-:W2:Y:S01]  /*16f80*/  LDL R2, [R1+0x1c] ;  /* 0x00001c0001027983 */ /* 0x000ea20000100800 */
[----:B------:R-:W-:Y:S01]  /*16f90*/  BSSY B0, `(.L_x_826) ;  /* 0x000005a000007945 */ /* 0x000fe20003800000 */
[----:B--2---:R-:W-:-:S13]  /*16fa0*/  LOP3.LUT P0, RZ, R2, 0x1, RZ, 0xc0, !PT ;  /* 0x0000000102ff7812 */ /* 0x004fda000780c0ff */
        /* <DEDUP_REMOVED lines=10> */
.L_x_1006:
[----:B------:R-:W-:Y:S05]  /*17050*/  BSYNC B1 ;  /* 0x0000000000017941 */ /* 0x000fea0003800000 */
.L_x_828:
        /* <DEDUP_REMOVED lines=9> */
.L_x_831:
[----:B------:R-:W-:Y:S05]  /*170f0*/  BSYNC B1 ;  /* 0x0000000000017941 */ /* 0x000fea0003800000 */
.L_x_830:
        /* <DEDUP_REMOVED lines=12> */
.L_x_832:
        /* <DEDUP_REMOVED lines=15> */
.L_x_833:
        /* <DEDUP_REMOVED lines=15> */
.L_x_834:
        /* <DEDUP_REMOVED lines=15> */
.L_x_835:
        /* <DEDUP_REMOVED lines=10> */
.L_x_827:
[----:B------:R-:W-:Y:S05]  /*17530*/  BSYNC B0 ;  /* 0x0000000000007941 */ /* 0x000fea0003800000 */
.L_x_826:
        /* <DEDUP_REMOVED lines=9> */
[----:B------:R-:W-:Y:S01]  /*175d0*/  BSSY B2, `(.L_x_838) ;  /* 0x00000a9000027945 */ /* 0x000fe20003800000 */
[----:B--2---:R-:W-:-:S04]  /*175e0*/  VIADD R2, R7, 0x1 ;  /* 0x0000000107027836 */ /* 0x004fc80000000000 */
[----:B---3--:R-:W-:-:S05]  /*175f0*/  IMAD R2, R2, R6, RZ ;  /* 0x0000000602027224 */ /* 0x008fca00078e02ff */
[----:B----4-:R-:W-:Y:S02]  /*17600*/  VIMNMX R4, R4, R2, PT ;  /* 0x0000000204047248 */ /* 0x010fe40003fe0100 */
[----:B------:R-:W-:-:S03]  /*17610*/  LOP3.LUT R2, RZ, R5, RZ, 0x33, !PT ;  /* 0x00000005ff027212 */ /* 0x000fc600078e33ff */
        /* <DEDUP_REMOVED lines=13> */
[----:B--2---:R-:W-:Y:S02]  /*176f0*/  LOP3.LUT P2, RZ, R5, 0x1, RZ, 0xc0, !PT ;  /* 0x0000000105ff7812 */ /* 0x004fe4000784c0ff */
        /* <DEDUP_REMOVED lines=26> */
.L_x_842:
[----:B------:R-:W-:Y:S01]  /*178a0*/  IMAD R2, R19, 0x8, R18 ;  /* 0x0000000813027824 */ /* 0x000fe200078e0212 */
[----:B-1----:R-:W-:Y:S01]  /*178b0*/  SHF.L.U32 R6, R9, 0x1f, RZ ;  /* 0x0000001f09067819 */ /* 0x002fe200000006ff */
[----:B------:R-:W1:Y:S01]  /*178c0*/  S2R R3, SR_TID.X ;  /* 0x0000000000037919 */ /* 0x000e620000002100 */
[----:B------:R-:W-:Y:S02]  /*178d0*/  BSSY B3, `(.L_x_843) ;  /* 0x0000005000037945 */ /* 0x000fe40003800000 */
[----:B------:R-:W2:Y:S01]  /*178e0*/  SYNCS.PHASECHK.TRANS64.TRYWAIT P0, [R2+URZ+0x22840], R6 ;  /* 0x02284006020075a7 */ /* 0x000ea2000800017f */
[----:B-1----:R-:W-:-:S04]  /*178f0*/  LOP3.LUT R3, R3, 0x7f, RZ, 0xc0, !PT ;  /* 0x0000007f03037812 */ /* 0x002fc800078ec0ff */
[----:B------:R-:W-:Y:S01]  /*17900*/  ISETP.NE.AND P1, PT, R3, RZ, PT ;  /* 0x000000ff0300720c */ /* 0x000fe20003f25270 */
[----:B--2---:R-:W-:-:S12]  /*17910*/  @!P0 BRA `(.L_x_844) ;  /* 0x0000004c00e88947 */ /* 0x004fd80003800000 */
.L_x_1007:
[----:B------:R-:W-:Y:S05]  /*17920*/  BSYNC B3 ;  /* 0x0000000000037941 */ /* 0x000fea0003800000 */
.L_x_843:
        /* <DEDUP_REMOVED lines=9> */
.L_x_846:
[----:B------:R-:W-:Y:S05]  /*179c0*/  BSYNC B3 ;  /* 0x0000000000037941 */ /* 0x000fea0003800000 */
.L_x_845:
        /* <DEDUP_REMOVED lines=12> */
.L_x_847:
        /* <DEDUP_REMOVED lines=13> */
.L_x_1008:
[----:B------:R-:W-:Y:S05]  /*17b60*/  BSYNC B3 ;  /* 0x0000000000037941 */ /* 0x000fea0003800000 */
.L_x_848:
        /* <DEDUP_REMOVED lines=11> */
.L_x_851:
[----:B------:R-:W-:Y:S05]  /*17c20*/  BSYNC B3 ;  /* 0x0000000000037941 */ /* 0x000fea0003800000 */
.L_x_850:
        /* <DEDUP_REMOVED lines=9> */
.L_x_852:
        /* <DEDUP_REMOVED lines=15> */
.L_x_853:
        /* <DEDUP_REMOVED lines=15> */
.L_x_854:
        /* <DEDUP_REMOVED lines=15> */
.L_x_855:
        /* <DEDUP_REMOVED lines=10> */
.L_x_841:
[----:B------:R-:W-:Y:S05]  /*18030*/  BSYNC B1 ;  /* 0x0000000000017941 */ /* 0x000fea0003800000 */
.L_x_840:
[----:B------:R-:W2:Y:S02]  /*18040*/  LDL.LU R5, [R1+0x40] ;  /* 0x0000400001057983 */ /* 0x000ea40000300800 */
[----:B--2---:R-:W-:-:S07]  /*18050*/  VIADD R0, R5, 0xfffffffd ;  /* 0xfffffffd05007836 */ /* 0x004fce0000000000 */
.L_x_839:
[----:B------:R-:W-:Y:S05]  /*18060*/  BSYNC B2 ;  /* 0x0000000000027941 */ /* 0x000fea0003800000 */
.L_x_838:
[----:B------:R-:W-:Y:S01]  /*18070*/  VIADD R8, R8, 0xfffffffe ;  /* 0xfffffffe08087836 */ /* 0x000fe20000000000 */
[----:B------:R-:W-:-:S04]  /*18080*/  LOP3.LUT R4, RZ, R4, RZ, 0x33, !PT ;  /* 0x00000004ff047212 */ /* 0x000fc800078e33ff */
[----:B------:R-:W-:-:S13]  /*18090*/  ISETP.NE.AND P0, PT, R8, R4, PT ;  /* 0x000000040800720c */ /* 0x000fda0003f05270 */
[----:B------:R-:W-:Y:S05]  /*180a0*/  @!P0 BRA `(.L_x_837) ;  /* 0x0000001000f88947 */ /* 0x000fea0003800000 */
.L_x_888:
        /* <DEDUP_REMOVED lines=8> */
[----:B--2---:R-:W-:Y:S02]  /*18130*/  LOP3.LUT P1, RZ, R3, 0x1, RZ, 0xc0, !PT ;  /* 0x0000000103ff7812 */ /* 0x004fe4000782c0ff */
[----:B---3--:R-:W-:-:S11]  /*18140*/  LOP3.LUT R6, R2, R6, RZ, 0x3c, !PT ;  /* 0x0000000602067212 */ /* 0x008fd600078e3cff */
[----:B------:R-:W-:Y:S05]  /*18150*/  @!P1 BRA `(.L_x_857) ;  /* 0x0000000800449947 */ /* 0x000fea0003800000 */
        /* <DEDUP_REMOVED lines=24> */
.L_x_858:
[----:B------:R-:W-:Y:S01]  /*182e0*/  IMAD R3, R7, 0x8, R18 ;  /* 0x0000000807037824 */ /* 0x000fe200078e0212 */
[----:B------:R-:W-:Y:S01]  /*182f0*/  SHF.L.U32 R2, R6, 0x1f, RZ ;  /* 0x0000001f06027819 */ /* 0x000fe200000006ff */
[----:B-1----:R-:W1:Y:S01]  /*18300*/  S2R R4, SR_TID.X ;  /* 0x0000000000047919 */ /* 0x002e620000002100 */
[----:B------:R-:W-:Y:S02]  /*18310*/  BSSY B2, `(.L_x_859) ;  /* 0x0000005000027945 */ /* 0x000fe40003800000 */
[----:B------:R-:W2:Y:S01]  /*18320*/  SYNCS.PHASECHK.TRANS64.TRYWAIT P0, [R3+URZ+0x22840], R2 ;  /* 0x02284002030075a7 */ /* 0x000ea2000800017f */
[----:B-1----:R-:W-:-:S04]  /*18330*/  LOP3.LUT R4, R4, 0x7f, RZ, 0xc0, !PT ;  /* 0x0000007f04047812 */ /* 0x002fc800078ec0ff */
[----:B------:R-:W-:Y:S01]  /*18340*/  ISETP.NE.AND P1, PT, R4, RZ, PT ;  /* 0x000000ff0400720c */ /* 0x000fe20003f25270 */
[----:B--2---:R-:W-:-:S12]  /*18350*/  @!P0 BRA `(.L_x_860) ;  /* 0x0000004400808947 */ /* 0x004fd80003800000 */
.L_x_1009:
[----:B------:R-:W-:Y:S05]  /*18360*/  BSYNC B2 ;  /* 0x0000000000027941 */ /* 0x000fea0003800000 */
.L_x_859:
        /* <DEDUP_REMOVED lines=9> */
.L_x_862:
[----:B------:R-:W-:Y:S05]  /*18400*/  BSYNC B2 ;  /* 0x0000000000027941 */ /* 0x000fea0003800000 */
.L_x_861:
[----:B------:R-:W2:Y:S01]  /*18410*/  LDL R4, [R1+0x24] ;  /* 0x0000240001047983 */ /* 0x000ea20000100800 */
        /* <DEDUP_REMOVED lines=11> */
.L_x_863:
        /* <DEDUP_REMOVED lines=10> */
[----:B------:R-:W2:Y:S01]  /*18570*/  SYNCS.PHASECHK.TRANS64.TRYWAIT P0, [R3+URZ+0x22860], R2 ;  /* 0x02286002030075a7 */ /* 0x000ea2000800017f */
[----:B------:R-:W-:Y:S04]  /*18580*/  BSSY B2, `(.L_x_864) ;  /* 0x0000002000027945 */ /* 0x000fe80003800000 */
[----:B--2---:R-:W-:Y:S05]  /*18590*/  @!P0 BRA `(.L_x_865) ;  /* 0x0000004400048947 */ /* 0x004fea0003800000 */
.L_x_1010:
[----:B------:R-:W-:Y:S05]  /*185a0*/  BSYNC B2 ;  /* 0x0000000000027941 */ /* 0x000fea0003800000 */
.L_x_864:
[----:B------:R-:W-:Y:S01]  /*185b0*/  BSSY B2, `(.L_x_866) ;  /* 0x000000b000027945 */ /* 0x000fe20003800000 */
[----:B------:R-:W-:Y:S02]  /*185c0*/  IMAD.MOV.U32 R8, RZ, RZ, 0x0 ;  /* 0x00000000ff087424 */ /* 0x000fe400078e00ff */
[----:B0-----:R-:W-:Y:S01]  /*185d0*/  IMAD.MOV.U32 R9, RZ, RZ, 0x14f00000 ;  /* 0x14f00000ff097424 */ /* 0x001fe200078e00ff */
[----:B------:R-:W-:Y:S06]  /*185e0*/  @P1 BRA `(.L_x_867) ;  /* 0x00000000001c1947 */ /* 0x000fec0003800000 */
[----:B------:R-:W0:Y:S01]  /*185f0*/  S2R R5, SR_TID.X ;  /* 0x0000000000057919 */ /* 0x000e220000002100 */
[----:B-12---:R-:W-:-:S04]  /*18600*/  IMAD.MOV.U32 R2, RZ, RZ, 0xc000 ;  /* 0x0000c000ff027424 */ /* 0x006fc800078e00ff */
[----:B------:R3:W-:Y:S01]  /*18610*/  SYNCS.ARRIVE.TRANS64 RZ, [R3+URZ+0x22850], R2 ;  /* 0x0228500203ff79a7 */ /* 0x0007e2000800003f */
[----:B0-----:R-:W-:-:S04]  /*18620*/  LOP3.LUT R5, R5, 0x1f, RZ, 0xc0, !PT ;  /* 0x0000001f05057812 */ /* 0x001fc800078ec0ff */
[----:B------:R-:W-:-:S13]  /*18630*/  ISETP.NE.AND P0, PT, R5, RZ, PT ;  /* 0x000000ff0500720c */ /* 0x000fda0003f05270 */
[----:B---3--:R-:W-:Y:S05]  /*18640*/  @!P0 BRA `(.L_x_867) ;  /* 0x0000000000048947 */ /* 0x008fea0003800000 */
[----:B------:R-:W-:Y:S01]  /*18650*/  BPT.TRAP 0x1 ;  /* 0x000000040000795c */ /* 0x000fe20000300000 */
.L_x_867:
[----:B------:R-:W-:Y:S05]  /*18660*/  BSYNC B2 ;  /* 0x0000000000027941 */ /* 0x000fea0003800000 */
.L_x_866:
[----:B------:R-:W-:Y:S01]  /*18670*/  R2UR UR10, R10 ;  /* 0x000000000a0a72ca */ /* 0x000fe200000e0000 */
[----:B-12---:R-:W-:Y:S01]  /*18680*/  IMAD R2, R7, 0xc000, R18 ;  /* 0x0000c00007027824 */ /* 0x006fe200078e0212 */
[----:B------:R-:W-:Y:S01]  /*18690*/  R2UR UR6, R8 ;  /* 0x00000000080672ca */ /* 0x000fe200000e0000 */
[----:B------:R-:W-:Y:S01]  /*186a0*/  UIADD3 UR4, UP0, UR38, 0x470, URZ ;  /* 0x0000047026047890 */ /* 0x000fe2000ff1e03f */
[----:B------:R-:W-:Y:S01]  /*186b0*/  R2UR UR7, R9 ;  /* 0x00000000090772ca */ /* 0x000fe200000e0000 */
[----:B------:R-:W-:Y:S01]  /*186c0*/  VIADD R3, R3, 0x22850 ;  /* 0x0002285003037836 */ /* 0x000fe20000000000 */
[----:B------:R-:W-:Y:S01]  /*186d0*/  PLOP3.LUT P0, PT, PT, PT, PT, 0x80, 0x0 ;  /* 0x000000000000781c */ /* 0x000fe20003f0f070 */
[----:B------:R-:W-:Y:S01]  /*186e0*/  VIADD R5, R2, 0x400 ;  /* 0x0000040002057836 */ /* 0x000fe20000000000 */
[----:B------:R-:W-:-:S12]  /*186f0*/  UIADD3.X UR5, URZ, UR39, URZ, UP0, !UPT ;  /* 0x000000273f057290 */ /* 0x000fd800087fe43f */
.L_x_868:
        /* <DEDUP_REMOVED lines=15> */
.L_x_869:
        /* <DEDUP_REMOVED lines=15> */
.L_x_870:
        /* <DEDUP_REMOVED lines=15> */
.L_x_871:
        /* <DEDUP_REMOVED lines=10> */
.L_x_857:
[----:B------:R-:W-:Y:S05]  /*18a70*/  BSYNC B1 ;  /* 0x0000000000017941 */ /* 0x000fea0003800000 */
.L_x_856:
[----:B------:R-:W2:Y:S01]  /*18a80*/  LDL R5, [R1+0x1c] ;  /* 0x00001c0001057983 */ /* 0x000ea20000100800 */
[----:B------:R-:W-:Y:S01]  /*18a90*/  VIADD R7, R7, 0x1 ;  /* 0x0000000107077836 */ /* 0x000fe20000000000 */
[----:B------:R-:W-:Y:S04]  /*18aa0*/  BSSY B1, `(.L_x_872) ;  /* 0x000009a000017945 */ /* 0x000fe80003800000 */
[----:B------:R-:W-:-:S04]  /*18ab0*/  ISETP.NE.AND P0, PT, R7, 0x2, PT ;  /* 0x000000020700780c */ /* 0x000fc80003f05270 */
[----:B------:R-:W-:Y:S02]  /*18ac0*/  SEL R2, RZ, 0x1, P0 ;  /* 0x00000001ff027807 */ /* 0x000fe40000000000 */
[----:B------:R-:W-:Y:S02]  /*18ad0*/  SEL R19, R7, RZ, P0 ;  /* 0x000000ff07137207 */ /* 0x000fe40000000000 */
[----:B------:R-:W-:Y:S01]  /*18ae0*/  LOP3.LUT R8, R6, R2, RZ, 0x3c, !PT ;  /* 0x0000000206087212 */ /* 0x000fe200078e3cff */
[----:B------:R-:W-:-:S04]  /*18af0*/  VIADD R6, R0, 0xffffffff ;  /* 0xffffffff00067836 */ /* 0x000fc80000000000 */
[----:B------:R1:W-:Y:S01]  /*18b00*/  STL [R1+0x14], R8 ;  /* 0x0000140801007387 */ /* 0x0003e20000100800 */
[----:B--2---:R-:W-:-:S13]  /*18b10*/  LOP3.LUT P2, RZ, R5, 0x1, RZ, 0xc0, !PT ;  /* 0x0000000105ff7812 */ /* 0x004fda000784c0ff */
        /* <DEDUP_REMOVED lines=25> */
.L_x_874:
        /* <DEDUP_REMOVED lines=8> */
.L_x_1011:
[----:B------:R-:W-:Y:S05]  /*18d30*/  BSYNC B2 ;  /* 0x0000000000027941 */ /* 0x000fea0003800000 */
.L_x_875:
        /* <DEDUP_REMOVED lines=9> */
.L_x_878:
[----:B------:R-:W-:Y:S05]  /*18dd0*/  BSYNC B2 ;  /* 0x0000000000027941 */ /* 0x000fea0003800000 */
.L_x_877:
        /* <DEDUP_REMOVED lines=12> */
.L_x_879:
        /* <DEDUP_REMOVED lines=13> */
.L_x_1012:
[----:B------:R-:W-:Y:S05]  /*18f70*/  BSYNC B2 ;  /* 0x0000000000027941 */ /* 0x000fea0003800000 */
.L_x_880:
        /* <DEDUP_REMOVED lines=11> */
.L_x_883:
[----:B------:R-:W-:Y:S05]  /*19030*/  BSYNC B2 ;  /* 0x0000000000027941 */ /* 0x000fea0003800000 */
.L_x_882:
        /* <DEDUP_REMOVED lines=9> */
.L_x_884:
        /* <DEDUP_REMOVED lines=15> */
.L_x_885:
        /* <DEDUP_REMOVED lines=15> */
.L_x_886:
        /* <DEDUP_REMOVED lines=15> */
.L_x_887:
        /* <DEDUP_REMOVED lines=10> */
.L_x_873:
[----:B------:R-:W-:Y:S05]  /*19440*/  BSYNC B1 ;  /* 0x0000000000017941 */ /* 0x000fea0003800000 */
.L_x_872:
[----:B------:R-:W2:Y:S01]  /*19450*/  LDL R5, [R1+0x28] ;  /* 0x0000280001057983 */ /* 0x000ea20000100800 */
[----:B------:R-:W-:Y:S01]  /*19460*/  VIADD R0, R0, 0xfffffffe ;  /* 0xfffffffe00007836 */ /* 0x000fe20000000000 */
[----:B--2---:R-:W-:-:S13]  /*19470*/  ISETP.GT.AND P0, PT, R6, R5, PT ;  /* 0x000000050600720c */ /* 0x004fda0003f04270 */
[----:B------:R-:W-:Y:S05]  /*19480*/  @P0 BRA `(.L_x_888) ;  /* 0xffffffec00080947 */ /* 0x000fea000383ffff */
.L_x_837:
[----:B------:R-:W-:Y:S05]  /*19490*/  BSYNC B0 ;  /* 0x0000000000007941 */ /* 0x000fea0003800000 */
.L_x_836:
[----:B------:R-:W2:Y:S01]  /*194a0*/  LDL.LU R2, [R1+0x14] ;  /* 0x0000140001027983 */ /* 0x000ea20000300800 */
[----:B------:R-:W1:Y:S01]  /*194b0*/  S2R R3, SR_TID.X ;  /* 0x0000000000037919 */ /* 0x000e620000002100 */
[----:B------:R-:W-:-:S05]  /*194c0*/  VIADD R19, R19, 0x1 ;  /* 0x0000000113137836 */ /* 0x000fca0000000000 */
[----:B------:R-:W-:-:S04]  /*194d0*/  ISETP.NE.AND P0, PT, R19, 0x2, PT ;  /* 0x000000021300780c */ /* 0x000fc80003f05270 */
[----:B------:R-:W-:Y:S01]  /*194e0*/  SEL R0, RZ, 0x1, P0 ;  /* 0x00000001ff007807 */ /* 0x000fe20000000000 */
[----:B------:R-:W-:Y:S01]  /*194f0*/  BSSY B0, `(.L_x_889) ;  /* 0x0000013000007945 */ /* 0x000fe20003800000 */
[----:B-1----:R-:W-:-:S04]  /*19500*/  LOP3.LUT R3, R3, 0x7f, RZ, 0xc0, !PT ;  /* 0x0000007f03037812 */ /* 0x002fc800078ec0ff */
[----:B------:R-:W-:Y:S02]  /*19510*/  ISETP.NE.AND P1, PT, R3, RZ, PT ;  /* 0x000000ff0300720c */ /* 0x000fe40003f25270 */
[----:B--2---:R-:W-:-:S05]  /*19520*/  LOP3.LUT R2, R2, R0, RZ, 0x3c, !PT ;  /* 0x0000000002027212 */ /* 0x004fca00078e3cff */
[----:B------:R1:W-:Y:S06]  /*19530*/  STL [R1+0x14], R2 ;  /* 0x0000140201007387 */ /* 0x0003ec0000100800 */
[----:B------:R-:W-:Y:S05]  /*19540*/  @P1 BRA `(.L_x_890) ;  /* 0x0000000000341947 */ /* 0x000fea0003800000 */
[----:B------:R-:W2:Y:S01]  /*19550*/  S2R R5, SR_LANEID ;  /* 0x0000000000057919 */ /* 0x000ea20000000000 */
[----:B------:R-:W-:Y:S01]  /*19560*/  VOTEU.ANY UR4, UPT, PT ;  /* 0x0000000000047886 */ /* 0x000fe200038e0100 */
[----:B-1----:R-:W1:Y:S01]  /*19570*/  LDC.64 R2, c[0x0][0xc60] ;  /* 0x00031800ff027b82 */ /* 0x002e620000000a00 */
[----:B------:R-:W2:Y:S02]  /*19580*/  FLO.U32 R0, UR4 ;  /* 0x0000000400007d00 */ /* 0x000ea400080e0000 */
[----:B--2---:R-:W-:-:S06]  /*19590*/  ISETP.EQ.U32.AND P1, PT, R0, R5, PT ;  /* 0x000000050000720c */ /* 0x004fcc0003f22070 */
[----:B------:R-:W1:Y:S07]  /*195a0*/  POPC R5, UR4 ;  /* 0x0000000400057d09 */ /* 0x000e6e0008000000 */
[----:B-1----:R-:W2:Y:S01]  /*195b0*/  @P1 ATOMG.E.ADD.STRONG.GPU PT, R3, desc[UR40][R2.64], R5 ;  /* 0x00000005020319a8 */ /* 0x002ea200081ee1e8 */
[----:B------:R-:W1:Y:S02]  /*195c0*/  S2R R4, SR_LTMASK ;  /* 0x0000000000047919 */ /* 0x000e640000003900 */
[----:B-1----:R-:W-:-:S04]  /*195d0*/  LOP3.LUT R4, R4, UR4, RZ, 0xc0, !PT ;  /* 0x0000000404047c12 */ /* 0x002fc8000f8ec0ff */
[----:B------:R-:W1:Y:S01]  /*195e0*/  POPC R7, R4 ;  /* 0x0000000400077309 */ /* 0x000e620000000000 */
[----:B--2---:R-:W1:Y:S02]  /*195f0*/  SHFL.IDX PT, R0, R3, R0, 0x1f ;  /* 0x00001f0003007589 */ /* 0x004e6400000e0000 */
[----:B-1----:R-:W-:-:S05]  /*19600*/  IADD3 R0, R0, UR37, R7 ;  /* 0x0000002500007c10 */ /* 0x002fca000fffe007 */
[----:B------:R2:W-:Y:S02]  /*19610*/  STL [R1], R0 ;  /* 0x0000000001007387 */ /* 0x0005e40000100800 */
.L_x_890:
[----:B------:R-:W-:Y:S05]  /*19620*/  BSYNC B0 ;  /* 0x0000000000007941 */ /* 0x000fea0003800000 */
.L_x_889:
[----:B------:R-:W-:-:S07]  /*19630*/  SEL R19, R19, RZ, P0 ;  /* 0x000000ff13137207 */ /* 0x000fce0000000000 */
.L_x_808:
[----:B------:R-:W-:Y:S05]  /*19640*/  BSYNC B7 ;  /* 0x0000000000077941 */ /* 0x000fea0003800000 */
.L_x_806:
[----:B--23--:R-:W2:Y:S02]  /*19650*/  LDL R0, [R1+0x1c] ;  /* 0x00001c0001007983 */ /* 0x00cea40000100800 */
[----:B--2---:R-:W-:-:S13]  /*19660*/  LOP3.LUT P0, RZ, R0, 0x2, RZ, 0xc0, !PT ;  /* 0x0000000200ff7812 */ /* 0x004fda000780c0ff */
[----:B------:R-:W-:Y:S05]  /*19670*/  @!P0 BRA `(.L_x_891) ;  /* 0x00000000002c8947 */ /* 0x000fea0003800000 */
[----:B------:R-:W-:Y:S05]  /*19680*/  WARPSYNC.ALL ;  /* 0x0000000000007948 */ /* 0x000fea0003800000 */
[----:B------:R-:W2:Y:S08]  /*19690*/  S2UR UR5, SR_CgaCtaId ;  /* 0x00000000000579c3 */ /* 0x000eb00000008800 */
[----:B------:R-:W-:Y:S06]  /*196a0*/  BAR.SYNC.DEFER_BLOCKING 0x5, 0x180 ;  /* 0x0146000000007b1d */ /* 0x000fec0000010000 */
[----:B------:R-:W-:-:S02]  /*196b0*/  UMOV UR4, 0x400 ;  /* 0x0000040000047882 */ /* 0x000fc40000000000 */
[----:B--2---:R-:W-:-:S06]  /*196c0*/  ULEA UR4, UR5, UR4, 0x18 ;  /* 0x0000000405047291 */ /* 0x004fcc000f8ec03f */
[----:B------:R-:W-:-:S05]  /*196d0*/  IMAD.U32 R18, RZ, RZ, UR4 ;  /* 0x00000004ff127e24 */ /* 0x000fca000f8e00ff */
[----:B------:R-:W2:Y:S04]  /*196e0*/  LDS.128 R4, [R18+0x228d0] ;  /* 0x0228d00012047984 */ /* 0x000ea80000000c00 */
[----:B--2---:R2:W-:Y:S04]  /*196f0*/  STL.64 [R1], R4 ;  /* 0x0000000401007387 */ /* 0x0045e80000100a00 */
[----:B------:R2:W-:Y:S01]  /*19700*/  STL.64 [R1+0x8], R6 ;  /* 0x0000080601007387 */ /* 0x0005e20000100a00 */
[----:B------:R-:W-:Y:S06]  /*19710*/  BAR.ARV 0x4, 0x180 ;  /* 0x0106000000007b1d */ /* 0x000fec0000002000 */
[----:B------:R-:W-:Y:S05]  /*19720*/  BRA `(.L_x_892) ;  /* 0x0000000c00207947 */ /* 0x000fea0003800000 */
.L_x_891:
[----:B------:R-:W2:Y:S01]  /*19730*/  S2R R16, SR_TID.X ;  /* 0x0000000000107919 */ /* 0x000ea20000002100 */
[----:B------:R-:W-:Y:S01]  /*19740*/  UMOV UR4, 0xffffffff ;  /* 0xffffffff00047882 */ /* 0x000fe20000000000 */
[----:B--2---:R-:W-:-:S04]  /*19750*/  LOP3.LUT R16, R16, 0x1f, RZ, 0xc0, !PT ;  /* 0x0000001f10107812 */ /* 0x004fc800078ec0ff */
[----:B------:R-:W-:Y:S01]  /*19760*/  ISETP.NE.AND P0, PT, R16, 0x1f, PT ;  /* 0x0000001f1000780c */ /* 0x000fe20003f05270 */
[----:B------:R-:W-:-:S12]  /*19770*/  BRA.DIV UR4, `(.L_x_893) ;  /* 0x0000003204c87947 */ /* 0x000fd8000b800000 */
[----:B-1----:R-:W2:Y:S01]  /*19780*/  LDL.LU R2, [R1] ;  /* 0x0000000001027983 */ /* 0x002ea20000300800 */
[----:B------:R-:W-:-:S03]  /*19790*/  ULDC UR4, c[0x0][0xc3c] ;  /* 0x00030f0000047ab9 */ /* 0x000fc60000000800 */
[----:B------:R-:W3:Y:S01]  /*197a0*/  LDL R3, [R1+0xc] ;  /* 0x00000c0001037983 */ /* 0x000ee20000100800 */
[----:B--2---:R-:W-:Y:S02]  /*197b0*/  IMAD.MOV.U32 R10, RZ, RZ, R2 ;  /* 0x000000ffff0a7224 */ /* 0x004fe400078e0002 */
[----:B---3--:R-:W-:-:S05]  /*197c0*/  IMAD.IADD R0, R3, 0x1, R16 ;  /* 0x0000000103007824 */ /* 0x008fca00078e0210 */
[----:B------:R-:W-:-:S13]  /*197d0*/  ISETP.GE.OR P1, PT, R0, UR4, !P0 ;  /* 0x0000000400007c0c */ /* 0x000fda000c726670 */
[----:B------:R-:W1:Y:S08]  /*197e0*/  @!P1 LDC.64 R2, c[0x0][0xc80] ;  /* 0x00032000ff029b82 */ /* 0x000e700000000a00 */
[----:B------:R-:W2:Y:S01]  /*197f0*/  @!P1 LDC.64 R6, c[0x0][0xc78] ;  /* 0x00031e00ff069b82 */ /* 0x000ea20000000a00 */
[----:B-1----:R-:W-:-:S05]  /*19800*/  @!P1 IMAD.WIDE R2, R0, 0x4, R2 ;  /* 0x0000000400029825 */ /* 0x002fca00078e0202 */
[----:B------:R2:W3:Y:S02]  /*19810*/  @!P1 LDG.E R8, desc[UR40][R2.64] ;  /* 0x0000002802089981 */ /* 0x0004e4000c1e1900 */
[----:B--2---:R-:W-:-:S06]  /*19820*/  @!P1 IMAD.WIDE R2, R0, 0x4, R6 ;  /* 0x0000000400029825 */ /* 0x004fcc00078e0206 */
[----:B------:R-:W2:Y:S01]  /*19830*/  @!P1 LDG.E R2, desc[UR40][R2.64] ;  /* 0x0000002802029981 */ /* 0x000ea2000c1e1900 */
[----:B------:R-:W-:Y:S01]  /*19840*/  IMAD.MOV.U32 R4, RZ, RZ, RZ ;  /* 0x000000ffff047224 */ /* 0x000fe200078e00ff */
[C---:B------:R-:W-:Y:S01]  /*19850*/  ISETP.GE.U32.AND P2, PT, R16.reuse, 0x2, PT ;  /* 0x000000021000780c */ /* 0x040fe20003f46070 */
[----:B------:R-:W-:Y:S01]  /*19860*/  IMAD.MOV.U32 R6, RZ, RZ, RZ ;  /* 0x000000ffff067224 */ /* 0x000fe200078e00ff */
[C---:B------:R-:W-:Y:S01]  /*19870*/  ISETP.GE.U32.AND P3, PT, R16.reuse, 0x4, PT ;  /* 0x000000041000780c */ /* 0x040fe20003f66070 */
[----:B------:R-:W-:Y:S01]  /*19880*/  SHFL.IDX PT, R0, R10, 0x1, 0x1f ;  /* 0x00201f000a007f89 */ /* 0x000fe200000e0000 */
[C---:B------:R-:W-:Y:S02]  /*19890*/  ISETP.GE.U32.AND P4, PT, R16.reuse, 0x8, PT ;  /* 0x000000081000780c */ /* 0x040fe40003f86070 */
[----:B------:R-:W-:Y:S01]  /*198a0*/  ISETP.GE.U32.AND P5, PT, R16, 0x10, PT ;  /* 0x000000101000780c */ /* 0x000fe20003fa6070 */
[----:B---3--:R-:W-:Y:S02]  /*198b0*/  @!P1 IMAD.MOV.U32 R4, RZ, RZ, R8 ;  /* 0x000000ffff049224 */ /* 0x008fe400078e0008 */
[----:B------:R-:W-:-:S02]  /*198c0*/  IMAD.MOV.U32 R8, RZ, RZ, RZ ;  /* 0x000000ffff087224 */ /* 0x000fc400078e00ff */
[----:B--2---:R-:W-:Y:S01]  /*198d0*/  @!P1 IMAD.MOV.U32 R6, RZ, RZ, R2 ;  /* 0x000000ffff069224 */ /* 0x004fe200078e0002 */
[----:B------:R-:W-:-:S03]  /*198e0*/  ISETP.NE.AND P1, PT, R16, RZ, PT ;  /* 0x000000ff1000720c */ /* 0x000fc60003f25270 */
[----:B------:R-:W-:-:S05]  /*198f0*/  IMAD R2, R6, R4, RZ ;  /* 0x0000000406027224 */ /* 0x000fca00078e02ff */
[----:B------:R-:W1:Y:S02]  /*19900*/  SHFL.UP PT, R3, R2, 0x1, RZ ;  /* 0x0420000002037989 */ /* 0x000e6400000e00ff */
[----:B-1----:R-:W-:-:S05]  /*19910*/  SEL R5, R3, RZ, P1 ;  /* 0x000000ff03057207 */ /* 0x002fca0000800000 */
[----:B------:R-:W-:Y:S02]  /*19920*/  IMAD.IADD R2, R2, 0x1, R5 ;  /* 0x0000000102027824 */ /* 0x000fe400078e0205 */
[----:B------:R-:W-:Y:S04]  /*19930*/  SHFL.IDX PT, R5, R10, RZ, 0x1f ;  /* 0x00001fff0a057589 */ /* 0x000fe800000e0000 */
        /* <DEDUP_REMOVED lines=12> */
[----:B0-----:R0:W1:Y:S02]  /*19a00*/  SHFL.IDX PT, R9, R7, 0x1f, 0x1f ;  /* 0x03e01f0007097f89 */ /* 0x00106400000e0000 */
.L_x_1022:
[----:B------:R-:W-:Y:S02]  /*19a10*/  ULDC UR4, c[0x0][0xc38] ;  /* 0x00030e0000047ab9 */ /* 0x000fe40000000800 */
[----:B------:R-:W-:-:S04]  /*19a20*/  IMAD.U32 R2, RZ, RZ, UR4 ;  /* 0x00000004ff027e24 */ /* 0x000fc8000f8e00ff */
[----:B-1----:R-:W-:-:S04]  /*19a30*/  IMAD R9, R9, R2, RZ ;  /* 0x0000000209097224 */ /* 0x002fc800078e02ff */
[----:B------:R-:W-:-:S05]  /*19a40*/  IMAD.IADD R0, R0, 0x1, R9 ;  /* 0x0000000100007824 */ /* 0x000fca00078e0209 */
[----:B------:R-:W-:-:S13]  /*19a50*/  ISETP.GT.AND P6, PT, R0, R5, PT ;  /* 0x000000050000720c */ /* 0x000fda0003fc4270 */
[----:B------:R-:W-:Y:S05]  /*19a60*/  @P6 BRA `(.L_x_894) ;  /* 0x0000000000ac6947 */ /* 0x000fea0003800000 */
.L_x_897:
[----:B------:R-:W2:Y:S01]  /*19a70*/  LDL.LU R2, [R1+0xc] ;  /* 0x00000c0001027983 */ /* 0x000ea20000300800 */
[----:B------:R-:W1:Y:S01]  /*19a80*/  LDC R3, c[0x0][0xc3c] ;  /* 0x00030f00ff037b82 */ /* 0x000e620000000800 */
[----:B--2---:R-:W-:-:S05]  /*19a90*/  VIADD R2, R2, 0x1f ;  /* 0x0000001f02027836 */ /* 0x004fca0000000000 */
[----:B-1----:R-:W-:-:S13]  /*19aa0*/  ISETP.GE.AND P6, PT, R2, R3, PT ;  /* 0x000000030200720c */ /* 0x002fda0003fc6270 */
[----:B------:R-:W-:Y:S05]  /*19ab0*/  @P6 BRA `(.L_x_895) ;  /* 0x0000000400d46947 */ /* 0x000fea0003800000 */
[----:B------:R-:W1:Y:S01]  /*19ac0*/  S2R R4, SR_TID.X ;  /* 0x0000000000047919 */ /* 0x000e620000002100 */
[----:B------:R2:W-:Y:S01]  /*19ad0*/  STL [R1+0xc], R2 ;  /* 0x00000c0201007387 */ /* 0x0005e20000100800 */
[----:B-1----:R-:W-:-:S05]  /*19ae0*/  LOP3.LUT R4, R4, 0x1f, RZ, 0xc0, !PT ;  /* 0x0000001f04047812 */ /* 0x002fca00078ec0ff */
[----:B------:R-:W-:Y:S02]  /*19af0*/  IMAD.IADD R6, R2, 0x1, R4 ;  /* 0x0000000102067824 */ /* 0x000fe400078e0204 */
[----:B------:R-:W-:-:S03]  /*19b00*/  IMAD.MOV.U32 R4, RZ, RZ, RZ ;  /* 0x000000ffff047224 */ /* 0x000fc600078e00ff */
[----:B------:R-:W-:-:S13]  /*19b10*/  ISETP.GE.OR P6, PT, R6, R3, !P0 ;  /* 0x000000030600720c */ /* 0x000fda00047c6670 */
[----:B--2---:R-:W1:Y:S02]  /*19b20*/  @!P6 LDC.64 R2, c[0x0][0xc80] ;  /* 0x00032000ff02eb82 */ /* 0x004e640000000a00 */
[----:B-1----:R-:W-:-:S05]  /*19b30*/  @!P6 IMAD.WIDE R2, R6, 0x4, R2 ;  /* 0x000000040602e825 */ /* 0x002fca00078e0202 */
[----:B------:R1:W2:Y:S02]  /*19b40*/  @!P6 LDG.E R4, desc[UR40][R2.64] ;  /* 0x000000280204e981 */ /* 0x0002a4000c1e1900 */
[----:B-1----:R-:W1:Y:S02]  /*19b50*/  @!P6 LDC.64 R2, c[0x0][0xc78] ;  /* 0x00031e00ff02eb82 */ /* 0x002e640000000a00 */
[----:B-1----:R-:W-:-:S04]  /*19b60*/  @!P6 IMAD.WIDE R2, R6, 0x4, R2 ;  /* 0x000000040602e825 */ /* 0x002fc800078e0202 */
[----:B------:R-:W-:-:S06]  /*19b70*/  IMAD.MOV.U32 R6, RZ, RZ, RZ ;  /* 0x000000ffff067224 */ /* 0x000fcc00078e00ff */
[----:B------:R-:W2:Y:S01]  /*19b80*/  @!P6 LDG.E R6, desc[UR40][R2.64] ;  /* 0x000000280206e981 */ /* 0x000ea2000c1e1900 */
[----:B------:R-:W-:Y:S01]  /*19b90*/  UMOV UR4, 0xffffffff ;  /* 0xffffffff00047882 */ /* 0x000fe20000000000 */
[----:B--2---:R-:W-:Y:S02]  /*19ba0*/  IMAD R2, R6, R4, RZ ;  /* 0x0000000406027224 */ /* 0x004fe400078e02ff */
[----:B------:R-:W-:Y:S05]  /*19bb0*/  BRA.DIV UR4, `(.L_x_896) ;  /* 0x0000003604187947 */ /* 0x000fea000b800000 */
        /* <DEDUP_REMOVED lines=14> */
[----:B0-----:R-:W-:-:S05]  /*19ca0*/  IMAD.IADD R7, R2, 0x1, R3 ;  /* 0x0000000102077824 */ /* 0x001fca00078e0203 */
[----:B------:R0:W1:Y:S02]  /*19cb0*/  SHFL.IDX PT, R9, R7, 0x1f, 0x1f ;  /* 0x03e01f0007097f89 */ /* 0x00006400000e0000 */
.L_x_1030:
[----:B------:R-:W-:Y:S02]  /*19cc0*/  ULDC UR4, c[0x0][0xc38] ;  /* 0x00030e0000047ab9 */ /* 0x000fe40000000800 */
[----:B------:R-:W-:-:S04]  /*19cd0*/  IMAD.U32 R2, RZ, RZ, UR4 ;  /* 0x00000004ff027e24 */ /* 0x000fc8000f8e00ff */
[----:B-1----:R-:W-:-:S04]  /*19ce0*/  IMAD R9, R9, R2, RZ ;  /* 0x0000000209097224 */ /* 0x002fc800078e02ff */
[----:B------:R-:W-:-:S05]  /*19cf0*/  IMAD.IADD R0, R9, 0x1, R0 ;  /* 0x0000000109007824 */ /* 0x000fca00078e0200 */
[----:B------:R-:W-:-:S13]  /*19d00*/  ISETP.GT.AND P6, PT, R0, R5, PT ;  /* 0x000000050000720c */ /* 0x000fda0003fc4270 */
[----:B------:R-:W-:Y:S05]  /*19d10*/  @!P6 BRA `(.L_x_897) ;  /* 0xfffffffc0054e947 */ /* 0x000fea000383ffff */
.L_x_894:
        /* <DEDUP_REMOVED lines=9> */
.L_x_1035:
[----:B------:R-:W-:-:S13]  /*19db0*/  ISETP.NE.AND P0, PT, R3, RZ, PT ;  /* 0x000000ff0300720c */ /* 0x000fda0003f05270 */
[----:B------:R-:W-:Y:S05]  /*19dc0*/  @!P0 BRA `(.L_x_899) ;  /* 0x0000000000148947 */ /* 0x000fea0003800000 */
[----:B------:R-:W-:Y:S01]  /*19dd0*/  UMOV UR4, 0xffffffff ;  /* 0xffffffff00047882 */ /* 0x000fe20000000000 */
[----:B------:R-:W-:Y:S02]  /*19de0*/  VIADD R12, R0, 0xffffffff ;  /* 0xffffffff000c7836 */ /* 0x000fe40000000000 */
[----:B------:R-:W-:Y:S05]  /*19df0*/  BRA.DIV UR4, `(.L_x_900) ;  /* 0x0000003604bc7947 */ /* 0x000fea000b800000 */
[----:B0-----:R0:W4:Y:S02]  /*19e00*/  SHFL.IDX PT, R7, R7, R12, 0x1f ;  /* 0x00001f0c07077589 */ /* 0x00112400000e0000 */
.L_x_1038:
[----:B----4-:R-:W-:-:S07]  /*19e10*/  IMAD.MOV.U32 R8, RZ, RZ, R7 ;  /* 0x000000ffff087224 */ /* 0x010fce00078e0007 */
.L_x_899:
[----:B------:R-:W4:Y:S01]  /*19e20*/  LDL.LU R10, [R1+0xc] ;  /* 0x00000c00010a7983 */ /* 0x000f220000300800 */
[----:B0-2---:R-:W-:Y:S01]  /*19e30*/  IABS R7, R4 ;  /* 0x0000000400077213 */ /* 0x005fe20000000000 */
[----:B------:R-:W-:-:S03]  /*19e40*/  IMAD R9, R8, R2, R9 ;  /* 0x0000000208097224 */ /* 0x000fc600078e0209 */
[----:B------:R-:W0:Y:S01]  /*19e50*/  I2F.RP R2, R7 ;  /* 0x0000000700027306 */ /* 0x000e220000209400 */
[----:B------:R-:W-:Y:S01]  /*19e60*/  IMAD.IADD R5, R5, 0x1, -R9 ;  /* 0x0000000105057824 */ /* 0x000fe200078e0a09 */
[----:B------:R2:W-:Y:S02]  /*19e70*/  STL [R1], R9 ;  /* 0x0000000901007387 */ /* 0x0005e40000100800 */
[----:B--2---:R-:W-:-:S04]  /*19e80*/  IABS R9, R4 ;  /* 0x0000000400097213 */ /* 0x004fc80000000000 */
        /* <DEDUP_REMOVED lines=35> */
[----:B------:R-:W-:Y:S02]  /*1a0c0*/  IMAD R3, R2, R9, R3 ;  /* 0x0000000902037224 */ /* 0x000fe400078e0203 */
[----:B------:R-:W-:-:S03]  /*1a0d0*/  IMAD.IADD R4, R5, 0x1, -R4 ;  /* 0x0000000105047824 */ /* 0x000fc600078e0a04 */
        /* <DEDUP_REMOVED lines=14> */
[----:B-1----:R-:W-:-:S05]  /*1a1c0*/  IMAD R0, R3, 0x10000, R2 ;  /* 0x0001000003007824 */ /* 0x002fca00078e0202 */
[----:B------:R0:W-:Y:S04]  /*1a1d0*/  STL [R1+0x8], R0 ;  /* 0x0000080001007387 */ /* 0x0001e80000100800 */
[----:B------:R0:W-:Y:S04]  /*1a1e0*/  STL [R1+0xc], R10 ;  /* 0x00000c0a01007387 */ /* 0x0001e80000100800 */
[----:B------:R0:W-:Y:S01]  /*1a1f0*/  STL [R1+0x4], R4 ;  /* 0x0000040401007387 */ /* 0x0001e20000100800 */
[----:B------:R-:W-:Y:S05]  /*1a200*/  BRA `(.L_x_901) ;  /* 0x0000000000287947 */ /* 0x000fea0003800000 */
.L_x_895:
[----:B------:R-:W-:Y:S01]  /*1a210*/  UMOV UR4, URZ ;  /* 0x0000003f00047c82 */ /* 0x000fe20008000000 */
[----:B------:R-:W-:Y:S01]  /*1a220*/  ULDC UR6, c[0x0][0xc3c] ;  /* 0x00030f0000067ab9 */ /* 0x000fe20000000800 */
[----:B------:R-:W-:Y:S01]  /*1a230*/  UMOV UR5, URZ ;  /* 0x0000003f00057c82 */ /* 0x000fe20008000000 */
[----:B------:R-:W-:Y:S01]  /*1a240*/  IMAD.U32 R3, RZ, RZ, UR4 ;  /* 0x00000004ff037e24 */ /* 0x000fe2000f8e00ff */
[----:B------:R1:W-:Y:S01]  /*1a250*/  STL [R1], R5 ;  /* 0x0000000501007387 */ /* 0x0003e20000100800 */
[----:B------:R-:W-:Y:S02]  /*1a260*/  IMAD.U32 R0, RZ, RZ, UR6 ;  /* 0x00000006ff007e24 */ /* 0x000fe4000f8e00ff */
[----:B------:R-:W-:Y:S01]  /*1a270*/  IMAD.U32 R2, RZ, RZ, UR5 ;  /* 0x00000005ff027e24 */ /* 0x000fe2000f8e00ff */
[----:B------:R1:W-:Y:S04]  /*1a280*/  STL [R1+0x4], R3 ;  /* 0x0000040301007387 */ /* 0x0003e80000100800 */
[----:B------:R1:W-:Y:S04]  /*1a290*/  STL [R1+0xc], R0 ;  /* 0x00000c0001007387 */ /* 0x0003e80000100800 */
[----:B------:R1:W-:Y:S02]  /*1a2a0*/  STL [R1+0x8], R2 ;  /* 0x0000080201007387 */ /* 0x0003e40000100800 */
.L_x_901:
        /* <DEDUP_REMOVED lines=16> */
.L_x_892:
[----:B------:R-:W4:Y:S01]  /*1a3b0*/  LDL R0, [R1+0xc] ;  /* 0x00000c0001007983 */ /* 0x000f220000100800 */
[----:B------:R-:W-:Y:S02]  /*1a3c0*/  ULDC UR4, c[0x0][0xc3c] ;  /* 0x00030f0000047ab9 */ /* 0x000fe40000000800 */
[----:B----4-:R-:W-:-:S13]  /*1a3d0*/  ISETP.GE.AND P0, PT, R0, UR4, PT ;  /* 0x0000000400007c0c */ /* 0x010fda000bf06270 */
[----:B------:R-:W-:Y:S05]  /*1a3e0*/  @!P0 BRA `(.L_x_902) ;  /* 0xffffff9400488947 */ /* 0x000fea000383ffff */
[----:B------:R-:W-:Y:S05]  /*1a3f0*/  BSYNC B8 ;  /* 0x0000000000087941 */ /* 0x000fea0003800000 */
.L_x_760:
[----:B-1----:R-:W4:Y:S01]  /*1a400*/  LDL.LU R0, [R1+0x54] ;  /* 0x0000540001007983 */ /* 0x002f220000300800 */
[----:B------:R-:W-:Y:S01]  /*1a410*/  BSSY B0, `(.L_x_903) ;  /* 0x000000b000007945 */ /* 0x000fe20003800000 */
[----:B--23--:R-:W1:Y:S01]  /*1a420*/  S2R R5, SR_CgaCtaId ;  /* 0x0000000000057919 */ /* 0x00ce620000008800 */
[----:B----4-:R-:W-:-:S05]  /*1a430*/  VIADD R0, R0, 0x1 ;  /* 0x0000000100007836 */ /* 0x010fca0000000000 */
[----:B0-----:R-:W-:-:S04]  /*1a440*/  LEA.HI R2, R0, R0, RZ, 0x1 ;  /* 0x0000000000027211 */ /* 0x001fc800078f08ff */
[----:B------:R-:W-:-:S05]  /*1a450*/  LOP3.LUT R3, R2, 0xfffffffe, RZ, 0xc0, !PT ;  /* 0xfffffffe02037812 */ /* 0x000fca00078ec0ff */
[----:B------:R-:W-:Y:S01]  /*1a460*/  IMAD.IADD R3, R0, 0x1, -R3 ;  /* 0x0000000100037824 */ /* 0x000fe200078e0a03 */
[----:B------:R-:W-:-:S04]  /*1a470*/  MOV R0, 0x400 ;  /* 0x0000040000007802 */ /* 0x000fc80000000f00 */
[----:B-1----:R-:W-:Y:S02]  /*1a480*/  LEA R0, R5, R0, 0x18 ;  /* 0x0000000005007211 */ /* 0x002fe400078ec0ff */
[----:B------:R-:W-:-:S04]  /*1a490*/  SHF.L.U32 R3, R3, 0x1f, RZ ;  /* 0x0000001f03037819 */ /* 0x000fc800000006ff */
[----:B------:R-:W0:Y:S02]  /*1a4a0*/  SYNCS.PHASECHK.TRANS64.TRYWAIT P0, [R0+URZ+0x22820], R3 ;  /* 0x02282003000075a7 */ /* 0x000e24000800017f */
[----:B0-----:R-:W-:Y:S05]  /*1a4b0*/  @!P0 BRA `(.L_x_904) ;  /* 0x0000003000348947 */ /* 0x001fea0003800000 */
.L_x_1039:
[----:B------:R-:W-:Y:S05]  /*1a4c0*/  BSYNC B0 ;  /* 0x0000000000007941 */ /* 0x000fea0003800000 */
.L_x_903:
[----:B------:R-:W-:-:S03]  /*1a4d0*/  UMOV UR4, 0xffffffff ;  /* 0xffffffff00047882 */ /* 0x000fc60000000000 */
[----:B------:R-:W-:Y:S05]  /*1a4e0*/  BRA.DIV UR4, `(.L_x_905) ;  /* 0x00000032043c7947 */ /* 0x000fea000b800000 */
[----:B------:R-:W1:Y:S02]  /*1a4f0*/  S2R R2, SR_TID.X ;  /* 0x0000000000027919 */ /* 0x000e640000002100 */
[----:B-1----:R-:W-:-:S04]  /*1a500*/  SHF.R.U32.HI R2, RZ, 0x5, R2 ;  /* 0x00000005ff027819 */ /* 0x002fc80000011602 */
[----:B------:R-:W-:-:S05]  /*1a510*/  LOP3.LUT R2, R2, 0x3, RZ, 0xc0, !PT ;  /* 0x0000000302027812 */ /* 0x000fca00078ec0ff */
[----:B------:R1:W2:Y:S02]  /*1a520*/  SHFL.IDX PT, R14, R2, RZ, 0x1f ;  /* 0x00001fff020e7589 */ /* 0x0002a400000e0000 */
.L_x_1042:
[----:B--2---:R-:W-:-:S13]  /*1a530*/  ISETP.NE.AND P0, PT, R14, RZ, PT ;  /* 0x000000ff0e00720c */ /* 0x004fda0003f05270 */
[----:B------:R-:W-:Y:S05]  /*1a540*/  @P0 BRA `(.L_x_606) ;  /* 0x00000000008c0947 */ /* 0x000fea0003800000 */
[----:B------:R-:W-:-:S03]  /*1a550*/  UMOV UR4, 0xffffffff ;  /* 0xffffffff00047882 */ /* 0x000fc60000000000 */
[----:B------:R-:W-:Y:S05]  /*1a560*/  BRA.DIV UR4, `(.L_x_906) ;  /* 0x0000003204507947 */ /* 0x000fea000b800000 */
[----:B------:R-:W-:-:S13]  /*1a570*/  ELECT P6, URZ, PT ;  /* 0x00000000003f782f */ /* 0x000fda00038c0000 */
.L_x_1045:
[----:B------:R-:W-:Y:S05]  /*1a580*/  @!P6 BRA `(.L_x_606) ;  /* 0x00000000007ce947 */ /* 0x000fea0003800000 */
[----:B------:R-:W-:-:S06]  /*1a590*/  ULOP3.LUT UR4, UR36, 0x2, URZ, 0xfc, !UPT ;  /* 0x0000000224047892 */ /* 0x000fcc000f8efc3f */
[----:B-1----:R-:W-:-:S05]  /*1a5a0*/  IMAD.U32 R2, RZ, RZ, UR4 ;  /* 0x00000004ff027e24 */ /* 0x002fca000f8e00ff */
[----:B------:R-:W-:-:S13]  /*1a5b0*/  ISETP.NE.AND P2, PT, R2, 0x3, PT ;  /* 0x000000030200780c */ /* 0x000fda0003f45270 */
[----:B------:R-:W-:Y:S05]  /*1a5c0*/  @!P2 BRA `(.L_x_907) ;  /* 0x000000000004a947 */ /* 0x000fea0003800000 */
[----:B------:R-:W-:Y:S01]  /*1a5d0*/  BPT.TRAP 0x1 ;  /* 0x000000040000795c */ /* 0x000fe20000300000 */
.L_x_907:
        /* <DEDUP_REMOVED lines=13> */
.L_x_1046:
[----:B------:R-:W1:Y:S02]  /*1a6b0*/  SYNCS.PHASECHK.TRANS64.TRYWAIT P0, [R7+URZ], R2 ;  /* 0x00000002070075a7 */ /* 0x000e64000800017f */
[----:B-1----:R-:W-:Y:S05]  /*1a6c0*/  @!P0 BRA `(.L_x_909) ;  /* 0x00000030002c8947 */ /* 0x002fea0003800000 */
.L_x_1047:
[----:B------:R-:W-:Y:S05]  /*1a6d0*/  @!P2 BRA `(.L_x_910) ;  /* 0x000000000004a947 */ /* 0x000fea0003800000 */
[----:B------:R-:W-:Y:S01]  /*1a6e0*/  BPT.TRAP 0x1 ;  /* 0x000000040000795c */ /* 0x000fe20000300000 */
.L_x_910:
[----:B------:R-:W-:-:S04]  /*1a6f0*/  VIADD R0, R0, 0x22860 ;  /* 0x0002286000007836 */ /* 0x000fc80000000000 */
[----:B------:R-:W-:-:S04]  /*1a700*/  IMAD R4, R19, 0x8, R0 ;  /* 0x0000000813047824 */ /* 0x000fc800078e0200 */
[----:B------:R-:W2:Y:S02]  /*1a710*/  SYNCS.PHASECHK.TRANS64.TRYWAIT P0, [R4+URZ], R5 ;  /* 0x00000005040075a7 */ /* 0x000ea4000800017f */
[----:B--2---:R-:W-:Y:S05]  /*1a720*/  @!P0 BRA `(.L_x_911) ;  /* 0x0000003000288947 */ /* 0x004fea0003800000 */
.L_x_1048:
[----:B------:R-:W-:-:S07]  /*1a730*/  IMAD R3, R3, 0x8, R0 ;  /* 0x0000000803037824 */ /* 0x000fce00078e0200 */
.L_x_912:
[----:B---3--:R3:W4:Y:S02]  /*1a740*/  SYNCS.PHASECHK.TRANS64.TRYWAIT P0, [R3+URZ], R2 ;  /* 0x00000002030075a7 */ /* 0x008724000800017f */
[----:B----4-:R-:W-:Y:S05]  /*1a750*/  @!P0 NANOSLEEP.SYNCS 0x989680 ;  /* 0x009896800000895d */ /* 0x010fea0003900000 */
[----:B------:R-:W4:Y:S02]  /*1a760*/  @!P0 SYNCS.PHASECHK.TRANS64 P0, [R3+URZ], R2 ;  /* 0x00000002030085a7 */ /* 0x000f24000800007f */
[----:B----4-:R-:W-:Y:S05]  /*1a770*/  @!P0 BRA `(.L_x_912) ;  /* 0xfffffffc00f08947 */ /* 0x010fea000383ffff */
.L_x_606:
[----:B------:R-:W-:Y:S05]  /*1a780*/  BSYNC B9 ;  /* 0x0000000000097941 */ /* 0x000fea0003800000 */
.L_x_603:
[----:B------:R-:W-:Y:S05]  /*1a790*/  EXIT ;  /* 0x000000000000794d */ /* 0x000fea0003800000 */
.L_x_626:
[----:B0-----:R0:W1:Y:S02]  /*1a7a0*/  SYNCS.PHASECHK.TRANS64.TRYWAIT P6, [R95+URZ+0x22890], R106 ;  /* 0x0228906a5f0075a7 */ /* 0x00106400080c017f */
[----:B-1----:R-:W-:Y:S05]  /*1a7b0*/  @!P6 NANOSLEEP.SYNCS 0x989680 ;  /* 0x009896800000e95d */ /* 0x002fea0003900000 */
[----:B------:R-:W1:Y:S02]  /*1a7c0*/  @!P6 SYNCS.PHASECHK.TRANS64 P6, [R95+URZ+0x22890], R106 ;  /* 0x0228906a5f00e5a7 */ /* 0x000e6400080c007f */
[----:B-1----:R-:W-:Y:S05]  /*1a7d0*/  @!P6 BRA `(.L_x_626) ;  /* 0xfffffffc00f0e947 */ /* 0x002fea000383ffff */
[----:B------:R-:W-:Y:S05]  /*1a7e0*/  BRA `(.L_x_913) ;  /* 0xfffffe8800847947 */ /* 0x000fea000383ffff */
.L_x_644:
[----:B0-----:R0:W1:Y:S02]  /*1a7f0*/  SYNCS.PHASECHK.TRANS64.TRYWAIT P5, [R95+URZ+0x22890], R106 ;  /* 0x0228906a5f0075a7 */ /* 0x00106400080a017f */
[----:B-1----:R-:W-:Y:S05]  /*1a800*/  @!P5 NANOSLEEP.SYNCS 0x989680 ;  /* 0x009896800000d95d */ /* 0x002fea0003900000 */
[----:B------:R-:W1:Y:S02]  /*1a810*/  @!P5 SYNCS.PHASECHK.TRANS64 P5, [R95+URZ+0x22890], R106 ;  /* 0x0228906a5f00d5a7 */ /* 0x000e6400080a007f */
[----:B-1----:R-:W-:Y:S05]  /*1a820*/  @!P5 BRA `(.L_x_644) ;  /* 0xfffffffc00f0d947 */ /* 0x002fea000383ffff */
[----:B------:R-:W-:Y:S05]  /*1a830*/  BRA `(.L_x_914) ;  /* 0xfffffe9c00247947 */ /* 0x000fea000383ffff */
.L_x_653:
[----:B0-----:R0:W1:Y:S02]  /*1a840*/  SYNCS.PHASECHK.TRANS64.TRYWAIT P4, [R95+URZ+0x22890], R106 ;  /* 0x0228906a5f0075a7 */ /* 0x001064000808017f */
[----:B-1----:R-:W-:Y:S05]  /*1a850*/  @!P4 NANOSLEEP.SYNCS 0x989680 ;  /* 0x009896800000c95d */ /* 0x002fea0003900000 */
[----:B------:R-:W1:Y:S02]  /*1a860*/  @!P4 SYNCS.PHASECHK.TRANS64 P4, [R95+URZ+0x22890], R106 ;  /* 0x0228906a5f00c5a7 */ /* 0x000e64000808007f */
[----:B-1----:R-:W-:Y:S05]  /*1a870*/  @!P4 BRA `(.L_x_653) ;  /* 0xfffffffc00f0c947 */ /* 0x002fea000383ffff */
[----:B------:R-:W-:Y:S05]  /*1a880*/  BRA `(.L_x_915) ;  /* 0xfffffeac00587947 */ /* 0x000fea000383ffff */
.L_x_659:
[----:B--2---:R2:W3:Y:S02]  /*1a890*/  SYNCS.PHASECHK.TRANS64.TRYWAIT P3, [R95+URZ+0x228b0], R106 ;  /* 0x0228b06a5f0075a7 */ /* 0x0044e4000806017f */
[----:B---3--:R-:W-:Y:S05]  /*1a8a0*/  @!P3 NANOSLEEP.SYNCS 0x989680 ;  /* 0x009896800000b95d */ /* 0x008fea0003900000 */
[----:B------:R-:W3:Y:S02]  /*1a8b0*/  @!P3 SYNCS.PHASECHK.TRANS64 P3, [R95+URZ+0x228b0], R106 ;  /* 0x0228b06a5f00b5a7 */ /* 0x000ee4000806007f */
[----:B---3--:R-:W-:Y:S05]  /*1a8c0*/  @!P3 BRA `(.L_x_659) ;  /* 0xfffffffc00f0b947 */ /* 0x008fea000383ffff */
[----:B------:R-:W-:Y:S05]  /*1a8d0*/  BRA `(.L_x_916) ;  /* 0xfffffeac00ec7947 */ /* 0x000fea000383ffff */
.L_x_669:
[----:B------:R-:W-:Y:S01]  /*1a8e0*/  BSSY B0, `(.L_x_917) ;  /* 0x0000007000007945 */ /* 0x000fe20003800000 */
[----:B------:R-:W-:Y:S02]  /*1a8f0*/  IMAD.MOV.U32 R12, RZ, RZ, RZ ;  /* 0x000000ffff0c7224 */ /* 0x000fe400078e00ff */
[----:B------:R-:W-:Y:S02]  /*1a900*/  IMAD.MOV.U32 R11, RZ, RZ, 0x1f ;  /* 0x0000001fff0b7424 */ /* 0x000fe400078e00ff */
[----:B------:R-:W-:-:S07]  /*1a910*/  IMAD.MOV.U32 R15, RZ, RZ, -0x1 ;  /* 0xffffffffff0f7424 */ /* 0x000fce00078e00ff */
[----:B-----5:R-:W-:Y:S05]  /*1a920*/  WARPSYNC.COLLECTIVE R15, `(.L_x_918) ;  /* 0x000000000f087348 */ /* 0x020fea0003c00000 */
[----:B------:R0:W1:Y:S02]  /*1a930*/  SHFL.IDX P6, R14, R13, R12, R11 ;  /* 0x0000000c0d0e7389 */ /* 0x00006400000c000b */
[----:B01---5:R-:W-:Y:S01]  /*1a940*/  ENDCOLLECTIVE ;  /* 0x000000000000791b */ /* 0x023fe20003800000 */
.L_x_918:
[----:B------:R-:W-:Y:S05]  /*1a950*/  BSYNC B0 ;  /* 0x0000000000007941 */ /* 0x000fea0003800000 */
.L_x_917:
[----:B------:R-:W-:Y:S05]  /*1a960*/  BRA `(.L_x_919) ;  /* 0xfffffebc002c7947 */ /* 0x000fea000383ffff */
.L_x_681:
[----:B------:R-:W-:Y:S01]  /*1a970*/  BSSY B1, `(.L_x_920) ;  /* 0x0000008000017945 */ /* 0x000fe20003800000 */
[----:B0-----:R-:W-:Y:S02]  /*1a980*/  IMAD.MOV.U32 R13, RZ, RZ, R25 ;  /* 0x000000ffff0d7224 */ /* 0x001fe400078e0019 */
[----:B------:R-:W-:Y:S02]  /*1a990*/  IMAD.MOV.U32 R12, RZ, RZ, RZ ;  /* 0x000000ffff0c7224 */ /* 0x000fe400078e00ff */
[----:B------:R-:W-:Y:S02]  /*1a9a0*/  IMAD.MOV.U32 R11, RZ, RZ, 0x1c1f ;  /* 0x00001c1fff0b7424 */ /* 0x000fe400078e00ff */
[----:B------:R-:W-:-:S07]  /*1a9b0*/  IMAD.MOV.U32 R15, RZ, RZ, -0x1 ;  /* 0xffffffffff0f7424 */ /* 0x000fce00078e00ff */
[----:B------:R-:W-:Y:S05]  /*1a9c0*/  WARPSYNC.COLLECTIVE R15, `(.L_x_921) ;  /* 0x000000000f087348 */ /* 0x000fea0003c00000 */
[----:B------:R0:W1:Y:S02]  /*1a9d0*/  SHFL.IDX P6, R14, R13, R12, R11 ;  /* 0x0000000c0d0e7389 */ /* 0x00006400000c000b */
[----:B01----:R-:W-:Y:S01]  /*1a9e0*/  ENDCOLLECTIVE ;  /* 0x000000000000791b */ /* 0x003fe20003800000 */
.L_x_921:
[----:B------:R-:W-:Y:S05]  /*1a9f0*/  BSYNC B1 ;  /* 0x0000000000017941 */ /* 0x000fea0003800000 */
.L_x_920:
[----:B------:R-:W-:Y:S02]  /*1aa00*/  IMAD.MOV.U32 R13, RZ, RZ, R24 ;  /* 0x000000ffff0d7224 */ /* 0x000fe400078e0018 */
[----:B------:R-:W-:Y:S02]  /*1aa10*/  IMAD.MOV.U32 R12, RZ, RZ, RZ ;  /* 0x000000ffff0c7224 */ /* 0x000fe400078e00ff */
[----:B------:R-:W-:Y:S02]  /*1aa20*/  IMAD.MOV.U32 R11, RZ, RZ, 0x1c1f ;  /* 0x00001c1fff0b7424 */ /* 0x000fe400078e00ff */
[----:B------:R-:W-:Y:S02]  /*1aa30*/  IMAD.MOV.U32 R15, RZ, RZ, -0x1 ;  /* 0xffffffffff0f7424 */ /* 0x000fe400078e00ff */
[----:B------:R-:W-:-:S07]  /*1aa40*/  IMAD.MOV.U32 R3, RZ, RZ, R14 ;  /* 0x000000ffff037224 */ /* 0x000fce00078e000e */
[----:B------:R-:W-:Y:S05]  /*1aa50*/  WARPSYNC.COLLECTIVE R15, `(.L_x_922) ;  /* 0x000000000f087348 */ /* 0x000fea0003c00000 */
[----:B------:R0:W1:Y:S02]  /*1aa60*/  SHFL.IDX P6, R14, R13, R12, R11 ;  /* 0x0000000c0d0e7389 */ /* 0x00006400000c000b */
[----:B01----:R-:W-:Y:S01]  /*1aa70*/  ENDCOLLECTIVE ;  /* 0x000000000000791b */ /* 0x003fe20003800000 */
.L_x_922:
[----:B------:R-:W-:Y:S02]  /*1aa80*/  IMAD.MOV.U32 R13, RZ, RZ, R27 ;  /* 0x000000ffff0d7224 */ /* 0x000fe400078e001b */
[----:B------:R-:W-:-:S07]  /*1aa90*/  IMAD.MOV.U32 R0, RZ, RZ, R14 ;  /* 0x000000ffff007224 */ /* 0x000fce00078e000e */
[----:B------:R-:W-:Y:S05]  /*1aaa0*/  WARPSYNC.COLLECTIVE R15, `(.L_x_923) ;  /* 0x000000000f087348 */ /* 0x000fea0003c00000 */
[----:B------:R0:W1:Y:S02]  /*1aab0*/  SHFL.IDX P6, R14, R13, R12, R11 ;  /* 0x0000000c0d0e7389 */ /* 0x00006400000c000b */
[----:B01----:R-:W-:Y:S01]  /*1aac0*/  ENDCOLLECTIVE ;  /* 0x000000000000791b */ /* 0x003fe20003800000 */
.L_x_923:
[----:B------:R-:W-:Y:S02]  /*1aad0*/  IMAD.MOV.U32 R13, RZ, RZ, R26 ;  /* 0x000000ffff0d7224 */ /* 0x000fe400078e001a */
[----:B------:R-:W-:-:S07]  /*1aae0*/  IMAD.MOV.U32 R5, RZ, RZ, R14 ;  /* 0x000000ffff057224 */ /* 0x000fce00078e000e */
[----:B------:R-:W-:Y:S05]  /*1aaf0*/  WARPSYNC.COLLECTIVE R15, `(.L_x_924) ;  /* 0x000000000f087348 */ /* 0x000fea0003c00000 */
[----:B------:R0:W1:Y:S02]  /*1ab00*/  SHFL.IDX P6, R14, R13, R12, R11 ;  /* 0x0000000c0d0e7389 */ /* 0x00006400000c000b */
[----:B01----:R-:W-:Y:S01]  /*1ab10*/  ENDCOLLECTIVE ;  /* 0x000000000000791b */ /* 0x003fe20003800000 */
.L_x_924:
[----:B------:R-:W-:Y:S05]  /*1ab20*/  BRA `(.L_x_925) ;  /* 0xfffffec000447947 */ /* 0x000fea000383ffff */
.L_x_685:
[----:B0-----:R0:W1:Y:S02]  /*1ab30*/  SYNCS.PHASECHK.TRANS64.TRYWAIT P0, [R19+URZ+0x22800], R26 ;  /* 0x0228001a130075a7 */ /* 0x001064000800017f */
[----:B-1----:R-:W-:Y:S05]  /*1ab40*/  @!P0 NANOSLEEP.SYNCS 0x989680 ;  /* 0x009896800000895d */ /* 0x002fea0003900000 */
[----:B------:R-:W1:Y:S02]  /*1ab50*/  @!P0 SYNCS.PHASECHK.TRANS64 P0, [R19+URZ+0x22800], R26 ;  /* 0x0228001a130085a7 */ /* 0x000e64000800007f */
[----:B-1----:R-:W-:Y:S05]  /*1ab60*/  @!P0 BRA `(.L_x_685) ;  /* 0xfffffffc00f08947 */ /* 0x002fea000383ffff */
[----:B------:R-:W-:Y:S05]  /*1ab70*/  BRA `(.L_x_926) ;  /* 0xfffffec400587947 */ /* 0x000fea000383ffff */
.L_x_693:
        /* <DEDUP_REMOVED lines=8> */
.L_x_928:
[----:B------:R-:W-:Y:S05]  /*1ac00*/  BSYNC B1 ;  /* 0x0000000000017941 */ /* 0x000fea0003800000 */
.L_x_927:
        /* <DEDUP_REMOVED lines=8> */
.L_x_929:
[----:B------:R-:W-:Y:S02]  /*1ac90*/  IMAD.MOV.U32 R13, RZ, RZ, R27 ;  /* 0x000000ffff0d7224 */ /* 0x000fe400078e001b */
[----:B------:R-:W-:-:S07]  /*1aca0*/  IMAD.MOV.U32 R3, RZ, RZ, R14 ;  /* 0x000000ffff037224 */ /* 0x000fce00078e000e */
[----:B------:R-:W-:Y:S05]  /*1acb0*/  WARPSYNC.COLLECTIVE R15, `(.L_x_930) ;  /* 0x000000000f087348 */ /* 0x000fea0003c00000 */
[----:B------:R0:W1:Y:S02]  /*1acc0*/  SHFL.IDX P6, R14, R13, R12, R11 ;  /* 0x0000000c0d0e7389 */ /* 0x00006400000c000b */
[----:B01----:R-:W-:Y:S01]  /*1acd0*/  ENDCOLLECTIVE ;  /* 0x000000000000791b */ /* 0x003fe20003800000 */
.L_x_930:
[----:B------:R-:W-:Y:S02]  /*1ace0*/  IMAD.MOV.U32 R13, RZ, RZ, R26 ;  /* 0x000000ffff0d7224 */ /* 0x000fe400078e001a */
[----:B------:R-:W-:-:S07]  /*1acf0*/  IMAD.MOV.U32 R20, RZ, RZ, R14 ;  /* 0x000000ffff147224 */ /* 0x000fce00078e000e */
[----:B------:R-:W-:Y:S05]  /*1ad00*/  WARPSYNC.COLLECTIVE R15, `(.L_x_931) ;  /* 0x000000000f087348 */ /* 0x000fea0003c00000 */
[----:B------:R0:W1:Y:S02]  /*1ad10*/  SHFL.IDX P6, R14, R13, R12, R11 ;  /* 0x0000000c0d0e7389 */ /* 0x00006400000c000b */
[----:B01----:R-:W-:Y:S01]  /*1ad20*/  ENDCOLLECTIVE ;  /* 0x000000000000791b */ /* 0x003fe20003800000 */
.L_x_931:
[----:B------:R-:W-:Y:S05]  /*1ad30*/  BRA `(.L_x_932) ;  /* 0xfffffecc00c47947 */ /* 0x000fea000383ffff */
.L_x_697:
[----:B0-----:R0:W1:Y:S02]  /*1ad40*/  SYNCS.PHASECHK.TRANS64.TRYWAIT P1, [R19+URZ+0x22800], R24 ;  /* 0x02280018130075a7 */ /* 0x001064000802017f */
[----:B-1----:R-:W-:Y:S05]  /*1ad50*/  @!P1 NANOSLEEP.SYNCS 0x989680 ;  /* 0x009896800000995d */ /* 0x002fea0003900000 */
[----:B------:R-:W1:Y:S02]  /*1ad60*/  @!P1 SYNCS.PHASECHK.TRANS64 P1, [R19+URZ+0x22800], R24 ;  /* 0x02280018130095a7 */ /* 0x000e64000802007f */
[----:B-1----:R-:W-:Y:S05]  /*1ad70*/  @!P1 BRA `(.L_x_697) ;  /* 0xfffffffc00f09947 */ /* 0x002fea000383ffff */
[----:B------:R-:W-:Y:S05]  /*1ad80*/  BRA `(.L_x_933) ;  /* 0xfffffed000a07947 */ /* 0x000fea000383ffff */
.L_x_703:
[----:B-1----:R1:W2:Y:S02]  /*1ad90*/  SYNCS.PHASECHK.TRANS64.TRYWAIT P1, [R13+URZ+0x22830], R72 ;  /* 0x022830480d0075a7 */ /* 0x0022a4000802017f */
[----:B--2---:R-:W-:Y:S05]  /*1ada0*/  @!P1 NANOSLEEP.SYNCS 0x989680 ;  /* 0x009896800000995d */ /* 0x004fea0003900000 */
[----:B------:R-:W2:Y:S02]  /*1adb0*/  @!P1 SYNCS.PHASECHK.TRANS64 P1, [R13+URZ+0x22830], R72 ;  /* 0x022830480d0095a7 */ /* 0x000ea4000802007f */
[----:B--2---:R-:W-:Y:S05]  /*1adc0*/  @!P1 BRA `(.L_x_703) ;  /* 0xfffffffc00f09947 */ /* 0x004fea000383ffff */
[----:B------:R-:W-:Y:S05]  /*1add0*/  BRA `(.L_x_702) ;  /* 0xfffffedc00cc7947 */ /* 0x000fea000383ffff */
.L_x_708:
[----:B-1----:R1:W2:Y:S02]  /*1ade0*/  SYNCS.PHASECHK.TRANS64.TRYWAIT P2, [R13+URZ+0x22850], R72 ;  /* 0x022850480d0075a7 */ /* 0x0022a4000804017f */
[----:B--2---:R-:W-:Y:S05]  /*1adf0*/  @!P2 NANOSLEEP.SYNCS 0x989680 ;  /* 0x009896800000a95d */ /* 0x004fea0003900000 */
[----:B------:R-:W2:Y:S02]  /*1ae00*/  @!P2 SYNCS.PHASECHK.TRANS64 P2, [R13+URZ+0x22850], R72 ;  /* 0x022850480d00a5a7 */ /* 0x000ea4000804007f */
[----:B--2---:R-:W-:Y:S05]  /*1ae10*/  @!P2 BRA `(.L_x_708) ;  /* 0xfffffffc00f0a947 */ /* 0x004fea000383ffff */
[----:B------:R-:W-:Y:S05]  /*1ae20*/  BRA `(.L_x_707) ;  /* 0xfffffef800ec7947 */ /* 0x000fea000383ffff */
.L_x_713:
[----:B-1----:R1:W2:Y:S02]  /*1ae30*/  SYNCS.PHASECHK.TRANS64.TRYWAIT P3, [R14+URZ+0x22830], R15 ;  /* 0x0228300f0e0075a7 */ /* 0x0022a4000806017f */
[----:B--2---:R-:W-:Y:S05]  /*1ae40*/  @!P3 NANOSLEEP.SYNCS 0x989680 ;  /* 0x009896800000b95d */ /* 0x004fea0003900000 */
[----:B------:R-:W2:Y:S02]  /*1ae50*/  @!P3 SYNCS.PHASECHK.TRANS64 P3, [R14+URZ+0x22830], R15 ;  /* 0x0228300f0e00b5a7 */ /* 0x000ea4000806007f */
[----:B--2---:R-:W-:Y:S05]  /*1ae60*/  @!P3 BRA `(.L_x_713) ;  /* 0xfffffffc00f0b947 */ /* 0x004fea000383ffff */
[----:B------:R-:W-:Y:S05]  /*1ae70*/  BRA `(.L_x_712) ;  /* 0xffffff0000287947 */ /* 0x000fea000383ffff */
.L_x_718:
[----:B-1----:R1:W2:Y:S02]  /*1ae80*/  SYNCS.PHASECHK.TRANS64.TRYWAIT P3, [R14+URZ+0x22850], R15 ;  /* 0x0228500f0e0075a7 */ /* 0x0022a4000806017f */
[----:B--2---:R-:W-:Y:S05]  /*1ae90*/  @!P3 NANOSLEEP.SYNCS 0x989680 ;  /* 0x009896800000b95d */ /* 0x004fea0003900000 */
[----:B------:R-:W2:Y:S02]  /*1aea0*/  @!P3 SYNCS.PHASECHK.TRANS64 P3, [R14+URZ+0x22850], R15 ;  /* 0x0228500f0e00b5a7 */ /* 0x000ea4000806007f */
[----:B--2---:R-:W-:Y:S05]  /*1aeb0*/  @!P3 BRA `(.L_x_718) ;  /* 0xfffffffc00f0b947 */ /* 0x004fea000383ffff */
[----:B------:R-:W-:Y:S05]  /*1aec0*/  BRA `(.L_x_717) ;  /* 0xffffff2000047947 */ /* 0x000fea000383ffff */
.L_x_724:
[----:B------:R-:W-:Y:S02]  /*1aed0*/  IMAD.MOV.U32 R13, RZ, RZ, R21 ;  /* 0x000000ffff0d7224 */ /* 0x000fe400078e0015 */
[----:B------:R-:W-:Y:S02]  /*1aee0*/  IMAD.MOV.U32 R12, RZ, RZ, RZ ;  /* 0x000000ffff0c7224 */ /* 0x000fe400078e00ff */
[----:B------:R-:W-:Y:S02]  /*1aef0*/  IMAD.MOV.U32 R11, RZ, RZ, 0x181f ;  /* 0x0000181fff0b7424 */ /* 0x000fe400078e00ff */
[----:B------:R-:W-:-:S07]  /*1af00*/  IMAD.MOV.U32 R15, RZ, RZ, -0x1 ;  /* 0xffffffffff0f7424 */ /* 0x000fce00078e00ff */
[----:B-----5:R-:W-:Y:S05]  /*1af10*/  WARPSYNC.COLLECTIVE R15, `(.L_x_934) ;  /* 0x000000000f087348 */ /* 0x020fea0003c00000 */
[----:B------:R0:W1:Y:S02]  /*1af20*/  SHFL.IDX P6, R14, R13, R12, R11 ;  /* 0x0000000c0d0e7389 */ /* 0x00006400000c000b */
[----:B01---5:R-:W-:Y:S01]  /*1af30*/  ENDCOLLECTIVE ;  /* 0x000000000000791b */ /* 0x023fe20003800000 */
.L_x_934:
[----:B------:R-:W-:Y:S02]  /*1af40*/  IMAD.MOV.U32 R13, RZ, RZ, R3 ;  /* 0x000000ffff0d7224 */ /* 0x000fe400078e0003 */
[----:B------:R-:W-:-:S07]  /*1af50*/  IMAD.MOV.U32 R20, RZ, RZ, R14 ;  /* 0x000000ffff147224 */ /* 0x000fce00078e000e */
[----:B------:R-:W-:Y:S05]  /*1af60*/  WARPSYNC.COLLECTIVE R15, `(.L_x_935) ;  /* 0x000000000f087348 */ /* 0x000fea0003c00000 */
[----:B------:R0:W1:Y:S02]  /*1af70*/  SHFL.IDX P6, R14, R13, R12, R11 ;  /* 0x0000000c0d0e7389 */ /* 0x00006400000c000b */
[----:B01----:R-:W-:Y:S01]  /*1af80*/  ENDCOLLECTIVE ;  /* 0x000000000000791b */ /* 0x003fe20003800000 */
.L_x_935:
[----:B------:R-:W-:Y:S05]  /*1af90*/  BRA `(.L_x_936) ;  /* 0xffffff4800107947 */ /* 0x000fea000383ffff */
.L_x_727:
[----:B------:R-:W-:Y:S01]  /*1afa0*/  BSSY B1, `(.L_x_937) ;  /* 0x0000008000017945 */ /* 0x000fe20003800000 */
[----:B------:R-:W-:Y:S02]  /*1afb0*/  IMAD.MOV.U32 R13, RZ, RZ, R21 ;  /* 0x000000ffff0d7224 */ /* 0x000fe400078e0015 */
[----:B------:R-:W-:Y:S02]  /*1afc0*/  IMAD.MOV.U32 R12, RZ, RZ, 0x1 ;  /* 0x00000001ff0c7424 */ /* 0x000fe400078e00ff */
[----:B------:R-:W-:Y:S02]  /*1afd0*/  IMAD.MOV.U32 R11, RZ, RZ, 0x181f ;  /* 0x0000181fff0b7424 */ /* 0x000fe400078e00ff */
[----:B------:R-:W-:-:S07]  /*1afe0*/  IMAD.MOV.U32 R15, RZ, RZ, -0x1 ;  /* 0xffffffffff0f7424 */ /* 0x000fce00078e00ff */
[----:B012---:R-:W-:Y:S05]  /*1aff0*/  WARPSYNC.COLLECTIVE R15, `(.L_x_938) ;  /* 0x000000000f087348 */ /* 0x007fea0003c00000 */
[----:B--2---:R2:W3:Y:S02]  /*1b000*/  SHFL.IDX P6, R14, R13, R12, R11 ;  /* 0x0000000c0d0e7389 */ /* 0x0044e400000c000b */
[----:B0123--:R-:W-:Y:S01]  /*1b010*/  ENDCOLLECTIVE ;  /* 0x000000000000791b */ /* 0x00ffe20003800000 */
.L_x_938:
[----:B------:R-:W-:Y:S05]  /*1b020*/  BSYNC B1 ;  /* 0x0000000000017941 */ /* 0x000fea0003800000 */
.L_x_937:
[----:B------:R-:W-:Y:S02]  /*1b030*/  IMAD.MOV.U32 R13, RZ, RZ, R3 ;  /* 0x000000ffff0d7224 */ /* 0x000fe400078e0003 */
[----:B------:R-:W-:Y:S02]  /*1b040*/  IMAD.MOV.U32 R12, RZ, RZ, 0x1 ;  /* 0x00000001ff0c7424 */ /* 0x000fe400078e00ff */
[----:B------:R-:W-:Y:S02]  /*1b050*/  IMAD.MOV.U32 R11, RZ, RZ, 0x181f ;  /* 0x0000181fff0b7424 */ /* 0x000fe400078e00ff */
[----:B------:R-:W-:Y:S02]  /*1b060*/  IMAD.MOV.U32 R15, RZ, RZ, -0x1 ;  /* 0xffffffffff0f7424 */ /* 0x000fe400078e00ff */
[----:B------:R-:W-:-:S07]  /*1b070*/  IMAD.MOV.U32 R20, RZ, RZ, R14 ;  /* 0x000000ffff147224 */ /* 0x000fce00078e000e */
[----:B------:R-:W-:Y:S05]  /*1b080*/  WARPSYNC.COLLECTIVE R15, `(.L_x_939) ;  /* 0x000000000f087348 */ /* 0x000fea0003c00000 */
[----:B------:R0:W1:Y:S02]  /*1b090*/  SHFL.IDX P6, R14, R13, R12, R11 ;  /* 0x0000000c0d0e7389 */ /* 0x00006400000c000b */
[----:B01----:R-:W-:Y:S01]  /*1b0a0*/  ENDCOLLECTIVE ;  /* 0x000000000000791b */ /* 0x003fe20003800000 */
.L_x_939:
[----:B------:R-:W-:Y:S05]  /*1b0b0*/  BRA `(.L_x_940) ;  /* 0xffffff48004c7947 */ /* 0x000fea000383ffff */
.L_x_730:
[----:B------:R-:W-:Y:S01]  /*1b0c0*/  BSSY B1, `(.L_x_941) ;  /* 0x0000008000017945 */ /* 0x000fe20003800000 */
[----:B------:R-:W-:Y:S02]  /*1b0d0*/  IMAD.MOV.U32 R13, RZ, RZ, R21 ;  /* 0x000000ffff0d7224 */ /* 0x000fe400078e0015 */
[----:B------:R-:W-:Y:S02]  /*1b0e0*/  IMAD.MOV.U32 R12, RZ, RZ, 0x2 ;  /* 0x00000002ff0c7424 */ /* 0x000fe400078e00ff */
[----:B----4-:R-:W-:Y:S02]  /*1b0f0*/  IMAD.MOV.U32 R11, RZ, RZ, 0x181f ;  /* 0x0000181fff0b7424 */ /* 0x010fe400078e00ff */
[----:B------:R-:W-:-:S07]  /*1b100*/  IMAD.MOV.U32 R15, RZ, RZ, -0x1 ;  /* 0xffffffffff0f7424 */ /* 0x000fce00078e00ff */
[----:B0123--:R-:W-:Y:S05]  /*1b110*/  WARPSYNC.COLLECTIVE R15, `(.L_x_942) ;  /* 0x000000000f087348 */ /* 0x00ffea0003c00000 */
[----:B--2---:R2:W4:Y:S02]  /*1b120*/  SHFL.IDX P6, R14, R13, R12, R11 ;  /* 0x0000000c0d0e7389 */ /* 0x00452400000c000b */
[----:B01234-:R-:W-:Y:S01]  /*1b130*/  ENDCOLLECTIVE ;  /* 0x000000000000791b */ /* 0x01ffe20003800000 */
.L_x_942:
[----:B------:R-:W-:Y:S05]  /*1b140*/  BSYNC B1 ;  /* 0x0000000000017941 */ /* 0x000fea0003800000 */
.L_x_941:
        /* <DEDUP_REMOVED lines=8> */
.L_x_943:
[----:B------:R-:W-:Y:S05]  /*1b1d0*/  BRA `(.L_x_944) ;  /* 0xffffff4800787947 */ /* 0x000fea000383ffff */
.L_x_733:
[----:B------:R-:W-:Y:S01]  /*1b1e0*/  BSSY B1, `(.L_x_945) ;  /* 0x0000008000017945 */ /* 0x000fe20003800000 */
[----:B------:R-:W-:Y:S02]  /*1b1f0*/  IMAD.MOV.U32 R13, RZ, RZ, R21 ;  /* 0x000000ffff0d7224 */ /* 0x000fe400078e0015 */
[----:B------:R-:W-:Y:S02]  /*1b200*/  IMAD.MOV.U32 R12, RZ, RZ, 0x3 ;  /* 0x00000003ff0c7424 */ /* 0x000fe400078e00ff */
[----:B0-----:R-:W-:Y:S02]  /*1b210*/  IMAD.MOV.U32 R11, RZ, RZ, 0x181f ;  /* 0x0000181fff0b7424 */ /* 0x001fe400078e00ff */
[----:B------:R-:W-:-:S07]  /*1b220*/  IMAD.MOV.U32 R15, RZ, RZ, -0x1 ;  /* 0xffffffffff0f7424 */ /* 0x000fce00078e00ff */
[----:B-1234-:R-:W-:Y:S05]  /*1b230*/  WARPSYNC.COLLECTIVE R15, `(.L_x_946) ;  /* 0x000000000f087348 */ /* 0x01efea0003c00000 */
[----:B--2---:R0:W2:Y:S02]  /*1b240*/  SHFL.IDX P6, R14, R13, R12, R11 ;  /* 0x0000000c0d0e7389 */ /* 0x0040a400000c000b */
[----:B01234-:R-:W-:Y:S01]  /*1b250*/  ENDCOLLECTIVE ;  /* 0x000000000000791b */ /* 0x01ffe20003800000 */
.L_x_946:
[----:B------:R-:W-:Y:S05]  /*1b260*/  BSYNC B1 ;  /* 0x0000000000017941 */ /* 0x000fea0003800000 */
.L_x_945:
        /* <DEDUP_REMOVED lines=8> */
.L_x_947:
[----:B------:R-:W-:Y:S05]  /*1b2f0*/  BRA `(.L_x_948) ;  /* 0xffffff4800a47947 */ /* 0x000fea000383ffff */
.L_x_735:
[----:B------:R-:W-:Y:S02]  /*1b300*/  IMAD.MOV.U32 R13, RZ, RZ, R8 ;  /* 0x000000ffff0d7224 */ /* 0x000fe400078e0008 */
[----:B------:R-:W-:Y:S02]  /*1b310*/  IMAD.MOV.U32 R12, RZ, RZ, RZ ;  /* 0x000000ffff0c7224 */ /* 0x000fe400078e00ff */
[----:B------:R-:W-:Y:S02]  /*1b320*/  IMAD.MOV.U32 R11, RZ, RZ, 0x1c1f ;  /* 0x00001c1fff0b7424 */ /* 0x000fe400078e00ff */
[----:B------:R-:W-:-:S07]  /*1b330*/  IMAD.MOV.U32 R15, RZ, RZ, -0x1 ;  /* 0xffffffffff0f7424 */ /* 0x000fce00078e00ff */
[----:B------:R-:W-:Y:S05]  /*1b340*/  WARPSYNC.COLLECTIVE R15, `(.L_x_949) ;  /* 0x000000000f087348 */ /* 0x000fea0003c00000 */
[----:B------:R0:W1:Y:S02]  /*1b350*/  SHFL.IDX P6, R14, R13, R12, R11 ;  /* 0x0000000c0d0e7389 */ /* 0x00006400000c000b */
[----:B01----:R-:W-:Y:S01]  /*1b360*/  ENDCOLLECTIVE ;  /* 0x000000000000791b */ /* 0x003fe20003800000 */
.L_x_949:
[----:B------:R-:W-:Y:S02]  /*1b370*/  IMAD.MOV.U32 R13, RZ, RZ, R3 ;  /* 0x000000ffff0d7224 */ /* 0x000fe400078e0003 */
[----:B------:R-:W-:-:S07]  /*1b380*/  IMAD.MOV.U32 R9, RZ, RZ, R14 ;  /* 0x000000ffff097224 */ /* 0x000fce00078e000e */
[----:B------:R-:W-:Y:S05]  /*1b390*/  WARPSYNC.COLLECTIVE R15, `(.L_x_950) ;  /* 0x000000000f087348 */ /* 0x000fea0003c00000 */
[----:B------:R0:W1:Y:S02]  /*1b3a0*/  SHFL.IDX P6, R14, R13, R12, R11 ;  /* 0x0000000c0d0e7389 */ /* 0x00006400000c000b */
[----:B01----:R-:W-:Y:S01]  /*1b3b0*/  ENDCOLLECTIVE ;  /* 0x000000000000791b */ /* 0x003fe20003800000 */
.L_x_950:
[----:B------:R-:W-:Y:S01]  /*1b3c0*/  IMAD.MOV.U32 R11, RZ, RZ, R14 ;  /* 0x000000ffff0b7224 */ /* 0x000fe200078e000e */
[----:B------:R-:W-:Y:S06]  /*1b3d0*/  BRA `(.L_x_951) ;  /* 0xffffff4c00887947 */ /* 0x000fec000383ffff */
.L_x_738:
[----:B------:R-:W-:Y:S01]  /*1b3e0*/  BSSY B1, `(.L_x_952) ;  /* 0x0000008000017945 */ /* 0x000fe20003800000 */
[----:B---3--:R-:W-:Y:S02]  /*1b3f0*/  IMAD.MOV.U32 R13, RZ, RZ, R8 ;  /* 0x000000ffff0d7224 */ /* 0x008fe400078e0008 */
[----:B------:R-:W-:Y:S02]  /*1b400*/  IMAD.MOV.U32 R12, RZ, RZ, 0x1 ;  /* 0x00000001ff0c7424 */ /* 0x000fe400078e00ff */
[----:B--2---:R-:W-:Y:S02]  /*1b410*/  IMAD.MOV.U32 R11, RZ, RZ, 0x1c1f ;  /* 0x00001c1fff0b7424 */ /* 0x004fe400078e00ff */
[----:B------:R-:W-:-:S07]  /*1b420*/  IMAD.MOV.U32 R15, RZ, RZ, -0x1 ;  /* 0xffffffffff0f7424 */ /* 0x000fce00078e00ff */
[----:B01----:R-:W-:Y:S05]  /*1b430*/  WARPSYNC.COLLECTIVE R15, `(.L_x_953) ;  /* 0x000000000f087348 */ /* 0x003fea0003c00000 */
[----:B------:R2:W3:Y:S02]  /*1b440*/  SHFL.IDX P6, R14, R13, R12, R11 ;  /* 0x0000000c0d0e7389 */ /* 0x0004e400000c000b */
[----:B0123--:R-:W-:Y:S01]  /*1b450*/  ENDCOLLECTIVE ;  /* 0x000000000000791b */ /* 0x00ffe20003800000 */
.L_x_953:
[----:B------:R-:W-:Y:S05]  /*1b460*/  BSYNC B1 ;  /* 0x0000000000017941 */ /* 0x000fea0003800000 */
.L_x_952:
        /* <DEDUP_REMOVED lines=8> */
.L_x_954:
[----:B------:R-:W-:Y:S05]  /*1b4f0*/  BRA `(.L_x_955) ;  /* 0xffffff58007c7947 */ /* 0x000fea000383ffff */
.L_x_742:
[----:B------:R-:W-:Y:S02]  /*1b500*/  IMAD.MOV.U32 R13, RZ, RZ, R4 ;  /* 0x000000ffff0d7224 */ /* 0x000fe400078e0004 */
[----:B------:R-:W-:Y:S02]  /*1b510*/  IMAD.MOV.U32 R12, RZ, RZ, RZ ;  /* 0x000000ffff0c7224 */ /* 0x000fe400078e00ff */
[----:B------:R-:W-:Y:S02]  /*1b520*/  IMAD.MOV.U32 R11, RZ, RZ, 0x181f ;  /* 0x0000181fff0b7424 */ /* 0x000fe400078e00ff */
[----:B------:R-:W-:-:S07]  /*1b530*/  IMAD.MOV.U32 R15, RZ, RZ, -0x1 ;  /* 0xffffffffff0f7424 */ /* 0x000fce00078e00ff */
[----:B-12---:R-:W-:Y:S05]  /*1b540*/  WARPSYNC.COLLECTIVE R15, `(.L_x_956) ;  /* 0x000000000f087348 */ /* 0x006fea0003c00000 */
[----:B------:R0:W3:Y:S02]  /*1b550*/  SHFL.IDX P6, R14, R13, R12, R11 ;  /* 0x0000000c0d0e7389 */ /* 0x0000e400000c000b */
[----:B0123--:R-:W-:Y:S01]  /*1b560*/  ENDCOLLECTIVE ;  /* 0x000000000000791b */ /* 0x00ffe20003800000 */
.L_x_956:
[----:B------:R-:W-:Y:S02]  /*1b570*/  IMAD.MOV.U32 R13, RZ, RZ, R3 ;  /* 0x000000ffff0d7224 */ /* 0x000fe400078e0003 */
[----:B------:R-:W-:-:S07]  /*1b580*/  IMAD.MOV.U32 R0, RZ, RZ, R14 ;  /* 0x000000ffff007224 */ /* 0x000fce00078e000e */
[----:B------:R-:W-:Y:S05]  /*1b590*/  WARPSYNC.COLLECTIVE R15, `(.L_x_957) ;  /* 0x000000000f087348 */ /* 0x000fea0003c00000 */
[----:B------:R0:W1:Y:S02]  /*1b5a0*/  SHFL.IDX P6, R14, R13, R12, R11 ;  /* 0x0000000c0d0e7389 */ /* 0x00006400000c000b */
[----:B01----:R-:W-:Y:S01]  /*1b5b0*/  ENDCOLLECTIVE ;  /* 0x000000000000791b */ /* 0x003fe20003800000 */
.L_x_957:
[----:B------:R-:W-:Y:S05]  /*1b5c0*/  BRA `(.L_x_958) ;  /* 0xffffff6c008c7947 */ /* 0x000fea000383ffff */
.L_x_745:
[----:B------:R-:W-:Y:S01]  /*1b5d0*/  BSSY B1, `(.L_x_959) ;  /* 0x0000008000017945 */ /* 0x000fe20003800000 */
[----:B---3--:R-:W-:Y:S02]  /*1b5e0*/  IMAD.MOV.U32 R13, RZ, RZ, R4 ;  /* 0x000000ffff0d7224 */ /* 0x008fe400078e0004 */
[----:B------:R-:W-:Y:S02]  /*1b5f0*/  IMAD.MOV.U32 R12, RZ, RZ, 0x1 ;  /* 0x00000001ff0c7424 */ /* 0x000fe400078e00ff */
[----:B------:R-:W-:Y:S02]  /*1b600*/  IMAD.MOV.U32 R11, RZ, RZ, 0x181f ;  /* 0x0000181fff0b7424 */ /* 0x000fe400078e00ff */
[----:B------:R-:W-:-:S07]  /*1b610*/  IMAD.MOV.U32 R15, RZ, RZ, -0x1 ;  /* 0xffffffffff0f7424 */ /* 0x000fce00078e00ff */
[----:B012-4-:R-:W-:Y:S05]  /*1b620*/  WARPSYNC.COLLECTIVE R15, `(.L_x_960) ;  /* 0x000000000f087348 */ /* 0x017fea0003c00000 */
[----:B----4-:R3:W4:Y:S02]  /*1b630*/  SHFL.IDX P6, R14, R13, R12, R11 ;  /* 0x0000000c0d0e7389 */ /* 0x01072400000c000b */
[----:B01234-:R-:W-:Y:S01]  /*1b640*/  ENDCOLLECTIVE ;  /* 0x000000000000791b */ /* 0x01ffe20003800000 */
.L_x_960:
[----:B------:R-:W-:Y:S05]  /*1b650*/  BSYNC B1 ;  /* 0x0000000000017941 */ /* 0x000fea0003800000 */
.L_x_959:
        /* <DEDUP_REMOVED lines=8> */
.L_x_961:
[----:B------:R-:W-:Y:S05]  /*1b6e0*/  BRA `(.L_x_962) ;  /* 0xffffff6c00bc7947 */ /* 0x000fea000383ffff */
.L_x_748:
[----:B------:R-:W-:Y:S01]  /*1b6f0*/  BSSY B1, `(.L_x_963) ;  /* 0x0000008000017945 */ /* 0x000fe20003800000 */
[----:B0-----:R-:W-:Y:S02]  /*1b700*/  IMAD.MOV.U32 R13, RZ, RZ, R4 ;  /* 0x000000ffff0d7224 */ /* 0x001fe400078e0004 */
[----:B------:R-:W-:Y:S02]  /*1b710*/  IMAD.MOV.U32 R12, RZ, RZ, 0x2 ;  /* 0x00000002ff0c7424 */ /* 0x000fe400078e00ff */
[----:B------:R-:W-:Y:S02]  /*1b720*/  IMAD.MOV.U32 R11, RZ, RZ, 0x181f ;  /* 0x0000181fff0b7424 */ /* 0x000fe400078e00ff */
[----:B------:R-:W-:-:S07]  /*1b730*/  IMAD.MOV.U32 R15, RZ, RZ, -0x1 ;  /* 0xffffffffff0f7424 */ /* 0x000fce00078e00ff */
[----:B-1234-:R-:W-:Y:S05]  /*1b740*/  WARPSYNC.COLLECTIVE R15, `(.L_x_964) ;  /* 0x000000000f087348 */ /* 0x01efea0003c00000 */
[----:B----4-:R0:W4:Y:S02]  /*1b750*/  SHFL.IDX P6, R14, R13, R12, R11 ;  /* 0x0000000c0d0e7389 */ /* 0x01012400000c000b */
[----:B01234-:R-:W-:Y:S01]  /*1b760*/  ENDCOLLECTIVE ;  /* 0x000000000000791b */ /* 0x01ffe20003800000 */
.L_x_964:
[----:B------:R-:W-:Y:S05]  /*1b770*/  BSYNC B1 ;  /* 0x0000000000017941 */ /* 0x000fea0003800000 */
.L_x_963:
        /* <DEDUP_REMOVED lines=8> */
.L_x_965:
[----:B------:R-:W-:Y:S05]  /*1b800*/  BRA `(.L_x_966) ;  /* 0xffffff6c00e87947 */ /* 0x000fea000383ffff */
.L_x_751:
[----:B------:R-:W-:Y:S01]  /*1b810*/  BSSY B1, `(.L_x_967) ;  /* 0x0000008000017945 */ /* 0x000fe20003800000 */
[----:B0-----:R-:W-:Y:S02]  /*1b820*/  IMAD.MOV.U32 R13, RZ, RZ, R4 ;  /* 0x000000ffff0d7224 */ /* 0x001fe400078e0004 */
[----:B------:R-:W-:Y:S02]  /*1b830*/  IMAD.MOV.U32 R12, RZ, RZ, 0x3 ;  /* 0x00000003ff0c7424 */ /* 0x000fe400078e00ff */
[----:B------:R-:W-:Y:S02]  /*1b840*/  IMAD.MOV.U32 R11, RZ, RZ, 0x181f ;  /* 0x0000181fff0b7424 */ /* 0x000fe400078e00ff */
[----:B------:R-:W-:-:S07]  /*1b850*/  IMAD.MOV.U32 R15, RZ, RZ, -0x1 ;  /* 0xffffffffff0f7424 */ /* 0x000fce00078e00ff */
[----:B-1234-:R-:W-:Y:S05]  /*1b860*/  WARPSYNC.COLLECTIVE R15, `(.L_x_968) ;  /* 0x000000000f087348 */ /* 0x01efea0003c00000 */
[----:B------:R0:W0:Y:S02]  /*1b870*/  SHFL.IDX P6, R14, R13, R12, R11 ;  /* 0x0000000c0d0e7389 */ /* 0x00002400000c000b */
[----:B01234-:R-:W-:Y:S01]  /*1b880*/  ENDCOLLECTIVE ;  /* 0x000000000000791b */ /* 0x01ffe20003800000 */
.L_x_968:
[----:B------:R-:W-:Y:S05]  /*1b890*/  BSYNC B1 ;  /* 0x0000000000017941 */ /* 0x000fea0003800000 */
.L_x_967:
        /* <DEDUP_REMOVED lines=8> */
.L_x_969:
[----:B------:R-:W-:Y:S05]  /*1b920*/  BRA `(.L_x_970) ;  /* 0xffffff7000147947 */ /* 0x000fea000383ffff */
.L_x_768:
[----:B------:R-:W1:Y:S01]  /*1b930*/  S2R R5, SR_TID.X ;  /* 0x0000000000057919 */ /* 0x000e620000002100 */
[----:B------:R-:W-:Y:S01]  /*1b940*/  BSSY B1, `(.L_x_971) ;  /* 0x000000a000017945 */ /* 0x000fe20003800000 */
[----:B0-----:R-:W-:Y:S02]  /*1b950*/  IMAD.MOV.U32 R12, RZ, RZ, RZ ;  /* 0x000000ffff0c7224 */ /* 0x001fe400078e00ff */
[----:B------:R-:W-:Y:S02]  /*1b960*/  IMAD.MOV.U32 R11, RZ, RZ, 0x1f ;  /* 0x0000001fff0b7424 */ /* 0x000fe400078e00ff */
[----:B------:R-:W-:Y:S01]  /*1b970*/  IMAD.MOV.U32 R15, RZ, RZ, -0x1 ;  /* 0xffffffffff0f7424 */ /* 0x000fe200078e00ff */
[----:B-1----:R-:W-:-:S04]  /*1b980*/  SHF.R.U32.HI R5, RZ, 0x5, R5 ;  /* 0x00000005ff057819 */ /* 0x002fc80000011605 */
[----:B------:R-:W-:-:S05]  /*1b990*/  LOP3.LUT R5, R5, 0x3, RZ, 0xc0, !PT ;  /* 0x0000000305057812 */ /* 0x000fca00078ec0ff */
[----:B------:R-:W-:-:S07]  /*1b9a0*/  IMAD.MOV.U32 R13, RZ, RZ, R5 ;  /* 0x000000ffff0d7224 */ /* 0x000fce00078e0005 */
[----:B------:R-:W-:Y:S05]  /*1b9b0*/  WARPSYNC.COLLECTIVE R15, `(.L_x_972) ;  /* 0x000000000f087348 */ /* 0x000fea0003c00000 */
[----:B------:R0:W1:Y:S02]  /*1b9c0*/  SHFL.IDX P6, R14, R13, R12, R11 ;  /* 0x0000000c0d0e7389 */ /* 0x00006400000c000b */
[----:B01----:R-:W-:Y:S01]  /*1b9d0*/  ENDCOLLECTIVE ;  /* 0x000000000000791b */ /* 0x003fe20003800000 */
.L_x_972:
[----:B------:R-:W-:Y:S05]  /*1b9e0*/  BSYNC B1 ;  /* 0x0000000000017941 */ /* 0x000fea0003800000 */
.L_x_971:
[----:B------:R-:W-:Y:S05]  /*1b9f0*/  BRA `(.L_x_973) ;  /* 0xffffff8800387947 */ /* 0x000fea000383ffff */
.L_x_770:
[----:B------:R-:W-:Y:S01]  /*1ba00*/  BSSY B1, `(.L_x_974) ;  /* 0x0000006000017945 */ /* 0x000fe20003800000 */
[----:B------:R-:W-:-:S07]  /*1ba10*/  IMAD.MOV.U32 R15, RZ, RZ, -0x1 ;  /* 0xffffffffff0f7424 */ /* 0x000fce00078e00ff */
[----:B0-----:R-:W-:Y:S05]  /*1ba20*/  WARPSYNC.COLLECTIVE R15, `(.L_x_975) ;  /* 0x000000000f0c7348 */ /* 0x001fea0003c00000 */
[----:B------:R-:W-:Y:S02]  /*1ba30*/  ELECT P6, UR62, PT ;  /* 0x00000000003e782f */ /* 0x000fe400038c0000 */
[----:B------:R-:W-:Y:S01]  /*1ba40*/  MOV R14, UR62 ;  /* 0x0000003e000e7c02 */ /* 0x000fe20008000f00 */
[----:B0-----:R-:W-:Y:S10]  /*1ba50*/  ENDCOLLECTIVE ;  /* 0x000000000000791b */ /* 0x001ff40003800000 */
.L_x_975:
[----:B------:R-:W-:Y:S05]  /*1ba60*/  BSYNC B1 ;  /* 0x0000000000017941 */ /* 0x000fea0003800000 */
.L_x_974:
[----:B------:R-:W-:Y:S05]  /*1ba70*/  BRA `(.L_x_769) ;  /* 0xffffff8800307947 */ /* 0x000fea000383ffff */
.L_x_772:
[----:B0-----:R0:W1:Y:S02]  /*1ba80*/  SYNCS.PHASECHK.TRANS64.TRYWAIT P0, [R18+URZ+0x22820], R4 ;  /* 0x02282004120075a7 */ /* 0x001064000800017f */
[----:B-1----:R-:W-:Y:S05]  /*1ba90*/  @!P0 NANOSLEEP.SYNCS 0x989680 ;  /* 0x009896800000895d */ /* 0x002fea0003900000 */
[----:B------:R-:W1:Y:S02]  /*1baa0*/  @!P0 SYNCS.PHASECHK.TRANS64 P0, [R18+URZ+0x22820], R4 ;  /* 0x02282004120085a7 */ /* 0x000e64000800007f */
[----:B-1----:R-:W-:Y:S05]  /*1bab0*/  @!P0 BRA `(.L_x_772) ;  /* 0xfffffffc00f08947 */ /* 0x002fea000383ffff */
[----:B------:R-:W-:Y:S05]  /*1bac0*/  BRA `(.L_x_976) ;  /* 0xffffff8800407947 */ /* 0x000fea000383ffff */
.L_x_776:
[----:B0-----:R0:W1:Y:S02]  /*1bad0*/  SYNCS.PHASECHK.TRANS64.TRYWAIT P0, [R4+URZ+0x228a0], R9 ;  /* 0x0228a009040075a7 */ /* 0x001064000800017f */
[----:B-1----:R-:W-:Y:S05]  /*1bae0*/  @!P0 NANOSLEEP.SYNCS 0x989680 ;  /* 0x009896800000895d */ /* 0x002fea0003900000 */
[----:B------:R-:W1:Y:S02]  /*1baf0*/  @!P0 SYNCS.PHASECHK.TRANS64 P0, [R4+URZ+0x228a0], R9 ;  /* 0x0228a009040085a7 */ /* 0x000e64000800007f */
[----:B-1----:R-:W-:Y:S05]  /*1bb00*/  @!P0 BRA `(.L_x_776) ;  /* 0xfffffffc00f08947 */ /* 0x002fea000383ffff */
[----:B------:R-:W-:Y:S05]  /*1bb10*/  BRA `(.L_x_977) ;  /* 0xffffff8800607947 */ /* 0x000fea000383ffff */
.L_x_781:
[----:B-1----:R1:W2:Y:S02]  /*1bb20*/  SYNCS.PHASECHK.TRANS64.TRYWAIT P0, [R4+URZ+0x228c0], R9 ;  /* 0x0228c009040075a7 */ /* 0x0022a4000800017f */
[----:B--2---:R-:W-:Y:S05]  /*1bb30*/  @!P0 NANOSLEEP.SYNCS 0x989680 ;  /* 0x009896800000895d */ /* 0x004fea0003900000 */
[----:B------:R-:W2:Y:S02]  /*1bb40*/  @!P0 SYNCS.PHASECHK.TRANS64 P0, [R4+URZ+0x228c0], R9 ;  /* 0x0228c009040085a7 */ /* 0x000ea4000800007f */
[----:B--2---:R-:W-:Y:S05]  /*1bb50*/  @!P0 BRA `(.L_x_781) ;  /* 0xfffffffc00f08947 */ /* 0x004fea000383ffff */
[----:B------:R-:W-:Y:S05]  /*1bb60*/  BRA `(.L_x_978) ;  /* 0xffffff8800e07947 */ /* 0x000fea000383ffff */
.L_x_791:
[----:B0-----:R0:W1:Y:S02]  /*1bb70*/  SYNCS.PHASECHK.TRANS64.TRYWAIT P2, [R5+URZ+0x228a0], R6 ;  /* 0x0228a006050075a7 */ /* 0x001064000804017f */
[----:B-1----:R-:W-:Y:S05]  /*1bb80*/  @!P2 NANOSLEEP.SYNCS 0x989680 ;  /* 0x009896800000a95d */ /* 0x002fea0003900000 */
[----:B------:R-:W1:Y:S02]  /*1bb90*/  @!P2 SYNCS.PHASECHK.TRANS64 P2, [R5+URZ+0x228a0], R6 ;  /* 0x0228a0060500a5a7 */ /* 0x000e64000804007f */
[----:B-1----:R-:W-:Y:S05]  /*1bba0*/  @!P2 BRA `(.L_x_791) ;  /* 0xfffffffc00f0a947 */ /* 0x002fea000383ffff */
[----:B------:R-:W-:Y:S05]  /*1bbb0*/  BRA `(.L_x_979) ;  /* 0xffffff9000707947 */ /* 0x000fea000383ffff */
.L_x_796:
[----:B-1----:R1:W2:Y:S02]  /*1bbc0*/  SYNCS.PHASECHK.TRANS64.TRYWAIT P2, [R5+URZ+0x228c0], R6 ;  /* 0x0228c006050075a7 */ /* 0x0022a4000804017f */
[----:B--2---:R-:W-:Y:S05]  /*1bbd0*/  @!P2 NANOSLEEP.SYNCS 0x989680 ;  /* 0x009896800000a95d */ /* 0x004fea0003900000 */
[----:B------:R-:W2:Y:S02]  /*1bbe0*/  @!P2 SYNCS.PHASECHK.TRANS64 P2, [R5+URZ+0x228c0], R6 ;  /* 0x0228c0060500a5a7 */ /* 0x000ea4000804007f */
[----:B--2---:R-:W-:Y:S05]  /*1bbf0*/  @!P2 BRA `(.L_x_796) ;  /* 0xfffffffc00f0a947 */ /* 0x004fea000383ffff */
[----:B------:R-:W-:Y:S05]  /*1bc00*/  BRA `(.L_x_980) ;  /* 0xffffff9000ec7947 */ /* 0x000fea000383ffff */
.L_x_814:
        /* <DEDUP_REMOVED lines=11> */
.L_x_982:
[----:B------:R-:W-:Y:S05]  /*1bcc0*/  BSYNC B0 ;  /* 0x0000000000007941 */ /* 0x000fea0003800000 */
.L_x_981:
[----:B------:R-:W-:Y:S05]  /*1bcd0*/  BRA `(.L_x_983) ;  /* 0xffffffa0006c7947 */ /* 0x000fea000383ffff */
.L_x_816:
[----:B------:R-:W-:Y:S01]  /*1bce0*/  BSSY B0, `(.L_x_984) ;  /* 0x0000006000007945 */ /* 0x000fe20003800000 */
[----:B------:R-:W-:-:S07]  /*1bcf0*/  IMAD.MOV.U32 R15, RZ, RZ, -0x1 ;  /* 0xffffffffff0f7424 */ /* 0x000fce00078e00ff */
[----:B0-----:R-:W-:Y:S05]  /*1bd00*/  WARPSYNC.COLLECTIVE R15, `(.L_x_985) ;  /* 0x000000000f0c7348 */ /* 0x001fea0003c00000 */
[----:B------:R-:W-:Y:S02]  /*1bd10*/  ELECT P6, UR62, PT ;  /* 0x00000000003e782f */ /* 0x000fe400038c0000 */
[----:B------:R-:W-:Y:S01]  /*1bd20*/  MOV R14, UR62 ;  /* 0x0000003e000e7c02 */ /* 0x000fe20008000f00 */
[----:B0-----:R-:W-:Y:S10]  /*1bd30*/  ENDCOLLECTIVE ;  /* 0x000000000000791b */ /* 0x001ff40003800000 */
.L_x_985:
[----:B------:R-:W-:Y:S05]  /*1bd40*/  BSYNC B0 ;  /* 0x0000000000007941 */ /* 0x000fea0003800000 */
.L_x_984:
[----:B------:R-:W-:Y:S05]  /*1bd50*/  BRA `(.L_x_986) ;  /* 0xffffffa000787947 */ /* 0x000fea000383ffff */
.L_x_818:
[----:B0-----:R0:W1:Y:S02]  /*1bd60*/  SYNCS.PHASECHK.TRANS64.TRYWAIT P0, [R0+URZ+0x22840], R2 ;  /* 0x02284002000075a7 */ /* 0x001064000800017f */
[----:B-1----:R-:W-:Y:S05]  /*1bd70*/  @!P0 NANOSLEEP.SYNCS 0x989680 ;  /* 0x009896800000895d */ /* 0x002fea0003900000 */
[----:B------:R-:W1:Y:S02]  /*1bd80*/  @!P0 SYNCS.PHASECHK.TRANS64 P0, [R0+URZ+0x22840], R2 ;  /* 0x02284002000085a7 */ /* 0x000e64000800007f */
[----:B-1----:R-:W-:Y:S05]  /*1bd90*/  @!P0 BRA `(.L_x_818) ;  /* 0xfffffffc00f08947 */ /* 0x002fea000383ffff */
[----:B------:R-:W-:Y:S05]  /*1bda0*/  BRA `(.L_x_987) ;  /* 0xffffffa000d87947 */ /* 0x000fea000383ffff */
.L_x_822:
        /* <DEDUP_REMOVED lines=15> */
.L_x_988:
[----:B------:R-:W-:Y:S02]  /*1bea0*/  IMAD.MOV.U32 R13, RZ, RZ, R4 ;  /* 0x000000ffff0d7224 */ /* 0x000fe400078e0004 */
[----:B------:R-:W-:-:S07]  /*1beb0*/  IMAD.MOV.U32 R6, RZ, RZ, R14 ;  /* 0x000000ffff067224 */ /* 0x000fce00078e000e */
[----:B------:R-:W-:Y:S05]  /*1bec0*/  WARPSYNC.COLLECTIVE R15, `(.L_x_989) ;  /* 0x000000000f087348 */ /* 0x000fea0003c00000 */
[----:B------:R0:W1:Y:S02]  /*1bed0*/  SHFL.IDX P6, R14, R13, R12, R11 ;  /* 0x0000000c0d0e7389 */ /* 0x00006400000c000b */
[----:B01----:R-:W-:Y:S01]  /*1bee0*/  ENDCOLLECTIVE ;  /* 0x000000000000791b */ /* 0x003fe20003800000 */
.L_x_989:
[----:B------:R-:W-:Y:S02]  /*1bef0*/  IMAD.MOV.U32 R13, RZ, RZ, R3 ;  /* 0x000000ffff0d7224 */ /* 0x000fe400078e0003 */
[----:B------:R-:W-:Y:S02]  /*1bf00*/  IMAD.MOV.U32 R12, RZ, RZ, 0x1 ;  /* 0x00000001ff0c7424 */ /* 0x000fe400078e00ff */
[----:B------:R-:W-:-:S07]  /*1bf10*/  IMAD.MOV.U32 R7, RZ, RZ, R14 ;  /* 0x000000ffff077224 */ /* 0x000fce00078e000e */
[----:B------:R-:W-:Y:S05]  /*1bf20*/  WARPSYNC.COLLECTIVE R15, `(.L_x_990) ;  /* 0x000000000f087348 */ /* 0x000fea0003c00000 */
[----:B------:R0:W1:Y:S02]  /*1bf30*/  SHFL.IDX P6, R14, R13, R12, R11 ;  /* 0x0000000c0d0e7389 */ /* 0x00006400000c000b */
[----:B01----:R-:W-:Y:S01]  /*1bf40*/  ENDCOLLECTIVE ;  /* 0x000000000000791b */ /* 0x003fe20003800000 */
.L_x_990:
        /* <DEDUP_REMOVED lines=15> */
.L_x_991:
[----:B------:R-:W-:Y:S02]  /*1c040*/  IMAD.MOV.U32 R13, RZ, RZ, R3 ;  /* 0x000000ffff0d7224 */ /* 0x000fe400078e0003 */
[----:B------:R-:W-:Y:S02]  /*1c050*/  IMAD.MOV.U32 R12, RZ, RZ, 0x2 ;  /* 0x00000002ff0c7424 */ /* 0x000fe400078e00ff */
[----:B------:R-:W-:-:S07]  /*1c060*/  IMAD.MOV.U32 R5, RZ, RZ, R14 ;  /* 0x000000ffff057224 */ /* 0x000fce00078e000e */
[----:B------:R-:W-:Y:S05]  /*1c070*/  WARPSYNC.COLLECTIVE R15, `(.L_x_992) ;  /* 0x000000000f087348 */ /* 0x000fea0003c00000 */
[----:B------:R0:W1:Y:S02]  /*1c080*/  SHFL.IDX P6, R14, R13, R12, R11 ;  /* 0x0000000c0d0e7389 */ /* 0x00006400000c000b */
[----:B01----:R-:W-:Y:S01]  /*1c090*/  ENDCOLLECTIVE ;  /* 0x000000000000791b */ /* 0x003fe20003800000 */
.L_x_992:
        /* <DEDUP_REMOVED lines=15> */
.L_x_993:
[----:B------:R-:W-:Y:S02]  /*1c190*/  IMAD.MOV.U32 R13, RZ, RZ, R3 ;  /* 0x000000ffff0d7224 */ /* 0x000fe400078e0003 */
[----:B------:R-:W-:Y:S02]  /*1c1a0*/  IMAD.MOV.U32 R12, RZ, RZ, 0x3 ;  /* 0x00000003ff0c7424 */ /* 0x000fe400078e00ff */
[----:B------:R-:W-:-:S07]  /*1c1b0*/  IMAD.MOV.U32 R5, RZ, RZ, R14 ;  /* 0x000000ffff057224 */ /* 0x000fce00078e000e */
[----:B------:R-:W-:Y:S05]  /*1c1c0*/  WARPSYNC.COLLECTIVE R15, `(.L_x_994) ;  /* 0x000000000f087348 */ /* 0x000fea0003c00000 */
[----:B------:R0:W1:Y:S02]  /*1c1d0*/  SHFL.IDX P6, R14, R13, R12, R11 ;  /* 0x0000000c0d0e7389 */ /* 0x00006400000c000b */
[----:B01----:R-:W-:Y:S01]  /*1c1e0*/  ENDCOLLECTIVE ;  /* 0x000000000000791b */ /* 0x003fe20003800000 */
.L_x_994:
        /* <DEDUP_REMOVED lines=15> */
.L_x_995:
[----:B------:R-:W-:Y:S02]  /*1c2e0*/  IMAD.MOV.U32 R13, RZ, RZ, R3 ;  /* 0x000000ffff0d7224 */ /* 0x000fe400078e0003 */
[----:B------:R-:W-:Y:S02]  /*1c2f0*/  IMAD.MOV.U32 R12, RZ, RZ, 0x4 ;  /* 0x00000004ff0c7424 */ /* 0x000fe400078e00ff */
[----:B------:R-:W-:-:S07]  /*1c300*/  IMAD.MOV.U32 R5, RZ, RZ, R14 ;  /* 0x000000ffff057224 */ /* 0x000fce00078e000e */
[----:B------:R-:W-:Y:S05]  /*1c310*/  WARPSYNC.COLLECTIVE R15, `(.L_x_996) ;  /* 0x000000000f087348 */ /* 0x000fea0003c00000 */
[----:B------:R0:W1:Y:S02]  /*1c320*/  SHFL.IDX P6, R14, R13, R12, R11 ;  /* 0x0000000c0d0e7389 */ /* 0x00006400000c000b */
[----:B01----:R-:W-:Y:S01]  /*1c330*/  ENDCOLLECTIVE ;  /* 0x000000000000791b */ /* 0x003fe20003800000 */
.L_x_996:
        /* <DEDUP_REMOVED lines=15> */
.L_x_997:
[----:B------:R-:W-:Y:S02]  /*1c430*/  IMAD.MOV.U32 R13, RZ, RZ, R3 ;  /* 0x000000ffff0d7224 */ /* 0x000fe400078e0003 */
[----:B------:R-:W-:Y:S02]  /*1c440*/  IMAD.MOV.U32 R12, RZ, RZ, 0x5 ;  /* 0x00000005ff0c7424 */ /* 0x000fe400078e00ff */
[----:B------:R-:W-:-:S07]  /*1c450*/  IMAD.MOV.U32 R5, RZ, RZ, R14 ;  /* 0x000000ffff057224 */ /* 0x000fce00078e000e */
[----:B------:R-:W-:Y:S05]  /*1c460*/  WARPSYNC.COLLECTIVE R15, `(.L_x_998) ;  /* 0x000000000f087348 */ /* 0x000fea0003c00000 */
[----:B------:R0:W1:Y:S02]  /*1c470*/  SHFL.IDX P6, R14, R13, R12, R11 ;  /* 0x0000000c0d0e7389 */ /* 0x00006400000c000b */
[----:B01----:R-:W-:Y:S01]  /*1c480*/  ENDCOLLECTIVE ;  /* 0x000000000000791b */ /* 0x003fe20003800000 */
.L_x_998:
        /* <DEDUP_REMOVED lines=15> */
.L_x_999:
[----:B------:R-:W-:Y:S02]  /*1c580*/  IMAD.MOV.U32 R13, RZ, RZ, R3 ;  /* 0x000000ffff0d7224 */ /* 0x000fe400078e0003 */
[----:B------:R-:W-:Y:S02]  /*1c590*/  IMAD.MOV.U32 R12, RZ, RZ, 0x6 ;  /* 0x00000006ff0c7424 */ /* 0x000fe400078e00ff */
[----:B------:R-:W-:-:S07]  /*1c5a0*/  IMAD.MOV.U32 R5, RZ, RZ, R14 ;  /* 0x000000ffff057224 */ /* 0x000fce00078e000e */
[----:B------:R-:W-:Y:S05]  /*1c5b0*/  WARPSYNC.COLLECTIVE R15, `(.L_x_1000) ;  /* 0x000000000f087348 */ /* 0x000fea0003c00000 */
[----:B------:R0:W1:Y:S02]  /*1c5c0*/  SHFL.IDX P6, R14, R13, R12, R11 ;  /* 0x0000000c0d0e7389 */ /* 0x00006400000c000b */
[----:B01----:R-:W-:Y:S01]  /*1c5d0*/  ENDCOLLECTIVE ;  /* 0x000000000000791b */ /* 0x003fe20003800000 */
.L_x_1000:
        /* <DEDUP_REMOVED lines=13> */
.L_x_1001:
        /* <DEDUP_REMOVED lines=8> */
.L_x_1002:
        /* <DEDUP_REMOVED lines=13> */
.L_x_1003:
[----:B------:R-:W-:Y:S01]  /*1c800*/  IMAD.MOV.U32 R3, RZ, RZ, R14 ;  /* 0x000000ffff037224 */ /* 0x000fe200078e000e */
[----:B------:R-:W-:Y:S06]  /*1c810*/  BRA `(.L_x_1004) ;  /* 0xffffffa400647947 */ /* 0x000fec000383ffff */
.L_x_825:
[----:B0-----:R0:W1:Y:S02]  /*1c820*/  SYNCS.PHASECHK.TRANS64.TRYWAIT P0, [R18+URZ+0x22820], R0 ;  /* 0x02282000120075a7 */ /* 0x001064000800017f */
[----:B-1----:R-:W-:Y:S05]  /*1c830*/  @!P0 NANOSLEEP.SYNCS 0x989680 ;  /* 0x009896800000895d */ /* 0x002fea0003900000 */
[----:B------:R-:W1:Y:S02]  /*1c840*/  @!P0 SYNCS.PHASECHK.TRANS64 P0, [R18+URZ+0x22820], R0 ;  /* 0x02282000120085a7 */ /* 0x000e64000800007f */
[----:B-1----:R-:W-:Y:S05]  /*1c850*/  @!P0 BRA `(.L_x_825) ;  /* 0xfffffffc00f08947 */ /* 0x002fea000383ffff */
[----:B------:R-:W-:Y:S05]  /*1c860*/  BRA `(.L_x_1005) ;  /* 0xffffffa400c07947 */ /* 0x000fea000383ffff */
.L_x_829:
[----:B0-----:R0:W1:Y:S02]  /*1c870*/  SYNCS.PHASECHK.TRANS64.TRYWAIT P0, [R2+URZ+0x22860], R0 ;  /* 0x02286000020075a7 */ /* 0x001064000800017f */
[----:B-1----:R-:W-:Y:S05]  /*1c880*/  @!P0 NANOSLEEP.SYNCS 0x989680 ;  /* 0x009896800000895d */ /* 0x002fea0003900000 */
[----:B------:R-:W1:Y:S02]  /*1c890*/  @!P0 SYNCS.PHASECHK.TRANS64 P0, [R2+URZ+0x22860], R0 ;  /* 0x02286000020085a7 */ /* 0x000e64000800007f */
[----:B-1----:R-:W-:Y:S05]  /*1c8a0*/  @!P0 BRA `(.L_x_829) ;  /* 0xfffffffc00f08947 */ /* 0x002fea000383ffff */
[----:B------:R-:W-:Y:S05]  /*1c8b0*/  BRA `(.L_x_1006) ;  /* 0xffffffa400e47947 */ /* 0x000fea000383ffff */
.L_x_844:
[----:B-1----:R1:W2:Y:S02]  /*1c8c0*/  SYNCS.PHASECHK.TRANS64.TRYWAIT P0, [R2+URZ+0x22840], R6 ;  /* 0x02284006020075a7 */ /* 0x0022a4000800017f */
[----:B--2---:R-:W-:Y:S05]  /*1c8d0*/  @!P0 NANOSLEEP.SYNCS 0x989680 ;  /* 0x009896800000895d */ /* 0x004fea0003900000 */
[----:B------:R-:W2:Y:S02]  /*1c8e0*/  @!P0 SYNCS.PHASECHK.TRANS64 P0, [R2+URZ+0x22840], R6 ;  /* 0x02284006020085a7 */ /* 0x000ea4000800007f */
[----:B--2---:R-:W-:Y:S05]  /*1c8f0*/  @!P0 BRA `(.L_x_844) ;  /* 0xfffffffc00f08947 */ /* 0x004fea000383ffff */
[----:B------:R-:W-:Y:S05]  /*1c900*/  BRA `(.L_x_1007) ;  /* 0xffffffb000047947 */ /* 0x000fea000383ffff */
.L_x_849:
[----:B0-----:R0:W2:Y:S02]  /*1c910*/  SYNCS.PHASECHK.TRANS64.TRYWAIT P0, [R2+URZ+0x22860], R6 ;  /* 0x02286006020075a7 */ /* 0x0010a4000800017f */
[----:B--2---:R-:W-:Y:S05]  /*1c920*/  @!P0 NANOSLEEP.SYNCS 0x989680 ;  /* 0x009896800000895d */ /* 0x004fea0003900000 */
[----:B------:R-:W2:Y:S02]  /*1c930*/  @!P0 SYNCS.PHASECHK.TRANS64 P0, [R2+URZ+0x22860], R6 ;  /* 0x02286006020085a7 */ /* 0x000ea4000800007f */
[----:B--2---:R-:W-:Y:S05]  /*1c940*/  @!P0 BRA `(.L_x_849) ;  /* 0xfffffffc00f08947 */ /* 0x004fea000383ffff */
[----:B------:R-:W-:Y:S05]  /*1c950*/  BRA `(.L_x_1008) ;  /* 0xffffffb000807947 */ /* 0x000fea000383ffff */
.L_x_860:
[----:B-1----:R1:W2:Y:S02]  /*1c960*/  SYNCS.PHASECHK.TRANS64.TRYWAIT P0, [R3+URZ+0x22840], R2 ;  /* 0x02284002030075a7 */ /* 0x0022a4000800017f */
[----:B--2---:R-:W-:Y:S05]  /*1c970*/  @!P0 NANOSLEEP.SYNCS 0x989680 ;  /* 0x009896800000895d */ /* 0x004fea0003900000 */
[----:B------:R-:W2:Y:S02]  /*1c980*/  @!P0 SYNCS.PHASECHK.TRANS64 P0, [R3+URZ+0x22840], R2 ;  /* 0x02284002030085a7 */ /* 0x000ea4000800007f */
[----:B--2---:R-:W-:Y:S05]  /*1c990*/  @!P0 BRA `(.L_x_860) ;  /* 0xfffffffc00f08947 */ /* 0x004fea000383ffff */
[----:B------:R-:W-:Y:S05]  /*1c9a0*/  BRA `(.L_x_1009) ;  /* 0xffffffb8006c7947 */ /* 0x000fea000383ffff */
.L_x_865:
[----:B--2---:R2:W3:Y:S02]  /*1c9b0*/  SYNCS.PHASECHK.TRANS64.TRYWAIT P0, [R3+URZ+0x22860], R2 ;  /* 0x02286002030075a7 */ /* 0x0044e4000800017f */
[----:B---3--:R-:W-:Y:S05]  /*1c9c0*/  @!P0 NANOSLEEP.SYNCS 0x989680 ;  /* 0x009896800000895d */ /* 0x008fea0003900000 */
[----:B------:R-:W3:Y:S02]  /*1c9d0*/  @!P0 SYNCS.PHASECHK.TRANS64 P0, [R3+URZ+0x22860], R2 ;  /* 0x02286002030085a7 */ /* 0x000ee4000800007f */
[----:B---3--:R-:W-:Y:S05]  /*1c9e0*/  @!P0 BRA `(.L_x_865) ;  /* 0xfffffffc00f08947 */ /* 0x008fea000383ffff */
[----:B------:R-:W-:Y:S05]  /*1c9f0*/  BRA `(.L_x_1010) ;  /* 0xffffffb800e87947 */ /* 0x000fea000383ffff */
.L_x_876:
[----:B-1----:R1:W2:Y:S02]  /*1ca00*/  SYNCS.PHASECHK.TRANS64.TRYWAIT P0, [R3+URZ+0x22840], R2 ;  /* 0x02284002030075a7 */ /* 0x0022a4000800017f */
[----:B--2---:R-:W-:Y:S05]  /*1ca10*/  @!P0 NANOSLEEP.SYNCS 0x989680 ;  /* 0x009896800000895d */ /* 0x004fea0003900000 */
[----:B------:R-:W2:Y:S02]  /*1ca20*/  @!P0 SYNCS.PHASECHK.TRANS64 P0, [R3+URZ+0x22840], R2 ;  /* 0x02284002030085a7 */ /* 0x000ea4000800007f */
[----:B--2---:R-:W-:Y:S05]  /*1ca30*/  @!P0 BRA `(.L_x_876) ;  /* 0xfffffffc00f08947 */ /* 0x004fea000383ffff */
[----:B------:R-:W-:Y:S05]  /*1ca40*/  BRA `(.L_x_1011) ;  /* 0xffffffc000b87947 */ /* 0x000fea000383ffff */
.L_x_881:
[----:B--2---:R2:W3:Y:S02]  /*1ca50*/  SYNCS.PHASECHK.TRANS64.TRYWAIT P0, [R3+URZ+0x22860], R2 ;  /* 0x02286002030075a7 */ /* 0x0044e4000800017f */
[----:B---3--:R-:W-:Y:S05]  /*1ca60*/  @!P0 NANOSLEEP.SYNCS 0x989680 ;  /* 0x009896800000895d */ /* 0x008fea0003900000 */
[----:B------:R-:W3:Y:S02]  /*1ca70*/  @!P0 SYNCS.PHASECHK.TRANS64 P0, [R3+URZ+0x22860], R2 ;  /* 0x02286002030085a7 */ /* 0x000ee4000800007f */
[----:B---3--:R-:W-:Y:S05]  /*1ca80*/  @!P0 BRA `(.L_x_881) ;  /* 0xfffffffc00f08947 */ /* 0x008fea000383ffff */
[----:B------:R-:W-:Y:S05]  /*1ca90*/  BRA `(.L_x_1012) ;  /* 0xffffffc400347947 */ /* 0x000fea000383ffff */
.L_x_893:
[----:B------:R-:W2:Y:S01]  /*1caa0*/  LDL R0, [R1] ;  /* 0x0000000001007983 */ /* 0x000ea20000100800 */
[----:B------:R-:W-:Y:S01]  /*1cab0*/  BSSY B0, `(.L_x_1013) ;  /* 0x0000008000007945 */ /* 0x000fe20003800000 */
[----:B0-----:R-:W-:Y:S02]  /*1cac0*/  IMAD.MOV.U32 R12, RZ, RZ, RZ ;  /* 0x000000ffff0c7224 */ /* 0x001fe400078e00ff */
[----:B------:R-:W-:Y:S02]  /*1cad0*/  IMAD.MOV.U32 R11, RZ, RZ, 0x1f ;  /* 0x0000001fff0b7424 */ /* 0x000fe400078e00ff */
[----:B------:R-:W-:Y:S02]  /*1cae0*/  IMAD.MOV.U32 R15, RZ, RZ, -0x1 ;  /* 0xffffffffff0f7424 */ /* 0x000fe400078e00ff */
[----:B--2---:R-:W-:-:S07]  /*1caf0*/  IMAD.MOV.U32 R13, RZ, RZ, R0 ;  /* 0x000000ffff0d7224 */ /* 0x004fce00078e0000 */
[----:B-1----:R-:W-:Y:S05]  /*1cb00*/  WARPSYNC.COLLECTIVE R15, `(.L_x_1014) ;  /* 0x000000000f087348 */ /* 0x002fea0003c00000 */
[----:B------:R0:W2:Y:S02]  /*1cb10*/  SHFL.IDX P6, R14, R13, R12, R11 ;  /* 0x0000000c0d0e7389 */ /* 0x0000a400000c000b */
[----:B012---:R-:W-:Y:S01]  /*1cb20*/  ENDCOLLECTIVE ;  /* 0x000000000000791b */ /* 0x007fe20003800000 */
.L_x_1014:
[----:B------:R-:W-:Y:S05]  /*1cb30*/  BSYNC B0 ;  /* 0x0000000000007941 */ /* 0x000fea0003800000 */
.L_x_1013:
        /* <DEDUP_REMOVED lines=9> */
.L_x_1015:
        /* <DEDUP_REMOVED lines=9> */
[----:B-1----:R-:W-:-:S06]  /*1cc60*/  @!P1 IMAD.WIDE R2, R4, 0x4, R6 ;  /* 0x0000000404029825 */ /* 0x002fcc00078e0206 */
[----:B------:R-:W3:Y:S01]  /*1cc70*/  @!P1 LDG.E R2, desc[UR40][R2.64] ;  /* 0x0000002802029981 */ /* 0x000ee2000c1e1900 */
[----:B------:R-:W-:Y:S01]  /*1cc80*/  IMAD.MOV.U32 R4, RZ, RZ, RZ ;  /* 0x000000ffff047224 */ /* 0x000fe200078e00ff */
[C---:B------:R-:W-:Y:S01]  /*1cc90*/  ISETP.GE.U32.AND P2, PT, R16.reuse, 0x2, PT ;  /* 0x000000021000780c */ /* 0x040fe20003f46070 */
[----:B------:R-:W-:Y:S01]  /*1cca0*/  IMAD.MOV.U32 R6, RZ, RZ, RZ ;  /* 0x000000ffff067224 */ /* 0x000fe200078e00ff */
[C---:B------:R-:W-:Y:S02]  /*1ccb0*/  ISETP.GE.U32.AND P3, PT, R16.reuse, 0x4, PT ;  /* 0x000000041000780c */ /* 0x040fe40003f66070 */
[C---:B------:R-:W-:Y:S02]  /*1ccc0*/  ISETP.GE.U32.AND P4, PT, R16.reuse, 0x8, PT ;  /* 0x000000081000780c */ /* 0x040fe40003f86070 */
[----:B------:R-:W-:Y:S01]  /*1ccd0*/  ISETP.GE.U32.AND P5, PT, R16, 0x10, PT ;  /* 0x000000101000780c */ /* 0x000fe20003fa6070 */
[----:B--2---:R-:W-:Y:S02]  /*1cce0*/  @!P1 IMAD.MOV.U32 R4, RZ, RZ, R8 ;  /* 0x000000ffff049224 */ /* 0x004fe400078e0008 */
[----:B------:R-:W-:-:S02]  /*1ccf0*/  IMAD.MOV.U32 R8, RZ, RZ, RZ ;  /* 0x000000ffff087224 */ /* 0x000fc400078e00ff */
[----:B---3--:R-:W-:Y:S01]  /*1cd00*/  @!P1 IMAD.MOV.U32 R6, RZ, RZ, R2 ;  /* 0x000000ffff069224 */ /* 0x008fe200078e0002 */
[----:B------:R-:W-:-:S03]  /*1cd10*/  ISETP.NE.AND P1, PT, R16, RZ, PT ;  /* 0x000000ff1000720c */ /* 0x000fc60003f25270 */
[----:B------:R-:W-:-:S04]  /*1cd20*/  IMAD R2, R6, R4, RZ ;  /* 0x0000000406027224 */ /* 0x000fc800078e02ff */
[----:B------:R-:W-:-:S07]  /*1cd30*/  IMAD.MOV.U32 R13, RZ, RZ, R2 ;  /* 0x000000ffff0d7224 */ /* 0x000fce00078e0002 */
[----:B------:R-:W-:Y:S05]  /*1cd40*/  WARPSYNC.COLLECTIVE R15, `(.L_x_1016) ;  /* 0x000000000f087348 */ /* 0x000fea0003c00000 */
[----:B------:R0:W1:Y:S02]  /*1cd50*/  SHFL.UP P6, R14, R13, R12, R11 ;  /* 0x0400000c0d0e7389 */ /* 0x00006400000c000b */
[----:B01----:R-:W-:Y:S01]  /*1cd60*/  ENDCOLLECTIVE ;  /* 0x000000000000791b */ /* 0x003fe20003800000 */
.L_x_1016:
[----:B------:R-:W-:Y:S02]  /*1cd70*/  IMAD.MOV.U32 R12, RZ, RZ, 0x2 ;  /* 0x00000002ff0c7424 */ /* 0x000fe400078e00ff */
[----:B------:R-:W-:-:S05]  /*1cd80*/  IMAD.MOV.U32 R3, RZ, RZ, R14 ;  /* 0x000000ffff037224 */ /* 0x000fca00078e000e */
[----:B------:R-:W-:-:S05]  /*1cd90*/  SEL R3, R3, RZ, P1 ;  /* 0x000000ff03037207 */ /* 0x000fca0000800000 */
[----:B------:R-:W-:-:S04]  /*1cda0*/  IMAD.IADD R2, R2, 0x1, R3 ;  /* 0x0000000102027824 */ /* 0x000fc800078e0203 */
[----:B------:R-:W-:-:S07]  /*1cdb0*/  IMAD.MOV.U32 R13, RZ, RZ, R2 ;  /* 0x000000ffff0d7224 */ /* 0x000fce00078e0002 */
[----:B------:R-:W-:Y:S05]  /*1cdc0*/  WARPSYNC.COLLECTIVE R15, `(.L_x_1017) ;  /* 0x000000000f087348 */ /* 0x000fea0003c00000 */
[----:B------:R0:W1:Y:S02]  /*1cdd0*/  SHFL.UP P6, R14, R13, R12, R11 ;  /* 0x0400000c0d0e7389 */ /* 0x00006400000c000b */
[----:B01----:R-:W-:Y:S01]  /*1cde0*/  ENDCOLLECTIVE ;  /* 0x000000000000791b */ /* 0x003fe20003800000 */
.L_x_1017:
        /* <DEDUP_REMOVED lines=8> */
.L_x_1018:
        /* <DEDUP_REMOVED lines=8> */
.L_x_1019:
        /* <DEDUP_REMOVED lines=8> */
.L_x_1020:
[----:B------:R-:W-:Y:S02]  /*1cf70*/  IMAD.MOV.U32 R12, RZ, RZ, 0x1f ;  /* 0x0000001fff0c7424 */ /* 0x000fe400078e00ff */
[----:B------:R-:W-:Y:S02]  /*1cf80*/  IMAD.MOV.U32 R11, RZ, RZ, 0x1f ;  /* 0x0000001fff0b7424 */ /* 0x000fe400078e00ff */
[----:B------:R-:W-:-:S05]  /*1cf90*/  IMAD.MOV.U32 R3, RZ, RZ, R14 ;  /* 0x000000ffff037224 */ /* 0x000fca00078e000e */
[----:B------:R-:W-:-:S05]  /*1cfa0*/  SEL R3, R3, RZ, P5 ;  /* 0x000000ff03037207 */ /* 0x000fca0002800000 */
[----:B------:R-:W-:-:S04]  /*1cfb0*/  IMAD.IADD R7, R2, 0x1, R3 ;  /* 0x0000000102077824 */ /* 0x000fc800078e0203 */
[----:B------:R-:W-:-:S07]  /*1cfc0*/  IMAD.MOV.U32 R13, RZ, RZ, R7 ;  /* 0x000000ffff0d7224 */ /* 0x000fce00078e0007 */
[----:B------:R-:W-:Y:S05]  /*1cfd0*/  WARPSYNC.COLLECTIVE R15, `(.L_x_1021) ;  /* 0x000000000f087348 */ /* 0x000fea0003c00000 */
[----:B------:R0:W1:Y:S02]  /*1cfe0*/  SHFL.IDX P6, R14, R13, R12, R11 ;  /* 0x0000000c0d0e7389 */ /* 0x00006400000c000b */
[----:B01----:R-:W-:Y:S01]  /*1cff0*/  ENDCOLLECTIVE ;  /* 0x000000000000791b */ /* 0x003fe20003800000 */
.L_x_1021:
[----:B------:R-:W-:Y:S01]  /*1d000*/  IMAD.MOV.U32 R9, RZ, RZ, R14 ;  /* 0x000000ffff097224 */ /* 0x000fe200078e000e */
[----:B------:R-:W-:Y:S06]  /*1d010*/  BRA `(.L_x_1022) ;  /* 0xffffffc8007c7947 */ /* 0x000fec000383ffff */
.L_x_896:
[----:B------:R-:W-:Y:S01]  /*1d020*/  BSSY B0, `(.L_x_1023) ;  /* 0x0000008000007945 */ /* 0x000fe20003800000 */
[----:B------:R-:W-:Y:S02]  /*1d030*/  IMAD.MOV.U32 R13, RZ, RZ, R2 ;  /* 0x000000ffff0d7224 */ /* 0x000fe400078e0002 */
[----:B------:R-:W-:Y:S02]  /*1d040*/  IMAD.MOV.U32 R12, RZ, RZ, 0x1 ;  /* 0x00000001ff0c7424 */ /* 0x000fe400078e00ff */
[----:B------:R-:W-:Y:S02]  /*1d050*/  IMAD.MOV.U32 R11, RZ, RZ, RZ ;  /* 0x000000ffff0b7224 */ /* 0x000fe400078e00ff */
[----:B------:R-:W-:-:S07]  /*1d060*/  IMAD.MOV.U32 R15, RZ, RZ, -0x1 ;  /* 0xffffffffff0f7424 */ /* 0x000fce00078e00ff */
[----:B0-----:R-:W-:Y:S05]  /*1d070*/  WARPSYNC.COLLECTIVE R15, `(.L_x_1024) ;  /* 0x000000000f087348 */ /* 0x001fea0003c00000 */
[----:B------:R1:W2:Y:S02]  /*1d080*/  SHFL.UP P6, R14, R13, R12, R11 ;  /* 0x0400000c0d0e7389 */ /* 0x0002a400000c000b */
[----:B012---:R-:W-:Y:S01]  /*1d090*/  ENDCOLLECTIVE ;  /* 0x000000000000791b */ /* 0x007fe20003800000 */
.L_x_1024:
[----:B------:R-:W-:Y:S05]  /*1d0a0*/  BSYNC B0 ;  /* 0x0000000000007941 */ /* 0x000fea0003800000 */
.L_x_1023:
[----:B------:R-:W-:Y:S02]  /*1d0b0*/  IMAD.MOV.U32 R3, RZ, RZ, R14 ;  /* 0x000000ffff037224 */ /* 0x000fe400078e000e */
[----:B------:R-:W-:Y:S02]  /*1d0c0*/  IMAD.MOV.U32 R12, RZ, RZ, 0x2 ;  /* 0x00000002ff0c7424 */ /* 0x000fe400078e00ff */
[----:B------:R-:W-:Y:S01]  /*1d0d0*/  IMAD.MOV.U32 R11, RZ, RZ, RZ ;  /* 0x000000ffff0b7224 */ /* 0x000fe200078e00ff */
[----:B------:R-:W-:Y:S01]  /*1d0e0*/  SEL R3, R3, RZ, P1 ;  /* 0x000000ff03037207 */ /* 0x000fe20000800000 */
[----:B------:R-:W-:-:S04]  /*1d0f0*/  IMAD.MOV.U32 R15, RZ, RZ, -0x1 ;  /* 0xffffffffff0f7424 */ /* 0x000fc800078e00ff */
[----:B------:R-:W-:-:S04]  /*1d100*/  IMAD.IADD R2, R2, 0x1, R3 ;  /* 0x0000000102027824 */ /* 0x000fc800078e0203 */
[----:B------:R-:W-:-:S07]  /*1d110*/  IMAD.MOV.U32 R13, RZ, RZ, R2 ;  /* 0x000000ffff0d7224 */ /* 0x000fce00078e0002 */
[----:B------:R-:W-:Y:S05]  /*1d120*/  WARPSYNC.COLLECTIVE R15, `(.L_x_1025) ;  /* 0x000000000f087348 */ /* 0x000fea0003c00000 */
[----:B------:R0:W1:Y:S02]  /*1d130*/  SHFL.UP P6, R14, R13, R12, R11 ;  /* 0x0400000c0d0e7389 */ /* 0x00006400000c000b */
[----:B01----:R-:W-:Y:S01]  /*1d140*/  ENDCOLLECTIVE ;  /* 0x000000000000791b */ /* 0x003fe20003800000 */
.L_x_1025:
        /* <DEDUP_REMOVED lines=8> */
.L_x_1026:
        /* <DEDUP_REMOVED lines=8> */
.L_x_1027:
        /* <DEDUP_REMOVED lines=8> */
.L_x_1028:
        /* <DEDUP_REMOVED lines=9> */
.L_x_1029:
[----:B------:R-:W-:Y:S01]  /*1d360*/  IMAD.MOV.U32 R9, RZ, RZ, R14 ;  /* 0x000000ffff097224 */ /* 0x000fe200078e000e */
[----:B------:R-:W-:Y:S06]  /*1d370*/  BRA `(.L_x_1030) ;  /* 0xffffffc800507947 */ /* 0x000fec000383ffff */
.L_x_898:
[----:B------:R-:W-:Y:S01]  /*1d380*/  BSSY B0, `(.L_x_1031) ;  /* 0x0000006000007945 */ /* 0x000fe20003800000 */
[----:B------:R-:W-:Y:S01]  /*1d390*/  PLOP3.LUT P6, PT, P6, PT, PT, 0x8, 0x0 ;  /* 0x000000000000781c */ /* 0x000fe200037ce170 */
[----:B------:R-:W-:-:S12]  /*1d3a0*/  IMAD.MOV.U32 R15, RZ, RZ, -0x1 ;  /* 0xffffffffff0f7424 */ /* 0x000fd800078e00ff */
[----:B0-----:R-:W-:Y:S05]  /*1d3b0*/  WARPSYNC.COLLECTIVE R15, `(.L_x_1032) ;  /* 0x000000000f087348 */ /* 0x001fea0003c00000 */
[----:B------:R-:W-:Y:S01]  /*1d3c0*/  VOTE.ANY R14, PT, P6 ;  /* 0x00000000000e7806 */ /* 0x000fe200030e0100 */
[----:B0-----:R-:W-:Y:S06]  /*1d3d0*/  ENDCOLLECTIVE ;  /* 0x000000000000791b */ /* 0x001fec0003800000 */
.L_x_1032:
[----:B------:R-:W-:Y:S05]  /*1d3e0*/  BSYNC B0 ;  /* 0x0000000000007941 */ /* 0x000fea0003800000 */
.L_x_1031:
        /* <DEDUP_REMOVED lines=9> */
.L_x_1033:
[----:B------:R-:W-:Y:S02]  /*1d480*/  IMAD.MOV.U32 R13, RZ, RZ, R6 ;  /* 0x000000ffff0d7224 */ /* 0x000fe400078e0006 */
[----:B------:R-:W-:-:S07]  /*1d490*/  IMAD.MOV.U32 R4, RZ, RZ, R14 ;  /* 0x000000ffff047224 */ /* 0x000fce00078e000e */
[----:B------:R-:W-:Y:S05]  /*1d4a0*/  WARPSYNC.COLLECTIVE R15, `(.L_x_1034) ;  /* 0x000000000f087348 */ /* 0x000fea0003c00000 */
[----:B------:R0:W1:Y:S02]  /*1d4b0*/  SHFL.IDX P6, R14, R13, R12, R11 ;  /* 0x0000000c0d0e7389 */ /* 0x00006400000c000b */
[----:B01----:R-:W-:Y:S01]  /*1d4c0*/  ENDCOLLECTIVE ;  /* 0x000000000000791b */ /* 0x003fe20003800000 */
.L_x_1034:
[----:B------:R-:W-:Y:S01]  /*1d4d0*/  IMAD.MOV.U32 R6, RZ, RZ, R14 ;  /* 0x000000ffff067224 */ /* 0x000fe200078e000e */
[----:B------:R-:W-:Y:S06]  /*1d4e0*/  BRA `(.L_x_1035) ;  /* 0xffffffc800307947 */ /* 0x000fec000383ffff */
.L_x_900:
[----:B------:R-:W-:Y:S01]  /*1d4f0*/  BSSY B0, `(.L_x_1036) ;  /* 0x0000007000007945 */ /* 0x000fe20003800000 */
[----:B------:R-:W-:Y:S02]  /*1d500*/  IMAD.MOV.U32 R13, RZ, RZ, R7 ;  /* 0x000000ffff0d7224 */ /* 0x000fe400078e0007 */
[----:B------:R-:W-:Y:S02]  /*1d510*/  IMAD.MOV.U32 R11, RZ, RZ, 0x1f ;  /* 0x0000001fff0b7424 */ /* 0x000fe400078e00ff */
[----:B------:R-:W-:-:S07]  /*1d520*/  IMAD.MOV.U32 R15, RZ, RZ, -0x1 ;  /* 0xffffffffff0f7424 */ /* 0x000fce00078e00ff */
[----:B0123--:R-:W-:Y:S05]  /*1d530*/  WARPSYNC.COLLECTIVE R15, `(.L_x_1037) ;  /* 0x000000000f087348 */ /* 0x00ffea0003c00000 */
[----:B------:R4:W0:Y:S02]  /*1d540*/  SHFL.IDX P6, R14, R13, R12, R11 ;  /* 0x0000000c0d0e7389 */ /* 0x00082400000c000b */
[----:B01234-:R-:W-:Y:S01]  /*1d550*/  ENDCOLLECTIVE ;  /* 0x000000000000791b */ /* 0x01ffe20003800000 */
.L_x_1037:
[----:B------:R-:W-:Y:S05]  /*1d560*/  BSYNC B0 ;  /* 0x0000000000007941 */ /* 0x000fea0003800000 */
.L_x_1036:
[----:B------:R-:W-:Y:S01]  /*1d570*/  IMAD.MOV.U32 R7, RZ, RZ, R14 ;  /* 0x000000ffff077224 */ /* 0x000fe200078e000e */
[----:B------:R-:W-:Y:S06]  /*1d580*/  BRA `(.L_x_1038) ;  /* 0xffffffc800207947 */ /* 0x000fec000383ffff */
.L_x_904:
[----:B0-----:R0:W1:Y:S02]  /*1d590*/  SYNCS.PHASECHK.TRANS64.TRYWAIT P0, [R0+URZ+0x22820], R3 ;  /* 0x02282003000075a7 */ /* 0x001064000800017f */
[----:B-1----:R-:W-:Y:S05]  /*1d5a0*/  @!P0 NANOSLEEP.SYNCS 0x989680 ;  /* 0x009896800000895d */ /* 0x002fea0003900000 */
[----:B------:R-:W1:Y:S02]  /*1d5b0*/  @!P0 SYNCS.PHASECHK.TRANS64 P0, [R0+URZ+0x22820], R3 ;  /* 0x02282003000085a7 */ /* 0x000e64000800007f */
[----:B-1----:R-:W-:Y:S05]  /*1d5c0*/  @!P0 BRA `(.L_x_904) ;  /* 0xfffffffc00f08947 */ /* 0x002fea000383ffff */
[----:B------:R-:W-:Y:S05]  /*1d5d0*/  BRA `(.L_x_1039) ;  /* 0xffffffcc00b87947 */ /* 0x000fea000383ffff */
.L_x_905:
        /* <DEDUP_REMOVED lines=11> */
.L_x_1041:
[----:B------:R-:W-:Y:S05]  /*1d690*/  BSYNC B0 ;  /* 0x0000000000007941 */ /* 0x000fea0003800000 */
.L_x_1040:
[----:B------:R-:W-:Y:S05]  /*1d6a0*/  BRA `(.L_x_1042) ;  /* 0xffffffcc00a07947 */ /* 0x000fea000383ffff */
.L_x_906:
[----:B------:R-:W-:Y:S01]  /*1d6b0*/  BSSY B0, `(.L_x_1043) ;  /* 0x0000006000007945 */ /* 0x000fe20003800000 */
[----:B------:R-:W-:-:S07]  /*1d6c0*/  IMAD.MOV.U32 R15, RZ, RZ, -0x1 ;  /* 0xffffffffff0f7424 */ /* 0x000fce00078e00ff */
[----:B01----:R-:W-:Y:S05]  /*1d6d0*/  WARPSYNC.COLLECTIVE R15, `(.L_x_1044) ;  /* 0x000000000f0c7348 */ /* 0x003fea0003c00000 */
[----:B------:R-:W-:Y:S02]  /*1d6e0*/  ELECT P6, UR62, PT ;  /* 0x00000000003e782f */ /* 0x000fe400038c0000 */
[----:B------:R-:W-:Y:S01]  /*1d6f0*/  MOV R14, UR62 ;  /* 0x0000003e000e7c02 */ /* 0x000fe20008000f00 */
[----:B01----:R-:W-:Y:S10]  /*1d700*/  ENDCOLLECTIVE ;  /* 0x000000000000791b */ /* 0x003ff40003800000 */
.L_x_1044:
[----:B------:R-:W-:Y:S05]  /*1d710*/  BSYNC B0 ;  /* 0x0000000000007941 */ /* 0x000fea0003800000 */
.L_x_1043:
[----:B------:R-:W-:Y:S05]  /*1d720*/  BRA `(.L_x_1045) ;  /* 0xffffffcc00947947 */ /* 0x000fea000383ffff */
.L_x_908:
[----:B0-----:R0:W1:Y:S02]  /*1d730*/  SYNCS.PHASECHK.TRANS64.TRYWAIT P0, [R6+URZ], R5 ;  /* 0x00000005060075a7 */ /* 0x001064000800017f */
[----:B-1----:R-:W-:Y:S05]  /*1d740*/  @!P0 NANOSLEEP.SYNCS 0x989680 ;  /* 0x009896800000895d */ /* 0x002fea0003900000 */
[----:B------:R-:W1:Y:S02]  /*1d750*/  @!P0 SYNCS.PHASECHK.TRANS64 P0, [R6+URZ], R5 ;  /* 0x00000005060085a7 */ /* 0x000e64000800007f */
[----:B-1----:R-:W-:Y:S05]  /*1d760*/  @!P0 BRA `(.L_x_908) ;  /* 0xfffffffc00f08947 */ /* 0x002fea000383ffff */
[----:B------:R-:W-:Y:S05]  /*1d770*/  BRA `(.L_x_1046) ;  /* 0xffffffcc00cc7947 */ /* 0x000fea000383ffff */
.L_x_909:
[----:B-1----:R1:W2:Y:S02]  /*1d780*/  SYNCS.PHASECHK.TRANS64.TRYWAIT P0, [R7+URZ], R2 ;  /* 0x00000002070075a7 */ /* 0x0022a4000800017f */
[----:B--2---:R-:W-:Y:S05]  /*1d790*/  @!P0 NANOSLEEP.SYNCS 0x989680 ;  /* 0x009896800000895d */ /* 0x004fea0003900000 */
[----:B------:R-:W2:Y:S02]  /*1d7a0*/  @!P0 SYNCS.PHASECHK.TRANS64 P0, [R7+URZ], R2 ;  /* 0x00000002070085a7 */ /* 0x000ea4000800007f */
[----:B--2---:R-:W-:Y:S05]  /*1d7b0*/  @!P0 BRA `(.L_x_909) ;  /* 0xfffffffc00f08947 */ /* 0x004fea000383ffff */
[----:B------:R-:W-:Y:S05]  /*1d7c0*/  BRA `(.L_x_1047) ;  /* 0xffffffcc00c07947 */ /* 0x000fea000383ffff */
.L_x_911:
[----:B--2---:R2:W3:Y:S02]  /*1d7d0*/  SYNCS.PHASECHK.TRANS64.TRYWAIT P0, [R4+URZ], R5 ;  /* 0x00000005040075a7 */ /* 0x0044e4000800017f */
[----:B---3--:R-:W-:Y:S05]  /*1d7e0*/  @!P0 NANOSLEEP.SYNCS 0x989680 ;  /* 0x009896800000895d */ /* 0x008fea0003900000 */
[----:B------:R-:W3:Y:S02]  /*1d7f0*/  @!P0 SYNCS.PHASECHK.TRANS64 P0, [R4+URZ], R5 ;  /* 0x00000005040085a7 */ /* 0x000ee4000800007f */
[----:B---3--:R-:W-:Y:S05]  /*1d800*/  @!P0 BRA `(.L_x_911) ;  /* 0xfffffffc00f08947 */ /* 0x008fea000383ffff */
[----:B------:R-:W-:Y:S05]  /*1d810*/  BRA `(.L_x_1048) ;  /* 0xffffffcc00c47947 */ /* 0x000fea000383ffff */
.L_x_1049:
        /* <DEDUP_REMOVED lines=14> */
.L_x_6131:


//--------------------- .text._ZN7cutlass13device_kernelIN5flash11enable_sm90INS1_16FlashAttnFwdSm90INS1_25CollectiveMainloopFwdSm90ILi2EN4cute5tupleIJNS5_1CILi1EEES8_S8_EEENS6_IJNS7_ILi128EEENS7_ILi96EEENS7_ILi64EEEEEELi256ENS_10bfloat16_tEfNS_4arch4Sm90ELb0ELb0ELb1ELb1ELb0ELb0ELb1ELb1ELb0ELb1ELb1ELb0EEENS1_21CollectiveEpilogueFwdINS6_IJSA_NS7_ILi256EEESB_EEES9_SE_SG_Li256ELb1ELb1ELb1ELb0EEENS1_36VarlenDynamicPersistentTileSchedulerILi128ELi96ELi256ELi128ELb1ELb1ELb1ELb0ELb1ELb1EEEEEEEEEvNT_6ParamsE --------------------------
	.section	.text._ZN7cutlass13device_kernelIN5flash11enable_sm90INS1_16FlashAttnFwdSm90INS1_25CollectiveMainloopFwdSm90ILi2EN4cute5tupleIJNS5_1CILi1EEES8_S8_EEENS6_IJNS7_ILi128EEENS7_ILi96EEENS7_ILi64EEEEEELi256ENS_10bfloat16_tEfNS_4arch4Sm90ELb0ELb0ELb1ELb1ELb0ELb0ELb1ELb1ELb0ELb1ELb1ELb0EEENS1_21CollectiveEpilogueFwdINS6_IJSA_NS7_ILi256EEESB_EEES9_SE_SG_Li256ELb1ELb1ELb1ELb0EEENS1_36VarlenDynamicPersistentTileSchedulerILi128ELi96ELi256ELi128ELb1ELb1ELb1ELb0ELb1ELb1EEEEEEEEEvNT_6ParamsE,"ax",@progbits
	.align	128
.text._ZN7cutlass13device_kernelIN5flash11enable_sm90INS1_16FlashAttnFwdSm90INS1_25CollectiveMainloopFwdSm90ILi2EN4cute5tupleIJNS5_1CILi1EEES8_S8_EEENS6_IJNS7_ILi128EEENS7_ILi96EEENS7_ILi64EEEEEELi256ENS_10bfloat16_tEfNS_4arch4Sm90ELb0ELb0ELb1ELb1ELb0ELb0ELb1ELb1ELb0ELb1ELb1ELb0EEENS1_21CollectiveEpilogueFwdINS6_IJSA_NS7_ILi256EEESB_EEES9_SE_SG_Li256ELb1ELb1ELb1ELb0EEENS1_36VarlenDynamicPersistentTileSchedulerILi128ELi96ELi256ELi128ELb1ELb1ELb1ELb0ELb1ELb1EEEEEEEEEvNT_6ParamsE:
        .type           _ZN7cutlass13device_kernelIN5flash11enable_sm90INS1_16FlashAttnFwdSm90INS1_25CollectiveMainloopFwdSm90ILi2EN4cute5tupleIJNS5_1CILi1EEES8_S8_EEENS6_IJNS7_ILi128EEENS7_ILi96EEENS7_ILi64EEEEEELi256ENS_10bfloat16_tEfNS_4arch4Sm90ELb0ELb0ELb1ELb1ELb0ELb0ELb1ELb1ELb0ELb1ELb1ELb0EEENS1_21CollectiveEpilogueFwdINS6_IJSA_NS7_ILi256EEESB_EEES9_SE_SG_Li256ELb1ELb1ELb1ELb0EEENS1_36VarlenDynamicPersistentTileSchedulerILi128ELi96ELi256ELi128ELb1ELb1ELb1ELb0ELb1ELb1EEEEEEEEEvNT_6ParamsE,@function
        .size           _ZN7cutlass13device_kernelIN5flash11enable_sm90INS1_16FlashAttnFwdSm90INS1_25CollectiveMainloopFwdSm90ILi2EN4cute5tupleIJNS5_1CILi1EEES8_S8_EEENS6_IJNS7_ILi128EEENS7_ILi96EEENS7_ILi64EEEEEELi256ENS_10bfloat16_tEfNS_4arch4Sm90ELb0ELb0ELb1ELb1ELb0ELb0ELb1ELb1ELb0ELb1ELb1ELb0EEENS1_21CollectiveEpilogueFwdINS6_IJSA_NS7_ILi256EEESB_EEES9_SE_SG_Li256ELb1ELb1ELb1ELb0EEENS1_36VarlenDynamicPersistentTileSchedulerILi128ELi96ELi256ELi128ELb1ELb1ELb1ELb0ELb1ELb1EEEEEEEEEvNT_6ParamsE,(.L_x_6132 - _ZN7cutlass13device_kernelIN5flash11enable_sm90INS1_16FlashAttnFwdSm90INS1_25CollectiveMainloopFwdSm90ILi2EN4cute5tupleIJNS5_1CILi1EEES8_S8_EEENS6_IJNS7_ILi128EEENS7_ILi96EEENS7_ILi64EEEEEELi256ENS_10bfloat16_tEfNS_4arch4Sm90ELb0ELb0ELb1ELb1ELb0ELb0ELb1ELb1ELb0ELb1ELb1ELb0EEENS1_21CollectiveEpilogueFwdINS6_IJSA_NS7_ILi256EEESB_EEES9_SE_SG_Li256ELb1ELb1ELb1ELb0EEENS1_36VarlenDynamicPersistentTileSchedulerILi128ELi96ELi256ELi128ELb1ELb1ELb1ELb0ELb1ELb1EEEEEEEEEvNT_6ParamsE)
        .other          _ZN7cutlass13device_kernelIN5flash11enable_sm90INS1_16FlashAttnFwdSm90INS1_25CollectiveMainloopFwdSm90ILi2EN4cute5tupleIJNS5_1CILi1EEES8_S8_EEENS6_IJNS7_ILi128EEENS7_ILi96EEENS7_ILi64EEEEEELi256ENS_10bfloat16_tEfNS_4arch4Sm90ELb0ELb0ELb1ELb1ELb0ELb0ELb1ELb1ELb0ELb1ELb1ELb0EEENS1_21CollectiveEpilogueFwdINS6_IJSA_NS7_ILi256EEESB_EEES9_SE_SG_Li256ELb1ELb1ELb1ELb0EEENS1_36VarlenDynamicPersistentTileSchedulerILi128ELi96ELi256ELi128ELb1ELb1ELb1ELb0ELb1ELb1EEEEEEEEEvNT_6ParamsE,@"STO_CUDA_ENTRY STV_DEFAULT"
_ZN7cutlass13device_kernelIN5flash11enable_sm90INS1_16FlashAttnFwdSm90INS1_25CollectiveMainloopFwdSm90ILi2EN4cute5tupleIJNS5_1CILi1EEES8_S8_EEENS6_IJNS7_ILi128EEENS7_ILi96EEENS7_ILi64EEEEEELi256ENS_10bfloat16_tEfNS_4arch4Sm90ELb0ELb0ELb1ELb1ELb0ELb0ELb1ELb1ELb0ELb1ELb1ELb0EEENS1_21CollectiveEpilogueFwdINS6_IJSA_NS7_ILi256EEESB_EEES9_SE_SG_Li256ELb1ELb1ELb1ELb0EEENS1_36VarlenDynamicPersistentTileSchedulerILi128ELi96ELi256ELi128ELb1ELb1ELb1ELb0ELb1ELb1EEEEEEEEEvNT_6ParamsE:
[----:B------:R-:W0:Y:S02]  /*0000*/  LDC R1, c[0x0][0x28] ;  /* 0x00000a00ff017b82 */ /* 0x000e240000000800 */
[----:B0-----:R-:W-:Y:S01]  /*0010*/  VIADD R1, R1, 0xffffff78 ;  /* 0xffffff7801017836 */ /* 0x001fe20000000000 */
[----:B------:R-:W0:Y:S01]  /*0020*/  S2R R3, SR_TID.X ;  /* 0x0000000000037919 */ /* 0x000e220000002100 */
[----:B------:R-:W-:Y:S01]  /*0030*/  ELECT P0, URZ, PT ;  /* 0x00000000003f782f */ /* 0x000fe20003800000 */
[----:B------:R-:W-:Y:S01]  /*0040*/  BSSY B0, `(.L_x_1050) ;  /* 0x000000d000007945 */ /* 0x000fe20003800000 */
[----:B0-----:R-:W-:-:S05]  /*0050*/  SHF.R.U32.HI R0, RZ, 0x5, R3 ;  /* 0x00000005ff007819 */ /* 0x001fca0000011603 */
        /* <DEDUP_REMOVED lines=11> */
.L_x_1051:
[----:B------:R-:W-:Y:S05]  /*0110*/  BSYNC B0 ;  /* 0x0000000000007941 */ /* 0x000fea0003800000 */
.L_x_1050:
[----:B------:R-:W-:Y:S01]  /*0120*/  VOTEU.ANY UP0, P0 ;  /* 0x00000000003f7886 */ /* 0x000fe20000000100 */
[----:B------:R-:W0:Y:S01]  /*0130*/  SHFL.IDX PT, R2, R0, RZ, 0x1f ;  /* 0x00001fff00027589 */ /* 0x000e2200000e0000 */
[----:B------:R-:W-:Y:S01]  /*0140*/  UMOV UR4, 0x80 ;  /* 0x0000008000047882 */ /* 0x000fe20000000000 */
[----:B------:R-:W-:Y:S01]  /*0150*/  UMOV UR7, 0x100 ;  /* 0x0000010000077882 */ /* 0x000fe20000000000 */
[----:B------:R-:W-:Y:S01]  /*0160*/  VOTEU.ANY UP1, P0 ;  /* 0x00000000003f7886 */ /* 0x000fe20000020100 */
[----:B------:R-:W1:Y:S01]  /*0170*/  @UP0 S2UR UR8, SR_CgaCtaId ;  /* 0x00000000000809c3 */ /* 0x000e620000008800 */
[----:B------:R-:W-:Y:S01]  /*0180*/  @UP0 UMOV UR6, 0x400 ;  /* 0x0000040000060882 */ /* 0x000fe20000000000 */
[----:B------:R-:W-:-:S04]  /*0190*/  @UP0 UIADD3 UR4, -UR4, 0x100000, URZ ;  /* 0x0010000004040890 */ /* 0x000fc8000fffe13f */
[----:B------:R-:W-:Y:S02]  /*01a0*/  @UP0 USHF.L.U32 UR5, UR4, 0xb, URZ ;  /* 0x0000000b04050899 */ /* 0x000fe4000800063f */
[----:B------:R-:W-:Y:S01]  /*01b0*/  @UP0 USHF.L.U32 UR4, UR4, 0x1, URZ ;  /* 0x0000000104040899 */ /* 0x000fe2000800063f */
[----:B------:R-:W-:Y:S01]  /*01c0*/  SHF.R.U32.HI R3, RZ, 0x7, R3 ;  /* 0x00000007ff037819 */ /* 0x000fe20000011603 */
[----:B------:R-:W-:Y:S01]  /*01d0*/  VOTEU.ANY UP2, P0 ;  /* 0x00000000003f7886 */ /* 0x000fe20000040100 */
[----:B0-----:R-:W-:-:S03]  /*01e0*/  ISETP.NE.AND P1, PT, R2, RZ, PT ;  /* 0x000000ff0200720c */ /* 0x001fc60003f25270 */
[----:B------:R0:W2:Y:S01]  /*01f0*/  SHFL.IDX PT, R2, R3, RZ, 0x1f ;  /* 0x00001fff03027589 */ /* 0x0000a200000e0000 */
[----:B-1----:R-:W-:Y:S02]  /*0200*/  @UP0 ULEA UR8, UR8, UR6, 0x18 ;  /* 0x0000000608080291 */ /* 0x002fe4000f8ec03f */
[----:B------:R-:W-:-:S04]  /*0210*/  @UP0 UIADD3 UR6, -UR7, 0x100000, URZ ;  /* 0x0010000007060890 */ /* 0x000fc8000fffe13f */
[----:B------:R-:W-:Y:S02]  /*0220*/  @UP0 USHF.L.U32 UR7, UR6, 0xb, URZ ;  /* 0x0000000b06070899 */ /* 0x000fe4000800063f */
[----:B------:R-:W-:Y:S01]  /*0230*/  @UP0 USHF.L.U32 UR6, UR6, 0x1, URZ ;  /* 0x0000000106060899 */ /* 0x000fe2000800063f */
[----:B------:R-:W-:Y:S01]  /*0240*/  VOTEU.ANY UP0, P0 ;  /* 0x00000000003f7886 */ /* 0x000fe20000000100 */
[----:B------:R-:W1:Y:S04]  /*0250*/  FENCE.VIEW.ASYNC.S ;  /* 0x00000000000073c6 */ /* 0x000e680000000000 */
[----:B-1----:R0:W1:Y:S01]  /*0260*/  @UP0 SYNCS.EXCH.64 URZ, [UR8+0x32400], UR4 ;  /* 0x03240004083f05b2 */ /* 0x0020620008000100 */
[----:B------:R0:W3:Y:S05]  /*0270*/  @UP1 SYNCS.EXCH.64 URZ, [UR8+0x32410], UR4 ;  /* 0x03241004083f15b2 */ /* 0x0000ea0008000100 */
[----:B------:R0:W4:Y:S02]  /*0280*/  @UP2 SYNCS.EXCH.64 URZ, [UR8+0x32420], UR6 ;  /* 0x03242006083f25b2 */ /* 0x0001240008000100 */
[----:B0-----:R-:W-:Y:S05]  /*0290*/  @P1 BRA `(.L_x_1052) ;  /* 0x0000000000481947 */ /* 0x001fea0003800000 */
[----:B------:R-:W0:Y:S01]  /*02a0*/  S2UR UR5, SR_CgaCtaId ;  /* 0x00000000000579c3 */ /* 0x000e220000008800 */
        /* <DEDUP_REMOVED lines=15> */
[----:B------:R0:W0:Y:S01]  /*03a0*/  SYNCS.EXCH.64 URZ, [UR8+0x32448], UR6 ;  /* 0x03244806083f75b2 */ /* 0x0000220008000100 */
[----:B------:R-:W-:Y:S01]  /*03b0*/  NOP ;  /* 0x0000000000007918 */ /* 0x000fe20000000000 */
.L_x_1052:
[----:B------:R-:W5:Y:S01]  /*03c0*/  SHFL.IDX PT, R3, R0, RZ, 0x1f ;  /* 0x00001fff00037589 */ /* 0x000f6200000e0000 */
[----:B------:R-:W-:Y:S01]  /*03d0*/  NOP ;  /* 0x0000000000007918 */ /* 0x000fe20000000000 */
[----:B-----5:R-:W-:-:S13]  /*03e0*/  ISETP.NE.AND P0, PT, R3, RZ, PT ;  /* 0x000000ff0300720c */ /* 0x020fda0003f05270 */
        /* <DEDUP_REMOVED lines=19> */
.L_x_1053:
[----:B------:R-:W5:Y:S01]  /*0520*/  SHFL.IDX PT, R3, R0, RZ, 0x1f ;  /* 0x00001fff00037589 */ /* 0x000f6200000e0000 */
[----:B------:R-:W-:Y:S01]  /*0530*/  NOP ;  /* 0x0000000000007918 */ /* 0x000fe20000000000 */
[----:B-----5:R-:W-:-:S13]  /*0540*/  ISETP.NE.AND P0, PT, R3, RZ, PT ;  /* 0x000000ff0300720c */ /* 0x020fda0003f05270 */
        /* <DEDUP_REMOVED lines=13> */
[----:B------:R0:W0:Y:S01]  /*0620*/  SYNCS.EXCH.64 URZ, [UR6+0x32488], UR4 ;  /* 0x03248804063f75b2 */ /* 0x0000220008000100 */
[----:B------:R-:W-:Y:S01]  /*0630*/  NOP ;  /* 0x0000000000007918 */ /* 0x000fe20000000000 */
.L_x_1054:
        /* <DEDUP_REMOVED lines=22> */
.L_x_1055:
        /* <DEDUP_REMOVED lines=22> */
.L_x_1056:
[----:B--2---:R-:W-:Y:S01]  /*0900*/  ISETP.NE.AND P0, PT, R2, RZ, PT ;  /* 0x000000ff0200720c */ /* 0x004fe20003f05270 */
[----:B------:R-:W-:Y:S01]  /*0910*/  IMAD.MOV.U32 R2, RZ, RZ, 0x1 ;  /* 0x00000001ff027424 */ /* 0x000fe200078e00ff */
[----:B------:R-:W-:Y:S01]  /*0920*/  NOP ;  /* 0x0000000000007918 */ /* 0x000fe20000000000 */
[----:B------:R-:W-:-:S03]  /*0930*/  ULDC.64 UR38, c[0x0][0x208] ;  /* 0x0000820000267ab9 */ /* 0x000fc60000000a00 */
[----:B------:R-:W-:-:S05]  /*0940*/  SEL R2, R2, 0x2, !P0 ;  /* 0x0000000202027807 */ /* 0x000fca0004000000 */
[----:B------:R2:W-:Y:S01]  /*0950*/  STL [R1+0x84], R2 ;  /* 0x0000840201007387 */ /* 0x0005e20000100800 */
[----:B01-34-:R-:W-:Y:S06]  /*0960*/  BAR.SYNC.DEFER_BLOCKING 0x0 ;  /* 0x0000000000007b1d */ /* 0x01bfec0000010000 */
[----:B------:R-:W-:Y:S05]  /*0970*/  @!P0 BRA `(.L_x_1057) ;  /* 0x000000b800188947 */ /* 0x000fea0003800000 */
.L_x_1058:
[----:B------:R-:W-:-:S08]  /*0980*/  NOP ;  /* 0x0000000000007918 */ /* 0x000fd00000000000 */
[----:B------:R-:W0:Y:S02]  /*0990*/  USETMAXREG.TRY_ALLOC.CTAPOOL UP0, 0xf0 ;  /* 0x000000f0000079c8 */ /* 0x000e240008000600 */
[----:B0-----:R-:W-:-:S13]  /*09a0*/  PLOP3.LUT P0, PT, PT, PT, UP0, 0x80, 0x0 ;  /* 0x000000000000781c */ /* 0x001fda0003f0f008 */
[----:B------:R-:W-:Y:S05]  /*09b0*/  @!P0 BRA `(.L_x_1058) ;  /* 0xfffffffc00f08947 */ /* 0x000fea000383ffff */
[----:B------:R-:W0:Y:S01]  /*09c0*/  S2R R0, SR_TID.X ;  /* 0x0000000000007919 */ /* 0x000e220000002100 */
[----:B------:R-:W1:Y:S01]  /*09d0*/  S2UR UR5, SR_CgaCtaId ;  /* 0x00000000000579c3 */ /* 0x000e620000008800 */
[----:B------:R-:W-:-:S07]  /*09e0*/  UMOV UR4, 0x400 ;  /* 0x0000040000047882 */ /* 0x000fce0000000000 */
[----:B------:R-:W-:Y:S06]  /*09f0*/  BAR.ARV 0x8, 0x180 ;  /* 0x0206000000007b1d */ /* 0x000fec0000002000 */
[----:B-1----:R-:W-:Y:S01]  /*0a00*/  ULEA UR4, UR5, UR4, 0x18 ;  /* 0x0000000405047291 */ /* 0x002fe2000f8ec03f */
[----:B0-----:R-:W-:-:S04]  /*0a10*/  SHF.R.U32.HI R0, RZ, 0x7, R0 ;  /* 0x00000007ff007819 */ /* 0x001fc80000011600 */
[----:B------:R-:W-:-:S13]  /*0a20*/  ISETP.NE.AND P0, PT, R0, 0x1, PT ;  /* 0x000000010000780c */ /* 0x000fda0003f05270 */
[----:B------:R-:W-:Y:S08]  /*0a30*/  @!P0 BAR.ARV 0x9, 0x100 ;  /* 0x0244000000008b1d */ /* 0x000ff00000002000 */
[----:B------:R-:W-:Y:S06]  /*0a40*/  BAR.SYNC.DEFER_BLOCKING 0x5, 0x180 ;  /* 0x0146000000007b1d */ /* 0x000fec0000010000 */
[----:B------:R-:W0:Y:S01]  /*0a50*/  LDS.128 R12, [UR4+0x324d0] ;  /* 0x0324d004ff0c7984 */ /* 0x000e220008000c00 */
[----:B------:R-:W-:Y:S01]  /*0a60*/  ULDC UR4, c[0x0][0xd3c] ;  /* 0x00034f0000047ab9 */ /* 0x000fe20000000800 */
[----:B------:R-:W-:Y:S06]  /*0a70*/  BAR.ARV 0x4, 0x180 ;  /* 0x0106000000007b1d */ /* 0x000fec0000002000 */
[----:B0-----:R-:W-:-:S13]  /*0a80*/  ISETP.GE.AND P0, PT, R15, UR4, PT ;  /* 0x000000040f007c0c */ /* 0x001fda000bf06270 */
[----:B------:R-:W-:Y:S05]  /*0a90*/  @P0 EXIT ;  /* 0x000000000000094d */ /* 0x000fea0003800000 */
[----:B------:R-:W3:Y:S01]  /*0aa0*/  LDL.LU R11, [R1+0x84] ;  /* 0x00008400010b7983 */ /* 0x000ee20000300800 */
[----:B------:R-:W0:Y:S02]  /*0ab0*/  S2R R0, SR_TID.X ;  /* 0x0000000000007919 */ /* 0x000e240000002100 */
[----:B0-----:R-:W-:-:S05]  /*0ac0*/  VIADD R16, R0, 0xffffff80 ;  /* 0xffffff8000107836 */ /* 0x001fca0000000000 */
[----:B------:R-:W-:-:S04]  /*0ad0*/  SHF.R.S32.HI R0, RZ, 0x1f, R16 ;  /* 0x0000001fff007819 */ /* 0x000fc80000011410 */
[----:B--2---:R-:W-:-:S04]  /*0ae0*/  LEA.HI R2, R0, R16, RZ, 0x7 ;  /* 0x0000001000027211 */ /* 0x004fc800078f38ff */
[----:B------:R-:W-:Y:S02]  /*0af0*/  LOP3.LUT R5, R2, 0xffffff80, RZ, 0xc0, !PT ;  /* 0xffffff8002057812 */ /* 0x000fe400078ec0ff */
[----:B------:R-:W-:-:S03]  /*0b00*/  LEA.HI R4, R0, R16, RZ, 0x5 ;  /* 0x0000001000047211 */ /* 0x000fc600078f28ff */
[----:B------:R-:W-:Y:S01]  /*0b10*/  IMAD.IADD R12, R16, 0x1, -R5 ;  /* 0x00000001100c7824 */ /* 0x000fe200078e0a05 */
[----:B------:R-:W-:Y:S01]  /*0b20*/  LEA.HI R3, R0, R16, RZ, 0x4 ;  /* 0x0000001000037211 */ /* 0x000fe200078f20ff */
[----:B------:R-:W-:-:S03]  /*0b30*/  IMAD.SHL.U32 R5, R4, 0x20, RZ ;  /* 0x0000002004057824 */ /* 0x000fc600078e00ff */
[----:B------:R-:W-:Y:S02]  /*0b40*/  SHF.R.S32.HI R7, RZ, 0x1f, R12 ;  /* 0x0000001fff077819 */ /* 0x000fe4000001140c */
[----:B------:R-:W-:Y:S02]  /*0b50*/  LOP3.LUT R4, R3, 0x3fffff0, RZ, 0xc0, !PT ;  /* 0x03fffff003047812 */ /* 0x000fe400078ec0ff */
[----:B------:R-:W-:Y:S02]  /*0b60*/  LEA.HI R8, R7, R12, RZ, 0x2 ;  /* 0x0000000c07087211 */ /* 0x000fe400078f10ff */
[----:B------:R-:W-:Y:S02]  /*0b70*/  SHF.R.S32.HI R6, RZ, 0x4, R3 ;  /* 0x00000004ff067819 */ /* 0x000fe40000011403 */
[----:B------:R-:W-:Y:S01]  /*0b80*/  LEA.HI R10, R0, R16, RZ, 0x2 ;  /* 0x00000010000a7211 */ /* 0x000fe200078f10ff */
[----:B------:R-:W-:Y:S01]  /*0b90*/  IMAD.IADD R4, R16, 0x1, -R4 ;  /* 0x0000000110047824 */ /* 0x000fe200078e0a04 */
[----:B------:R-:W-:-:S02]  /*0ba0*/  LOP3.LUT R5, R5, 0xfffffc00, RZ, 0xc0, !PT ;  /* 0xfffffc0005057812 */ /* 0x000fc400078ec0ff */
[--C-:B------:R-:W-:Y:S02]  /*0bb0*/  SHF.R.S32.HI R0, RZ, 0x2, R8.reuse ;  /* 0x00000002ff007819 */ /* 0x100fe40000011408 */
[----:B------:R-:W-:Y:S02]  /*0bc0*/  SHF.R.S32.HI R9, RZ, 0x1f, R8 ;  /* 0x0000001fff097819 */ /* 0x000fe40000011408 */
[----:B------:R-:W-:Y:S01]  /*0bd0*/  LEA.HI R3, R3, R6, RZ, 0x1 ;  /* 0x0000000603037211 */ /* 0x000fe200078f08ff */
[----:B------:R-:W-:Y:S01]  /*0be0*/  IMAD R4, R4, 0x40, R5 ;  /* 0x0000004004047824 */ /* 0x000fe200078e0205 */
[----:B------:R-:W-:Y:S02]  /*0bf0*/  LEA.HI R9, R9, R0, RZ, 0x3 ;  /* 0x0000000009097211 */ /* 0x000fe400078f18ff */
[----:B------:R-:W-:Y:S02]  /*0c00*/  LOP3.LUT R5, R3, 0x1ffffffe, RZ, 0xc0, !PT ;  /* 0x1ffffffe03057812 */ /* 0x000fe400078ec0ff */
[----:B------:R-:W-:-:S02]  /*0c10*/  SHF.R.S32.HI R3, RZ, 0x7, R2 ;  /* 0x00000007ff037819 */ /* 0x000fc40000011402 */
[----:B------:R-:W-:Y:S02]  /*0c20*/  LOP3.LUT R10, R10, 0xfffffffc, RZ, 0xc0, !PT ;  /* 0xfffffffc0a0a7812 */ /* 0x000fe400078ec0ff */
[----:B------:R-:W-:Y:S02]  /*0c30*/  LOP3.LUT R9, R9, 0xfffffff8, RZ, 0xc0, !PT ;  /* 0xfffffff809097812 */ /* 0x000fe400078ec0ff */
[----:B------:R-:W-:Y:S01]  /*0c40*/  LEA.HI R7, R7, R12, RZ, 0x5 ;  /* 0x0000000c07077211 */ /* 0x000fe200078f28ff */
[----:B------:R-:W-:Y:S01]  /*0c50*/  IMAD.IADD R10, R16, 0x1, -R10 ;  /* 0x00000001100a7824 */ /* 0x000fe200078e0a0a */
[----:B------:R-:W-:Y:S01]  /*0c60*/  LEA.HI R2, R2, R3, RZ, 0x1 ;  /* 0x0000000302027211 */ /* 0x000fe200078f08ff */
[----:B------:R-:W-:Y:S01]  /*0c70*/  IMAD.IADD R0, R0, 0x1, -R9 ;  /* 0x0000000100007824 */ /* 0x000fe200078e0a09 */
[----:B------:R-:W-:Y:S01]  /*0c80*/  SHF.R.S32.HI R7, RZ, 0x5, R7 ;  /* 0x00000005ff077819 */ /* 0x000fe20000011407 */
[----:B------:R-:W-:Y:S01]  /*0c90*/  IMAD.IADD R5, R6, 0x1, -R5 ;  /* 0x0000000106057824 */ /* 0x000fe200078e0a05 */
[----:B------:R-:W-:-:S02]  /*0ca0*/  LOP3.LUT R2, R2, 0x3fffffe, RZ, 0xc0, !PT ;  /* 0x03fffffe02027812 */ /* 0x000fc400078ec0ff */
[----:B------:R-:W-:Y:S01]  /*0cb0*/  LEA.HI R6, R10, R10, RZ, 0x1 ;  /* 0x0000000a0a067211 */ /* 0x000fe200078f08ff */
[----:B------:R-:W-:Y:S02]  /*0cc0*/  IMAD R7, R7, 0x10, R0 ;  /* 0x0000001007077824 */ /* 0x000fe400078e0200 */
[----:B------:R-:W-:Y:S02]  /*0cd0*/  IMAD R0, R5, 0x8, R4 ;  /* 0x0000000805007824 */ /* 0x000fe400078e0204 */
[----:B------:R-:W-:Y:S01]  /*0ce0*/  IMAD.IADD R2, R3, 0x1, -R2 ;  /* 0x0000000103027824 */ /* 0x000fe200078e0a02 */
[----:B------:R-:W-:Y:S02]  /*0cf0*/  LOP3.LUT R3, R6, 0x1ffffffe, RZ, 0xc0, !PT ;  /* 0x1ffffffe06037812 */ /* 0x000fe400078ec0ff */
[----:B------:R0:W-:Y:S03]  /*0d00*/  STL [R1+0x80], R0 ;  /* 0x0000800001007387 */ /* 0x0001e60000100800 */
[----:B------:R-:W-:Y:S01]  /*0d10*/  IMAD.IADD R3, R10, 0x1, -R3 ;  /* 0x000000010a037824 */ /* 0x000fe200078e0a03 */
[----:B------:R-:W-:Y:S01]  /*0d20*/  LOP3.LUT R8, R8, 0x7ffffffc, RZ, 0xc0, !PT ;  /* 0x7ffffffc08087812 */ /* 0x000fe200078ec0ff */
[----:B0-----:R-:W-:-:S05]  /*0d30*/  IMAD R0, R2, 0x40, R7 ;  /* 0x0000004002007824 */ /* 0x001fca00078e0207 */
[----:B------:R0:W-:Y:S01]  /*0d40*/  STL [R1+0x78], R0 ;  /* 0x0000780001007387 */ /* 0x0001e20000100800 */
[----:B------:R-:W-:-:S03]  /*0d50*/  IMAD.IADD R8, R12, 0x1, -R8 ;  /* 0x000000010c087824 */ /* 0x000fc600078e0a08 */
[----:B------:R1:W-:Y:S01]  /*0d60*/  STL [R1+0x14], RZ ;  /* 0x000014ff01007387 */ /* 0x0003e20000100800 */
[----:B0-----:R-:W-:Y:S02]  /*0d70*/  IMAD R0, R3, 0x8, R0 ;  /* 0x0000000803007824 */ /* 0x001fe400078e0200 */
[----:B------:R-:W-:-:S03]  /*0d80*/  IMAD.SHL.U32 R201, R8, 0x2, RZ ;  /* 0x0000000208c97824 */ /* 0x000fc600078e00ff */
[----:B------:R1:W-:Y:S01]  /*0d90*/  STL [R1+0x7c], R0 ;  /* 0x00007c0001007387 */ /* 0x0003e20000100800 */
[C---:B------:R-:W-:Y:S02]  /*0da0*/  VIADD R8, R201.reuse, 0x8 ;  /* 0x00000008c9087836 */ /* 0x040fe40000000000 */
[C---:B------:R-:W-:Y:S02]  /*0db0*/  VIADD R4, R201.reuse, 0x10 ;  /* 0x00000010c9047836 */ /* 0x040fe40000000000 */
[C---:B------:R-:W-:Y:S02]  /*0dc0*/  VIADD R2, R201.reuse, 0x18 ;  /* 0x00000018c9027836 */ /* 0x040fe40000000000 */
[C---:B------:R-:W-:Y:S02]  /*0dd0*/  VIADD R237, R201.reuse, 0x20 ;  /* 0x00000020c9ed7836 */ /* 0x040fe40000000000 */
[C---:B------:R-:W-:Y:S02]  /*0de0*/  VIADD R236, R201.reuse, 0x28 ;  /* 0x00000028c9ec7836 */ /* 0x040fe40000000000 */
[----:B------:R-:W-:-:S02]  /*0df0*/  VIADD R235, R201, 0x30 ;  /* 0x00000030c9eb7836 */ /* 0x000fc40000000000 */
[C---:B------:R-:W-:Y:S02]  /*0e00*/  VIADD R234, R201.reuse, 0x38 ;  /* 0x00000038c9ea7836 */ /* 0x040fe40000000000 */
[C---:B------:R-:W-:Y:S02]  /*0e10*/  VIADD R233, R201.reuse, 0x40 ;  /* 0x00000040c9e97836 */ /* 0x040fe40000000000 */
[C---:B------:R-:W-:Y:S02]  /*0e20*/  VIADD R232, R201.reuse, 0x48 ;  /* 0x00000048c9e87836 */ /* 0x040fe40000000000 */
[C---:B------:R-:W-:Y:S02]  /*0e30*/  VIADD R231, R201.reuse, 0x50 ;  /* 0x00000050c9e77836 */ /* 0x040fe40000000000 */
[C---:B------:R-:W-:Y:S02]  /*0e40*/  VIADD R230, R201.reuse, 0x58 ;  /* 0x00000058c9e67836 */ /* 0x040fe40000000000 */
        /* <DEDUP_REMOVED lines=34> */
[----:B------:R-:W-:Y:S02]  /*1070*/  SHF.R.S32.HI R8, RZ, 0x1f, R221 ;  /* 0x0000001fff087819 */ /* 0x000fe400000114dd */
[----:B------:R-:W-:Y:S02]  /*1080*/  SHF.R.S32.HI R4, RZ, 0x1f, R213 ;  /* 0x0000001fff047819 */ /* 0x000fe400000114d5 */
[----:B------:R-:W-:Y:S01]  /*1090*/  SHF.R.S32.HI R2, RZ, 0x1f, R212 ;  /* 0x0000001fff027819 */ /* 0x000fe200000114d4 */
[----:B------:R-:W-:Y:S01]  /*10a0*/  IMAD.MOV.U32 R5, RZ, RZ, R13 ;  /* 0x000000ffff057224 */ /* 0x000fe200078e000d */
[----:B------:R-:W-:Y:S01]  /*10b0*/  SHF.R.S32.HI R8, RZ, 0x1f, R211 ;  /* 0x0000001fff087819 */ /* 0x000fe200000114d3 */
[----:B------:R-:W-:Y:S01]  /*10c0*/  IMAD.MOV.U32 R6, RZ, RZ, R14 ;  /* 0x000000ffff067224 */ /* 0x000fe200078e000e */
[----:B------:R-:W-:Y:S01]  /*10d0*/  SHF.R.S32.HI R4, RZ, 0x1f, R210 ;  /* 0x0000001fff047819 */ /* 0x000fe200000114d2 */
[----:B------:R-:W-:Y:S01]  /*10e0*/  IMAD.MOV.U32 R7, RZ, RZ, R15 ;  /* 0x000000ffff077224 */ /* 0x000fe200078e000f */
[----:B------:R-:W-:Y:S01]  /*10f0*/  SHF.R.S32.HI R2, RZ, 0x1f, R209 ;  /* 0x0000001fff027819 */ /* 0x000fe200000114d1 */
[----:B------:R-:W-:Y:S01]  /*1100*/  VIADD R205, R201, 0xe0 ;  /* 0x000000e0c9cd7836 */ /* 0x000fe20000000000 */
[----:B------:R-:W-:-:S02]  /*1110*/  SHF.R.S32.HI R8, RZ, 0x1f, R208 ;  /* 0x0000001fff087819 */ /* 0x000fc400000114d0 */
[----:B------:R-:W-:Y:S02]  /*1120*/  SHF.R.S32.HI R4, RZ, 0x1f, R207 ;  /* 0x0000001fff047819 */ /* 0x000fe400000114cf */
[----:B------:R-:W-:Y:S01]  /*1130*/  SHF.R.S32.HI R2, RZ, 0x1f, R206 ;  /* 0x0000001fff027819 */ /* 0x000fe200000114ce */
[----:B------:R-:W-:Y:S01]  /*1140*/  UMOV UR37, URZ ;  /* 0x0000003f00257c82 */ /* 0x000fe20008000000 */
[----:B------:R-:W-:Y:S01]  /*1150*/  UMOV UR36, URZ ;  /* 0x0000003f00247c82 */ /* 0x000fe20008000000 */
[----:B-1-3--:R-:W-:-:S07]  /*1160*/  LOP3.LUT R23, R11, 0x1, RZ, 0xfc, !PT ;  /* 0x000000010b177812 */ /* 0x00afce00078efcff */
.L_x_1105:
[----:B01234-:R-:W0:Y:S01]  /*1170*/  LDC.64 R2, c[0x0][0xd88] ;  /* 0x00036200ff027b82 */ /* 0x01fe220000000a00 */
[----:B------:R-:W-:-:S07]  /*1180*/  ULDC.64 UR4, c[0x0][0xb20] ;  /* 0x0002c80000047ab9 */ /* 0x000fce0000000a00 */
[----:B------:R-:W1:Y:S08]  /*1190*/  LDC.64 R10, c[0x0][0x418] ;  /* 0x00010600ff0a7b82 */ /* 0x000e700000000a00 */
[----:B------:R-:W2:Y:S01]  /*11a0*/  LDC R0, c[0x0][0x424] ;  /* 0x00010900ff007b82 */ /* 0x000ea20000000800 */
[----:B0-----:R-:W-:-:S07]  /*11b0*/  IMAD.WIDE R2, R7, 0x4, R2 ;  /* 0x0000000407027825 */ /* 0x001fce00078e0202 */
[----:B------:R-:W0:Y:S01]  /*11c0*/  LDC R13, c[0x0][0x2f0] ;  /* 0x0000bc00ff0d7b82 */ /* 0x000e220000000800 */
[----:B------:R-:W3:Y:S01]  /*11d0*/  LDG.E R200, desc[UR38][R2.64] ;  /* 0x0000002602c87981 */ /* 0x000ee2000c1e1900 */
[----:B------:R-:W-:Y:S01]  /*11e0*/  ISETP.NE.U32.AND P0, PT, RZ, UR4, PT ;  /* 0x00000004ff007c0c */ /* 0x000fe2000bf05070 */
[----:B------:R-:W-:-:S03]  /*11f0*/  IMAD.MOV.U32 R7, RZ, RZ, RZ ;  /* 0x000000ffff077224 */ /* 0x000fc600078e00ff */
[----:B------:R-:W-:Y:S02]  /*1200*/  ISETP.NE.AND.EX P0, PT, RZ, UR5, PT, P0 ;  /* 0x00000005ff007c0c */ /* 0x000fe4000bf05300 */
[----:B---3--:R-:W-:-:S11]  /*1210*/  SHF.R.S32.HI R4, RZ, 0x1f, R200 ;  /* 0x0000001fff047819 */ /* 0x008fd600000114c8 */
[C---:B------:R-:W-:Y:S01]  /*1220*/  @P0 LEA R8, P1, R200.reuse, UR4, 0x2 ;  /* 0x00000004c8080c11 */ /* 0x040fe2000f8210ff */
[----:B------:R3:W-:Y:S03]  /*1230*/  STL [R1+0x10], R4 ;  /* 0x0000100401007387 */ /* 0x0007e60000100800 */
[----:B------:R-:W-:Y:S01]  /*1240*/  @P0 LEA.HI.X R9, R200, UR5, R4, 0x2, P1 ;  /* 0x00000005c8090c11 */ /* 0x000fe200088f1404 */
[----:B------:R-:W-:Y:S02]  /*1250*/  ULDC.64 UR4, c[0x0][0xb18] ;  /* 0x0002c60000047ab9 */ /* 0x000fe40000000a00 */
[----:B------:R-:W-:Y:S02]  /*1260*/  ISETP.NE.U32.AND P1, PT, RZ, UR4, PT ;  /* 0x00000004ff007c0c */ /* 0x000fe4000bf25070 */
[----:B------:R3:W5:Y:S01]  /*1270*/  @P0 LDG.E R7, desc[UR38][R8.64] ;  /* 0x0000002608070981 */ /* 0x000762000c1e1900 */
[----:B-1----:R-:W-:-:S02]  /*1280*/  ISETP.NE.U32.AND P0, PT, R10, RZ, PT ;  /* 0x000000ff0a00720c */ /* 0x002fc40003f05070 */
[----:B------:R-:W-:Y:S02]  /*1290*/  ISETP.NE.AND.EX P1, PT, RZ, UR5, PT, P1 ;  /* 0x00000005ff007c0c */ /* 0x000fe4000bf25310 */
[----:B------:R-:W-:-:S04]  /*12a0*/  ISETP.NE.AND.EX P0, PT, R11, RZ, PT, P0 ;  /* 0x000000ff0b00720c */ /* 0x000fc80003f05300 */
[----:B--2---:R-:W-:-:S05]  /*12b0*/  SEL R0, R0, 0x1, P0 ;  /* 0x0000000100007807 */ /* 0x004fca0000000000 */
[----:B0-----:R-:W-:Y:S02]  /*12c0*/  IMAD R152, R0, R13, RZ ;  /* 0x0000000d00987224 */ /* 0x001fe400078e02ff */
[----:B------:R-:W-:-:S04]  /*12d0*/  @P1 LEA R2, P2, R200, UR4, 0x2 ;  /* 0x00000004c8021c11 */ /* 0x000fc8000f8410ff */
[----:B------:R-:W-:-:S05]  /*12e0*/  @P1 LEA.HI.X R3, R200, UR5, R4, 0x2, P2 ;  /* 0x00000005c8031c11 */ /* 0x000fca00090f1404 */
[----:B------:R3:W5:Y:S01]  /*12f0*/  @P1 LDG.E R152, desc[UR38][R2.64] ;  /* 0x0000002602981981 */ /* 0x000762000c1e1900 */
[----:B------:R-:W-:Y:S05]  /*1300*/  @P1 BRA `(.L_x_1059) ;  /* 0x0000000000241947 */ /* 0x000fea0003800000 */
[----:B------:R-:W-:Y:S02]  /*1310*/  ULDC.64 UR4, c[0x0][0xb00] ;  /* 0x0002c00000047ab9 */ /* 0x000fe40000000a00 */
[----:B------:R-:W-:-:S04]  /*1320*/  ISETP.NE.U32.AND P0, PT, RZ, UR4, PT ;  /* 0x00000004ff007c0c */ /* 0x000fc8000bf05070 */
[----:B------:R-:W-:-:S13]  /*1330*/  ISETP.NE.AND.EX P0, PT, RZ, UR5, PT, P0 ;  /* 0x00000005ff007c0c */ /* 0x000fda000bf05300 */
[----:B------:R-:W-:Y:S05]  /*1340*/  @!P0 BRA `(.L_x_1059) ;  /* 0x0000000000148947 */ /* 0x000fea0003800000 */
[----:B---3--:R-:W0:Y:S02]  /*1350*/  LDC.64 R2, c[0x0][0xb00] ;  /* 0x0002c000ff027b82 */ /* 0x008e240000000a00 */
[----:B0-----:R-:W-:-:S05]  /*1360*/  IMAD.WIDE R2, R200, 0x4, R2 ;  /* 0x00000004c8027825 */ /* 0x001fca00078e0202 */
[----:B-----5:R-:W2:Y:S04]  /*1370*/  LDG.E R152, desc[UR38][R2.64] ;  /* 0x0000002602987981 */ /* 0x020ea8000c1e1900 */
[----:B------:R-:W2:Y:S02]  /*1380*/  LDG.E R9, desc[UR38][R2.64+0x4] ;  /* 0x0000042602097981 */ /* 0x000ea4000c1e1900 */
[----:B--2---:R-:W-:-:S07]  /*1390*/  IMAD.IADD R152, R9, 0x1, -R152 ;  /* 0x0000000109987824 */ /* 0x004fce00078e0a98 */
.L_x_1059:
[----:B-----5:R-:W-:Y:S01]  /*13a0*/  IMAD.IADD R152, R152, 0x1, -R7 ;  /* 0x0000000198987824 */ /* 0x020fe200078e0a07 */
[----:B---3--:R-:W-:Y:S01]  /*13b0*/  LOP3.LUT R2, R6, 0xff000000, RZ, 0xc0, !PT ;  /* 0xff00000006027812 */ /* 0x008fe200078ec0ff */
[----:B------:R-:W-:Y:S02]  /*13c0*/  IMAD.MOV.U32 R165, RZ, RZ, RZ ;  /* 0x000000ffffa57224 */ /* 0x000fe400078e00ff */
[C---:B------:R-:W-:Y:S01]  /*13d0*/  VIADD R0, R152.reuse, 0x5f ;  /* 0x0000005f98007836 */ /* 0x040fe20000000000 */
[----:B------:R-:W-:Y:S02]  /*13e0*/  SHF.R.U32.HI R3, RZ, 0x8, R2 ;  /* 0x00000008ff037819 */ /* 0x000fe40000011602 */
[----:B------:R-:W-:Y:S01]  /*13f0*/  ISETP.GE.AND P0, PT, R152, 0x1, PT ;  /* 0x000000019800780c */ /* 0x000fe20003f06270 */
[----:B------:R-:W-:Y:S01]  /*1400*/  IMAD.HI R4, R0, 0x2aaaaaab, RZ ;  /* 0x2aaaaaab00047827 */ /* 0x000fe200078e02ff */
[----:B------:R-:W-:-:S04]  /*1410*/  LOP3.LUT R0, R6, 0xff0000, RZ, 0xc0, !PT ;  /* 0x00ff000006007812 */ /* 0x000fc800078ec0ff */
[----:B------:R-:W-:Y:S02]  /*1420*/  LEA.HI R0, R0, R3, RZ, 0x10 ;  /* 0x0000000300007211 */ /* 0x000fe400078f80ff */
[----:B------:R-:W-:Y:S02]  /*1430*/  SHF.R.U32.HI R7, RZ, 0x1f, R4 ;  /* 0x0000001fff077819 */ /* 0x000fe40000011604 */
[----:B------:R-:W-:Y:S02]  /*1440*/  LOP3.LUT R13, R0, 0xff, RZ, 0xc0, !PT ;  /* 0x000000ff000d7812 */ /* 0x000fe400078ec0ff */
[----:B------:R-:W-:Y:S02]  /*1450*/  LEA.HI.SX32 R8, R4, R7, 0x1c ;  /* 0x0000000704087211 */ /* 0x000fe400078fe2ff */
[----:B------:R-:W-:Y:S01]  /*1460*/  SHF.R.U32.HI R203, RZ, 0x10, R0 ;  /* 0x00000010ffcb7819 */ /* 0x000fe20000011600 */
[----:B------:R0:W-:Y:S01]  /*1470*/  STL [R1+0xc], R13 ;  /* 0x00000c0d01007387 */ /* 0x0001e20000100800 */
[----:B------:R-:W-:Y:S05]  /*1480*/  @!P0 BRA `(.L_x_1060) ;  /* 0x0000000000788947 */ /* 0x000fea0003800000 */
[----:B------:R-:W1:Y:S01]  /*1490*/  LDC R0, c[0x0][0xae8] ;  /* 0x0002ba00ff007b82 */ /* 0x000e620000000800 */
[----:B------:R-:W-:-:S04]  /*14a0*/  ISETP.NE.AND P0, PT, R203, RZ, PT ;  /* 0x000000ffcb00720c */ /* 0x000fc80003f05270 */
[----:B-1----:R-:W-:-:S04]  /*14b0*/  SEL R11, R203, R0, P0 ;  /* 0x00000000cb0b7207 */ /* 0x002fc80000000000 */
[-C--:B------:R-:W-:Y:S02]  /*14c0*/  IABS R7, R11.reuse ;  /* 0x0000000b00077213 */ /* 0x080fe40000000000 */
[----:B------:R-:W-:Y:S02]  /*14d0*/  IADD3 R0, R8, -0x1, R11 ;  /* 0xffffffff08007810 */ /* 0x000fe40007ffe00b */
[----:B------:R-:W1:Y:S01]  /*14e0*/  I2F.RP R4, R7 ;  /* 0x0000000700047306 */ /* 0x000e620000209400 */
[----:B------:R-:W-:-:S05]  /*14f0*/  IABS R12, R11 ;  /* 0x0000000b000c7213 */ /* 0x000fca0000000000 */
[----:B------:R-:W-:Y:S02]  /*1500*/  IMAD.MOV R12, RZ, RZ, -R12 ;  /* 0x000000ffff0c7224 */ /* 0x000fe400078e0a0c */
[----:B-1----:R-:W1:Y:S02]  /*1510*/  MUFU.RCP R4, R4 ;  /* 0x0000000400047308 */ /* 0x002e640000001000 */
[----:B-1----:R-:W-:Y:S01]  /*1520*/  VIADD R2, R4, 0xffffffe ;  /* 0x0ffffffe04027836 */ /* 0x002fe20000000000 */
[----:B------:R-:W-:Y:S02]  /*1530*/  IABS R4, R0 ;  /* 0x0000000000047213 */ /* 0x000fe40000000000 */
[----:B------:R-:W-:-:S03]  /*1540*/  LOP3.LUT R0, R0, R11, RZ, 0x3c, !PT ;  /* 0x0000000b00007212 */ /* 0x000fc600078e3cff */
[----:B------:R1:W2:Y:S01]  /*1550*/  F2I.FTZ.U32.TRUNC.NTZ R3, R2 ;  /* 0x0000000200037305 */ /* 0x0002a2000021f000 */
[----:B------:R-:W-:Y:S01]  /*1560*/  ISETP.GE.AND P2, PT, R0, RZ, PT ;  /* 0x000000ff0000720c */ /* 0x000fe20003f46270 */
[----:B-1----:R-:W-:Y:S02]  /*1570*/  IMAD.MOV.U32 R2, RZ, RZ, RZ ;  /* 0x000000ffff027224 */ /* 0x002fe400078e00ff */
[----:B--2---:R-:W-:-:S04]  /*1580*/  IMAD.MOV R10, RZ, RZ, -R3 ;  /* 0x000000ffff0a7224 */ /* 0x004fc800078e0a03 */
[----:B------:R-:W-:-:S04]  /*1590*/  IMAD R9, R10, R7, RZ ;  /* 0x000000070a097224 */ /* 0x000fc800078e02ff */
[----:B------:R-:W-:-:S04]  /*15a0*/  IMAD.HI.U32 R3, R3, R9, R2 ;  /* 0x0000000903037227 */ /* 0x000fc800078e0002 */
        /* <DEDUP_REMOVED lines=11> */
[----:B------:R-:W-:-:S07]  /*1660*/  IMAD.MOV.U32 R165, RZ, RZ, R3 ;  /* 0x000000ffffa57224 */ /* 0x000fce00078e0003 */
.L_x_1060:
[-C--:B------:R-:W-:Y:S01]  /*1670*/  IMAD R22, R13, R165.reuse, RZ ;  /* 0x000000a50d167224 */ /* 0x080fe200078e02ff */
[----:B------:R-:W-:Y:S01]  /*1680*/  LOP3.LUT R202, R6, 0xffff, RZ, 0xc0, !PT ;  /* 0x0000ffff06ca7812 */ /* 0x000fe200078ec0ff */
[----:B------:R-:W-:Y:S01]  /*1690*/  IMAD.MOV.U32 R204, RZ, RZ, R5 ;  /* 0x000000ffffcc7224 */ /* 0x000fe200078e0005 */
[----:B------:R-:W-:Y:S02]  /*16a0*/  PLOP3.LUT P0, PT, PT, PT, PT, 0x80, 0x0 ;  /* 0x000000000000781c */ /* 0x000fe40003f0f070 */
[----:B------:R-:W-:Y:S02]  /*16b0*/  CS2R R2, SRZ ;  /* 0x0000000000027805 */ /* 0x000fe4000001ff00 */
[----:B------:R-:W-:Y:S02]  /*16c0*/  VIADDMNMX R165, R22, R165, R8, PT ;  /* 0x000000a516a57246 */ /* 0x000fe40003800108 */
[----:B------:R-:W-:Y:S02]  /*16d0*/  CS2R R150, SRZ ;  /* 0x0000000000967805 */ /* 0x000fe4000001ff00 */
[----:B------:R-:W-:-:S02]  /*16e0*/  CS2R R148, SRZ ;  /* 0x0000000000947805 */ /* 0x000fc4000001ff00 */
[----:B------:R-:W-:Y:S02]  /*16f0*/  CS2R R146, SRZ ;  /* 0x0000000000927805 */ /* 0x000fe4000001ff00 */
[----:B------:R-:W-:Y:S02]  /*1700*/  ISETP.GT.AND P1, PT, R165, R22, PT ;  /* 0x00000016a500720c */ /* 0x000fe40003f24270 */
        /* <DEDUP_REMOVED lines=62> */
[----:B------:R-:W1:Y:S01]  /*1af0*/  S2R R0, SR_TID.X ;  /* 0x0000000000007919 */ /* 0x000e620000002100 */
[----:B------:R-:W2:Y:S01]  /*1b00*/  S2UR UR6, SR_CgaCtaId ;  /* 0x00000000000679c3 */ /* 0x000ea20000008800 */
[----:B------:R-:W-:Y:S02]  /*1b10*/  UMOV UR5, 0x400 ;  /* 0x0000040000057882 */ /* 0x000fe40000000000 */
[----:B--2---:R-:W-:-:S04]  /*1b20*/  ULEA UR5, UR6, UR5, 0x18 ;  /* 0x0000000506057291 */ /* 0x004fc8000f8ec03f */
[----:B------:R-:W-:Y:S01]  /*1b30*/  UIADD3 UR5, UR5, 0x18400, URZ ;  /* 0x0001840005057890 */ /* 0x000fe2000fffe03f */
[----:B-1----:R-:W-:-:S03]  /*1b40*/  VIADD R4, R0, 0xffffff80 ;  /* 0xffffff8000047836 */ /* 0x002fc60000000000 */
[----:B------:R-:W-:Y:S02]  /*1b50*/  ULOP3.LUT UP0, URZ, UR5, 0x1bf, URZ, 0xc0, !UPT ;  /* 0x000001bf053f7892 */ /* 0x000fe4000f80c03f */
[----:B------:R-:W-:-:S04]  /*1b60*/  SHF.R.S32.HI R0, RZ, 0x1f, R4 ;  /* 0x0000001fff007819 */ /* 0x000fc80000011404 */
[----:B------:R-:W-:Y:S02]  /*1b70*/  PLOP3.LUT P0, PT, PT, PT, UP0, 0x80, 0x0 ;  /* 0x000000000000781c */ /* 0x000fe40003f0f008 */
[----:B------:R-:W-:-:S04]  /*1b80*/  LEA.HI R0, R0, R4, RZ, 0x7 ;  /* 0x0000000400007211 */ /* 0x000fc800078f38ff */
[----:B------:R-:W-:-:S06]  /*1b90*/  SHF.R.S32.HI R0, RZ, 0x7, R0 ;  /* 0x00000007ff007819 */ /* 0x000fcc0000011400 */
[----:B------:R-:W1:Y:S02]  /*1ba0*/  SHFL.IDX PT, R0, R0, RZ, 0x1f ;  /* 0x00001fff00007589 */ /* 0x000e6400000e0000 */
[----:B-1----:R-:W-:-:S13]  /*1bb0*/  R2UR UR40, R0 ;  /* 0x00000000002872ca */ /* 0x002fda00000e0000 */
        /* <DEDUP_REMOVED lines=11> */
[----:B------:R1:W2:Y:S01]  /*1c70*/  LDC.64 R2, c[0x4][R0] ;  /* 0x0100000000027b82 */ /* 0x0002a20000000a00 */
        /* <DEDUP_REMOVED lines=8> */
[----:B01----:R-:W-:-:S07]  /*1d00*/  IMAD.MOV.U32 R13, RZ, RZ, RZ ;  /* 0x000000ffff0d7224 */ /* 0x003fce00078e00ff */
[----:B------:R-:W-:-:S07]  /*1d10*/  LEPC R20, `(.L_x_1062) ;  /* 0x000000001014794e */ /* 0x000fce0000000000 */
[----:B--2---:R-:W-:Y:S05]  /*1d20*/  CALL.ABS.NOINC R2 ;  /* 0x0000000002007343 */ /* 0x004fea0003c00000 */
.L_x_1062:
[----:B------:R-:W2:Y:S01]  /*1d30*/  LDL R17, [R1+0x14] ;  /* 0x0000140001117983 */ /* 0x000ea20000100800 */
[----:B------:R-:W-:Y:S01]  /*1d40*/  MOV R2, 0x400 ;  /* 0x0000040000027802 */ /* 0x000fe20000000f00 */
[----:B------:R-:W1:Y:S01]  /*1d50*/  S2R R3, SR_CgaCtaId ;  /* 0x0000000000037919 */ /* 0x000e620000008800 */
[----:B------:R-:W3:Y:S02]  /*1d60*/  S2R R16, SR_TID.X ;  /* 0x0000000000107919 */ /* 0x000ee40000002100 */
[----:B-1----:R-:W-:Y:S02]  /*1d70*/  LEA R7, R3, R2, 0x18 ;  /* 0x0000000203077211 */ /* 0x002fe400078ec0ff */
[----:B---3--:R-:W-:-:S05]  /*1d80*/  SHF.R.U32.HI R16, RZ, 0x7, R16 ;  /* 0x00000007ff107819 */ /* 0x008fca0000011610 */
[----:B------:R-:W-:Y:S01]  /*1d90*/  VIADD R72, R16, 0x8 ;  /* 0x0000000810487836 */ /* 0x000fe20000000000 */
[----:B--2---:R-:W-:-:S04]  /*1da0*/  LEA.HI R0, R17, R17, RZ, 0x1 ;  /* 0x0000001111007211 */ /* 0x004fc800078f08ff */
[----:B------:R-:W-:-:S05]  /*1db0*/  LOP3.LUT R0, R0, 0xfffffffe, RZ, 0xc0, !PT ;  /* 0xfffffffe00007812 */ /* 0x000fca00078ec0ff */
[----:B------:R-:W-:-:S05]  /*1dc0*/  IMAD.IADD R0, R17, 0x1, -R0 ;  /* 0x0000000111007824 */ /* 0x000fca00078e0a00 */
[----:B------:R-:W-:-:S04]  /*1dd0*/  SHF.L.U32 R4, R0, 0x1f, RZ ;  /* 0x0000001f00047819 */ /* 0x000fc800000006ff */
[----:B------:R-:W1:Y:S02]  /*1de0*/  SYNCS.PHASECHK.TRANS64.TRYWAIT P0, [R7+URZ+0x32400], R4 ;  /* 0x03240004070075a7 */ /* 0x000e64000800017f */
[----:B-1----:R-:W-:Y:S05]  /*1df0*/  @!P0 BRA `(.L_x_1063) ;  /* 0x0000011400808947 */ /* 0x002fea0003800000 */
.L_x_1234:
[----:B------:R-:W-:Y:S01]  /*1e00*/  ISETP.NE.AND P0, PT, R23, 0x3, PT ;  /* 0x000000031700780c */ /* 0x000fe20003f05270 */
[----:B------:R-:W-:Y:S05]  /*1e10*/  WARPSYNC.ALL ;  /* 0x0000000000007948 */ /* 0x000fea0003800000 */
[----:B------:R2:W-:Y:S07]  /*1e20*/  BAR.SYNC.DEFER_BLOCKING R72, 0x100 ;  /* 0x000400480000751d */ /* 0x0005ee0000010000 */
[----:B------:R-:W-:Y:S05]  /*1e30*/  @!P0 BRA `(.L_x_1064) ;  /* 0x0000000000048947 */ /* 0x000fea0003800000 */
[----:B------:R-:W-:Y:S01]  /*1e40*/  BPT.TRAP 0x1 ;  /* 0x000000040000795c */ /* 0x000fe20000300000 */
.L_x_1064:
[----:B------:R-:W-:Y:S02]  /*1e50*/  IMAD.U32 R5, RZ, RZ, UR37 ;  /* 0x00000025ff057e24 */ /* 0x000fe4000f8e00ff */
[----:B------:R-:W-:-:S03]  /*1e60*/  IMAD.U32 R0, RZ, RZ, UR36 ;  /* 0x00000024ff007e24 */ /* 0x000fc6000f8e00ff */
[----:B------:R-:W-:Y:S01]  /*1e70*/  SHF.L.U32 R5, R5, 0x1f, RZ ;  /* 0x0000001f05057819 */ /* 0x000fe200000006ff */
[----:B------:R-:W-:-:S04]  /*1e80*/  IMAD R0, R0, 0x8, R7 ;  /* 0x0000000800007824 */ /* 0x000fc800078e0207 */
[----:B------:R3:W4:Y:S01]  /*1e90*/  SYNCS.PHASECHK.TRANS64.TRYWAIT P1, [R0+URZ+0x32430], R5 ;  /* 0x03243005000075a7 */ /* 0x000722000802017f */
[----:B------:R-:W-:Y:S05]  /*1ea0*/  @!P0 BRA `(.L_x_1065) ;  /* 0x0000000000048947 */ /* 0x000fea0003800000 */
[----:B------:R-:W-:Y:S01]  /*1eb0*/  BPT.TRAP 0x1 ;  /* 0x000000040000795c */ /* 0x000fe20000300000 */
.L_x_1065:
[----:B----4-:R-:W-:Y:S05]  /*1ec0*/  @P1 BRA `(.L_x_1066) ;  /* 0x0000000000081947 */ /* 0x010fea0003800000 */
[----:B------:R-:W4:Y:S02]  /*1ed0*/  SYNCS.PHASECHK.TRANS64.TRYWAIT P1, [R0+URZ+0x32430], R5 ;  /* 0x03243005000075a7 */ /* 0x000f24000802017f */
[----:B----4-:R-:W-:Y:S05]  /*1ee0*/  @!P1 BRA `(.L_x_1067) ;  /* 0x0000011400589947 */ /* 0x010fea0003800000 */
.L_x_1066:
[----:B------:R-:W-:Y:S01]  /*1ef0*/  R2UR UR4, R7 ;  /* 0x00000000070472ca */ /* 0x000fe200000e0000 */
[----:B------:R-:W-:Y:S01]  /*1f00*/  ULOP3.LUT UR41, UR41, 0x10000, URZ, 0xfc, !UPT ;  /* 0x0001000029297892 */ /* 0x000fe2000f8efc3f */
[----:B------:R-:W-:Y:S01]  /*1f10*/  WARPGROUP.ARRIVE ;  /* 0x00000000000079c5 */ /* 0x000fe20000000000 */
[----:B------:R-:W-:Y:S01]  /*1f20*/  UMOV UR9, 0x40000040 ;  /* 0x4000004000097882 */ /* 0x000fe20000000000 */
[----:B------:R-:W-:Y:S01]  /*1f30*/  UMOV UR11, 0x40000040 ;  /* 0x40000040000b7882 */ /* 0x000fe20000000000 */
[----:B------:R-:W-:Y:S01]  /*1f40*/  UIADD3 UR5, UR41, 0x2, URZ ;  /* 0x0000000229057890 */ /* 0x000fe2000fffe03f */
[----:B------:R-:W-:Y:S02]  /*1f50*/  IMAD.U32 R19, RZ, RZ, UR9 ;  /* 0x00000009ff137e24 */ /* 0x000fe4000f8e00ff */
[----:B------:R-:W-:Y:S02]  /*1f60*/  UMOV UR8, UR41 ;  /* 0x0000002900087c82 */ /* 0x000fe40008000000 */
[----:B------:R-:W-:-:S03]  /*1f70*/  IMAD.U32 R18, RZ, RZ, UR8 ;  /* 0x00000008ff127e24 */ /* 0x000fc6000f8e00ff */
[----:B------:R-:W-:-:S04]  /*1f80*/  UIADD3 UR4, UR4, 0x1c400, URZ ;  /* 0x0001c40004047890 */ /* 0x000fc8000fffe03f */
[----:B------:R-:W-:-:S04]  /*1f90*/  USHF.R.U32.HI UR4, URZ, 0x4, UR4 ;  /* 0x000000043f047899 */ /* 0x000fc80008011604 */
[----:B------:R-:W-:-:S04]  /*1fa0*/  ULOP3.LUT UR4, UR4, 0x3fff, URZ, 0xc0, !UPT ;  /* 0x00003fff04047892 */ /* 0x000fc8000f8ec03f */
[----:B------:R-:W-:-:S04]  /*1fb0*/  ULOP3.LUT UR61, UR4, 0x10000, URZ, 0xfc, !UPT ;  /* 0x00010000043d7892 */ /* 0x000fc8000f8efc3f */
[----:B------:R-:W-:-:S04]  /*1fc0*/  UIMAD UR4, UR36, 0x300, UR61 ;  /* 0x00000300240478a4 */ /* 0x000fc8000f8e023d */
[----:B------:R-:W-:-:S03]  /*1fd0*/  UIADD3 UR6, UR4, 0x2, URZ ;  /* 0x0000000204067890 */ /* 0x000fc6000fffe03f */
[----:B------:R-:W-:Y:S02]  /*1fe0*/  UMOV UR10, UR4 ;  /* 0x00000004000a7c82 */ /* 0x000fe40008000000 */
[----:B------:R-:W-:Y:S01]  /*1ff0*/  HGMMA.64x96x16.F32.BF16 R24, gdesc[UR8], RZ, !UPT, gsb0 ;  /* 0x01600000081879f0 */ /* 0x000fe2000c0018ff */
[----:B------:R-:W-:Y:S01]  /*2000*/  UMOV UR8, UR5 ;  /* 0x0000000500087c82 */ /* 0x000fe20008000000 */
[----:B------:R-:W-:Y:S01]  /*2010*/  UMOV UR9, 0x40000040 ;  /* 0x4000004000097882 */ /* 0x000fe20000000000 */
[----:B------:R-:W-:Y:S01]  /*2020*/  UMOV UR10, UR6 ;  /* 0x00000006000a7c82 */ /* 0x000fe20008000000 */
[----:B------:R-:W-:Y:S01]  /*2030*/  UMOV UR11, 0x40000040 ;  /* 0x40000040000b7882 */ /* 0x000fe20000000000 */
[----:B------:R-:W-:Y:S01]  /*2040*/  UIADD3 UR5, UR41, 0x4, URZ ;  /* 0x0000000429057890 */ /* 0x000fe2000fffe03f */
[----:B------:R-:W-:Y:S01]  /*2050*/  IMAD.U32 R16, RZ, RZ, UR8 ;  /* 0x00000008ff107e24 */ /* 0x000fe2000f8e00ff */
[----:B------:R-:W-:Y:S01]  /*2060*/  UIADD3 UR6, UR4, 0x4, URZ ;  /* 0x0000000404067890 */ /* 0x000fe2000fffe03f */
[----:B------:R-:W-:Y:S01]  /*2070*/  IMAD.U32 R17, RZ, RZ, UR9 ;  /* 0x00000009ff117e24 */ /* 0x000fe2000f8e00ff */
[----:B------:R-:W-:Y:S01]  /*2080*/  UIADD3 UR4, UR4, 0x6, URZ ;  /* 0x0000000604047890 */ /* 0x000fe2000fffe03f */
[----:B------:R-:W-:-:S02]  /*2090*/  WARPGROUP.DEPBAR.LE gsb0, 0x0 ;  /* 0x00008000000079c5 */ /* 0x000fc40000010000 */
[----:B------:R-:W-:-:S06]  /*20a0*/  WARPGROUP.ARRIVE ;  /* 0x00000000000079c5 */ /* 0x000fcc0000000000 */
[----:B------:R-:W-:Y:S01]  /*20b0*/  HGMMA.64x96x16.F32.BF16 R24, gdesc[UR8], R24, gsb0 ;  /* 0x01600000081879f0 */ /* 0x000fe20008001818 */
[----:B------:R-:W-:Y:S01]  /*20c0*/  UMOV UR8, UR5 ;  /* 0x0000000500087c82 */ /* 0x000fe20008000000 */
[----:B------:R-:W-:Y:S01]  /*20d0*/  UMOV UR9, 0x40000040 ;  /* 0x4000004000097882 */ /* 0x000fe20000000000 */
[----:B------:R-:W-:Y:S01]  /*20e0*/  UMOV UR10, UR6 ;  /* 0x00000006000a7c82 */ /* 0x000fe20008000000 */
[----:B------:R-:W-:Y:S01]  /*20f0*/  UMOV UR11, 0x40000040 ;  /* 0x40000040000b7882 */ /* 0x000fe20000000000 */
[----:B------:R-:W-:Y:S01]  /*2100*/  UIADD3 UR5, UR41, 0x6, URZ ;  /* 0x0000000629057890 */ /* 0x000fe2000fffe03f */
[----:B------:R-:W-:Y:S02]  /*2110*/  IMAD.U32 R14, RZ, RZ, UR8 ;  /* 0x00000008ff0e7e24 */ /* 0x000fe4000f8e00ff */
[----:B------:R-:W-:Y:S01]  /*2120*/  IMAD.U32 R15, RZ, RZ, UR9 ;  /* 0x00000009ff0f7e24 */ /* 0x000fe2000f8e00ff */
[----:B------:R-:W-:Y:S02]  /*2130*/  WARPGROUP.DEPBAR.LE gsb0, 0x0 ;  /* 0x00008000000079c5 */ /* 0x000fe40000010000 */
[----:B------:R-:W-:-:S06]  /*2140*/  WARPGROUP.ARRIVE ;  /* 0x00000000000079c5 */ /* 0x000fcc0000000000 */
[----:B------:R-:W-:Y:S01]  /*2150*/  HGMMA.64x96x16.F32.BF16 R24, gdesc[UR8], R24, gsb0 ;  /* 0x01600000081879f0 */ /* 0x000fe20008001818 */
[----:B------:R-:W-:Y:S01]  /*2160*/  UMOV UR8, UR5 ;  /* 0x0000000500087c82 */ /* 0x000fe20008000000 */
[----:B------:R-:W-:Y:S01]  /*2170*/  UMOV UR9, 0x40000040 ;  /* 0x4000004000097882 */ /* 0x000fe20000000000 */
[----:B------:R-:W-:Y:S01]  /*2180*/  UMOV UR10, UR4 ;  /* 0x00000004000a7c82 */ /* 0x000fe20008000000 */
[----:B------:R-:W-:Y:S01]  /*2190*/  UMOV UR11, 0x40000040 ;  /* 0x40000040000b7882 */ /* 0x000fe20000000000 */
[----:B------:R-:W-:Y:S02]  /*21a0*/  IMAD.U32 R2, RZ, RZ, UR8 ;  /* 0x00000008ff027e24 */ /* 0x000fe4000f8e00ff */
[----:B------:R-:W-:Y:S01]  /*21b0*/  IMAD.U32 R3, RZ, RZ, UR9 ;  /* 0x00000009ff037e24 */ /* 0x000fe2000f8e00ff */
[----:B------:R-:W-:Y:S02]  /*21c0*/  WARPGROUP.DEPBAR.LE gsb0, 0x0 ;  /* 0x00008000000079c5 */ /* 0x000fe40000010000 */
[----:B------:R-:W-:-:S06]  /*21d0*/  WARPGROUP.ARRIVE ;  /* 0x00000000000079c5 */ /* 0x000fcc0000000000 */
[----:B------:R-:W-:Y:S03]  /*21e0*/  HGMMA.64x96x16.F32.BF16 R24, gdesc[UR8], R24, gsb0 ;  /* 0x01600000081879f0 */ /* 0x000fe60008001818 */
[----:B------:R-:W-:Y:S02]  /*21f0*/  WARPGROUP.DEPBAR.LE gsb0, 0x0 ;  /* 0x00008000000079c5 */ /* 0x000fe40000010000 */
[----:B------:R-:W5:Y:S02]  /*2200*/  SYNCS.PHASECHK.TRANS64.TRYWAIT P1, [R7+URZ+0x32410], R4 ;  /* 0x03241004070075a7 */ /* 0x000f64000802017f */
[----:B-----5:R-:W-:Y:S05]  /*2210*/  @!P1 BRA `(.L_x_1068) ;  /* 0x0000011000a09947 */ /* 0x020fea0003800000 */
.L_x_1235:
[----:B------:R-:W-:Y:S05]  /*2220*/  @!P0 BRA `(.L_x_1069) ;  /* 0x0000000000048947 */ /* 0x000fea0003800000 */
[----:B------:R-:W-:Y:S01]  /*2230*/  BPT.TRAP 0x1 ;  /* 0x000000040000795c */ /* 0x000fe20000300000 */
.L_x_1069:
[----:B------:R0:W0:Y:S01]  /*2240*/  SYNCS.PHASECHK.TRANS64.TRYWAIT P1, [R0+URZ+0x32450], R5 ;  /* 0x03245005000075a7 */ /* 0x000022000802017f */
[----:B------:R-:W-:Y:S05]  /*2250*/  @!P0 BRA `(.L_x_1070) ;  /* 0x0000000000048947 */ /* 0x000fea0003800000 */
[----:B------:R-:W-:Y:S01]  /*2260*/  BPT.TRAP 0x1 ;  /* 0x000000040000795c */ /* 0x000fe20000300000 */
.L_x_1070:
[----:B0-----:R-:W-:Y:S05]  /*2270*/  @P1 BRA `(.L_x_1071) ;  /* 0x0000000000081947 */ /* 0x001fea0003800000 */
[----:B------:R-:W0:Y:S02]  /*2280*/  SYNCS.PHASECHK.TRANS64.TRYWAIT P1, [R0+URZ+0x32450], R5 ;  /* 0x03245005000075a7 */ /* 0x000e24000802017f */
[----:B0-----:R-:W-:Y:S05]  /*2290*/  @!P1 BRA `(.L_x_1072) ;  /* 0x0000011000949947 */ /* 0x001fea0003800000 */
.L_x_1071:
[----:B------:R-:W-:Y:S01]  /*22a0*/  R2UR UR5, R7 ;  /* 0x00000000070572ca */ /* 0x000fe200000e0000 */
[----:B------:R-:W-:Y:S01]  /*22b0*/  WARPGROUP.ARRIVE ;  /* 0x00000000000079c5 */ /* 0x000fe20000000000 */
[----:B------:R-:W-:Y:S01]  /*22c0*/  UMOV UR11, 0x40000040 ;  /* 0x40000040000b7882 */ /* 0x000fe20000000000 */
[----:B------:R-:W-:Y:S01]  /*22d0*/  UMOV UR9, 0x40000040 ;  /* 0x4000004000097882 */ /* 0x000fe20000000000 */
[----:B------:R-:W-:Y:S01]  /*22e0*/  UMOV UR13, 0x40000040 ;  /* 0x40000040000d7882 */ /* 0x000fe20000000000 */
[----:B------:R-:W-:Y:S01]  /*22f0*/  UMOV UR15, 0x40000040 ;  /* 0x40000040000f7882 */ /* 0x000fe20000000000 */
[----:B-1----:R-:W-:Y:S01]  /*2300*/  IMAD.U32 R7, RZ, RZ, UR13 ;  /* 0x0000000dff077e24 */ /* 0x002fe2000f8e00ff */
[----:B------:R-:W-:Y:S01]  /*2310*/  UMOV UR17, 0x40000040 ;  /* 0x4000004000117882 */ /* 0x000fe20000000000 */
[----:B---34-:R-:W-:Y:S01]  /*2320*/  IMAD.U32 R5, RZ, RZ, UR9 ;  /* 0x00000009ff057e24 */ /* 0x018fe2000f8e00ff */
[----:B------:R-:W-:Y:S01]  /*2330*/  UMOV UR19, 0x40000040 ;  /* 0x4000004000137882 */ /* 0x000fe20000000000 */
[----:B------:R-:W-:Y:S01]  /*2340*/  UMOV UR21, 0x40000040 ;  /* 0x4000004000157882 */ /* 0x000fe20000000000 */
[----:B------:R-:W-:Y:S01]  /*2350*/  UMOV UR23, 0x40000040 ;  /* 0x4000004000177882 */ /* 0x000fe20000000000 */
[----:B------:R-:W-:Y:S01]  /*2360*/  UMOV UR25, 0x40000040 ;  /* 0x4000004000197882 */ /* 0x000fe20000000000 */
[----:B------:R-:W-:Y:S01]  /*2370*/  UIADD3 UR4, UR5, 0x400, URZ ;  /* 0x0000040005047890 */ /* 0x000fe2000fffe03f */
[----:B------:R-:W-:Y:S01]  /*2380*/  IMAD R152, R165, -0x60, R152 ;  /* 0xffffffa0a5987824 */ /* 0x000fe200078e0298 */
[----:B------:R-:W-:Y:S01]  /*2390*/  ULEA UR40, UR40, UR5, 0xd ;  /* 0x0000000528287291 */ /* 0x000fe2000f8e683f */
[----:B------:R-:W0:Y:S01]  /*23a0*/  S2R R77, SR_TID.X ;  /* 0x00000000004d7919 */ /* 0x000e220000002100 */
[----:B------:R-:W-:-:S02]  /*23b0*/  USHF.R.U32.HI UR4, URZ, 0x4, UR4 ;  /* 0x000000043f047899 */ /* 0x000fc40008011604 */
[----:B------:R-:W-:Y:S01]  /*23c0*/  UIADD3 UR40, UR40, 0x22400, URZ ;  /* 0x0002240028287890 */ /* 0x000fe2000fffe03f */
[----:B------:R-:W-:Y:S01]  /*23d0*/  IADD3 R152, -R201, 0x60, R152 ;  /* 0x00000060c9987810 */ /* 0x000fe20007ffe198 */
[----:B------:R-:W-:Y:S02]  /*23e0*/  ULOP3.LUT UR7, UR4, 0x3fff, URZ, 0xc0, !UPT ;  /* 0x00003fff04077892 */ /* 0x000fe4000f8ec03f */
[----:B------:R-:W-:Y:S01]  /*23f0*/  USHF.R.U32.HI UR40, URZ, 0x4, UR40 ;  /* 0x000000043f287899 */ /* 0x000fe20008011628 */
[C---:B------:R-:W-:Y:S01]  /*2400*/  ISETP.GT.AND P4, PT, R152.reuse, RZ, PT ;  /* 0x000000ff9800720c */ /* 0x040fe20003f84270 */
[----:B------:R-:W-:Y:S01]  /*2410*/  ULOP3.LUT UR60, UR7, 0x10000, URZ, 0xfc, !UPT ;  /* 0x00010000073c7892 */ /* 0x000fe2000f8efc3f */
[C---:B------:R-:W-:Y:S01]  /*2420*/  ISETP.GT.AND P5, PT, R152.reuse, 0x1, PT ;  /* 0x000000019800780c */ /* 0x040fe20003fa4270 */
[----:B------:R-:W-:Y:S01]  /*2430*/  ULOP3.LUT UR4, UR40, 0x3fff, URZ, 0xc0, !UPT ;  /* 0x00003fff28047892 */ /* 0x000fe2000f8ec03f */
[C---:B------:R-:W-:Y:S01]  /*2440*/  ISETP.GT.AND P6, PT, R152.reuse, 0x8, PT ;  /* 0x000000089800780c */ /* 0x040fe20003fc4270 */
[----:B------:R-:W-:Y:S01]  /*2450*/  UIMAD UR5, UR36, 0xc00, UR60 ;  /* 0x00000c00240578a4 */ /* 0x000fe2000f8e023c */
[C---:B------:R-:W-:Y:S01]  /*2460*/  ISETP.GT.AND P1, PT, R152.reuse, 0x9, PT ;  /* 0x000000099800780c */ /* 0x040fe20003f24270 */
[----:B------:R-:W-:Y:S01]  /*2470*/  ULOP3.LUT UR4, UR4, 0x10000, URZ, 0xfc, !UPT ;  /* 0x0001000004047892 */ /* 0x000fe2000f8efc3f */
[C---:B------:R-:W-:Y:S01]  /*2480*/  ISETP.GT.AND P2, PT, R152.reuse, 0x10, PT ;  /* 0x000000109800780c */ /* 0x040fe20003f44270 */
[----:B------:R-:W-:Y:S01]  /*2490*/  UIADD3 UR18, UR5, 0x306, URZ ;  /* 0x0000030605127890 */ /* 0x000fe2000fffe03f */
[----:B------:R-:W-:Y:S01]  /*24a0*/  ISETP.GT.AND P3, PT, R152, 0x11, PT ;  /* 0x000000119800780c */ /* 0x000fe20003f64270 */
[----:B------:R-:W-:Y:S01]  /*24b0*/  UIADD3 UR6, UR4, 0x2, URZ ;  /* 0x0000000204067890 */ /* 0x000fe2000fffe03f */
[----:B------:R-:W-:-:S02]  /*24c0*/  UMOV UR10, UR5 ;  /* 0x00000005000a7c82 */ /* 0x000fc40008000000 */
[----:B------:R-:W-:Y:S01]  /*24d0*/  UMOV UR8, UR4 ;  /* 0x0000000400087c82 */ /* 0x000fe20008000000 */
[----:B------:R-:W-:Y:S01]  /*24e0*/  UIADD3 UR16, UR4, 0x406, URZ ;  /* 0x0000040604107890 */ /* 0x000fe2000fffe03f */
[----:B------:R-:W-:Y:S01]  /*24f0*/  HGMMA.64x96x16.F32.BF16 R24, gdesc[UR8], R24, gsb0 ;  /* 0x01600000081879f0 */ /* 0x000fe20008001818 */
[----:B------:R-:W-:Y:S01]  /*2500*/  IMAD.U32 R4, RZ, RZ, UR8 ;  /* 0x00000008ff047e24 */ /* 0x000fe2000f8e00ff */
[----:B------:R-:W-:Y:S01]  /*2510*/  UIADD3 UR8, UR5, 0x2, URZ ;  /* 0x0000000205087890 */ /* 0x000fe2000fffe03f */
[----:B------:R-:W-:Y:S01]  /*2520*/  UMOV UR12, UR6 ;  /* 0x00000006000c7c82 */ /* 0x000fe20008000000 */
[----:B------:R-:W-:Y:S01]  /*2530*/  UIADD3 UR6, UR4, 0x4, URZ ;  /* 0x0000000404067890 */ /* 0x000fe2000fffe03f */
[----:B------:R-:W-:Y:S01]  /*2540*/  IMAD.U32 R6, RZ, RZ, UR12 ;  /* 0x0000000cff067e24 */ /* 0x000fe2000f8e00ff */
[----:B------:R-:W-:-:S03]  /*2550*/  UIADD3 UR10, UR5, 0x302, URZ ;  /* 0x00000302050a7890 */ /* 0x000fc6000fffe03f */
[----:B------:R-:W-:Y:S01]  /*2560*/  UMOV UR14, UR8 ;  /* 0x00000008000e7c82 */ /* 0x000fe20008000000 */
[----:B------:R-:W-:Y:S01]  /*2570*/  UIADD3 UR8, UR5, 0x4, URZ ;  /* 0x0000000405087890 */ /* 0x000fe2000fffe03f */
[----:B------:R-:W-:Y:S01]  /*2580*/  UMOV UR9, 0x40000040 ;  /* 0x4000004000097882 */ /* 0x000fe20000000000 */
[----:B------:R-:W-:Y:S01]  /*2590*/  UMOV UR11, 0x40000040 ;  /* 0x40000040000b7882 */ /* 0x000fe20000000000 */
[----:B------:R-:W-:Y:S02]  /*25a0*/  UIADD3 UR20, UR4, 0x800, URZ ;  /* 0x0000080004147890 */ /* 0x000fe4000fffe03f */
[----:B------:R-:W-:Y:S02]  /*25b0*/  UIADD3 UR22, UR5, 0x600, URZ ;  /* 0x0000060005167890 */ /* 0x000fe4000fffe03f */
[----:B------:R-:W-:Y:S02]  /*25c0*/  UIADD3 UR24, UR4, 0x802, URZ ;  /* 0x0000080204187890 */ /* 0x000fe4000fffe03f */
[----:B------:R-:W-:Y:S01]  /*25d0*/  UIADD3 UR26, UR5, 0x602, URZ ;  /* 0x00000602051a7890 */ /* 0x000fe2000fffe03f */
        /* <DEDUP_REMOVED lines=25> */
[----:B------:R-:W-:Y:S01]  /*2770*/  ULOP3.LUT UR7, UR7, 0x3000000, URZ, 0xfc, !UPT ;  /* 0x0300000007077892 */ /* 0x000fe2000f8efc3f */
        /* <DEDUP_REMOVED lines=35> */
[----:B------:R-:W-:Y:S02]  /*29b0*/  UIADD3 UR12, UR4, 0x404, URZ ;  /* 0x00000404040c7890 */ /* 0x000fe4000fffe03f */
[----:B------:R-:W-:Y:S01]  /*29c0*/  UIADD3 UR14, UR5, 0x304, URZ ;  /* 0x00000304050e7890 */ /* 0x000fe2000fffe03f */
[----:B------:R-:W-:Y:S01]  /*29d0*/  UMOV UR13, 0x40000040 ;  /* 0x40000040000d7882 */ /* 0x000fe20000000000 */
[----:B------:R-:W-:Y:S01]  /*29e0*/  UMOV UR15, 0x40000040 ;  /* 0x40000040000f7882 */ /* 0x000fe20000000000 */
[----:B------:R-:W-:Y:S01]  /*29f0*/  ULDC UR4, c[0x0][0xad0] ;  /* 0x0002b40000047ab9 */ /* 0x000fe20000000800 */
[----:B------:R-:W-:Y:S02]  /*2a00*/  WARPGROUP.DEPBAR.LE gsb0, 0x0 ;  /* 0x00008000000079c5 */ /* 0x000fe40000010000 */
[----:B------:R-:W-:-:S06]  /*2a10*/  WARPGROUP.ARRIVE ;  /* 0x00000000000079c5 */ /* 0x000fcc0000000000 */
[----:B------:R-:W-:Y:S01]  /*2a20*/  HGMMA.64x96x16.F32.BF16 R24, gdesc[UR8], R24, gsb0 ;  /* 0x01600000081879f0 */ /* 0x000fe20008001818 */
[----:B------:R-:W-:Y:S02]  /*2a30*/  UMOV UR11, 0x40000040 ;  /* 0x40000040000b7882 */ /* 0x000fe40000000000 */
[----:B------:R-:W-:Y:S02]  /*2a40*/  WARPGROUP.DEPBAR.LE gsb0, 0x0 ;  /* 0x00008000000079c5 */ /* 0x000fe40000010000 */
[----:B------:R-:W-:-:S06]  /*2a50*/  WARPGROUP.ARRIVE ;  /* 0x00000000000079c5 */ /* 0x000fcc0000000000 */
[----:B------:R-:W-:Y:S01]  /*2a60*/  HGMMA.64x96x16.F32.BF16 R24, gdesc[UR12], R24, gsb0 ;  /* 0x016000000c1879f0 */ /* 0x000fe20008001818 */
[----:B------:R-:W-:Y:S02]  /*2a70*/  UMOV UR15, 0x40000040 ;  /* 0x40000040000f7882 */ /* 0x000fe40000000000 */
        /* <DEDUP_REMOVED lines=42> */
[----:B------:R3:W4:Y:S01]  /*2d20*/  MUFU.TANH R26, R25 ;  /* 0x00000019001a7308 */ /* 0x0007220000002400 */
        /* <DEDUP_REMOVED lines=8> */
[----:B---3--:R-:W-:Y:S01]  /*2db0*/  FMUL.FTZ R25, R34, UR4 ;  /* 0x0000000422197c20 */ /* 0x008fe20008410000 */
[----:B-1----:R-:W-:Y:S01]  /*2dc0*/  FSEL R24, R24, -INF , P4 ;  /* 0xff80000018187808 */ /* 0x002fe20002000000 */
[----:B------:R-:W-:Y:S01]  /*2dd0*/  FMUL.FTZ R49, R49, UR4 ;  /* 0x0000000431317c20 */ /* 0x000fe20008410000 */
[----:B------:R-:W-:Y:S01]  /*2de0*/  FMUL.FTZ R43, R43, UR4 ;  /* 0x000000042b2b7c20 */ /* 0x000fe20008410000 */
[----:B------:R-:W-:Y:S01]  /*2df0*/  FMUL.FTZ R50, R50, UR4 ;  /* 0x0000000432327c20 */ /* 0x000fe20008410000 */
[----:B------:R-:W-:Y:S01]  /*2e00*/  FMUL.FTZ R52, R52, UR4 ;  /* 0x0000000434347c20 */ /* 0x000fe20008410000 */
[----:B------:R-:W-:Y:S01]  /*2e10*/  FMUL.FTZ R53, R53, UR4 ;  /* 0x0000000435357c20 */ /* 0x000fe20008410000 */
[----:B------:R-:W1:Y:S01]  /*2e20*/  MUFU.TANH R28, R28 ;  /* 0x0000001c001c7308 */ /* 0x000e620000002400 */
[----:B----4-:R-:W-:Y:S01]  /*2e30*/  FSEL R26, R26, -INF , P5 ;  /* 0xff8000001a1a7808 */ /* 0x010fe20002800000 */
        /* <DEDUP_REMOVED lines=14> */
[----:B------:R-:W5:Y:S01]  /*2f20*/  MUFU.TANH R32, R32 ;  /* 0x0000002000207308 */ /* 0x000f620000002400 */
[----:B---3--:R-:W-:Y:S01]  /*2f30*/  FMUL.FTZ R29, R38, UR4 ;  /* 0x00000004261d7c20 */ /* 0x008fe20008410000 */
[----:B-1----:R-:W-:Y:S01]  /*2f40*/  FSEL R28, R28, -INF , P6 ;  /* 0xff8000001c1c7808 */ /* 0x002fe20003000000 */
[----:B------:R-:W-:Y:S01]  /*2f50*/  FMUL.FTZ R69, R69, UR4 ;  /* 0x0000000445457c20 */ /* 0x000fe20008410000 */
[----:B------:R-:W-:Y:S01]  /*2f60*/  FMUL.FTZ R62, R62, UR4 ;  /* 0x000000043e3e7c20 */ /* 0x000fe20008410000 */
[----:B------:R-:W-:Y:S01]  /*2f70*/  FMUL.FTZ R63, R63, UR4 ;  /* 0x000000043f3f7c20 */ /* 0x000fe20008410000 */
[----:B------:R-:W-:Y:S01]  /*2f80*/  FMUL.FTZ R66, R66, UR4 ;  /* 0x0000000442427c20 */ /* 0x000fe20008410000 */
[----:B------:R-:W-:Y:S01]  /*2f90*/  FMUL.FTZ R67, R67, UR4 ;  /* 0x0000000443437c20 */ /* 0x000fe20008410000 */
[----:B------:R-:W-:Y:S01]  /*2fa0*/  MUFU.TANH R20, R20 ;  /* 0x0000001400147308 */ /* 0x000fe20000002400 */
[----:B----4-:R-:W-:Y:S01]  /*2fb0*/  FSEL R30, R30, -INF , P1 ;  /* 0xff8000001e1e7808 */ /* 0x010fe20000800000 */
[----:B------:R-:W-:Y:S01]  /*2fc0*/  FMUL.FTZ R70, R70, UR4 ;  /* 0x0000000446467c20 */ /* 0x000fe20008410000 */
[----:B------:R-:W-:-:S05]  /*2fd0*/  FMUL.FTZ R71, R71, UR4 ;  /* 0x0000000447477c20 */ /* 0x000fca0008410000 */
[----:B------:R-:W1:Y:S01]  /*2fe0*/  MUFU.TANH R34, R33 ;  /* 0x0000002100227308 */ /* 0x000e620000002400 */
[----:B-----5:R-:W-:-:S07]  /*2ff0*/  FSEL R32, R32, -INF , P2 ;  /* 0xff80000020207808 */ /* 0x020fce0001000000 */
[----:B------:R-:W3:Y:S08]  /*3000*/  MUFU.TANH R27, R27 ;  /* 0x0000001b001b7308 */ /* 0x000ef00000002400 */
[----:B------:R4:W-:Y:S01]  /*3010*/  MUFU.TANH R74, R29 ;  /* 0x0000001d004a7308 */ /* 0x0009e20000002400 */
[----:B-1----:R-:W-:-:S07]  /*3020*/  FSEL R34, R34, -INF , P3 ;  /* 0xff80000022227808 */ /* 0x002fce0001800000 */
[----:B------:R-:W-:Y:S01]  /*3030*/  MUFU.TANH R36, R36 ;  /* 0x0000002400247308 */ /* 0x000fe20000002400 */
[----:B----4-:R-:W-:Y:S02]  /*3040*/  FSEL R29, R21, -INF , P6 ;  /* 0xff800000151d7808 */ /* 0x010fe40003000000 */
[----:B------:R-:W-:Y:S02]  /*3050*/  FMNMX.FTZ R21, R24, R26, !PT ;  /* 0x0000001a18157209 */ /* 0x000fe40007810000 */
[----:B---3--:R-:W-:Y:S02]  /*3060*/  FSEL R27, R27, -INF , P5 ;  /* 0xff8000001b1b7808 */ /* 0x008fe40002800000 */
[----:B------:R-:W-:Y:S01]  /*3070*/  FMNMX.FTZ R21, R28, R21, !PT ;  /* 0x000000151c157209 */ /* 0x000fe20007810000 */
[----:B------:R-:W1:Y:S01]  /*3080*/  MUFU.TANH R38, R37 ;  /* 0x0000002500267308 */ /* 0x000e620000002400 */
[----:B------:R-:W-:Y:S02]  /*3090*/  ISETP.GT.AND P5, PT, R152, 0x19, PT ;  /* 0x000000199800780c */ /* 0x000fe40003fa4270 */
[----:B------:R-:W-:-:S02]  /*30a0*/  FMNMX.FTZ R21, R30, R21, !PT ;  /* 0x000000151e157209 */ /* 0x000fc40007810000 */
[----:B------:R-:W-:Y:S02]  /*30b0*/  ISETP.GT.AND P6, PT, R152, 0x20, PT ;  /* 0x000000209800780c */ /* 0x000fe40003fc4270 */
[----:B------:R-:W-:Y:S01]  /*30c0*/  FMNMX.FTZ R21, R32, R21, !PT ;  /* 0x0000001520157209 */ /* 0x000fe20007810000 */
[----:B------:R3:W4:Y:S03]  /*30d0*/  MUFU.TANH R73, R25 ;  /* 0x0000001900497308 */ /* 0x0007260000002400 */
[----:B------:R-:W-:-:S05]  /*30e0*/  FMNMX.FTZ R21, R34, R21, !PT ;  /* 0x0000001522157209 */ /* 0x000fca0007810000 */
[----:B------:R-:W5:Y:S01]  /*30f0*/  MUFU.TANH R31, R31 ;  /* 0x0000001f001f7308 */ /* 0x000f620000002400 */
[----:B---3--:R-:W-:Y:S01]  /*3100*/  FMUL.FTZ R25, R42, UR4 ;  /* 0x000000042a197c20 */ /* 0x008fe20008410000 */
[----:B-1----:R-:W-:Y:S01]  /*3110*/  FSEL R38, R38, -INF , P5 ;  /* 0xff80000026267808 */ /* 0x002fe20002800000 */
[----:B------:R-:W-:-:S05]  /*3120*/  ULDC UR4, c[0x0][0xa80] ;  /* 0x0002a00000047ab9 */ /* 0x000fca0000000800 */
[----:B------:R-:W1:Y:S01]  /*3130*/  MUFU.TANH R40, R40 ;  /* 0x0000002800287308 */ /* 0x000e620000002400 */
[----:B----4-:R-:W-:Y:S02]  /*3140*/  FSEL R33, R73, -INF , P2 ;  /* 0xff80000049217808 */ /* 0x010fe40001000000 */
[----:B------:R-:W-:-:S05]  /*3150*/  ISETP.GT.AND P2, PT, R152, 0x28, PT ;  /* 0x000000289800780c */ /* 0x000fca0003f44270 */
[----:B------:R3:W4:Y:S01]  /*3160*/  MUFU.TANH R76, R25 ;  /* 0x00000019004c7308 */ /* 0x0007220000002400 */
[----:B-----5:R-:W-:Y:S02]  /*3170*/  FSEL R31, R31, -INF , P1 ;  /* 0xff8000001f1f7808 */ /* 0x020fe40000800000 */
[----:B------:R-:W-:-:S05]  /*3180*/  ISETP.GT.AND P1, PT, R152, 0x21, PT ;  /* 0x000000219800780c */ /* 0x000fca0003f24270 */
[----:B------:R4:W5:Y:S01]  /*3190*/  MUFU.TANH R42, R41 ;  /* 0x00000029002a7308 */ /* 0x0009620000002400 */
[----:B---3--:R-:W-:Y:S02]  /*31a0*/  FSEL R25, R20, -INF , P4 ;  /* 0xff80000014197808 */ /* 0x008fe40002000000 */
[----:B------:R-:W-:Y:S02]  /*31b0*/  ISETP.GT.AND P4, PT, R152, 0x18, PT ;  /* 0x000000189800780c */ /* 0x000fe40003f84270 */
[----:B-1----:R-:W-:Y:S02]  /*31c0*/  FSEL R40, R40, -INF , P6 ;  /* 0xff80000028287808 */ /* 0x002fe40003000000 */
[----:B------:R-:W-:Y:S01]  /*31d0*/  FSEL R36, R36, -INF , P4 ;  /* 0xff80000024247808 */ /* 0x000fe20002000000 */
[----:B------:R-:W-:Y:S01]  /*31e0*/  MUFU.TANH R35, R35 ;  /* 0x0000002300237308 */ /* 0x000fe20000002400 */
[----:B----4-:R-:W-:Y:S02]  /*31f0*/  FSEL R41, R76, -INF , P6 ;  /* 0xff8000004c297808 */ /* 0x010fe40003000000 */
[----:B------:R-:W-:-:S02]  /*3200*/  FMNMX.FTZ R21, R36, R21, !PT ;  /* 0x0000001524157209 */ /* 0x000fc40007810000 */
[----:B------:R-:W-:Y:S02]  /*3210*/  ISETP.GT.AND P6, PT, R152, 0x38, PT ;  /* 0x000000389800780c */ /* 0x000fe40003fc4270 */
[----:B------:R-:W-:Y:S01]  /*3220*/  FMNMX.FTZ R21, R38, R21, !PT ;  /* 0x0000001526157209 */ /* 0x000fe20007810000 */
[----:B------:R-:W1:Y:S01]  /*3230*/  MUFU.TANH R44, R44 ;  /* 0x0000002c002c7308 */ /* 0x000e620000002400 */
[----:B-----5:R-:W-:Y:S02]  /*3240*/  FSEL R42, R42, -INF , P1 ;  /* 0xff8000002a2a7808 */ /* 0x020fe40000800000 */
[----:B------:R-:W-:Y:S02]  /*3250*/  FMNMX.FTZ R21, R40, R21, !PT ;  /* 0x0000001528157209 */ /* 0x000fe40007810000 */
[----:B------:R-:W-:Y:S02]  /*3260*/  FMNMX.FTZ R20, R25, R27, !PT ;  /* 0x0000001b19147209 */ /* 0x000fe40007810000 */
[----:B------:R-:W-:Y:S01]  /*3270*/  FMNMX.FTZ R21, R42, R21, !PT ;  /* 0x000000152a157209 */ /* 0x000fe20007810000 */
[----:B------:R-:W3:Y:S01]  /*3280*/  MUFU.TANH R46, R46 ;  /* 0x0000002e002e7308 */ /* 0x000ee20000002400 */
[----:B------:R-:W-:-:S04]  /*3290*/  FMNMX.FTZ R20, R29, R20, !PT ;  /* 0x000000141d147209 */ /* 0x000fc80007810000 */
[----:B------:R-:W-:-:S03]  /*32a0*/  FMNMX.FTZ R20, R31, R20, !PT ;  /* 0x000000141f147209 */ /* 0x000fc60007810000 */
[----:B------:R-:W4:Y:S01]  /*32b0*/  MUFU.TANH R45, R45 ;  /* 0x0000002d002d7308 */ /* 0x000f220000002400 */
[----:B-1----:R-:W-:Y:S02]  /*32c0*/  FSEL R44, R44, -INF , P2 ;  /* 0xff8000002c2c7808 */ /* 0x002fe40001000000 */
[----:B------:R-:W-:Y:S02]  /*32d0*/  FMNMX.FTZ R20, R33, R20, !PT ;  /* 0x0000001421147209 */ /* 0x000fe40007810000 */
[----:B------:R-:W-:-:S03]  /*32e0*/  FMNMX.FTZ R21, R44, R21, !PT ;  /* 0x000000152c157209 */ /* 0x000fc60007810000 */
[----:B------:R1:W5:Y:S01]  /*32f0*/  MUFU.TANH R75, R39 ;  /* 0x00000027004b7308 */ /* 0x0003620000002400 */
[----:B---3--:R-:W-:Y:S02]  /*3300*/  FSEL R163, R46, -INF , P2 ;  /* 0xff8000002ea37808 */ /* 0x008fe40001000000 */
[----:B------:R-:W-:-:S05]  /*3310*/  ISETP.GT.AND P2, PT, R152, 0x40, PT ;  /* 0x000000409800780c */ /* 0x000fca0003f44270 */
[----:B------:R-:W3:Y:S01]  /*3320*/  MUFU.TANH R48, R48 ;  /* 0x0000003000307308 */ /* 0x000ee20000002400 */
[----:B-1----:R-:W-:Y:S02]  /*3330*/  FSEL R39, R35, -INF , P3 ;  /* 0xff80000023277808 */ /* 0x002fe40001800000 */
[----:B------:R-:W-:Y:S02]  /*3340*/  ISETP.GT.AND P3, PT, R152, 0x29, PT ;  /* 0x000000299800780c */ /* 0x000fe40003f64270 */
[----:B------:R-:W-:Y:S02]  /*3350*/  FSEL R35, R74, -INF , P4 ;  /* 0xff8000004a237808 */ /* 0x000fe40002000000 */
[----:B------:R-:W-:Y:S01]  /*3360*/  ISETP.GT.AND P4, PT, R152, 0x30, PT ;  /* 0x000000309800780c */ /* 0x000fe20003f84270 */
[----:B------:R-:W1:Y:S01]  /*3370*/  MUFU.TANH R49, R49 ;  /* 0x0000003100317308 */ /* 0x000e620000002400 */
[----:B----4-:R-:W-:Y:S02]  /*3380*/  FSEL R46, R45, -INF , P3 ;  /* 0xff8000002d2e7808 */ /* 0x010fe40001800000 */
[----:B-----5:R-:W-:-:S02]  /*3390*/  FSEL R37, R75, -INF , P5 ;  /* 0xff8000004b257808 */ /* 0x020fc40002800000 */
[----:B------:R-:W-:Y:S02]  /*33a0*/  ISETP.GT.AND P5, PT, R152, 0x31, PT ;  /* 0x000000319800780c */ /* 0x000fe40003fa4270 */
[----:B------:R-:W-:Y:S01]  /*33b0*/  FMNMX.FTZ R21, R46, R21, !PT ;  /* 0x000000152e157209 */ /* 0x000fe20007810000 */
[----:B------:R-:W4:Y:S01]  /*33c0*/  MUFU.TANH R43, R43 ;  /* 0x0000002b002b7308 */ /* 0x000f220000002400 */
[----:B---3--:R-:W-:Y:S02]  /*33d0*/  FSEL R48, R48, -INF , P4 ;  /* 0xff80000030307808 */ /* 0x008fe40002000000 */
[----:B------:R-:W-:Y:S02]  /*33e0*/  FMNMX.FTZ R20, R39, R20, !PT ;  /* 0x0000001427147209 */ /* 0x000fe40007810000 */
[----:B------:R-:W-:Y:S02]  /*33f0*/  FMNMX.FTZ R21, R48, R21, !PT ;  /* 0x0000001530157209 */ /* 0x000fe40007810000 */
[----:B------:R-:W-:Y:S01]  /*3400*/  FMNMX.FTZ R20, R35, R20, !PT ;  /* 0x0000001423147209 */ /* 0x000fe20007810000 */
[----:B------:R-:W3:Y:S01]  /*3410*/  MUFU.TANH R50, R50 ;  /* 0x0000003200327308 */ /* 0x000ee20000002400 */
[----:B-1----:R-:W-:-:S02]  /*3420*/  FSEL R192, R49, -INF , P5 ;  /* 0xff80000031c07808 */ /* 0x002fc40002800000 */
[----:B------:R-:W-:Y:S02]  /*3430*/  FMNMX.FTZ R20, R37, R20, !PT ;  /* 0x0000001425147209 */ /* 0x000fe40007810000 */
[----:B------:R-:W-:Y:S02]  /*3440*/  FMNMX.FTZ R21, R192, R21, !PT ;  /* 0x00000015c0157209 */ /* 0x000fe40007810000 */
[----:B------:R-:W-:Y:S01]  /*3450*/  FMNMX.FTZ R20, R41, R20, !PT ;  /* 0x0000001429147209 */ /* 0x000fe20007810000 */
[----:B------:R-:W1:Y:S01]  /*3460*/  MUFU.TANH R52, R52 ;  /* 0x0000003400347308 */ /* 0x000e620000002400 */
[----:B----4-:R-:W-:Y:S02]  /*3470*/  FSEL R43, R43, -INF , P1 ;  /* 0xff8000002b2b7808 */ /* 0x010fe40000800000 */
[----:B------:R-:W-:Y:S02]  /*3480*/  ISETP.GT.AND P1, PT, R152, 0x39, PT ;  /* 0x000000399800780c */ /* 0x000fe40003f24270 */
[----:B------:R-:W-:-:S03]  /*3490*/  FMNMX.FTZ R20, R43, R20, !PT ;  /* 0x000000142b147209 */ /* 0x000fc60007810000 */
[----:B------:R-:W4:Y:S01]  /*34a0*/  MUFU.TANH R53, R53 ;  /* 0x0000003500357308 */ /* 0x000f220000002400 */
[----:B---3--:R-:W-:Y:S02]  /*34b0*/  FSEL R169, R50, -INF , P4 ;  /* 0xff80000032a97808 */ /* 0x008fe40002000000 */
[----:B------:R-:W-:-:S05]  /*34c0*/  ISETP.GT.AND P4, PT, R152, 0x48, PT ;  /* 0x000000489800780c */ /* 0x000fca0003f84270 */
[----:B------:R-:W3:Y:S01]  /*34d0*/  MUFU.TANH R47, R47 ;  /* 0x0000002f002f7308 */ /* 0x000ee20000002400 */
[----:B-1----:R-:W-:-:S04]  /*34e0*/  FSEL R50, R52, -INF , P6 ;  /* 0xff80000034327808 */ /* 0x002fc80003000000 */
[----:B------:R-:W-:-:S03]  /*34f0*/  FMNMX.FTZ R21, R50, R21, !PT ;  /* 0x0000001532157209 */ /* 0x000fc60007810000 */
[----:B------:R-:W1:Y:S01]  /*3500*/  MUFU.TANH R56, R56 ;  /* 0x0000003800387308 */ /* 0x000e620000002400 */
[----:B----4-:R-:W-:-:S04]  /*3510*/  FSEL R52, R53, -INF , P1 ;  /* 0xff80000035347808 */ /* 0x010fc80000800000 */
        /* <DEDUP_REMOVED lines=8> */
[----:B----4-:R-:W-:Y:S02]  /*35a0*/  FSEL R171, R54, -INF , P6 ;  /* 0xff80000036ab7808 */ /* 0x010fe40003000000 */
[----:B------:R-:W-:-:S05]  /*35b0*/  ISETP.GT.AND P6, PT, R152, 0x50, PT ;  /* 0x000000509800780c */ /* 0x000fca0003fc4270 */
[----:B------:R-:W4:Y:S01]  /*35c0*/  MUFU.TANH R60, R60 ;  /* 0x0000003c003c7308 */ /* 0x000f220000002400 */
[----:B---3--:R-:W-:-:S04]  /*35d0*/  FSEL R54, R57, -INF , P3 ;  /* 0xff80000039367808 */ /* 0x008fc80001800000 */
[----:B------:R-:W-:-:S03]  /*35e0*/  FMNMX.FTZ R21, R54, R21, !PT ;  /* 0x0000001536157209 */ /* 0x000fc60007810000 */
[----:B------:R-:W3:Y:S01]  /*35f0*/  MUFU.TANH R58, R58 ;  /* 0x0000003a003a7308 */ /* 0x000ee20000002400 */
[----:B-1----:R-:W-:Y:S02]  /*3600*/  FSEL R170, R51, -INF , P5 ;  /* 0xff80000033aa7808 */ /* 0x002fe40002800000 */
[----:B------:R-:W-:-:S05]  /*3610*/  ISETP.GT.AND P5, PT, R152, 0x49, PT ;  /* 0x000000499800780c */ /* 0x000fca0003fa4270 */
        /* <DEDUP_REMOVED lines=26> */
[----:B------:R-:W-:Y:S02]  /*37c0*/  FMNMX.FTZ R45, R176, R21, !PT ;  /* 0x00000015b02d7209 */ /* 0x000fe40007810000 */
[----:B------:R-:W-:Y:S01]  /*37d0*/  FMNMX.FTZ R21, R163, R20, !PT ;  /* 0x00000014a3157209 */ /* 0x000fe20007810000 */
[----:B------:R-:W1:Y:S01]  /*37e0*/  MUFU.TANH R66, R66 ;  /* 0x0000004200427308 */ /* 0x000e620000002400 */
[----:B----4-:R-:W-:Y:S01]  /*37f0*/  FSEL R184, R62, -INF , P4 ;  /* 0xff8000003eb87808 */ /* 0x010fe20002000000 */
[----:B------:R-:W4:Y:S01]  /*3800*/  SHFL.BFLY PT, R68, R45, 0x2, 0x1f ;  /* 0x0c401f002d447f89 */ /* 0x000f2200000e0000 */
[----:B------:R-:W-:-:S04]  /*3810*/  FMNMX.FTZ R20, R172, R21, !PT ;  /* 0x00000015ac147209 */ /* 0x000fc80007810000 */
[----:B------:R-:W-:Y:S01]  /*3820*/  FMNMX.FTZ R21, R169, R20, !PT ;  /* 0x00000014a9157209 */ /* 0x000fe20007810000 */
[----:B------:R-:W5:Y:S01]  /*3830*/  MUFU.TANH R67, R67 ;  /* 0x0000004300437308 */ /* 0x000f620000002400 */
[----:B---3--:R-:W-:Y:S02]  /*3840*/  FSEL R182, R63, -INF , P5 ;  /* 0xff8000003fb67808 */ /* 0x008fe40002800000 */
[----:B------:R-:W-:-:S04]  /*3850*/  FMNMX.FTZ R20, R170, R21, !PT ;  /* 0x00000015aa147209 */ /* 0x000fc80007810000 */
[----:B------:R-:W-:Y:S01]  /*3860*/  FMNMX.FTZ R20, R171, R20, !PT ;  /* 0x00000014ab147209 */ /* 0x000fe20007810000 */
[----:B------:R-:W3:Y:S01]  /*3870*/  MUFU.TANH R70, R70 ;  /* 0x0000004600467308 */ /* 0x000ee20000002400 */
[----:B-1----:R-:W-:Y:S02]  /*3880*/  FSEL R186, R66, -INF , P6 ;  /* 0xff80000042ba7808 */ /* 0x002fe40003000000 */
[----:B------:R-:W-:-:S04]  /*3890*/  FMNMX.FTZ R21, R177, R20, !PT ;  /* 0x00000014b1157209 */ /* 0x000fc80007810000 */
[----:B------:R-:W-:Y:S01]  /*38a0*/  FMNMX.FTZ R21, R168, R21, !PT ;  /* 0x00000015a8157209 */ /* 0x000fe20007810000 */
[----:B------:R-:W1:Y:S01]  /*38b0*/  MUFU.TANH R71, R71 ;  /* 0x0000004700477308 */ /* 0x000e620000002400 */
[----:B-----5:R-:W-:Y:S02]  /*38c0*/  FSEL R180, R67, -INF , P1 ;  /* 0xff80000043b47808 */ /* 0x020fe40000800000 */
[----:B----4-:R-:W-:Y:S02]  /*38d0*/  FMNMX.FTZ R68, R45, R68, !PT ;  /* 0x000000442d447209 */ /* 0x010fe40007810000 */
[----:B------:R-:W-:-:S03]  /*38e0*/  FMNMX.FTZ R21, R166, R21, !PT ;  /* 0x00000015a6157209 */ /* 0x000fc60007810000 */
[----:B------:R-:W4:Y:S01]  /*38f0*/  SHFL.BFLY PT, R45, R68, 0x1, 0x1f ;  /* 0x0c201f00442d7f89 */ /* 0x000f2200000e0000 */
[----:B------:R-:W-:Y:S02]  /*3900*/  FMNMX.FTZ R21, R184, R21, !PT ;  /* 0x00000015b8157209 */ /* 0x000fe40007810000 */
[----:B---3--:R-:W-:Y:S02]  /*3910*/  FSEL R181, R70, -INF , P2 ;  /* 0xff80000046b57808 */ /* 0x008fe40001000000 */
[----:B------:R-:W-:-:S04]  /*3920*/  FMNMX.FTZ R21, R182, R21, !PT ;  /* 0x00000015b6157209 */ /* 0x000fc80007810000 */
[----:B------:R-:W-:Y:S02]  /*3930*/  FMNMX.FTZ R21, R186, R21, !PT ;  /* 0x00000015ba157209 */ /* 0x000fe40007810000 */
[----:B-1----:R-:W-:Y:S02]  /*3940*/  FSEL R187, R71, -INF , P3 ;  /* 0xff80000047bb7808 */ /* 0x002fe40001800000 */
[----:B------:R-:W-:Y:S01]  /*3950*/  FMNMX.FTZ R20, R180, R21, !PT ;  /* 0x00000015b4147209 */ /* 0x000fe20007810000 */
[----:B------:R-:W-:Y:S01]  /*3960*/  IMAD.U32 R21, RZ, RZ, UR4 ;  /* 0x00000004ff157e24 */ /* 0x000fe2000f8e00ff */
[----:B------:R-:W-:Y:S02]  /*3970*/  UIMAD UR4, UR36, 0xc00, UR7 ;  /* 0x00000c00240478a4 */ /* 0x000fe4000f8e0207 */
[----:B------:R-:W-:Y:S02]  /*3980*/  FMNMX.FTZ R62, R181, R20, !PT ;  /* 0x00000014b53e7209 */ /* 0x000fe40007810000 */
[----:B------:R-:W-:-:S02]  /*3990*/  UIADD3 UR6, UR4, 0x80, URZ ;  /* 0x0000008004067890 */ /* 0x000fc4000fffe03f */
[----:B------:R-:W-:Y:S01]  /*39a0*/  FMNMX.FTZ R62, R187, R62, !PT ;  /* 0x0000003ebb3e7209 */ /* 0x000fe20007810000 */
[----:B------:R-:W-:Y:S01]  /*39b0*/  UMOV UR10, UR4 ;  /* 0x00000004000a7c82 */ /* 0x000fe20008000000 */
[----:B----4-:R-:W-:-:S03]  /*39c0*/  FMNMX.FTZ R20, R68, R45, !PT ;  /* 0x0000002d44147209 */ /* 0x010fc60007810000 */
[----:B------:R-:W1:Y:S01]  /*39d0*/  SHFL.BFLY PT, R45, R62, 0x2, 0x1f ;  /* 0x0c401f003e2d7f89 */ /* 0x000e6200000e0000 */
[----:B------:R-:W-:Y:S01]  /*39e0*/  UMOV UR14, UR6 ;  /* 0x00000006000e7c82 */ /* 0x000fe20008000000 */
[C---:B------:R-:W-:Y:S01]  /*39f0*/  FSETP.NEU.FTZ.AND P1, PT, R20.reuse, -INF , PT ;  /* 0xff8000001400780b */ /* 0x040fe20003f3d000 */
[----:B------:R-:W-:Y:S01]  /*3a00*/  FMUL.FTZ R47, R20, R21 ;  /* 0x00000015142f7220 */ /* 0x000fe20000410000 */
[----:B------:R-:W-:-:S04]  /*3a10*/  UIADD3 UR6, UR4, 0x100, URZ ;  /* 0x0000010004067890 */ /* 0x000fc8000fffe03f */
[----:B------:R-:W-:-:S05]  /*3a20*/  FSEL R47, R47, RZ, P1 ;  /* 0x000000ff2f2f7208 */ /* 0x000fca0000800000 */
[-CC-:B------:R-:W-:Y:S01]  /*3a30*/  FFMA.FTZ R24, R24, R21.reuse, -R47.reuse ;  /* 0x0000001518187223 */ /* 0x180fe2000001082f */
[-CC-:B------:R-:W-:Y:S01]  /*3a40*/  FFMA.FTZ R26, R26, R21.reuse, -R47.reuse ;  /* 0x000000151a1a7223 */ /* 0x180fe2000001082f */
[-CC-:B------:R-:W-:Y:S01]  /*3a50*/  FFMA.FTZ R28, R28, R21.reuse, -R47.reuse ;  /* 0x000000151c1c7223 */ /* 0x180fe2000001082f */
[-CC-:B------:R-:W-:Y:S01]  /*3a60*/  FFMA.FTZ R30, R30, R21.reuse, -R47.reuse ;  /* 0x000000151e1e7223 */ /* 0x180fe2000001082f */
[----:B------:R-:W-:Y:S01]  /*3a70*/  MUFU.EX2 R152, R24 ;  /* 0x0000001800987308 */ /* 0x000fe20000000800 */
[-CC-:B------:R-:W-:Y:S01]  /*3a80*/  FFMA.FTZ R32, R32, R21.reuse, -R47.reuse ;  /* 0x0000001520207223 */ /* 0x180fe2000001082f */
[-CC-:B------:R-:W-:Y:S01]  /*3a90*/  FFMA.FTZ R34, R34, R21.reuse, -R47.reuse ;  /* 0x0000001522227223 */ /* 0x180fe2000001082f */
[-CC-:B------:R-:W-:Y:S01]  /*3aa0*/  FFMA.FTZ R36, R36, R21.reuse, -R47.reuse ;  /* 0x0000001524247223 */ /* 0x180fe2000001082f */
[-CC-:B------:R-:W-:Y:S01]  /*3ab0*/  FFMA.FTZ R38, R38, R21.reuse, -R47.reuse ;  /* 0x0000001526267223 */ /* 0x180fe2000001082f */
[-CC-:B------:R-:W-:Y:S01]  /*3ac0*/  FFMA.FTZ R40, R40, R21.reuse, -R47.reuse ;  /* 0x0000001528287223 */ /* 0x180fe2000001082f */
[--C-:B------:R-:W-:Y:S01]  /*3ad0*/  FFMA.FTZ R42, R42, R21, -R47.reuse ;  /* 0x000000152a2a7223 */ /* 0x100fe2000001082f */
[----:B-1----:R-:W-:Y:S01]  /*3ae0*/  FMNMX.FTZ R45, R62, R45, !PT ;  /* 0x0000002d3e2d7209 */ /* 0x002fe20007810000 */
[----:B------:R-:W-:Y:S01]  /*3af0*/  MUFU.EX2 R49, R26 ;  /* 0x0000001a00317308 */ /* 0x000fe20000000800 */
[-CC-:B------:R-:W-:Y:S01]  /*3b00*/  FFMA.FTZ R44, R44, R21.reuse, -R47.reuse ;  /* 0x000000152c2c7223 */ /* 0x180fe2000001082f */
[-CC-:B------:R-:W-:Y:S01]  /*3b10*/  FFMA.FTZ R46, R46, R21.reuse, -R47.reuse ;  /* 0x000000152e2e7223 */ /* 0x180fe2000001082f */
[-CC-:B------:R-:W-:Y:S01]  /*3b20*/  FFMA.FTZ R193, R48, R21.reuse, -R47.reuse ;  /* 0x0000001530c17223 */ /* 0x180fe2000001082f */
[----:B------:R-:W1:Y:S01]  /*3b30*/  SHFL.BFLY PT, R164, R45, 0x1, 0x1f ;  /* 0x0c201f002da47f89 */ /* 0x000e6200000e0000 */
        /* <DEDUP_REMOVED lines=12> */
[----:B------:R-:W-:-:S07]  /*3c00*/  FFMA.FTZ R176, R176, R21, -R47 ;  /* 0x00000015b0b07223 */ /* 0x000fce000001082f */
[----:B------:R-:W-:Y:S01]  /*3c10*/  MUFU.EX2 R32, R32 ;  /* 0x0000002000207308 */ /* 0x000fe20000000800 */
[----:B-1----:R-:W-:-:S04]  /*3c20*/  FMNMX.FTZ R164, R45, R164, !PT ;  /* 0x000000a42da47209 */ /* 0x002fc80007810000 */
[C---:B------:R-:W-:Y:S01]  /*3c30*/  FSETP.NEU.FTZ.AND P1, PT, R164.reuse, -INF , PT ;  /* 0xff800000a400780b */ /* 0x040fe20003f3d000 */
[----:B------:R-:W-:Y:S02]  /*3c40*/  FMUL.FTZ R178, R164, R21 ;  /* 0x00000015a4b27220 */ /* 0x000fe40000410000 */
[----:B------:R-:W1:Y:S01]  /*3c50*/  MUFU.EX2 R53, R34 ;  /* 0x0000002200357308 */ /* 0x000e620000000800 */
[----:B---3--:R-:W-:Y:S02]  /*3c60*/  F2FP.BF16.F32.PACK_AB R154, R51, R28 ;  /* 0x0000001c339a723e */ /* 0x008fe400000010ff */
[----:B------:R-:W-:Y:S02]  /*3c70*/  FSEL R178, R178, RZ, P1 ;  /* 0x000000ffb2b27208 */ /* 0x000fe40000800000 */
[----:B0-----:R-:W-:-:S03]  /*3c80*/  LOP3.LUT P1, RZ, R77, 0x7f, RZ, 0xc0, !PT ;  /* 0x0000007f4dff7812 */ /* 0x001fc6000782c0ff */
[----:B------:R-:W-:Y:S01]  /*3c90*/  MUFU.EX2 R36, R36 ;  /* 0x0000002400247308 */ /* 0x000fe20000000800 */
[-CC-:B------:R-:W-:Y:S01]  /*3ca0*/  FFMA.FTZ R25, R25, R21.reuse, -R178.reuse ;  /* 0x0000001519197223 */ /* 0x180fe200000108b2 */
[-CC-:B------:R-:W-:Y:S01]  /*3cb0*/  FFMA.FTZ R27, R27, R21.reuse, -R178.reuse ;  /* 0x000000151b1b7223 */ /* 0x180fe200000108b2 */
[-CC-:B------:R-:W-:Y:S01]  /*3cc0*/  FFMA.FTZ R29, R29, R21.reuse, -R178.reuse ;  /* 0x000000151d1d7223 */ /* 0x180fe200000108b2 */
[-CC-:B------:R-:W-:Y:S01]  /*3cd0*/  FFMA.FTZ R31, R31, R21.reuse, -R178.reuse ;  /* 0x000000151f1f7223 */ /* 0x180fe200000108b2 */
[----:B------:R-:W-:Y:S01]  /*3ce0*/  SHF.R.U32.HI R77, RZ, 0x7, R77 ;  /* 0x00000007ff4d7819 */ /* 0x000fe2000001164d */
[-CC-:B------:R-:W-:Y:S01]  /*3cf0*/  FFMA.FTZ R33, R33, R21.reuse, -R178.reuse ;  /* 0x0000001521217223 */ /* 0x180fe200000108b2 */
[-CC-:B------:R-:W-:Y:S01]  /*3d00*/  FFMA.FTZ R39, R39, R21.reuse, -R178.reuse ;  /* 0x0000001527277223 */ /* 0x180fe200000108b2 */
[----:B------:R0:W-:Y:S01]  /*3d10*/  MUFU.EX2 R26, R27 ;  /* 0x0000001b001a7308 */ /* 0x0001e20000000800 */
[----:B------:R-:W-:Y:S01]  /*3d20*/  IADD3 R167, -R77, 0xb, RZ ;  /* 0x0000000b4da77810 */ /* 0x000fe20007ffe1ff */
[----:B------:R-:W-:Y:S01]  /*3d30*/  FFMA.FTZ R35, R35, R21, -R178 ;  /* 0x0000001523237223 */ /* 0x000fe200000108b2 */
[----:B------:R-:W-:-:S02]  /*3d40*/  @!P1 VIADD R24, R0, 0x32440 ;  /* 0x0003244000189836 */ /* 0x000fc40000000000 */
[-CC-:B------:R-:W-:Y:S01]  /*3d50*/  FFMA.FTZ R37, R37, R21.reuse, -R178.reuse ;  /* 0x0000001525257223 */ /* 0x180fe200000108b2 */
[-CC-:B------:R-:W-:Y:S01]  /*3d60*/  FFMA.FTZ R41, R41, R21.reuse, -R178.reuse ;  /* 0x0000001529297223 */ /* 0x180fe200000108b2 */
[-C--:B------:R-:W-:Y:S01]  /*3d70*/  FFMA.FTZ R43, R43, R21.reuse, -R178 ;  /* 0x000000152b2b7223 */ /* 0x080fe200000108b2 */
[----:B-1----:R-:W-:Y:S01]  /*3d80*/  F2FP.BF16.F32.PACK_AB R156, R53, R32 ;  /* 0x00000020359c723e */ /* 0x002fe200000010ff */
[----:B------:R-:W1:Y:S01]  /*3d90*/  MUFU.EX2 R25, R25 ;  /* 0x0000001900197308 */ /* 0x000e620000000800 */
[----:B0-----:R-:W-:Y:S01]  /*3da0*/  FADD.FTZ R27, R152, R49 ;  /* 0x00000031981b7221 */ /* 0x001fe20000010000 */
[----:B------:R-:W-:Y:S01]  /*3db0*/  @!P1 PRMT R24, RZ, 0x654, R24 ;  /* 0x00000654ff189816 */ /* 0x000fe20000000018 */
[----:B------:R0:W-:Y:S06]  /*3dc0*/  BAR.ARV R167, 0x100 ;  /* 0x000400a70000751d */ /* 0x0001ec0000002000 */
[----:B------:R-:W-:Y:S01]  /*3dd0*/  FADD.FTZ R34, R28, R27 ;  /* 0x0000001b1c227221 */ /* 0x000fe20000010000 */
[----:B------:R-:W-:Y:S01]  /*3de0*/  MUFU.EX2 R29, R29 ;  /* 0x0000001d001d7308 */ /* 0x000fe20000000800 */
[----:B------:R3:W-:Y:S01]  /*3df0*/  @!P1 SYNCS.ARRIVE.TRANS64.RED.A1T0 RZ, [R24+URZ], RZ ;  /* 0x000000ff18ff99a7 */ /* 0x0007e2000810043f */
[----:B------:R-:W-:Y:S01]  /*3e00*/  F2FP.BF16.F32.PACK_AB R152, R49, R152 ;  /* 0x000000983198723e */ /* 0x000fe200000010ff */
[----:B------:R-:W-:Y:S01]  /*3e10*/  FADD.FTZ R27, R51, R34 ;  /* 0x00000022331b7221 */ /* 0x000fe20000010000 */
[-CC-:B------:R-:W-:Y:S01]  /*3e20*/  FFMA.FTZ R163, R163, R21.reuse, -R178.reuse ;  /* 0x00000015a3a37223 */ /* 0x180fe200000108b2 */
[-CC-:B------:R-:W-:Y:S01]  /*3e30*/  FFMA.FTZ R186, R186, R21.reuse, -R178.reuse ;  /* 0x00000015baba7223 */ /* 0x180fe200000108b2 */
[--C-:B------:R-:W-:Y:S01]  /*3e40*/  FFMA.FTZ R180, R180, R21, -R178.reuse ;  /* 0x00000015b4b47223 */ /* 0x100fe200000108b2 */
[----:B------:R-:W-:Y:S01]  /*3e50*/  FADD.FTZ R34, R32, R27 ;  /* 0x0000001b20227221 */ /* 0x000fe20000010000 */
[----:B------:R4:W5:Y:S01]  /*3e60*/  MUFU.EX2 R55, R38 ;  /* 0x0000002600377308 */ /* 0x0009620000000800 */
[----:B-1----:R-:W-:Y:S01]  /*3e70*/  F2FP.BF16.F32.PACK_AB R153, R26, R25 ;  /* 0x000000191a99723e */ /* 0x002fe200000010ff */
[----:B------:R-:W-:Y:S01]  /*3e80*/  FFMA.FTZ R181, R181, R21, -R178 ;  /* 0x00000015b5b57223 */ /* 0x000fe200000108b2 */
[----:B------:R-:W-:Y:S01]  /*3e90*/  FADD.FTZ R27, R53, R34 ;  /* 0x00000022351b7221 */ /* 0x000fe20000010000 */
[----:B------:R-:W-:-:S04]  /*3ea0*/  @!P1 VIADD R0, R0, 0x32460 ;  /* 0x0003246000009836 */ /* 0x000fc80000000000 */
[----:B------:R-:W1:Y:S01]  /*3eb0*/  MUFU.EX2 R30, R31 ;  /* 0x0000001f001e7308 */ /* 0x000e620000000800 */
[----:B----4-:R-:W-:Y:S01]  /*3ec0*/  FADD.FTZ R38, R25, R26 ;  /* 0x0000001a19267221 */ /* 0x010fe20000010000 */
[----:B------:R-:W-:-:S06]  /*3ed0*/  @!P1 PRMT R0, RZ, 0x654, R0 ;  /* 0x00000654ff009816 */ /* 0x000fcc0000000000 */
[----:B------:R-:W4:Y:S01]  /*3ee0*/  MUFU.EX2 R40, R40 ;  /* 0x0000002800287308 */ /* 0x000f220000000800 */
[----:B-----5:R-:W-:-:S07]  /*3ef0*/  F2FP.BF16.F32.PACK_AB R158, R55, R36 ;  /* 0x00000024379e723e */ /* 0x020fce00000010ff */
[----:B------:R-:W5:Y:S01]  /*3f00*/  MUFU.EX2 R33, R33 ;  /* 0x0000002100217308 */ /* 0x000f620000000800 */
[----:B-1----:R-:W-:-:S07]  /*3f10*/  F2FP.BF16.F32.PACK_AB R155, R30, R29 ;  /* 0x0000001d1e9b723e */ /* 0x002fce00000010ff */
[----:B------:R1:W2:Y:S08]  /*3f20*/  MUFU.EX2 R45, R42 ;  /* 0x0000002a002d7308 */ /* 0x0002b00000000800 */
[----:B---3--:R-:W3:Y:S01]  /*3f30*/  MUFU.EX2 R24, R39 ;  /* 0x0000002700187308 */ /* 0x008ee20000000800 */
[----:B-1----:R-:W-:Y:S01]  /*3f40*/  FADD.FTZ R42, R36, R27 ;  /* 0x0000001b242a7221 */ /* 0x002fe20000010000 */
[----:B------:R-:W-:-:S03]  /*3f50*/  FADD.FTZ R27, R29, R38 ;  /* 0x000000261d1b7221 */ /* 0x000fc60000010000 */
[----:B------:R-:W-:Y:S01]  /*3f60*/  FADD.FTZ R31, R55, R42 ;  /* 0x0000002a371f7221 */ /* 0x000fe20000010000 */
[----:B------:R-:W-:Y:S02]  /*3f70*/  FADD.FTZ R38, R30, R27 ;  /* 0x0000001b1e267221 */ /* 0x000fe40000010000 */
[----:B------:R-:W1:Y:S01]  /*3f80*/  MUFU.EX2 R35, R35 ;  /* 0x0000002300237308 */ /* 0x000e620000000800 */
[----:B----4-:R-:W-:Y:S01]  /*3f90*/  FADD.FTZ R28, R40, R31 ;  /* 0x0000001f281c7221 */ /* 0x010fe20000010000 */
[----:B-----5:R-:W-:Y:S01]  /*3fa0*/  FADD.FTZ R27, R33, R38 ;  /* 0x00000026211b7221 */ /* 0x020fe20000010000 */
[C---:B--2---:R-:W-:Y:S02]  /*3fb0*/  F2FP.BF16.F32.PACK_AB R160, R45.reuse, R40 ;  /* 0x000000282da0723e */ /* 0x044fe400000010ff */
[----:B------:R-:W-:-:S03]  /*3fc0*/  FADD.FTZ R31, R45, R28 ;  /* 0x0000001c2d1f7221 */ /* 0x000fc60000010000 */
[----:B------:R-:W2:Y:S01]  /*3fd0*/  MUFU.EX2 R34, R37 ;  /* 0x0000002500227308 */ /* 0x000ea20000000800 */
[C---:B---3--:R-:W-:Y:S01]  /*3fe0*/  FADD.FTZ R32, R24.reuse, R27 ;  /* 0x0000001b18207221 */ /* 0x048fe20000010000 */
[----:B------:R-:W-:-:S06]  /*3ff0*/  F2FP.BF16.F32.PACK_AB R157, R24, R33 ;  /* 0x00000021189d723e */ /* 0x000fcc00000010ff */
        /* <DEDUP_REMOVED lines=12> */
[----:B------:R-:W-:Y:S01]  /*40c0*/  MUFU.EX2 R193, R193 ;  /* 0x000000c100c17308 */ /* 0x000fe20000000800 */
[C---:B---3--:R-:W-:Y:S01]  /*40d0*/  FADD.FTZ R194, R28.reuse, R25 ;  /* 0x000000191cc27221 */ /* 0x048fe20000010000 */
[----:B------:R-:W-:-:S06]  /*40e0*/  F2FP.BF16.F32.PACK_AB R161, R28, R41 ;  /* 0x000000291ca1723e */ /* 0x000fcc00000010ff */
[----:B------:R-:W-:Y:S01]  /*40f0*/  MUFU.EX2 R192, R192 ;  /* 0x000000c000c07308 */ /* 0x000fe20000000800 */
[----:B-1----:R-:W-:-:S07]  /*4100*/  FADD.FTZ R194, R163, R194 ;  /* 0x000000c2a3c27221 */ /* 0x002fce0000010000 */
[----:B------:R-:W-:Y:S08]  /*4110*/  MUFU.EX2 R189, R189 ;  /* 0x000000bd00bd7308 */ /* 0x000ff00000000800 */
[----:B------:R-:W1:Y:S08]  /*4120*/  MUFU.EX2 R191, R191 ;  /* 0x000000bf00bf7308 */ /* 0x000e700000000800 */
[----:B------:R-:W-:Y:S08]  /*4130*/  MUFU.EX2 R179, R179 ;  /* 0x000000b300b37308 */ /* 0x000ff00000000800 */
[----:B------:R-:W-:Y:S08]  /*4140*/  MUFU.EX2 R183, R183 ;  /* 0x000000b700b77308 */ /* 0x000ff00000000800 */
[----:B------:R-:W-:Y:S08]  /*4150*/  MUFU.EX2 R185, R185 ;  /* 0x000000b900b97308 */ /* 0x000ff00000000800 */
[----:B------:R-:W-:Y:S08]  /*4160*/  MUFU.EX2 R174, R174 ;  /* 0x000000ae00ae7308 */ /* 0x000ff00000000800 */
[----:B------:R-:W-:Y:S08]  /*4170*/  MUFU.EX2 R175, R175 ;  /* 0x000000af00af7308 */ /* 0x000ff00000000800 */
[----:B------:R-:W-:Y:S08]  /*4180*/  MUFU.EX2 R176, R176 ;  /* 0x000000b000b07308 */ /* 0x000ff00000000800 */
[----:B------:R-:W-:Y:S08]  /*4190*/  MUFU.EX2 R180, R180 ;  /* 0x000000b400b47308 */ /* 0x000ff00000000800 */
[----:B------:R-:W-:Y:S01]  /*41a0*/  MUFU.EX2 R181, R181 ;  /* 0x000000b500b57308 */ /* 0x000fe20000000800 */
[----:B------:R2:W-:Y:S06]  /*41b0*/  BAR.SYNC.DEFER_BLOCKING R72, 0x100 ;  /* 0x000400480000751d */ /* 0x0005ec0000010000 */
[----:B--2---:R-:W-:-:S06]  /*41c0*/  WARPGROUP.ARRIVE ;  /* 0x00000000000079c5 */ /* 0x004fcc0000000000 */
[----:B------:R-:W-:Y:S01]  /*41d0*/  HGMMA.64x256x16.F32.BF16 R24, R152, gdesc[UR8].tnspB, RZ, !UPT, gsb0 ;  /* 0x43e0000898187df0 */ /* 0x000fe2000c0018ff */
[----:B------:R-:W-:Y:S01]  /*41e0*/  UMOV UR10, UR6 ;  /* 0x00000006000a7c82 */ /* 0x000fe20008000000 */
[----:B------:R-:W-:Y:S01]  /*41f0*/  UMOV UR11, 0x40000040 ;  /* 0x40000040000b7882 */ /* 0x000fe20000000000 */
[----:B------:R-:W-:Y:S01]  /*4200*/  UIADD3 UR6, UR4, 0x180, URZ ;  /* 0x0000018004067890 */ /* 0x000fe2000fffe03f */
[----:B------:R-:W-:Y:S02]  /*4210*/  WARPGROUP.DEPBAR.LE gsb0, 0x0 ;  /* 0x00008000000079c5 */ /* 0x000fe40000010000 */
[----:B------:R-:W-:Y:S01]  /*4220*/  WARPGROUP.ARRIVE ;  /* 0x00000000000079c5 */ /* 0x000fe20000000000 */
[-CC-:B------:R-:W-:Y:S01]  /*4230*/  FFMA.FTZ R152, R172, R21.reuse, -R178.reuse ;  /* 0x00000015ac987223 */ /* 0x180fe200000108b2 */
[----:B------:R-:W-:Y:S01]  /*4240*/  FFMA.FTZ R153, R169, R21, -R178 ;  /* 0x00000015a9997223 */ /* 0x000fe200000108b2 */
[----:B-1----:R-:W-:-:S15]  /*4250*/  F2FP.BF16.F32.PACK_AB R154, R191, R189 ;  /* 0x000000bdbf9a723e */ /* 0x002fde00000010ff */
[----:B------:R-:W-:-:S04]  /*4260*/  NOP ;  /* 0x0000000000007918 */ /* 0x000fc80000000000 */
[----:B------:R-:W-:Y:S01]  /*4270*/  HGMMA.64x256x16.F32.BF16 R24, R156, gdesc[UR12].tnspB, R24, gsb0 ;  /* 0x43e0000c9c187df0 */ /* 0x000fe20008001818 */
[----:B------:R-:W1:Y:S08]  /*4280*/  MUFU.EX2 R152, R152 ;  /* 0x0000009800987308 */ /* 0x000e700000000800 */
[----:B------:R-:W2:Y:S01]  /*4290*/  MUFU.EX2 R153, R153 ;  /* 0x0000009900997308 */ /* 0x000ea20000000800 */
[C---:B-1----:R-:W-:Y:S01]  /*42a0*/  F2FP.BF16.F32.PACK_AB R163, R152.reuse, R163 ;  /* 0x000000a398a3723e */ /* 0x042fe200000010ff */
[----:B------:R-:W-:Y:S01]  /*42b0*/  FADD.FTZ R194, R152, R194 ;  /* 0x000000c298c27221 */ /* 0x000fe20000010000 */
[----:B------:R-:W-:-:S03]  /*42c0*/  F2FP.BF16.F32.PACK_AB R152, R192, R193 ;  /* 0x000000c1c098723e */ /* 0x000fc600000010ff */
[----:B--2---:R-:W-:Y:S01]  /*42d0*/  FADD.FTZ R194, R153, R194 ;  /* 0x000000c299c27221 */ /* 0x004fe20000010000 */
[----:B------:R-:W-:Y:S02]  /*42e0*/  WARPGROUP.DEPBAR.LE gsb0, 0x0 ;  /* 0x00008000000079c5 */ /* 0x000fe40000010000 */
[----:B------:R-:W-:Y:S01]  /*42f0*/  WARPGROUP.ARRIVE ;  /* 0x00000000000079c5 */ /* 0x000fe20000000000 */
[-CC-:B------:R-:W-:Y:S01]  /*4300*/  FFMA.FTZ R156, R170, R21.reuse, -R178.reuse ;  /* 0x00000015aa9c7223 */ /* 0x180fe200000108b2 */
[-CC-:B------:R-:W-:Y:S01]  /*4310*/  FFMA.FTZ R157, R171, R21.reuse, -R178.reuse ;  /* 0x00000015ab9d7223 */ /* 0x180fe200000108b2 */
[----:B------:R-:W-:Y:S01]  /*4320*/  FFMA.FTZ R158, R177, R21, -R178 ;  /* 0x00000015b19e7223 */ /* 0x000fe200000108b2 */
[----:B------:R-:W-:-:S06]  /*4330*/  FADD.FTZ R159, R193, R190 ;  /* 0x000000bec19f7221 */ /* 0x000fcc0000010000 */
[----:B------:R-:W-:Y:S01]  /*4340*/  HGMMA.64x256x16.F32.BF16 R24, R160, gdesc[UR8].tnspB, R24, gsb0 ;  /* 0x43e00008a0187df0 */ /* 0x000fe20008001818 */
[----:B------:R-:W1:Y:S01]  /*4350*/  MUFU.EX2 R156, R156 ;  /* 0x0000009c009c7308 */ /* 0x000e620000000800 */
[----:B------:R-:W-:Y:S01]  /*4360*/  UMOV UR10, UR6 ;  /* 0x00000006000a7c82 */ /* 0x000fe20008000000 */
[----:B------:R-:W-:Y:S01]  /*4370*/  UMOV UR11, 0x40000040 ;  /* 0x40000040000b7882 */ /* 0x000fe20000000000 */
[----:B------:R-:W-:Y:S01]  /*4380*/  FADD.FTZ R159, R192, R159 ;  /* 0x0000009fc09f7221 */ /* 0x000fe20000010000 */
[----:B------:R-:W-:Y:S02]  /*4390*/  UIADD3 UR6, UR4, 0x200, URZ ;  /* 0x0000020004067890 */ /* 0x000fe4000fffe03f */
[----:B------:R-:W-:Y:S01]  /*43a0*/  UIADD3 UR4, UR4, 0x280, URZ ;  /* 0x0000028004047890 */ /* 0x000fe2000fffe03f */
[----:B------:R-:W-:Y:S01]  /*43b0*/  FADD.FTZ R159, R189, R159 ;  /* 0x0000009fbd9f7221 */ /* 0x000fe20000010000 */
[----:B------:R-:W2:Y:S03]  /*43c0*/  MUFU.EX2 R157, R157 ;  /* 0x0000009d009d7308 */ /* 0x000ea60000000800 */
[----:B------:R-:W-:-:S05]  /*43d0*/  FADD.FTZ R159, R191, R159 ;  /* 0x0000009fbf9f7221 */ /* 0x000fca0000010000 */
[----:B------:R-:W3:Y:S01]  /*43e0*/  MUFU.EX2 R158, R158 ;  /* 0x0000009e009e7308 */ /* 0x000ee20000000800 */
[C---:B-1----:R-:W-:Y:S01]  /*43f0*/  F2FP.BF16.F32.PACK_AB R153, R156.reuse, R153 ;  /* 0x000000999c99723e */ /* 0x042fe200000010ff */
[----:B------:R-:W-:Y:S01]  /*4400*/  FADD.FTZ R194, R156, R194 ;  /* 0x000000c29cc27221 */ /* 0x000fe20000010000 */
[----:B------:R-:W-:-:S06]  /*4410*/  FFMA.FTZ R156, R182, R21, -R178 ;  /* 0x00000015b69c7223 */ /* 0x000fcc00000108b2 */
[----:B------:R-:W-:Y:S01]  /*4420*/  MUFU.EX2 R156, R156 ;  /* 0x0000009c009c7308 */ /* 0x000fe20000000800 */
[----:B--2---:R-:W-:Y:S01]  /*4430*/  FADD.FTZ R194, R157, R194 ;  /* 0x000000c29dc27221 */ /* 0x004fe20000010000 */
[----:B---3--:R-:W-:-:S03]  /*4440*/  F2FP.BF16.F32.PACK_AB R155, R158, R157 ;  /* 0x0000009d9e9b723e */ /* 0x008fc600000010ff */
[----:B------:R-:W-:Y:S01]  /*4450*/  FADD.FTZ R157, R158, R194 ;  /* 0x000000c29e9d7221 */ /* 0x000fe20000010000 */
[----:B------:R-:W-:Y:S02]  /*4460*/  WARPGROUP.DEPBAR.LE gsb0, 0x0 ;  /* 0x00008000000079c5 */ /* 0x000fe40000010000 */
[----:B------:R-:W-:Y:S01]  /*4470*/  WARPGROUP.ARRIVE ;  /* 0x00000000000079c5 */ /* 0x000fe20000000000 */
[-CC-:B------:R-:W-:Y:S01]  /*4480*/  FFMA.FTZ R160, R166, R21.reuse, -R178.reuse ;  /* 0x00000015a6a07223 */ /* 0x180fe200000108b2 */
[----:B------:R-:W-:-:S04]  /*4490*/  FFMA.FTZ R161, R184, R21, -R178 ;  /* 0x00000015b8a17223 */ /* 0x000fc800000108b2 */
[----:B------:R-:W-:Y:S01]  /*44a0*/  HGMMA.64x256x16.F32.BF16 R24, R152, gdesc[UR8].tnspB, R24, gsb0 ;  /* 0x43e0000898187df0 */ /* 0x000fe20008001818 */
[----:B------:R-:W-:Y:S01]  /*44b0*/  MUFU.EX2 R160, R160 ;  /* 0x000000a000a07308 */ /* 0x000fe20000000800 */
[----:B------:R-:W-:Y:S01]  /*44c0*/  UMOV UR10, UR6 ;  /* 0x00000006000a7c82 */ /* 0x000fe20008000000 */
[----:B------:R-:W-:-:S06]  /*44d0*/  UMOV UR11, 0x40000040 ;  /* 0x40000040000b7882 */ /* 0x000fcc0000000000 */
[----:B------:R-:W1:Y:S01]  /*44e0*/  MUFU.EX2 R161, R161 ;  /* 0x000000a100a17308 */ /* 0x000e620000000800 */
[----:B------:R-:W-:Y:S02]  /*44f0*/  WARPGROUP.DEPBAR.LE gsb0, 0x0 ;  /* 0x00008000000079c5 */ /* 0x000fe40000010000 */
[----:B------:R-:W-:-:S05]  /*4500*/  FFMA.FTZ R153, R168, R21, -R178 ;  /* 0x00000015a8997223 */ /* 0x000fca00000108b2 */
[----:B------:R-:W2:Y:S01]  /*4510*/  MUFU.EX2 R152, R188 ;  /* 0x000000bc00987308 */ /* 0x000ea20000000800 */
[----:B------:R-:W-:Y:S01]  /*4520*/  F2FP.BF16.F32.PACK_AB R154, R185, R183 ;  /* 0x000000b7b99a723e */ /* 0x000fe200000010ff */
[----:B------:R-:W-:Y:S01]  /*4530*/  FFMA.FTZ R178, R187, R21, -R178 ;  /* 0x00000015bbb27223 */ /* 0x000fe200000108b2 */
[----:B-1----:R-:W-:-:S05]  /*4540*/  F2FP.BF16.F32.PACK_AB R155, R156, R161 ;  /* 0x000000a19c9b723e */ /* 0x002fca00000010ff */
[----:B------:R-:W1:Y:S08]  /*4550*/  MUFU.EX2 R153, R153 ;  /* 0x0000009900997308 */ /* 0x000e700000000800 */
[----:B------:R-:W3:Y:S01]  /*4560*/  MUFU.EX2 R178, R178 ;  /* 0x000000b200b27308 */ /* 0x000ee20000000800 */
[----:B--2---:R-:W-:Y:S01]  /*4570*/  FADD.FTZ R159, R152, R159 ;  /* 0x0000009f989f7221 */ /* 0x004fe20000010000 */
[----:B------:R-:W-:-:S03]  /*4580*/  F2FP.BF16.F32.PACK_AB R152, R179, R152 ;  /* 0x00000098b398723e */ /* 0x000fc600000010ff */
[----:B------:R-:W-:Y:S01]  /*4590*/  FADD.FTZ R159, R179, R159 ;  /* 0x0000009fb39f7221 */ /* 0x000fe20000010000 */
[----:B-1----:R-:W-:Y:S01]  /*45a0*/  FADD.FTZ R157, R153, R157 ;  /* 0x0000009d999d7221 */ /* 0x002fe20000010000 */
[----:B------:R-:W-:-:S03]  /*45b0*/  F2FP.BF16.F32.PACK_AB R153, R160, R153 ;  /* 0x00000099a099723e */ /* 0x000fc600000010ff */
[----:B------:R-:W-:Y:S01]  /*45c0*/  FADD.FTZ R157, R160, R157 ;  /* 0x0000009da09d7221 */ /* 0x000fe20000010000 */
[----:B------:R-:W-:-:S03]  /*45d0*/  WARPGROUP.ARRIVE ;  /* 0x00000000000079c5 */ /* 0x000fc60000000000 */
[----:B------:R-:W-:-:S03]  /*45e0*/  FADD.FTZ R157, R161, R157 ;  /* 0x0000009da19d7221 */ /* 0x000fc60000010000 */
[----:B------:R-:W-:Y:S01]  /*45f0*/  HGMMA.64x256x16.F32.BF16 R24, R152, gdesc[UR8].tnspB, R24, gsb0 ;  /* 0x43e0000898187df0 */ /* 0x000fe20008001818 */
[----:B------:R-:W-:Y:S01]  /*4600*/  FADD.FTZ R156, R156, R157 ;  /* 0x0000009d9c9c7221 */ /* 0x000fe20000010000 */
[----:B------:R-:W-:Y:S01]  /*4610*/  UMOV UR10, UR4 ;  /* 0x00000004000a7c82 */ /* 0x000fe20008000000 */
[----:B------:R-:W-:Y:S01]  /*4620*/  UMOV UR11, 0x40000040 ;  /* 0x40000040000b7882 */ /* 0x000fe20000000000 */
[----:B------:R-:W-:Y:S02]  /*4630*/  WARPGROUP.DEPBAR.LE gsb0, 0x0 ;  /* 0x00008000000079c5 */ /* 0x000fe40000010000 */
[----:B------:R-:W1:Y:S01]  /*4640*/  MUFU.EX2 R152, R173 ;  /* 0x000000ad00987308 */ /* 0x000e620000000800 */
[----:B------:R-:W-:Y:S01]  /*4650*/  FADD.FTZ R154, R183, R159 ;  /* 0x0000009fb79a7221 */ /* 0x000fe20000010000 */
[----:B---3--:R-:W-:-:S03]  /*4660*/  F2FP.BF16.F32.PACK_AB R155, R178, R181 ;  /* 0x000000b5b29b723e */ /* 0x008fc600000010ff */
[----:B------:R-:W-:Y:S01]  /*4670*/  FADD.FTZ R185, R185, R154 ;  /* 0x0000009ab9b97221 */ /* 0x000fe20000010000 */
[----:B------:R-:W-:Y:S02]  /*4680*/  F2FP.BF16.F32.PACK_AB R154, R176, R175 ;  /* 0x000000afb09a723e */ /* 0x000fe400000010ff */
[----:B------:R-:W2:Y:S01]  /*4690*/  MUFU.EX2 R153, R186 ;  /* 0x000000ba00997308 */ /* 0x000ea20000000800 */
[----:B-1----:R-:W-:Y:S01]  /*46a0*/  FADD.FTZ R157, R152, R185 ;  /* 0x000000b9989d7221 */ /* 0x002fe20000010000 */
[----:B------:R-:W-:-:S03]  /*46b0*/  F2FP.BF16.F32.PACK_AB R152, R174, R152 ;  /* 0x00000098ae98723e */ /* 0x000fc600000010ff */
[----:B------:R-:W-:Y:S01]  /*46c0*/  FADD.FTZ R174, R174, R157 ;  /* 0x0000009daeae7221 */ /* 0x000fe20000010000 */
[----:B--2---:R-:W-:Y:S01]  /*46d0*/  FADD.FTZ R159, R153, R156 ;  /* 0x0000009c999f7221 */ /* 0x004fe20000010000 */
[C---:B------:R-:W-:Y:S02]  /*46e0*/  F2FP.BF16.F32.PACK_AB R153, R180.reuse, R153 ;  /* 0x00000099b499723e */ /* 0x040fe400000010ff */
[----:B------:R-:W-:Y:S01]  /*46f0*/  FADD.FTZ R175, R175, R174 ;  /* 0x000000aeafaf7221 */ /* 0x000fe20000010000 */
[----:B------:R-:W-:Y:S01]  /*4700*/  FADD.FTZ R180, R180, R159 ;  /* 0x0000009fb4b47221 */ /* 0x000fe20000010000 */
[----:B------:R-:W-:Y:S02]  /*4710*/  WARPGROUP.ARRIVE ;  /* 0x00000000000079c5 */ /* 0x000fe40000000000 */
[----:B------:R-:W-:Y:S01]  /*4720*/  FADD.FTZ R217, R176, R175 ;  /* 0x000000afb0d97221 */ /* 0x000fe20000010000 */
[----:B------:R-:W-:-:S03]  /*4730*/  FADD.FTZ R181, R181, R180 ;  /* 0x000000b4b5b57221 */ /* 0x000fc60000010000 */
[----:B------:R-:W-:Y:S01]  /*4740*/  HGMMA.64x256x16.F32.BF16 R24, R152, gdesc[UR8].tnspB, R24, gsb0 ;  /* 0x43e0000898187df0 */ /* 0x000fe20008001818 */
[----:B------:R-:W-:Y:S02]  /*4750*/  FADD.FTZ R214, R178, R181 ;  /* 0x000000b5b2d67221 */ /* 0x000fe40000010000 */
[----:B------:R-:W-:Y:S02]  /*4760*/  WARPGROUP.DEPBAR.LE gsb0, 0x0 ;  /* 0x00008000000079c5 */ /* 0x000fe40000010000 */
[----:B------:R1:W-:Y:S02]  /*4770*/  @!P1 SYNCS.ARRIVE.TRANS64.RED.A1T0 RZ, [R0+URZ], RZ ;  /* 0x000000ff00ff99a7 */ /* 0x0003e4000810043f */
[----:B-1----:R-:W-:-:S05]  /*4780*/  VIADD R0, R165, 0xfffffffe ;  /* 0xfffffffea5007836 */ /* 0x002fca0000000000 */
[----:B------:R-:W-:-:S13]  /*4790*/  ISETP.GE.AND P2, PT, R0, R22, PT ;  /* 0x000000160000720c */ /* 0x000fda0003f46270 */
[----:B0-----:R-:W-:Y:S05]  /*47a0*/  @!P2 BRA `(.L_x_1073) ;  /* 0x00000028004ca947 */ /* 0x001fea0003800000 */
[----:B------:R-:W-:Y:S01]  /*47b0*/  IMAD.MOV.U32 R215, RZ, RZ, R164 ;  /* 0x000000ffffd77224 */ /* 0x000fe200078e00a4 */
[----:B------:R-:W-:Y:S01]  /*47c0*/  ULDC UR4, c[0x0][0xad0] ;  /* 0x0002b40000047ab9 */ /* 0x000fe20000000800 */
[----:B------:R-:W-:-:S07]  /*47d0*/  IMAD.MOV.U32 R216, RZ, RZ, R20 ;  /* 0x000000ffffd87224 */ /* 0x000fce00078e0014 */
.L_x_1082:
[----:B------:R-:W-:Y:S01]  /*47e0*/  UIADD3 UR36, UR36, 0x1, URZ ;  /* 0x0000000124247890 */ /* 0x000fe2000fffe03f */
[C---:B------:R-:W-:Y:S01]  /*47f0*/  ISETP.GT.AND P2, PT, R0.reuse, R22, PT ;  /* 0x000000160000720c */ /* 0x040fe20003f44270 */
[----:B------:R-:W-:Y:S02]  /*4800*/  VIADD R0, R0, 0xffffffff ;  /* 0xffffffff00007836 */ /* 0x000fe40000000000 */
[----:B------:R-:W-:-:S04]  /*4810*/  UISETP.NE.AND UP0, UPT, UR36, 0x2, UPT ;  /* 0x000000022400788c */ /* 0x000fc8000bf05270 */
[----:B------:R-:W-:Y:S02]  /*4820*/  USEL UR5, URZ, 0x1, UP0 ;  /* 0x000000013f057887 */ /* 0x000fe40008000000 */
[----:B------:R-:W-:Y:S02]  /*4830*/  USEL UR36, UR36, URZ, UP0 ;  /* 0x0000003f24247287 */ /* 0x000fe40008000000 */
[----:B------:R-:W-:Y:S01]  /*4840*/  ULOP3.LUT UR37, UR37, UR5, URZ, 0x3c, !UPT ;  /* 0x0000000525257292 */ /* 0x000fe2000f8e3c3f */
[----:B0-----:R-:W-:Y:S11]  /*4850*/  @!P0 BRA `(.L_x_1074) ;  /* 0x0000000000048947 */ /* 0x001ff60003800000 */
[----:B------:R-:W-:Y:S01]  /*4860*/  BPT.TRAP 0x1 ;  /* 0x000000040000795c */ /* 0x000fe20000300000 */
.L_x_1074:
        /* <DEDUP_REMOVED lines=9> */
.L_x_1075:
[----:B-1----:R-:W-:Y:S05]  /*4900*/  @P3 BRA `(.L_x_1076) ;  /* 0x0000000000083947 */ /* 0x002fea0003800000 */
[----:B------:R-:W1:Y:S02]  /*4910*/  SYNCS.PHASECHK.TRANS64.TRYWAIT P3, [UR5+0x32430], R20 ;  /* 0x03243014ff0075a7 */ /* 0x000e640008060145 */
[----:B-1----:R-:W-:Y:S05]  /*4920*/  @!P3 BRA `(.L_x_1077) ;  /* 0x000000ec0004b947 */ /* 0x002fea0003800000 */
.L_x_1076:
[----:B------:R-:W-:Y:S01]  /*4930*/  R2UR UR52, R18 ;  /* 0x00000000123472ca */ /* 0x000fe200000e0000 */
[----:B------:R-:W-:Y:S01]  /*4940*/  UIMAD UR6, UR36, 0x300, UR61 ;  /* 0x00000300240678a4 */ /* 0x000fe2000f8e023d */
[----:B------:R-:W-:Y:S01]  /*4950*/  R2UR UR53, R19 ;  /* 0x00000000133572ca */ /* 0x000fe200000e0000 */
[----:B------:R-:W-:Y:S01]  /*4960*/  WARPGROUP.ARRIVE ;  /* 0x00000000000079c5 */ /* 0x000fe20000000000 */
[----:B------:R-:W-:-:S04]  /*4970*/  UMOV UR55, 0x40000040 ;  /* 0x4000004000377882 */ /* 0x000fc80000000000 */
[----:B------:R-:W-:-:S07]  /*4980*/  UMOV UR54, UR6 ;  /* 0x0000000600367c82 */ /* 0x000fce0008000000 */
[----:B------:R-:W-:Y:S01]  /*4990*/  HGMMA.64x96x16.F32.BF16 R152, gdesc[UR52], RZ, !UPT, gsb0 ;  /* 0x01600000349879f0 */ /* 0x000fe2000c0018ff */
[----:B------:R-:W-:Y:S01]  /*49a0*/  R2UR UR52, R16 ;  /* 0x00000000103472ca */ /* 0x000fe200000e0000 */
[----:B------:R-:W-:Y:S01]  /*49b0*/  UIADD3 UR54, UR6, 0x2, URZ ;  /* 0x0000000206367890 */ /* 0x000fe2000fffe03f */
[----:B------:R-:W-:Y:S01]  /*49c0*/  R2UR UR53, R17 ;  /* 0x00000000113572ca */ /* 0x000fe200000e0000 */
[----:B------:R-:W-:Y:S01]  /*49d0*/  UMOV UR55, 0x40000040 ;  /* 0x4000004000377882 */ /* 0x000fe20000000000 */
[----:B------:R-:W-:Y:S02]  /*49e0*/  WARPGROUP.DEPBAR.LE gsb0, 0x0 ;  /* 0x00008000000079c5 */ /* 0x000fe40000010000 */
[----:B------:R-:W-:-:S09]  /*49f0*/  WARPGROUP.ARRIVE ;  /* 0x00000000000079c5 */ /* 0x000fd20000000000 */
[----:B------:R-:W-:Y:S01]  /*4a00*/  HGMMA.64x96x16.F32.BF16 R152, gdesc[UR52], R152, gsb0 ;  /* 0x01600000349879f0 */ /* 0x000fe20008001898 */
        /* <DEDUP_REMOVED lines=13> */
[----:B------:R-:W-:Y:S03]  /*4ae0*/  HGMMA.64x96x16.F32.BF16 R152, gdesc[UR52], R152, gsb0 ;  /* 0x01600000349879f0 */ /* 0x000fe60008001898 */
[----:B------:R-:W-:Y:S02]  /*4af0*/  WARPGROUP.DEPBAR.LE gsb0, 0x0 ;  /* 0x00008000000079c5 */ /* 0x000fe40000010000 */
[----:B------:R-:W-:Y:S05]  /*4b00*/  @!P0 BRA `(.L_x_1078) ;  /* 0x0000000000048947 */ /* 0x000fea0003800000 */
[----:B------:R-:W-:Y:S01]  /*4b10*/  BPT.TRAP 0x1 ;  /* 0x000000040000795c */ /* 0x000fe20000300000 */
.L_x_1078:
[----:B------:R2:W3:Y:S01]  /*4b20*/  SYNCS.PHASECHK.TRANS64.TRYWAIT P3, [UR5+0x32450], R20 ;  /* 0x03245014ff0075a7 */ /* 0x0004e20008060145 */
[----:B------:R-:W-:Y:S05]  /*4b30*/  @!P0 BRA `(.L_x_1079) ;  /* 0x0000000000048947 */ /* 0x000fea0003800000 */
[----:B------:R-:W-:Y:S01]  /*4b40*/  BPT.TRAP 0x1 ;  /* 0x000000040000795c */ /* 0x000fe20000300000 */
.L_x_1079:
[----:B---3--:R-:W-:Y:S05]  /*4b50*/  @P3 BRA `(.L_x_1080) ;  /* 0x0000000000083947 */ /* 0x008fea0003800000 */
[----:B------:R-:W3:Y:S02]  /*4b60*/  SYNCS.PHASECHK.TRANS64.TRYWAIT P3, [UR5+0x32450], R20 ;  /* 0x03245014ff0075a7 */ /* 0x000ee40008060145 */
[----:B---3--:R-:W-:Y:S05]  /*4b70*/  @!P3 BRA `(.L_x_1081) ;  /* 0x000000e80088b947 */ /* 0x008fea0003800000 */
.L_x_1080:
[----:B------:R-:W-:Y:S01]  /*4b80*/  R2UR UR52, R4 ;  /* 0x00000000043472ca */ /* 0x000fe200000e0000 */
[----:B------:R-:W-:Y:S01]  /*4b90*/  UIMAD UR6, UR36, 0xc00, UR60 ;  /* 0x00000c00240678a4 */ /* 0x000fe2000f8e023c */
[----:B------:R-:W-:Y:S01]  /*4ba0*/  R2UR UR53, R5 ;  /* 0x00000000053572ca */ /* 0x000fe200000e0000 */
[----:B------:R-:W-:Y:S01]  /*4bb0*/  WARPGROUP.ARRIVE ;  /* 0x00000000000079c5 */ /* 0x000fe20000000000 */
[----:B------:R-:W-:Y:S01]  /*4bc0*/  UMOV UR55, 0x40000040 ;  /* 0x4000004000377882 */ /* 0x000fe20000000000 */
[----:B------:R-:W-:Y:S01]  /*4bd0*/  UIADD3 UR10, UR6, 0x302, URZ ;  /* 0x00000302060a7890 */ /* 0x000fe2000fffe03f */
[----:B------:R-:W-:Y:S02]  /*4be0*/  UMOV UR11, 0x40000040 ;  /* 0x40000040000b7882 */ /* 0x000fe40000000000 */
[----:B------:R-:W-:Y:S01]  /*4bf0*/  UMOV UR54, UR6 ;  /* 0x0000000600367c82 */ /* 0x000fe20008000000 */
[----:B------:R-:W-:Y:S01]  /*4c00*/  UIADD3 UR14, UR6, 0x304, URZ ;  /* 0x00000304060e7890 */ /* 0x000fe2000fffe03f */
[----:B------:R-:W-:Y:S01]  /*4c10*/  UMOV UR15, 0x40000040 ;  /* 0x40000040000f7882 */ /* 0x000fe20000000000 */
[----:B------:R-:W-:Y:S01]  /*4c20*/  UIADD3 UR18, UR6, 0x306, URZ ;  /* 0x0000030606127890 */ /* 0x000fe2000fffe03f */
[----:B------:R-:W-:-:S03]  /*4c30*/  UMOV UR19, 0x40000040 ;  /* 0x4000004000137882 */ /* 0x000fc60000000000 */
[----:B------:R-:W-:Y:S01]  /*4c40*/  HGMMA.64x96x16.F32.BF16 R152, gdesc[UR52], R152, gsb0 ;  /* 0x01600000349879f0 */ /* 0x000fe20008001898 */
[----:B------:R-:W-:Y:S01]  /*4c50*/  R2UR UR52, R6 ;  /* 0x00000000063472ca */ /* 0x000fe200000e0000 */
[----:B------:R-:W-:Y:S01]  /*4c60*/  UIADD3 UR54, UR6, 0x2, URZ ;  /* 0x0000000206367890 */ /* 0x000fe2000fffe03f */
[----:B------:R-:W-:Y:S01]  /*4c70*/  R2UR UR53, R7 ;  /* 0x00000000073572ca */ /* 0x000fe200000e0000 */
        /* <DEDUP_REMOVED lines=39> */
[----:B------:R-:W-:Y:S01]  /*4ef0*/  UIADD3 UR54, UR6, 0x906, URZ ;  /* 0x0000090606367890 */ /* 0x000fe2000fffe03f */
[----:B------:R-:W-:Y:S01]  /*4f00*/  UMOV UR52, UR56 ;  /* 0x0000003800347c82 */ /* 0x000fe20008000000 */
[----:B------:R-:W-:Y:S01]  /*4f10*/  UMOV UR53, UR57 ;  /* 0x0000003900357c82 */ /* 0x000fe20008000000 */
[----:B------:R-:W-:Y:S01]  /*4f20*/  UMOV UR55, 0x40000040 ;  /* 0x4000004000377882 */ /* 0x000fe20000000000 */
[----:B------:R-:W-:Y:S01]  /*4f30*/  UIMAD UR6, UR36, 0xc00, UR7 ;  /* 0x00000c00240678a4 */ /* 0x000fe2000f8e0207 */
[----:B------:R-:W-:Y:S02]  /*4f40*/  WARPGROUP.DEPBAR.LE gsb0, 0x0 ;  /* 0x00008000000079c5 */ /* 0x000fe40000010000 */
[----:B------:R-:W-:-:S06]  /*4f50*/  WARPGROUP.ARRIVE ;  /* 0x00000000000079c5 */ /* 0x000fcc0000000000 */
[----:B------:R-:W-:Y:S01]  /*4f60*/  HGMMA.64x96x16.F32.BF16 R152, gdesc[UR8], R152, gsb0 ;  /* 0x01600000089879f0 */ /* 0x000fe20008001898 */
        /* <DEDUP_REMOVED lines=56> */
[----:B012---:R-:W-:Y:S01]  /*52f0*/  FMNMX.FTZ R20, R152, R216, !PT ;  /* 0x000000d898147209 */ /* 0x007fe20007810000 */
[----:B------:R-:W-:Y:S01]  /*5300*/  FMUL.FTZ R192, R192, UR4 ;  /* 0x00000004c0c07c20 */ /* 0x000fe20008410000 */
[----:B------:R-:W-:Y:S01]  /*5310*/  FMUL.FTZ R218, R193, UR4 ;  /* 0x00000004c1da7c20 */ /* 0x000fe20008410000 */
[----:B------:R-:W-:Y:S01]  /*5320*/  FMUL.FTZ R196, R196, UR4 ;  /* 0x00000004c4c47c20 */ /* 0x000fe20008410000 */
[----:B------:R-:W-:Y:S01]  /*5330*/  FMUL.FTZ R219, R197, UR4 ;  /* 0x00000004c5db7c20 */ /* 0x000fe20008410000 */
[----:B------:R-:W-:Y:S01]  /*5340*/  FMUL.FTZ R197, R158, UR4 ;  /* 0x000000049ec57c20 */ /* 0x000fe20008410000 */
[----:B------:R-:W-:Y:S01]  /*5350*/  FMUL.FTZ R158, R162, UR4 ;  /* 0x00000004a29e7c20 */ /* 0x000fe20008410000 */
[----:B------:R-:W0:Y:S01]  /*5360*/  MUFU.TANH R157, R157 ;  /* 0x0000009d009d7308 */ /* 0x000e220000002400 */
[----:B---3--:R-:W-:Y:S01]  /*5370*/  FMNMX.FTZ R20, R153, R20, !PT ;  /* 0x0000001499147209 */ /* 0x008fe20007810000 */
[----:B------:R-:W-:Y:S01]  /*5380*/  FMUL.FTZ R193, R154, UR4 ;  /* 0x000000049ac17c20 */ /* 0x000fe20008410000 */
[----:B------:R-:W-:Y:S01]  /*5390*/  FMUL.FTZ R162, R170, UR4 ;  /* 0x00000004aaa27c20 */ /* 0x000fe20008410000 */
[----:B------:R-:W-:Y:S01]  /*53a0*/  FMUL.FTZ R220, R159, UR4 ;  /* 0x000000049fdc7c20 */ /* 0x000fe20008410000 */
[----:B------:R-:W-:Y:S01]  /*53b0*/  FMUL.FTZ R159, R163, UR4 ;  /* 0x00000004a39f7c20 */ /* 0x000fe20008410000 */
[----:B------:R-:W-:Y:S01]  /*53c0*/  FMUL.FTZ R163, R166, UR4 ;  /* 0x00000004a6a37c20 */ /* 0x000fe20008410000 */
[----:B------:R-:W-:Y:S01]  /*53d0*/  FMUL.FTZ R166, R167, UR4 ;  /* 0x00000004a7a67c20 */ /* 0x000fe20008410000 */
[----:B------:R-:W1:Y:S01]  /*53e0*/  MUFU.TANH R160, R160 ;  /* 0x000000a000a07308 */ /* 0x000e620000002400 */
[----:B----4-:R-:W-:Y:S01]  /*53f0*/  FMNMX.FTZ R20, R156, R20, !PT ;  /* 0x000000149c147209 */ /* 0x010fe20007810000 */
        /* <DEDUP_REMOVED lines=10> */
[----:B------:R-:W-:-:S04]  /*54a0*/  FMUL.FTZ R191, R198, UR4 ;  /* 0x00000004c6bf7c20 */ /* 0x000fc80008410000 */
        /* <DEDUP_REMOVED lines=36> */
[----:B------:R-:W-:Y:S01]  /*56f0*/  MUFU.TANH R193, R193 ;  /* 0x000000c100c17308 */ /* 0x000fe20000002400 */
[----:B-1----:R-:W-:-:S07]  /*5700*/  FMNMX.FTZ R20, R196, R20, !PT ;  /* 0x00000014c4147209 */ /* 0x002fce0007810000 */
[----:B------:R-:W-:Y:S01]  /*5710*/  MUFU.TANH R155, R155 ;  /* 0x0000009b009b7308 */ /* 0x000fe20000002400 */
[----:B--2---:R-:W-:-:S05]  /*5720*/  FMNMX.FTZ R20, R219, R20, !PT ;  /* 0x00000014db147209 */ /* 0x004fca0007810000 */
[----:B------:R-:W0:Y:S02]  /*5730*/  SHFL.BFLY PT, R21, R20, 0x2, 0x1f ;  /* 0x0c401f0014157f89 */ /* 0x000e2400000e0000 */
[----:B------:R-:W-:Y:S08]  /*5740*/  MUFU.TANH R197, R197 ;  /* 0x000000c500c57308 */ /* 0x000ff00000002400 */
[----:B------:R-:W-:Y:S08]  /*5750*/  MUFU.TANH R220, R220 ;  /* 0x000000dc00dc7308 */ /* 0x000ff00000002400 */
[----:B------:R-:W-:Y:S01]  /*5760*/  MUFU.TANH R158, R158 ;  /* 0x0000009e009e7308 */ /* 0x000fe20000002400 */
[----:B0-----:R-:W-:-:S07]  /*5770*/  FMNMX.FTZ R20, R20, R21, !PT ;  /* 0x0000001514147209 */ /* 0x001fce0007810000 */
[----:B------:R-:W-:Y:S01]  /*5780*/  MUFU.TANH R159, R159 ;  /* 0x0000009f009f7308 */ /* 0x000fe20000002400 */
[----:B------:R-:W0:Y:S07]  /*5790*/  SHFL.BFLY PT, R21, R20, 0x1, 0x1f ;  /* 0x0c201f0014157f89 */ /* 0x000e2e00000e0000 */
[----:B------:R-:W-:Y:S08]  /*57a0*/  MUFU.TANH R163, R163 ;  /* 0x000000a300a37308 */ /* 0x000ff00000002400 */
[----:B------:R-:W-:Y:S08]  /*57b0*/  MUFU.TANH R166, R166 ;  /* 0x000000a600a67308 */ /* 0x000ff00000002400 */
[----:B------:R-:W-:Y:S01]  /*57c0*/  MUFU.TANH R162, R162 ;  /* 0x000000a200a27308 */ /* 0x000fe20000002400 */
[----:B0-----:R-:W-:-:S02]  /*57d0*/  FMNMX.FTZ R20, R20, R21, !PT ;  /* 0x0000001514147209 */ /* 0x001fc40007810000 */
[----:B------:R-:W0:Y:S03]  /*57e0*/  LDC R21, c[0x0][0xa80] ;  /* 0x0002a000ff157b82 */ /* 0x000e260000000800 */
[----:B------:R-:W-:Y:S02]  /*57f0*/  FADD.FTZ R170, -R20, R216 ;  /* 0x000000d814aa7221 */ /* 0x000fe40000010100 */
[----:B------:R-:W-:Y:S01]  /*5800*/  MUFU.TANH R171, R171 ;  /* 0x000000ab00ab7308 */ /* 0x000fe20000002400 */
[----:B------:R-:W-:Y:S01]  /*5810*/  FMUL.FTZ R216, R182, UR4 ;  /* 0x00000004b6d87c20 */ /* 0x000fe20008410000 */
[----:B------:R-:W-:Y:S01]  /*5820*/  FMUL.FTZ R182, R187, UR4 ;  /* 0x00000004bbb67c20 */ /* 0x000fe20008410000 */
[----:B------:R-:W-:Y:S01]  /*5830*/  FMUL.FTZ R187, R194, UR4 ;  /* 0x00000004c2bb7c20 */ /* 0x000fe20008410000 */
[----:B------:R-:W-:-:S04]  /*5840*/  FMUL.FTZ R194, R199, UR4 ;  /* 0x00000004c7c27c20 */ /* 0x000fc80008410000 */
[----:B------:R-:W-:Y:S08]  /*5850*/  MUFU.TANH R174, R174 ;  /* 0x000000ae00ae7308 */ /* 0x000ff00000002400 */
[----:B------:R-:W-:Y:S01]  /*5860*/  MUFU.TANH R227, R227 ;  /* 0x000000e300e37308 */ /* 0x000fe20000002400 */
[-C--:B0-----:R-:W-:Y:S01]  /*5870*/  FMUL.FTZ R154, R20, R21.reuse ;  /* 0x00000015149a7220 */ /* 0x081fe20000410000 */
[----:B------:R-:W-:-:S03]  /*5880*/  FMUL.FTZ R170, R170, R21 ;  /* 0x00000015aaaa7220 */ /* 0x000fc60000410000 */
[-CC-:B------:R-:W-:Y:S01]  /*5890*/  FFMA.FTZ R152, R152, R21.reuse, -R154.reuse ;  /* 0x0000001598987223 */ /* 0x180fe2000001089a */
[-CC-:B------:R-:W-:Y:S01]  /*58a0*/  FFMA.FTZ R153, R153, R21.reuse, -R154.reuse ;  /* 0x0000001599997223 */ /* 0x180fe2000001089a */
[-CC-:B------:R-:W-:Y:S01]  /*58b0*/  FFMA.FTZ R167, R157, R21.reuse, -R154.reuse ;  /* 0x000000159da77223 */ /* 0x180fe2000001089a */
[----:B------:R-:W0:Y:S01]  /*58c0*/  MUFU.EX2 R170, R170 ;  /* 0x000000aa00aa7308 */ /* 0x000e220000000800 */
[-CC-:B------:R-:W-:Y:S01]  /*58d0*/  FFMA.FTZ R156, R156, R21.reuse, -R154.reuse ;  /* 0x000000159c9c7223 */ /* 0x180fe2000001089a */
[-CC-:B------:R-:W-:Y:S01]  /*58e0*/  FFMA.FTZ R160, R160, R21.reuse, -R154.reuse ;  /* 0x00000015a0a07223 */ /* 0x180fe2000001089a */
[-CC-:B------:R-:W-:Y:S01]  /*58f0*/  FFMA.FTZ R161, R161, R21.reuse, -R154.reuse ;  /* 0x00000015a1a17223 */ /* 0x180fe2000001089a */
[-CC-:B------:R-:W-:Y:S01]  /*5900*/  FFMA.FTZ R157, R164, R21.reuse, -R154.reuse ;  /* 0x00000015a49d7223 */ /* 0x180fe2000001089a */
[-CC-:B------:R-:W-:Y:S01]  /*5910*/  FFMA.FTZ R165, R165, R21.reuse, -R154.reuse ;  /* 0x00000015a5a57223 */ /* 0x180fe2000001089a */
[-CC-:B------:R-:W-:Y:S01]  /*5920*/  FFMA.FTZ R168, R168, R21.reuse, -R154.reuse ;  /* 0x00000015a8a87223 */ /* 0x180fe2000001089a */
[-CC-:B------:R-:W-:Y:S01]  /*5930*/  FFMA.FTZ R169, R169, R21.reuse, -R154.reuse ;  /* 0x00000015a9a97223 */ /* 0x180fe2000001089a */
[----:B------:R-:W1:Y:S01]  /*5940*/  MUFU.EX2 R152, R152 ;  /* 0x0000009800987308 */ /* 0x000e620000000800 */
        /* <DEDUP_REMOVED lines=14> */
[----:B------:R-:W-:Y:S01]  /*5a30*/  MUFU.EX2 R167, R167 ;  /* 0x000000a700a77308 */ /* 0x000fe20000000800 */
[-C--:B0-----:R-:W-:Y:S01]  /*5a40*/  FMUL.FTZ R24, R24, R170.reuse ;  /* 0x000000aa18187220 */ /* 0x081fe20000410000 */
[-C--:B------:R-:W-:Y:S01]  /*5a50*/  FMUL.FTZ R25, R25, R170.reuse ;  /* 0x000000aa19197220 */ /* 0x080fe20000410000 */
[-C--:B------:R-:W-:Y:S01]  /*5a60*/  FMUL.FTZ R28, R28, R170.reuse ;  /* 0x000000aa1c1c7220 */ /* 0x080fe20000410000 */
[-C--:B------:R-:W-:Y:S01]  /*5a70*/  FMUL.FTZ R29, R29, R170.reuse ;  /* 0x000000aa1d1d7220 */ /* 0x080fe20000410000 */
[-C--:B------:R-:W-:Y:S01]  /*5a80*/  FMUL.FTZ R32, R32, R170.reuse ;  /* 0x000000aa20207220 */ /* 0x080fe20000410000 */
[-C--:B------:R-:W-:Y:S01]  /*5a90*/  FMUL.FTZ R33, R33, R170.reuse ;  /* 0x000000aa21217220 */ /* 0x080fe20000410000 */
[-C--:B------:R-:W-:Y:S01]  /*5aa0*/  FMUL.FTZ R36, R36, R170.reuse ;  /* 0x000000aa24247220 */ /* 0x080fe20000410000 */
[----:B------:R1:W0:Y:S01]  /*5ab0*/  MUFU.EX2 R154, R153 ;  /* 0x00000099009a7308 */ /* 0x0002220000000800 */
[-C--:B------:R-:W-:Y:S01]  /*5ac0*/  FMUL.FTZ R37, R37, R170.reuse ;  /* 0x000000aa25257220 */ /* 0x080fe20000410000 */
[-C--:B------:R-:W-:Y:S01]  /*5ad0*/  FMUL.FTZ R40, R40, R170.reuse ;  /* 0x000000aa28287220 */ /* 0x080fe20000410000 */
[-C--:B------:R-:W-:Y:S01]  /*5ae0*/  FMUL.FTZ R41, R41, R170.reuse ;  /* 0x000000aa29297220 */ /* 0x080fe20000410000 */
[-C--:B------:R-:W-:Y:S01]  /*5af0*/  FMUL.FTZ R44, R44, R170.reuse ;  /* 0x000000aa2c2c7220 */ /* 0x080fe20000410000 */
[-C--:B------:R-:W-:Y:S01]  /*5b00*/  FMUL.FTZ R45, R45, R170.reuse ;  /* 0x000000aa2d2d7220 */ /* 0x080fe20000410000 */
[-C--:B------:R-:W-:Y:S01]  /*5b10*/  FMUL.FTZ R48, R48, R170.reuse ;  /* 0x000000aa30307220 */ /* 0x080fe20000410000 */
[-C--:B------:R-:W-:Y:S01]  /*5b20*/  FMUL.FTZ R49, R49, R170.reuse ;  /* 0x000000aa31317220 */ /* 0x080fe20000410000 */
[----:B------:R-:W-:Y:S01]  /*5b30*/  MUFU.TANH R175, R175 ;  /* 0x000000af00af7308 */ /* 0x000fe20000002400 */
[----:B-1----:R-:W-:Y:S01]  /*5b40*/  FFMA.FTZ R153, R170, R217, R152 ;  /* 0x000000d9aa997223 */ /* 0x002fe20000010098 */
[----:B------:R-:W-:Y:S01]  /*5b50*/  FMUL.FTZ R217, R183, UR4 ;  /* 0x00000004b7d97c20 */ /* 0x000fe20008410000 */
[----:B------:R-:W-:Y:S01]  /*5b60*/  FMUL.FTZ R183, R190, UR4 ;  /* 0x00000004beb77c20 */ /* 0x000fe20008410000 */
[----:B------:R-:W-:Y:S01]  /*5b70*/  FMUL.FTZ R190, R195, UR4 ;  /* 0x00000004c3be7c20 */ /* 0x000fe20008410000 */
[-C--:B------:R-:W-:Y:S01]  /*5b80*/  FMUL.FTZ R52, R52, R170.reuse ;  /* 0x000000aa34347220 */ /* 0x080fe20000410000 */
[-C--:B------:R-:W-:Y:S01]  /*5b90*/  FMUL.FTZ R53, R53, R170.reuse ;  /* 0x000000aa35357220 */ /* 0x080fe20000410000 */
[----:B------:R-:W-:Y:S01]  /*5ba0*/  FMUL.FTZ R56, R56, R170 ;  /* 0x000000aa38387220 */ /* 0x000fe20000410000 */
[----:B------:R-:W-:Y:S01]  /*5bb0*/  MUFU.TANH R179, R179 ;  /* 0x000000b300b37308 */ /* 0x000fe20000002400 */
[C---:B0-----:R-:W-:Y:S01]  /*5bc0*/  FADD.FTZ R153, R154.reuse, R153 ;  /* 0x000000999a997221 */ /* 0x041fe20000010000 */
[----:B------:R-:W-:Y:S01]  /*5bd0*/  F2FP.BF16.F32.PACK_AB R152, R154, R152 ;  /* 0x000000989a98723e */ /* 0x000fe200000010ff */
        /* <DEDUP_REMOVED lines=13> */
[----:B------:R-:W1:Y:S01]  /*5cb0*/  MUFU.TANH R216, R216 ;  /* 0x000000d800d87308 */ /* 0x000e620000002400 */
[-C--:B------:R-:W-:Y:S01]  /*5cc0*/  FMUL.FTZ R81, R81, R170.reuse ;  /* 0x000000aa51517220 */ /* 0x080fe20000410000 */
[-C--:B------:R-:W-:Y:S01]  /*5cd0*/  FMUL.FTZ R84, R84, R170.reuse ;  /* 0x000000aa54547220 */ /* 0x080fe20000410000 */
[-C--:B------:R-:W-:Y:S01]  /*5ce0*/  FMUL.FTZ R85, R85, R170.reuse ;  /* 0x000000aa55557220 */ /* 0x080fe20000410000 */
[-C--:B------:R-:W-:Y:S01]  /*5cf0*/  FMUL.FTZ R88, R88, R170.reuse ;  /* 0x000000aa58587220 */ /* 0x080fe20000410000 */
[-C--:B------:R-:W-:Y:S01]  /*5d00*/  FMUL.FTZ R89, R89, R170.reuse ;  /* 0x000000aa59597220 */ /* 0x080fe20000410000 */
[-C--:B------:R-:W-:Y:S01]  /*5d10*/  FMUL.FTZ R92, R92, R170.reuse ;  /* 0x000000aa5c5c7220 */ /* 0x080fe20000410000 */
[----:B------:R-:W-:Y:S01]  /*5d20*/  FMUL.FTZ R93, R93, R170 ;  /* 0x000000aa5d5d7220 */ /* 0x000fe20000410000 */
[----:B------:R-:W2:Y:S01]  /*5d30*/  MUFU.TANH R217, R217 ;  /* 0x000000d900d97308 */ /* 0x000ea20000002400 */
[----:B0-----:R-:W-:Y:S01]  /*5d40*/  FADD.FTZ R153, R154, R153 ;  /* 0x000000999a997221 */ /* 0x001fe20000010000 */
[----:B------:R-:W-:Y:S01]  /*5d50*/  F2FP.BF16.F32.PACK_AB R154, R167, R154 ;  /* 0x0000009aa79a723e */ /* 0x000fe200000010ff */
[-C--:B------:R-:W-:Y:S01]  /*5d60*/  FMUL.FTZ R96, R96, R170.reuse ;  /* 0x000000aa60607220 */ /* 0x080fe20000410000 */
[-C--:B------:R-:W-:Y:S01]  /*5d70*/  FMUL.FTZ R97, R97, R170.reuse ;  /* 0x000000aa61617220 */ /* 0x080fe20000410000 */
[----:B------:R-:W-:Y:S01]  /*5d80*/  FADD.FTZ R156, R167, R153 ;  /* 0x00000099a79c7221 */ /* 0x000fe20000010000 */
[----:B------:R-:W-:Y:S01]  /*5d90*/  FMNMX.FTZ R153, R193, R215, !PT ;  /* 0x000000d7c1997209 */ /* 0x000fe20007810000 */
[----:B------:R-:W0:Y:S01]  /*5da0*/  S2R R167, SR_TID.X ;  /* 0x0000000000a77919 */ /* 0x000e220000002100 */
[----:B------:R-:W3:Y:S01]  /*5db0*/  MUFU.TANH R178, R178 ;  /* 0x000000b200b27308 */ /* 0x000ee20000002400 */
[-C--:B------:R-:W-:Y:S01]  /*5dc0*/  FMUL.FTZ R100, R100, R170.reuse ;  /* 0x000000aa64647220 */ /* 0x080fe20000410000 */
[----:B------:R-:W-:Y:S01]  /*5dd0*/  FMNMX.FTZ R153, R155, R153, !PT ;  /* 0x000000999b997209 */ /* 0x000fe20007810000 */
[-C--:B------:R-:W-:Y:S01]  /*5de0*/  FMUL.FTZ R101, R101, R170.reuse ;  /* 0x000000aa65657220 */ /* 0x080fe20000410000 */
[-C--:B------:R-:W-:Y:S01]  /*5df0*/  FMUL.FTZ R104, R104, R170.reuse ;  /* 0x000000aa68687220 */ /* 0x080fe20000410000 */
[-C--:B------:R-:W-:Y:S01]  /*5e00*/  FMUL.FTZ R105, R105, R170.reuse ;  /* 0x000000aa69697220 */ /* 0x080fe20000410000 */
[----:B------:R-:W-:Y:S01]  /*5e10*/  FMNMX.FTZ R153, R197, R153, !PT ;  /* 0x00000099c5997209 */ /* 0x000fe20007810000 */
[-C--:B------:R-:W-:Y:S01]  /*5e20*/  FMUL.FTZ R108, R108, R170.reuse ;  /* 0x000000aa6c6c7220 */ /* 0x080fe20000410000 */
[----:B------:R-:W4:Y:S01]  /*5e30*/  MUFU.TANH R182, R182 ;  /* 0x000000b600b67308 */ /* 0x000f220000002400 */
[-C--:B------:R-:W-:Y:S01]  /*5e40*/  FMUL.FTZ R109, R109, R170.reuse ;  /* 0x000000aa6d6d7220 */ /* 0x080fe20000410000 */
[----:B------:R-:W-:Y:S01]  /*5e50*/  FMNMX.FTZ R153, R220, R153, !PT ;  /* 0x00000099dc997209 */ /* 0x000fe20007810000 */
[-C--:B------:R-:W-:Y:S01]  /*5e60*/  FMUL.FTZ R112, R112, R170.reuse ;  /* 0x000000aa70707220 */ /* 0x080fe20000410000 */
[-C--:B------:R-:W-:Y:S01]  /*5e70*/  FMUL.FTZ R113, R113, R170.reuse ;  /* 0x000000aa71717220 */ /* 0x080fe20000410000 */
[-C--:B------:R-:W-:Y:S01]  /*5e80*/  FMUL.FTZ R116, R116, R170.reuse ;  /* 0x000000aa74747220 */ /* 0x080fe20000410000 */
[----:B------:R-:W-:Y:S01]  /*5e90*/  FMNMX.FTZ R153, R158, R153, !PT ;  /* 0x000000999e997209 */ /* 0x000fe20007810000 */
[-C--:B------:R-:W-:Y:S01]  /*5ea0*/  FMUL.FTZ R117, R117, R170.reuse ;  /* 0x000000aa75757220 */ /* 0x080fe20000410000 */
[----:B------:R-:W5:Y:S01]  /*5eb0*/  MUFU.TANH R183, R183 ;  /* 0x000000b700b77308 */ /* 0x000f620000002400 */
[-C--:B------:R-:W-:Y:S01]  /*5ec0*/  FMUL.FTZ R120, R120, R170.reuse ;  /* 0x000000aa78787220 */ /* 0x080fe20000410000 */
[----:B------:R-:W-:Y:S01]  /*5ed0*/  FMNMX.FTZ R153, R159, R153, !PT ;  /* 0x000000999f997209 */ /* 0x000fe20007810000 */
[-C--:B------:R-:W-:Y:S01]  /*5ee0*/  FMUL.FTZ R121, R121, R170.reuse ;  /* 0x000000aa79797220 */ /* 0x080fe20000410000 */
[-C--:B------:R-:W-:Y:S01]  /*5ef0*/  FMUL.FTZ R124, R124, R170.reuse ;  /* 0x000000aa7c7c7220 */ /* 0x080fe20000410000 */
[-C--:B------:R-:W-:Y:S01]  /*5f00*/  FMUL.FTZ R125, R125, R170.reuse ;  /* 0x000000aa7d7d7220 */ /* 0x080fe20000410000 */
[----:B------:R-:W-:Y:S01]  /*5f10*/  FMNMX.FTZ R153, R163, R153, !PT ;  /* 0x00000099a3997209 */ /* 0x000fe20007810000 */
[-C--:B------:R-:W-:Y:S01]  /*5f20*/  FMUL.FTZ R128, R128, R170.reuse ;  /* 0x000000aa80807220 */ /* 0x080fe20000410000 */
[----:B------:R-:W0:Y:S01]  /*5f30*/  MUFU.TANH R186, R186 ;  /* 0x000000ba00ba7308 */ /* 0x000e220000002400 */
        /* <DEDUP_REMOVED lines=16> */
[----:B------:R-:W-:Y:S01]  /*6040*/  FMUL.FTZ R149, R149, R170 ;  /* 0x000000aa95957220 */ /* 0x000fe20000410000 */
[----:B------:R-:W-:Y:S01]  /*6050*/  FMNMX.FTZ R153, R227, R153, !PT ;  /* 0x00000099e3997209 */ /* 0x000fe20007810000 */
[----:B------:R-:W-:-:S03]  /*6060*/  IMAD.U32 R170, RZ, RZ, UR5 ;  /* 0x00000005ffaa7e24 */ /* 0x000fc6000f8e00ff */
[----:B------:R-:W-:Y:S02]  /*6070*/  FMNMX.FTZ R153, R175, R153, !PT ;  /* 0x00000099af997209 */ /* 0x000fe40007810000 */
[----:B------:R-:W0:Y:S02]  /*6080*/  MUFU.TANH R191, R191 ;  /* 0x000000bf00bf7308 */ /* 0x000e240000002400 */
[----:B------:R-:W-:-:S04]  /*6090*/  FMNMX.FTZ R153, R179, R153, !PT ;  /* 0x00000099b3997209 */ /* 0x000fc80007810000 */
[----:B-1----:R-:W-:Y:S02]  /*60a0*/  FMNMX.FTZ R153, R216, R153, !PT ;  /* 0x00000099d8997209 */ /* 0x002fe40007810000 */
[----:B------:R-:W1:Y:S02]  /*60b0*/  MUFU.TANH R194, R194 ;  /* 0x000000c200c27308 */ /* 0x000e640000002400 */
[----:B--2---:R-:W-:-:S04]  /*60c0*/  FMNMX.FTZ R153, R217, R153, !PT ;  /* 0x00000099d9997209 */ /* 0x004fc80007810000 */
[----:B---3--:R-:W-:Y:S02]  /*60d0*/  FMNMX.FTZ R153, R178, R153, !PT ;  /* 0x00000099b2997209 */ /* 0x008fe40007810000 */
[----:B------:R-:W-:Y:S02]  /*60e0*/  MUFU.EX2 R161, R161 ;  /* 0x000000a100a17308 */ /* 0x000fe40000000800 */
[----:B----4-:R-:W-:-:S04]  /*60f0*/  FMNMX.FTZ R153, R182, R153, !PT ;  /* 0x00000099b6997209 */ /* 0x010fc80007810000 */
[----:B-----5:R-:W-:Y:S02]  /*6100*/  FMNMX.FTZ R153, R183, R153, !PT ;  /* 0x00000099b7997209 */ /* 0x020fe40007810000 */
[----:B------:R-:W-:Y:S02]  /*6110*/  MUFU.EX2 R168, R168 ;  /* 0x000000a800a87308 */ /* 0x000fe40000000800 */
[----:B0-----:R-:W-:-:S04]  /*6120*/  FMNMX.FTZ R153, R186, R153, !PT ;  /* 0x00000099ba997209 */ /* 0x001fc80007810000 */
[----:B------:R-:W-:Y:S02]  /*6130*/  FMNMX.FTZ R153, R187, R153, !PT ;  /* 0x00000099bb997209 */ /* 0x000fe40007810000 */
[----:B------:R-:W-:Y:S02]  /*6140*/  MUFU.EX2 R169, R169 ;  /* 0x000000a900a97308 */ /* 0x000fe40000000800 */
[----:B------:R-:W-:-:S04]  /*6150*/  FMNMX.FTZ R153, R190, R153, !PT ;  /* 0x00000099be997209 */ /* 0x000fc80007810000 */
[----:B------:R-:W-:Y:S02]  /*6160*/  FMNMX.FTZ R153, R191, R153, !PT ;  /* 0x00000099bf997209 */ /* 0x000fe40007810000 */
[----:B------:R-:W-:Y:S02]  /*6170*/  MUFU.EX2 R172, R172 ;  /* 0x000000ac00ac7308 */ /* 0x000fe40000000800 */
[----:B-1----:R-:W-:-:S05]  /*6180*/  FMNMX.FTZ R153, R194, R153, !PT ;  /* 0x00000099c2997209 */ /* 0x002fca0007810000 */
[----:B------:R-:W0:Y:S01]  /*6190*/  SHFL.BFLY PT, R164, R153, 0x2, 0x1f ;  /* 0x0c401f0099a47f89 */ /* 0x000e2200000e0000 */
[----:B------:R-:W-:Y:S08]  /*61a0*/  MUFU.EX2 R173, R173 ;  /* 0x000000ad00ad7308 */ /* 0x000ff00000000800 */
[----:B------:R-:W-:Y:S08]  /*61b0*/  MUFU.EX2 R176, R176 ;  /* 0x000000b000b07308 */ /* 0x000ff00000000800 */
[----:B------:R-:W-:Y:S01]  /*61c0*/  MUFU.EX2 R177, R177 ;  /* 0x000000b100b17308 */ /* 0x000fe20000000800 */
[----:B0-----:R-:W-:-:S07]  /*61d0*/  FMNMX.FTZ R164, R153, R164, !PT ;  /* 0x000000a499a47209 */ /* 0x001fce0007810000 */
[----:B------:R-:W-:Y:S01]  /*61e0*/  MUFU.EX2 R180, R180 ;  /* 0x000000b400b47308 */ /* 0x000fe20000000800 */
[----:B------:R-:W0:Y:S07]  /*61f0*/  SHFL.BFLY PT, R153, R164, 0x1, 0x1f ;  /* 0x0c201f00a4997f89 */ /* 0x000e2e00000e0000 */
[----:B------:R-:W-:Y:S08]  /*6200*/  MUFU.EX2 R181, R181 ;  /* 0x000000b500b57308 */ /* 0x000ff00000000800 */
[----:B------:R-:W-:Y:S08]  /*6210*/  MUFU.EX2 R184, R184 ;  /* 0x000000b800b87308 */ /* 0x000ff00000000800 */
[----:B------:R-:W-:Y:S01]  /*6220*/  MUFU.EX2 R185, R185 ;  /* 0x000000b900b97308 */ /* 0x000fe20000000800 */
[----:B0-----:R-:W-:-:S07]  /*6230*/  FMNMX.FTZ R164, R164, R153, !PT ;  /* 0x00000099a4a47209 */ /* 0x001fce0007810000 */
[----:B------:R-:W-:Y:S01]  /*6240*/  MUFU.EX2 R188, R188 ;  /* 0x000000bc00bc7308 */ /* 0x000fe20000000800 */
[C---:B------:R-:W-:Y:S01]  /*6250*/  FADD.FTZ R153, -R164.reuse, R215 ;  /* 0x000000d7a4997221 */ /* 0x040fe20000010100 */
[----:B------:R-:W-:Y:S01]  /*6260*/  SHF.R.U32.HI R215, RZ, 0x7, R167 ;  /* 0x00000007ffd77819 */ /* 0x000fe200000116a7 */
[-C--:B------:R-:W-:Y:S02]  /*6270*/  FMUL.FTZ R198, R164, R21.reuse ;  /* 0x00000015a4c67220 */ /* 0x080fe40000410000 */
[-C--:B------:R-:W-:Y:S01]  /*6280*/  FMUL.FTZ R153, R153, R21.reuse ;  /* 0x0000001599997220 */ /* 0x080fe20000410000 */
[----:B------:R-:W-:Y:S01]  /*6290*/  IADD3 R167, -R215, 0xb, RZ ;  /* 0x0000000bd7a77810 */ /* 0x000fe20007ffe1ff */
[-CC-:B------:R-:W-:Y:S01]  /*62a0*/  FFMA.FTZ R193, R193, R21.reuse, -R198.reuse ;  /* 0x00000015c1c17223 */ /* 0x180fe200000108c6 */
[-CC-:B------:R-:W-:Y:S01]  /*62b0*/  FFMA.FTZ R199, R155, R21.reuse, -R198.reuse ;  /* 0x000000159bc77223 */ /* 0x180fe200000108c6 */
[----:B------:R0:W1:Y:S01]  /*62c0*/  MUFU.EX2 R195, R153 ;  /* 0x0000009900c37308 */ /* 0x0000620000000800 */
[-CC-:B------:R-:W-:Y:S01]  /*62d0*/  FFMA.FTZ R197, R197, R21.reuse, -R198.reuse ;  /* 0x00000015c5c57223 */ /* 0x180fe200000108c6 */
[-CC-:B------:R-:W-:Y:S01]  /*62e0*/  FFMA.FTZ R186, R186, R21.reuse, -R198.reuse ;  /* 0x00000015baba7223 */ /* 0x180fe200000108c6 */
[-CC-:B------:R-:W-:Y:S01]  /*62f0*/  FFMA.FTZ R187, R187, R21.reuse, -R198.reuse ;  /* 0x00000015bbbb7223 */ /* 0x180fe200000108c6 */
[-CC-:B------:R-:W-:Y:S01]  /*6300*/  FFMA.FTZ R190, R190, R21.reuse, -R198.reuse ;  /* 0x00000015bebe7223 */ /* 0x180fe200000108c6 */
[-CC-:B------:R-:W-:Y:S01]  /*6310*/  FFMA.FTZ R191, R191, R21.reuse, -R198.reuse ;  /* 0x00000015bfbf7223 */ /* 0x180fe200000108c6 */
[----:B------:R-:W-:-:S02]  /*6320*/  FFMA.FTZ R194, R194, R21, -R198 ;  /* 0x00000015c2c27223 */ /* 0x000fc400000108c6 */
[----:B------:R-:W-:Y:S01]  /*6330*/  MUFU.EX2 R193, R193 ;  /* 0x000000c100c17308 */ /* 0x000fe20000000800 */
[C---:B0-----:R-:W-:Y:S02]  /*6340*/  @!P1 VIADD R153, R170.reuse, 0x32440 ;  /* 0x00032440aa999836 */ /* 0x041fe40000000000 */
[----:B------:R-:W-:-:S03]  /*6350*/  @!P1 VIADD R170, R170, 0x32460 ;  /* 0x00032460aaaa9836 */ /* 0x000fc60000000000 */
[----:B------:R-:W-:Y:S01]  /*6360*/  @!P1 PRMT R153, RZ, 0x654, R153 ;  /* 0x00000654ff999816 */ /* 0x000fe20000000099 */
[----:B------:R0:W-:Y:S06]  /*6370*/  BAR.ARV R167, 0x100 ;  /* 0x000400a70000751d */ /* 0x0001ec0000002000 */
[----:B------:R2:W-:Y:S01]  /*6380*/  @!P1 SYNCS.ARRIVE.TRANS64.RED.A1T0 RZ, [R153+URZ], RZ ;  /* 0x000000ff99ff99a7 */ /* 0x0005e2000810043f */
[----:B------:R-:W3:Y:S01]  /*6390*/  MUFU.EX2 R199, R199 ;  /* 0x000000c700c77308 */ /* 0x000ee20000000800 */
[-C--:B-1----:R-:W-:Y:S01]  /*63a0*/  FMUL.FTZ R26, R26, R195.reuse ;  /* 0x000000c31a1a7220 */ /* 0x082fe20000410000 */
[-C--:B------:R-:W-:Y:S01]  /*63b0*/  FMUL.FTZ R27, R27, R195.reuse ;  /* 0x000000c31b1b7220 */ /* 0x080fe20000410000 */
[-C--:B------:R-:W-:Y:S01]  /*63c0*/  FMUL.FTZ R30, R30, R195.reuse ;  /* 0x000000c31e1e7220 */ /* 0x080fe20000410000 */
[-C--:B------:R-:W-:Y:S01]  /*63d0*/  FMUL.FTZ R31, R31, R195.reuse ;  /* 0x000000c31f1f7220 */ /* 0x080fe20000410000 */
[-C--:B------:R-:W-:Y:S01]  /*63e0*/  FMUL.FTZ R34, R34, R195.reuse ;  /* 0x000000c322227220 */ /* 0x080fe20000410000 */
[----:B------:R-:W-:Y:S01]  /*63f0*/  FMUL.FTZ R35, R35, R195 ;  /* 0x000000c323237220 */ /* 0x000fe20000410000 */
[----:B--2---:R-:W-:-:S02]  /*6400*/  VIADD R153, R215, 0x8 ;  /* 0x00000008d7997836 */ /* 0x004fc40000000000 */
[----:B------:R-:W-:Y:S01]  /*6410*/  FFMA.FTZ R215, R220, R21, -R198 ;  /* 0x00000015dcd77223 */ /* 0x000fe200000108c6 */
[----:B------:R-:W-:Y:S01]  /*6420*/  MUFU.EX2 R197, R197 ;  /* 0x000000c500c57308 */ /* 0x000fe20000000800 */
[-C--:B------:R-:W-:Y:S01]  /*6430*/  FMUL.FTZ R38, R38, R195.reuse ;  /* 0x000000c326267220 */ /* 0x080fe20000410000 */
[-C--:B------:R-:W-:Y:S01]  /*6440*/  FMUL.FTZ R39, R39, R195.reuse ;  /* 0x000000c327277220 */ /* 0x080fe20000410000 */
[----:B------:R3:W-:Y:S01]  /*6450*/  BAR.SYNC.DEFER_BLOCKING R153, 0x100 ;  /* 0x000400990000751d */ /* 0x0007e20000010000 */
        /* <DEDUP_REMOVED lines=57> */
[----:B---3--:R-:W-:Y:S01]  /*67f0*/  F2FP.BF16.F32.PACK_AB R153, R199, R193 ;  /* 0x000000c1c799723e */ /* 0x008fe200000010ff */
[----:B------:R-:W2:Y:S01]  /*6800*/  MUFU.EX2 R220, R160 ;  /* 0x000000a000dc7308 */ /* 0x000ea20000000800 */
[----:B-1----:R-:W-:Y:S01]  /*6810*/  F2FP.BF16.F32.PACK_AB R155, R215, R197 ;  /* 0x000000c5d79b723e */ /* 0x002fe200000010ff */
[----:B------:R-:W-:Y:S01]  /*6820*/  FFMA.FTZ R193, R195, R214, R193 ;  /* 0x000000d6c3c17223 */ /* 0x000fe200000100c1 */
[----:B------:R-:W-:-:S02]  /*6830*/  @!P1 PRMT R170, RZ, 0x654, R170 ;  /* 0x00000654ffaa9816 */ /* 0x000fc400000000aa */
[----:B------:R-:W-:Y:S01]  /*6840*/  WARPGROUP.ARRIVE ;  /* 0x00000000000079c5 */ /* 0x000fe20000000000 */
[----:B------:R-:W-:Y:S02]  /*6850*/  FADD.FTZ R193, R199, R193 ;  /* 0x000000c1c7c17221 */ /* 0x000fe40000010000 */
[----:B------:R1:W-:Y:S02]  /*6860*/  MUFU.EX2 R160, R165 ;  /* 0x000000a500a07308 */ /* 0x0003e40000000800 */
[----:B------:R-:W-:Y:S01]  /*6870*/  FADD.FTZ R193, R197, R193 ;  /* 0x000000c1c5c17221 */ /* 0x000fe20000010000 */
[----:B------:R-:W-:Y:S01]  /*6880*/  HGMMA.64x256x16.F32.BF16 R24, R152, gdesc[UR8].tnspB, R24, gsb0 ;  /* 0x43e0000898187df0 */ /* 0x000fe20008001818 */
[----:B------:R-:W-:Y:S01]  /*6890*/  UIADD3 UR10, UR6, 0x80, URZ ;  /* 0x00000080060a7890 */ /* 0x000fe2000fffe03f */
[----:B------:R-:W-:Y:S01]  /*68a0*/  UMOV UR11, 0x40000040 ;  /* 0x40000040000b7882 */ /* 0x000fe20000000000 */
[----:B------:R-:W-:Y:S02]  /*68b0*/  FADD.FTZ R215, R215, R193 ;  /* 0x000000c1d7d77221 */ /* 0x000fe40000010000 */
[----:B------:R-:W-:Y:S01]  /*68c0*/  MUFU.EX2 R189, R189 ;  /* 0x000000bd00bd7308 */ /* 0x000fe20000000800 */
[----:B-1----:R-:W-:Y:S01]  /*68d0*/  FFMA.FTZ R165, R166, R21, -R198 ;  /* 0x00000015a6a57223 */ /* 0x002fe200000108c6 */
[----:B--2---:R-:W-:-:S06]  /*68e0*/  FADD.FTZ R156, R220, R156 ;  /* 0x0000009cdc9c7221 */ /* 0x004fcc0000010000 */
[----:B------:R-:W-:Y:S08]  /*68f0*/  MUFU.EX2 R165, R165 ;  /* 0x000000a500a57308 */ /* 0x000ff00000000800 */
        /* <DEDUP_REMOVED lines=8> */
[----:B------:R-:W-:-:S02]  /*6980*/  WARPGROUP.DEPBAR.LE gsb0, 0x0 ;  /* 0x00008000000079c5 */ /* 0x000fc40000010000 */
[-CC-:B------:R-:W-:Y:S01]  /*6990*/  FFMA.FTZ R152, R158, R21.reuse, -R198.reuse ;  /* 0x000000159e987223 */ /* 0x180fe200000108c6 */
[-CC-:B------:R-:W-:Y:S01]  /*69a0*/  FFMA.FTZ R153, R159, R21.reuse, -R198.reuse ;  /* 0x000000159f997223 */ /* 0x180fe200000108c6 */
[----:B------:R-:W-:-:S03]  /*69b0*/  FFMA.FTZ R155, R163, R21, -R198 ;  /* 0x00000015a39b7223 */ /* 0x000fc600000108c6 */
[----:B------:R-:W1:Y:S01]  /*69c0*/  MUFU.EX2 R154, R157 ;  /* 0x0000009d009a7308 */ /* 0x000e620000000800 */
[C---:B------:R-:W-:Y:S01]  /*69d0*/  FADD.FTZ R163, R161.reuse, R156 ;  /* 0x0000009ca1a37221 */ /* 0x040fe20000010000 */
[----:B------:R-:W-:-:S06]  /*69e0*/  F2FP.BF16.F32.PACK_AB R156, R161, R220 ;  /* 0x000000dca19c723e */ /* 0x000fcc00000010ff */
[----:B------:R-:W2:Y:S08]  /*69f0*/  MUFU.EX2 R152, R152 ;  /* 0x0000009800987308 */ /* 0x000eb00000000800 */
[----:B------:R-:W3:Y:S01]  /*6a00*/  MUFU.EX2 R153, R153 ;  /* 0x0000009900997308 */ /* 0x000ee20000000800 */
[----:B-1----:R-:W-:Y:S01]  /*6a10*/  F2FP.BF16.F32.PACK_AB R158, R160, R154 ;  /* 0x0000009aa09e723e */ /* 0x002fe200000010ff */
[----:B------:R-:W-:-:S04]  /*6a20*/  FADD.FTZ R154, R154, R163 ;  /* 0x000000a39a9a7221 */ /* 0x000fc80000010000 */
[----:B------:R-:W-:Y:S01]  /*6a30*/  FADD.FTZ R154, R160, R154 ;  /* 0x0000009aa09a7221 */ /* 0x000fe20000010000 */
[----:B------:R-:W-:Y:S01]  /*6a40*/  F2FP.BF16.F32.PACK_AB R160, R169, R168 ;  /* 0x000000a8a9a0723e */ /* 0x000fe200000010ff */
[----:B------:R-:W1:Y:S01]  /*6a50*/  MUFU.EX2 R155, R155 ;  /* 0x0000009b009b7308 */ /* 0x000e620000000800 */
[----:B--2---:R-:W-:Y:S01]  /*6a60*/  FADD.FTZ R215, R152, R215 ;  /* 0x000000d798d77221 */ /* 0x004fe20000010000 */
[----:B------:R-:W-:Y:S01]  /*6a70*/  FADD.FTZ R154, R168, R154 ;  /* 0x0000009aa89a7221 */ /* 0x000fe20000010000 */
[----:B------:R-:W-:-:S03]  /*6a80*/  FFMA.FTZ R168, R178, R21, -R198 ;  /* 0x00000015b2a87223 */ /* 0x000fc600000108c6 */
[----:B------:R-:W-:Y:S01]  /*6a90*/  FADD.FTZ R154, R169, R154 ;  /* 0x0000009aa99a7221 */ /* 0x000fe20000010000 */
[----:B------:R-:W-:Y:S01]  /*6aa0*/  FFMA.FTZ R169, R182, R21, -R198 ;  /* 0x00000015b6a97223 */ /* 0x000fe200000108c6 */
[C---:B---3--:R-:W-:Y:S01]  /*6ab0*/  F2FP.BF16.F32.PACK_AB R157, R153.reuse, R152 ;  /* 0x00000098999d723e */ /* 0x048fe200000010ff */
[----:B------:R-:W-:Y:S01]  /*6ac0*/  FADD.FTZ R166, R153, R215 ;  /* 0x000000d799a67221 */ /* 0x000fe20000010000 */
[----:B------:R-:W-:Y:S01]  /*6ad0*/  F2FP.BF16.F32.PACK_AB R152, R177, R176 ;  /* 0x000000b0b198723e */ /* 0x000fe200000010ff */
[----:B------:R-:W-:Y:S01]  /*6ae0*/  MUFU.EX2 R168, R168 ;  /* 0x000000a800a87308 */ /* 0x000fe20000000800 */
[----:B------:R-:W-:Y:S01]  /*6af0*/  IMAD.MOV.U32 R215, RZ, RZ, R164 ;  /* 0x000000ffffd77224 */ /* 0x000fe200078e00a4 */
[----:B-1----:R-:W-:Y:S01]  /*6b00*/  F2FP.BF16.F32.PACK_AB R159, R165, R155 ;  /* 0x0000009ba59f723e */ /* 0x002fe200000010ff */
[----:B------:R-:W-:-:S05]  /*6b10*/  FADD.FTZ R166, R155, R166 ;  /* 0x000000a69ba67221 */ /* 0x000fca0000010000 */
[----:B------:R-:W-:Y:S01]  /*6b20*/  MUFU.EX2 R169, R169 ;  /* 0x000000a900a97308 */ /* 0x000fe20000000800 */
[----:B------:R-:W-:Y:S01]  /*6b30*/  WARPGROUP.ARRIVE ;  /* 0x00000000000079c5 */ /* 0x000fe20000000000 */
[----:B------:R-:W-:-:S05]  /*6b40*/  FADD.FTZ R166, R165, R166 ;  /* 0x000000a6a5a67221 */ /* 0x000fca0000010000 */
[----:B------:R-:W-:Y:S01]  /*6b50*/  HGMMA.64x256x16.F32.BF16 R24, R156, gdesc[UR8].tnspB, R24, gsb0 ;  /* 0x43e000089c187df0 */ /* 0x000fe20008001818 */
[----:B------:R-:W-:Y:S01]  /*6b60*/  UIADD3 UR10, UR6, 0x100, URZ ;  /* 0x00000100060a7890 */ /* 0x000fe2000fffe03f */
[----:B------:R-:W-:Y:S01]  /*6b70*/  UMOV UR11, 0x40000040 ;  /* 0x40000040000b7882 */ /* 0x000fe20000000000 */
[----:B------:R-:W-:Y:S02]  /*6b80*/  WARPGROUP.DEPBAR.LE gsb0, 0x0 ;  /* 0x00008000000079c5 */ /* 0x000fe40000010000 */
[-CC-:B------:R-:W-:Y:S01]  /*6b90*/  FFMA.FTZ R158, R162, R21.reuse, -R198.reuse ;  /* 0x00000015a29e7223 */ /* 0x180fe200000108c6 */
[-CC-:B------:R-:W-:Y:S01]  /*6ba0*/  FFMA.FTZ R156, R171, R21.reuse, -R198.reuse ;  /* 0x00000015ab9c7223 */ /* 0x180fe200000108c6 */
[-CC-:B------:R-:W-:Y:S01]  /*6bb0*/  FFMA.FTZ R157, R174, R21.reuse, -R198.reuse ;  /* 0x00000015ae9d7223 */ /* 0x180fe200000108c6 */
[-C--:B------:R-:W-:Y:S01]  /*6bc0*/  FFMA.FTZ R159, R227, R21.reuse, -R198 ;  /* 0x00000015e39f7223 */ /* 0x080fe200000108c6 */
[----:B------:R-:W-:Y:S01]  /*6bd0*/  F2FP.BF16.F32.PACK_AB R162, R173, R172 ;  /* 0x000000acada2723e */ /* 0x000fe200000010ff */
[----:B------:R-:W-:Y:S01]  /*6be0*/  FADD.FTZ R172, R172, R154 ;  /* 0x0000009aacac7221 */ /* 0x000fe20000010000 */
[----:B------:R-:W1:Y:S01]  /*6bf0*/  MUFU.EX2 R158, R158 ;  /* 0x0000009e009e7308 */ /* 0x000e620000000800 */
[----:B------:R-:W-:Y:S01]  /*6c00*/  F2FP.BF16.F32.PACK_AB R154, R181, R180 ;  /* 0x000000b4b59a723e */ /* 0x000fe200000010ff */
[----:B------:R-:W-:Y:S01]  /*6c10*/  FFMA.FTZ R171, R183, R21, -R198 ;  /* 0x00000015b7ab7223 */ /* 0x000fe200000108c6 */
[----:B------:R-:W-:-:S04]  /*6c20*/  FADD.FTZ R173, R173, R172 ;  /* 0x000000acadad7221 */ /* 0x000fc80000010000 */
[----:B------:R-:W-:Y:S01]  /*6c30*/  FADD.FTZ R173, R176, R173 ;  /* 0x000000adb0ad7221 */ /* 0x000fe20000010000 */
[----:B------:R-:W2:Y:S03]  /*6c40*/  MUFU.EX2 R156, R156 ;  /* 0x0000009c009c7308 */ /* 0x000ea60000000800 */
[----:B------:R-:W-:-:S04]  /*6c50*/  FADD.FTZ R173, R177, R173 ;  /* 0x000000adb1ad7221 */ /* 0x000fc80000010000 */
[----:B------:R-:W-:Y:S01]  /*6c60*/  FADD.FTZ R173, R180, R173 ;  /* 0x000000adb4ad7221 */ /* 0x000fe20000010000 */
[----:B------:R-:W3:Y:S01]  /*6c70*/  MUFU.EX2 R157, R157 ;  /* 0x0000009d009d7308 */ /* 0x000ee20000000800 */
[----:B-1----:R-:W-:Y:S02]  /*6c80*/  FADD.FTZ R166, R158, R166 ;  /* 0x000000a69ea67221 */ /* 0x002fe40000010000 */
[----:B------:R-:W-:-:S04]  /*6c90*/  FADD.FTZ R173, R181, R173 ;  /* 0x000000adb5ad7221 */ /* 0x000fc80000010000 */
[----:B------:R-:W-:Y:S01]  /*6ca0*/  FADD.FTZ R173, R184, R173 ;  /* 0x000000adb8ad7221 */ /* 0x000fe20000010000 */
[----:B------:R-:W1:Y:S01]  /*6cb0*/  MUFU.EX2 R159, R159 ;  /* 0x0000009f009f7308 */ /* 0x000e620000000800 */
[C---:B--2---:R-:W-:Y:S01]  /*6cc0*/  F2FP.BF16.F32.PACK_AB R161, R156.reuse, R158 ;  /* 0x0000009e9ca1723e */ /* 0x044fe200000010ff */
[----:B------:R-:W-:Y:S01]  /*6cd0*/  FADD.FTZ R166, R156, R166 ;  /* 0x000000a69ca67221 */ /* 0x000fe20000010000 */
[----:B------:R-:W-:-:S05]  /*6ce0*/  FADD.FTZ R173, R185, R173 ;  /* 0x000000adb9ad7221 */ /* 0x000fca0000010000 */
[----:B------:R-:W-:Y:S01]  /*6cf0*/  MUFU.EX2 R171, R171 ;  /* 0x000000ab00ab7308 */ /* 0x000fe20000000800 */
[----:B---3--:R-:W-:-:S07]  /*6d00*/  FADD.FTZ R166, R157, R166 ;  /* 0x000000a69da67221 */ /* 0x008fce0000010000 */
[----:B------:R-:W-:Y:S01]  /*6d10*/  MUFU.EX2 R172, R186 ;  /* 0x000000ba00ac7308 */ /* 0x000fe20000000800 */
[C---:B-1----:R-:W-:Y:S01]  /*6d20*/  F2FP.BF16.F32.PACK_AB R163, R159.reuse, R157 ;  /* 0x0000009d9fa3723e */ /* 0x042fe200000010ff */
[----:B------:R-:W-:-:S03]  /*6d30*/  FADD.FTZ R166, R159, R166 ;  /* 0x000000a69fa67221 */ /* 0x000fc60000010000 */
[----:B------:R-:W-:-:S06]  /*6d40*/  WARPGROUP.ARRIVE ;  /* 0x00000000000079c5 */ /* 0x000fcc0000000000 */
[----:B------:R-:W-:Y:S01]  /*6d50*/  HGMMA.64x256x16.F32.BF16 R24, R160, gdesc[UR8].tnspB, R24, gsb0 ;  /* 0x43e00008a0187df0 */ /* 0x000fe20008001818 */
[----:B------:R-:W-:Y:S01]  /*6d60*/  UIADD3 UR10, UR6, 0x180, URZ ;  /* 0x00000180060a7890 */ /* 0x000fe2000fffe03f */
[----:B------:R-:W-:Y:S01]  /*6d70*/  UMOV UR11, 0x40000040 ;  /* 0x40000040000b7882 */ /* 0x000fe20000000000 */
[----:B------:R-:W-:Y:S02]  /*6d80*/  WARPGROUP.DEPBAR.LE gsb0, 0x0 ;  /* 0x00008000000079c5 */ /* 0x000fe40000010000 */
[-CC-:B------:R-:W-:Y:S01]  /*6d90*/  FFMA.FTZ R162, R175, R21.reuse, -R198.reuse ;  /* 0x00000015afa27223 */ /* 0x180fe200000108c6 */
[-CC-:B------:R-:W-:Y:S01]  /*6da0*/  FFMA.FTZ R160, R179, R21.reuse, -R198.reuse ;  /* 0x00000015b3a07223 */ /* 0x180fe200000108c6 */
[-CC-:B------:R-:W-:Y:S01]  /*6db0*/  FFMA.FTZ R161, R216, R21.reuse, -R198.reuse ;  /* 0x00000015d8a17223 */ /* 0x180fe200000108c6 */
[----:B------:R-:W-:Y:S01]  /*6dc0*/  FFMA.FTZ R163, R217, R21, -R198 ;  /* 0x00000015d9a37223 */ /* 0x000fe200000108c6 */
[----:B------:R-:W-:Y:S02]  /*6dd0*/  IMAD.MOV.U32 R216, RZ, RZ, R20 ;  /* 0x000000ffffd87224 */ /* 0x000fe400078e0014 */
[----:B------:R-:W-:Y:S08]  /*6de0*/  MUFU.EX2 R162, R162 ;  /* 0x000000a200a27308 */ /* 0x000ff00000000800 */
[----:B------:R-:W1:Y:S08]  /*6df0*/  MUFU.EX2 R160, R160 ;  /* 0x000000a000a07308 */ /* 0x000e700000000800 */
[----:B------:R-:W2:Y:S08]  /*6e00*/  MUFU.EX2 R161, R161 ;  /* 0x000000a100a17308 */ /* 0x000eb00000000800 */
[----:B------:R-:W3:Y:S01]  /*6e10*/  MUFU.EX2 R163, R163 ;  /* 0x000000a300a37308 */ /* 0x000ee20000000800 */
[----:B-1----:R-:W-:Y:S01]  /*6e20*/  F2FP.BF16.F32.PACK_AB R153, R160, R162 ;  /* 0x000000a2a099723e */ /* 0x002fe200000010ff */
[----:B------:R-:W-:-:S04]  /*6e30*/  FADD.FTZ R162, R162, R166 ;  /* 0x000000a6a2a27221 */ /* 0x000fc80000010000 */
[----:B------:R-:W-:-:S04]  /*6e40*/  FADD.FTZ R162, R160, R162 ;  /* 0x000000a2a0a27221 */ /* 0x000fc80000010000 */
[----:B--2---:R-:W-:Y:S01]  /*6e50*/  FADD.FTZ R162, R161, R162 ;  /* 0x000000a2a1a27221 */ /* 0x004fe20000010000 */
[----:B---3--:R-:W-:-:S03]  /*6e60*/  F2FP.BF16.F32.PACK_AB R155, R163, R161 ;  /* 0x000000a1a39b723e */ /* 0x008fc600000010ff */
[----:B------:R-:W-:Y:S01]  /*6e70*/  FADD.FTZ R162, R163, R162 ;  /* 0x000000a2a3a27221 */ /* 0x000fe20000010000 */
[----:B------:R-:W-:-:S03]  /*6e80*/  WARPGROUP.ARRIVE ;  /* 0x00000000000079c5 */ /* 0x000fc60000000000 */
[----:B------:R-:W-:-:S04]  /*6e90*/  FADD.FTZ R162, R168, R162 ;  /* 0x000000a2a8a27221 */ /* 0x000fc80000010000 */
[----:B------:R-:W-:Y:S01]  /*6ea0*/  FADD.FTZ R162, R169, R162 ;  /* 0x000000a2a9a27221 */ /* 0x000fe20000010000 */
[----:B------:R-:W-:Y:S01]  /*6eb0*/  HGMMA.64x256x16.F32.BF16 R24, R152, gdesc[UR8].tnspB, R24, gsb0 ;  /* 0x43e0000898187df0 */ /* 0x000fe20008001818 */
[----:B------:R-:W-:Y:S01]  /*6ec0*/  UIADD3 UR10, UR6, 0x200, URZ ;  /* 0x00000200060a7890 */ /* 0x000fe2000fffe03f */
[----:B------:R-:W-:Y:S01]  /*6ed0*/  UMOV UR11, 0x40000040 ;  /* 0x40000040000b7882 */ /* 0x000fe20000000000 */
[----:B------:R-:W-:Y:S01]  /*6ee0*/  UIADD3 UR6, UR6, 0x280, URZ ;  /* 0x0000028006067890 */ /* 0x000fe2000fffe03f */
[----:B------:R-:W-:Y:S02]  /*6ef0*/  WARPGROUP.DEPBAR.LE gsb0, 0x0 ;  /* 0x00008000000079c5 */ /* 0x000fe40000010000 */
[----:B------:R-:W-:Y:S02]  /*6f00*/  F2FP.BF16.F32.PACK_AB R152, R185, R184 ;  /* 0x000000b8b998723e */ /* 0x000fe400000010ff */
[----:B------:R-:W-:Y:S01]  /*6f10*/  F2FP.BF16.F32.PACK_AB R154, R189, R188 ;  /* 0x000000bcbd9a723e */ /* 0x000fe200000010ff */
[----:B------:R-:W-:Y:S01]  /*6f20*/  FADD.FTZ R188, R188, R173 ;  /* 0x000000adbcbc7221 */ /* 0x000fe20000010000 */
[----:B------:R-:W-:-:S02]  /*6f30*/  F2FP.BF16.F32.PACK_AB R153, R169, R168 ;  /* 0x000000a8a999723e */ /* 0x000fc400000010ff */
[C---:B------:R-:W-:Y:S01]  /*6f40*/  F2FP.BF16.F32.PACK_AB R155, R172.reuse, R171 ;  /* 0x000000abac9b723e */ /* 0x040fe200000010ff */
[----:B------:R-:W-:Y:S01]  /*6f50*/  FADD.FTZ R171, R171, R162 ;  /* 0x000000a2abab7221 */ /* 0x000fe20000010000 */
[----:B------:R-:W-:Y:S02]  /*6f60*/  FADD.FTZ R189, R189, R188 ;  /* 0x000000bcbdbd7221 */ /* 0x000fe40000010000 */
[----:B------:R-:W-:Y:S01]  /*6f70*/  WARPGROUP.ARRIVE ;  /* 0x00000000000079c5 */ /* 0x000fe20000000000 */
[----:B------:R-:W-:Y:S01]  /*6f80*/  FADD.FTZ R172, R172, R171 ;  /* 0x000000abacac7221 */ /* 0x000fe20000010000 */
[----:B------:R-:W-:-:S10]  /*6f90*/  FADD.FTZ R189, R192, R189 ;  /* 0x000000bdc0bd7221 */ /* 0x000fd40000010000 */
[----:B------:R-:W-:Y:S01]  /*6fa0*/  HGMMA.64x256x16.F32.BF16 R24, R152, gdesc[UR8].tnspB, R24, gsb0 ;  /* 0x43e0000898187df0 */ /* 0x000fe20008001818 */
[----:B------:R-:W-:Y:S01]  /*6fb0*/  UMOV UR10, UR6 ;  /* 0x00000006000a7c82 */ /* 0x000fe20008000000 */
[----:B------:R-:W-:Y:S01]  /*6fc0*/  UMOV UR11, 0x40000040 ;  /* 0x40000040000b7882 */ /* 0x000fe20000000000 */
[C---:B------:R-:W-:Y:S01]  /*6fd0*/  FADD.FTZ R189, R218.reuse, R189 ;  /* 0x000000bddabd7221 */ /* 0x040fe20000010000 */
[----:B------:R-:W-:Y:S02]  /*6fe0*/  WARPGROUP.DEPBAR.LE gsb0, 0x0 ;  /* 0x00008000000079c5 */ /* 0x000fe40000010000 */
[----:B------:R-:W-:Y:S02]  /*6ff0*/  F2FP.BF16.F32.PACK_AB R152, R218, R192 ;  /* 0x000000c0da98723e */ /* 0x000fe400000010ff */
        /* <DEDUP_REMOVED lines=8> */
[----:B------:R-:W-:-:S04]  /*7080*/  FADD.FTZ R191, R191, R190 ;  /* 0x000000bebfbf7221 */ /* 0x000fc80000010000 */
[----:B------:R-:W-:-:S07]  /*7090*/  FADD.FTZ R214, R194, R191 ;  /* 0x000000bfc2d67221 */ /* 0x000fce0000010000 */
[----:B------:R-:W-:Y:S03]  /*70a0*/  HGMMA.64x256x16.F32.BF16 R24, R152, gdesc[UR8].tnspB, R24, gsb0 ;  /* 0x43e0000898187df0 */ /* 0x000fe60008001818 */
[----:B------:R-:W-:Y:S02]  /*70b0*/  WARPGROUP.DEPBAR.LE gsb0, 0x0 ;  /* 0x00008000000079c5 */ /* 0x000fe40000010000 */
[----:B------:R0:W-:Y:S01]  /*70c0*/  @!P1 SYNCS.ARRIVE.TRANS64.RED.A1T0 RZ, [R170+URZ], RZ ;  /* 0x000000ffaaff99a7 */ /* 0x0001e2000810043f */
[----:B------:R-:W-:Y:S05]  /*70d0*/  @P2 BRA `(.L_x_1082) ;  /* 0xffffffd400c02947 */ /* 0x000fea000383ffff */
.L_x_1073:
[----:B------:R-:W2:Y:S01]  /*70e0*/  LDL.LU R152, [R1+0x14] ;  /* 0x0000140001987983 */ /* 0x000ea20000300800 */
[----:B------:R-:W-:Y:S01]  /*70f0*/  UIADD3 UR36, UR36, 0x1, URZ ;  /* 0x0000000124247890 */ /* 0x000fe2000fffe03f */
[----:B------:R1:W-:Y:S06]  /*7100*/  BAR.ARV R167, 0x100 ;  /* 0x000400a70000751d */ /* 0x0003ec0000002000 */
[----:B------:R-:W-:Y:S02]  /*7110*/  UISETP.NE.AND UP0, UPT, UR36, 0x2, UPT ;  /* 0x000000022400788c */ /* 0x000fe4000bf05270 */
[----:B------:R-:W-:Y:S06]  /*7120*/  BAR.ARV 0x8, 0x180 ;  /* 0x0206000000007b1d */ /* 0x000fec0000002000 */
[----:B------:R-:W-:Y:S01]  /*7130*/  USEL UR4, URZ, 0x1, UP0 ;  /* 0x000000013f047887 */ /* 0x000fe20008000000 */
[----:B------:R-:W-:Y:S01]  /*7140*/  PLOP3.LUT P0, PT, PT, PT, PT, 0x8, 0x0 ;  /* 0x000000000000781c */ /* 0x000fe20003f0e170 */
[----:B------:R-:W3:Y:S01]  /*7150*/  SHFL.BFLY PT, R0, R217, 0x2, 0x1f ;  /* 0x0c401f00d9007f89 */ /* 0x000ee200000e0000 */
[----:B------:R-:W-:-:S02]  /*7160*/  USEL UR36, UR36, URZ, UP0 ;  /* 0x0000003f24247287 */ /* 0x000fc40008000000 */
[----:B------:R-:W-:Y:S01]  /*7170*/  ULOP3.LUT UR37, UR37, UR4, URZ, 0x3c, !UPT ;  /* 0x0000000425257292 */ /* 0x000fe2000f8e3c3f */
[----:B------:R-:W4:Y:S01]  /*7180*/  SHFL.BFLY PT, R5, R214, 0x2, 0x1f ;  /* 0x0c401f00d6057f89 */ /* 0x000f2200000e0000 */
[----:B---3--:R-:W-:Y:S01]  /*7190*/  FADD.FTZ R3, R0, R217 ;  /* 0x000000d900037221 */ /* 0x008fe20000010000 */
[----:B----4-:R-:W-:-:S04]  /*71a0*/  FADD.FTZ R5, R5, R214 ;  /* 0x000000d605057221 */ /* 0x010fc80000010000 */
[----:B------:R-:W3:Y:S04]  /*71b0*/  SHFL.BFLY PT, R0, R3, 0x1, 0x1f ;  /* 0x0c201f0003007f89 */ /* 0x000ee800000e0000 */
[----:B------:R-:W4:Y:S01]  /*71c0*/  SHFL.BFLY PT, R2, R5, 0x1, 0x1f ;  /* 0x0c201f0005027f89 */ /* 0x000f2200000e0000 */
[----:B---3--:R-:W-:Y:S01]  /*71d0*/  FADD.FTZ R6, R3, R0 ;  /* 0x0000000003067221 */ /* 0x008fe20000010000 */
[----:B------:R-:W-:Y:S02]  /*71e0*/  IMAD.MOV.U32 R0, RZ, RZ, RZ ;  /* 0x000000ffff007224 */ /* 0x000fe400078e00ff */
[----:B------:R-:W-:Y:S02]  /*71f0*/  IMAD.MOV.U32 R3, RZ, RZ, -0x800000 ;  /* 0xff800000ff037424 */ /* 0x000fe400078e00ff */
[----:B----4-:R-:W-:Y:S01]  /*7200*/  FADD.FTZ R7, R5, R2 ;  /* 0x0000000205077221 */ /* 0x010fe20000010000 */
[----:B------:R-:W-:Y:S01]  /*7210*/  FSETP.NE.FTZ.AND P1, PT, R6, RZ, PT ;  /* 0x000000ff0600720b */ /* 0x000fe20003f35000 */
[----:B------:R-:W-:-:S03]  /*7220*/  IMAD.MOV.U32 R2, RZ, RZ, RZ ;  /* 0x000000ffff027224 */ /* 0x000fc600078e00ff */
[----:B------:R-:W-:-:S09]  /*7230*/  FSETP.NE.FTZ.AND P2, PT, R7, RZ, PT ;  /* 0x000000ff0700720b */ /* 0x000fd20003f55000 */
[----:B------:R-:W3:Y:S08]  /*7240*/  @P1 MUFU.LG2 R4, R6 ;  /* 0x0000000600041308 */ /* 0x000ef00000000c00 */
[----:B------:R-:W4:Y:S08]  /*7250*/  @P2 MUFU.LG2 R5, R7 ;  /* 0x0000000700052308 */ /* 0x000f300000000c00 */
[----:B------:R5:W0:Y:S01]  /*7260*/  @P1 MUFU.RCP R2, R6 ;  /* 0x0000000600021308 */ /* 0x000a220000001000 */
[----:B---3--:R-:W-:-:S07]  /*7270*/  @P1 FMUL.FTZ R4, R4, 0.69314718246459960938 ;  /* 0x3f31721804041820 */ /* 0x008fce0000410000 */
[----:B------:R-:W3:Y:S01]  /*7280*/  @P2 MUFU.RCP R0, R7 ;  /* 0x0000000700002308 */ /* 0x000ee20000001000 */
[C---:B-----5:R-:W-:Y:S01]  /*7290*/  @P1 FMUL.FTZ R6, R21.reuse, 0.69314718246459960938 ;  /* 0x3f31721815061820 */ /* 0x060fe20000410000 */
[----:B------:R-:W-:Y:S01]  /*72a0*/  @P2 FMUL.FTZ R21, R21, 0.69314718246459960938 ;  /* 0x3f31721815152820 */ /* 0x000fe20000410000 */
[----:B----4-:R-:W-:-:S04]  /*72b0*/  @P2 FMUL.FTZ R5, R5, 0.69314718246459960938 ;  /* 0x3f31721805052820 */ /* 0x010fc80000410000 */
[----:B------:R-:W-:Y:S01]  /*72c0*/  @P2 FFMA.FTZ R3, R21, R164, R5 ;  /* 0x000000a415032223 */ /* 0x000fe20000010005 */
[-C--:B0-----:R-:W-:Y:S01]  /*72d0*/  FMUL.FTZ R24, R24, R2.reuse ;  /* 0x0000000218187220 */ /* 0x081fe20000410000 */
        /* <DEDUP_REMOVED lines=63> */
[----:B------:R-:W-:-:S02]  /*76d0*/  IMAD.MOV.U32 R2, RZ, RZ, -0x800000 ;  /* 0xff800000ff027424 */ /* 0x000fc400078e00ff */
        /* <DEDUP_REMOVED lines=65> */
[----:B--2---:R-:W-:-:S05]  /*7af0*/  VIADD R152, R152, 0x1 ;  /* 0x0000000198987836 */ /* 0x004fca0000000000 */
[----:B------:R1:W-:Y:S02]  /*7b00*/  STL [R1+0x14], R152 ;  /* 0x0000149801007387 */ /* 0x0003e40000100800 */
.L_x_1061:
[----:B------:R-:W2:Y:S01]  /*7b10*/  S2R R5, SR_CgaCtaId ;  /* 0x0000000000057919 */ /* 0x000ea20000008800 */
[----:B------:R-:W-:Y:S01]  /*7b20*/  MOV R0, 0x400 ;  /* 0x0000040000007802 */ /* 0x000fe20000000f00 */
[----:B------:R-:W-:Y:S01]  /*7b30*/  BSSY B0, `(.L_x_1083) ;  /* 0x0000466000007945 */ /* 0x000fe20003800000 */
[----:B------:R-:W-:Y:S02]  /*7b40*/  BAR.SYNC.DEFER_BLOCKING 0x5, 0x180 ;  /* 0x0146000000007b1d */ /* 0x000fe40000010000 */
[----:B--2---:R-:W-:-:S05]  /*7b50*/  LEA R0, R5, R0, 0x18 ;  /* 0x0000000005007211 */ /* 0x004fca00078ec0ff */
[----:B------:R2:W3:Y:S01]  /*7b60*/  LDS.128 R4, [R0+0x324d0] ;  /* 0x0324d00000047984 */ /* 0x0004e20000000c00 */
[----:B------:R-:W-:Y:S06]  /*7b70*/  BAR.ARV 0x4, 0x180 ;  /* 0x0106000000007b1d */ /* 0x000fec0000002000 */
[----:B------:R-:W-:Y:S05]  /*7b80*/  @P0 BRA `(.L_x_1084) ;  /* 0x0000003400e40947 */ /* 0x000fea0003800000 */
[----:B------:R-:W4:Y:S01]  /*7b90*/  LDL R8, [R1+0x80] ;  /* 0x0000800001087983 */ /* 0x000f220000100800 */
[----:B------:R-:W0:Y:S01]  /*7ba0*/  S2R R9, SR_SWINHI ;  /* 0x0000000000097919 */ /* 0x000e220000002f00 */
[----:B------:R-:W-:Y:S01]  /*7bb0*/  F2FP.BF16.F32.PACK_AB R10, R29, R28 ;  /* 0x0000001c1d0a723e */ /* 0x000fe200000010ff */
[----:B------:R-:W-:Y:S01]  /*7bc0*/  ULDC.64 UR4, c[0x0][0xd08] ;  /* 0x0003420000047ab9 */ /* 0x000fe20000000a00 */
[----:B------:R-:W2:Y:S01]  /*7bd0*/  LDL.LU R162, [R1+0x10] ;  /* 0x0000100001a27983 */ /* 0x000ea20000300800 */
[----:B------:R-:W-:Y:S02]  /*7be0*/  F2FP.BF16.F32.PACK_AB R11, R31, R30 ;  /* 0x0000001e1f0b723e */ /* 0x000fe400000010ff */
[----:B------:R-:W-:Y:S01]  /*7bf0*/  F2FP.BF16.F32.PACK_AB R14, R37, R36 ;  /* 0x00000024250e723e */ /* 0x000fe200000010ff */
[----:B------:R-:W2:Y:S01]  /*7c00*/  LDL R161, [R1+0x7c] ;  /* 0x00007c0001a17983 */ /* 0x000ea20000100800 */
[----:B------:R-:W-:-:S03]  /*7c10*/  F2FP.BF16.F32.PACK_AB R15, R39, R38 ;  /* 0x00000026270f723e */ /* 0x000fc600000010ff */
[----:B------:R-:W2:Y:S01]  /*7c20*/  LDL R160, [R1+0xc] ;  /* 0x00000c0001a07983 */ /* 0x000ea20000100800 */
[----:B------:R-:W-:Y:S02]  /*7c30*/  MOV R156, R0 ;  /* 0x00000000009c7202 */ /* 0x000fe40000000f00 */
[----:B0-----:R-:W-:Y:S01]  /*7c40*/  MOV R157, R9 ;  /* 0x00000009009d7202 */ /* 0x001fe20000000f00 */
[----:B------:R-:W-:Y:S02]  /*7c50*/  BAR.SYNC.DEFER_BLOCKING 0x1, 0x100 ;  /* 0x0044000000007b1d */ /* 0x000fe40000010000 */
[----:B----4-:R-:W-:-:S03]  /*7c60*/  IMAD.WIDE R20, R8, 0x2, R156 ;  /* 0x0000000208147825 */ /* 0x010fc600078e029c */
[C---:B------:R-:W-:Y:S02]  /*7c70*/  LOP3.LUT R9, R20.reuse, 0x380, RZ, 0xc0, !PT ;  /* 0x0000038014097812 */ /* 0x040fe400078ec0ff */
[C---:B------:R-:W-:Y:S02]  /*7c80*/  IADD3 R13, P0, R20.reuse, 0x20, RZ ;  /* 0x00000020140d7810 */ /* 0x040fe40007f1e0ff */
[----:B------:R-:W-:Y:S02]  /*7c90*/  IADD3 R19, P1, R20, 0x40, RZ ;  /* 0x0000004014137810 */ /* 0x000fe40007f3e0ff */
[----:B------:R-:W-:Y:S02]  /*7ca0*/  SHF.R.U64 R9, R9, 0x3, RZ ;  /* 0x0000000309097819 */ /* 0x000fe400000012ff */
[----:B------:R-:W-:Y:S02]  /*7cb0*/  LOP3.LUT R12, R13, 0x380, RZ, 0xc0, !PT ;  /* 0x000003800d0c7812 */ /* 0x000fe400078ec0ff */
[----:B------:R-:W-:-:S02]  /*7cc0*/  LOP3.LUT R18, R19, 0x380, RZ, 0xc0, !PT ;  /* 0x0000038013127812 */ /* 0x000fc400078ec0ff */
[----:B------:R-:W-:Y:S01]  /*7cd0*/  LOP3.LUT R8, R9, R20, RZ, 0x3c, !PT ;  /* 0x0000001409087212 */ /* 0x000fe200078e3cff */
[--C-:B------:R-:W-:Y:S01]  /*7ce0*/  IMAD.MOV.U32 R9, RZ, RZ, R21.reuse ;  /* 0x000000ffff097224 */ /* 0x100fe200078e0015 */
[----:B------:R-:W-:Y:S02]  /*7cf0*/  SHF.R.U64 R12, R12, 0x3, RZ ;  /* 0x000000030c0c7819 */ /* 0x000fe400000012ff */
[----:B------:R-:W-:Y:S02]  /*7d00*/  SHF.R.U64 R18, R18, 0x3, RZ ;  /* 0x0000000312127819 */ /* 0x000fe400000012ff */
[----:B------:R-:W-:Y:S01]  /*7d10*/  LOP3.LUT R12, R12, R13, RZ, 0x3c, !PT ;  /* 0x0000000d0c0c7212 */ /* 0x000fe200078e3cff */
[----:B------:R-:W-:Y:S01]  /*7d20*/  IMAD.X R13, RZ, RZ, R21, P0 ;  /* 0x000000ffff0d7224 */ /* 0x000fe200000e0615 */
[----:B---3--:R-:W-:Y:S02]  /*7d30*/  MOV R4, R8 ;  /* 0x0000000800047202 */ /* 0x008fe40000000f00 */
[----:B------:R-:W-:-:S02]  /*7d40*/  F2FP.BF16.F32.PACK_AB R8, R25, R24 ;  /* 0x000000181908723e */ /* 0x000fc400000010ff */
[----:B------:R-:W-:Y:S02]  /*7d50*/  F2FP.BF16.F32.PACK_AB R9, R27, R26 ;  /* 0x0000001a1b09723e */ /* 0x000fe400000010ff */
[----:B------:R-:W-:Y:S01]  /*7d60*/  LOP3.LUT R18, R18, R19, RZ, 0x3c, !PT ;  /* 0x0000001312127212 */ /* 0x000fe200078e3cff */
[----:B------:R-:W-:Y:S01]  /*7d70*/  IMAD.X R19, RZ, RZ, R21, P1 ;  /* 0x000000ffff137224 */ /* 0x000fe200008e0615 */
[C---:B------:R-:W-:Y:S02]  /*7d80*/  IADD3 R17, P0, R20.reuse, 0x60, RZ ;  /* 0x0000006014117810 */ /* 0x040fe40007f1e0ff */
[----:B------:R-:W-:Y:S01]  /*7d90*/  IADD3 R153, P1, R20, 0x4000, RZ ;  /* 0x0000400014997810 */ /* 0x000fe20007f3e0ff */
[----:B------:R0:W-:Y:S01]  /*7da0*/  STSM.16.M88.4 [R4], R8 ;  /* 0x0000000804007844 */ /* 0x0001e20000000200 */
[----:B------:R-:W-:-:S04]  /*7db0*/  LOP3.LUT R16, R17, 0x380, RZ, 0xc0, !PT ;  /* 0x0000038011107812 */ /* 0x000fc800078ec0ff */
[----:B------:R-:W-:Y:S02]  /*7dc0*/  SHF.R.U64 R16, R16, 0x3, RZ ;  /* 0x0000000310107819 */ /* 0x000fe400000012ff */
[----:B------:R-:W-:Y:S02]  /*7dd0*/  MOV R22, R12 ;  /* 0x0000000c00167202 */ /* 0x000fe40000000f00 */
[----:B------:R-:W-:Y:S02]  /*7de0*/  LOP3.LUT R16, R16, R17, RZ, 0x3c, !PT ;  /* 0x0000001110107212 */ /* 0x000fe400078e3cff */
[----:B0-----:R-:W-:Y:S02]  /*7df0*/  MOV R4, R18 ;  /* 0x0000001200047202 */ /* 0x001fe40000000f00 */
[----:B------:R-:W-:Y:S01]  /*7e00*/  LOP3.LUT R18, R153, 0x380, RZ, 0xc0, !PT ;  /* 0x0000038099127812 */ /* 0x000fe200078ec0ff */
[----:B------:R-:W-:-:S03]  /*7e10*/  IMAD.X R17, RZ, RZ, R21, P0 ;  /* 0x000000ffff117224 */ /* 0x000fc600000e0615 */
[----:B------:R-:W-:Y:S02]  /*7e20*/  SHF.R.U64 R18, R18, 0x3, RZ ;  /* 0x0000000312127819 */ /* 0x000fe400000012ff */
[----:B------:R-:W-:Y:S02]  /*7e30*/  F2FP.BF16.F32.PACK_AB R12, R33, R32 ;  /* 0x00000020210c723e */ /* 0x000fe400000010ff */
[----:B------:R-:W-:Y:S02]  /*7e40*/  F2FP.BF16.F32.PACK_AB R13, R35, R34 ;  /* 0x00000022230d723e */ /* 0x000fe400000010ff */
[----:B------:R-:W-:Y:S02]  /*7e50*/  LOP3.LUT R18, R18, R153, RZ, 0x3c, !PT ;  /* 0x0000009912127212 */ /* 0x000fe400078e3cff */
[----:B------:R-:W-:Y:S01]  /*7e60*/  IADD3 R153, P0, R20, 0x4020, RZ ;  /* 0x0000402014997810 */ /* 0x000fe20007f1e0ff */
[----:B------:R0:W-:Y:S01]  /*7e70*/  STSM.16.M88.4 [R22], R12 ;  /* 0x0000000c16007844 */ /* 0x0001e20000000200 */
[----:B------:R-:W-:Y:S01]  /*7e80*/  F2FP.BF16.F32.PACK_AB R8, R41, R40 ;  /* 0x000000282908723e */ /* 0x000fe200000010ff */
[----:B------:R-:W-:Y:S01]  /*7e90*/  IMAD.X R19, RZ, RZ, R21, P1 ;  /* 0x000000ffff137224 */ /* 0x000fe200008e0615 */
[----:B------:R-:W-:-:S02]  /*7ea0*/  F2FP.BF16.F32.PACK_AB R9, R43, R42 ;  /* 0x0000002a2b09723e */ /* 0x000fc400000010ff */
[----:B------:R-:W-:Y:S02]  /*7eb0*/  F2FP.BF16.F32.PACK_AB R10, R45, R44 ;  /* 0x0000002c2d0a723e */ /* 0x000fe400000010ff */
[----:B------:R-:W-:Y:S02]  /*7ec0*/  F2FP.BF16.F32.PACK_AB R11, R47, R46 ;  /* 0x0000002e2f0b723e */ /* 0x000fe400000010ff */
[----:B-1----:R-:W-:Y:S02]  /*7ed0*/  MOV R152, R16 ;  /* 0x0000001000987202 */ /* 0x002fe40000000f00 */
[----:B------:R-:W-:Y:S01]  /*7ee0*/  LOP3.LUT R16, R153, 0x380, RZ, 0xc0, !PT ;  /* 0x0000038099107812 */ /* 0x000fe200078ec0ff */
[----:B------:R1:W-:Y:S01]  /*7ef0*/  STSM.16.M88.4 [R4], R8 ;  /* 0x0000000804007844 */ /* 0x0003e20000000200 */
[----:B0-----:R-:W-:Y:S02]  /*7f00*/  F2FP.BF16.F32.PACK_AB R12, R49, R48 ;  /* 0x00000030310c723e */ /* 0x001fe400000010ff */
[----:B------:R-:W-:-:S02]  /*7f10*/  F2FP.BF16.F32.PACK_AB R13, R51, R50 ;  /* 0x00000032330d723e */ /* 0x000fc400000010ff */
[----:B------:R-:W-:Y:S02]  /*7f20*/  F2FP.BF16.F32.PACK_AB R14, R53, R52 ;  /* 0x00000034350e723e */ /* 0x000fe400000010ff */
[----:B------:R-:W-:Y:S02]  /*7f30*/  F2FP.BF16.F32.PACK_AB R15, R55, R54 ;  /* 0x00000036370f723e */ /* 0x000fe400000010ff */
[----:B------:R-:W-:Y:S02]  /*7f40*/  SHF.R.U64 R16, R16, 0x3, RZ ;  /* 0x0000000310107819 */ /* 0x000fe400000012ff */
[----:B------:R-:W-:Y:S01]  /*7f50*/  MOV R22, R18 ;  /* 0x0000001200167202 */ /* 0x000fe20000000f00 */
[----:B------:R0:W-:Y:S01]  /*7f60*/  STSM.16.M88.4 [R152], R12 ;  /* 0x0000000c98007844 */ /* 0x0001e20000000200 */
[----:B-1----:R-:W-:Y:S02]  /*7f70*/  F2FP.BF16.F32.PACK_AB R8, R57, R56 ;  /* 0x000000383908723e */ /* 0x002fe400000010ff */
[----:B------:R-:W-:-:S02]  /*7f80*/  F2FP.BF16.F32.PACK_AB R9, R59, R58 ;  /* 0x0000003a3b09723e */ /* 0x000fc400000010ff */
[----:B------:R-:W-:Y:S02]  /*7f90*/  F2FP.BF16.F32.PACK_AB R10, R61, R60 ;  /* 0x0000003c3d0a723e */ /* 0x000fe400000010ff */
[----:B------:R-:W-:Y:S01]  /*7fa0*/  F2FP.BF16.F32.PACK_AB R11, R63, R62 ;  /* 0x0000003e3f0b723e */ /* 0x000fe200000010ff */
[----:B------:R-:W-:Y:S01]  /*7fb0*/  IMAD.X R17, RZ, RZ, R21, P0 ;  /* 0x000000ffff117224 */ /* 0x000fe200000e0615 */
[----:B------:R-:W-:Y:S02]  /*7fc0*/  LOP3.LUT R16, R16, R153, RZ, 0x3c, !PT ;  /* 0x0000009910107212 */ /* 0x000fe400078e3cff */
[C---:B------:R-:W-:Y:S01]  /*7fd0*/  IADD3 R153, P0, R20.reuse, 0xc040, RZ ;  /* 0x0000c04014997810 */ /* 0x040fe20007f1e0ff */
[----:B------:R1:W-:Y:S01]  /*7fe0*/  STSM.16.M88.4 [R22], R8 ;  /* 0x0000000816007844 */ /* 0x0003e20000000200 */
[----:B0-----:R-:W-:Y:S02]  /*7ff0*/  IADD3 R13, P5, R20, 0x4040, RZ ;  /* 0x00004040140d7810 */ /* 0x001fe40007fbe0ff */
[----:B------:R-:W-:-:S02]  /*8000*/  LOP3.LUT R152, R153, 0x380, RZ, 0xc0, !PT ;  /* 0x0000038099987812 */ /* 0x000fc400078ec0ff */
[----:B------:R-:W-:Y:S02]  /*8010*/  MOV R4, R16 ;  /* 0x0000001000047202 */ /* 0x000fe40000000f00 */
[C---:B------:R-:W-:Y:S02]  /*8020*/  IADD3 R15, P2, R20.reuse, 0x8000, RZ ;  /* 0x00008000140f7810 */ /* 0x040fe40007f5e0ff */
[----:B------:R-:W-:Y:S02]  /*8030*/  F2FP.BF16.F32.PACK_AB R16, R65, R64 ;  /* 0x000000404110723e */ /* 0x000fe400000010ff */
[----:B-1----:R-:W-:Y:S02]  /*8040*/  LOP3.LUT R8, R13, 0x380, RZ, 0xc0, !PT ;  /* 0x000003800d087812 */ /* 0x002fe400078ec0ff */
[----:B------:R-:W-:Y:S02]  /*8050*/  IADD3 R11, P4, R20, 0x4060, RZ ;  /* 0x00004060140b7810 */ /* 0x000fe40007f9e0ff */
[----:B------:R-:W-:-:S02]  /*8060*/  F2FP.BF16.F32.PACK_AB R17, R67, R66 ;  /* 0x000000424311723e */ /* 0x000fc400000010ff */
[----:B------:R-:W-:Y:S02]  /*8070*/  F2FP.BF16.F32.PACK_AB R18, R69, R68 ;  /* 0x000000444512723e */ /* 0x000fe400000010ff */
[----:B------:R-:W-:Y:S02]  /*8080*/  F2FP.BF16.F32.PACK_AB R19, R71, R70 ;  /* 0x000000464713723e */ /* 0x000fe400000010ff */
[----:B------:R-:W-:Y:S02]  /*8090*/  SHF.R.U64 R8, R8, 0x3, RZ ;  /* 0x0000000308087819 */ /* 0x000fe400000012ff */
[----:B------:R-:W-:Y:S01]  /*80a0*/  LOP3.LUT R12, R11, 0x380, RZ, 0xc0, !PT ;  /* 0x000003800b0c7812 */ /* 0x000fe200078ec0ff */
[----:B------:R-:W-:Y:S01]  /*80b0*/  IMAD.X R9, RZ, RZ, R21, P5 ;  /* 0x000000ffff097224 */ /* 0x000fe200028e0615 */
[----:B------:R-:W-:Y:S02]  /*80c0*/  SHF.R.U64 R152, R152, 0x3, RZ ;  /* 0x0000000398987819 */ /* 0x000fe400000012ff */
[----:B------:R-:W-:Y:S01]  /*80d0*/  LOP3.LUT R10, R15, 0x380, RZ, 0xc0, !PT ;  /* 0x000003800f0a7812 */ /* 0x000fe200078ec0ff */
[----:B------:R0:W-:Y:S01]  /*80e0*/  STSM.16.M88.4 [R4], R16 ;  /* 0x0000001004007844 */ /* 0x0001e20000000200 */
[----:B------:R-:W-:-:S02]  /*80f0*/  LOP3.LUT R8, R8, R13, RZ, 0x3c, !PT ;  /* 0x0000000d08087212 */ /* 0x000fc400078e3cff */
[----:B------:R-:W-:Y:S02]  /*8100*/  SHF.R.U64 R12, R12, 0x3, RZ ;  /* 0x000000030c0c7819 */ /* 0x000fe400000012ff */
[----:B------:R-:W-:Y:S01]  /*8110*/  LOP3.LUT R152, R152, R153, RZ, 0x3c, !PT ;  /* 0x0000009998987212 */ /* 0x000fe200078e3cff */
[--C-:B------:R-:W-:Y:S01]  /*8120*/  IMAD.X R13, RZ, RZ, R21.reuse, P4 ;  /* 0x000000ffff0d7224 */ /* 0x100fe200020e0615 */
[----:B------:R-:W-:Y:S02]  /*8130*/  IADD3 R155, P1, R20, 0x8060, RZ ;  /* 0x00008060149b7810 */ /* 0x000fe40007f3e0ff */
[----:B------:R-:W-:Y:S02]  /*8140*/  LOP3.LUT R12, R12, R11, RZ, 0x3c, !PT ;  /* 0x0000000b0c0c7212 */ /* 0x000fe400078e3cff */
[----:B------:R-:W-:Y:S01]  /*8150*/  F2FP.BF16.F32.PACK_AB R11, R79, R78 ;  /* 0x0000004e4f0b723e */ /* 0x000fe200000010ff */
[----:B0-----:R-:W-:Y:S01]  /*8160*/  IMAD.X R17, RZ, RZ, R21, P2 ;  /* 0x000000ffff117224 */ /* 0x001fe200010e0615 */
[----:B------:R-:W-:-:S02]  /*8170*/  SHF.R.U64 R16, R10, 0x3, RZ ;  /* 0x000000030a107819 */ /* 0x000fc400000012ff */
[----:B------:R-:W-:Y:S02]  /*8180*/  IADD3 R153, P2, R20, 0x8040, RZ ;  /* 0x0000804014997810 */ /* 0x000fe40007f5e0ff */
[----:B------:R-:W-:Y:S02]  /*8190*/  MOV R18, R8 ;  /* 0x0000000800127202 */ /* 0x000fe40000000f00 */
[----:B------:R-:W-:Y:S02]  /*81a0*/  F2FP.BF16.F32.PACK_AB R8, R73, R72 ;  /* 0x000000484908723e */ /* 0x000fe400000010ff */
[----:B------:R-:W-:Y:S02]  /*81b0*/  F2FP.BF16.F32.PACK_AB R9, R75, R74 ;  /* 0x0000004a4b09723e */ /* 0x000fe400000010ff */
[----:B------:R-:W-:Y:S02]  /*81c0*/  F2FP.BF16.F32.PACK_AB R10, R77, R76 ;  /* 0x0000004c4d0a723e */ /* 0x000fe400000010ff */
[----:B------:R-:W-:-:S02]  /*81d0*/  LOP3.LUT R16, R16, R15, RZ, 0x3c, !PT ;  /* 0x0000000f10107212 */ /* 0x000fc400078e3cff */
[----:B------:R-:W-:Y:S02]  /*81e0*/  LOP3.LUT R19, R153, 0x380, RZ, 0xc0, !PT ;  /* 0x0000038099137812 */ /* 0x000fe400078ec0ff */
[----:B------:R-:W-:Y:S01]  /*81f0*/  LOP3.LUT R154, R155, 0x380, RZ, 0xc0, !PT ;  /* 0x000003809b9a7812 */ /* 0x000fe200078ec0ff */
[----:B------:R0:W-:Y:S01]  /*8200*/  STSM.16.M88.4 [R18], R8 ;  /* 0x0000000812007844 */ /* 0x0001e20000000200 */
[----:B------:R-:W-:Y:S02]  /*8210*/  MOV R22, R12 ;  /* 0x0000000c00167202 */ /* 0x000fe40000000f00 */
[----:B------:R-:W-:Y:S02]  /*8220*/  F2FP.BF16.F32.PACK_AB R12, R81, R80 ;  /* 0x00000050510c723e */ /* 0x000fe400000010ff */
[----:B------:R-:W-:Y:S02]  /*8230*/  F2FP.BF16.F32.PACK_AB R13, R83, R82 ;  /* 0x00000052530d723e */ /* 0x000fe400000010ff */
[----:B------:R-:W-:-:S02]  /*8240*/  F2FP.BF16.F32.PACK_AB R14, R85, R84 ;  /* 0x00000054550e723e */ /* 0x000fc400000010ff */
[----:B------:R-:W-:Y:S02]  /*8250*/  F2FP.BF16.F32.PACK_AB R15, R87, R86 ;  /* 0x00000056570f723e */ /* 0x000fe400000010ff */
[----:B------:R-:W-:Y:S02]  /*8260*/  MOV R4, R16 ;  /* 0x0000001000047202 */ /* 0x000fe40000000f00 */
[----:B------:R-:W-:Y:S02]  /*8270*/  SHF.R.U64 R154, R154, 0x3, RZ ;  /* 0x000000039a9a7819 */ /* 0x000fe400000012ff */
[----:B------:R-:W-:Y:S02]  /*8280*/  F2FP.BF16.F32.PACK_AB R16, R89, R88 ;  /* 0x000000585910723e */ /* 0x000fe400000010ff */
[----:B0-----:R-:W-:Y:S02]  /*8290*/  SHF.R.U64 R8, R19, 0x3, RZ ;  /* 0x0000000313087819 */ /* 0x001fe400000012ff */
[----:B------:R-:W-:-:S02]  /*82a0*/  F2FP.BF16.F32.PACK_AB R17, R91, R90 ;  /* 0x0000005a5b11723e */ /* 0x000fc400000010ff */
[----:B------:R-:W-:Y:S02]  /*82b0*/  F2FP.BF16.F32.PACK_AB R18, R93, R92 ;  /* 0x0000005c5d12723e */ /* 0x000fe400000010ff */
[----:B------:R-:W-:Y:S02]  /*82c0*/  F2FP.BF16.F32.PACK_AB R19, R95, R94 ;  /* 0x0000005e5f13723e */ /* 0x000fe400000010ff */
[----:B------:R-:W-:Y:S01]  /*82d0*/  IADD3 R159, P3, R20, 0x8020, RZ ;  /* 0x00008020149f7810 */ /* 0x000fe20007f7e0ff */
[----:B------:R0:W-:Y:S01]  /*82e0*/  STSM.16.M88.4 [R22], R12 ;  /* 0x0000000c16007844 */ /* 0x0001e20000000200 */
[----:B------:R-:W-:Y:S01]  /*82f0*/  LOP3.LUT R154, R154, R155, RZ, 0x3c, !PT ;  /* 0x0000009b9a9a7212 */ /* 0x000fe200078e3cff */
[----:B------:R-:W-:Y:S01]  /*8300*/  IMAD.X R155, RZ, RZ, R21, P1 ;  /* 0x000000ffff9b7224 */ /* 0x000fe200008e0615 */
[----:B------:R-:W-:Y:S01]  /*8310*/  LOP3.LUT R158, R159, 0x380, RZ, 0xc0, !PT ;  /* 0x000003809f9e7812 */ /* 0x000fe200078ec0ff */
[----:B------:R1:W-:Y:S03]  /*8320*/  STSM.16.M88.4 [R4], R16 ;  /* 0x0000001004007844 */ /* 0x0003e60000000200 */
[----:B------:R-:W-:-:S02]  /*8330*/  SHF.R.U64 R158, R158, 0x3, RZ ;  /* 0x000000039e9e7819 */ /* 0x000fc400000012ff */
[----:B0-----:R-:W-:Y:S01]  /*8340*/  LOP3.LUT R12, R8, R153, RZ, 0x3c, !PT ;  /* 0x00000099080c7212 */ /* 0x001fe200078e3cff */
[--C-:B------:R-:W-:Y:S01]  /*8350*/  IMAD.X R13, RZ, RZ, R21.reuse, P2 ;  /* 0x000000ffff0d7224 */ /* 0x100fe200010e0615 */
[C---:B------:R-:W-:Y:S02]  /*8360*/  IADD3 R153, P2, R20.reuse, 0xc000, RZ ;  /* 0x0000c00014997810 */ /* 0x040fe40007f5e0ff */
[----:B-1----:R-:W-:Y:S02]  /*8370*/  IADD3 R19, P1, R20, 0xc020, RZ ;  /* 0x0000c02014137810 */ /* 0x002fe40007f3e0ff */
[----:B------:R-:W-:Y:S02]  /*8380*/  LOP3.LUT R14, R153, 0x380, RZ, 0xc0, !PT ;  /* 0x00000380990e7812 */ /* 0x000fe400078ec0ff */
[----:B------:R-:W-:Y:S02]  /*8390*/  LOP3.LUT R18, R19, 0x380, RZ, 0xc0, !PT ;  /* 0x0000038013127812 */ /* 0x000fe400078ec0ff */
[----:B------:R-:W-:Y:S01]  /*83a0*/  LOP3.LUT R158, R158, R159, RZ, 0x3c, !PT ;  /* 0x0000009f9e9e7212 */ /* 0x000fe200078e3cff */
[----:B------:R-:W-:Y:S01]  /*83b0*/  IMAD.X R159, RZ, RZ, R21, P3 ;  /* 0x000000ffff9f7224 */ /* 0x000fe200018e0615 */
[----:B------:R-:W-:-:S02]  /*83c0*/  SHF.R.U64 R18, R18, 0x3, RZ ;  /* 0x0000000312127819 */ /* 0x000fc400000012ff */
[----:B------:R-:W-:Y:S02]  /*83d0*/  SHF.R.U64 R16, R14, 0x3, RZ ;  /* 0x000000030e107819 */ /* 0x000fe400000012ff */
[----:B------:R-:W-:Y:S01]  /*83e0*/  LOP3.LUT R18, R18, R19, RZ, 0x3c, !PT ;  /* 0x0000001312127212 */ /* 0x000fe200078e3cff */
[--C-:B------:R-:W-:Y:S01]  /*83f0*/  IMAD.X R19, RZ, RZ, R21.reuse, P1 ;  /* 0x000000ffff137224 */ /* 0x100fe200008e0615 */
[----:B------:R-:W-:Y:S01]  /*8400*/  MOV R158, R158 ;  /* 0x0000009e009e7202 */ /* 0x000fe20000000f00 */
[----:B------:R-:W-:Y:S01]  /*8410*/  IMAD.X R17, RZ, RZ, R21, P2 ;  /* 0x000000ffff117224 */ /* 0x000fe200010e0615 */
[----:B------:R-:W-:Y:S02]  /*8420*/  F2FP.BF16.F32.PACK_AB R8, R97, R96 ;  /* 0x000000606108723e */ /* 0x000fe400000010ff */
[----:B------:R-:W-:Y:S02]  /*8430*/  F2FP.BF16.F32.PACK_AB R9, R99, R98 ;  /* 0x000000626309723e */ /* 0x000fe400000010ff */
[----:B------:R-:W-:-:S02]  /*8440*/  F2FP.BF16.F32.PACK_AB R10, R101, R100 ;  /* 0x00000064650a723e */ /* 0x000fc400000010ff */
[----:B------:R-:W-:Y:S02]  /*8450*/  F2FP.BF16.F32.PACK_AB R11, R103, R102 ;  /* 0x00000066670b723e */ /* 0x000fe400000010ff */
[----:B------:R-:W-:Y:S02]  /*8460*/  LOP3.LUT R16, R16, R153, RZ, 0x3c, !PT ;  /* 0x0000009910107212 */ /* 0x000fe400078e3cff */
[----:B------:R-:W-:Y:S01]  /*8470*/  IADD3 R20, P1, R20, 0xc060, RZ ;  /* 0x0000c06014147810 */ /* 0x000fe20007f3e0ff */
[----:B------:R0:W-:Y:S01]  /*8480*/  STSM.16.M88.4 [R158], R8 ;  /* 0x000000089e007844 */ /* 0x0001e20000000200 */
[----:B------:R-:W-:Y:S02]  /*8490*/  MOV R22, R12 ;  /* 0x0000000c00167202 */ /* 0x000fe40000000f00 */
[----:B------:R-:W-:Y:S02]  /*84a0*/  F2FP.BF16.F32.PACK_AB R12, R105, R104 ;  /* 0x00000068690c723e */ /* 0x000fe400000010ff */
[----:B------:R-:W-:-:S02]  /*84b0*/  F2FP.BF16.F32.PACK_AB R13, R107, R106 ;  /* 0x0000006a6b0d723e */ /* 0x000fc400000010ff */
[----:B------:R-:W-:Y:S02]  /*84c0*/  F2FP.BF16.F32.PACK_AB R14, R109, R108 ;  /* 0x0000006c6d0e723e */ /* 0x000fe400000010ff */
[----:B------:R-:W-:Y:S02]  /*84d0*/  F2FP.BF16.F32.PACK_AB R15, R111, R110 ;  /* 0x0000006e6f0f723e */ /* 0x000fe400000010ff */
[----:B------:R-:W-:Y:S02]  /*84e0*/  MOV R18, R18 ;  /* 0x0000001200127202 */ /* 0x000fe40000000f00 */
[----:B------:R-:W-:Y:S02]  /*84f0*/  MOV R154, R154 ;  /* 0x0000009a009a7202 */ /* 0x000fe40000000f00 */
[----:B------:R-:W-:Y:S02]  /*8500*/  MOV R4, R16 ;  /* 0x0000001000047202 */ /* 0x000fe40000000f00 */
[----:B0-----:R-:W-:Y:S01]  /*8510*/  F2FP.BF16.F32.PACK_AB R8, R113, R112 ;  /* 0x000000707108723e */ /* 0x001fe200000010ff */
[----:B------:R-:W0:Y:S01]  /*8520*/  LDC.64 R16, c[0x0][0xd00] ;  /* 0x00034000ff107b82 */ /* 0x000e220000000a00 */
[----:B------:R-:W-:-:S02]  /*8530*/  F2FP.BF16.F32.PACK_AB R9, R115, R114 ;  /* 0x000000727309723e */ /* 0x000fc400000010ff */
[----:B------:R-:W-:Y:S02]  /*8540*/  F2FP.BF16.F32.PACK_AB R10, R117, R116 ;  /* 0x00000074750a723e */ /* 0x000fe400000010ff */
[----:B------:R-:W-:Y:S02]  /*8550*/  F2FP.BF16.F32.PACK_AB R11, R119, R118 ;  /* 0x00000076770b723e */ /* 0x000fe400000010ff */
[----:B------:R-:W-:Y:S01]  /*8560*/  LOP3.LUT R19, R20, 0x380, RZ, 0xc0, !PT ;  /* 0x0000038014137812 */ /* 0x000fe200078ec0ff */
[----:B------:R1:W-:Y:S01]  /*8570*/  STSM.16.M88.4 [R22], R12 ;  /* 0x0000000c16007844 */ /* 0x0003e20000000200 */
[--C-:B------:R-:W-:Y:S02]  /*8580*/  IMAD.X R153, RZ, RZ, R21.reuse, P0 ;  /* 0x000000ffff997224 */ /* 0x100fe400000e0615 */
[----:B------:R-:W-:Y:S01]  /*8590*/  SHF.R.U64 R19, R19, 0x3, RZ ;  /* 0x0000000313137819 */ /* 0x000fe200000012ff */
[----:B------:R3:W-:Y:S01]  /*85a0*/  STSM.16.M88.4 [R154], R8 ;  /* 0x000000089a007844 */ /* 0x0007e20000000200 */
[----:B------:R-:W-:-:S02]  /*85b0*/  IMAD.X R21, RZ, RZ, R21, P1 ;  /* 0x000000ffff157224 */ /* 0x000fc400008e0615 */
[----:B------:R-:W-:Y:S02]  /*85c0*/  LOP3.LUT R20, R19, R20, RZ, 0x3c, !PT ;  /* 0x0000001413147212 */ /* 0x000fe400078e3cff */
[----:B------:R-:W-:Y:S02]  /*85d0*/  MOV R152, R152 ;  /* 0x0000009800987202 */ /* 0x000fe40000000f00 */
[----:B-1----:R-:W-:Y:S02]  /*85e0*/  F2FP.BF16.F32.PACK_AB R12, R121, R120 ;  /* 0x00000078790c723e */ /* 0x002fe400000010ff */
[----:B------:R-:W-:Y:S02]  /*85f0*/  F2FP.BF16.F32.PACK_AB R13, R123, R122 ;  /* 0x0000007a7b0d723e */ /* 0x000fe400000010ff */
[----:B------:R-:W-:Y:S02]  /*8600*/  F2FP.BF16.F32.PACK_AB R14, R125, R124 ;  /* 0x0000007c7d0e723e */ /* 0x000fe400000010ff */
[----:B------:R-:W-:-:S02]  /*8610*/  F2FP.BF16.F32.PACK_AB R15, R127, R126 ;  /* 0x0000007e7f0f723e */ /* 0x000fc400000010ff */
[----:B---3--:R-:W-:Y:S02]  /*8620*/  F2FP.BF16.F32.PACK_AB R8, R129, R128 ;  /* 0x000000808108723e */ /* 0x008fe400000010ff */
[----:B------:R-:W-:Y:S02]  /*8630*/  F2FP.BF16.F32.PACK_AB R9, R131, R130 ;  /* 0x000000828309723e */ /* 0x000fe400000010ff */
[----:B------:R-:W-:Y:S02]  /*8640*/  F2FP.BF16.F32.PACK_AB R10, R133, R132 ;  /* 0x00000084850a723e */ /* 0x000fe400000010ff */
[----:B------:R-:W-:Y:S01]  /*8650*/  F2FP.BF16.F32.PACK_AB R11, R135, R134 ;  /* 0x00000086870b723e */ /* 0x000fe200000010ff */
[----:B------:R1:W-:Y:S01]  /*8660*/  STSM.16.M88.4 [R4], R12 ;  /* 0x0000000c04007844 */ /* 0x0003e20000000200 */
[----:B------:R-:W-:-:S03]  /*8670*/  MOV R20, R20 ;  /* 0x0000001400147202 */ /* 0x000fc60000000f00 */
[----:B------:R3:W-:Y:S01]  /*8680*/  STSM.16.M88.4 [R18], R8 ;  /* 0x0000000812007844 */ /* 0x0007e20000000200 */
[----:B-1----:R-:W-:Y:S02]  /*8690*/  F2FP.BF16.F32.PACK_AB R12, R137, R136 ;  /* 0x00000088890c723e */ /* 0x002fe400000010ff */
[----:B------:R-:W-:Y:S02]  /*86a0*/  F2FP.BF16.F32.PACK_AB R13, R139, R138 ;  /* 0x0000008a8b0d723e */ /* 0x000fe400000010ff */
[----:B------:R-:W-:Y:S02]  /*86b0*/  F2FP.BF16.F32.PACK_AB R14, R141, R140 ;  /* 0x0000008c8d0e723e */ /* 0x000fe400000010ff */
[----:B------:R-:W-:Y:S02]  /*86c0*/  F2FP.BF16.F32.PACK_AB R15, R143, R142 ;  /* 0x0000008e8f0f723e */ /* 0x000fe400000010ff */
[----:B---3--:R-:W-:Y:S02]  /*86d0*/  F2FP.BF16.F32.PACK_AB R8, R145, R144 ;  /* 0x000000909108723e */ /* 0x008fe400000010ff */
[----:B------:R-:W-:-:S02]  /*86e0*/  F2FP.BF16.F32.PACK_AB R9, R147, R146 ;  /* 0x000000929309723e */ /* 0x000fc400000010ff */
[----:B------:R-:W-:Y:S02]  /*86f0*/  F2FP.BF16.F32.PACK_AB R10, R149, R148 ;  /* 0x00000094950a723e */ /* 0x000fe400000010ff */
[----:B------:R-:W-:Y:S01]  /*8700*/  F2FP.BF16.F32.PACK_AB R11, R151, R150 ;  /* 0x00000096970b723e */ /* 0x000fe200000010ff */
[----:B------:R1:W-:Y:S04]  /*8710*/  STSM.16.M88.4 [R152], R12 ;  /* 0x0000000c98007844 */ /* 0x0003e80000000200 */
[----:B------:R3:W-:Y:S01]  /*8720*/  STSM.16.M88.4 [R20], R8 ;  /* 0x0000000814007844 */ /* 0x0007e20000000200 */
[----:B0-----:R-:W-:Y:S01]  /*8730*/  ISETP.NE.U32.AND P0, PT, R16, RZ, PT ;  /* 0x000000ff1000720c */ /* 0x001fe20003f05070 */
[----:B------:R-:W-:-:S03]  /*8740*/  IMAD.SHL.U32 R19, R200, 0x4, RZ ;  /* 0x00000004c8137824 */ /* 0x000fc600078e00ff */
[----:B------:R-:W-:Y:S02]  /*8750*/  ISETP.NE.AND.EX P0, PT, R17, RZ, PT, P0 ;  /* 0x000000ff1100720c */ /* 0x000fe40003f05300 */
[----:B--2---:R-:W-:Y:S01]  /*8760*/  SHF.L.U64.HI R22, R200, 0x2, R162 ;  /* 0x00000002c8167819 */ /* 0x004fe200000102a2 */
[----:B------:R-:W-:Y:S01]  /*8770*/  IMAD.MOV.U32 R4, RZ, RZ, RZ ;  /* 0x000000ffff047224 */ /* 0x000fe200078e00ff */
[----:B------:R-:W-:Y:S01]  /*8780*/  BAR.SYNC.DEFER_BLOCKING 0x1, 0x100 ;  /* 0x0044000000007b1d */ /* 0x000fe20000010000 */
[----:B-1----:R-:W-:-:S07]  /*8790*/  IADD3 R12, P1, R19, R16, RZ ;  /* 0x00000010130c7210 */ /* 0x002fce0007f3e0ff */
[----:B---3--:R-:W0:Y:S01]  /*87a0*/  LDC R10, c[0x0][0xbd4] ;  /* 0x0002f500ff0a7b82 */ /* 0x008e220000000800 */
[----:B------:R-:W-:Y:S02]  /*87b0*/  IMAD.X R13, R22, 0x1, R17, P1 ;  /* 0x00000001160d7824 */ /* 0x000fe400008e0611 */
[----:B------:R-:W-:-:S05]  /*87c0*/  IMAD.MOV.U32 R21, RZ, RZ, 0xab8 ;  /* 0x00000ab8ff157424 */ /* 0x000fca00078e00ff */
[----:B------:R-:W1:Y:S01]  /*87d0*/  LDC R20, c[0x0][0xce8] ;  /* 0x00033a00ff147b82 */ /* 0x000e620000000800 */
[----:B------:R-:W2:Y:S01]  /*87e0*/  @P0 LDG.E R4, desc[UR38][R12.64] ;  /* 0x000000260c040981 */ /* 0x000ea2000c1e1900 */
[----:B------:R-:W-:-:S04]  /*87f0*/  ISETP.NE.U32.AND P1, PT, RZ, UR4, PT ;  /* 0x00000004ff007c0c */ /* 0x000fc8000bf25070 */
[----:B------:R-:W-:-:S13]  /*8800*/  ISETP.NE.AND.EX P1, PT, RZ, UR5, PT, P1 ;  /* 0x00000005ff007c0c */ /* 0x000fda000bf25310 */
[----:B------:R-:W-:-:S04]  /*8810*/  @P1 IADD3 R8, P2, R19, UR4, RZ ;  /* 0x0000000413081c10 */ /* 0x000fc8000ff5e0ff */
[----:B------:R-:W-:Y:S02]  /*8820*/  @P1 IADD3.X R9, R22, UR5, RZ, P2, !PT ;  /* 0x0000000516091c10 */ /* 0x000fe400097fe4ff */
[----:B------:R-:W-:Y:S01]  /*8830*/  ISETP.NE.AND P2, PT, R203, RZ, PT ;  /* 0x000000ffcb00720c */ /* 0x000fe20003f45270 */
[----:B------:R-:W-:-:S03]  /*8840*/  ULDC UR4, c[0x0][0xb88] ;  /* 0x0002e20000047ab9 */ /* 0x000fc60000000800 */
[----:B0-----:R-:W-:Y:S01]  /*8850*/  SEL R10, R203, R10, P2 ;  /* 0x0000000acb0a7207 */ /* 0x001fe20001000000 */
[----:B------:R-:W-:-:S03]  /*8860*/  IMAD.U32 R19, RZ, RZ, UR4 ;  /* 0x00000004ff137e24 */ /* 0x000fc6000f8e00ff */
[----:B------:R-:W-:-:S03]  /*8870*/  ISETP.GT.AND P3, PT, R10, 0x1, PT ;  /* 0x000000010a00780c */ /* 0x000fc60003f64270 */
[----:B------:R0:W5:Y:S01]  /*8880*/  @P1 LDG.E R19, desc[UR38][R8.64] ;  /* 0x0000002608131981 */ /* 0x000162000c1e1900 */
[----:B------:R-:W-:-:S04]  /*8890*/  SEL R21, R21, 0xa78, P3 ;  /* 0x00000a7815157807 */ /* 0x000fc80001800000 */
[----:B------:R-:W3:Y:S08]  /*88a0*/  LDC.64 R10, c[0x0][R21+0x218] ;  /* 0x00008600150a7b82 */ /* 0x000ef00000000a00 */
[----:B0-----:R-:W0:Y:S01]  /*88b0*/  LDC.64 R8, c[0x0][R21+0x220] ;  /* 0x0000880015087b82 */ /* 0x001e220000000a00 */
[----:B------:R-:W-:Y:S02]  /*88c0*/  ISETP.NE.U32.AND P2, PT, R16, RZ, PT ;  /* 0x000000ff1000720c */ /* 0x000fe40003f45070 */
[----:B-1----:R-:W-:-:S02]  /*88d0*/  ISETP.NE.AND P4, PT, R20, 0x1, PT ;  /* 0x000000011400780c */ /* 0x002fc40003f85270 */
[----:B------:R-:W-:-:S04]  /*88e0*/  ISETP.NE.AND.EX P2, PT, R17, RZ, PT, P2 ;  /* 0x000000ff1100720c */ /* 0x000fc80003f45320 */
[----:B------:R-:W-:Y:S02]  /*88f0*/  SEL R200, R200, RZ, !P2 ;  /* 0x000000ffc8c87207 */ /* 0x000fe40005000000 */
[----:B------:R-:W-:Y:S01]  /*8900*/  SEL R15, R162, RZ, !P2 ;  /* 0x000000ffa20f7207 */ /* 0x000fe20005000000 */
[----:B---3--:R-:W-:-:S04]  /*8910*/  IMAD R11, R11, R202, RZ ;  /* 0x000000ca0b0b7224 */ /* 0x008fc800078e02ff */
[----:B------:R-:W1:Y:S01]  /*8920*/  @P4 LDC R153, c[0x0][0xcec] ;  /* 0x00033b00ff994b82 */ /* 0x000e620000000800 */
[----:B0-----:R-:W-:-:S07]  /*8930*/  IMAD R9, R9, R200, RZ ;  /* 0x000000c809097224 */ /* 0x001fce00078e02ff */
[----:B------:R-:W0:Y:S01]  /*8940*/  @P4 LDC R155, c[0x0][0xcf0] ;  /* 0x00033c00ff9b4b82 */ /* 0x000e220000000800 */
[C---:B------:R-:W-:Y:S02]  /*8950*/  IMAD R17, R8.reuse, R15, R9 ;  /* 0x0000000f08117224 */ /* 0x040fe400078e0209 */
[----:B------:R-:W-:-:S04]  /*8960*/  IMAD.WIDE.U32 R14, R8, R200, RZ ;  /* 0x000000c8080e7225 */ /* 0x000fc800078e00ff */
[----:B------:R-:W-:-:S04]  /*8970*/  IMAD.WIDE.U32 R8, R10, R202, RZ ;  /* 0x000000ca0a087225 */ /* 0x000fc800078e00ff */
[----:B------:R-:W-:Y:S02]  /*8980*/  IMAD.IADD R154, R15, 0x1, R17 ;  /* 0x000000010f9a7824 */ /* 0x000fe400078e0211 */
[----:B------:R-:W3:Y:S01]  /*8990*/  LDC.64 R16, c[0x0][R21+0x228] ;  /* 0x00008a0015107b82 */ /* 0x000ee20000000a00 */
[----:B------:R-:W-:-:S07]  /*89a0*/  IMAD.IADD R152, R9, 0x1, R11 ;  /* 0x0000000109987824 */ /* 0x000fce00078e020b */
[----:B------:R-:W4:Y:S01]  /*89b0*/  LDC.64 R10, c[0x0][0xca8] ;  /* 0x00032a00ff0a7b82 */ /* 0x000f220000000a00 */
[----:B------:R-:W-:Y:S01]  /*89c0*/  IMAD R18, R204, 0x80, R161 ;  /* 0x00000080cc127824 */ /* 0x000fe200078e02a1 */
[----:B------:R-:W-:-:S05]  /*89d0*/  SEL R9, R160, RZ, P3 ;  /* 0x000000ffa0097207 */ /* 0x000fca0001800000 */
[-C--:B---3--:R-:W-:Y:S02]  /*89e0*/  IMAD R159, R17, R9.reuse, RZ ;  /* 0x00000009119f7224 */ /* 0x088fe400078e02ff */
[----:B------:R-:W-:Y:S01]  /*89f0*/  IMAD.WIDE.U32 R16, R16, R9, RZ ;  /* 0x0000000910107225 */ /* 0x000fe200078e00ff */
[----:B----4-:R-:W3:Y:S03]  /*8a00*/  @!P3 LDC R10, c[0x0][0xc50] ;  /* 0x00031400ff0abb82 */ /* 0x010ee60000000800 */
[----:B------:R-:W-:-:S05]  /*8a10*/  IMAD.IADD R159, R17, 0x1, R159 ;  /* 0x00000001119f7824 */ /* 0x000fca00078e029f */
[----:B------:R-:W4:Y:S01]  /*8a20*/  @!P3 LDC R11, c[0x0][0xc54] ;  /* 0x00031500ff0bbb82 */ /* 0x000f220000000800 */
[----:B--2---:R-:W-:-:S07]  /*8a30*/  IADD3 R22, P2, P5, R14, R8, R4 ;  /* 0x000000080e167210 */ /* 0x004fce0007d5e004 */
[----:B------:R2:W3:Y:S01]  /*8a40*/  LDC.64 R14, c[0x0][R21+0x210] ;  /* 0x00008400150e7b82 */ /* 0x0004e20000000a00 */
[----:B-1----:R-:W-:-:S04]  /*8a50*/  @P4 IMAD.HI.U32 R8, R18, R153, RZ ;  /* 0x0000009912084227 */ /* 0x002fc800078e00ff */
[----:B------:R-:W-:Y:S01]  /*8a60*/  IMAD.MOV.U32 R153, RZ, RZ, R18 ;  /* 0x000000ffff997224 */ /* 0x000fe200078e0012 */
[----:B0-----:R-:W-:Y:S02]  /*8a70*/  @P4 SHF.R.U32.HI R153, RZ, R155, R8 ;  /* 0x0000009bff994219 */ /* 0x001fe40000011608 */
[----:B------:R-:W-:-:S03]  /*8a80*/  SHF.R.S32.HI R9, RZ, 0x1f, R4 ;  /* 0x0000001fff097819 */ /* 0x000fc60000011404 */
[----:B------:R-:W-:Y:S01]  /*8a90*/  IMAD.MOV R17, RZ, RZ, -R153 ;  /* 0x000000ffff117224 */ /* 0x000fe200078e0a99 */
[----:B------:R-:W-:Y:S02]  /*8aa0*/  IADD3.X R155, R154, R152, R9, P2, P5 ;  /* 0x000000989a9b7210 */ /* 0x000fe400017ea409 */
[----:B------:R-:W-:Y:S02]  /*8ab0*/  IADD3 R16, P2, P5, R153, R22, R16 ;  /* 0x0000001699107210 */ /* 0x000fe40007d5e010 */
[----:B------:R-:W-:Y:S01]  /*8ac0*/  SHF.R.S32.HI R8, RZ, 0x1f, R153 ;  /* 0x0000001fff087819 */ /* 0x000fe20000011499 */
[----:B------:R-:W-:-:S03]  /*8ad0*/  IMAD R153, R20, R17, R18 ;  /* 0x0000001114997224 */ /* 0x000fc600078e0212 */
[----:B------:R-:W-:Y:S02]  /*8ae0*/  IADD3.X R17, R8, R155, R159, P2, P5 ;  /* 0x0000009b08117210 */ /* 0x000fe400017ea49f */
[----:B--2---:R-:W-:Y:S01]  /*8af0*/  SHF.R.S32.HI R21, RZ, 0x1f, R153 ;  /* 0x0000001fff157819 */ /* 0x004fe20000011499 */
[-C--:B---3--:R-:W-:Y:S02]  /*8b00*/  IMAD R8, R15, R153.reuse, RZ ;  /* 0x000000990f087224 */ /* 0x088fe400078e02ff */
[----:B------:R-:W-:-:S04]  /*8b10*/  IMAD.WIDE.U32 R16, R14, R153, R16 ;  /* 0x000000990e107225 */ /* 0x000fc800078e0010 */
[----:B------:R-:W-:Y:S01]  /*8b20*/  IMAD R21, R14, R21, R8 ;  /* 0x000000150e157224 */ /* 0x000fe200078e0208 */
[----:B------:R-:W-:-:S03]  /*8b30*/  LEA R15, P2, R16, R10, 0x2 ;  /* 0x0000000a100f7211 */ /* 0x000fc600078410ff */
[----:B------:R-:W-:-:S05]  /*8b40*/  IMAD.IADD R8, R17, 0x1, R21 ;  /* 0x0000000111087824 */ /* 0x000fca00078e0215 */
[----:B----4-:R-:W-:Y:S01]  /*8b50*/  LEA.HI.X R17, R16, R11, R8, 0x2, P2 ;  /* 0x0000000b10117211 */ /* 0x010fe200010f1408 */
[----:B------:R-:W-:Y:S06]  /*8b60*/  @P1 BRA `(.L_x_1085) ;  /* 0x0000000000101947 */ /* 0x000fec0003800000 */
[----:B------:R-:W-:Y:S05]  /*8b70*/  @!P0 BRA `(.L_x_1085) ;  /* 0x00000000000c8947 */ /* 0x000fea0003800000 */
[----:B------:R-:W2:Y:S04]  /*8b80*/  LDG.E R8, desc[UR38][R12.64] ;  /* 0x000000260c087981 */ /* 0x000ea8000c1e1900 */
[----:B-----5:R-:W2:Y:S02]  /*8b90*/  LDG.E R19, desc[UR38][R12.64+0x4] ;  /* 0x000004260c137981 */ /* 0x020ea4000c1e1900 */
[----:B--2---:R-:W-:-:S07]  /*8ba0*/  IMAD.IADD R19, R19, 0x1, -R8 ;  /* 0x0000000113137824 */ /* 0x004fce00078e0a08 */
.L_x_1085:
[----:B------:R-:W2:Y:S01]  /*8bb0*/  LDL R8, [R1+0x78] ;  /* 0x0000780001087983 */ /* 0x000ea20000100800 */
[----:B------:R-:W0:Y:S03]  /*8bc0*/  S2R R10, SR_TID.X ;  /* 0x00000000000a7919 */ /* 0x000e260000002100 */
[----:B------:R-:W-:Y:S04]  /*8bd0*/  SHFL.IDX PT, R11, R17, RZ, 0x1c1f ;  /* 0x001c1fff110b7589 */ /* 0x000fe800000e0000 */
[----:B------:R-:W-:Y:S04]  /*8be0*/  SHFL.IDX PT, R12, R15, 0x1, 0x1c1f ;  /* 0x003c1f000f0c7f89 */ /* 0x000fe800000e0000 */
[----:B------:R-:W-:Y:S01]  /*8bf0*/  SHFL.IDX PT, R13, R17, 0x1, 0x1c1f ;  /* 0x003c1f00110d7f89 */ /* 0x000fe200000e0000 */
[----:B0-----:R-:W-:-:S05]  /*8c00*/  VIADD R14, R10, 0xffffff80 ;  /* 0xffffff800a0e7836 */ /* 0x001fca0000000000 */
[----:B------:R-:W-:-:S04]  /*8c10*/  SHF.R.S32.HI R16, RZ, 0x1f, R14 ;  /* 0x0000001fff107819 */ /* 0x000fc8000001140e */
[----:B------:R-:W-:-:S04]  /*8c20*/  LEA.HI R16, R16, R14, RZ, 0x7 ;  /* 0x0000000e10107211 */ /* 0x000fc800078f38ff */
[----:B------:R-:W-:Y:S01]  /*8c30*/  LOP3.LUT R16, R16, 0xffffff80, RZ, 0xc0, !PT ;  /* 0xffffff8010107812 */ /* 0x000fe200078ec0ff */
[----:B------:R-:W0:Y:S04]  /*8c40*/  SHFL.IDX PT, R10, R15, RZ, 0x1c1f ;  /* 0x001c1fff0f0a7589 */ /* 0x000e2800000e0000 */
[----:B------:R-:W-:-:S05]  /*8c50*/  IMAD.IADD R16, R14, 0x1, -R16 ;  /* 0x000000010e107824 */ /* 0x000fca00078e0a10 */
[----:B------:R-:W-:Y:S01]  /*8c60*/  LOP3.LUT P0, RZ, R16, 0x3, RZ, 0xc0, !PT ;  /* 0x0000000310ff7812 */ /* 0x000fe2000780c0ff */
[----:B--2---:R-:W-:Y:S02]  /*8c70*/  IMAD R14, R204, 0x80, R8 ;  /* 0x00000080cc0e7824 */ /* 0x004fe400078e0208 */
[----:B-----5:R-:W-:Y:S02]  /*8c80*/  IMAD R8, R19, R20, RZ ;  /* 0x0000001413087224 */ /* 0x020fe400078e02ff */
[----:B------:R-:W-:-:S03]  /*8c90*/  VIADD R16, R14, 0x8 ;  /* 0x000000080e107836 */ /* 0x000fc60000000000 */
[-C--:B------:R-:W-:Y:S02]  /*8ca0*/  ISETP.GE.OR P1, PT, R14, R8.reuse, P0 ;  /* 0x000000080e00720c */ /* 0x080fe40000726670 */
[----:B------:R-:W-:-:S11]  /*8cb0*/  ISETP.GE.OR P0, PT, R16, R8, P0 ;  /* 0x000000081000720c */ /* 0x000fd60000706670 */
[----:B0-----:R0:W-:Y:S04]  /*8cc0*/  @!P1 ST.E desc[UR38][R10.64], R2 ;  /* 0x000000020a009985 */ /* 0x0011e8000c101926 */
[----:B------:R0:W-:Y:S01]  /*8cd0*/  @!P0 ST.E desc[UR38][R12.64], R3 ;  /* 0x000000030c008985 */ /* 0x0001e2000c101926 */
[----:B------:R-:W-:Y:S05]  /*8ce0*/  @P3 BRA `(.L_x_1086) ;  /* 0x0000000c00f83947 */ /* 0x000fea0003800000 */
[----:B------:R-:W1:Y:S01]  /*8cf0*/  S2R R21, SR_TID.X ;  /* 0x0000000000157919 */ /* 0x000e620000002100 */
[----:B------:R-:W2:Y:S01]  /*8d00*/  @P4 LDC R81, c[0x0][0xcec] ;  /* 0x00033b00ff514b82 */ /* 0x000ea20000000800 */
[----:B------:R-:W-:-:S07]  /*8d10*/  ULDC.64 UR4, c[0x0][0xba0] ;  /* 0x0002e80000047ab9 */ /* 0x000fce0000000a00 */
[----:B------:R-:W3:Y:S01]  /*8d20*/  @P4 LDC R83, c[0x0][0xcf0] ;  /* 0x00033c00ff534b82 */ /* 0x000ee20000000800 */
[----:B-1----:R-:W-:-:S05]  /*8d30*/  VIADD R21, R21, 0xffffff80 ;  /* 0xffffff8015157836 */ /* 0x002fca0000000000 */
[----:B0-----:R-:W-:-:S04]  /*8d40*/  SHF.R.S32.HI R2, RZ, 0x1f, R21 ;  /* 0x0000001fff027819 */ /* 0x001fc80000011415 */
[----:B------:R-:W-:-:S04]  /*8d50*/  LEA.HI R2, R2, R21, RZ, 0x3 ;  /* 0x0000001502027211 */ /* 0x000fc800078f18ff */
[----:B------:R-:W-:-:S05]  /*8d60*/  LOP3.LUT R3, R2, 0xfffffff8, RZ, 0xc0, !PT ;  /* 0xfffffff802037812 */ /* 0x000fca00078ec0ff */
[----:B------:R-:W-:Y:S01]  /*8d70*/  IMAD.IADD R22, R21, 0x1, -R3 ;  /* 0x0000000115167824 */ /* 0x000fe200078e0a03 */
[----:B------:R-:W-:-:S03]  /*8d80*/  SHF.R.S32.HI R3, RZ, 0x3, R2 ;  /* 0x00000003ff037819 */ /* 0x000fc60000011402 */
[----:B------:R-:W-:-:S04]  /*8d90*/  IMAD.SHL.U32 R2, R22, 0x8, RZ ;  /* 0x0000000816027824 */ /* 0x000fc800078e00ff */
[----:B------:R-:W-:-:S04]  /*8da0*/  IMAD R11, R3, 0x40, R2 ;  /* 0x00000040030b7824 */ /* 0x000fc800078e0202 */
[----:B------:R-:W-:-:S03]  /*8db0*/  IMAD.WIDE R156, R11, 0x2, R156 ;  /* 0x000000020b9c7825 */ /* 0x000fc600078e029c */
[C---:B------:R-:W-:Y:S02]  /*8dc0*/  IADD3 R29, P1, R156.reuse, 0x3000, RZ ;  /* 0x000030009c1d7810 */ /* 0x040fe40007f3e0ff */
[C---:B------:R-:W-:Y:S02]  /*8dd0*/  IADD3 R17, P3, R156.reuse, 0x1000, RZ ;  /* 0x000010009c117810 */ /* 0x040fe40007f7e0ff */
[----:B------:R-:W-:Y:S02]  /*8de0*/  LOP3.LUT R28, R29, 0x380, RZ, 0xc0, !PT ;  /* 0x000003801d1c7812 */ /* 0x000fe400078ec0ff */
[----:B------:R-:W-:Y:S02]  /*8df0*/  IADD3 R25, P2, R156, 0x2000, RZ ;  /* 0x000020009c197810 */ /* 0x000fe40007f5e0ff */
[----:B------:R-:W-:Y:S01]  /*8e00*/  SHF.R.U64 R28, R28, 0x3, RZ ;  /* 0x000000031c1c7819 */ /* 0x000fe200000012ff */
[----:B------:R-:W-:Y:S01]  /*8e10*/  IMAD R9, R9, UR4, RZ ;  /* 0x0000000409097c24 */ /* 0x000fe2000f8e02ff */
[----:B------:R-:W-:-:S02]  /*8e20*/  LOP3.LUT R16, R17, 0x380, RZ, 0xc0, !PT ;  /* 0x0000038011107812 */ /* 0x000fc400078ec0ff */
[----:B------:R-:W-:Y:S01]  /*8e30*/  LOP3.LUT R28, R28, R29, RZ, 0x3c, !PT ;  /* 0x0000001d1c1c7212 */ /* 0x000fe200078e3cff */
[----:B------:R-:W-:Y:S01]  /*8e40*/  IMAD.X R29, RZ, RZ, R157, P1 ;  /* 0x000000ffff1d7224 */ /* 0x000fe200008e069d */
[----:B------:R-:W-:Y:S02]  /*8e50*/  IADD3 R53, P1, R156, 0x9000, RZ ;  /* 0x000090009c357810 */ /* 0x000fe40007f3e0ff */
[----:B------:R-:W-:Y:S02]  /*8e60*/  LOP3.LUT R24, R25, 0x380, RZ, 0xc0, !PT ;  /* 0x0000038019187812 */ /* 0x000fe400078ec0ff */
[----:B------:R-:W-:Y:S01]  /*8e70*/  LOP3.LUT R52, R53, 0x380, RZ, 0xc0, !PT ;  /* 0x0000038035347812 */ /* 0x000fe200078ec0ff */
[----:B------:R-:W-:Y:S01]  /*8e80*/  IMAD R9, R4, UR5, R9 ;  /* 0x0000000504097c24 */ /* 0x000fe2000f8e0209 */
[----:B------:R-:W-:Y:S01]  /*8e90*/  SHF.R.U64 R16, R16, 0x3, RZ ;  /* 0x0000000310107819 */ /* 0x000fe200000012ff */
[----:B------:R-:W5:Y:S01]  /*8ea0*/  LD.E.128 R28, desc[UR38][R28.64] ;  /* 0x000000261c1c7980 */ /* 0x000f62000c101d00 */
[----:B------:R-:W-:-:S02]  /*8eb0*/  SHF.R.U64 R52, R52, 0x3, RZ ;  /* 0x0000000334347819 */ /* 0x000fc400000012ff */
[----:B------:R-:W-:Y:S02]  /*8ec0*/  SHF.R.U64 R24, R24, 0x3, RZ ;  /* 0x0000000318187819 */ /* 0x000fe400000012ff */
[----:B------:R-:W-:Y:S01]  /*8ed0*/  LOP3.LUT R52, R52, R53, RZ, 0x3c, !PT ;  /* 0x0000003534347212 */ /* 0x000fe200078e3cff */
[--C-:B------:R-:W-:Y:S01]  /*8ee0*/  IMAD.X R53, RZ, RZ, R157.reuse, P1 ;  /* 0x000000ffff357224 */ /* 0x100fe200008e069d */
[----:B------:R-:W-:Y:S02]  /*8ef0*/  IADD3 R11, P1, R156, 0xf000, RZ ;  /* 0x0000f0009c0b7810 */ /* 0x000fe40007f3e0ff */
[----:B------:R-:W-:Y:S01]  /*8f00*/  LOP3.LUT R16, R16, R17, RZ, 0x3c, !PT ;  /* 0x0000001110107212 */ /* 0x000fe200078e3cff */
[--C-:B------:R-:W-:Y:S01]  /*8f10*/  IMAD.X R17, RZ, RZ, R157.reuse, P3 ;  /* 0x000000ffff117224 */ /* 0x100fe200018e069d */
[----:B------:R-:W-:Y:S01]  /*8f20*/  LOP3.LUT R10, R11, 0x380, RZ, 0xc0, !PT ;  /* 0x000003800b0a7812 */ /* 0x000fe200078ec0ff */
[--C-:B------:R-:W-:Y:S01]  /*8f30*/  IMAD.X R77, RZ, RZ, R157.reuse, P1 ;  /* 0x000000ffff4d7224 */ /* 0x100fe200008e069d */
[----:B------:R-:W-:Y:S01]  /*8f40*/  LOP3.LUT R24, R24, R25, RZ, 0x3c, !PT ;  /* 0x0000001918187212 */ /* 0x000fe200078e3cff */
[----:B------:R-:W-:Y:S01]  /*8f50*/  IMAD.X R25, RZ, RZ, R157, P2 ;  /* 0x000000ffff197224 */ /* 0x000fe200010e069d */
[----:B------:R-:W-:Y:S01]  /*8f60*/  SHF.R.U64 R10, R10, 0x3, RZ ;  /* 0x000000030a0a7819 */ /* 0x000fe200000012ff */
[----:B------:R-:W5:Y:S01]  /*8f70*/  LD.E.128 R16, desc[UR38][R16.64] ;  /* 0x0000002610107980 */ /* 0x000f62000c101d00 */
[----:B------:R-:W-:-:S02]  /*8f80*/  IADD3 R33, P0, R156, 0x4000, RZ ;  /* 0x000040009c217810 */ /* 0x000fc40007f1e0ff */
[----:B------:R-:W-:Y:S01]  /*8f90*/  LOP3.LUT R76, R10, R11, RZ, 0x3c, !PT ;  /* 0x0000000b0a4c7212 */ /* 0x000fe200078e3cff */
[----:B------:R-:W-:Y:S01]  /*8fa0*/  IMAD.WIDE.U32 R10, R4, UR4, RZ ;  /* 0x00000004040a7c25 */ /* 0x000fe2000f8e00ff */
[C---:B------:R-:W-:Y:S01]  /*8fb0*/  IADD3 R37, P6, R156.reuse, 0x5000, RZ ;  /* 0x000050009c257810 */ /* 0x040fe20007fde0ff */
[----:B------:R-:W-:Y:S01]  /*8fc0*/  ULDC.64 UR4, c[0x0][0xbe8] ;  /* 0x0002fa0000047ab9 */ /* 0x000fe20000000a00 */
[C---:B------:R-:W-:Y:S01]  /*8fd0*/  IADD3 R41, P5, R156.reuse, 0x6000, RZ ;  /* 0x000060009c297810 */ /* 0x040fe20007fbe0ff */
[----:B------:R-:W-:Y:S01]  /*8fe0*/  IMAD.IADD R11, R11, 0x1, R9 ;  /* 0x000000010b0b7824 */ /* 0x000fe200078e0209 */
[----:B------:R-:W-:Y:S01]  /*8ff0*/  IADD3 R45, P3, R156, 0x7000, RZ ;  /* 0x000070009c2d7810 */ /* 0x000fe20007f7e0ff */
[----:B------:R-:W-:Y:S01]  /*9000*/  IMAD R9, R22, 0x20, R3 ;  /* 0x0000002016097824 */ /* 0x000fe200078e0203 */
[----:B------:R-:W-:Y:S01]  /*9010*/  IADD3 R49, P2, R156, 0x8000, RZ ;  /* 0x000080009c317810 */ /* 0x000fe20007f5e0ff */
[----:B------:R-:W5:Y:S01]  /*9020*/  LD.E.128 R24, desc[UR38][R24.64] ;  /* 0x0000002618187980 */ /* 0x000f62000c101d00 */
[----:B------:R-:W-:Y:S01]  /*9030*/  LOP3.LUT R32, R33, 0x380, RZ, 0xc0, !PT ;  /* 0x0000038021207812 */ /* 0x000fe200078ec0ff */
[----:B------:R-:W-:Y:S01]  /*9040*/  IMAD R22, R204, 0x80, R9 ;  /* 0x00000080cc167824 */ /* 0x000fe200078e0209 */
[----:B------:R-:W-:Y:S01]  /*9050*/  LOP3.LUT R36, R37, 0x380, RZ, 0xc0, !PT ;  /* 0x0000038025247812 */ /* 0x000fe200078ec0ff */
[----:B------:R-:W5:Y:S01]  /*9060*/  LD.E.128 R52, desc[UR38][R52.64] ;  /* 0x0000002634347980 */ /* 0x000f62000c101d00 */
[----:B------:R-:W-:-:S02]  /*9070*/  LOP3.LUT R40, R41, 0x380, RZ, 0xc0, !PT ;  /* 0x0000038029287812 */ /* 0x000fc400078ec0ff */
[----:B------:R-:W-:Y:S01]  /*9080*/  LOP3.LUT R44, R45, 0x380, RZ, 0xc0, !PT ;  /* 0x000003802d2c7812 */ /* 0x000fe200078ec0ff */
[----:B------:R-:W5:Y:S01]  /*9090*/  LD.E.128 R76, desc[UR38][R76.64] ;  /* 0x000000264c4c7980 */ /* 0x000f62000c101d00 */
[----:B------:R-:W-:Y:S01]  /*90a0*/  LOP3.LUT R48, R49, 0x380, RZ, 0xc0, !PT ;  /* 0x0000038031307812 */ /* 0x000fe200078ec0ff */
[----:B------:R-:W-:Y:S01]  /*90b0*/  IMAD.WIDE.U32 R10, R202, UR4, R10 ;  /* 0x00000004ca0a7c25 */ /* 0x000fe2000f8e000a */
[----:B------:R-:W-:Y:S02]  /*90c0*/  SHF.R.U64 R32, R32, 0x3, RZ ;  /* 0x0000000320207819 */ /* 0x000fe400000012ff */
[----:B------:R-:W-:Y:S01]  /*90d0*/  SHF.R.U64 R36, R36, 0x3, RZ ;  /* 0x0000000324247819 */ /* 0x000fe200000012ff */
[----:B--2---:R-:W-:Y:S01]  /*90e0*/  @P4 IMAD.HI.U32 R4, R22, R81, RZ ;  /* 0x0000005116044227 */ /* 0x004fe200078e00ff */
[----:B------:R-:W-:Y:S02]  /*90f0*/  SHF.R.U64 R40, R40, 0x3, RZ ;  /* 0x0000000328287819 */ /* 0x000fe400000012ff */
[----:B------:R-:W-:-:S02]  /*9100*/  SHF.R.U64 R44, R44, 0x3, RZ ;  /* 0x000000032c2c7819 */ /* 0x000fc400000012ff */
[----:B------:R-:W-:Y:S02]  /*9110*/  SHF.R.U64 R48, R48, 0x3, RZ ;  /* 0x0000000330307819 */ /* 0x000fe400000012ff */
[----:B------:R-:W-:Y:S01]  /*9120*/  SHF.R.S32.HI R21, RZ, 0x1f, R200 ;  /* 0x0000001fff157819 */ /* 0x000fe200000114c8 */
[----:B------:R-:W-:Y:S01]  /*9130*/  IMAD R11, R202, UR5, R11 ;  /* 0x00000005ca0b7c24 */ /* 0x000fe2000f8e020b */
[----:B------:R-:W-:Y:S01]  /*9140*/  ULDC.64 UR4, c[0x0][0xbf0] ;  /* 0x0002fc0000047ab9 */ /* 0x000fe20000000a00 */
[----:B------:R-:W-:Y:S01]  /*9150*/  LOP3.LUT R32, R32, R33, RZ, 0x3c, !PT ;  /* 0x0000002120207212 */ /* 0x000fe200078e3cff */
[----:B------:R-:W-:Y:S01]  /*9160*/  IMAD.MOV.U32 R9, RZ, RZ, R22 ;  /* 0x000000ffff097224 */ /* 0x000fe200078e0016 */
        /* <DEDUP_REMOVED lines=8> */
[----:B---3--:R-:W-:Y:S01]  /*91f0*/  @P4 SHF.R.U32.HI R9, RZ, R83, R4 ;  /* 0x00000053ff094219 */ /* 0x008fe20000011604 */
[----:B------:R-:W-:Y:S01]  /*9200*/  IMAD.X R49, RZ, RZ, R157, P2 ;  /* 0x000000ffff317224 */ /* 0x000fe200010e069d */
[C---:B------:R-:W-:Y:S01]  /*9210*/  IADD3 R57, P0, R156.reuse, 0xa000, RZ ;  /* 0x0000a0009c397810 */ /* 0x040fe20007f1e0ff */
[----:B------:R-:W-:Y:S01]  /*9220*/  IMAD R21, R21, UR4, RZ ;  /* 0x0000000415157c24 */ /* 0x000fe2000f8e02ff */
[----:B------:R-:W-:Y:S01]  /*9230*/  IADD3 R61, P6, R156, 0xb000, RZ ;  /* 0x0000b0009c3d7810 */ /* 0x000fe20007fde0ff */
[----:B------:R-:W-:Y:S01]  /*9240*/  IMAD.WIDE.U32 R10, R200, UR4, R10 ;  /* 0x00000004c80a7c25 */ /* 0x000fe2000f8e000a */
[C---:B------:R-:W-:Y:S01]  /*9250*/  IADD3 R65, P5, R156.reuse, 0xc000, RZ ;  /* 0x0000c0009c417810 */ /* 0x040fe20007fbe0ff */
[----:B------:R-:W5:Y:S01]  /*9260*/  LD.E.128 R32, desc[UR38][R32.64] ;  /* 0x0000002620207980 */ /* 0x000f62000c101d00 */
[----:B------:R-:W-:-:S02]  /*9270*/  IADD3 R69, P3, R156, 0xd000, RZ ;  /* 0x0000d0009c457810 */ /* 0x000fc40007f7e0ff */
[----:B------:R-:W-:Y:S01]  /*9280*/  IADD3 R73, P2, R156, 0xe000, RZ ;  /* 0x0000e0009c497810 */ /* 0x000fe20007f5e0ff */
[----:B------:R-:W-:Y:S01]  /*9290*/  IMAD R21, R200, UR5, R21 ;  /* 0x00000005c8157c24 */ /* 0x000fe2000f8e0215 */
[--C-:B------:R-:W-:Y:S01]  /*92a0*/  SHF.R.S32.HI R4, RZ, 0x1f, R9.reuse ;  /* 0x0000001fff047819 */ /* 0x100fe20000011409 */
[----:B------:R-:W-:Y:S01]  /*92b0*/  IMAD.MOV R81, RZ, RZ, -R9 ;  /* 0x000000ffff517224 */ /* 0x000fe200078e0a09 */
[----:B------:R-:W-:Y:S01]  /*92c0*/  LOP3.LUT R56, R57, 0x380, RZ, 0xc0, !PT ;  /* 0x0000038039387812 */ /* 0x000fe200078ec0ff */
[----:B------:R-:W-:Y:S01]  /*92d0*/  ULDC.64 UR4, c[0x0][0xbe0] ;  /* 0x0002f80000047ab9 */ /* 0x000fe20000000a00 */
[----:B------:R-:W-:Y:S01]  /*92e0*/  LOP3.LUT R60, R61, 0x380, RZ, 0xc0, !PT ;  /* 0x000003803d3c7812 */ /* 0x000fe200078ec0ff */
[----:B------:R-:W5:Y:S01]  /*92f0*/  LD.E.128 R36, desc[UR38][R36.64] ;  /* 0x0000002624247980 */ /* 0x000f62000c101d00 */
[----:B------:R-:W-:Y:S02]  /*9300*/  LOP3.LUT R64, R65, 0x380, RZ, 0xc0, !PT ;  /* 0x0000038041407812 */ /* 0x000fe400078ec0ff */
[----:B------:R-:W-:Y:S01]  /*9310*/  LOP3.LUT R68, R69, 0x380, RZ, 0xc0, !PT ;  /* 0x0000038045447812 */ /* 0x000fe200078ec0ff */
[----:B------:R-:W5:Y:S01]  /*9320*/  LD.E.128 R40, desc[UR38][R40.64] ;  /* 0x0000002628287980 */ /* 0x000f62000c101d00 */
[----:B------:R-:W-:Y:S01]  /*9330*/  LOP3.LUT R72, R73, 0x380, RZ, 0xc0, !PT ;  /* 0x0000038049487812 */ /* 0x000fe200078ec0ff */
[----:B------:R-:W-:Y:S01]  /*9340*/  IMAD.IADD R11, R11, 0x1, R21 ;  /* 0x000000010b0b7824 */ /* 0x000fe200078e0215 */
[----:B------:R-:W-:Y:S01]  /*9350*/  LOP3.LUT R13, R156, 0x380, RZ, 0xc0, !PT ;  /* 0x000003809c0d7812 */ /* 0x000fe200078ec0ff */
[----:B------:R-:W-:Y:S01]  /*9360*/  IMAD R4, R4, UR4, RZ ;  /* 0x0000000404047c24 */ /* 0x000fe2000f8e02ff */
[----:B------:R-:W-:Y:S01]  /*9370*/  SHF.R.U64 R56, R56, 0x3, RZ ;  /* 0x0000000338387819 */ /* 0x000fe200000012ff */
[----:B------:R-:W-:Y:S01]  /*9380*/  IMAD R21, R20, R81, R22 ;  /* 0x0000005114157224 */ /* 0x000fe200078e0216 */
[----:B------:R-:W-:Y:S01]  /*9390*/  SHF.R.U64 R60, R60, 0x3, RZ ;  /* 0x000000033c3c7819 */ /* 0x000fe200000012ff */
[----:B------:R-:W5:Y:S01]  /*93a0*/  LD.E.128 R44, desc[UR38][R44.64] ;  /* 0x000000262c2c7980 */ /* 0x000f62000c101d00 */
[----:B------:R-:W-:-:S02]  /*93b0*/  SHF.R.U64 R64, R64, 0x3, RZ ;  /* 0x0000000340407819 */ /* 0x000fc400000012ff */
[----:B------:R-:W-:Y:S01]  /*93c0*/  SHF.R.U64 R68, R68, 0x3, RZ ;  /* 0x0000000344447819 */ /* 0x000fe200000012ff */
[----:B------:R-:W5:Y:S01]  /*93d0*/  LD.E.128 R48, desc[UR38][R48.64] ;  /* 0x0000002630307980 */ /* 0x000f62000c101d00 */
[----:B------:R-:W-:Y:S02]  /*93e0*/  SHF.R.U64 R72, R72, 0x3, RZ ;  /* 0x0000000348487819 */ /* 0x000fe400000012ff */
[----:B------:R-:W-:Y:S01]  /*93f0*/  SHF.R.U64 R13, R13, 0x3, RZ ;  /* 0x000000030d0d7819 */ /* 0x000fe200000012ff */
[C---:B------:R-:W-:Y:S01]  /*9400*/  IMAD R81, R9.reuse, UR5, R4 ;  /* 0x0000000509517c24 */ /* 0x040fe2000f8e0204 */
        /* <DEDUP_REMOVED lines=11> */
[----:B------:R-:W-:Y:S01]  /*94c0*/  IMAD.WIDE.U32 R10, R9, UR4, R10 ;  /* 0x00000004090a7c25 */ /* 0x000fe2000f8e000a */
[----:B------:R-:W-:Y:S01]  /*94d0*/  LOP3.LUT R156, R13, R156, RZ, 0x3c, !PT ;  /* 0x0000009c0d9c7212 */ /* 0x000fe200078e3cff */
[----:B------:R-:W-:Y:S01]  /*94e0*/  ULDC.64 UR4, c[0x0][0xbd8] ;  /* 0x0002f60000047ab9 */ /* 0x000fe20000000a00 */
[----:B------:R-:W5:Y:S01]  /*94f0*/  LD.E.128 R56, desc[UR38][R56.64] ;  /* 0x0000002638387980 */ /* 0x000f62000c101d00 */
[----:B------:R-:W-:-:S02]  /*9500*/  IMAD.IADD R11, R11, 0x1, R81 ;  /* 0x000000010b0b7824 */ /* 0x000fc400078e0251 */
[----:B------:R-:W-:Y:S01]  /*9510*/  IMAD R4, R4, UR4, RZ ;  /* 0x0000000404047c24 */ /* 0x000fe2000f8e02ff */
[----:B------:R0:W5:Y:S01]  /*9520*/  LD.E.128 R12, desc[UR38][R156.64] ;  /* 0x000000269c0c7980 */ /* 0x000162000c101d00 */
[----:B------:R-:W-:-:S03]  /*9530*/  IMAD R85, R204, 0x80, R3 ;  /* 0x00000080cc557824 */ /* 0x000fc600078e0203 */
[----:B------:R-:W5:Y:S01]  /*9540*/  LD.E.128 R60, desc[UR38][R60.64] ;  /* 0x000000263c3c7980 */ /* 0x000f62000c101d00 */
[----:B------:R-:W-:-:S03]  /*9550*/  IMAD R81, R21, UR5, R4 ;  /* 0x0000000515517c24 */ /* 0x000fc6000f8e0204 */
[----:B------:R-:W5:Y:S01]  /*9560*/  LD.E.128 R64, desc[UR38][R64.64] ;  /* 0x0000002640407980 */ /* 0x000f62000c101d00 */
[----:B------:R-:W-:Y:S01]  /*9570*/  IMAD.WIDE.U32 R10, R21, UR4, R10 ;  /* 0x00000004150a7c25 */ /* 0x000fe2000f8e000a */
[----:B------:R-:W-:Y:S02]  /*9580*/  ULDC.64 UR4, c[0x0][0xb80] ;  /* 0x0002e00000047ab9 */ /* 0x000fe40000000a00 */
[----:B------:R-:W5:Y:S04]  /*9590*/  LD.E.128 R68, desc[UR38][R68.64] ;  /* 0x0000002644447980 */ /* 0x000f68000c101d00 */
[----:B------:R-:W5:Y:S01]  /*95a0*/  LD.E.128 R72, desc[UR38][R72.64] ;  /* 0x0000002648487980 */ /* 0x000f62000c101d00 */
[----:B------:R-:W-:Y:S01]  /*95b0*/  @!PT LDS RZ, [RZ] ;  /* 0x00000000fffff984 */ /* 0x000fe20000000800 */
[----:B------:R-:W-:Y:S01]  /*95c0*/  @!PT LDS RZ, [RZ] ;  /* 0x00000000fffff984 */ /* 0x000fe20000000800 */
[----:B------:R-:W-:Y:S01]  /*95d0*/  @!PT LDS RZ, [RZ] ;  /* 0x00000000fffff984 */ /* 0x000fe20000000800 */
[----:B------:R-:W-:Y:S01]  /*95e0*/  @!PT LDS RZ, [RZ] ;  /* 0x00000000fffff984 */ /* 0x000fe20000000800 */
[----:B------:R1:W-:Y:S06]  /*95f0*/  MEMBAR.ALL.CTA ;  /* 0x0000000000007992 */ /* 0x0003ec0000008000 */
[----:B-1----:R-:W1:Y:S01]  /*9600*/  FENCE.VIEW.ASYNC.S ;  /* 0x00000000000073c6 */ /* 0x002e620000000000 */
[----:B------:R-:W-:Y:S01]  /*9610*/  VIADD R9, R85, 0x40 ;  /* 0x0000004055097836 */ /* 0x000fe20000000000 */
[----:B------:R-:W-:Y:S01]  /*9620*/  LEA R4, P2, R10, UR4, 0x1 ;  /* 0x000000040a047c11 */ /* 0x000fe2000f8408ff */
[----:B------:R-:W-:-:S03]  /*9630*/  IMAD.IADD R11, R11, 0x1, R81 ;  /* 0x000000010b0b7824 */ /* 0x000fc600078e0251 */
[-C--:B------:R-:W-:Y:S02]  /*9640*/  ISETP.GE.AND P0, PT, R9, R8.reuse, PT ;  /* 0x000000080900720c */ /* 0x080fe40003f06270 */
[----:B------:R-:W-:Y:S02]  /*9650*/  LEA.HI.X R9, R10, UR5, R11, 0x1, P2 ;  /* 0x000000050a097c11 */ /* 0x000fe400090f0c0b */
[C---:B------:R-:W-:Y:S01]  /*9660*/  ISETP.GE.AND P2, PT, R85.reuse, R8, PT ;  /* 0x000000085500720c */ /* 0x040fe20003f46270 */
[----:B------:R-:W-:Y:S02]  /*9670*/  VIADD R0, R0, 0x32420 ;  /* 0x0003242000007836 */ /* 0x000fe40000000000 */
[----:B------:R-:W-:-:S03]  /*9680*/  VIADD R3, R85, 0x20 ;  /* 0x0000002055037836 */ /* 0x000fc60000000000 */
[----:B------:R-:W-:Y:S01]  /*9690*/  PRMT R0, RZ, 0x654, R0 ;  /* 0x00000654ff007816 */ /* 0x000fe20000000000 */
[C---:B------:R-:W-:Y:S01]  /*96a0*/  VIADD R22, R2.reuse, 0x40 ;  /* 0x0000004002167836 */ /* 0x040fe20000000000 */
[----:B------:R-:W-:Y:S01]  /*96b0*/  ISETP.GE.AND P1, PT, R3, R8, PT ;  /* 0x000000080300720c */ /* 0x000fe20003f26270 */
[C---:B------:R-:W-:Y:S02]  /*96c0*/  VIADD R86, R2.reuse, 0x80 ;  /* 0x0000008002567836 */ /* 0x040fe40000000000 */
[----:B------:R-:W-:Y:S01]  /*96d0*/  VIADD R88, R2, 0xc0 ;  /* 0x000000c002587836 */ /* 0x000fe20000000000 */
[----:B-1----:R0:W1:Y:S01]  /*96e0*/  SHFL.IDX PT, R83, R4, RZ, 0x181f ;  /* 0x00181fff04537589 */ /* 0x00206200000e0000 */
[----:B------:R-:W-:Y:S01]  /*96f0*/  BSSY B1, `(.L_x_1087) ;  /* 0x0000019000017945 */ /* 0x000fe20003800000 */
[----:B------:R2:W-:Y:S02]  /*9700*/  SYNCS.ARRIVE.TRANS64.RED.A1T0 RZ, [R0+URZ], RZ ;  /* 0x000000ff00ff79a7 */ /* 0x0005e4000810043f */
[----:B------:R0:W3:Y:S01]  /*9710*/  SHFL.IDX PT, R3, R9, RZ, 0x181f ;  /* 0x00181fff09037589 */ /* 0x0000e200000e0000 */
[----:B------:R-:W-:-:S02]  /*9720*/  SHF.R.S32.HI R84, RZ, 0x1f, R22 ;  /* 0x0000001fff547819 */ /* 0x000fc40000011416 */
[----:B------:R-:W-:Y:S02]  /*9730*/  SHF.R.S32.HI R87, RZ, 0x1f, R86 ;  /* 0x0000001fff577819 */ /* 0x000fe40000011456 */
[----:B------:R-:W-:Y:S02]  /*9740*/  SHF.R.S32.HI R89, RZ, 0x1f, R88 ;  /* 0x0000001fff597819 */ /* 0x000fe40000011458 */
[----:B--2---:R-:W-:Y:S01]  /*9750*/  SHF.R.S32.HI R0, RZ, 0x1f, R2 ;  /* 0x0000001fff007819 */ /* 0x004fe20000011402 */
[----:B0-----:R-:W-:Y:S06]  /*9760*/  @P2 BRA `(.L_x_1088) ;  /* 0x0000000000442947 */ /* 0x001fec0003800000 */
[----:B------:R-:W-:Y:S02]  /*9770*/  ULDC UR4, c[0x0][0xbc8] ;  /* 0x0002f20000047ab9 */ /* 0x000fe40000000800 */
[----:B------:R-:W-:Y:S02]  /*9780*/  ISETP.GE.AND P5, PT, R2, UR4, PT ;  /* 0x0000000402007c0c */ /* 0x000fe4000bfa6270 */
[----:B------:R-:W-:Y:S02]  /*9790*/  ISETP.GE.AND P4, PT, R22, UR4, PT ;  /* 0x0000000416007c0c */ /* 0x000fe4000bf86270 */
[----:B------:R-:W-:Y:S02]  /*97a0*/  ISETP.GE.AND P3, PT, R86, UR4, PT ;  /* 0x0000000456007c0c */ /* 0x000fe4000bf66270 */
[----:B------:R-:W-:-:S07]  /*97b0*/  ISETP.GE.AND P2, PT, R88, UR4, PT ;  /* 0x0000000458007c0c */ /* 0x000fce000bf46270 */
[----:B-1----:R-:W-:-:S04]  /*97c0*/  @!P5 LEA R10, P6, R2, R83, 0x1 ;  /* 0x00000053020ad211 */ /* 0x002fc800078c08ff */
[----:B---3--:R-:W-:Y:S02]  /*97d0*/  @!P5 LEA.HI.X R11, R2, R3, R0, 0x1, P6 ;  /* 0x00000003020bd211 */ /* 0x008fe400030f0c00 */
        /* <DEDUP_REMOVED lines=10> */
.L_x_1088:
[----:B------:R-:W-:Y:S05]  /*9880*/  BSYNC B1 ;  /* 0x0000000000017941 */ /* 0x000fea0003800000 */
.L_x_1087:
[----:B---3--:R2:W3:Y:S01]  /*9890*/  SHFL.IDX PT, R3, R9, 0x1, 0x181f ;  /* 0x00381f0009037f89 */ /* 0x0084e200000e0000 */
[----:B------:R-:W-:Y:S03]  /*98a0*/  BSSY B1, `(.L_x_1089) ;  /* 0x0000014000017945 */ /* 0x000fe60003800000 */
[----:B0-----:R2:W0:Y:S01]  /*98b0*/  SHFL.IDX PT, R21, R4, 0x1, 0x181f ;  /* 0x00381f0004157f89 */ /* 0x00142200000e0000 */
[----:B------:R-:W-:Y:S05]  /*98c0*/  @P1 BRA `(.L_x_1090) ;  /* 0x0000000000441947 */ /* 0x000fea0003800000 */
[----:B------:R-:W-:Y:S02]  /*98d0*/  ULDC UR4, c[0x0][0xbc8] ;  /* 0x0002f20000047ab9 */ /* 0x000fe40000000800 */
[----:B------:R-:W-:Y:S02]  /*98e0*/  ISETP.GE.AND P4, PT, R2, UR4, PT ;  /* 0x0000000402007c0c */ /* 0x000fe4000bf86270 */
[----:B------:R-:W-:Y:S02]  /*98f0*/  ISETP.GE.AND P3, PT, R22, UR4, PT ;  /* 0x0000000416007c0c */ /* 0x000fe4000bf66270 */
[----:B------:R-:W-:Y:S02]  /*9900*/  ISETP.GE.AND P2, PT, R86, UR4, PT ;  /* 0x0000000456007c0c */ /* 0x000fe4000bf46270 */
[----:B------:R-:W-:-:S07]  /*9910*/  ISETP.GE.AND P1, PT, R88, UR4, PT ;  /* 0x0000000458007c0c */ /* 0x000fce000bf26270 */
[-C--:B0-----:R-:W-:Y:S02]  /*9920*/  @!P4 LEA R10, P6, R2, R21.reuse, 0x1 ;  /* 0x00000015020ac211 */ /* 0x081fe400078c08ff */
[----:B-----5:R-:W-:Y:S02]  /*9930*/  @!P3 LEA R12, P5, R22, R21, 0x1 ;  /* 0x00000015160cb211 */ /* 0x020fe400078a08ff */
        /* <DEDUP_REMOVED lines=10> */
.L_x_1090:
[----:B------:R-:W-:Y:S05]  /*99e0*/  BSYNC B1 ;  /* 0x0000000000017941 */ /* 0x000fea0003800000 */
.L_x_1089:
[----:B---3--:R3:W0:Y:S01]  /*99f0*/  SHFL.IDX PT, R3, R9, 0x2, 0x181f ;  /* 0x00581f0009037f89 */ /* 0x00862200000e0000 */
[----:B------:R-:W-:Y:S03]  /*9a00*/  BSSY B1, `(.L_x_1091) ;  /* 0x0000014000017945 */ /* 0x000fe60003800000 */
[----:B----45:R3:W4:Y:S01]  /*9a10*/  SHFL.IDX PT, R17, R4, 0x2, 0x181f ;  /* 0x00581f0004117f89 */ /* 0x03072200000e0000 */
        /* <DEDUP_REMOVED lines=18> */
.L_x_1092:
[----:B------:R-:W-:Y:S05]  /*9b40*/  BSYNC B1 ;  /* 0x0000000000017941 */ /* 0x000fea0003800000 */
.L_x_1091:
[----:B0-----:R-:W-:Y:S01]  /*9b50*/  VIADD R3, R85, 0x60 ;  /* 0x0000006055037836 */ /* 0x001fe20000000000 */
[----:B------:R0:W0:Y:S04]  /*9b60*/  SHFL.IDX PT, R15, R9, 0x3, 0x181f ;  /* 0x00781f00090f7f89 */ /* 0x00002800000e0000 */
[----:B------:R-:W-:Y:S01]  /*9b70*/  ISETP.GE.AND P0, PT, R3, R8, PT ;  /* 0x000000080300720c */ /* 0x000fe20003f06270 */
[----:B----4-:R4:W0:-:S12]  /*9b80*/  SHFL.IDX PT, R17, R4, 0x3, 0x181f ;  /* 0x00781f0004117f89 */ /* 0x01081800000e0000 */
[----:B----4-:R-:W-:Y:S05]  /*9b90*/  @P0 BRA `(.L_x_1093) ;  /* 0x00000024007c0947 */ /* 0x010fea0003800000 */
[----:B------:R-:W-:Y:S02]  /*9ba0*/  ULDC UR4, c[0x0][0xbc8] ;  /* 0x0002f20000047ab9 */ /* 0x000fe40000000800 */
[----:B------:R-:W-:Y:S02]  /*9bb0*/  ISETP.GE.AND P3, PT, R2, UR4, PT ;  /* 0x0000000402007c0c */ /* 0x000fe4000bf66270 */
[----:B------:R-:W-:Y:S02]  /*9bc0*/  ISETP.GE.AND P4, PT, R22, UR4, PT ;  /* 0x0000000416007c0c */ /* 0x000fe4000bf86270 */
[----:B------:R-:W-:-:S09]  /*9bd0*/  ISETP.GE.AND P5, PT, R86, UR4, PT ;  /* 0x0000000456007c0c */ /* 0x000fd2000bfa6270 */
[-C--:B0-----:R-:W-:Y:S02]  /*9be0*/  @!P3 LEA R8, P0, R2, R17.reuse, 0x1 ;  /* 0x000000110208b211 */ /* 0x081fe400078008ff */
[-C--:B------:R-:W-:Y:S02]  /*9bf0*/  @!P4 LEA R10, P1, R22, R17.reuse, 0x1 ;  /* 0x00000011160ac211 */ /* 0x080fe400078208ff */
[----:B------:R-:W-:Y:S02]  /*9c00*/  @!P5 LEA R12, P2, R86, R17, 0x1 ;  /* 0x00000011560cd211 */ /* 0x000fe400078408ff */
[-C--:B--23--:R-:W-:Y:S02]  /*9c10*/  @!P3 LEA.HI.X R9, R2, R15.reuse, R0, 0x1, P0 ;  /* 0x0000000f0209b211 */ /* 0x08cfe400000f0c00 */
        /* <DEDUP_REMOVED lines=11> */
.L_x_1086:
[----:B------:R-:W-:Y:S01]  /*9cd0*/  ULDC.64 UR4, c[0x0][0xc08] ;  /* 0x0003020000047ab9 */ /* 0x000fe20000000a00 */
[----:B0-----:R-:W0:Y:S01]  /*9ce0*/  @P4 LDC R13, c[0x0][0xcec] ;  /* 0x00033b00ff0d4b82 */ /* 0x001e220000000800 */
[----:B------:R-:W-:Y:S01]  /*9cf0*/  IMAD R9, R9, UR4, RZ ;  /* 0x0000000409097c24 */ /* 0x000fe2000f8e02ff */
[----:B------:R-:W-:Y:S01]  /*9d00*/  ULDC.64 UR6, c[0x0][0xc30] ;  /* 0x00030c0000067ab9 */ /* 0x000fe20000000a00 */
[----:B------:R-:W-:Y:S01]  /*9d10*/  IMAD.WIDE.U32 R2, R4, UR4, RZ ;  /* 0x0000000404027c25 */ /* 0x000fe2000f8e00ff */
[----:B------:R-:W-:Y:S01]  /*9d20*/  ISETP.GE.AND P0, PT, R14, R8, PT ;  /* 0x000000080e00720c */ /* 0x000fe20003f06270 */
[----:B------:R-:W-:Y:S01]  /*9d30*/  BSSY B1, `(.L_x_1094) ;  /* 0x00000d1000017945 */ /* 0x000fe20003800000 */
[----:B------:R-:W-:Y:S01]  /*9d40*/  SHF.R.S32.HI R22, RZ, 0x1f, R206 ;  /* 0x0000001fff167819 */ /* 0x000fe200000114ce */
[----:B------:R-:W-:Y:S01]  /*9d50*/  IMAD R9, R4, UR5, R9 ;  /* 0x0000000504097c24 */ /* 0x000fe2000f8e0209 */
[----:B------:R-:W-:Y:S01]  /*9d60*/  ULDC.64 UR4, c[0x0][0xc38] ;  /* 0x00030e0000047ab9 */ /* 0x000fe20000000a00 */
[----:B------:R-:W1:Y:S01]  /*9d70*/  @P4 LDC R4, c[0x0][0xcf0] ;  /* 0x00033c00ff044b82 */ /* 0x000e620000000800 */
[----:B------:R-:W-:Y:S01]  /*9d80*/  VIADD R176, R201, 0x18 ;  /* 0x00000018c9b07836 */ /* 0x000fe20000000000 */
[----:B------:R-:W-:Y:S01]  /*9d90*/  SHF.R.S32.HI R152, RZ, 0x1f, R207 ;  /* 0x0000001fff987819 */ /* 0x000fe200000114cf */
[----:B------:R-:W-:Y:S01]  /*9da0*/  IMAD.IADD R3, R3, 0x1, R9 ;  /* 0x0000000103037824 */ /* 0x000fe200078e0209 */
[----:B------:R-:W-:Y:S01]  /*9db0*/  SHF.R.S32.HI R9, RZ, 0x1f, R200 ;  /* 0x0000001fff097819 */ /* 0x000fe200000114c8 */
[----:B------:R-:W-:Y:S01]  /*9dc0*/  VIADD R178, R201, 0x10 ;  /* 0x00000010c9b27836 */ /* 0x000fe20000000000 */
[----:B------:R-:W-:Y:S01]  /*9dd0*/  SHF.R.S32.HI R153, RZ, 0x1f, R208 ;  /* 0x0000001fff997819 */ /* 0x000fe200000114d0 */
[----:B------:R-:W-:Y:S01]  /*9de0*/  IMAD.WIDE.U32 R2, R202, UR4, R2 ;  /* 0x00000004ca027c25 */ /* 0x000fe2000f8e0002 */
[----:B------:R-:W-:-:S02]  /*9df0*/  SHF.R.S32.HI R154, RZ, 0x1f, R209 ;  /* 0x0000001fff9a7819 */ /* 0x000fc400000114d1 */
[----:B------:R-:W-:Y:S01]  /*9e00*/  SHF.R.S32.HI R155, RZ, 0x1f, R210 ;  /* 0x0000001fff9b7819 */ /* 0x000fe200000114d2 */
[----:B------:R-:W-:Y:S01]  /*9e10*/  IMAD R3, R202, UR5, R3 ;  /* 0x00000005ca037c24 */ /* 0x000fe2000f8e0203 */
[----:B------:R-:W-:Y:S01]  /*9e20*/  ULDC.64 UR4, c[0x0][0xc40] ;  /* 0x0003100000047ab9 */ /* 0x000fe20000000a00 */
[----:B------:R-:W-:Y:S01]  /*9e30*/  VIADD R180, R201, 0x8 ;  /* 0x00000008c9b47836 */ /* 0x000fe20000000000 */
[----:B------:R-:W-:Y:S01]  /*9e40*/  SHF.R.S32.HI R156, RZ, 0x1f, R211 ;  /* 0x0000001fff9c7819 */ /* 0x000fe200000114d3 */
[----:B------:R-:W-:Y:S01]  /*9e50*/  IMAD R9, R9, UR4, RZ ;  /* 0x0000000409097c24 */ /* 0x000fe2000f8e02ff */
[----:B------:R-:W-:Y:S01]  /*9e60*/  SHF.R.S32.HI R157, RZ, 0x1f, R212 ;  /* 0x0000001fff9d7819 */ /* 0x000fe200000114d4 */
[----:B0-----:R-:W-:Y:S01]  /*9e70*/  @P4 IMAD.HI.U32 R13, R18, R13, RZ ;  /* 0x0000000d120d4227 */ /* 0x001fe200078e00ff */
[----:B------:R-:W-:Y:S02]  /*9e80*/  SHF.R.S32.HI R158, RZ, 0x1f, R213 ;  /* 0x0000001fff9e7819 */ /* 0x000fe400000114d5 */
[----:B------:R-:W-:Y:S01]  /*9e90*/  SHF.R.S32.HI R159, RZ, 0x1f, R221 ;  /* 0x0000001fff9f7819 */ /* 0x000fe200000114dd */
[C---:B------:R-:W-:Y:S01]  /*9ea0*/  IMAD R11, R200.reuse, UR5, R9 ;  /* 0x00000005c80b7c24 */ /* 0x040fe2000f8e0209 */
[----:B------:R-:W-:Y:S01]  /*9eb0*/  SHF.R.S32.HI R161, RZ, 0x1f, R223 ;  /* 0x0000001fffa17819 */ /* 0x000fe200000114df */
[----:B------:R-:W-:Y:S01]  /*9ec0*/  IMAD.WIDE.U32 R2, R200, UR4, R2 ;  /* 0x00000004c8027c25 */ /* 0x000fe2000f8e0002 */
[----:B------:R-:W-:Y:S01]  /*9ed0*/  ULDC.64 UR4, c[0x0][0xc48] ;  /* 0x0003120000047ab9 */ /* 0x000fe20000000a00 */
[----:B------:R-:W-:-:S02]  /*9ee0*/  SHF.R.S32.HI R162, RZ, 0x1f, R224 ;  /* 0x0000001fffa27819 */ /* 0x000fc400000114e0 */
[----:B------:R-:W-:Y:S01]  /*9ef0*/  IMAD.MOV.U32 R9, RZ, RZ, R18 ;  /* 0x000000ffff097224 */ /* 0x000fe200078e0012 */
[----:B-1----:R-:W-:Y:S01]  /*9f00*/  @P4 SHF.R.U32.HI R9, RZ, R4, R13 ;  /* 0x00000004ff094219 */ /* 0x002fe2000001160d */
[----:B------:R-:W-:Y:S01]  /*9f10*/  IMAD.IADD R3, R3, 0x1, R11 ;  /* 0x0000000103037824 */ /* 0x000fe200078e020b */
[----:B------:R-:W-:Y:S01]  /*9f20*/  SHF.R.S32.HI R163, RZ, 0x1f, R225 ;  /* 0x0000001fffa37819 */ /* 0x000fe200000114e1 */
[----:B------:R-:W-:Y:S01]  /*9f30*/  VIADD R175, R201, 0x18 ;  /* 0x00000018c9af7836 */ /* 0x000fe20000000000 */
[--C-:B------:R-:W-:Y:S01]  /*9f40*/  SHF.R.S32.HI R4, RZ, 0x1f, R9.reuse ;  /* 0x0000001fff047819 */ /* 0x100fe20000011409 */
[----:B------:R-:W-:Y:S01]  /*9f50*/  IMAD.MOV R11, RZ, RZ, -R9 ;  /* 0x000000ffff0b7224 */ /* 0x000fe200078e0a09 */
[----:B------:R-:W-:Y:S01]  /*9f60*/  SHF.R.S32.HI R164, RZ, 0x1f, R226 ;  /* 0x0000001fffa47819 */ /* 0x000fe200000114e2 */
[----:B------:R-:W-:Y:S01]  /*9f70*/  IMAD.WIDE.U32 R2, R160, UR4, R2 ;  /* 0x00000004a0027c25 */ /* 0x000fe2000f8e0002 */
[----:B------:R-:W-:Y:S02]  /*9f80*/  SHF.R.S32.HI R165, RZ, 0x1f, R228 ;  /* 0x0000001fffa57819 */ /* 0x000fe400000114e4 */
[----:B------:R-:W-:Y:S01]  /*9f90*/  SHF.R.S32.HI R166, RZ, 0x1f, R229 ;  /* 0x0000001fffa67819 */ /* 0x000fe200000114e5 */
[----:B------:R-:W-:Y:S01]  /*9fa0*/  IMAD R11, R20, R11, R18 ;  /* 0x0000000b140b7224 */ /* 0x000fe200078e0212 */
[----:B------:R-:W-:Y:S01]  /*9fb0*/  SHF.R.S32.HI R167, RZ, 0x1f, R230 ;  /* 0x0000001fffa77819 */ /* 0x000fe200000114e6 */
[----:B------:R-:W-:Y:S01]  /*9fc0*/  IMAD R4, R4, UR6, RZ ;  /* 0x0000000604047c24 */ /* 0x000fe2000f8e02ff */
[----:B------:R-:W-:Y:S01]  /*9fd0*/  SHF.R.S32.HI R168, RZ, 0x1f, R231 ;  /* 0x0000001fffa87819 */ /* 0x000fe200000114e7 */
[----:B------:R-:W-:Y:S01]  /*9fe0*/  IMAD R3, R160, UR5, R3 ;  /* 0x00000005a0037c24 */ /* 0x000fe2000f8e0203 */
[----:B------:R-:W-:Y:S01]  /*9ff0*/  ULDC.64 UR4, c[0x0][0xc28] ;  /* 0x00030a0000047ab9 */ /* 0x000fe20000000a00 */
[C---:B------:R-:W-:Y:S01]  /*a000*/  IMAD R13, R9.reuse, UR7, R4 ;  /* 0x00000007090d7c24 */ /* 0x040fe2000f8e0204 */
[----:B------:R-:W-:Y:S01]  /*a010*/  SHF.R.S32.HI R4, RZ, 0x1f, R11 ;  /* 0x0000001fff047819 */ /* 0x000fe2000001140b */
[----:B------:R-:W-:Y:S01]  /*a020*/  IMAD.WIDE.U32 R2, R9, UR6, R2 ;  /* 0x0000000609027c25 */ /* 0x000fe2000f8e0002 */
[----:B------:R-:W-:-:S02]  /*a030*/  SHF.R.S32.HI R160, RZ, 0x1f, R222 ;  /* 0x0000001fffa07819 */ /* 0x000fc400000114de */
[----:B------:R-:W-:Y:S01]  /*a040*/  SHF.R.S32.HI R169, RZ, 0x1f, R232 ;  /* 0x0000001fffa97819 */ /* 0x000fe200000114e8 */
[----:B------:R-:W-:Y:S01]  /*a050*/  IMAD R4, R4, UR4, RZ ;  /* 0x0000000404047c24 */ /* 0x000fe2000f8e02ff */
[----:B------:R-:W-:Y:S01]  /*a060*/  SHF.R.S32.HI R170, RZ, 0x1f, R233 ;  /* 0x0000001fffaa7819 */ /* 0x000fe200000114e9 */
[----:B------:R-:W-:Y:S01]  /*a070*/  IMAD.IADD R3, R3, 0x1, R13 ;  /* 0x0000000103037824 */ /* 0x000fe200078e020d */
[----:B------:R-:W-:Y:S01]  /*a080*/  SHF.R.S32.HI R171, RZ, 0x1f, R234 ;  /* 0x0000001fffab7819 */ /* 0x000fe200000114ea */
[C---:B------:R-:W-:Y:S01]  /*a090*/  IMAD R9, R11.reuse, UR5, R4 ;  /* 0x000000050b097c24 */ /* 0x040fe2000f8e0204 */
[----:B------:R-:W-:Y:S01]  /*a0a0*/  SHF.R.S32.HI R172, RZ, 0x1f, R235 ;  /* 0x0000001fffac7819 */ /* 0x000fe200000114eb */
[----:B------:R-:W-:Y:S01]  /*a0b0*/  IMAD.WIDE.U32 R2, R11, UR4, R2 ;  /* 0x000000040b027c25 */ /* 0x000fe2000f8e0002 */
[----:B------:R-:W-:Y:S01]  /*a0c0*/  ULDC.64 UR4, c[0x0][0xc00] ;  /* 0x0003000000047ab9 */ /* 0x000fe20000000a00 */
[----:B------:R-:W-:Y:S02]  /*a0d0*/  SHF.R.S32.HI R173, RZ, 0x1f, R236 ;  /* 0x0000001fffad7819 */ /* 0x000fe400000114ec */
[----:B------:R-:W-:Y:S01]  /*a0e0*/  VIADD R4, R0, 0x32420 ;  /* 0x0003242000047836 */ /* 0x000fe20000000000 */
[C---:B------:R-:W-:Y:S01]  /*a0f0*/  LEA R0, P1, R2.reuse, UR4, 0x2 ;  /* 0x0000000402007c11 */ /* 0x040fe2000f8210ff */
[----:B------:R-:W-:Y:S01]  /*a100*/  IMAD.IADD R3, R3, 0x1, R9 ;  /* 0x0000000103037824 */ /* 0x000fe200078e0209 */
[----:B------:R-:W-:Y:S01]  /*a110*/  SHF.R.S32.HI R174, RZ, 0x1f, R237 ;  /* 0x0000001fffae7819 */ /* 0x000fe200000114ed */
[C---:B------:R-:W-:Y:S01]  /*a120*/  VIADD R177, R201.reuse, 0x10 ;  /* 0x00000010c9b17836 */ /* 0x040fe20000000000 */
[----:B------:R-:W-:Y:S01]  /*a130*/  PRMT R9, RZ, 0x654, R4 ;  /* 0x00000654ff097816 */ /* 0x000fe20000000004 */
[----:B------:R-:W-:Y:S01]  /*a140*/  VIADD R179, R201, 0x8 ;  /* 0x00000008c9b37836 */ /* 0x000fe20000000000 */
[----:B------:R-:W-:-:S02]  /*a150*/  LEA.HI.X R4, R2, UR5, R3, 0x2, P1 ;  /* 0x0000000502047c11 */ /* 0x000fc400088f1403 */
[----:B------:R0:W-:Y:S01]  /*a160*/  SYNCS.ARRIVE.TRANS64.RED.A1T0 RZ, [R9+URZ], RZ ;  /* 0x000000ff09ff79a7 */ /* 0x0001e2000810043f */
[----:B------:R0:W1:Y:S01]  /*a170*/  SHFL.IDX PT, R2, R0, RZ, 0x1c1f ;  /* 0x001c1fff00027589 */ /* 0x00006200000e0000 */
[----:B------:R-:W-:Y:S02]  /*a180*/  SHF.R.S32.HI R176, RZ, 0x1f, R176 ;  /* 0x0000001fffb07819 */ /* 0x000fe400000114b0 */
[----:B------:R-:W-:Y:S01]  /*a190*/  SHF.R.S32.HI R178, RZ, 0x1f, R178 ;  /* 0x0000001fffb27819 */ /* 0x000fe200000114b2 */
[----:B------:R0:W2:Y:S01]  /*a1a0*/  SHFL.IDX PT, R3, R4, RZ, 0x1c1f ;  /* 0x001c1fff04037589 */ /* 0x0000a200000e0000 */
[----:B------:R-:W-:Y:S01]  /*a1b0*/  SHF.R.S32.HI R180, RZ, 0x1f, R180 ;  /* 0x0000001fffb47819 */ /* 0x000fe200000114b4 */
[----:B------:R-:W-:Y:S06]  /*a1c0*/  @P0 BRA `(.L_x_1095) ;  /* 0x00000008001c0947 */ /* 0x000fec0003800000 */
[----:B------:R-:W-:Y:S01]  /*a1d0*/  ULDC UR4, c[0x0][0xbc8] ;  /* 0x0002f20000047ab9 */ /* 0x000fe20000000800 */
[----:B------:R-:W-:Y:S01]  /*a1e0*/  VIADD R17, R201, 0xe8 ;  /* 0x000000e8c9117836 */ /* 0x000fe20000000000 */
[----:B------:R-:W-:Y:S02]  /*a1f0*/  ISETP.GE.AND P4, PT, R179, UR4, PT ;  /* 0x00000004b3007c0c */ /* 0x000fe4000bf86270 */
[----:B------:R-:W-:Y:S02]  /*a200*/  ISETP.GE.AND P3, PT, R177, UR4, PT ;  /* 0x00000004b1007c0c */ /* 0x000fe4000bf66270 */
[----:B------:R-:W-:Y:S02]  /*a210*/  ISETP.GE.AND P5, PT, R201, UR4, PT ;  /* 0x00000004c9007c0c */ /* 0x000fe4000bfa6270 */
[----:B------:R-:W-:Y:S02]  /*a220*/  ISETP.GE.AND P1, PT, R237, UR4, PT ;  /* 0x00000004ed007c0c */ /* 0x000fe4000bf26270 */
[----:B------:R-:W-:-:S02]  /*a230*/  ISETP.GE.AND P0, PT, R175, UR4, PT ;  /* 0x00000004af007c0c */ /* 0x000fc4000bf06270 */
[----:B0-----:R-:W-:-:S03]  /*a240*/  SHF.R.S32.HI R9, RZ, 0x1f, R205 ;  /* 0x0000001fff097819 */ /* 0x001fc600000114cd */
[-C--:B-1----:R-:W-:Y:S02]  /*a250*/  @!P4 LEA R10, P2, R179, R2.reuse, 0x2 ;  /* 0x00000002b30ac211 */ /* 0x082fe400078410ff */
        /* <DEDUP_REMOVED lines=10> */
[-C--:B0-----:R-:W-:Y:S02]  /*a300*/  @!P0 LEA R10, P6, R175, R2.reuse, 0x2 ;  /* 0x00000002af0a8211 */ /* 0x081fe400078c10ff */
[-C--:B-1----:R-:W-:Y:S02]  /*a310*/  @!P1 LEA R12, P5, R237, R2.reuse, 0x2 ;  /* 0x00000002ed0c9211 */ /* 0x082fe400078a10ff */
        /* <DEDUP_REMOVED lines=10> */
[CC--:B0-----:R-:W-:Y:S02]  /*a3c0*/  @!P3 LEA R10, P6, R235.reuse, R2.reuse, 0x2 ;  /* 0x00000002eb0ab211 */ /* 0x0c1fe400078c10ff */
[CC--:B-1----:R-:W-:Y:S02]  /*a3d0*/  @!P4 LEA R12, P2, R234.reuse, R2.reuse, 0x2 ;  /* 0x00000002ea0cc211 */ /* 0x0c2fe400078410ff */
[-C--:B------:R-:W-:Y:S02]  /*a3e0*/  @!P3 LEA.HI.X R11, R235, R3.reuse, R172, 0x2, P6 ;  /* 0x00000003eb0bb211 */ /* 0x080fe400030f14ac */
[----:B------:R-:W-:Y:S02]  /*a3f0*/  @!P4 LEA.HI.X R13, R234, R3, R171, 0x2, P2 ;  /* 0x00000003ea0dc211 */ /* 0x000fe400010f14ab */
[----:B--2---:R-:W-:Y:S01]  /*a400*/  @!P5 LEA R14, P6, R233, R2, 0x2 ;  /* 0x00000002e90ed211 */ /* 0x004fe200078c10ff */
[----:B------:R0:W-:Y:S01]  /*a410*/  @!P3 ST.E.64 desc[UR38][R10.64], R48 ;  /* 0x000000300a00b985 */ /* 0x0001e2000c101b26 */
[----:B------:R-:W-:-:S02]  /*a420*/  ISETP.GE.AND P2, PT, R230, UR4, PT ;  /* 0x00000004e6007c0c */ /* 0x000fc4000bf46270 */
[----:B------:R-:W-:Y:S01]  /*a430*/  @!P5 LEA.HI.X R15, R233, R3, R170, 0x2, P6 ;  /* 0x00000003e90fd211 */ /* 0x000fe200030f14aa */
[----:B------:R1:W-:Y:S01]  /*a440*/  @!P4 ST.E.64 desc[UR38][R12.64], R52 ;  /* 0x000000340c00c985 */ /* 0x0003e2000c101b26 */
[----:B------:R-:W-:-:S03]  /*a450*/  ISETP.GE.AND P3, PT, R229, UR4, PT ;  /* 0x00000004e5007c0c */ /* 0x000fc6000bf66270 */
[----:B------:R2:W-:Y:S01]  /*a460*/  @!P5 ST.E.64 desc[UR38][R14.64], R56 ;  /* 0x000000380e00d985 */ /* 0x0005e2000c101b26 */
[CC--:B0-----:R-:W-:Y:S02]  /*a470*/  @!P0 LEA R10, P4, R232.reuse, R2.reuse, 0x2 ;  /* 0x00000002e80a8211 */ /* 0x0c1fe400078810ff */
[C---:B-1----:R-:W-:Y:S02]  /*a480*/  @!P1 LEA R12, P5, R231.reuse, R2, 0x2 ;  /* 0x00000002e70c9211 */ /* 0x042fe400078a10ff */
[-C--:B------:R-:W-:Y:S02]  /*a490*/  @!P0 LEA.HI.X R11, R232, R3.reuse, R169, 0x2, P4 ;  /* 0x00000003e80b8211 */ /* 0x080fe400020f14a9 */
[----:B------:R-:W-:Y:S02]  /*a4a0*/  ISETP.GE.AND P4, PT, R228, UR4, PT ;  /* 0x00000004e4007c0c */ /* 0x000fe4000bf86270 */
[----:B------:R-:W-:Y:S01]  /*a4b0*/  @!P1 LEA.HI.X R13, R231, R3, R168, 0x2, P5 ;  /* 0x00000003e70d9211 */ /* 0x000fe200028f14a8 */
[----:B------:R0:W-:Y:S01]  /*a4c0*/  @!P0 ST.E.64 desc[UR38][R10.64], R60 ;  /* 0x0000003c0a008985 */ /* 0x0001e2000c101b26 */
[----:B------:R-:W-:-:S02]  /*a4d0*/  ISETP.GE.AND P5, PT, R226, UR4, PT ;  /* 0x00000004e2007c0c */ /* 0x000fc4000bfa6270 */
[----:B--2---:R-:W-:Y:S01]  /*a4e0*/  @!P2 LEA R14, P6, R230, R2, 0x2 ;  /* 0x00000002e60ea211 */ /* 0x004fe200078c10ff */
[----:B------:R1:W-:Y:S01]  /*a4f0*/  @!P1 ST.E.64 desc[UR38][R12.64], R64 ;  /* 0x000000400c009985 */ /* 0x0003e2000c101b26 */
[----:B------:R-:W-:Y:S02]  /*a500*/  ISETP.GE.AND P1, PT, R224, UR4, PT ;  /* 0x00000004e0007c0c */ /* 0x000fe4000bf26270 */
[----:B------:R-:W-:Y:S02]  /*a510*/  @!P2 LEA.HI.X R15, R230, R3, R167, 0x2, P6 ;  /* 0x00000003e60fa211 */ /* 0x000fe400030f14a7 */
[----:B------:R-:W-:-:S03]  /*a520*/  ISETP.GE.AND P0, PT, R225, UR4, PT ;  /* 0x00000004e1007c0c */ /* 0x000fc6000bf06270 */
[----:B------:R2:W-:Y:S01]  /*a530*/  @!P2 ST.E.64 desc[UR38][R14.64], R68 ;  /* 0x000000440e00a985 */ /* 0x0005e2000c101b26 */
[CC--:B0-----:R-:W-:Y:S02]  /*a540*/  @!P3 LEA R10, P6, R229.reuse, R2.reuse, 0x2 ;  /* 0x00000002e50ab211 */ /* 0x0c1fe400078c10ff */
[CC--:B-1----:R-:W-:Y:S02]  /*a550*/  @!P4 LEA R12, P2, R228.reuse, R2.reuse, 0x2 ;  /* 0x00000002e40cc211 */ /* 0x0c2fe400078410ff */
[-C--:B------:R-:W-:Y:S02]  /*a560*/  @!P3 LEA.HI.X R11, R229, R3.reuse, R166, 0x2, P6 ;  /* 0x00000003e50bb211 */ /* 0x080fe400030f14a6 */
[----:B------:R-:W-:Y:S02]  /*a570*/  @!P4 LEA.HI.X R13, R228, R3, R165, 0x2, P2 ;  /* 0x00000003e40dc211 */ /* 0x000fe400010f14a5 */
[----:B------:R-:W-:Y:S01]  /*a580*/  ISETP.GE.AND P2, PT, R223, UR4, PT ;  /* 0x00000004df007c0c */ /* 0x000fe2000bf46270 */
[----:B------:R0:W-:Y:S01]  /*a590*/  @!P3 ST.E.64 desc[UR38][R10.64], R72 ;  /* 0x000000480a00b985 */ /* 0x0001e2000c101b26 */
[----:B--2---:R-:W-:-:S03]  /*a5a0*/  @!P5 LEA R14, P6, R226, R2, 0x2 ;  /* 0x00000002e20ed211 */ /* 0x004fc600078c10ff */
[----:B------:R1:W-:Y:S01]  /*a5b0*/  @!P4 ST.E.64 desc[UR38][R12.64], R76 ;  /* 0x0000004c0c00c985 */ /* 0x0003e2000c101b26 */
[----:B------:R-:W-:Y:S02]  /*a5c0*/  @!P5 LEA.HI.X R15, R226, R3, R164, 0x2, P6 ;  /* 0x00000003e20fd211 */ /* 0x000fe400030f14a4 */
[----:B------:R-:W-:-:S03]  /*a5d0*/  ISETP.GE.AND P4, PT, R221, UR4, PT ;  /* 0x00000004dd007c0c */ /* 0x000fc6000bf86270 */
[----:B------:R2:W-:Y:S01]  /*a5e0*/  @!P5 ST.E.64 desc[UR38][R14.64], R80 ;  /* 0x000000500e00d985 */ /* 0x0005e2000c101b26 */
[----:B------:R-:W-:Y:S02]  /*a5f0*/  ISETP.GE.AND P5, PT, R222, UR4, PT ;  /* 0x00000004de007c0c */ /* 0x000fe4000bfa6270 */
        /* <DEDUP_REMOVED lines=8> */
[----:B------:R-:W-:-:S05]  /*a680*/  @!P2 LEA.HI.X R15, R223, R3, R161, 0x2, P6 ;  /* 0x00000003df0fa211 */ /* 0x000fca00030f14a1 */
[----:B------:R2:W-:Y:S01]  /*a690*/  @!P2 ST.E.64 desc[UR38][R14.64], R92 ;  /* 0x0000005c0e00a985 */ /* 0x0005e2000c101b26 */
[----:B------:R-:W-:Y:S02]  /*a6a0*/  ISETP.GE.AND P2, PT, R212, UR4, PT ;  /* 0x00000004d4007c0c */ /* 0x000fe4000bf46270 */
[CC--:B0-----:R-:W-:Y:S02]  /*a6b0*/  @!P5 LEA R10, P1, R222.reuse, R2.reuse, 0x2 ;  /* 0x00000002de0ad211 */ /* 0x0c1fe400078210ff */
[-C--:B-1----:R-:W-:Y:S02]  /*a6c0*/  @!P4 LEA R12, P0, R221, R2.reuse, 0x2 ;  /* 0x00000002dd0cc211 */ /* 0x082fe400078010ff */
[-C--:B------:R-:W-:Y:S02]  /*a6d0*/  @!P5 LEA.HI.X R11, R222, R3.reuse, R160, 0x2, P1 ;  /* 0x00000003de0bd211 */ /* 0x080fe400008f14a0 */
[----:B------:R-:W-:Y:S02]  /*a6e0*/  ISETP.GE.AND P1, PT, R211, UR4, PT ;  /* 0x00000004d3007c0c */ /* 0x000fe4000bf26270 */
[----:B--2---:R-:W-:Y:S01]  /*a6f0*/  @!P3 LEA R14, P6, R213, R2, 0x2 ;  /* 0x00000002d50eb211 */ /* 0x004fe200078c10ff */
[----:B------:R-:W-:Y:S01]  /*a700*/  @!P5 ST.E.64 desc[UR38][R10.64], R96 ;  /* 0x000000600a00d985 */ /* 0x000fe2000c101b26 */
[----:B------:R-:W-:-:S02]  /*a710*/  @!P4 LEA.HI.X R13, R221, R3, R159, 0x2, P0 ;  /* 0x00000003dd0dc211 */ /* 0x000fc400000f149f */
[----:B------:R-:W-:Y:S02]  /*a720*/  @!P3 LEA.HI.X R15, R213, R3, R158, 0x2, P6 ;  /* 0x00000003d50fb211 */ /* 0x000fe400030f149e */
[----:B------:R-:W-:Y:S01]  /*a730*/  ISETP.GE.AND P0, PT, R210, UR4, PT ;  /* 0x00000004d2007c0c */ /* 0x000fe2000bf06270 */
[----:B------:R-:W-:Y:S01]  /*a740*/  @!P4 ST.E.64 desc[UR38][R12.64], R100 ;  /* 0x000000640c00c985 */ /* 0x000fe2000c101b26 */
[-C--:B------:R-:W-:Y:S02]  /*a750*/  @!P2 LEA R20, P6, R212, R2.reuse, 0x2 ;  /* 0x00000002d414a211 */ /* 0x080fe400078c10ff */
[----:B------:R-:W-:Y:S01]  /*a760*/  ISETP.GE.AND P4, PT, R208, UR4, PT ;  /* 0x00000004d0007c0c */ /* 0x000fe2000bf86270 */
[----:B------:R-:W-:Y:S01]  /*a770*/  @!P3 ST.E.64 desc[UR38][R14.64], R104 ;  /* 0x000000680e00b985 */ /* 0x000fe2000c101b26 */
[----:B------:R-:W-:Y:S02]  /*a780*/  ISETP.GE.AND P3, PT, R209, UR4, PT ;  /* 0x00000004d1007c0c */ /* 0x000fe4000bf66270 */
[----:B------:R-:W-:-:S02]  /*a790*/  @!P1 LEA R24, P5, R211, R2, 0x2 ;  /* 0x00000002d3189211 */ /* 0x000fc400078a10ff */
[-C--:B------:R-:W-:Y:S02]  /*a7a0*/  @!P2 LEA.HI.X R21, R212, R3.reuse, R157, 0x2, P6 ;  /* 0x00000003d415a211 */ /* 0x080fe400030f149d */
[-C--:B------:R-:W-:Y:S02]  /*a7b0*/  @!P1 LEA.HI.X R25, R211, R3.reuse, R156, 0x2, P5 ;  /* 0x00000003d3199211 */ /* 0x080fe400028f149c */
[CC--:B------:R-:W-:Y:S01]  /*a7c0*/  @!P0 LEA R18, P6, R210.reuse, R2.reuse, 0x2 ;  /* 0x00000002d2128211 */ /* 0x0c0fe200078c10ff */
[----:B------:R0:W-:Y:S01]  /*a7d0*/  @!P2 ST.E.64 desc[UR38][R20.64], R108 ;  /* 0x0000006c1400a985 */ /* 0x0001e2000c101b26 */
[----:B------:R-:W-:Y:S02]  /*a7e0*/  ISETP.GE.AND P2, PT, R207, UR4, PT ;  /* 0x00000004cf007c0c */ /* 0x000fe4000bf46270 */
[----:B------:R-:W-:Y:S01]  /*a7f0*/  @!P0 LEA.HI.X R19, R210, R3, R155, 0x2, P6 ;  /* 0x00000003d2138211 */ /* 0x000fe200030f149b */
[----:B------:R1:W-:Y:S01]  /*a800*/  @!P1 ST.E.64 desc[UR38][R24.64], R112 ;  /* 0x0000007018009985 */ /* 0x0003e2000c101b26 */
[----:B------:R-:W-:-:S02]  /*a810*/  @!P3 LEA R28, P1, R209, R2, 0x2 ;  /* 0x00000002d11cb211 */ /* 0x000fc400078210ff */
[-C--:B------:R-:W-:Y:S01]  /*a820*/  @!P4 LEA R32, P5, R208, R2.reuse, 0x2 ;  /* 0x00000002d020c211 */ /* 0x080fe200078a10ff */
[----:B------:R2:W-:Y:S01]  /*a830*/  @!P0 ST.E.64 desc[UR38][R18.64], R116 ;  /* 0x0000007412008985 */ /* 0x0005e2000c101b26 */
[-C--:B------:R-:W-:Y:S02]  /*a840*/  @!P3 LEA.HI.X R29, R209, R3.reuse, R154, 0x2, P1 ;  /* 0x00000003d11db211 */ /* 0x080fe400008f149a */
[----:B------:R-:W-:Y:S02]  /*a850*/  ISETP.GE.AND P1, PT, R206, UR4, PT ;  /* 0x00000004ce007c0c */ /* 0x000fe4000bf26270 */
[----:B------:R-:W-:Y:S01]  /*a860*/  @!P4 LEA.HI.X R33, R208, R3, R153, 0x2, P5 ;  /* 0x00000003d021c211 */ /* 0x000fe200028f1499 */
[----:B------:R3:W-:Y:S01]  /*a870*/  @!P3 ST.E.64 desc[UR38][R28.64], R120 ;  /* 0x000000781c00b985 */ /* 0x0007e2000c101b26 */
[----:B------:R-:W-:Y:S01]  /*a880*/  ISETP.GE.AND P0, PT, R205, UR4, PT ;  /* 0x00000004cd007c0c */ /* 0x000fe2000bf06270 */
[----:B0-----:R-:W-:Y:S01]  /*a890*/  VIADD R21, R201, 0xf0 ;  /* 0x000000f0c9157836 */ /* 0x001fe20000000000 */
[----:B------:R-:W-:Y:S01]  /*a8a0*/  @!P2 LEA R10, P5, R207, R2, 0x2 ;  /* 0x00000002cf0aa211 */ /* 0x000fe200078a10ff */
[----:B------:R3:W-:Y:S01]  /*a8b0*/  @!P4 ST.E.64 desc[UR38][R32.64], R124 ;  /* 0x0000007c2000c985 */ /* 0x0007e2000c101b26 */
[----:B------:R-:W-:Y:S01]  /*a8c0*/  ISETP.GE.AND P4, PT, R17, UR4, PT ;  /* 0x0000000411007c0c */ /* 0x000fe2000bf86270 */
[----:B-1----:R-:W-:Y:S01]  /*a8d0*/  VIADD R25, R201, 0xf8 ;  /* 0x000000f8c9197836 */ /* 0x002fe20000000000 */
[----:B------:R-:W-:-:S02]  /*a8e0*/  ISETP.GE.AND P3, PT, R21, UR4, PT ;  /* 0x0000000415007c0c */ /* 0x000fc4000bf66270 */
[-C--:B------:R-:W-:Y:S02]  /*a8f0*/  @!P2 LEA.HI.X R11, R207, R3.reuse, R152, 0x2, P5 ;  /* 0x00000003cf0ba211 */ /* 0x080fe400028f1498 */
[CC--:B------:R-:W-:Y:S02]  /*a900*/  @!P1 LEA R12, P6, R206.reuse, R2.reuse, 0x2 ;  /* 0x00000002ce0c9211 */ /* 0x0c0fe400078c10ff */
[----:B--2---:R-:W-:Y:S01]  /*a910*/  SHF.R.S32.HI R19, RZ, 0x1f, R17 ;  /* 0x0000001fff137819 */ /* 0x004fe20000011411 */
[----:B------:R3:W-:Y:S01]  /*a920*/  @!P2 ST.E.64 desc[UR38][R10.64], R128 ;  /* 0x000000800a00a985 */ /* 0x0007e2000c101b26 */
[----:B------:R-:W-:Y:S02]  /*a930*/  @!P0 LEA R14, P5, R205, R2, 0x2 ;  /* 0x00000002cd0e8211 */ /* 0x000fe400078a10ff */
[----:B------:R-:W-:Y:S02]  /*a940*/  @!P1 LEA.HI.X R13, R206, R3, R22, 0x2, P6 ;  /* 0x00000003ce0d9211 */ /* 0x000fe400030f1416 */
[----:B------:R-:W-:-:S02]  /*a950*/  ISETP.GE.AND P6, PT, R25, UR4, PT ;  /* 0x0000000419007c0c */ /* 0x000fc4000bfc6270 */
[-C--:B------:R-:W-:Y:S01]  /*a960*/  @!P0 LEA.HI.X R15, R205, R3.reuse, R9, 0x2, P5 ;  /* 0x00000003cd0f8211 */ /* 0x080fe200028f1409 */
[----:B------:R3:W-:Y:S01]  /*a970*/  @!P1 ST.E.64 desc[UR38][R12.64], R132 ;  /* 0x000000840c009985 */ /* 0x0007e2000c101b26 */
[CC--:B------:R-:W-:Y:S02]  /*a980*/  @!P4 LEA R18, P5, R17.reuse, R2.reuse, 0x2 ;  /* 0x000000021112c211 */ /* 0x0c0fe400078a10ff */
[----:B------:R-:W-:Y:S01]  /*a990*/  SHF.R.S32.HI R9, RZ, 0x1f, R21 ;  /* 0x0000001fff097819 */ /* 0x000fe20000011415 */
[----:B------:R3:W-:Y:S01]  /*a9a0*/  @!P0 ST.E.64 desc[UR38][R14.64], R136 ;  /* 0x000000880e008985 */ /* 0x0007e2000c101b26 */
[----:B------:R-:W-:Y:S02]  /*a9b0*/  @!P4 LEA.HI.X R19, R17, R3, R19, 0x2, P5 ;  /* 0x000000031113c211 */ /* 0x000fe400028f1413 */
[----:B------:R-:W-:-:S03]  /*a9c0*/  @!P3 LEA R20, P5, R21, R2, 0x2 ;  /* 0x000000021514b211 */ /* 0x000fc600078a10ff */
[----:B------:R3:W-:Y:S01]  /*a9d0*/  @!P4 ST.E.64 desc[UR38][R18.64], R140 ;  /* 0x0000008c1200c985 */ /* 0x0007e2000c101b26 */
[-C--:B------:R-:W-:Y:S02]  /*a9e0*/  @!P3 LEA.HI.X R21, R21, R3.reuse, R9, 0x2, P5 ;  /* 0x000000031515b211 */ /* 0x080fe400028f1409 */
[----:B------:R-:W-:Y:S02]  /*a9f0*/  SHF.R.S32.HI R9, RZ, 0x1f, R25 ;  /* 0x0000001fff097819 */ /* 0x000fe40000011419 */
[C---:B------:R-:W-:Y:S01]  /*aa00*/  @!P6 LEA R2, P5, R25.reuse, R2, 0x2 ;  /* 0x000000021902e211 */ /* 0x040fe200078a10ff */
[----:B------:R3:W-:Y:S03]  /*aa10*/  @!P3 ST.E.64 desc[UR38][R20.64], R144 ;  /* 0x000000901400b985 */ /* 0x0007e6000c101b26 */
[----:B------:R-:W-:-:S05]  /*aa20*/  @!P6 LEA.HI.X R3, R25, R3, R9, 0x2, P5 ;  /* 0x000000031903e211 */ /* 0x000fca00028f1409 */
[----:B------:R3:W-:Y:S04]  /*aa30*/  @!P6 ST.E.64 desc[UR38][R2.64], R148 ;  /* 0x000000940200e985 */ /* 0x0007e8000c101b26 */
.L_x_1095:
[----:B------:R-:W-:Y:S05]  /*aa40*/  BSYNC B1 ;  /* 0x0000000000017941 */ /* 0x000fea0003800000 */
.L_x_1094:
[----:B------:R-:W-:Y:S01]  /*aa50*/  ISETP.GE.AND P0, PT, R16, R8, PT ;  /* 0x000000081000720c */ /* 0x000fe20003f06270 */
[----:B--23--:R2:W3:Y:S04]  /*aa60*/  SHFL.IDX PT, R3, R4, 0x1, 0x1c1f ;  /* 0x003c1f0004037f89 */ /* 0x00c4e800000e0000 */
[----:B-1----:R2:W1:Y:S08]  /*aa70*/  SHFL.IDX PT, R2, R0, 0x1, 0x1c1f ;  /* 0x003c1f0000027f89 */ /* 0x00247000000e0000 */
[----:B--2---:R-:W-:Y:S05]  /*aa80*/  @P0 BRA `(.L_x_1093) ;  /* 0x0000001400c00947 */ /* 0x004fea0003800000 */
[----:B------:R-:W-:Y:S01]  /*aa90*/  ULDC UR4, c[0x0][0xbc8] ;  /* 0x0002f20000047ab9 */ /* 0x000fe20000000800 */
[----:B------:R-:W-:Y:S01]  /*aaa0*/  VIADD R21, R201, 0xe8 ;  /* 0x000000e8c9157836 */ /* 0x000fe20000000000 */
[----:B------:R-:W-:Y:S01]  /*aab0*/  ISETP.GE.AND P5, PT, R179, UR4, PT ;  /* 0x00000004b3007c0c */ /* 0x000fe2000bfa6270 */
[C---:B------:R-:W-:Y:S01]  /*aac0*/  VIADD R25, R201.reuse, 0xf0 ;  /* 0x000000f0c9197836 */ /* 0x040fe20000000000 */
[----:B------:R-:W-:Y:S02]  /*aad0*/  ISETP.GE.AND P4, PT, R201, UR4, PT ;  /* 0x00000004c9007c0c */ /* 0x000fe4000bf86270 */
[----:B------:R-:W-:Y:S02]  /*aae0*/  ISETP.GE.AND P2, PT, R177, UR4, PT ;  /* 0x00000004b1007c0c */ /* 0x000fe4000bf46270 */
[----:B------:R-:W-:Y:S02]  /*aaf0*/  ISETP.GE.AND P1, PT, R175, UR4, PT ;  /* 0x00000004af007c0c */ /* 0x000fe4000bf26270 */
[----:B------:R-:W-:-:S02]  /*ab00*/  ISETP.GE.AND P0, PT, R237, UR4, PT ;  /* 0x00000004ed007c0c */ /* 0x000fc4000bf06270 */
[----:B0-----:R-:W-:Y:S02]  /*ab10*/  SHF.R.S32.HI R0, RZ, 0x1f, R21 ;  /* 0x0000001fff007819 */ /* 0x001fe40000011415 */
[----:B------:R-:W-:Y:S02]  /*ab20*/  SHF.R.S32.HI R4, RZ, 0x1f, R205 ;  /* 0x0000001fff047819 */ /* 0x000fe400000114cd */
[-C--:B-1----:R-:W-:Y:S01]  /*ab30*/  @!P5 LEA R10, P3, R179, R2.reuse, 0x2 ;  /* 0x00000002b30ad211 */ /* 0x082fe200078610ff */
[----:B---3--:R-:W-:Y:S02]  /*ab40*/  @!P4 IMAD.WIDE R8, R201, 0x4, R2 ;  /* 0x00000004c908c825 */ /* 0x008fe400078e0202 */
[----:B------:R-:W-:Y:S02]  /*ab50*/  @!P2 LEA R12, P6, R177, R2, 0x2 ;  /* 0x00000002b10ca211 */ /* 0x000fe400078c10ff */
[----:B------:R-:W-:Y:S01]  /*ab60*/  @!P5 LEA.HI.X R11, R179, R3, R180, 0x2, P3 ;  /* 0x00000003b30bd211 */ /* 0x000fe200018f14b4 */
[----:B------:R0:W-:Y:S01]  /*ab70*/  @!P4 ST.E.64 desc[UR38][R8.64], R26 ;  /* 0x0000001a0800c985 */ /* 0x0001e2000c101b26 */
[----:B------:R-:W-:-:S02]  /*ab80*/  ISETP.GE.AND P3, PT, R236, UR4, PT ;  /* 0x00000004ec007c0c */ /* 0x000fc4000bf66270 */
[-C--:B------:R-:W-:Y:S01]  /*ab90*/  @!P2 LEA.HI.X R13, R177, R3.reuse, R178, 0x2, P6 ;  /* 0x00000003b10da211 */ /* 0x080fe200030f14b2 */
[----:B------:R1:W-:Y:S01]  /*aba0*/  @!P5 ST.E.64 desc[UR38][R10.64], R30 ;  /* 0x0000001e0a00d985 */ /* 0x0003e2000c101b26 */
[-C--:B------:R-:W-:Y:S02]  /*abb0*/  @!P1 LEA R14, P5, R175, R2.reuse, 0x2 ;  /* 0x00000002af0e9211 */ /* 0x080fe400078a10ff */
[----:B------:R-:W-:Y:S01]  /*abc0*/  ISETP.GE.AND P4, PT, R235, UR4, PT ;  /* 0x00000004eb007c0c */ /* 0x000fe2000bf86270 */
[----:B------:R2:W-:Y:S01]  /*abd0*/  @!P2 ST.E.64 desc[UR38][R12.64], R34 ;  /* 0x000000220c00a985 */ /* 0x0005e2000c101b26 */
[----:B------:R-:W-:Y:S02]  /*abe0*/  @!P0 LEA R16, P6, R237, R2, 0x2 ;  /* 0x00000002ed108211 */ /* 0x000fe400078c10ff */
[----:B------:R-:W-:Y:S02]  /*abf0*/  @!P1 LEA.HI.X R15, R175, R3, R176, 0x2, P5 ;  /* 0x00000003af0f9211 */ /* 0x000fe400028f14b0 */
[----:B------:R-:W-:-:S02]  /*ac00*/  ISETP.GE.AND P5, PT, R234, UR4, PT ;  /* 0x00000004ea007c0c */ /* 0x000fc4000bfa6270 */
[-C--:B------:R-:W-:Y:S01]  /*ac10*/  @!P0 LEA.HI.X R17, R237, R3.reuse, R174, 0x2, P6 ;  /* 0x00000003ed118211 */ /* 0x080fe200030f14ae */
[----:B------:R3:W-:Y:S01]  /*ac20*/  @!P1 ST.E.64 desc[UR38][R14.64], R38 ;  /* 0x000000260e009985 */ /* 0x0007e2000c101b26 */
[-C--:B0-----:R-:W-:Y:S02]  /*ac30*/  @!P3 LEA R8, P6, R236, R2.reuse, 0x2 ;  /* 0x00000002ec08b211 */ /* 0x081fe400078c10ff */
[----:B------:R-:W-:Y:S01]  /*ac40*/  ISETP.GE.AND P1, PT, R232, UR4, PT ;  /* 0x00000004e8007c0c */ /* 0x000fe2000bf26270 */
[----:B------:R0:W-:Y:S01]  /*ac50*/  @!P0 ST.E.64 desc[UR38][R16.64], R42 ;  /* 0x0000002a10008985 */ /* 0x0001e2000c101b26 */
[----:B------:R-:W-:Y:S02]  /*ac60*/  ISETP.GE.AND P0, PT, R233, UR4, PT ;  /* 0x00000004e9007c0c */ /* 0x000fe4000bf06270 */
[----:B-1----:R-:W-:Y:S02]  /*ac70*/  @!P4 LEA R10, P2, R235, R2, 0x2 ;  /* 0x00000002eb0ac211 */ /* 0x002fe400078410ff */
[----:B------:R-:W-:-:S02]  /*ac80*/  @!P3 LEA.HI.X R9, R236, R3, R173, 0x2, P6 ;  /* 0x00000003ec09b211 */ /* 0x000fc400030f14ad */
[CC--:B------:R-:W-:Y:S02]  /*ac90*/  @!P5 LEA R18, P6, R234.reuse, R2.reuse, 0x2 ;  /* 0x00000002ea12d211 */ /* 0x0c0fe400078c10ff */
[-C--:B------:R-:W-:Y:S01]  /*aca0*/  @!P4 LEA.HI.X R11, R235, R3.reuse, R172, 0x2, P2 ;  /* 0x00000003eb0bc211 */ /* 0x080fe200010f14ac */
[----:B------:R1:W-:Y:S01]  /*acb0*/  @!P3 ST.E.64 desc[UR38][R8.64], R46 ;  /* 0x0000002e0800b985 */ /* 0x0003e2000c101b26 */
[----:B------:R-:W-:Y:S02]  /*acc0*/  ISETP.GE.AND P2, PT, R231, UR4, PT ;  /* 0x00000004e7007c0c */ /* 0x000fe4000bf46270 */
[----:B------:R-:W-:Y:S01]  /*acd0*/  @!P5 LEA.HI.X R19, R234, R3, R171, 0x2, P6 ;  /* 0x00000003ea13d211 */ /* 0x000fe200030f14ab */
[----:B------:R4:W-:Y:S01]  /*ace0*/  @!P4 ST.E.64 desc[UR38][R10.64], R50 ;  /* 0x000000320a00c985 */ /* 0x0009e2000c101b26 */
[-C--:B--2---:R-:W-:Y:S02]  /*acf0*/  @!P0 LEA R12, P4, R233, R2.reuse, 0x2 ;  /* 0x00000002e90c8211 */ /* 0x084fe400078810ff */
[----:B------:R-:W-:Y:S01]  /*ad00*/  ISETP.GE.AND P3, PT, R230, UR4, PT ;  /* 0x00000004e6007c0c */ /* 0x000fe2000bf66270 */
[----:B------:R2:W-:Y:S01]  /*ad10*/  @!P5 ST.E.64 desc[UR38][R18.64], R54 ;  /* 0x000000361200d985 */ /* 0x0005e2000c101b26 */
[----:B---3--:R-:W-:-:S02]  /*ad20*/  @!P1 LEA R14, P5, R232, R2, 0x2 ;  /* 0x00000002e80e9211 */ /* 0x008fc400078a10ff */
[-C--:B------:R-:W-:Y:S02]  /*ad30*/  @!P0 LEA.HI.X R13, R233, R3.reuse, R170, 0x2, P4 ;  /* 0x00000003e90d8211 */ /* 0x080fe400020f14aa */
[----:B------:R-:W-:Y:S02]  /*ad40*/  ISETP.GE.AND P4, PT, R229, UR4, PT ;  /* 0x00000004e5007c0c */ /* 0x000fe4000bf86270 */
[----:B------:R-:W-:Y:S01]  /*ad50*/  @!P1 LEA.HI.X R15, R232, R3, R169, 0x2, P5 ;  /* 0x00000003e80f9211 */ /* 0x000fe200028f14a9 */
[----:B------:R-:W-:Y:S01]  /*ad60*/  @!P0 ST.E.64 desc[UR38][R12.64], R58 ;  /* 0x0000003a0c008985 */ /* 0x000fe2000c101b26 */
[----:B------:R-:W-:Y:S02]  /*ad70*/  ISETP.GE.AND P5, PT, R228, UR4, PT ;  /* 0x00000004e4007c0c */ /* 0x000fe4000bfa6270 */
[----:B0-----:R-:W-:Y:S01]  /*ad80*/  @!P2 LEA R16, P6, R231, R2, 0x2 ;  /* 0x00000002e710a211 */ /* 0x001fe200078c10ff */
[----:B------:R0:W-:Y:S01]  /*ad90*/  @!P1 ST.E.64 desc[UR38][R14.64], R62 ;  /* 0x0000003e0e009985 */ /* 0x0001e2000c101b26 */
[----:B------:R-:W-:-:S02]  /*ada0*/  ISETP.GE.AND P1, PT, R225, UR4, PT ;  /* 0x00000004e1007c0c */ /* 0x000fc4000bf26270 */
[-C--:B------:R-:W-:Y:S02]  /*adb0*/  @!P2 LEA.HI.X R17, R231, R3.reuse, R168, 0x2, P6 ;  /* 0x00000003e711a211 */ /* 0x080fe400030f14a8 */
[-C--:B-1----:R-:W-:Y:S02]  /*adc0*/  @!P3 LEA R8, P6, R230, R2.reuse, 0x2 ;  /* 0x00000002e608b211 */ /* 0x082fe400078c10ff */
[-C--:B----4-:R-:W-:Y:S01]  /*add0*/  @!P4 LEA R10, P0, R229, R2.reuse, 0x2 ;  /* 0x00000002e50ac211 */ /* 0x090fe200078010ff */
[----:B------:R1:W-:Y:S01]  /*ade0*/  @!P2 ST.E.64 desc[UR38][R16.64], R66 ;  /* 0x000000421000a985 */ /* 0x0003e2000c101b26 */
[----:B------:R-:W-:Y:S02]  /*adf0*/  ISETP.GE.AND P2, PT, R226, UR4, PT ;  /* 0x00000004e2007c0c */ /* 0x000fe4000bf46270 */
[----:B------:R-:W-:Y:S02]  /*ae00*/  @!P3 LEA.HI.X R9, R230, R3, R167, 0x2, P6 ;  /* 0x00000003e609b211 */ /* 0x000fe400030f14a7 */
[----:B--2---:R-:W-:-:S02]  /*ae10*/  @!P5 LEA R18, P6, R228, R2, 0x2 ;  /* 0x00000002e412d211 */ /* 0x004fc400078c10ff */
[-C--:B------:R-:W-:Y:S01]  /*ae20*/  @!P4 LEA.HI.X R11, R229, R3.reuse, R166, 0x2, P0 ;  /* 0x00000003e50bc211 */ /* 0x080fe200000f14a6 */
[----:B------:R2:W-:Y:S01]  /*ae30*/  @!P3 ST.E.64 desc[UR38][R8.64], R70 ;  /* 0x000000460800b985 */ /* 0x0005e2000c101b26 */
[----:B------:R-:W-:Y:S02]  /*ae40*/  ISETP.GE.AND P0, PT, R224, UR4, PT ;  /* 0x00000004e0007c0c */ /* 0x000fe4000bf06270 */
[----:B------:R-:W-:Y:S01]  /*ae50*/  @!P5 LEA.HI.X R19, R228, R3, R165, 0x2, P6 ;  /* 0x00000003e413d211 */ /* 0x000fe200030f14a5 */
[----:B------:R3:W-:Y:S01]  /*ae60*/  @!P4 ST.E.64 desc[UR38][R10.64], R74 ;  /* 0x0000004a0a00c985 */ /* 0x0007e2000c101b26 */
[-C--:B0-----:R-:W-:Y:S02]  /*ae70*/  @!P1 LEA R14, P3, R225, R2.reuse, 0x2 ;  /* 0x00000002e10e9211 */ /* 0x081fe400078610ff */
[----:B------:R-:W-:Y:S01]  /*ae80*/  @!P2 LEA R12, P6, R226, R2, 0x2 ;  /* 0x00000002e20ca211 */ /* 0x000fe200078c10ff */
[----:B------:R0:W-:Y:S01]  /*ae90*/  @!P5 ST.E.64 desc[UR38][R18.64], R78 ;  /* 0x0000004e1200d985 */ /* 0x0001e2000c101b26 */
[----:B------:R-:W-:-:S02]  /*aea0*/  ISETP.GE.AND P5, PT, R223, UR4, PT ;  /* 0x00000004df007c0c */ /* 0x000fc4000bfa6270 */
[----:B------:R-:W-:Y:S02]  /*aeb0*/  ISETP.GE.AND P4, PT, R222, UR4, PT ;  /* 0x00000004de007c0c */ /* 0x000fe4000bf86270 */
[-C--:B------:R-:W-:Y:S02]  /*aec0*/  @!P2 LEA.HI.X R13, R226, R3.reuse, R164, 0x2, P6 ;  /* 0x00000003e20da211 */ /* 0x080fe400030f14a4 */
[CC--:B-1----:R-:W-:Y:S02]  /*aed0*/  @!P0 LEA R16, P6, R224.reuse, R2.reuse, 0x2 ;  /* 0x00000002e0108211 */ /* 0x0c2fe400078c10ff */
[-C--:B------:R-:W-:Y:S01]  /*aee0*/  @!P1 LEA.HI.X R15, R225, R3.reuse, R163, 0x2, P3 ;  /* 0x00000003e10f9211 */ /* 0x080fe200018f14a3 */
[----:B------:R1:W-:Y:S01]  /*aef0*/  @!P2 ST.E.64 desc[UR38][R12.64], R82 ;  /* 0x000000520c00a985 */ /* 0x0003e2000c101b26 */
[----:B------:R-:W-:Y:S02]  /*af00*/  ISETP.GE.AND P3, PT, R221, UR4, PT ;  /* 0x00000004dd007c0c */ /* 0x000fe4000bf66270 */
[----:B------:R-:W-:Y:S01]  /*af10*/  @!P0 LEA.HI.X R17, R224, R3, R162, 0x2, P6 ;  /* 0x00000003e0118211 */ /* 0x000fe200030f14a2 */
[----:B------:R4:W-:Y:S01]  /*af20*/  @!P1 ST.E.64 desc[UR38][R14.64], R86 ;  /* 0x000000560e009985 */ /* 0x0009e2000c101b26 */
[----:B--2---:R-:W-:-:S02]  /*af30*/  @!P5 LEA R8, P2, R223, R2, 0x2 ;  /* 0x00000002df08d211 */ /* 0x004fc400078410ff */
[-C--:B---3--:R-:W-:Y:S01]  /*af40*/  @!P4 LEA R10, P1, R222, R2.reuse, 0x2 ;  /* 0x00000002de0ac211 */ /* 0x088fe200078210ff */
[----:B------:R2:W-:Y:S01]  /*af50*/  @!P0 ST.E.64 desc[UR38][R16.64], R90 ;  /* 0x0000005a10008985 */ /* 0x0005e2000c101b26 */
[----:B------:R-:W-:Y:S02]  /*af60*/  ISETP.GE.AND P0, PT, R213, UR4, PT ;  /* 0x00000004d5007c0c */ /* 0x000fe4000bf06270 */
[-C--:B------:R-:W-:Y:S02]  /*af70*/  @!P5 LEA.HI.X R9, R223, R3.reuse, R161, 0x2, P2 ;  /* 0x00000003df09d211 */ /* 0x080fe400010f14a1 */
[----:B------:R-:W-:Y:S02]  /*af80*/  ISETP.GE.AND P2, PT, R212, UR4, PT ;  /* 0x00000004d4007c0c */ /* 0x000fe4000bf46270 */
[----:B------:R-:W-:Y:S01]  /*af90*/  @!P4 LEA.HI.X R11, R222, R3, R160, 0x2, P1 ;  /* 0x00000003de0bc211 */ /* 0x000fe200008f14a0 */
[----:B------:R3:W-:Y:S01]  /*afa0*/  @!P5 ST.E.64 desc[UR38][R8.64], R94 ;  /* 0x0000005e0800d985 */ /* 0x0007e2000c101b26 */
[----:B0-----:R-:W-:-:S02]  /*afb0*/  @!P3 LEA R18, P6, R221, R2, 0x2 ;  /* 0x00000002dd12b211 */ /* 0x001fc400078c10ff */
[----:B------:R-:W-:Y:S01]  /*afc0*/  ISETP.GE.AND P1, PT, R211, UR4, PT ;  /* 0x00000004d3007c0c */ /* 0x000fe2000bf26270 */
[----:B------:R0:W-:Y:S01]  /*afd0*/  @!P4 ST.E.64 desc[UR38][R10.64], R98 ;  /* 0x000000620a00c985 */ /* 0x0001e2000c101b26 */
[----:B------:R-:W-:Y:S02]  /*afe0*/  @!P3 LEA.HI.X R19, R221, R3, R159, 0x2, P6 ;  /* 0x00000003dd13b211 */ /* 0x000fe400030f149f */
[----:B------:R-:W-:Y:S02]  /*aff0*/  ISETP.GE.AND P4, PT, R210, UR4, PT ;  /* 0x00000004d2007c0c */ /* 0x000fe4000bf86270 */
[-C--:B-1----:R-:W-:Y:S01]  /*b000*/  @!P0 LEA R12, P6, R213, R2.reuse, 0x2 ;  /* 0x00000002d50c8211 */ /* 0x082fe200078c10ff */
[----:B------:R1:W-:Y:S01]  /*b010*/  @!P3 ST.E.64 desc[UR38][R18.64], R102 ;  /* 0x000000661200b985 */ /* 0x0003e2000c101b26 */
[----:B------:R-:W-:Y:S02]  /*b020*/  ISETP.GE.AND P5, PT, R209, UR4, PT ;  /* 0x00000004d1007c0c */ /* 0x000fe4000bfa6270 */
[----:B----4-:R-:W-:-:S02]  /*b030*/  @!P2 LEA R14, P3, R212, R2, 0x2 ;  /* 0x00000002d40ea211 */ /* 0x010fc400078610ff */
[-C--:B------:R-:W-:Y:S02]  /*b040*/  @!P0 LEA.HI.X R13, R213, R3.reuse, R158, 0x2, P6 ;  /* 0x00000003d50d8211 */ /* 0x080fe400030f149e */
[-C--:B------:R-:W-:Y:S02]  /*b050*/  @!P2 LEA.HI.X R15, R212, R3.reuse, R157, 0x2, P3 ;  /* 0x00000003d40fa211 */ /* 0x080fe400018f149d */
[----:B------:R-:W-:Y:S01]  /*b060*/  ISETP.GE.AND P3, PT, R208, UR4, PT ;  /* 0x00000004d0007c0c */ /* 0x000fe2000bf66270 */
[----:B------:R4:W-:Y:S01]  /*b070*/  @!P0 ST.E.64 desc[UR38][R12.64], R106 ;  /* 0x0000006a0c008985 */ /* 0x0009e2000c101b26 */
[CC--:B--2---:R-:W-:Y:S02]  /*b080*/  @!P1 LEA R16, P6, R211.reuse, R2.reuse, 0x2 ;  /* 0x00000002d3109211 */ /* 0x0c4fe400078c10ff */
[----:B---3--:R-:W-:Y:S01]  /*b090*/  @!P4 LEA R8, P0, R210, R2, 0x2 ;  /* 0x00000002d208c211 */ /* 0x008fe200078010ff */
[----:B------:R2:W-:Y:S01]  /*b0a0*/  @!P2 ST.E.64 desc[UR38][R14.64], R110 ;  /* 0x0000006e0e00a985 */ /* 0x0005e2000c101b26 */
[----:B------:R-:W-:-:S02]  /*b0b0*/  @!P1 LEA.HI.X R17, R211, R3, R156, 0x2, P6 ;  /* 0x00000003d3119211 */ /* 0x000fc400030f149c */
[-C--:B0-----:R-:W-:Y:S02]  /*b0c0*/  @!P5 LEA R10, P6, R209, R2.reuse, 0x2 ;  /* 0x00000002d10ad211 */ /* 0x081fe400078c10ff */
[-C--:B------:R-:W-:Y:S01]  /*b0d0*/  @!P4 LEA.HI.X R9, R210, R3.reuse, R155, 0x2, P0 ;  /* 0x00000003d209c211 */ /* 0x080fe200000f149b */
[----:B------:R-:W-:Y:S01]  /*b0e0*/  @!P1 ST.E.64 desc[UR38][R16.64], R114 ;  /* 0x0000007210009985 */ /* 0x000fe2000c101b26 */
[----:B------:R-:W-:Y:S02]  /*b0f0*/  ISETP.GE.AND P0, PT, R207, UR4, PT ;  /* 0x00000004cf007c0c */ /* 0x000fe4000bf06270 */
[----:B------:R-:W-:Y:S01]  /*b100*/  @!P5 LEA.HI.X R11, R209, R3, R154, 0x2, P6 ;  /* 0x00000003d10bd211 */ /* 0x000fe200030f149a */
[----:B------:R0:W-:Y:S01]  /*b110*/  @!P4 ST.E.64 desc[UR38][R8.64], R118 ;  /* 0x000000760800c985 */ /* 0x0001e2000c101b26 */
[----:B------:R-:W-:Y:S02]  /*b120*/  ISETP.GE.AND P1, PT, R21, UR4, PT ;  /* 0x0000000415007c0c */ /* 0x000fe4000bf26270 */
[----:B-1----:R-:W-:Y:S01]  /*b130*/  @!P3 LEA R18, P2, R208, R2, 0x2 ;  /* 0x00000002d012b211 */ /* 0x002fe200078410ff */
[----:B------:R1:W-:Y:S01]  /*b140*/  @!P5 ST.E.64 desc[UR38][R10.64], R122 ;  /* 0x0000007a0a00d985 */ /* 0x0003e2000c101b26 */
[----:B------:R-:W-:-:S02]  /*b150*/  ISETP.GE.AND P4, PT, R206, UR4, PT ;  /* 0x00000004ce007c0c */ /* 0x000fc4000bf86270 */
[----:B------:R-:W-:Y:S02]  /*b160*/  ISETP.GE.AND P5, PT, R205, UR4, PT ;  /* 0x00000004cd007c0c */ /* 0x000fe4000bfa6270 */
[-C--:B------:R-:W-:Y:S02]  /*b170*/  @!P3 LEA.HI.X R19, R208, R3.reuse, R153, 0x2, P2 ;  /* 0x00000003d013b211 */ /* 0x080fe400010f1499 */
[----:B------:R-:W-:Y:S02]  /*b180*/  ISETP.GE.AND P2, PT, R25, UR4, PT ;  /* 0x0000000419007c0c */ /* 0x000fe4000bf46270 */
[-C--:B----4-:R-:W-:Y:S01]  /*b190*/  @!P0 LEA R12, P6, R207, R2.reuse, 0x2 ;  /* 0x00000002cf0c8211 */ /* 0x090fe200078c10ff */
[----:B------:R3:W-:Y:S01]  /*b1a0*/  @!P3 ST.E.64 desc[UR38][R18.64], R126 ;  /* 0x0000007e1200b985 */ /* 0x0007e2000c101b26 */
[----:B--2---:R-:W-:Y:S02]  /*b1b0*/  @!P1 LEA R14, P3, R21, R2, 0x2 ;  /* 0x00000002150e9211 */ /* 0x004fe400078610ff */
[----:B------:R-:W-:-:S02]  /*b1c0*/  @!P0 LEA.HI.X R13, R207, R3, R152, 0x2, P6 ;  /* 0x00000003cf0d8211 */ /* 0x000fc400030f1498 */
[CC--:B0-----:R-:W-:Y:S02]  /*b1d0*/  @!P4 LEA R8, P6, R206.reuse, R2.reuse, 0x2 ;  /* 0x00000002ce08c211 */ /* 0x0c1fe400078c10ff */
[-C--:B------:R-:W-:Y:S01]  /*b1e0*/  @!P1 LEA.HI.X R15, R21, R3.reuse, R0, 0x2, P3 ;  /* 0x00000003150f9211 */ /* 0x080fe200018f1400 */
[----:B------:R2:W-:Y:S01]  /*b1f0*/  @!P0 ST.E.64 desc[UR38][R12.64], R130 ;  /* 0x000000820c008985 */ /* 0x0005e2000c101b26 */
[-C--:B-1----:R-:W-:Y:S02]  /*b200*/  @!P5 LEA R10, P3, R205, R2.reuse, 0x2 ;  /* 0x00000002cd0ad211 */ /* 0x082fe400078610ff */
[-C--:B------:R-:W-:Y:S02]  /*b210*/  @!P4 LEA.HI.X R9, R206, R3.reuse, R22, 0x2, P6 ;  /* 0x00000003ce09c211 */ /* 0x080fe400030f1416 */
[----:B------:R-:W-:Y:S01]  /*b220*/  SHF.R.S32.HI R0, RZ, 0x1f, R25 ;  /* 0x0000001fff007819 */ /* 0x000fe20000011419 */
[----:B---3--:R-:W-:Y:S01]  /*b230*/  VIADD R19, R201, 0xf8 ;  /* 0x000000f8c9137836 */ /* 0x008fe20000000000 */
[----:B------:R-:W-:Y:S01]  /*b240*/  @!P2 LEA R16, P6, R25, R2, 0x2 ;  /* 0x000000021910a211 */ /* 0x000fe200078c10ff */
[----:B------:R2:W-:Y:S01]  /*b250*/  @!P4 ST.E.64 desc[UR38][R8.64], R134 ;  /* 0x000000860800c985 */ /* 0x0005e2000c101b26 */
[----:B------:R-:W-:-:S02]  /*b260*/  @!P5 LEA.HI.X R11, R205, R3, R4, 0x2, P3 ;  /* 0x00000003cd0bd211 */ /* 0x000fc400018f1404 */
[----:B------:R-:W-:Y:S02]  /*b270*/  @!P2 LEA.HI.X R17, R25, R3, R0, 0x2, P6 ;  /* 0x000000031911a211 */ /* 0x000fe400030f1400 */
[----:B------:R-:W-:Y:S01]  /*b280*/  ISETP.GE.AND P0, PT, R19, UR4, PT ;  /* 0x0000000413007c0c */ /* 0x000fe2000bf06270 */
[----:B------:R2:W-:Y:S04]  /*b290*/  @!P5 ST.E.64 desc[UR38][R10.64], R138 ;  /* 0x0000008a0a00d985 */ /* 0x0005e8000c101b26 */
[----:B------:R2:W-:Y:S04]  /*b2a0*/  @!P1 ST.E.64 desc[UR38][R14.64], R142 ;  /* 0x0000008e0e009985 */ /* 0x0005e8000c101b26 */
[----:B------:R2:W-:Y:S04]  /*b2b0*/  @!P2 ST.E.64 desc[UR38][R16.64], R146 ;  /* 0x000000921000a985 */ /* 0x0005e8000c101b26 */
[----:B------:R-:W-:Y:S05]  /*b2c0*/  @P0 BRA `(.L_x_1093) ;  /* 0x0000000c00b00947 */ /* 0x000fea0003800000 */
[----:B------:R-:W-:Y:S02]  /*b2d0*/  LEA R2, P0, R19, R2, 0x2 ;  /* 0x0000000213027211 */ /* 0x000fe400078010ff */
[----:B------:R-:W-:-:S04]  /*b2e0*/  SHF.R.S32.HI R0, RZ, 0x1f, R19 ;  /* 0x0000001fff007819 */ /* 0x000fc80000011413 */
[----:B------:R-:W-:-:S05]  /*b2f0*/  LEA.HI.X R3, R19, R3, R0, 0x2, P0 ;  /* 0x0000000313037211 */ /* 0x000fca00000f1400 */
[----:B------:R4:W-:Y:S01]  /*b300*/  ST.E.64 desc[UR38][R2.64], R150 ;  /* 0x0000009602007985 */ /* 0x0009e2000c101b26 */
[----:B------:R-:W-:Y:S05]  /*b310*/  BRA `(.L_x_1093) ;  /* 0x0000000c009c7947 */ /* 0x000fea0003800000 */
.L_x_1084:
[----:B------:R-:W4:Y:S01]  /*b320*/  LDC.64 R8, c[0x0][0xd00] ;  /* 0x00034000ff087b82 */ /* 0x000f220000000a00 */
[----:B------:R-:W-:Y:S01]  /*b330*/  ULDC.64 UR4, c[0x0][0xd08] ;  /* 0x0003420000047ab9 */ /* 0x000fe20000000a00 */
[----:B------:R-:W-:Y:S01]  /*b340*/  IMAD.MOV.U32 R17, RZ, RZ, RZ ;  /* 0x000000ffff117224 */ /* 0x000fe200078e00ff */
[----:B------:R-:W-:-:S04]  /*b350*/  ISETP.NE.U32.AND P0, PT, RZ, UR4, PT ;  /* 0x00000004ff007c0c */ /* 0x000fc8000bf05070 */
[----:B------:R-:W-:Y:S01]  /*b360*/  ISETP.NE.AND.EX P1, PT, RZ, UR5, PT, P0 ;  /* 0x00000005ff007c0c */ /* 0x000fe2000bf25300 */
[----:B------:R-:W0:Y:S01]  /*b370*/  LDC.64 R2, c[0x0][0xd00] ;  /* 0x00034000ff027b82 */ /* 0x000e220000000a00 */
[----:B----4-:R-:W-:-:S04]  /*b380*/  ISETP.NE.U32.AND P0, PT, R8, RZ, PT ;  /* 0x000000ff0800720c */ /* 0x010fc80003f05070 */
[----:B------:R-:W-:-:S07]  /*b390*/  ISETP.NE.AND.EX P0, PT, R9, RZ, PT, P0 ;  /* 0x000000ff0900720c */ /* 0x000fce0003f05300 */
[----:B------:R-:W4:Y:S01]  /*b3a0*/  @P1 LDC.64 R8, c[0x0][0xd08] ;  /* 0x00034200ff081b82 */ /* 0x000f220000000a00 */
[----:B------:R-:W-:Y:S01]  /*b3b0*/  ULDC UR4, c[0x0][0xb88] ;  /* 0x0002e20000047ab9 */ /* 0x000fe20000000800 */
[----:B0-----:R-:W-:-:S04]  /*b3c0*/  IMAD.WIDE R10, R200, 0x4, R2 ;  /* 0x00000004c80a7825 */ /* 0x001fc800078e0202 */
[----:B--2---:R-:W-:Y:S01]  /*b3d0*/  IMAD.U32 R0, RZ, RZ, UR4 ;  /* 0x00000004ff007e24 */ /* 0x004fe2000f8e00ff */
[----:B------:R0:W5:Y:S01]  /*b3e0*/  @P0 LDG.E R17, desc[UR38][R10.64] ;  /* 0x000000260a110981 */ /* 0x000162000c1e1900 */
[----:B---3--:R-:W2:Y:S01]  /*b3f0*/  S2R R4, SR_TID.X ;  /* 0x0000000000047919 */ /* 0x008ea20000002100 */
[----:B----4-:R-:W-:-:S05]  /*b400*/  @P1 IMAD.WIDE R2, R200, 0x4, R8 ;  /* 0x00000004c8021825 */ /* 0x010fca00078e0208 */
[----:B------:R0:W5:Y:S01]  /*b410*/  @P1 LDG.E R0, desc[UR38][R2.64] ;  /* 0x0000002602001981 */ /* 0x000162000c1e1900 */
[----:B------:R-:W-:-:S13]  /*b420*/  ISETP.NE.AND P2, PT, R203, RZ, PT ;  /* 0x000000ffcb00720c */ /* 0x000fda0003f45270 */
[----:B------:R-:W3:Y:S01]  /*b430*/  @!P2 LDC R203, c[0x0][0xbd4] ;  /* 0x0002f500ffcbab82 */ /* 0x000ee20000000800 */
[----:B--2---:R-:W-:-:S05]  /*b440*/  VIADD R24, R4, 0xffffff80 ;  /* 0xffffff8004187836 */ /* 0x004fca0000000000 */
[----:B------:R-:W-:Y:S02]  /*b450*/  ISETP.GT.AND P3, PT, R24, 0x7f, PT ;  /* 0x0000007f1800780c */ /* 0x000fe40003f64270 */
[----:B---3--:R-:W-:Y:S01]  /*b460*/  ISETP.GT.AND P2, PT, R203, 0x1, PT ;  /* 0x00000001cb00780c */ /* 0x008fe20003f44270 */
[----:B0-----:R-:W-:-:S12]  /*b470*/  @P1 BRA `(.L_x_1096) ;  /* 0x0000000000101947 */ /* 0x001fd80003800000 */
[----:B------:R-:W-:Y:S05]  /*b480*/  @!P0 BRA `(.L_x_1096) ;  /* 0x00000000000c8947 */ /* 0x000fea0003800000 */
[----:B------:R-:W2:Y:S04]  /*b490*/  LDG.E R3, desc[UR38][R10.64] ;  /* 0x000000260a037981 */ /* 0x000ea8000c1e1900 */
[----:B-----5:R-:W2:Y:S02]  /*b4a0*/  LDG.E R0, desc[UR38][R10.64+0x4] ;  /* 0x000004260a007981 */ /* 0x020ea4000c1e1900 */
[----:B--2---:R-:W-:-:S07]  /*b4b0*/  IMAD.IADD R0, R0, 0x1, -R3 ;  /* 0x0000000100007824 */ /* 0x004fce00078e0a03 */
.L_x_1096:
[----:B------:R-:W2:Y:S01]  /*b4c0*/  LDL.LU R2, [R1+0x10] ;  /* 0x0000100001027983 */ /* 0x000ea20000300800 */
[----:B------:R-:W-:Y:S01]  /*b4d0*/  BSSY B1, `(.L_x_1097) ;  /* 0x0000037000017945 */ /* 0x000fe20003800000 */
[----:B------:R-:W-:Y:S02]  /*b4e0*/  SEL R27, R200, RZ, !P0 ;  /* 0x000000ffc81b7207 */ /* 0x000fe40004000000 */
[----:B-----5:R-:W-:Y:S02]  /*b4f0*/  SHF.R.S32.HI R18, RZ, 0x1f, R17 ;  /* 0x0000001fff127819 */ /* 0x020fe40000011411 */
[----:B--2---:R-:W-:Y:S01]  /*b500*/  SEL R20, R2, RZ, !P0 ;  /* 0x000000ff02147207 */ /* 0x004fe20004000000 */
[----:B------:R-:W-:Y:S06]  /*b510*/  @P3 BRA `(.L_x_1098) ;  /* 0x0000000000c83947 */ /* 0x000fec0003800000 */
[----:B------:R-:W0:Y:S01]  /*b520*/  LDC R31, c[0x0][0xce8] ;  /* 0x00033a00ff1f7b82 */ /* 0x000e220000000800 */
[----:B------:R-:W-:-:S04]  /*b530*/  IMAD R2, R204, 0x80, R4 ;  /* 0x00000080cc027824 */ /* 0x000fc800078e0204 */
[----:B------:R-:W-:Y:S02]  /*b540*/  VIADD R22, R2, 0xffffff80 ;  /* 0xffffff8002167836 */ /* 0x000fe40000000000 */
[----:B0-----:R-:W-:-:S05]  /*b550*/  IMAD R3, R0, R31, RZ ;  /* 0x0000001f00037224 */ /* 0x001fca00078e02ff */
[----:B------:R-:W-:-:S13]  /*b560*/  ISETP.GE.AND P0, PT, R22, R3, PT ;  /* 0x000000031600720c */ /* 0x000fda0003f06270 */
[----:B------:R-:W-:Y:S05]  /*b570*/  @P0 BRA `(.L_x_1098) ;  /* 0x0000000000b00947 */ /* 0x000fea0003800000 */
[----:B------:R-:W2:Y:S01]  /*b580*/  LDL.LU R26, [R1+0xc] ;  /* 0x00000c00011a7983 */ /* 0x000ea20000300800 */
[----:B------:R-:W-:Y:S01]  /*b590*/  ISETP.NE.AND P1, PT, R31, 0x1, PT ;  /* 0x000000011f00780c */ /* 0x000fe20003f25270 */
[----:B------:R-:W-:Y:S01]  /*b5a0*/  IMAD.MOV.U32 R16, RZ, RZ, 0xab8 ;  /* 0x00000ab8ff107424 */ /* 0x000fe200078e00ff */
[----:B------:R-:W-:Y:S01]  /*b5b0*/  ISETP.GT.AND P0, PT, R203, 0x1, PT ;  /* 0x00000001cb00780c */ /* 0x000fe20003f04270 */
[----:B------:R-:W0:Y:S01]  /*b5c0*/  LDC.64 R28, c[0x0][0xca8] ;  /* 0x00032a00ff1c7b82 */ /* 0x000e220000000a00 */
[----:B------:R-:W-:Y:S02]  /*b5d0*/  IMAD.MOV.U32 R19, RZ, RZ, R22 ;  /* 0x000000ffff137224 */ /* 0x000fe400078e0016 */
[----:B------:R-:W-:-:S05]  /*b5e0*/  SEL R16, R16, 0xa78, P0 ;  /* 0x00000a7810107807 */ /* 0x000fca0000000000 */
[----:B------:R-:W3:Y:S08]  /*b5f0*/  LDC.64 R8, c[0x0][R16+0x220] ;  /* 0x0000880010087b82 */ /* 0x000ef00000000a00 */
[----:B------:R-:W4:Y:S08]  /*b600*/  @P1 LDC R15, c[0x0][0xcec] ;  /* 0x00033b00ff0f1b82 */ /* 0x000f300000000800 */
[----:B------:R-:W5:Y:S08]  /*b610*/  LDC.64 R2, c[0x0][R16+0x218] ;  /* 0x0000860010027b82 */ /* 0x000f700000000a00 */
[----:B------:R-:W1:Y:S01]  /*b620*/  @P1 LDC R25, c[0x0][0xcf0] ;  /* 0x00033c00ff191b82 */ /* 0x000e620000000800 */
[----:B---3--:R-:W-:-:S07]  /*b630*/  IMAD R9, R9, R27, RZ ;  /* 0x0000001b09097224 */ /* 0x008fce00078e02ff */
[----:B------:R-:W3:Y:S01]  /*b640*/  LDC.64 R10, c[0x0][R16+0x228] ;  /* 0x00008a00100a7b82 */ /* 0x000ee20000000a00 */
[----:B----4-:R-:W-:-:S04]  /*b650*/  @P1 IMAD.HI.U32 R4, R22, R15, RZ ;  /* 0x0000000f16041227 */ /* 0x010fc800078e00ff */
[----:B------:R-:W-:-:S03]  /*b660*/  IMAD.WIDE.U32 R14, R8, R27, RZ ;  /* 0x0000001b080e7225 */ /* 0x000fc600078e00ff */
[----:B------:R-:W4:Y:S01]  /*b670*/  LDC.64 R12, c[0x0][R16+0x210] ;  /* 0x00008400100c7b82 */ /* 0x000f220000000a00 */
[-C--:B-----5:R-:W-:Y:S02]  /*b680*/  IMAD R21, R3, R202.reuse, RZ ;  /* 0x000000ca03157224 */ /* 0x0a0fe400078e02ff */
[----:B------:R-:W-:-:S04]  /*b690*/  IMAD.WIDE.U32 R2, R2, R202, RZ ;  /* 0x000000ca02027225 */ /* 0x000fc800078e00ff */
[----:B------:R-:W-:Y:S01]  /*b6a0*/  IMAD.IADD R21, R3, 0x1, R21 ;  /* 0x0000000103157824 */ /* 0x000fe200078e0215 */
[----:B-1----:R-:W-:Y:S01]  /*b6b0*/  @P1 SHF.R.U32.HI R19, RZ, R25, R4 ;  /* 0x00000019ff131219 */ /* 0x002fe20000011604 */
[----:B------:R-:W-:Y:S01]  /*b6c0*/  IMAD R25, R8, R20, R9 ;  /* 0x0000001408197224 */ /* 0x000fe200078e0209 */
[----:B0-----:R-:W0:Y:S01]  /*b6d0*/  @!P0 LDC R28, c[0x0][0xc50] ;  /* 0x00031400ff1c8b82 */ /* 0x001e220000000800 */
[----:B------:R-:W-:Y:S02]  /*b6e0*/  IADD3 R4, P1, P3, R14, R2, R17 ;  /* 0x000000020e047210 */ /* 0x000fe40007b3e011 */
[----:B------:R-:W-:Y:S02]  /*b6f0*/  IMAD.MOV R8, RZ, RZ, -R19 ;  /* 0x000000ffff087224 */ /* 0x000fe400078e0a13 */
[----:B------:R-:W-:-:S03]  /*b700*/  IMAD.IADD R25, R15, 0x1, R25 ;  /* 0x000000010f197824 */ /* 0x000fc600078e0219 */
[----:B------:R-:W1:Y:S01]  /*b710*/  @!P0 LDC R29, c[0x0][0xc54] ;  /* 0x00031500ff1d8b82 */ /* 0x000e620000000800 */
[----:B--2---:R-:W-:-:S05]  /*b720*/  SEL R9, R26, RZ, P0 ;  /* 0x000000ff1a097207 */ /* 0x004fca0000000000 */
[----:B---3--:R-:W-:-:S04]  /*b730*/  IMAD.WIDE.U32 R2, R10, R9, RZ ;  /* 0x000000090a027225 */ /* 0x008fc800078e00ff */
[----:B------:R-:W-:Y:S02]  /*b740*/  IMAD R11, R11, R9, RZ ;  /* 0x000000090b0b7224 */ /* 0x000fe400078e02ff */
[----:B------:R-:W-:Y:S01]  /*b750*/  IMAD R9, R31, R8, R22 ;  /* 0x000000081f097224 */ /* 0x000fe200078e0216 */
[----:B------:R-:W-:Y:S01]  /*b760*/  IADD3.X R8, R25, R21, R18, P1, P3 ;  /* 0x0000001519087210 */ /* 0x000fe20000fe6412 */
[----:B------:R-:W-:Y:S01]  /*b770*/  IMAD.IADD R11, R3, 0x1, R11 ;  /* 0x00000001030b7824 */ /* 0x000fe200078e020b */
[----:B------:R-:W-:Y:S01]  /*b780*/  IADD3 R2, P0, P1, R19, R4, R2 ;  /* 0x0000000413027210 */ /* 0x000fe2000791e002 */
[----:B----4-:R-:W-:Y:S01]  /*b790*/  IMAD R4, R13, R9, RZ ;  /* 0x000000090d047224 */ /* 0x010fe200078e02ff */
[----:B------:R-:W-:-:S04]  /*b7a0*/  SHF.R.S32.HI R19, RZ, 0x1f, R19 ;  /* 0x0000001fff137819 */ /* 0x000fc80000011413 */
[----:B------:R-:W-:Y:S02]  /*b7b0*/  IADD3.X R3, R19, R8, R11, P0, P1 ;  /* 0x0000000813037210 */ /* 0x000fe400007e240b */
[----:B------:R-:W-:Y:S01]  /*b7c0*/  SHF.R.S32.HI R11, RZ, 0x1f, R9 ;  /* 0x0000001fff0b7819 */ /* 0x000fe20000011409 */
[----:B------:R-:W-:-:S04]  /*b7d0*/  IMAD.WIDE.U32 R2, R12, R9, R2 ;  /* 0x000000090c027225 */ /* 0x000fc800078e0002 */
[----:B------:R-:W-:Y:S01]  /*b7e0*/  IMAD R11, R12, R11, R4 ;  /* 0x0000000b0c0b7224 */ /* 0x000fe200078e0204 */
[----:B0-----:R-:W-:-:S03]  /*b7f0*/  LEA R8, P0, R2, R28, 0x2 ;  /* 0x0000001c02087211 */ /* 0x001fc600078010ff */
[----:B------:R-:W-:-:S05]  /*b800*/  IMAD.IADD R3, R3, 0x1, R11 ;  /* 0x0000000103037824 */ /* 0x000fca00078e020b */
[----:B-1----:R-:W-:Y:S01]  /*b810*/  LEA.HI.X R9, R2, R29, R3, 0x2, P0 ;  /* 0x0000001d02097211 */ /* 0x002fe200000f1403 */
[----:B------:R-:W-:-:S05]  /*b820*/  IMAD.MOV.U32 R3, RZ, RZ, -0x800000 ;  /* 0xff800000ff037424 */ /* 0x000fca00078e00ff */
[----:B------:R0:W-:Y:S02]  /*b830*/  STG.E desc[UR38][R8.64], R3 ;  /* 0x0000000308007986 */ /* 0x0001e4000c101926 */
.L_x_1098:
[----:B------:R-:W-:Y:S05]  /*b840*/  BSYNC B1 ;  /* 0x0000000000017941 */ /* 0x000fea0003800000 */
.L_x_1097:
[----:B------:R-:W-:Y:S05]  /*b850*/  @P2 BRA `(.L_x_1093) ;  /* 0x00000008004c2947 */ /* 0x000fea0003800000 */
[----:B------:R-:W2:Y:S01]  /*b860*/  LDC R15, c[0x0][0xce8] ;  /* 0x00033a00ff0f7b82 */ /* 0x000ea20000000800 */
[----:B0-----:R-:W-:Y:S01]  /*b870*/  SHF.R.S32.HI R3, RZ, 0x1f, R24 ;  /* 0x0000001fff037819 */ /* 0x001fe20000011418 */
[----:B------:R-:W-:Y:S01]  /*b880*/  ULDC.64 UR4, c[0x0][0xba0] ;  /* 0x0002e80000047ab9 */ /* 0x000fe20000000a00 */
[----:B------:R-:W-:Y:S01]  /*b890*/  BSSY B1, `(.L_x_1099) ;  /* 0x000004d000017945 */ /* 0x000fe20003800000 */
[----:B------:R-:W-:Y:S01]  /*b8a0*/  IMAD R2, R18, UR4, RZ ;  /* 0x0000000412027c24 */ /* 0x000fe2000f8e02ff */
[----:B------:R-:W-:-:S03]  /*b8b0*/  LEA.HI R8, R3, R24, RZ, 0x3 ;  /* 0x0000001803087211 */ /* 0x000fc600078f18ff */
[C---:B------:R-:W-:Y:S01]  /*b8c0*/  IMAD R9, R17.reuse, UR5, R2 ;  /* 0x0000000511097c24 */ /* 0x040fe2000f8e0202 */
[----:B------:R-:W-:Y:S01]  /*b8d0*/  LOP3.LUT R10, R8, 0xfffffff8, RZ, 0xc0, !PT ;  /* 0xfffffff8080a7812 */ /* 0x000fe200078ec0ff */
[----:B------:R-:W-:Y:S01]  /*b8e0*/  IMAD.WIDE.U32 R2, R17, UR4, RZ ;  /* 0x0000000411027c25 */ /* 0x000fe2000f8e00ff */
[----:B------:R-:W-:Y:S01]  /*b8f0*/  SHF.R.S32.HI R17, RZ, 0x3, R8 ;  /* 0x00000003ff117819 */ /* 0x000fe20000011408 */
[----:B------:R-:W-:Y:S02]  /*b900*/  ULDC.64 UR4, c[0x0][0xbe8] ;  /* 0x0002fa0000047ab9 */ /* 0x000fe40000000a00 */
[----:B------:R-:W-:Y:S02]  /*b910*/  IMAD.IADD R12, R24, 0x1, -R10 ;  /* 0x00000001180c7824 */ /* 0x000fe400078e0a0a */
[----:B------:R-:W-:Y:S02]  /*b920*/  IMAD.IADD R3, R3, 0x1, R9 ;  /* 0x0000000103037824 */ /* 0x000fe400078e0209 */
[----:B------:R-:W-:-:S02]  /*b930*/  IMAD R9, R12, 0x20, R17 ;  /* 0x000000200c097824 */ /* 0x000fc400078e0211 */
[----:B------:R-:W-:Y:S01]  /*b940*/  IMAD.WIDE.U32 R2, R202, UR4, R2 ;  /* 0x00000004ca027c25 */ /* 0x000fe2000f8e0002 */
[----:B--2---:R-:W-:-:S03]  /*b950*/  ISETP.NE.AND P0, PT, R15, 0x1, PT ;  /* 0x000000010f00780c */ /* 0x004fc60003f05270 */
[----:B------:R-:W-:Y:S02]  /*b960*/  IMAD R13, R204, 0x80, R9 ;  /* 0x00000080cc0d7824 */ /* 0x000fe400078e0209 */
[----:B------:R-:W-:Y:S01]  /*b970*/  IMAD R3, R202, UR5, R3 ;  /* 0x00000005ca037c24 */ /* 0x000fe2000f8e0203 */
[----:B------:R-:W-:Y:S01]  /*b980*/  ULDC.64 UR4, c[0x0][0xbf0] ;  /* 0x0002fc0000047ab9 */ /* 0x000fe20000000a00 */
[----:B------:R-:W-:Y:S02]  /*b990*/  IMAD.MOV.U32 R9, RZ, RZ, R13 ;  /* 0x000000ffff097224 */ /* 0x000fe400078e000d */
[----:B------:R-:W-:Y:S02]  /*b9a0*/  IMAD R8, R20, UR4, RZ ;  /* 0x0000000414087c24 */ /* 0x000fe4000f8e02ff */
[----:B------:R-:W-:Y:S02]  /*b9b0*/  IMAD.WIDE.U32 R2, R27, UR4, R2 ;  /* 0x000000041b027c25 */ /* 0x000fe4000f8e0002 */
[----:B------:R-:W0:Y:S02]  /*b9c0*/  @P0 LDC R4, c[0x0][0xcec] ;  /* 0x00033b00ff040b82 */ /* 0x000e240000000800 */
[----:B------:R-:W-:-:S06]  /*b9d0*/  IMAD R10, R204, 0x80, R17 ;  /* 0x00000080cc0a7824 */ /* 0x000fcc00078e0211 */
[----:B------:R-:W2:Y:S01]  /*b9e0*/  @P0 LDC R11, c[0x0][0xcf0] ;  /* 0x00033c00ff0b0b82 */ /* 0x000ea20000000800 */
[----:B0-----:R-:W-:-:S05]  /*b9f0*/  @P0 IMAD.HI.U32 R4, R13, R4, RZ ;  /* 0x000000040d040227 */ /* 0x001fca00078e00ff */
[----:B--2---:R-:W-:Y:S01]  /*ba00*/  @P0 SHF.R.U32.HI R9, RZ, R11, R4 ;  /* 0x0000000bff090219 */ /* 0x004fe20000011604 */
[----:B------:R-:W-:Y:S01]  /*ba10*/  IMAD R11, R27, UR5, R8 ;  /* 0x000000051b0b7c24 */ /* 0x000fe2000f8e0208 */
[----:B------:R-:W-:Y:S02]  /*ba20*/  ULDC.64 UR4, c[0x0][0xbe0] ;  /* 0x0002f80000047ab9 */ /* 0x000fe40000000a00 */
[--C-:B------:R-:W-:Y:S01]  /*ba30*/  SHF.R.S32.HI R4, RZ, 0x1f, R9.reuse ;  /* 0x0000001fff047819 */ /* 0x100fe20000011409 */
[----:B------:R-:W-:Y:S02]  /*ba40*/  IMAD.MOV R8, RZ, RZ, -R9 ;  /* 0x000000ffff087224 */ /* 0x000fe400078e0a09 */
[----:B------:R-:W-:Y:S02]  /*ba50*/  IMAD.IADD R3, R3, 0x1, R11 ;  /* 0x0000000103037824 */ /* 0x000fe400078e020b */
[----:B------:R-:W-:Y:S02]  /*ba60*/  IMAD R11, R15, R8, R13 ;  /* 0x000000080f0b7224 */ /* 0x000fe400078e020d */
[----:B------:R-:W-:-:S02]  /*ba70*/  IMAD R4, R4, UR4, RZ ;  /* 0x0000000404047c24 */ /* 0x000fc4000f8e02ff */
[----:B------:R-:W-:-:S04]  /*ba80*/  IMAD.WIDE.U32 R2, R9, UR4, R2 ;  /* 0x0000000409027c25 */ /* 0x000fc8000f8e0002 */
[----:B------:R-:W-:Y:S01]  /*ba90*/  IMAD R13, R9, UR5, R4 ;  /* 0x00000005090d7c24 */ /* 0x000fe2000f8e0204 */
[----:B------:R-:W-:Y:S01]  /*baa0*/  SHF.R.S32.HI R4, RZ, 0x1f, R11 ;  /* 0x0000001fff047819 */ /* 0x000fe2000001140b */
[----:B------:R-:W-:Y:S01]  /*bab0*/  ULDC.64 UR4, c[0x0][0xbd8] ;  /* 0x0002f60000047ab9 */ /* 0x000fe20000000a00 */
[----:B------:R-:W-:Y:S02]  /*bac0*/  IMAD R15, R0, R15, RZ ;  /* 0x0000000f000f7224 */ /* 0x000fe400078e02ff */
[----:B------:R-:W-:Y:S02]  /*bad0*/  IMAD.IADD R3, R3, 0x1, R13 ;  /* 0x0000000103037824 */ /* 0x000fe400078e020d */
[----:B------:R-:W-:Y:S02]  /*bae0*/  IMAD R4, R4, UR4, RZ ;  /* 0x0000000404047c24 */ /* 0x000fe4000f8e02ff */
[----:B------:R-:W-:-:S04]  /*baf0*/  IMAD.WIDE.U32 R2, R11, UR4, R2 ;  /* 0x000000040b027c25 */ /* 0x000fc8000f8e0002 */
[----:B------:R-:W-:Y:S01]  /*bb00*/  IMAD R9, R11, UR5, R4 ;  /* 0x000000050b097c24 */ /* 0x000fe2000f8e0204 */
[----:B------:R-:W-:Y:S01]  /*bb10*/  ULDC.64 UR4, c[0x0][0xb80] ;  /* 0x0002e00000047ab9 */ /* 0x000fe20000000a00 */
[----:B------:R-:W-:Y:S01]  /*bb20*/  VIADD R4, R10, 0x40 ;  /* 0x000000400a047836 */ /* 0x000fe20000000000 */
[----:B------:R-:W-:Y:S01]  /*bb30*/  LEA R8, P2, R2, UR4, 0x1 ;  /* 0x0000000402087c11 */ /* 0x000fe2000f8408ff */
[----:B------:R-:W-:Y:S02]  /*bb40*/  IMAD.IADD R3, R3, 0x1, R9 ;  /* 0x0000000103037824 */ /* 0x000fe400078e0209 */
[----:B------:R-:W-:Y:S01]  /*bb50*/  VIADD R0, R10, 0x20 ;  /* 0x000000200a007836 */ /* 0x000fe20000000000 */
[-C--:B------:R-:W-:Y:S01]  /*bb60*/  ISETP.GE.AND P0, PT, R4, R15.reuse, PT ;  /* 0x0000000f0400720c */ /* 0x080fe20003f06270 */
[----:B------:R-:W-:Y:S01]  /*bb70*/  IMAD.SHL.U32 R9, R12, 0x8, RZ ;  /* 0x000000080c097824 */ /* 0x000fe200078e00ff */
[----:B------:R-:W-:Y:S02]  /*bb80*/  LEA.HI.X R4, R2, UR5, R3, 0x1, P2 ;  /* 0x0000000502047c11 */ /* 0x000fe400090f0c03 */
[-C--:B------:R-:W-:Y:S01]  /*bb90*/  ISETP.GE.AND P2, PT, R10, R15.reuse, PT ;  /* 0x0000000f0a00720c */ /* 0x080fe20003f46270 */
[C---:B------:R-:W-:Y:S01]  /*bba0*/  VIADD R11, R9.reuse, 0x40 ;  /* 0x00000040090b7836 */ /* 0x040fe20000000000 */
[----:B------:R-:W-:Y:S01]  /*bbb0*/  ISETP.GE.AND P1, PT, R0, R15, PT ;  /* 0x0000000f0000720c */ /* 0x000fe20003f26270 */
[C---:B------:R-:W-:Y:S01]  /*bbc0*/  VIADD R13, R9.reuse, 0x80 ;  /* 0x00000080090d7836 */ /* 0x040fe20000000000 */
[----:B------:R0:W2:Y:S01]  /*bbd0*/  SHFL.IDX PT, R2, R8, RZ, 0x181f ;  /* 0x00181fff08027589 */ /* 0x0000a200000e0000 */
[----:B------:R-:W-:Y:S01]  /*bbe0*/  VIADD R17, R9, 0xc0 ;  /* 0x000000c009117836 */ /* 0x000fe20000000000 */
[----:B------:R-:W-:-:S02]  /*bbf0*/  SHF.R.S32.HI R12, RZ, 0x1f, R9 ;  /* 0x0000001fff0c7819 */ /* 0x000fc40000011409 */
[----:B------:R0:W3:Y:S01]  /*bc00*/  SHFL.IDX PT, R0, R4, RZ, 0x181f ;  /* 0x00181fff04007589 */ /* 0x0000e200000e0000 */
[----:B------:R-:W-:Y:S02]  /*bc10*/  SHF.R.S32.HI R14, RZ, 0x1f, R11 ;  /* 0x0000001fff0e7819 */ /* 0x000fe4000001140b */
[----:B------:R-:W-:Y:S02]  /*bc20*/  SHF.R.S32.HI R16, RZ, 0x1f, R13 ;  /* 0x0000001fff107819 */ /* 0x000fe4000001140d */
[----:B------:R-:W-:Y:S01]  /*bc30*/  SHF.R.S32.HI R18, RZ, 0x1f, R17 ;  /* 0x0000001fff127819 */ /* 0x000fe20000011411 */
[----:B------:R-:W-:Y:S06]  /*bc40*/  @P2 BRA `(.L_x_1100) ;  /* 0x0000000000442947 */ /* 0x000fec0003800000 */
[----:B------:R-:W-:Y:S02]  /*bc50*/  ULDC UR4, c[0x0][0xbc8] ;  /* 0x0002f20000047ab9 */ /* 0x000fe40000000800 */
[----:B------:R-:W-:Y:S02]  /*bc60*/  ISETP.GE.AND P5, PT, R9, UR4, PT ;  /* 0x0000000409007c0c */ /* 0x000fe4000bfa6270 */
[----:B------:R-:W-:Y:S02]  /*bc70*/  ISETP.GE.AND P4, PT, R11, UR4, PT ;  /* 0x000000040b007c0c */ /* 0x000fe4000bf86270 */
[----:B------:R-:W-:Y:S02]  /*bc80*/  ISETP.GE.AND P3, PT, R13, UR4, PT ;  /* 0x000000040d007c0c */ /* 0x000fe4000bf66270 */
[----:B------:R-:W-:-:S07]  /*bc90*/  ISETP.GE.AND P2, PT, R17, UR4, PT ;  /* 0x0000000411007c0c */ /* 0x000fce000bf46270 */
[----:B--2---:R-:W-:-:S04]  /*bca0*/  @!P5 LEA R20, P6, R9, R2, 0x1 ;  /* 0x000000020914d211 */ /* 0x004fc800078c08ff */
[----:B---3--:R-:W-:Y:S02]  /*bcb0*/  @!P5 LEA.HI.X R21, R9, R0, R12, 0x1, P6 ;  /* 0x000000000915d211 */ /* 0x008fe400030f0c0c */
        /* <DEDUP_REMOVED lines=10> */
.L_x_1100:
[----:B------:R-:W-:Y:S05]  /*bd60*/  BSYNC B1 ;  /* 0x0000000000017941 */ /* 0x000fea0003800000 */
.L_x_1099:
[----:B---3--:R3:W0:Y:S01]  /*bd70*/  SHFL.IDX PT, R0, R4, 0x1, 0x181f ;  /* 0x00381f0004007f89 */ /* 0x00862200000e0000 */
[----:B------:R-:W-:Y:S03]  /*bd80*/  BSSY B1, `(.L_x_1101) ;  /* 0x0000014000017945 */ /* 0x000fe60003800000 */
[----:B--2-4-:R3:W2:Y:S01]  /*bd90*/  SHFL.IDX PT, R2, R8, 0x1, 0x181f ;  /* 0x00381f0008027f89 */ /* 0x0146a200000e0000 */
[----:B------:R-:W-:Y:S05]  /*bda0*/  @P1 BRA `(.L_x_1102) ;  /* 0x0000000000441947 */ /* 0x000fea0003800000 */
[----:B------:R-:W-:Y:S02]  /*bdb0*/  ULDC UR4, c[0x0][0xbc8] ;  /* 0x0002f20000047ab9 */ /* 0x000fe40000000800 */
[----:B------:R-:W-:Y:S02]  /*bdc0*/  ISETP.GE.AND P4, PT, R9, UR4, PT ;  /* 0x0000000409007c0c */ /* 0x000fe4000bf86270 */
[----:B------:R-:W-:Y:S02]  /*bdd0*/  ISETP.GE.AND P3, PT, R11, UR4, PT ;  /* 0x000000040b007c0c */ /* 0x000fe4000bf66270 */
[----:B------:R-:W-:Y:S02]  /*bde0*/  ISETP.GE.AND P2, PT, R13, UR4, PT ;  /* 0x000000040d007c0c */ /* 0x000fe4000bf46270 */
[----:B------:R-:W-:-:S07]  /*bdf0*/  ISETP.GE.AND P1, PT, R17, UR4, PT ;  /* 0x0000000411007c0c */ /* 0x000fce000bf26270 */
[-C--:B--2---:R-:W-:Y:S02]  /*be00*/  @!P4 LEA R20, P6, R9, R2.reuse, 0x1 ;  /* 0x000000020914c211 */ /* 0x084fe400078c08ff */
[----:B------:R-:W-:Y:S02]  /*be10*/  @!P3 LEA R24, P5, R11, R2, 0x1 ;  /* 0x000000020b18b211 */ /* 0x000fe400078a08ff */
[----:B0-----:R-:W-:Y:S02]  /*be20*/  @!P4 LEA.HI.X R21, R9, R0, R12, 0x1, P6 ;  /* 0x000000000915c211 */ /* 0x001fe400030f0c0c */
        /* <DEDUP_REMOVED lines=9> */
.L_x_1102:
[----:B------:R-:W-:Y:S05]  /*bec0*/  BSYNC B1 ;  /* 0x0000000000017941 */ /* 0x000fea0003800000 */
.L_x_1101:
[----:B0-----:R0:W0:Y:S01]  /*bed0*/  SHFL.IDX PT, R0, R4, 0x2, 0x181f ;  /* 0x00581f0004007f89 */ /* 0x00102200000e0000 */
[----:B------:R-:W-:Y:S03]  /*bee0*/  BSSY B1, `(.L_x_1103) ;  /* 0x0000014000017945 */ /* 0x000fe60003800000 */
[----:B--2-4-:R2:W4:Y:S01]  /*bef0*/  SHFL.IDX PT, R2, R8, 0x2, 0x181f ;  /* 0x00581f0008027f89 */ /* 0x01452200000e0000 */
        /* <DEDUP_REMOVED lines=18> */
.L_x_1104:
[----:B------:R-:W-:Y:S05]  /*c020*/  BSYNC B1 ;  /* 0x0000000000017941 */ /* 0x000fea0003800000 */
.L_x_1103:
[----:B0-----:R-:W-:Y:S01]  /*c030*/  VIADD R0, R10, 0x60 ;  /* 0x000000600a007836 */ /* 0x001fe20000000000 */
[----:B---3--:R-:W0:Y:S04]  /*c040*/  SHFL.IDX PT, R4, R4, 0x3, 0x181f ;  /* 0x00781f0004047f89 */ /* 0x008e2800000e0000 */
[----:B------:R-:W-:Y:S01]  /*c050*/  ISETP.GE.AND P0, PT, R0, R15, PT ;  /* 0x0000000f0000720c */ /* 0x000fe20003f06270 */
[----:B----4-:R3:W4:-:S12]  /*c060*/  SHFL.IDX PT, R2, R8, 0x3, 0x181f ;  /* 0x00781f0008027f89 */ /* 0x01071800000e0000 */
[----:B---3--:R-:W-:Y:S05]  /*c070*/  @P0 BRA `(.L_x_1093) ;  /* 0x0000000000440947 */ /* 0x008fea0003800000 */
[----:B------:R-:W-:Y:S02]  /*c080*/  ULDC UR4, c[0x0][0xbc8] ;  /* 0x0002f20000047ab9 */ /* 0x000fe40000000800 */
[----:B------:R-:W-:Y:S02]  /*c090*/  ISETP.GE.AND P3, PT, R9, UR4, PT ;  /* 0x0000000409007c0c */ /* 0x000fe4000bf66270 */
[----:B------:R-:W-:Y:S02]  /*c0a0*/  ISETP.GE.AND P2, PT, R11, UR4, PT ;  /* 0x000000040b007c0c */ /* 0x000fe4000bf46270 */
[----:B------:R-:W-:Y:S02]  /*c0b0*/  ISETP.GE.AND P1, PT, R13, UR4, PT ;  /* 0x000000040d007c0c */ /* 0x000fe4000bf26270 */
[----:B------:R-:W-:-:S07]  /*c0c0*/  ISETP.GE.AND P0, PT, R17, UR4, PT ;  /* 0x0000000411007c0c */ /* 0x000fce000bf06270 */
[----:B--2-4-:R-:W-:-:S04]  /*c0d0*/  @!P3 LEA R8, P4, R9, R2, 0x1 ;  /* 0x000000020908b211 */ /* 0x014fc800078808ff */
[----:B0-----:R-:W-:Y:S02]  /*c0e0*/  @!P3 LEA.HI.X R9, R9, R4, R12, 0x1, P4 ;  /* 0x000000040909b211 */ /* 0x001fe400020f0c0c */
        /* <DEDUP_REMOVED lines=10> */
.L_x_1093:
[----:B------:R-:W-:Y:S05]  /*c190*/  BSYNC B0 ;  /* 0x0000000000007941 */ /* 0x000fea0003800000 */
.L_x_1083:
[----:B------:R-:W-:Y:S02]  /*c1a0*/  ULDC UR4, c[0x0][0xd3c] ;  /* 0x00034f0000047ab9 */ /* 0x000fe40000000800 */
[----:B------:R-:W-:-:S13]  /*c1b0*/  ISETP.GE.AND P0, PT, R7, UR4, PT ;  /* 0x0000000407007c0c */ /* 0x000fda000bf06270 */
[----:B------:R-:W-:Y:S05]  /*c1c0*/  @!P0 BRA `(.L_x_1105) ;  /* 0xffffff4c00e88947 */ /* 0x000fea000383ffff */
[----:B------:R-:W-:Y:S05]  /*c1d0*/  EXIT ;  /* 0x000000000000794d */ /* 0x000fea0003800000 */
.L_x_1057:
[----:B------:R-:W-:-:S08]  /*c1e0*/  NOP ;  /* 0x0000000000007918 */ /* 0x000fd00000000000 */
[----:B--2---:R-:W0:-:S00]  /*c1f0*/  USETMAXREG.DEALLOC.CTAPOOL 0x18 ;  /* 0x00000018000079c8 */ /* 0x004e0000080e0500 */
        /* <DEDUP_REMOVED lines=18> */
.L_x_1106:
[----:B------:R-:W1:Y:S01]  /*c320*/  S2R R0, SR_TID.X ;  /* 0x0000000000007919 */ /* 0x000e620000002100 */
[----:B------:R-:W-:Y:S01]  /*c330*/  ULDC UR4, c[0x0][0xd3c] ;  /* 0x00034f0000047ab9 */ /* 0x000fe20000000800 */
[----:B------:R-:W-:Y:S01]  /*c340*/  IMAD.MOV.U32 R9, RZ, RZ, RZ ;  /* 0x000000ffff097224 */ /* 0x000fe200078e00ff */
[----:B------:R-:W2:Y:S01]  /*c350*/  S2UR UR6, SR_CTAID.X ;  /* 0x00000000000679c3 */ /* 0x000ea20000002500 */
[----:B------:R-:W-:Y:S01]  /*c360*/  ULDC UR5, c[0x0][0xd38] ;  /* 0x00034e0000057ab9 */ /* 0x000fe20000000800 */
[----:B-1----:R-:W-:-:S04]  /*c370*/  LOP3.LUT R0, R0, 0x1f, RZ, 0xc0, !PT ;  /* 0x0000001f00007812 */ /* 0x002fc800078ec0ff */
[----:B------:R-:W-:-:S04]  /*c380*/  ISETP.NE.AND P0, PT, R0, 0x1f, PT ;  /* 0x0000001f0000780c */ /* 0x000fc80003f05270 */
[----:B------:R-:W-:-:S13]  /*c390*/  ISETP.GE.OR P1, PT, R0, UR4, !P0 ;  /* 0x0000000400007c0c */ /* 0x000fda000c726670 */
[----:B0-----:R-:W0:Y:S08]  /*c3a0*/  @!P1 LDC.64 R2, c[0x0][0xd80] ;  /* 0x00036000ff029b82 */ /* 0x001e300000000a00 */
[----:B------:R-:W1:Y:S01]  /*c3b0*/  @!P1 LDC.64 R4, c[0x0][0xd78] ;  /* 0x00035e00ff049b82 */ /* 0x000e620000000a00 */
[----:B0-----:R-:W-:-:S05]  /*c3c0*/  @!P1 IMAD.WIDE.U32 R2, R0, 0x4, R2 ;  /* 0x0000000400029825 */ /* 0x001fca00078e0002 */
[----:B------:R1:W3:Y:S02]  /*c3d0*/  @!P1 LDG.E R6, desc[UR38][R2.64] ;  /* 0x0000002602069981 */ /* 0x0002e4000c1e1900 */
[----:B-1----:R-:W-:-:S05]  /*c3e0*/  @!P1 IMAD.WIDE.U32 R2, R0, 0x4, R4 ;  /* 0x0000000400029825 */ /* 0x002fca00078e0004 */
        /* <DEDUP_REMOVED lines=26> */
[----:B--2---:R-:W-:-:S13]  /*c590*/  ISETP.GT.AND P6, PT, R7, UR6, PT ;  /* 0x0000000607007c0c */ /* 0x004fda000bfc4270 */
[----:B------:R-:W-:Y:S05]  /*c5a0*/  @P6 BRA `(.L_x_1108) ;  /* 0x0000000000a46947 */ /* 0x000fea0003800000 */
[----:B------:R-:W-:Y:S01]  /*c5b0*/  IMAD.MOV.U32 R7, RZ, RZ, R4 ;  /* 0x000000ffff077224 */ /* 0x000fe200078e0004 */
[----:B------:R-:W-:Y:S01]  /*c5c0*/  UMOV UR4, URZ ;  /* 0x0000003f00047c82 */ /* 0x000fe20008000000 */
[----:B------:R-:W-:-:S05]  /*c5d0*/  ULDC UR5, c[0x0][0xd38] ;  /* 0x00034e0000057ab9 */ /* 0x000fca0000000800 */
.L_x_1110:
        /* <DEDUP_REMOVED lines=12> */
[----:B0-----:R-:W-:-:S05]  /*c6a0*/  @!P6 IMAD.WIDE R2, R9, 0x4, R2 ;  /* 0x000000040902e825 */ /* 0x001fca00078e0202 */
[----:B------:R1:W2:Y:S02]  /*c6b0*/  @!P6 LDG.E R6, desc[UR38][R2.64] ;  /* 0x000000260206e981 */ /* 0x0002a4000c1e1900 */
[----:B-1----:R-:W-:-:S04]  /*c6c0*/  @!P6 IMAD.WIDE R2, R9, 0x4, R4 ;  /* 0x000000040902e825 */ /* 0x002fc800078e0204 */
[----:B------:R-:W-:-:S06]  /*c6d0*/  IMAD.MOV.U32 R9, RZ, RZ, RZ ;  /* 0x000000ffff097224 */ /* 0x000fcc00078e00ff */
        /* <DEDUP_REMOVED lines=22> */
.L_x_1108:
        /* <DEDUP_REMOVED lines=20> */
.L_x_1111:
[----:B-1----:R-:W-:Y:S01]  /*c980*/  IMAD R11, R12, UR5, R11 ;  /* 0x000000050c0b7c24 */ /* 0x002fe2000f8e020b */
[----:B------:R-:W1:Y:S01]  /*c990*/  MUFU.RCP R10, R10 ;  /* 0x0000000a000a7308 */ /* 0x000e620000001000 */
[----:B0-----:R-:W-:Y:S02]  /*c9a0*/  IMAD R9, R15, R4, RZ ;  /* 0x000000040f097224 */ /* 0x001fe400078e02ff */
[----:B------:R-:W-:Y:S01]  /*c9b0*/  IMAD.MOV.U32 R2, RZ, RZ, RZ ;  /* 0x000000ffff027224 */ /* 0x000fe200078e00ff */
[----:B------:R0:W-:Y:S03]  /*c9c0*/  STL [R1], R11 ;  /* 0x0000000b01007387 */ /* 0x0001e60000100800 */
[----:B------:R-:W-:Y:S01]  /*c9d0*/  IMAD.HI.U32 R2, R3, R9, R2 ;  /* 0x0000000903027227 */ /* 0x000fe200078e0002 */
[----:B------:R-:W-:Y:S02]  /*c9e0*/  IADD3 R9, -R11, UR6, RZ ;  /* 0x000000060b097c10 */ /* 0x000fe4000fffe1ff */
[----:B------:R-:W-:-:S02]  /*c9f0*/  IABS R3, R6 ;  /* 0x0000000600037213 */ /* 0x000fc40000000000 */
[----:B------:R-:W-:-:S03]  /*ca00*/  IABS R13, R9 ;  /* 0x00000009000d7213 */ /* 0x000fc60000000000 */
[----:B------:R-:W-:Y:S02]  /*ca10*/  IMAD.MOV R12, RZ, RZ, -R3 ;  /* 0x000000ffff0c7224 */ /* 0x000fe400078e0a03 */
[----:B0-----:R-:W-:-:S04]  /*ca20*/  IMAD.HI.U32 R11, R2, R13, RZ ;  /* 0x0000000d020b7227 */ /* 0x001fc800078e00ff */
[----:B-1----:R-:W-:Y:S02]  /*ca30*/  VIADD R3, R10, 0xffffffe ;  /* 0x0ffffffe0a037836 */ /* 0x002fe40000000000 */
[----:B------:R-:W-:-:S04]  /*ca40*/  IMAD R13, R11, R12, R13 ;  /* 0x0000000c0b0d7224 */ /* 0x000fc800078e020d */
[----:B------:R-:W0:Y:S01]  /*ca50*/  F2I.FTZ.U32.TRUNC.NTZ R3, R3 ;  /* 0x0000000300037305 */ /* 0x000e22000021f000 */
[----:B------:R-:W-:-:S13]  /*ca60*/  ISETP.GT.U32.AND P1, PT, R4, R13, PT ;  /* 0x0000000d0400720c */ /* 0x000fda0003f24070 */
[----:B------:R-:W-:Y:S02]  /*ca70*/  @!P1 IMAD.IADD R13, R13, 0x1, -R4 ;  /* 0x000000010d0d9824 */ /* 0x000fe400078e0a04 */
[----:B0-----:R-:W-:Y:S02]  /*ca80*/  IMAD.MOV R2, RZ, RZ, -R3 ;  /* 0x000000ffff027224 */ /* 0x001fe400078e0a03 */
[----:B------:R-:W-:Y:S01]  /*ca90*/  @!P1 VIADD R11, R11, 0x1 ;  /* 0x000000010b0b9836 */ /* 0x000fe20000000000 */
[----:B------:R-:W-:Y:S01]  /*caa0*/  ISETP.GE.U32.AND P0, PT, R13, R4, PT ;  /* 0x000000040d00720c */ /* 0x000fe20003f06070 */
[----:B------:R-:W-:Y:S01]  /*cab0*/  IMAD R13, R2, R7, RZ ;  /* 0x00000007020d7224 */ /* 0x000fe200078e02ff */
[----:B------:R-:W-:Y:S01]  /*cac0*/  ISETP.NE.AND P1, PT, R6, RZ, PT ;  /* 0x000000ff0600720c */ /* 0x000fe20003f25270 */
[----:B------:R-:W-:-:S04]  /*cad0*/  IMAD.MOV.U32 R2, RZ, RZ, RZ ;  /* 0x000000ffff027224 */ /* 0x000fc800078e00ff */
[----:B------:R-:W-:Y:S01]  /*cae0*/  IMAD.HI.U32 R4, R3, R13, R2 ;  /* 0x0000000d03047227 */ /* 0x000fe200078e0002 */
[----:B------:R-:W-:-:S04]  /*caf0*/  LOP3.LUT R2, R9, R6, RZ, 0x3c, !PT ;  /* 0x0000000609027212 */ /* 0x000fc800078e3cff */
[----:B------:R-:W-:Y:S01]  /*cb00*/  ISETP.GE.AND P2, PT, R2, RZ, PT ;  /* 0x000000ff0200720c */ /* 0x000fe20003f46270 */
[----:B------:R-:W-:Y:S01]  /*cb10*/  @P0 VIADD R11, R11, 0x1 ;  /* 0x000000010b0b0836 */ /* 0x000fe20000000000 */
[----:B------:R-:W-:-:S05]  /*cb20*/  IABS R2, R8 ;  /* 0x0000000800027213 */ /* 0x000fca0000000000 */
[----:B------:R-:W-:-:S06]  /*cb30*/  IMAD.MOV R2, RZ, RZ, -R2 ;  /* 0x000000ffff027224 */ /* 0x000fcc00078e0a02 */
[----:B------:R-:W-:Y:S01]  /*cb40*/  @!P2 IMAD.MOV R11, RZ, RZ, -R11 ;  /* 0x000000ffff0ba224 */ /* 0x000fe200078e0a0b */
[----:B------:R-:W-:-:S04]  /*cb50*/  @!P1 LOP3.LUT R11, RZ, R6, RZ, 0x33, !PT ;  /* 0x00000006ff0b9212 */ /* 0x000fc800078e33ff */
[-C--:B------:R-:W-:Y:S01]  /*cb60*/  IABS R3, R11.reuse ;  /* 0x0000000b00037213 */ /* 0x080fe20000000000 */
[----:B------:R-:W-:-:S04]  /*cb70*/  IMAD R6, R6, R11, RZ ;  /* 0x0000000b06067224 */ /* 0x000fc800078e02ff */
[----:B------:R-:W-:-:S04]  /*cb80*/  IMAD.HI.U32 R4, R4, R3, RZ ;  /* 0x0000000304047227 */ /* 0x000fc800078e00ff */
[----:B------:R-:W-:Y:S02]  /*cb90*/  IMAD R2, R4, R2, R3 ;  /* 0x0000000204027224 */ /* 0x000fe400078e0203 */
[----:B------:R-:W-:-:S03]  /*cba0*/  IMAD.IADD R6, R9, 0x1, -R6 ;  /* 0x0000000109067824 */ /* 0x000fc600078e0a06 */
[----:B------:R-:W-:Y:S02]  /*cbb0*/  ISETP.GT.U32.AND P1, PT, R7, R2, PT ;  /* 0x000000020700720c */ /* 0x000fe40003f24070 */
[----:B------:R1:W-:Y:S11]  /*cbc0*/  STL [R1+0x4], R6 ;  /* 0x0000040601007387 */ /* 0x0003f60000100800 */
[----:B------:R-:W-:-:S02]  /*cbd0*/  @!P1 IMAD.IADD R2, R2, 0x1, -R7 ;  /* 0x0000000102029824 */ /* 0x000fc400078e0a07 */
        /* <DEDUP_REMOVED lines=11> */
[----:B------:R-:W-:Y:S02]  /*cc90*/  VIADD R2, R5, UR4 ;  /* 0x0000000405027c36 */ /* 0x000fe40008000000 */
[----:B------:R-:W-:-:S03]  /*cca0*/  IMAD R3, R11, 0x10000, R4 ;  /* 0x000100000b037824 */ /* 0x000fc600078e0204 */
[----:B------:R1:W-:Y:S04]  /*ccb0*/  STL [R1+0xc], R2 ;  /* 0x00000c0201007387 */ /* 0x0003e80000100800 */
[----:B------:R1:W-:Y:S01]  /*ccc0*/  STL [R1+0x8], R3 ;  /* 0x0000080301007387 */ /* 0x0003e20000100800 */
[----:B------:R-:W-:Y:S05]  /*ccd0*/  BRA `(.L_x_1112) ;  /* 0x0000000000107947 */ /* 0x000fea0003800000 */
.L_x_1109:
[----:B------:R-:W-:Y:S01]  /*cce0*/  IMAD.U32 R2, RZ, RZ, UR6 ;  /* 0x00000006ff027e24 */ /* 0x000fe2000f8e00ff */
[----:B------:R0:W-:Y:S04]  /*ccf0*/  STL [R1+0x4], RZ ;  /* 0x000004ff01007387 */ /* 0x0001e80000100800 */
[----:B------:R0:W-:Y:S04]  /*cd00*/  STL [R1+0x8], RZ ;  /* 0x000008ff01007387 */ /* 0x0001e80000100800 */
[----:B------:R0:W-:Y:S02]  /*cd10*/  STL [R1], R2 ;  /* 0x0000000201007387 */ /* 0x0001e40000100800 */
.L_x_1112:
[----:B------:R-:W2:Y:S04]  /*cd20*/  LDL R4, [R1] ;  /* 0x0000000001047983 */ /* 0x000ea80000100800 */
[----:B------:R-:W2:Y:S04]  /*cd30*/  LDL R5, [R1+0x4] ;  /* 0x0000040001057983 */ /* 0x000ea80000100800 */
[----:B-1----:R-:W2:Y:S04]  /*cd40*/  LDL R6, [R1+0x8] ;  /* 0x0000080001067983 */ /* 0x002ea80000100800 */
[----:B------:R-:W2:Y:S01]  /*cd50*/  LDL R7, [R1+0xc] ;  /* 0x00000c0001077983 */ /* 0x000ea20000100800 */
[----:B------:R-:W-:-:S13]  /*cd60*/  ISETP.NE.AND P0, PT, R0, RZ, PT ;  /* 0x000000ff0000720c */ /* 0x000fda0003f05270 */
[----:B------:R-:W1:Y:S01]  /*cd70*/  @!P0 S2R R3, SR_CgaCtaId ;  /* 0x0000000000038919 */ /* 0x000e620000008800 */
[----:B------:R-:W-:-:S04]  /*cd80*/  @!P0 MOV R0, 0x400 ;  /* 0x0000040000008802 */ /* 0x000fc80000000f00 */
[----:B-1----:R-:W-:-:S05]  /*cd90*/  @!P0 LEA R0, R3, R0, 0x18 ;  /* 0x0000000003008211 */ /* 0x002fca00078ec0ff */
[----:B--2---:R1:W-:Y:S01]  /*cda0*/  @!P0 STS.128 [R0+0x324d0], R4 ;  /* 0x0324d00400008388 */ /* 0x0043e20000000c00 */
[----:B------:R-:W-:Y:S06]  /*cdb0*/  BAR.ARV 0x5, 0x180 ;  /* 0x0146000000007b1d */ /* 0x000fec0000002000 */
.L_x_1107:
        /* <DEDUP_REMOVED lines=8> */
[----:B--2---:R-:W2:Y:S01]  /*ce40*/  S2R R5, SR_TID.X ;  /* 0x0000000000057919 */ /* 0x004ea20000002100 */
[----:B------:R-:W3:Y:S01]  /*ce50*/  S2UR UR5, SR_CgaCtaId ;  /* 0x00000000000579c3 */ /* 0x000ee20000008800 */
[----:B------:R-:W-:Y:S01]  /*ce60*/  UMOV UR4, 0x400 ;  /* 0x0000040000047882 */ /* 0x000fe20000000000 */
[----:B------:R-:W-:Y:S01]  /*ce70*/  BSSY B8, `(.L_x_1113) ;  /* 0x000061d000087945 */ /* 0x000fe20003800000 */
[----:B------:R-:W-:Y:S01]  /*ce80*/  IMAD.MOV.U32 R19, RZ, RZ, RZ ;  /* 0x000000ffff137224 */ /* 0x000fe200078e00ff */
[----:B------:R-:W-:Y:S01]  /*ce90*/  ULDC UR40, c[0x0][0xc] ;  /* 0x0000030000287ab9 */ /* 0x000fe20000000800 */
[----:B------:R-:W-:Y:S01]  /*cea0*/  ULDC.64 UR36, c[0x0][0x198] ;  /* 0x0000660000247ab9 */ /* 0x000fe20000000a00 */
[----:B---3--:R-:W-:-:S06]  /*ceb0*/  ULEA UR4, UR5, UR4, 0x18 ;  /* 0x0000000405047291 */ /* 0x008fcc000f8ec03f */
[----:B------:R-:W-:Y:S01]  /*cec0*/  IMAD.U32 R18, RZ, RZ, UR4 ;  /* 0x00000004ff127e24 */ /* 0x000fe2000f8e00ff */
[C---:B--2---:R-:W-:Y:S01]  /*ced0*/  LOP3.LUT R4, R5.reuse, 0x7f, RZ, 0xc0, !PT ;  /* 0x0000007f05047812 */ /* 0x044fe200078ec0ff */
[----:B-1----:R-:W-:-:S05]  /*cee0*/  IMAD.SHL.U32 R0, R5, 0x8, RZ ;  /* 0x0000000805007824 */ /* 0x002fca00078e00ff */
[C---:B0-----:R-:W-:Y:S02]  /*cef0*/  LOP3.LUT R2, R0.reuse, 0x1f8, RZ, 0xc0, !PT ;  /* 0x000001f800027812 */ /* 0x041fe400078ec0ff */
[----:B------:R-:W-:Y:S02]  /*cf00*/  LOP3.LUT R0, R0, 0x38, RZ, 0xc0, !PT ;  /* 0x0000003800007812 */ /* 0x000fe400078ec0ff */
[----:B------:R-:W-:Y:S01]  /*cf10*/  LOP3.LUT R3, R2, 0x38, R5, 0x78, !PT ;  /* 0x0000003802037812 */ /* 0x000fe200078e7805 */
[----:B------:R-:W-:Y:S01]  /*cf20*/  IMAD.SHL.U32 R2, R4, 0x8, RZ ;  /* 0x0000000804027824 */ /* 0x000fe200078e00ff */
[----:B------:R-:W-:-:S04]  /*cf30*/  SHF.R.U32.HI R4, RZ, 0x3, R4 ;  /* 0x00000003ff047819 */ /* 0x000fc80000011604 */
[----:B------:R-:W-:Y:S01]  /*cf40*/  LOP3.LUT R3, R3, 0x200, R2, 0xf8, !PT ;  /* 0x0000020003037812 */ /* 0x000fe200078ef802 */
[----:B------:R-:W-:-:S04]  /*cf50*/  IMAD.SHL.U32 R2, R5, 0x10, RZ ;  /* 0x0000001005027824 */ /* 0x000fc800078e00ff */
[----:B------:R-:W-:Y:S01]  /*cf60*/  IMAD R3, R3, 0x2, R18 ;  /* 0x0000000203037824 */ /* 0x000fe200078e0212 */
[----:B------:R-:W-:Y:S01]  /*cf70*/  LOP3.LUT R4, R4, 0x70, R2, 0xf8, !PT ;  /* 0x0000007004047812 */ /* 0x000fe200078ef802 */
[----:B------:R-:W-:-:S03]  /*cf80*/  IMAD.MOV.U32 R2, RZ, RZ, 0x1 ;  /* 0x00000001ff027424 */ /* 0x000fc600078e00ff */
[----:B------:R0:W-:Y:S04]  /*cf90*/  STL [R1+0x10], R3 ;  /* 0x0000100301007387 */ /* 0x0001e80000100800 */
[----:B------:R-:W-:Y:S04]  /*cfa0*/  STL [R1+0x70], RZ ;  /* 0x000070ff01007387 */ /* 0x000fe80000100800 */
[----:B------:R1:W-:Y:S01]  /*cfb0*/  STL [R1+0x18], R2 ;  /* 0x0000180201007387 */ /* 0x0003e20000100800 */
[C---:B0-----:R-:W-:Y:S02]  /*cfc0*/  LOP3.LUT R3, R0.reuse, 0x40, RZ, 0xfc, !PT ;  /* 0x0000004000037812 */ /* 0x041fe400078efcff */
[----:B-1----:R-:W-:-:S02]  /*cfd0*/  LOP3.LUT R2, R0, 0x80, RZ, 0xfc, !PT ;  /* 0x0000008000027812 */ /* 0x002fc400078efcff */
[----:B------:R-:W-:-:S07]  /*cfe0*/  LOP3.LUT R0, R0, 0xc0, RZ, 0xfc, !PT ;  /* 0x000000c000007812 */ /* 0x000fce00078efcff */
.L_x_1221:
[----:B--2---:R-:W2:Y:S01]  /*cff0*/  LDL R0, [R1+0xc] ;  /* 0x00000c0001007983 */ /* 0x004ea20000100800 */
[----:B-1----:R-:W2:Y:S01]  /*d000*/  LDC.64 R2, c[0x0][0xd88] ;  /* 0x00036200ff027b82 */ /* 0x002ea20000000a00 */
[----:B------:R-:W-:Y:S05]  /*d010*/  YIELD ;  /* 0x0000000000007946 */ /* 0x000fea0003800000 */
[----:B------:R-:W-:Y:S01]  /*d020*/  ULDC.64 UR4, c[0x0][0xb20] ;  /* 0x0002c80000047ab9 */ /* 0x000fe20000000a00 */
[----:B---3--:R-:W-:Y:S01]  /*d030*/  IMAD.MOV.U32 R6, RZ, RZ, RZ ;  /* 0x000000ffff067224 */ /* 0x008fe200078e00ff */
[----:B------:R-:W-:Y:S01]  /*d040*/  ISETP.NE.U32.AND P0, PT, RZ, UR4, PT ;  /* 0x00000004ff007c0c */ /* 0x000fe2000bf05070 */
[----:B------:R-:W-:Y:S01]  /*d050*/  ULDC.64 UR6, c[0x0][0xb10] ;  /* 0x0002c40000067ab9 */ /* 0x000fe20000000a00 */
[----:B------:R-:W-:Y:S01]  /*d060*/  ULDC.64 UR8, c[0x0][0xb00] ;  /* 0x0002c00000087ab9 */ /* 0x000fe20000000a00 */
[----:B--2---:R-:W-:-:S05]  /*d070*/  IMAD.WIDE R2, R0, 0x4, R2 ;  /* 0x0000000400027825 */ /* 0x004fca00078e0202 */
[----:B------:R-:W2:Y:S01]  /*d080*/  LDG.E R10, desc[UR38][R2.64] ;  /* 0x00000026020a7981 */ /* 0x000ea2000c1e1900 */
        /* <DEDUP_REMOVED lines=8> */
[----:B0-----:R-:W-:Y:S01]  /*d110*/  SHF.L.U64.HI R9, R10, 0x2, R4 ;  /* 0x000000020a097819 */ /* 0x001fe20000010204 */
        /* <DEDUP_REMOVED lines=37> */
.L_x_1114:
        /* <DEDUP_REMOVED lines=18> */
.L_x_1115:
[----:B------:R-:W-:Y:S05]  /*d490*/  @!P0 BRA `(.L_x_1116) ;  /* 0x00000000000c8947 */ /* 0x000fea0003800000 */
[----:B------:R-:W2:Y:S04]  /*d4a0*/  LDG.E R6, desc[UR38][R4.64] ;  /* 0x0000002604067981 */ /* 0x000ea8000c1e1900 */
[----:B------:R-:W2:Y:S02]  /*d4b0*/  LDG.E R4, desc[UR38][R4.64+0x4] ;  /* 0x0000042604047981 */ /* 0x000ea4000c1e1900 */
[----:B--2---:R-:W-:-:S07]  /*d4c0*/  IMAD.IADD R6, R4, 0x1, -R6 ;  /* 0x0000000104067824 */ /* 0x004fce00078e0a06 */
.L_x_1116:
        /* <DEDUP_REMOVED lines=16> */
[----:B------:R-:W3:Y:S02]  /*d5d0*/  @!P0 LDC R0, c[0x0][0xae8] ;  /* 0x0002ba00ff008b82 */ /* 0x000ee40000000800 */
[----:B---3--:R-:W-:-:S04]  /*d5e0*/  IABS R4, R0 ;  /* 0x0000000000047213 */ /* 0x008fc80000000000 */
[----:B------:R-:W1:Y:S08]  /*d5f0*/  I2F.RP R2, R4 ;  /* 0x0000000400027306 */ /* 0x000e700000209400 */
[----:B-1----:R-:W1:Y:S02]  /*d600*/  MUFU.RCP R2, R2 ;  /* 0x0000000200027308 */ /* 0x002e640000001000 */
[----:B-1----:R-:W-:-:S06]  /*d610*/  VIADD R2, R2, 0xffffffe ;  /* 0x0ffffffe02027836 */ /* 0x002fcc0000000000 */
[----:B------:R-:W1:Y:S02]  /*d620*/  F2I.FTZ.U32.TRUNC.NTZ R3, R2 ;  /* 0x0000000200037305 */ /* 0x000e64000021f000 */
[----:B-1----:R-:W-:-:S04]  /*d630*/  IMAD.MOV R2, RZ, RZ, -R3 ;  /* 0x000000ffff027224 */ /* 0x002fc800078e0a03 */
[----:B------:R-:W-:Y:S02]  /*d640*/  IMAD R5, R2, R4, RZ ;  /* 0x0000000402057224 */ /* 0x000fe400078e02ff */
[----:B------:R-:W-:-:S04]  /*d650*/  IMAD.MOV.U32 R2, RZ, RZ, RZ ;  /* 0x000000ffff027224 */ /* 0x000fc800078e00ff */
[----:B--2---:R-:W-:Y:S01]  /*d660*/  IMAD.HI.U32 R7, R3, R5, R2 ;  /* 0x0000000503077227 */ /* 0x004fe200078e0002 */
        /* <DEDUP_REMOVED lines=19> */
.L_x_1118:
[----:B------:R-:W-:Y:S05]  /*d7a0*/  BSYNC B0 ;  /* 0x0000000000007941 */ /* 0x000fea0003800000 */
.L_x_1117:
[----:B------:R-:W-:Y:S01]  /*d7b0*/  IMAD.MOV.U32 R0, RZ, RZ, R10 ;  /* 0x000000ffff007224 */ /* 0x000fe200078e000a */
[----:B------:R-:W-:Y:S03]  /*d7c0*/  BSSY B7, `(.L_x_1119) ;  /* 0x00004ad000077945 */ /* 0x000fe60003800000 */
[----:B------:R-:W-:-:S05]  /*d7d0*/  IMAD R2, R9, R0, RZ ;  /* 0x0000000009027224 */ /* 0x000fca00078e02ff */
[----:B------:R-:W-:Y:S01]  /*d7e0*/  VIADDMNMX R0, R2, R0, R8, PT ;  /* 0x0000000002007246 */ /* 0x000fe20003800108 */
[----:B------:R4:W-:Y:S03]  /*d7f0*/  STL [R1+0x24], R2 ;  /* 0x0000240201007387 */ /* 0x0009e60000100800 */
[----:B------:R-:W-:Y:S01]  /*d800*/  ISETP.GT.AND P0, PT, R0, R2, PT ;  /* 0x000000020000720c */ /* 0x000fe20003f04270 */
[----:B------:R4:W-:-:S12]  /*d810*/  STL [R1+0x3c], R0 ;  /* 0x00003c0001007387 */ /* 0x0009d80000100800 */
[----:B----4-:R-:W-:Y:S05]  /*d820*/  @P0 BRA `(.L_x_1120) ;  /* 0x0000000000480947 */ /* 0x010fea0003800000 */
[----:B------:R-:W4:Y:S02]  /*d830*/  S2R R0, SR_TID.X ;  /* 0x0000000000007919 */ /* 0x000f240000002100 */
[----:B----4-:R-:W-:-:S04]  /*d840*/  LOP3.LUT R0, R0, 0x7f, RZ, 0xc0, !PT ;  /* 0x0000007f00007812 */ /* 0x010fc800078ec0ff */
[----:B------:R-:W-:-:S13]  /*d850*/  ISETP.NE.AND P0, PT, R0, RZ, PT ;  /* 0x000000ff0000720c */ /* 0x000fda0003f05270 */
[----:B------:R-:W-:Y:S05]  /*d860*/  @P0 BRA `(.L_x_1121) ;  /* 0x0000004800880947 */ /* 0x000fea0003800000 */
[----:B------:R-:W4:Y:S01]  /*d870*/  S2R R3, SR_LANEID ;  /* 0x0000000000037919 */ /* 0x000f220000000000 */
[----:B------:R-:W-:Y:S02]  /*d880*/  VOTEU.ANY UR4, UPT, PT ;  /* 0x0000000000047886 */ /* 0x000fe400038e0100 */
[----:B------:R-:W4:Y:S08]  /*d890*/  FLO.U32 R0, UR4 ;  /* 0x0000000400007d00 */ /* 0x000f3000080e0000 */
[----:B------:R-:W5:Y:S01]  /*d8a0*/  POPC R5, UR4 ;  /* 0x0000000400057d09 */ /* 0x000f620008000000 */
[----:B----4-:R-:W-:-:S02]  /*d8b0*/  ISETP.EQ.U32.AND P0, PT, R0, R3, PT ;  /* 0x000000030000720c */ /* 0x010fc40003f02070 */
[----:B------:R-:W5:Y:S11]  /*d8c0*/  LDC.64 R2, c[0x0][0xd60] ;  /* 0x00035800ff027b82 */ /* 0x000f760000000a00 */
[----:B-----5:R-:W4:Y:S01]  /*d8d0*/  @P0 ATOMG.E.ADD.STRONG.GPU PT, R3, desc[UR38][R2.64], R5 ;  /* 0x00000005020309a8 */ /* 0x020f2200081ee1e6 */
[----:B---3--:R-:W3:Y:S02]  /*d8e0*/  S2R R4, SR_LTMASK ;  /* 0x0000000000047919 */ /* 0x008ee40000003900 */
[----:B---3--:R-:W-:-:S04]  /*d8f0*/  LOP3.LUT R4, R4, UR4, RZ, 0xc0, !PT ;  /* 0x0000000404047c12 */ /* 0x008fc8000f8ec0ff */
[----:B--2---:R-:W2:Y:S01]  /*d900*/  POPC R7, R4 ;  /* 0x0000000400077309 */ /* 0x004ea20000000000 */
[----:B----4-:R-:W2:Y:S02]  /*d910*/  SHFL.IDX PT, R0, R3, R0, 0x1f ;  /* 0x00001f0003007589 */ /* 0x010ea400000e0000 */
[----:B--2---:R-:W-:-:S05]  /*d920*/  IADD3 R0, R0, UR40, R7 ;  /* 0x0000002800007c10 */ /* 0x004fca000fffe007 */
[----:B------:R4:W-:Y:S01]  /*d930*/  STL [R1], R0 ;  /* 0x0000000001007387 */ /* 0x0009e20000100800 */
[----:B------:R-:W-:Y:S05]  /*d940*/  BRA `(.L_x_1121) ;  /* 0x0000004800507947 */ /* 0x000fea0003800000 */
.L_x_1120:
        /* <DEDUP_REMOVED lines=8> */
[----:B---3--:R-:W-:Y:S02]  /*d9d0*/  IMAD.U32 R4, RZ, RZ, UR6 ;  /* 0x00000006ff047e24 */ /* 0x008fe4000f8e00ff */
[----:B------:R-:W3:Y:S01]  /*d9e0*/  LDC.64 R2, c[0x4][R2] ;  /* 0x0100000002027b82 */ /* 0x000ee20000000a00 */
[----:B------:R-:W-:Y:S02]  /*d9f0*/  IMAD.U32 R5, RZ, RZ, UR7 ;  /* 0x00000007ff057e24 */ /* 0x000fe4000f8e00ff */
[----:B------:R-:W-:Y:S02]  /*da00*/  IMAD.U32 R6, RZ, RZ, UR8 ;  /* 0x00000008ff067e24 */ /* 0x000fe4000f8e00ff */
[----:B--2---:R-:W-:-:S02]  /*da10*/  IMAD.U32 R7, RZ, RZ, UR9 ;  /* 0x00000009ff077e24 */ /* 0x004fc4000f8e00ff */
[----:B-1----:R-:W-:Y:S02]  /*da20*/  IMAD.U32 R10, RZ, RZ, UR4 ;  /* 0x00000004ff0a7e24 */ /* 0x002fe4000f8e00ff */
[----:B0-----:R-:W-:Y:S02]  /*da30*/  IMAD.U32 R11, RZ, RZ, UR5 ;  /* 0x00000005ff0b7e24 */ /* 0x001fe4000f8e00ff */
[----:B------:R-:W-:Y:S02]  /*da40*/  IMAD.MOV.U32 R8, RZ, RZ, 0x70 ;  /* 0x00000070ff087424 */ /* 0x000fe400078e00ff */
[----:B------:R-:W-:Y:S02]  /*da50*/  IMAD.MOV.U32 R12, RZ, RZ, 0x1 ;  /* 0x00000001ff0c7424 */ /* 0x000fe400078e00ff */
[----:B------:R-:W-:-:S07]  /*da60*/  IMAD.MOV.U32 R13, RZ, RZ, RZ ;  /* 0x000000ffff0d7224 */ /* 0x000fce00078e00ff */
[----:B------:R-:W-:-:S07]  /*da70*/  LEPC R20, `(.L_x_1123) ;  /* 0x000000001014794e */ /* 0x000fce0000000000 */
[----:B---3--:R-:W-:Y:S05]  /*da80*/  CALL.ABS.NOINC R2 ;  /* 0x0000000002007343 */ /* 0x008fea0003c00000 */
.L_x_1123:
[----:B------:R-:W-:Y:S05]  /*da90*/  BSYNC B6 ;  /* 0x0000000000067941 */ /* 0x000fea0003800000 */
.L_x_1122:
        /* <DEDUP_REMOVED lines=9> */
[----:B---3--:R-:W-:Y:S02]  /*db30*/  IMAD.U32 R4, RZ, RZ, UR6 ;  /* 0x00000006ff047e24 */ /* 0x008fe4000f8e00ff */
        /* <DEDUP_REMOVED lines=9> */
[----:B----4-:R-:W-:Y:S05]  /*dbd0*/  CALL.ABS.NOINC R2 ;  /* 0x0000000002007343 */ /* 0x010fea0003c00000 */
.L_x_1126:
        /* <DEDUP_REMOVED lines=16> */
.L_x_1125:
[----:B------:R-:W-:Y:S05]  /*dce0*/  BSYNC B6 ;  /* 0x0000000000067941 */ /* 0x000fea0003800000 */
.L_x_1124:
[----:B---3--:R-:W3:Y:S01]  /*dcf0*/  LDL.LU R4, [R1+0x1c] ;  /* 0x00001c0001047983 */ /* 0x008ee20000300800 */
[----:B------:R-:W-:-:S03]  /*dd00*/  ULDC.64 UR4, c[0x0][0xaf0] ;  /* 0x0002bc0000047ab9 */ /* 0x000fc60000000a00 */
[----:B--2---:R-:W2:Y:S01]  /*dd10*/  LDL R7, [R1+0x8] ;  /* 0x0000080001077983 */ /* 0x004ea20000100800 */
[----:B------:R-:W-:-:S03]  /*dd20*/  ISETP.NE.U32.AND P0, PT, RZ, UR4, PT ;  /* 0x00000004ff007c0c */ /* 0x000fc6000bf05070 */
[----:B------:R-:W4:Y:S01]  /*dd30*/  LDL R0, [R1+0x3c] ;  /* 0x00003c0001007983 */ /* 0x000f220000100800 */
[----:B------:R-:W-:-:S13]  /*dd40*/  ISETP.NE.AND.EX P0, PT, RZ, UR5, PT, P0 ;  /* 0x00000005ff007c0c */ /* 0x000fda000bf05300 */
[----:B------:R-:W-:-:S04]  /*dd50*/  @P0 IADD3 R2, P1, R16, UR4, RZ ;  /* 0x0000000410020c10 */ /* 0x000fc8000ff3e0ff */
[----:B---3--:R-:W-:Y:S01]  /*dd60*/  @P0 IADD3.X R3, R4, UR5, RZ, P1, !PT ;  /* 0x0000000504030c10 */ /* 0x008fe20008ffe4ff */
[----:B------:R-:W-:-:S04]  /*dd70*/  ULDC.64 UR4, c[0x0][0xb00] ;  /* 0x0002c00000047ab9 */ /* 0x000fc80000000a00 */
[----:B--2---:R2:W3:Y:S02]  /*dd80*/  @P0 LDG.E R7, desc[UR38][R2.64] ;  /* 0x0000002602070981 */ /* 0x0044e4000c1e1900 */
        /* <DEDUP_REMOVED lines=14> */
.L_x_1238:
[----:B--2---:R-:W2:Y:S01]  /*de70*/  LDL.LU R4, [R1+0x14] ;  /* 0x0000140001047983 */ /* 0x004ea20000300800 */
[----:B------:R-:W-:Y:S02]  /*de80*/  PLOP3.LUT P1, PT, PT, PT, PT, 0x8, 0x0 ;  /* 0x000000000000781c */ /* 0x000fe40003f2e170 */
[----:B---3--:R-:W-:Y:S01]  /*de90*/  ISETP.NE.AND P0, PT, R14, RZ, PT ;  /* 0x000000ff0e00720c */ /* 0x008fe20003f05270 */
        /* <DEDUP_REMOVED lines=8> */
.L_x_1241:
[----:B------:R-:W-:Y:S05]  /*df20*/  @!P6 BRA `(.L_x_1128) ;  /* 0x0000000000fce947 */ /* 0x000fea0003800000 */
[----:B------:R-:W-:-:S04]  /*df30*/  ISETP.NE.U32.AND P0, PT, R2, RZ, PT ;  /* 0x000000ff0200720c */ /* 0x000fc80003f05070 */
[----:B------:R-:W-:-:S13]  /*df40*/  ISETP.NE.AND.EX P0, PT, R3, RZ, PT, P0 ;  /* 0x000000ff0300720c */ /* 0x000fda0003f05300 */
[----:B------:R-:W-:Y:S05]  /*df50*/  @!P0 BRA `(.L_x_1130) ;  /* 0x0000000000508947 */ /* 0x000fea0003800000 */
[----:B------:R-:W2:Y:S01]  /*df60*/  LDC R6, c[0x0][0x43c] ;  /* 0x00010f00ff067b82 */ /* 0x000ea20000000800 */
[----:B------:R-:W-:Y:S01]  /*df70*/  IMAD.MOV.U32 R9, RZ, RZ, R0 ;  /* 0x000000ffff097224 */ /* 0x000fe200078e0000 */
[----:B------:R-:W-:-:S03]  /*df80*/  ULDC.64 UR4, c[0x0][0x428] ;  /* 0x00010a0000047ab9 */ /* 0x000fc60000000a00 */
[----:B---3--:R-:W-:Y:S01]  /*df90*/  IMAD.MOV.U32 R0, RZ, RZ, R9 ;  /* 0x000000ffff007224 */ /* 0x008fe200078e0009 */
        /* <DEDUP_REMOVED lines=16> */
.L_x_1130:
[----:B--2---:R-:W2:Y:S01]  /*e0a0*/  LDL R2, [R1+0x18] ;  /* 0x0000180001027983 */ /* 0x004ea20000100800 */
[----:B---3--:R-:W-:Y:S01]  /*e0b0*/  IMAD R0, R19, 0x8, R18 ;  /* 0x0000000813007824 */ /* 0x008fe200078e0212 */
[----:B--2---:R-:W-:-:S04]  /*e0c0*/  SHF.L.U32 R2, R2, 0x1f, RZ ;  /* 0x0000001f02027819 */ /* 0x004fc800000006ff */
[----:B------:R-:W2:Y:S02]  /*e0d0*/  SYNCS.PHASECHK.TRANS64.TRYWAIT P0, [R0+URZ+0x32440], R2 ;  /* 0x03244002000075a7 */ /* 0x000ea4000800017f */
[----:B--2---:R-:W-:Y:S05]  /*e0e0*/  @!P0 BRA `(.L_x_1131) ;  /* 0x0000005400988947 */ /* 0x004fea0003800000 */
.L_x_1242:
        /* <DEDUP_REMOVED lines=11> */
.L_x_1132:
[----:B------:R-:W3:Y:S04]  /*e1a0*/  LDL R4, [R1+0x30] ;  /* 0x0000300001047983 */ /* 0x000ee80000100800 */
[----:B------:R-:W4:Y:S04]  /*e1b0*/  LDL R3, [R1+0x20] ;  /* 0x0000200001037983 */ /* 0x000f280000100800 */
[----:B--2---:R-:W2:Y:S01]  /*e1c0*/  LDL.LU R2, [R1+0x14] ;  /* 0x0000140001027983 */ /* 0x004ea20000300800 */
        /* <DEDUP_REMOVED lines=12> */
[----:B---3--:R-:W-:Y:S02]  /*e290*/  R2UR UR11, R4 ;  /* 0x00000000040b72ca */ /* 0x008fe400000e0000 */
[----:B----4-:R-:W-:Y:S02]  /*e2a0*/  R2UR UR4, R3 ;  /* 0x00000000030472ca */ /* 0x010fe400000e0000 */
[----:B--2---:R-:W-:-:S04]  /*e2b0*/  LOP3.LUT R2, R2, 0xfffffffe, RZ, 0xc0, !PT ;  /* 0xfffffffe02027812 */ /* 0x004fc800078ec0ff */
[----:B------:R-:W-:-:S07]  /*e2c0*/  @P0 LOP3.LUT R2, R2, 0x1, RZ, 0xfc, !PT ;  /* 0x0000000102020812 */ /* 0x000fce00078efcff */
[----:B------:R-:W-:Y:S01]  /*e2d0*/  UIMAD UR11, UR11, 0x60, UR4 ;  /* 0x000000600b0b78a4 */ /* 0x000fe2000f8e0204 */
[----:B------:R2:W-:Y:S02]  /*e2e0*/  STL [R1+0x14], R2 ;  /* 0x0000140201007387 */ /* 0x0005e40000100800 */
[----:B------:R-:W-:-:S06]  /*e2f0*/  UMOV UR4, 0x0 ;  /* 0x0000000000047882 */ /* 0x000fcc0000000000 */
[----:B------:R2:W-:Y:S01]  /*e300*/  UTMALDG.4D [UR8], [UR6], desc[UR4] ;  /* 0x00000408060075b4 */ /* 0x0005e20008019000 */
[----:B------:R-:W-:Y:S02]  /*e310*/  NOP ;  /* 0x0000000000007918 */ /* 0x000fe40000000000 */
.L_x_1128:
[----:B---3--:R-:W3:Y:S04]  /*e320*/  LDL.LU R4, [R1+0x28] ;  /* 0x0000280001047983 */ /* 0x008ee80000300800 */
[----:B------:R-:W4:Y:S04]  /*e330*/  LDL.LU R3, [R1+0x44] ;  /* 0x0000440001037983 */ /* 0x000f280000300800 */
[----:B--2---:R-:W2:Y:S01]  /*e340*/  LDL R2, [R1+0x2c] ;  /* 0x00002c0001027983 */ /* 0x004ea20000100800 */
[----:B------:R-:W-:Y:S05]  /*e350*/  WARPSYNC.ALL ;  /* 0x0000000000007948 */ /* 0x000fea0003800000 */
[----:B------:R-:W-:Y:S01]  /*e360*/  ULDC.64 UR4, c[0x0][0xaf8] ;  /* 0x0002be0000047ab9 */ /* 0x000fe20000000a00 */
[----:B------:R-:W-:Y:S01]  /*e370*/  VIADD R0, R18, 0x18400 ;  /* 0x0001840012007836 */ /* 0x000fe20000000000 */
[----:B------:R-:W-:Y:S01]  /*e380*/  BAR.SYNC.DEFER_BLOCKING 0x8, 0x180 ;  /* 0x0206000000007b1d */ /* 0x000fe20000010000 */
[----:B------:R-:W-:-:S03]  /*e390*/  ISETP.NE.U32.AND P0, PT, RZ, UR4, PT ;  /* 0x00000004ff007c0c */ /* 0x000fc6000bf05070 */
[----:B------:R-:W-:Y:S02]  /*e3a0*/  LOP3.LUT P1, RZ, R0, 0x3ff, RZ, 0xc0, !PT ;  /* 0x000003ff00ff7812 */ /* 0x000fe4000782c0ff */
[----:B------:R-:W-:Y:S01]  /*e3b0*/  ISETP.NE.AND.EX P0, PT, RZ, UR5, PT, P0 ;  /* 0x00000005ff007c0c */ /* 0x000fe2000bf05300 */
[----:B------:R-:W-:Y:S03]  /*e3c0*/  BSSY B6, `(.L_x_1133) ;  /* 0x0000018000067945 */ /* 0x000fe60003800000 */
[----:B---3--:R-:W-:Y:S02]  /*e3d0*/  SEL R4, R4, RZ, !P0 ;  /* 0x000000ff04047207 */ /* 0x008fe40004000000 */
[----:B----4-:R-:W-:-:S03]  /*e3e0*/  SEL R3, R3, RZ, !P0 ;  /* 0x000000ff03037207 */ /* 0x010fc60004000000 */
[----:B------:R3:W-:Y:S01]  /*e3f0*/  STL [R1+0x34], R4 ;  /* 0x0000340401007387 */ /* 0x0007e20000100800 */
[----:B--2---:R-:W-:-:S05]  /*e400*/  SHF.R.S32.HI R0, RZ, 0x1f, R2 ;  /* 0x0000001fff007819 */ /* 0x004fca0000011402 */
[----:B------:R3:W-:Y:S04]  /*e410*/  STL [R1+0x48], R0 ;  /* 0x0000480001007387 */ /* 0x0007e80000100800 */
[----:B------:R3:W-:Y:S01]  /*e420*/  STL [R1+0x58], R3 ;  /* 0x0000580301007387 */ /* 0x0007e20000100800 */
[----:B------:R-:W-:Y:S05]  /*e430*/  @!P1 BRA `(.L_x_1134) ;  /* 0x0000000000409947 */ /* 0x000fea0003800000 */
[----:B------:R-:W-:Y:S01]  /*e440*/  MOV R2, 0x0 ;  /* 0x0000000000027802 */ /* 0x000fe20000000f00 */
[----:B------:R-:W-:Y:S01]  /*e450*/  ULDC.64 UR6, c[0x4][0x98] ;  /* 0x0100260000067ab9 */ /* 0x000fe20000000a00 */
[----:B------:R-:W-:Y:S01]  /*e460*/  ULDC.64 UR8, c[0x4][0xa0] ;  /* 0x0100280000087ab9 */ /* 0x000fe20000000a00 */
[----:B------:R-:W-:Y:S01]  /*e470*/  ULDC.64 UR4, c[0x4][0x20] ;  /* 0x0100080000047ab9 */ /* 0x000fe20000000a00 */
[----:B---3--:R-:W-:Y:S02]  /*e480*/  IMAD.U32 R4, RZ, RZ, UR6 ;  /* 0x00000006ff047e24 */ /* 0x008fe4000f8e00ff */
        /* <DEDUP_REMOVED lines=11> */
.L_x_1134:
[----:B------:R-:W-:Y:S05]  /*e540*/  BSYNC B6 ;  /* 0x0000000000067941 */ /* 0x000fea0003800000 */
.L_x_1133:
[----:B------:R-:W2:Y:S01]  /*e550*/  LDL.LU R5, [R1+0x4] ;  /* 0x0000040001057983 */ /* 0x000ea20000300800 */
[----:B------:R-:W4:Y:S01]  /*e560*/  LDC R8, c[0x0][0x448] ;  /* 0x00011200ff087b82 */ /* 0x000f220000000800 */
[----:B------:R-:W-:Y:S01]  /*e570*/  ULDC.64 UR4, c[0x0][0x298] ;  /* 0x0000a60000047ab9 */ /* 0x000fe20000000a00 */
[----:B------:R-:W-:Y:S01]  /*e580*/  ULDC.64 UR6, c[0x0][0x280] ;  /* 0x0000a00000067ab9 */ /* 0x000fe20000000a00 */
[----:B---3--:R-:W3:Y:S04]  /*e590*/  LDL R4, [R1+0x48] ;  /* 0x0000480001047983 */ /* 0x008ee80000100800 */
[----:B-1----:R-:W3:Y:S04]  /*e5a0*/  LDL R10, [R1+0x2c] ;  /* 0x00002c00010a7983 */ /* 0x002ee80000100800 */
[----:B------:R-:W3:Y:S01]  /*e5b0*/  LDL R9, [R1+0x58] ;  /* 0x0000580001097983 */ /* 0x000ee20000100800 */
[----:B------:R-:W1:Y:S01]  /*e5c0*/  S2R R2, SR_TID.X ;  /* 0x0000000000027919 */ /* 0x000e620000002100 */
[----:B------:R-:W0:Y:S02]  /*e5d0*/  S2R R0, SR_TID.X ;  /* 0x0000000000007919 */ /* 0x000e240000002100 */
[----:B------:R-:W3:Y:S01]  /*e5e0*/  LDL R7, [R1+0x34] ;  /* 0x0000340001077983 */ /* 0x000ee20000100800 */
[----:B----4-:R-:W-:-:S13]  /*e5f0*/  ISETP.NE.AND P0, PT, R8, 0x1, PT ;  /* 0x000000010800780c */ /* 0x010fda0003f05270 */
[----:B------:R-:W4:Y:S01]  /*e600*/  @P0 LDC R3, c[0x0][0x450] ;  /* 0x00011400ff030b82 */ /* 0x000f220000000800 */
[----:B-1----:R-:W-:-:S04]  /*e610*/  LOP3.LUT R2, R2, 0x7f, RZ, 0xc0, !PT ;  /* 0x0000007f02027812 */ /* 0x002fc800078ec0ff */
[----:B------:R-:W-:Y:S01]  /*e620*/  SHF.R.U32.HI R2, RZ, 0x3, R2 ;  /* 0x00000003ff027819 */ /* 0x000fe20000011602 */
[----:B0-----:R-:W-:-:S05]  /*e630*/  IMAD.SHL.U32 R0, R0, 0x10, RZ ;  /* 0x0000001000007824 */ /* 0x001fca00078e00ff */
[----:B------:R-:W-:Y:S02]  /*e640*/  LOP3.LUT R0, R2, 0x70, R0, 0xf8, !PT ;  /* 0x0000007002007812 */ /* 0x000fe400078ef800 */
[----:B------:R-:W0:Y:S01]  /*e650*/  @P0 LDC R2, c[0x0][0x44c] ;  /* 0x00011300ff020b82 */ /* 0x000e220000000800 */
[----:B--2---:R-:W-:-:S05]  /*e660*/  IMAD.SHL.U32 R6, R5, 0x80, RZ ;  /* 0x0000008005067824 */ /* 0x004fca00078e00ff */
[----:B------:R-:W-:-:S05]  /*e670*/  LOP3.LUT R5, R0, R6, RZ, 0xfc, !PT ;  /* 0x0000000600057212 */ /* 0x000fca00078efcff */
[----:B0-----:R-:W-:-:S04]  /*e680*/  @P0 IMAD.HI.U32 R2, R5, R2, RZ ;  /* 0x0000000205020227 */ /* 0x001fc800078e00ff */
[----:B------:R-:W-:Y:S01]  /*e690*/  IMAD.MOV.U32 R0, RZ, RZ, R5 ;  /* 0x000000ffff007224 */ /* 0x000fe200078e0005 */
[----:B----4-:R-:W-:Y:S01]  /*e6a0*/  @P0 SHF.R.U32.HI R0, RZ, R3, R2 ;  /* 0x00000003ff000219 */ /* 0x010fe20000011602 */
[----:B---3--:R-:W-:-:S04]  /*e6b0*/  IMAD R2, R4, UR4, RZ ;  /* 0x0000000404027c24 */ /* 0x008fc8000f8e02ff */
[C---:B------:R-:W-:Y:S02]  /*e6c0*/  IMAD R4, R10.reuse, UR5, R2 ;  /* 0x000000050a047c24 */ /* 0x040fe4000f8e0202 */
[----:B------:R-:W-:Y:S01]  /*e6d0*/  IMAD.WIDE.U32 R2, R10, UR4, RZ ;  /* 0x000000040a027c25 */ /* 0x000fe2000f8e00ff */
[----:B------:R-:W-:-:S03]  /*e6e0*/  ULDC.64 UR4, c[0x0][0x2d8] ;  /* 0x0000b60000047ab9 */ /* 0x000fc60000000a00 */
[----:B------:R-:W-:Y:S02]  /*e6f0*/  IMAD.IADD R3, R3, 0x1, R4 ;  /* 0x0000000103037824 */ /* 0x000fe400078e0204 */
[C---:B------:R-:W-:Y:S01]  /*e700*/  IMAD.WIDE.U32 R2, R17.reuse, UR4, R2 ;  /* 0x0000000411027c25 */ /* 0x040fe2000f8e0002 */
[----:B------:R0:W-:Y:S03]  /*e710*/  STL [R1+0x28], R5 ;  /* 0x0000280501007387 */ /* 0x0001e60000100800 */
[----:B------:R-:W-:Y:S01]  /*e720*/  IMAD R3, R17, UR5, R3 ;  /* 0x0000000511037c24 */ /* 0x000fe2000f8e0203 */
[----:B------:R-:W-:Y:S02]  /*e730*/  ULDC.64 UR4, c[0x0][0x2e0] ;  /* 0x0000b80000047ab9 */ /* 0x000fe40000000a00 */
[----:B------:R-:W-:Y:S02]  /*e740*/  IMAD R4, R9, UR4, RZ ;  /* 0x0000000409047c24 */ /* 0x000fe4000f8e02ff */
[----:B------:R1:W5:Y:S01]  /*e750*/  LDL R9, [R1+0x10] ;  /* 0x0000100001097983 */ /* 0x0003620000100800 */
[C---:B------:R-:W-:Y:S01]  /*e760*/  IMAD.WIDE.U32 R2, R7.reuse, UR4, R2 ;  /* 0x0000000407027c25 */ /* 0x040fe2000f8e0002 */
[----:B------:R-:W2:Y:S03]  /*e770*/  S2R R10, SR_TID.X ;  /* 0x00000000000a7919 */ /* 0x000ea60000002100 */
[----:B------:R-:W-:Y:S01]  /*e780*/  IMAD R4, R7, UR5, R4 ;  /* 0x0000000507047c24 */ /* 0x000fe2000f8e0204 */
[----:B------:R-:W-:-:S03]  /*e790*/  ULDC.64 UR4, c[0x0][0x2d0] ;  /* 0x0000b40000047ab9 */ /* 0x000fc60000000a00 */
[----:B------:R-:W-:Y:S01]  /*e7a0*/  IMAD.IADD R3, R3, 0x1, R4 ;  /* 0x0000000103037824 */ /* 0x000fe200078e0204 */
[----:B------:R-:W-:-:S05]  /*e7b0*/  SHF.R.S32.HI R4, RZ, 0x1f, R0 ;  /* 0x0000001fff047819 */ /* 0x000fca0000011400 */
[----:B------:R-:W-:Y:S02]  /*e7c0*/  IMAD R4, R4, UR4, RZ ;  /* 0x0000000404047c24 */ /* 0x000fe4000f8e02ff */
[----:B------:R-:W-:-:S04]  /*e7d0*/  IMAD.WIDE.U32 R2, R0, UR4, R2 ;  /* 0x0000000400027c25 */ /* 0x000fc8000f8e0002 */
[----:B------:R-:W-:Y:S01]  /*e7e0*/  IMAD R4, R0, UR5, R4 ;  /* 0x0000000500047c24 */ /* 0x000fe2000f8e0204 */
[----:B------:R-:W-:Y:S01]  /*e7f0*/  ULDC.64 UR4, c[0x0][0x2c8] ;  /* 0x0000b20000047ab9 */ /* 0x000fe20000000a00 */
[----:B------:R-:W-:-:S04]  /*e800*/  IMAD.MOV R0, RZ, RZ, -R0 ;  /* 0x000000ffff007224 */ /* 0x000fc800078e0a00 */
[----:B------:R-:W-:-:S05]  /*e810*/  IMAD R0, R8, R0, R5 ;  /* 0x0000000008007224 */ /* 0x000fca00078e0205 */
[----:B------:R-:W-:Y:S01]  /*e820*/  SHF.R.S32.HI R7, RZ, 0x1f, R0 ;  /* 0x0000001fff077819 */ /* 0x000fe20000011400 */
[----:B------:R-:W-:Y:S02]  /*e830*/  IMAD.IADD R3, R3, 0x1, R4 ;  /* 0x0000000103037824 */ /* 0x000fe400078e0204 */
[----:B--2---:R-:W-:Y:S02]  /*e840*/  IMAD.SHL.U32 R10, R10, 0x8, RZ ;  /* 0x000000080a0a7824 */ /* 0x004fe400078e00ff */
[----:B------:R-:W-:Y:S02]  /*e850*/  IMAD R7, R7, UR4, RZ ;  /* 0x0000000407077c24 */ /* 0x000fe4000f8e02ff */
[----:B0-----:R-:W-:Y:S01]  /*e860*/  IMAD.WIDE.U32 R4, R0, UR4, R2 ;  /* 0x0000000400047c25 */ /* 0x001fe2000f8e0002 */
[----:B------:R-:W-:Y:S01]  /*e870*/  LOP3.LUT R10, R10, 0x38, RZ, 0xc0, !PT ;  /* 0x000000380a0a7812 */ /* 0x000fe200078ec0ff */
[----:B------:R-:W-:Y:S02]  /*e880*/  ULDC UR4, c[0x0][0x2b8] ;  /* 0x0000ae0000047ab9 */ /* 0x000fe40000000800 */
[----:B------:R-:W-:Y:S01]  /*e890*/  IMAD R0, R0, UR5, R7 ;  /* 0x0000000500007c24 */ /* 0x000fe2000f8e0207 */
[----:B------:R-:W-:-:S03]  /*e8a0*/  LEA R3, P1, R4, UR6, 0x1 ;  /* 0x0000000604037c11 */ /* 0x000fc6000f8208ff */
[----:B------:R-:W-:Y:S01]  /*e8b0*/  IMAD.IADD R0, R5, 0x1, R0 ;  /* 0x0000000105007824 */ /* 0x000fe200078e0200 */
[----:B------:R-:W-:Y:S01]  /*e8c0*/  ISETP.GE.AND P0, PT, R10, UR4, PT ;  /* 0x000000040a007c0c */ /* 0x000fe2000bf06270 */
[----:B------:R-:W-:-:S03]  /*e8d0*/  UMOV UR4, 0xffffffff ;  /* 0xffffffff00047882 */ /* 0x000fc60000000000 */
[----:B------:R-:W-:Y:S01]  /*e8e0*/  LEA.HI.X R0, R4, UR7, R0, 0x1, P1 ;  /* 0x0000000704007c11 */ /* 0x000fe200088f0c00 */
[----:B-1----:R-:W-:Y:S08]  /*e8f0*/  BRA.DIV UR4, `(.L_x_1135) ;  /* 0x0000004e04a87947 */ /* 0x002ff0000b800000 */
[----:B------:R-:W0:Y:S02]  /*e900*/  S2R R4, SR_TID.X ;  /* 0x0000000000047919 */ /* 0x000e240000002100 */
[----:B0-----:R-:W-:Y:S02]  /*e910*/  LOP3.LUT R5, R4, 0x7f, RZ, 0xc0, !PT ;  /* 0x0000007f04057812 */ /* 0x001fe400078ec0ff */
[----:B------:R-:W2:Y:S02]  /*e920*/  LDL R4, [R1+0x38] ;  /* 0x0000380001047983 */ /* 0x000ea40000100800 */
[----:B------:R-:W-:Y:S02]  /*e930*/  SHF.R.U32.HI R7, RZ, 0x3, R5 ;  /* 0x00000003ff077819 */ /* 0x000fe40000011605 */
[----:B------:R-:W0:Y:S03]  /*e940*/  SHFL.IDX PT, R5, R3, RZ, 0x181f ;  /* 0x00181fff03057589 */ /* 0x000e2600000e0000 */
[----:B------:R-:W-:-:S02]  /*e950*/  IMAD.IADD R11, R7, 0x1, R6 ;  /* 0x00000001070b7824 */ /* 0x000fc400078e0206 */
[----:B------:R-:W-:Y:S04]  /*e960*/  SHFL.IDX PT, R6, R3, 0x1, 0x181f ;  /* 0x00381f0003067f89 */ /* 0x000fe800000e0000 */
[----:B------:R-:W-:Y:S04]  /*e970*/  SHFL.IDX PT, R7, R0, 0x1, 0x181f ;  /* 0x00381f0000077f89 */ /* 0x000fe800000e0000 */
[----:B------:R-:W-:Y:S01]  /*e980*/  STL [R1+0x4], R11 ;  /* 0x0000040b01007387 */ /* 0x000fe20000100800 */
[----:B--2---:R-:W-:-:S03]  /*e990*/  IMAD R2, R4, R8, RZ ;  /* 0x0000000804027224 */ /* 0x004fc600078e02ff */
[----:B------:R-:W1:Y:S01]  /*e9a0*/  SHFL.IDX PT, R4, R0, RZ, 0x181f ;  /* 0x00181fff00047589 */ /* 0x000e6200000e0000 */
[C---:B------:R-:W-:Y:S01]  /*e9b0*/  VIADD R8, R11.reuse, 0x10 ;  /* 0x000000100b087836 */ /* 0x040fe20000000000 */
[----:B------:R-:W-:-:S04]  /*e9c0*/  ISETP.GE.AND P1, PT, R11, R2, PT ;  /* 0x000000020b00720c */ /* 0x000fc80003f26270 */
[----:B------:R-:W-:Y:S01]  /*e9d0*/  ISETP.GE.AND P2, PT, R8, R2, PT ;  /* 0x000000020800720c */ /* 0x000fe20003f46270 */
[----:B------:R2:W-:Y:S08]  /*e9e0*/  STL [R1+0x44], R8 ;  /* 0x0000440801007387 */ /* 0x0005f00000100800 */
[----:B0-----:R-:W-:Y:S01]  /*e9f0*/  @!P1 LEA R5, P3, R10, R5, 0x1 ;  /* 0x000000050a059211 */ /* 0x001fe200078608ff */
[----:B--2---:R-:W-:-:S05]  /*ea00*/  VIADD R8, R11, 0x20 ;  /* 0x000000200b087836 */ /* 0x004fca0000000000 */
[----:B------:R-:W-:Y:S01]  /*ea10*/  STL [R1+0x50], R8 ;  /* 0x0000500801007387 */ /* 0x000fe20000100800 */
[----:B-1----:R-:W-:-:S05]  /*ea20*/  @!P1 IMAD.X R4, RZ, RZ, R4, P3 ;  /* 0x000000ffff049224 */ /* 0x002fca00018e0604 */
[----:B------:R-:W-:-:S04]  /*ea30*/  @!P1 LOP3.LUT R5, R5, R4, RZ, 0x3c, !PT ;  /* 0x0000000405059212 */ /* 0x000fc800078e3cff */
[----:B------:R-:W-:-:S04]  /*ea40*/  @!P1 LOP3.LUT R4, R5, R4, RZ, 0x3c, !PT ;  /* 0x0000000405049212 */ /* 0x000fc800078e3cff */
[----:B------:R-:W-:-:S05]  /*ea50*/  @!P1 LOP3.LUT R5, R5, R4, RZ, 0x3c, !PT ;  /* 0x0000000405059212 */ /* 0x000fca00078e3cff */
[----:B-----5:R0:W-:Y:S02]  /*ea60*/  @!P1 LDGSTS.E.BYPASS.LTC128B.128 [R9+0x18400], desc[UR38][R4.64], !P0 ;  /* 0x1840000004099fae */ /* 0x0201e4000c101d66 */
[----:B0-----:R-:W-:Y:S02]  /*ea70*/  @!P2 LEA R5, P1, R10, R6, 0x1 ;  /* 0x000000060a05a211 */ /* 0x001fe400078208ff */
[----:B------:R-:W-:Y:S03]  /*ea80*/  SHFL.IDX PT, R6, R0, 0x2, 0x181f ;  /* 0x00581f0000067f89 */ /* 0x000fe600000e0000 */
[----:B------:R-:W-:Y:S01]  /*ea90*/  @!P2 IMAD.X R4, RZ, RZ, R7, P1 ;  /* 0x000000ffff04a224 */ /* 0x000fe200008e0607 */
[----:B------:R-:W-:Y:S01]  /*eaa0*/  ISETP.GE.AND P1, PT, R8, R2, PT ;  /* 0x000000020800720c */ /* 0x000fe20003f26270 */
[----:B------:R-:W-:-:S03]  /*eab0*/  VIADD R7, R11, 0x30 ;  /* 0x000000300b077836 */ /* 0x000fc60000000000 */
[-C--:B------:R-:W-:Y:S02]  /*eac0*/  @!P2 LOP3.LUT R5, R5, R4.reuse, RZ, 0x3c, !PT ;  /* 0x000000040505a212 */ /* 0x080fe400078e3cff */
[----:B------:R-:W-:Y:S02]  /*ead0*/  STL [R1+0x54], R7 ;  /* 0x0000540701007387 */ /* 0x000fe40000100800 */
[----:B------:R-:W-:-:S04]  /*eae0*/  @!P2 LOP3.LUT R4, R5, R4, RZ, 0x3c, !PT ;  /* 0x000000040504a212 */ /* 0x000fc800078e3cff */
[----:B------:R-:W-:-:S05]  /*eaf0*/  @!P2 LOP3.LUT R5, R5, R4, RZ, 0x3c, !PT ;  /* 0x000000040505a212 */ /* 0x000fca00078e3cff */
[----:B------:R0:W-:Y:S04]  /*eb00*/  @!P2 LDGSTS.E.BYPASS.LTC128B.128 [R9+0x18c00], desc[UR38][R4.64], !P0 ;  /* 0x18c000000409afae */ /* 0x0001e8000c101d66 */
[----:B0-----:R-:W0:Y:S02]  /*eb10*/  SHFL.IDX PT, R4, R3, 0x2, 0x181f ;  /* 0x00581f0003047f89 */ /* 0x001e2400000e0000 */
[----:B0-----:R-:W-:-:S05]  /*eb20*/  @!P1 LEA R5, P2, R10, R4, 0x1 ;  /* 0x000000040a059211 */ /* 0x001fca00078408ff */
[----:B------:R-:W-:Y:S02]  /*eb30*/  @!P1 IMAD.X R4, RZ, RZ, R6, P2 ;  /* 0x000000ffff049224 */ /* 0x000fe400010e0606 */
[----:B------:R-:W-:Y:S03]  /*eb40*/  SHFL.IDX PT, R6, R0, 0x3, 0x181f ;  /* 0x00781f0000067f89 */ /* 0x000fe600000e0000 */
[----:B------:R-:W-:-:S04]  /*eb50*/  @!P1 LOP3.LUT R5, R5, R4, RZ, 0x3c, !PT ;  /* 0x0000000405059212 */ /* 0x000fc800078e3cff */
[----:B------:R-:W-:-:S04]  /*eb60*/  @!P1 LOP3.LUT R4, R5, R4, RZ, 0x3c, !PT ;  /* 0x0000000405049212 */ /* 0x000fc800078e3cff */
[----:B------:R-:W-:-:S05]  /*eb70*/  @!P1 LOP3.LUT R5, R5, R4, RZ, 0x3c, !PT ;  /* 0x0000000405059212 */ /* 0x000fca00078e3cff */
[----:B------:R0:W-:Y:S01]  /*eb80*/  @!P1 LDGSTS.E.BYPASS.LTC128B.128 [R9+0x19400], desc[UR38][R4.64], !P0 ;  /* 0x1940000004099fae */ /* 0x0001e2000c101d66 */
[----:B------:R-:W-:Y:S01]  /*eb90*/  ISETP.GE.AND P1, PT, R7, R2, PT ;  /* 0x000000020700720c */ /* 0x000fe20003f26270 */
[----:B------:R-:W-:-:S05]  /*eba0*/  VIADD R7, R11, 0x40 ;  /* 0x000000400b077836 */ /* 0x000fca0000000000 */
[----:B------:R-:W-:Y:S04]  /*ebb0*/  STL [R1+0x60], R7 ;  /* 0x0000600701007387 */ /* 0x000fe80000100800 */
[----:B0-----:R-:W0:Y:S03]  /*ebc0*/  SHFL.IDX PT, R4, R3, 0x3, 0x181f ;  /* 0x00781f0003047f89 */ /* 0x001e2600000e0000 */
        /* <DEDUP_REMOVED lines=25> */
[-C--:B------:R-:W-:Y:S01]  /*ed60*/  @!P1 LOP3.LUT R5, R5, R4.reuse, RZ, 0x3c, !PT ;  /* 0x0000000405059212 */ /* 0x080fe200078e3cff */
[----:B------:R-:W-:Y:S03]  /*ed70*/  SHFL.IDX PT, R0, R0, 0x7, 0x181f ;  /* 0x00f81f0000007f89 */ /* 0x000fe600000e0000 */
[----:B------:R-:W-:-:S04]  /*ed80*/  @!P1 LOP3.LUT R4, R5, R4, RZ, 0x3c, !PT ;  /* 0x0000000405049212 */ /* 0x000fc800078e3cff */
[----:B------:R-:W-:-:S05]  /*ed90*/  @!P1 LOP3.LUT R5, R5, R4, RZ, 0x3c, !PT ;  /* 0x0000000405059212 */ /* 0x000fca00078e3cff */
[----:B------:R0:W-:Y:S01]  /*eda0*/  @!P1 LDGSTS.E.BYPASS.LTC128B.128 [R9+0x1ac00], desc[UR38][R4.64], !P0 ;  /* 0x1ac0000004099fae */ /* 0x0001e2000c101d66 */
[----:B------:R-:W-:-:S03]  /*edb0*/  ISETP.GE.AND P1, PT, R7, R2, PT ;  /* 0x000000020700720c */ /* 0x000fc60003f26270 */
[----:B0-----:R-:W0:Y:S04]  /*edc0*/  SHFL.IDX PT, R4, R3, 0x6, 0x181f ;  /* 0x00d81f0003047f89 */ /* 0x001e2800000e0000 */
[----:B------:R-:W1:Y:S06]  /*edd0*/  SHFL.IDX PT, R3, R3, 0x7, 0x181f ;  /* 0x00f81f0003037f89 */ /* 0x000e6c00000e0000 */
[----:B0-----:R-:W-:-:S05]  /*ede0*/  @!P1 LEA R5, P2, R10, R4, 0x1 ;  /* 0x000000040a059211 */ /* 0x001fca00078408ff */
[----:B------:R-:W-:-:S05]  /*edf0*/  @!P1 IMAD.X R4, RZ, RZ, R6, P2 ;  /* 0x000000ffff049224 */ /* 0x000fca00010e0606 */
[----:B------:R-:W-:-:S04]  /*ee00*/  @!P1 LOP3.LUT R5, R5, R4, RZ, 0x3c, !PT ;  /* 0x0000000405059212 */ /* 0x000fc800078e3cff */
[----:B------:R-:W-:-:S04]  /*ee10*/  @!P1 LOP3.LUT R4, R5, R4, RZ, 0x3c, !PT ;  /* 0x0000000405049212 */ /* 0x000fc800078e3cff */
[----:B------:R-:W-:-:S05]  /*ee20*/  @!P1 LOP3.LUT R5, R5, R4, RZ, 0x3c, !PT ;  /* 0x0000000405059212 */ /* 0x000fca00078e3cff */
[----:B-1----:R0:W-:Y:S02]  /*ee30*/  @!P1 LDGSTS.E.BYPASS.LTC128B.128 [R9+0x1b400], desc[UR38][R4.64], !P0 ;  /* 0x1b40000004099fae */ /* 0x0021e4000c101d66 */
.L_x_1259:
[----:B01----:R-:W2:Y:S02]  /*ee40*/  LDL R4, [R1+0x4] ;  /* 0x0000040001047983 */ /* 0x003ea40000100800 */
[----:B--2---:R-:W-:-:S05]  /*ee50*/  VIADD R4, R4, 0x70 ;  /* 0x0000007004047836 */ /* 0x004fca0000000000 */
[----:B------:R-:W-:Y:S01]  /*ee60*/  ISETP.GE.AND P1, PT, R4, R2, PT ;  /* 0x000000020400720c */ /* 0x000fe20003f26270 */
[----:B------:R0:W-:-:S12]  /*ee70*/  STL [R1+0x6c], R4 ;  /* 0x00006c0401007387 */ /* 0x0001d80000100800 */
[----:B------:R-:W-:-:S05]  /*ee80*/  @!P1 LEA R2, P2, R10, R3, 0x1 ;  /* 0x000000030a029211 */ /* 0x000fca00078408ff */
[----:B------:R-:W-:-:S05]  /*ee90*/  @!P1 IMAD.X R3, RZ, RZ, R0, P2 ;  /* 0x000000ffff039224 */ /* 0x000fca00010e0600 */
[----:B------:R-:W-:Y:S01]  /*eea0*/  @!PT LDS RZ, [RZ] ;  /* 0x00000000fffff984 */ /* 0x000fe20000000800 */
[----:B------:R-:W-:Y:S01]  /*eeb0*/  @!PT LDS RZ, [RZ] ;  /* 0x00000000fffff984 */ /* 0x000fe20000000800 */
[----:B------:R-:W-:Y:S01]  /*eec0*/  @!PT LDS RZ, [RZ] ;  /* 0x00000000fffff984 */ /* 0x000fe20000000800 */
[----:B------:R0:W-:Y:S01]  /*eed0*/  @!P1 LDGSTS.E.BYPASS.LTC128B.128 [R9+0x1bc00], desc[UR38][R2.64], !P0 ;  /* 0x1bc0000002099fae */ /* 0x0001e2000c101d66 */
[----:B------:R-:W-:Y:S01]  /*eee0*/  PLOP3.LUT P0, PT, PT, PT, PT, 0x80, 0x0 ;  /* 0x000000000000781c */ /* 0x000fe20003f0f070 */
[----:B------:R-:W-:-:S12]  /*eef0*/  NOP ;  /* 0x0000000000007918 */ /* 0x000fd80000000000 */
.L_x_1136:
[----:B------:R-:W-:Y:S02]  /*ef00*/  PLOP3.LUT P1, PT, P1, P0, PT, 0xa2, 0x0 ;  /* 0x000000000000781c */ /* 0x000fe40000f21472 */
[----:B------:R-:W-:-:S08]  /*ef10*/  @P0 R2UR P1, UR4, R18 ;  /* 0x00000000120402ca */ /* 0x000fd00000020000 */
[----:B------:R-:W-:-:S05]  /*ef20*/  @P0 PLOP3.LUT P0, PT, P1, PT, PT, 0x80, 0x0 ;  /* 0x000000000000081c */ /* 0x000fca0000f0f070 */
[----:B------:R-:W-:Y:S01]  /*ef30*/  @!P1 SYNCS.ARRIVE.TRANS64.RED.A0T1 RZ, [UR4+0x32400], RZ ;  /* 0x032400ffffff99a7 */ /* 0x000fe20008200404 */
[----:B------:R-:W-:Y:S07]  /*ef40*/  @!P1 ARRIVES.LDGSTSBAR.64.TRANSCNT [UR4+0x32400] ;  /* 0x03240000ff0099b0 */ /* 0x000fee0008000a84 */
[----:B------:R-:W-:Y:S05]  /*ef50*/  @P0 BRA.U.ANY `(.L_x_1136) ;  /* 0xfffffffd00e80947 */ /* 0x000fea000393ffff */
[----:B------:R-:W-:Y:S01]  /*ef60*/  NOP ;  /* 0x0000000000007918 */ /* 0x000fe20000000000 */
[----:B------:R-:W2:Y:S01]  /*ef70*/  LDL.LU R0, [R1+0x48] ;  /* 0x0000480001007983 */ /* 0x000ea20000300800 */
[----:B------:R-:W-:Y:S01]  /*ef80*/  ULDC.64 UR4, c[0x0][0x398] ;  /* 0x0000e60000047ab9 */ /* 0x000fe20000000a00 */
[----:B------:R1:W-:Y:S02]  /*ef90*/  SYNCS.ARRIVE.TRANS64.A1T0 RZ, [R18+URZ+0x32400], RZ ;  /* 0x032400ff12ff79a7 */ /* 0x0003e4000810003f */
[----:B0-----:R-:W3:Y:S01]  /*efa0*/  LDL.LU R3, [R1+0x2c] ;  /* 0x00002c0001037983 */ /* 0x001ee20000300800 */
[----:B------:R-:W-:Y:S01]  /*efb0*/  VIADD R2, R18, 0x22400 ;  /* 0x0002240012027836 */ /* 0x000fe20000000000 */
[----:B------:R-:W-:Y:S04]  /*efc0*/  BSSY B6, `(.L_x_1137) ;  /* 0x0000019000067945 */ /* 0x000fe80003800000 */
[----:B------:R-:W-:Y:S01]  /*efd0*/  LOP3.LUT P0, RZ, R2, 0x3ff, RZ, 0xc0, !PT ;  /* 0x000003ff02ff7812 */ /* 0x000fe2000780c0ff */
[----:B--2---:R-:W-:-:S04]  /*efe0*/  IMAD R0, R0, UR4, RZ ;  /* 0x0000000400007c24 */ /* 0x004fc8000f8e02ff */
[C---:B---3--:R-:W-:Y:S02]  /*eff0*/  IMAD R0, R3.reuse, UR5, R0 ;  /* 0x0000000503007c24 */ /* 0x048fe4000f8e0200 */
[----:B------:R-:W-:-:S04]  /*f000*/  IMAD.WIDE.U32 R2, R3, UR4, RZ ;  /* 0x0000000403027c25 */ /* 0x000fc8000f8e00ff */
[----:B------:R-:W-:Y:S01]  /*f010*/  IMAD.IADD R0, R3, 0x1, R0 ;  /* 0x0000000103007824 */ /* 0x000fe200078e0200 */
[----:B------:R1:W-:Y:S04]  /*f020*/  STL.64 [R1+0x48], R2 ;  /* 0x0000480201007387 */ /* 0x0003e80000100a00 */
[----:B------:R1:W-:Y:S01]  /*f030*/  STL [R1+0x2c], R0 ;  /* 0x00002c0001007387 */ /* 0x0003e20000100800 */
[----:B------:R-:W-:Y:S05]  /*f040*/  @!P0 BRA `(.L_x_1138) ;  /* 0x0000000000408947 */ /* 0x000fea0003800000 */
[----:B-1----:R-:W-:Y:S01]  /*f050*/  MOV R2, 0x0 ;  /* 0x0000000000027802 */ /* 0x002fe20000000f00 */
        /* <DEDUP_REMOVED lines=15> */
.L_x_1138:
[----:B------:R-:W-:Y:S05]  /*f150*/  BSYNC B6 ;  /* 0x0000000000067941 */ /* 0x000fea0003800000 */
.L_x_1137:
[----:B------:R-:W2:Y:S01]  /*f160*/  LDL.LU R5, [R1+0x2c] ;  /* 0x00002c0001057983 */ /* 0x000ea20000300800 */
[----:B------:R-:W0:Y:S01]  /*f170*/  LDC R7, c[0x0][0x448] ;  /* 0x00011200ff077b82 */ /* 0x000e220000000800 */
[----:B------:R-:W-:Y:S01]  /*f180*/  ULDC.64 UR4, c[0x0][0x3d8] ;  /* 0x0000f60000047ab9 */ /* 0x000fe20000000a00 */
[----:B------:R-:W-:Y:S01]  /*f190*/  ULDC.64 UR6, c[0x0][0x390] ;  /* 0x0000e40000067ab9 */ /* 0x000fe20000000a00 */
[----:B-1----:R-:W2:Y:S04]  /*f1a0*/  LDL.LU.64 R2, [R1+0x48] ;  /* 0x0000480001027983 */ /* 0x002ea80000300a00 */
[----:B------:R-:W3:Y:S04]  /*f1b0*/  LDL.LU R0, [R1+0x58] ;  /* 0x0000580001007983 */ /* 0x000ee80000300800 */
[----:B------:R-:W4:Y:S04]  /*f1c0*/  LDL.LU R4, [R1+0x34] ;  /* 0x0000340001047983 */ /* 0x000f280000300800 */
[----:B------:R-:W5:Y:S01]  /*f1d0*/  LDL.LU R6, [R1+0x28] ;  /* 0x0000280001067983 */ /* 0x000f620000300800 */
[----:B------:R-:W1:Y:S01]  /*f1e0*/  S2R R9, SR_TID.X ;  /* 0x0000000000097919 */ /* 0x000e620000002100 */
[----:B0-----:R-:W-:Y:S01]  /*f1f0*/  ISETP.NE.AND P0, PT, R7, 0x1, PT ;  /* 0x000000010700780c */ /* 0x001fe20003f05270 */
[----:B-1----:R-:W-:-:S02]  /*f200*/  IMAD.SHL.U32 R8, R9, 0x8, RZ ;  /* 0x0000000809087824 */ /* 0x002fc400078e00ff */
[----:B------:R-:W-:-:S03]  /*f210*/  IMAD.SHL.U32 R9, R9, 0x8, RZ ;  /* 0x0000000809097824 */ /* 0x000fc600078e00ff */
[----:B------:R-:W-:Y:S02]  /*f220*/  LOP3.LUT R8, R8, 0x38, RZ, 0xc0, !PT ;  /* 0x0000003808087812 */ /* 0x000fe400078ec0ff */
[----:B------:R-:W-:-:S04]  /*f230*/  LOP3.LUT R9, R9, 0x38, RZ, 0xc0, !PT ;  /* 0x0000003809097812 */ /* 0x000fc800078ec0ff */
[C---:B------:R-:W-:Y:S02]  /*f240*/  LOP3.LUT R11, R9.reuse, 0x40, RZ, 0xfc, !PT ;  /* 0x00000040090b7812 */ /* 0x040fe400078efcff */
[C---:B------:R-:W-:Y:S02]  /*f250*/  LOP3.LUT R10, R9.reuse, 0x80, RZ, 0xfc, !PT ;  /* 0x00000080090a7812 */ /* 0x040fe400078efcff */
[----:B------:R-:W-:Y:S01]  /*f260*/  LOP3.LUT R9, R9, 0xc0, RZ, 0xfc, !PT ;  /* 0x000000c009097812 */ /* 0x000fe200078efcff */
[----:B--2---:R-:W-:Y:S02]  /*f270*/  IMAD.MOV.U32 R3, RZ, RZ, R5 ;  /* 0x000000ffff037224 */ /* 0x004fe400078e0005 */
[----:B------:R-:W0:Y:S01]  /*f280*/  @P0 LDC R5, c[0x0][0x450] ;  /* 0x00011400ff050b82 */ /* 0x000e220000000800 */
[----:B------:R-:W-:-:S04]  /*f290*/  IMAD.WIDE.U32 R2, R17, UR4, R2 ;  /* 0x0000000411027c25 */ /* 0x000fc8000f8e0002 */
[----:B------:R-:W-:Y:S01]  /*f2a0*/  IMAD R3, R17, UR5, R3 ;  /* 0x0000000511037c24 */ /* 0x000fe2000f8e0203 */
[----:B------:R-:W-:Y:S02]  /*f2b0*/  ULDC.64 UR4, c[0x0][0x3e0] ;  /* 0x0000f80000047ab9 */ /* 0x000fe40000000a00 */
[----:B---3--:R-:W-:Y:S02]  /*f2c0*/  IMAD R0, R0, UR4, RZ ;  /* 0x0000000400007c24 */ /* 0x008fe4000f8e02ff */
[----:B----4-:R-:W-:-:S04]  /*f2d0*/  IMAD.WIDE.U32 R2, R4, UR4, R2 ;  /* 0x0000000404027c25 */ /* 0x010fc8000f8e0002 */
[----:B------:R-:W-:Y:S01]  /*f2e0*/  IMAD R0, R4, UR5, R0 ;  /* 0x0000000504007c24 */ /* 0x000fe2000f8e0200 */
[----:B------:R-:W-:Y:S01]  /*f2f0*/  ULDC.64 UR4, c[0x0][0x3d0] ;  /* 0x0000f40000047ab9 */ /* 0x000fe20000000a00 */
[----:B-----5:R-:W-:Y:S02]  /*f300*/  IMAD.MOV.U32 R4, RZ, RZ, R6 ;  /* 0x000000ffff047224 */ /* 0x020fe400078e0006 */
[----:B------:R-:W-:Y:S02]  /*f310*/  IMAD.IADD R3, R3, 0x1, R0 ;  /* 0x0000000103037824 */ /* 0x000fe400078e0200 */
[----:B------:R-:W1:Y:S02]  /*f320*/  @P0 LDC R0, c[0x0][0x44c] ;  /* 0x00011300ff000b82 */ /* 0x000e640000000800 */
[----:B-1----:R-:W-:-:S05]  /*f330*/  @P0 IMAD.HI.U32 R0, R6, R0, RZ ;  /* 0x0000000006000227 */ /* 0x002fca00078e00ff */
[----:B0-----:R-:W-:-:S04]  /*f340*/  @P0 SHF.R.U32.HI R4, RZ, R5, R0 ;  /* 0x00000005ff040219 */ /* 0x001fc80000011600 */
[--C-:B------:R-:W-:Y:S01]  /*f350*/  SHF.R.S32.HI R5, RZ, 0x1f, R4.reuse ;  /* 0x0000001fff057819 */ /* 0x100fe20000011404 */
[----:B------:R-:W-:Y:S02]  /*f360*/  IMAD.MOV R0, RZ, RZ, -R4 ;  /* 0x000000ffff007224 */ /* 0x000fe400078e0a04 */
[----:B------:R-:W-:-:S04]  /*f370*/  IMAD.WIDE.U32 R2, R4, UR4, R2 ;  /* 0x0000000404027c25 */ /* 0x000fc8000f8e0002 */
[----:B------:R-:W-:Y:S02]  /*f380*/  IMAD R5, R5, UR4, RZ ;  /* 0x0000000405057c24 */ /* 0x000fe4000f8e02ff */
[----:B------:R-:W-:Y:S02]  /*f390*/  IMAD R0, R7, R0, R6 ;  /* 0x0000000007007224 */ /* 0x000fe400078e0206 */
[----:B------:R-:W-:Y:S01]  /*f3a0*/  IMAD R4, R4, UR5, R5 ;  /* 0x0000000504047c24 */ /* 0x000fe2000f8e0205 */
[----:B------:R-:W-:-:S03]  /*f3b0*/  ULDC.64 UR4, c[0x0][0x3c8] ;  /* 0x0000f20000047ab9 */ /* 0x000fc60000000a00 */
[----:B------:R-:W-:Y:S01]  /*f3c0*/  IMAD.IADD R3, R3, 0x1, R4 ;  /* 0x0000000103037824 */ /* 0x000fe200078e0204 */
[----:B------:R-:W-:-:S05]  /*f3d0*/  SHF.R.S32.HI R4, RZ, 0x1f, R0 ;  /* 0x0000001fff047819 */ /* 0x000fca0000011400 */
[----:B------:R-:W-:Y:S02]  /*f3e0*/  IMAD R6, R4, UR4, RZ ;  /* 0x0000000404067c24 */ /* 0x000fe4000f8e02ff */
[----:B------:R-:W-:Y:S01]  /*f3f0*/  IMAD.WIDE.U32 R4, R0, UR4, R2 ;  /* 0x0000000400047c25 */ /* 0x000fe2000f8e0002 */
[----:B------:R-:W-:Y:S02]  /*f400*/  ULDC UR4, c[0x0][0x3b8] ;  /* 0x0000ee0000047ab9 */ /* 0x000fe40000000800 */
[----:B------:R-:W-:Y:S01]  /*f410*/  ISETP.GE.AND P3, PT, R8, UR4, PT ;  /* 0x0000000408007c0c */ /* 0x000fe2000bf66270 */
[----:B------:R-:W-:Y:S01]  /*f420*/  IMAD R0, R0, UR5, R6 ;  /* 0x0000000500007c24 */ /* 0x000fe2000f8e0206 */
[----:B------:R-:W-:Y:S02]  /*f430*/  LEA R2, P4, R4, UR6, 0x1 ;  /* 0x0000000604027c11 */ /* 0x000fe4000f8808ff */
[----:B------:R-:W-:Y:S01]  /*f440*/  ISETP.GE.AND P2, PT, R11, UR4, PT ;  /* 0x000000040b007c0c */ /* 0x000fe2000bf46270 */
[----:B------:R-:W-:Y:S01]  /*f450*/  IMAD.IADD R0, R5, 0x1, R0 ;  /* 0x0000000105007824 */ /* 0x000fe200078e0200 */
[----:B------:R-:W-:-:S02]  /*f460*/  ISETP.GE.AND P1, PT, R10, UR4, PT ;  /* 0x000000040a007c0c */ /* 0x000fc4000bf26270 */
[----:B------:R-:W-:Y:S01]  /*f470*/  ISETP.GE.AND P0, PT, R9, UR4, PT ;  /* 0x0000000409007c0c */ /* 0x000fe2000bf06270 */
[----:B------:R-:W-:Y:S01]  /*f480*/  UMOV UR4, 0xffffffff ;  /* 0xffffffff00047882 */ /* 0x000fe20000000000 */
[----:B------:R-:W-:Y:S02]  /*f490*/  LEA.HI.X R0, R4, UR7, R0, 0x1, P4 ;  /* 0x0000000704007c11 */ /* 0x000fe4000a0f0c00 */
[----:B------:R-:W-:Y:S09]  /*f4a0*/  BRA.DIV UR4, `(.L_x_1139) ;  /* 0x0000004e048c7947 */ /* 0x000ff2000b800000 */
[----:B------:R-:W2:Y:S04]  /*f4b0*/  LDL.LU R10, [R1+0x38] ;  /* 0x00003800010a7983 */ /* 0x000ea80000300800 */
[----:B------:R-:W3:Y:S04]  /*f4c0*/  LDL.LU R5, [R1+0x4] ;  /* 0x0000040001057983 */ /* 0x000ee80000300800 */
[----:B------:R-:W4:Y:S04]  /*f4d0*/  LDL.LU R4, [R1+0x44] ;  /* 0x0000440001047983 */ /* 0x000f280000300800 */
[----:B------:R-:W5:Y:S04]  /*f4e0*/  LDL.LU R11, [R1+0x50] ;  /* 0x00005000010b7983 */ /* 0x000f680000300800 */
[----:B------:R-:W5:Y:S04]  /*f4f0*/  LDL R9, [R1+0x10] ;  /* 0x0000100001097983 */ /* 0x000f680000100800 */
[----:B------:R-:W-:Y:S01]  /*f500*/  SHFL.IDX PT, R6, R0, 0x1, 0x181f ;  /* 0x00381f0000067f89 */ /* 0x000fe200000e0000 */
[----:B--2---:R-:W-:-:S03]  /*f510*/  IMAD R3, R10, R7, RZ ;  /* 0x000000070a037224 */ /* 0x004fc600078e02ff */
[----:B------:R-:W2:Y:S02]  /*f520*/  LDL.LU R10, [R1+0x54] ;  /* 0x00005400010a7983 */ /* 0x000ea40000300800 */
[-C--:B---3--:R-:W-:Y:S02]  /*f530*/  ISETP.GE.AND P5, PT, R5, R3.reuse, PT ;  /* 0x000000030500720c */ /* 0x088fe40003fa6270 */
[----:B------:R-:W3:Y:S01]  /*f540*/  LDL.LU R12, [R1+0x60] ;  /* 0x00006000010c7983 */ /* 0x000ee20000300800 */
[----:B----4-:R-:W-:-:S03]  /*f550*/  ISETP.GE.AND P4, PT, R4, R3, PT ;  /* 0x000000030400720c */ /* 0x010fc60003f86270 */
[----:B------:R-:W0:Y:S04]  /*f560*/  SHFL.IDX PT, R5, R2, RZ, 0x181f ;  /* 0x00181fff02057589 */ /* 0x000e2800000e0000 */
[----:B------:R-:W1:Y:S03]  /*f570*/  SHFL.IDX PT, R4, R0, RZ, 0x181f ;  /* 0x00181fff00047589 */ /* 0x000e6600000e0000 */
[----:B0-----:R-:W-:-:S05]  /*f580*/  @!P5 LEA R5, P6, R8, R5, 0x1 ;  /* 0x000000050805d211 */ /* 0x001fca00078c08ff */
[----:B-1----:R-:W-:-:S05]  /*f590*/  @!P5 IMAD.X R4, RZ, RZ, R4, P6 ;  /* 0x000000ffff04d224 */ /* 0x002fca00030e0604 */
[----:B------:R-:W-:-:S04]  /*f5a0*/  @!P5 LOP3.LUT R5, R5, R4, RZ, 0x3c, !PT ;  /* 0x000000040505d212 */ /* 0x000fc800078e3cff */
[----:B------:R-:W-:-:S04]  /*f5b0*/  @!P5 LOP3.LUT R4, R5, R4, RZ, 0x3c, !PT ;  /* 0x000000040504d212 */ /* 0x000fc800078e3cff */
[----:B------:R-:W-:-:S05]  /*f5c0*/  @!P5 LOP3.LUT R5, R5, R4, RZ, 0x3c, !PT ;  /* 0x000000040505d212 */ /* 0x000fca00078e3cff */
[----:B-----5:R-:W-:Y:S04]  /*f5d0*/  @!P5 LDGSTS.E.BYPASS.LTC128B.128 [R9+0x22400], desc[UR38][R4.64], !P3 ;  /* 0x224000000409dfae */ /* 0x020fe8000d901d66 */
[----:B------:R-:W-:Y:S04]  /*f5e0*/  @!P5 LDGSTS.E.BYPASS.LTC128B.128 [R9+0x26400], desc[UR38][R4.64+0x80], !P2 ;  /* 0x264000800409dfae */ /* 0x000fe8000d101d66 */
[----:B------:R-:W-:Y:S04]  /*f5f0*/  @!P5 LDGSTS.E.BYPASS.LTC128B.128 [R9+0x2a400], desc[UR38][R4.64+0x100], !P1 ;  /* 0x2a4001000409dfae */ /* 0x000fe8000c901d66 */
[----:B------:R0:W-:Y:S04]  /*f600*/  @!P5 LDGSTS.E.BYPASS.LTC128B.128 [R9+0x2e400], desc[UR38][R4.64+0x180], !P0 ;  /* 0x2e4001800409dfae */ /* 0x0001e8000c101d66 */
[----:B0-----:R-:W0:Y:S02]  /*f610*/  SHFL.IDX PT, R4, R2, 0x1, 0x181f ;  /* 0x00381f0002047f89 */ /* 0x001e2400000e0000 */
[----:B0-----:R-:W-:-:S05]  /*f620*/  @!P4 LEA R4, P6, R8, R4, 0x1 ;  /* 0x000000040804c211 */ /* 0x001fca00078c08ff */
[----:B------:R-:W-:-:S05]  /*f630*/  @!P4 IMAD.X R5, RZ, RZ, R6, P6 ;  /* 0x000000ffff05c224 */ /* 0x000fca00030e0606 */
[----:B------:R-:W-:Y:S04]  /*f640*/  @!P4 LDGSTS.E.BYPASS.LTC128B.128 [R9+0x22c00], desc[UR38][R4.64], !P3 ;  /* 0x22c000000409cfae */ /* 0x000fe8000d901d66 */
[----:B------:R-:W-:Y:S04]  /*f650*/  @!P4 LDGSTS.E.BYPASS.LTC128B.128 [R9+0x26c00], desc[UR38][R4.64+0x80], !P2 ;  /* 0x26c000800409cfae */ /* 0x000fe8000d101d66 */
[----:B------:R-:W-:Y:S04]  /*f660*/  @!P4 LDGSTS.E.BYPASS.LTC128B.128 [R9+0x2ac00], desc[UR38][R4.64+0x100], !P1 ;  /* 0x2ac001000409cfae */ /* 0x000fe8000c901d66 */
[----:B------:R0:W-:Y:S01]  /*f670*/  @!P4 LDGSTS.E.BYPASS.LTC128B.128 [R9+0x2ec00], desc[UR38][R4.64+0x180], !P0 ;  /* 0x2ec001800409cfae */ /* 0x0001e2000c101d66 */
[----:B------:R-:W-:-:S03]  /*f680*/  ISETP.GE.AND P4, PT, R11, R3, PT ;  /* 0x000000030b00720c */ /* 0x000fc60003f86270 */
[----:B------:R-:W4:Y:S04]  /*f690*/  LDL.LU R11, [R1+0x64] ;  /* 0x00006400010b7983 */ /* 0x000f280000300800 */
[----:B0-----:R-:W0:Y:S04]  /*f6a0*/  SHFL.IDX PT, R4, R2, 0x2, 0x181f ;  /* 0x00581f0002047f89 */ /* 0x001e2800000e0000 */
[----:B------:R-:W1:Y:S02]  /*f6b0*/  SHFL.IDX PT, R6, R0, 0x2, 0x181f ;  /* 0x00581f0000067f89 */ /* 0x000e6400000e0000 */
[----:B0-----:R-:W-:-:S05]  /*f6c0*/  @!P4 LEA R4, P6, R8, R4, 0x1 ;  /* 0x000000040804c211 */ /* 0x001fca00078c08ff */
[----:B-1----:R-:W-:-:S05]  /*f6d0*/  @!P4 IMAD.X R5, RZ, RZ, R6, P6 ;  /* 0x000000ffff05c224 */ /* 0x002fca00030e0606 */
[----:B------:R-:W-:Y:S04]  /*f6e0*/  @!P4 LDGSTS.E.BYPASS.LTC128B.128 [R9+0x23400], desc[UR38][R4.64], !P3 ;  /* 0x234000000409cfae */ /* 0x000fe8000d901d66 */
[----:B------:R-:W-:Y:S04]  /*f6f0*/  @!P4 LDGSTS.E.BYPASS.LTC128B.128 [R9+0x27400], desc[UR38][R4.64+0x80], !P2 ;  /* 0x274000800409cfae */ /* 0x000fe8000d101d66 */
[----:B------:R-:W-:Y:S04]  /*f700*/  @!P4 LDGSTS.E.BYPASS.LTC128B.128 [R9+0x2b400], desc[UR38][R4.64+0x100], !P1 ;  /* 0x2b4001000409cfae */ /* 0x000fe8000c901d66 */
[----:B------:R0:W-:Y:S01]  /*f710*/  @!P4 LDGSTS.E.BYPASS.LTC128B.128 [R9+0x2f400], desc[UR38][R4.64+0x180], !P0 ;  /* 0x2f4001800409cfae */ /* 0x0001e2000c101d66 */
[----:B--2---:R-:W-:-:S03]  /*f720*/  ISETP.GE.AND P4, PT, R10, R3, PT ;  /* 0x000000030a00720c */ /* 0x004fc60003f86270 */
[----:B------:R-:W2:Y:S04]  /*f730*/  LDL.LU R10, [R1+0x68] ;  /* 0x00006800010a7983 */ /* 0x000ea80000300800 */
[----:B0-----:R-:W0:Y:S04]  /*f740*/  SHFL.IDX PT, R4, R2, 0x3, 0x181f ;  /* 0x00781f0002047f89 */ /* 0x001e2800000e0000 */
[----:B------:R-:W1:Y:S02]  /*f750*/  SHFL.IDX PT, R6, R0, 0x3, 0x181f ;  /* 0x00781f0000067f89 */ /* 0x000e6400000e0000 */
[----:B0-----:R-:W-:-:S05]  /*f760*/  @!P4 LEA R4, P6, R8, R4, 0x1 ;  /* 0x000000040804c211 */ /* 0x001fca00078c08ff */
[----:B-1----:R-:W-:-:S05]  /*f770*/  @!P4 IMAD.X R5, RZ, RZ, R6, P6 ;  /* 0x000000ffff05c224 */ /* 0x002fca00030e0606 */
[----:B------:R-:W-:Y:S04]  /*f780*/  @!P4 LDGSTS.E.BYPASS.LTC128B.128 [R9+0x23c00], desc[UR38][R4.64], !P3 ;  /* 0x23c000000409cfae */ /* 0x000fe8000d901d66 */
[----:B------:R-:W-:Y:S04]  /*f790*/  @!P4 LDGSTS.E.BYPASS.LTC128B.128 [R9+0x27c00], desc[UR38][R4.64+0x80], !P2 ;  /* 0x27c000800409cfae */ /* 0x000fe8000d101d66 */
[----:B------:R-:W-:Y:S04]  /*f7a0*/  @!P4 LDGSTS.E.BYPASS.LTC128B.128 [R9+0x2bc00], desc[UR38][R4.64+0x100], !P1 ;  /* 0x2bc001000409cfae */ /* 0x000fe8000c901d66 */
[----:B------:R0:W-:Y:S04]  /*f7b0*/  @!P4 LDGSTS.E.BYPASS.LTC128B.128 [R9+0x2fc00], desc[UR38][R4.64+0x180], !P0 ;  /* 0x2fc001800409cfae */ /* 0x0001e8000c101d66 */
[----:B------:R-:W-:Y:S04]  /*f7c0*/  SHFL.IDX PT, R6, R0, 0x4, 0x181f ;  /* 0x00981f0000067f89 */ /* 0x000fe800000e0000 */
[----:B0-----:R-:W0:Y:S01]  /*f7d0*/  SHFL.IDX PT, R4, R2, 0x4, 0x181f ;  /* 0x00981f0002047f89 */ /* 0x001e2200000e0000 */
[----:B---3--:R-:W-:-:S13]  /*f7e0*/  ISETP.GE.AND P4, PT, R12, R3, PT ;  /* 0x000000030c00720c */ /* 0x008fda0003f86270 */
[----:B0-----:R-:W-:-:S05]  /*f7f0*/  @!P4 LEA R4, P6, R8, R4, 0x1 ;  /* 0x000000040804c211 */ /* 0x001fca00078c08ff */
[----:B------:R-:W-:-:S05]  /*f800*/  @!P4 IMAD.X R5, RZ, RZ, R6, P6 ;  /* 0x000000ffff05c224 */ /* 0x000fca00030e0606 */
[----:B------:R-:W-:Y:S04]  /*f810*/  @!P4 LDGSTS.E.BYPASS.LTC128B.128 [R9+0x24400], desc[UR38][R4.64], !P3 ;  /* 0x244000000409cfae */ /* 0x000fe8000d901d66 */
[----:B------:R-:W-:Y:S04]  /*f820*/  @!P4 LDGSTS.E.BYPASS.LTC128B.128 [R9+0x28400], desc[UR38][R4.64+0x80], !P2 ;  /* 0x284000800409cfae */ /* 0x000fe8000d101d66 */
[----:B------:R-:W-:Y:S04]  /*f830*/  @!P4 LDGSTS.E.BYPASS.LTC128B.128 [R9+0x2c400], desc[UR38][R4.64+0x100], !P1 ;  /* 0x2c4001000409cfae */ /* 0x000fe8000c901d66 */
[----:B------:R0:W-:Y:S04]  /*f840*/  @!P4 LDGSTS.E.BYPASS.LTC128B.128 [R9+0x30400], desc[UR38][R4.64+0x180], !P0 ;  /* 0x304001800409cfae */ /* 0x0001e8000c101d66 */
[----:B------:R-:W-:Y:S04]  /*f850*/  SHFL.IDX PT, R6, R0, 0x5, 0x181f ;  /* 0x00b81f0000067f89 */ /* 0x000fe800000e0000 */
[----:B0-----:R-:W0:Y:S01]  /*f860*/  SHFL.IDX PT, R4, R2, 0x5, 0x181f ;  /* 0x00b81f0002047f89 */ /* 0x001e2200000e0000 */
[----:B----4-:R-:W-:-:S13]  /*f870*/  ISETP.GE.AND P4, PT, R11, R3, PT ;  /* 0x000000030b00720c */ /* 0x010fda0003f86270 */
[----:B0-----:R-:W-:-:S05]  /*f880*/  @!P4 LEA R4, P5, R8, R4, 0x1 ;  /* 0x000000040804c211 */ /* 0x001fca00078a08ff */
[----:B------:R-:W-:-:S05]  /*f890*/  @!P4 IMAD.X R5, RZ, RZ, R6, P5 ;  /* 0x000000ffff05c224 */ /* 0x000fca00028e0606 */
[----:B------:R-:W-:Y:S04]  /*f8a0*/  @!P4 LDGSTS.E.BYPASS.LTC128B.128 [R9+0x24c00], desc[UR38][R4.64], !P3 ;  /* 0x24c000000409cfae */ /* 0x000fe8000d901d66 */
[----:B------:R-:W-:Y:S04]  /*f8b0*/  @!P4 LDGSTS.E.BYPASS.LTC128B.128 [R9+0x28c00], desc[UR38][R4.64+0x80], !P2 ;  /* 0x28c000800409cfae */ /* 0x000fe8000d101d66 */
[----:B------:R-:W-:Y:S04]  /*f8c0*/  @!P4 LDGSTS.E.BYPASS.LTC128B.128 [R9+0x2cc00], desc[UR38][R4.64+0x100], !P1 ;  /* 0x2cc001000409cfae */ /* 0x000fe8000c901d66 */
[----:B------:R0:W-:Y:S04]  /*f8d0*/  @!P4 LDGSTS.E.BYPASS.LTC128B.128 [R9+0x30c00], desc[UR38][R4.64+0x180], !P0 ;  /* 0x30c001800409cfae */ /* 0x0001e8000c101d66 */
[----:B------:R-:W-:Y:S04]  /*f8e0*/  SHFL.IDX PT, R6, R0, 0x6, 0x181f ;  /* 0x00d81f0000067f89 */ /* 0x000fe800000e0000 */
[----:B0-----:R-:W0:Y:S04]  /*f8f0*/  SHFL.IDX PT, R4, R2, 0x6, 0x181f ;  /* 0x00d81f0002047f89 */ /* 0x001e2800000e0000 */
[----:B------:R-:W1:Y:S01]  /*f900*/  SHFL.IDX PT, R2, R2, 0x7, 0x181f ;  /* 0x00f81f0002027f89 */ /* 0x000e6200000e0000 */
[----:B--2---:R-:W-:-:S13]  /*f910*/  ISETP.GE.AND P4, PT, R10, R3, PT ;  /* 0x000000030a00720c */ /* 0x004fda0003f86270 */
[----:B0-----:R-:W-:-:S05]  /*f920*/  @!P4 LEA R4, P5, R8, R4, 0x1 ;  /* 0x000000040804c211 */ /* 0x001fca00078a08ff */
[----:B------:R-:W-:Y:S02]  /*f930*/  @!P4 IMAD.X R5, RZ, RZ, R6, P5 ;  /* 0x000000ffff05c224 */ /* 0x000fe400028e0606 */
[----:B------:R0:W2:Y:S04]  /*f940*/  SHFL.IDX PT, R6, R0, 0x7, 0x181f ;  /* 0x00f81f0000067f89 */ /* 0x0000a800000e0000 */
[----:B------:R0:W-:Y:S04]  /*f950*/  @!P4 LDGSTS.E.BYPASS.LTC128B.128 [R9+0x25400], desc[UR38][R4.64], !P3 ;  /* 0x254000000409cfae */ /* 0x0001e8000d901d66 */
[----:B------:R0:W-:Y:S04]  /*f960*/  @!P4 LDGSTS.E.BYPASS.LTC128B.128 [R9+0x29400], desc[UR38][R4.64+0x80], !P2 ;  /* 0x294000800409cfae */ /* 0x0001e8000d101d66 */
[----:B------:R0:W-:Y:S04]  /*f970*/  @!P4 LDGSTS.E.BYPASS.LTC128B.128 [R9+0x2d400], desc[UR38][R4.64+0x100], !P1 ;  /* 0x2d4001000409cfae */ /* 0x0001e8000c901d66 */
[----:B-1----:R0:W-:Y:S02]  /*f980*/  @!P4 LDGSTS.E.BYPASS.LTC128B.128 [R9+0x31400], desc[UR38][R4.64+0x180], !P0 ;  /* 0x314001800409cfae */ /* 0x0021e4000c101d66 */
.L_x_1277:
[----:B0-----:R-:W3:Y:S01]  /*f990*/  LDL.LU R0, [R1+0x6c] ;  /* 0x00006c0001007983 */ /* 0x001ee20000300800 */
[----:B------:R-:W-:Y:S01]  /*f9a0*/  BSSY B0, `(.L_x_1140) ;  /* 0x000000d000007945 */ /* 0x000fe20003800000 */
[----:B---3--:R-:W-:-:S13]  /*f9b0*/  ISETP.GE.AND P4, PT, R0, R3, PT ;  /* 0x000000030000720c */ /* 0x008fda0003f86270 */
[----:B------:R-:W-:Y:S05]  /*f9c0*/  @P4 BRA `(.L_x_1141) ;  /* 0x0000000000284947 */ /* 0x000fea0003800000 */
[----:B------:R-:W3:Y:S01]  /*f9d0*/  LDL R0, [R1+0x10] ;  /* 0x0000100001007983 */ /* 0x000ee20000100800 */
[----:B------:R-:W-:-:S05]  /*f9e0*/  LEA R2, P4, R8, R2, 0x1 ;  /* 0x0000000208027211 */ /* 0x000fca00078808ff */
[----:B--2---:R-:W-:-:S05]  /*f9f0*/  IMAD.X R3, RZ, RZ, R6, P4 ;  /* 0x000000ffff037224 */ /* 0x004fca00020e0606 */
[----:B------:R-:W-:Y:S01]  /*fa00*/  @!PT LDS RZ, [RZ] ;  /* 0x00000000fffff984 */ /* 0x000fe20000000800 */
[----:B------:R-:W-:Y:S01]  /*fa10*/  @!PT LDS RZ, [RZ] ;  /* 0x00000000fffff984 */ /* 0x000fe20000000800 */
[----:B------:R-:W-:Y:S01]  /*fa20*/  @!PT LDS RZ, [RZ] ;  /* 0x00000000fffff984 */ /* 0x000fe20000000800 */
[----:B---3--:R0:W-:Y:S04]  /*fa30*/  LDGSTS.E.BYPASS.LTC128B.128 [R0+0x25c00], desc[UR38][R2.64], !P3 ;  /* 0x25c0000002007fae */ /* 0x0081e8000d901d66 */
[----:B------:R0:W-:Y:S04]  /*fa40*/  LDGSTS.E.BYPASS.LTC128B.128 [R0+0x29c00], desc[UR38][R2.64+0x80], !P2 ;  /* 0x29c0008002007fae */ /* 0x0001e8000d101d66 */
[----:B------:R0:W-:Y:S04]  /*fa50*/  LDGSTS.E.BYPASS.LTC128B.128 [R0+0x2dc00], desc[UR38][R2.64+0x100], !P1 ;  /* 0x2dc0010002007fae */ /* 0x0001e8000c901d66 */
[----:B------:R0:W-:Y:S02]  /*fa60*/  LDGSTS.E.BYPASS.LTC128B.128 [R0+0x31c00], desc[UR38][R2.64+0x180], !P0 ;  /* 0x31c0018002007fae */ /* 0x0001e4000c101d66 */
.L_x_1141:
[----:B------:R-:W-:Y:S05]  /*fa70*/  BSYNC B0 ;  /* 0x0000000000007941 */ /* 0x000fea0003800000 */
.L_x_1140:
[----:B------:R-:W-:Y:S01]  /*fa80*/  NOP ;  /* 0x0000000000007918 */ /* 0x000fe20000000000 */
[----:B------:R-:W-:-:S13]  /*fa90*/  PLOP3.LUT P0, PT, PT, PT, PT, 0x80, 0x0 ;  /* 0x000000000000781c */ /* 0x000fda0003f0f070 */
.L_x_1142:
[----:B------:R-:W-:Y:S02]  /*faa0*/  PLOP3.LUT P1, PT, P1, P0, PT, 0xa2, 0x0 ;  /* 0x000000000000781c */ /* 0x000fe40000f21472 */
[----:B------:R-:W-:-:S08]  /*fab0*/  @P0 R2UR P1, UR4, R18 ;  /* 0x00000000120402ca */ /* 0x000fd00000020000 */
[----:B------:R-:W-:-:S05]  /*fac0*/  @P0 PLOP3.LUT P0, PT, P1, PT, PT, 0x80, 0x0 ;  /* 0x000000000000081c */ /* 0x000fca0000f0f070 */
[----:B------:R-:W-:Y:S01]  /*fad0*/  @!P1 SYNCS.ARRIVE.TRANS64.RED.A0T1 RZ, [UR4+0x32410], RZ ;  /* 0x032410ffffff99a7 */ /* 0x000fe20008200404 */
[----:B------:R-:W-:Y:S07]  /*fae0*/  @!P1 ARRIVES.LDGSTSBAR.64.TRANSCNT [UR4+0x32410] ;  /* 0x03241000ff0099b0 */ /* 0x000fee0008000a84 */
[----:B------:R-:W-:Y:S05]  /*faf0*/  @P0 BRA.U.ANY `(.L_x_1142) ;  /* 0xfffffffd00e80947 */ /* 0x000fea000393ffff */
[----:B0-----:R-:W3:Y:S02]  /*fb00*/  LDL.LU R2, [R1+0x70] ;  /* 0x0000700001027983 */ /* 0x001ee40000300800 */
[----:B---3--:R-:W-:-:S05]  /*fb10*/  VIADD R2, R2, 0x1 ;  /* 0x0000000102027836 */ /* 0x008fca0000000000 */
        /* <DEDUP_REMOVED lines=10> */
.L_x_1278:
[----:B------:R-:W-:Y:S05]  /*fbc0*/  BSYNC B0 ;  /* 0x0000000000007941 */ /* 0x000fea0003800000 */
.L_x_1143:
[----:B------:R-:W3:Y:S01]  /*fbd0*/  LDL R2, [R1+0x14] ;  /* 0x0000140001027983 */ /* 0x000ee20000100800 */
[----:B------:R-:W-:Y:S01]  /*fbe0*/  BSSY B0, `(.L_x_1145) ;  /* 0x000005a000007945 */ /* 0x000fe20003800000 */
[----:B---3--:R-:W-:-:S13]  /*fbf0*/  LOP3.LUT P0, RZ, R2, 0x1, RZ, 0xc0, !PT ;  /* 0x0000000102ff7812 */ /* 0x008fda000780c0ff */
[----:B------:R-:W-:Y:S05]  /*fc00*/  @!P0 BRA `(.L_x_1146) ;  /* 0x00000004005c8947 */ /* 0x000fea0003800000 */
[----:B------:R-:W0:Y:S01]  /*fc10*/  LDL R4, [R1+0x18] ;  /* 0x0000180001047983 */ /* 0x000e220000100800 */
[----:B------:R-:W1:Y:S02]  /*fc20*/  S2R R2, SR_TID.X ;  /* 0x0000000000027919 */ /* 0x000e640000002100 */
[----:B-1----:R-:W-:Y:S01]  /*fc30*/  LOP3.LUT R3, R2, 0x7f, RZ, 0xc0, !PT ;  /* 0x0000007f02037812 */ /* 0x002fe200078ec0ff */
[----:B------:R-:W-:Y:S01]  /*fc40*/  IMAD R2, R19, 0x8, R18 ;  /* 0x0000000813027824 */ /* 0x000fe200078e0212 */
[----:B------:R-:W-:Y:S02]  /*fc50*/  BSSY B1, `(.L_x_1147) ;  /* 0x0000005000017945 */ /* 0x000fe40003800000 */
[----:B------:R-:W-:Y:S02]  /*fc60*/  ISETP.NE.AND P1, PT, R3, RZ, PT ;  /* 0x000000ff0300720c */ /* 0x000fe40003f25270 */
[----:B0-----:R-:W-:-:S04]  /*fc70*/  SHF.L.U32 R0, R4, 0x1f, RZ ;  /* 0x0000001f04007819 */ /* 0x001fc800000006ff */
[----:B------:R-:W0:Y:S02]  /*fc80*/  SYNCS.PHASECHK.TRANS64.TRYWAIT P0, [R2+URZ+0x32460], R0 ;  /* 0x03246000020075a7 */ /* 0x000e24000800017f */
[----:B0-----:R-:W-:Y:S05]  /*fc90*/  @!P0 BRA `(.L_x_1148) ;  /* 0x0000005400048947 */ /* 0x001fea0003800000 */
.L_x_1279:
[----:B------:R-:W-:Y:S05]  /*fca0*/  BSYNC B1 ;  /* 0x0000000000017941 */ /* 0x000fea0003800000 */
.L_x_1147:
[----:B------:R-:W-:Y:S04]  /*fcb0*/  BSSY B1, `(.L_x_1149) ;  /* 0x0000009000017945 */ /* 0x000fe80003800000 */
[----:B------:R-:W-:Y:S05]  /*fcc0*/  @P1 BRA `(.L_x_1150) ;  /* 0x00000000001c1947 */ /* 0x000fea0003800000 */
[----:B------:R-:W1:Y:S01]  /*fcd0*/  S2R R3, SR_TID.X ;  /* 0x0000000000037919 */ /* 0x000e620000002100 */
[----:B0-----:R-:W-:-:S04]  /*fce0*/  IMAD.MOV.U32 R0, RZ, RZ, 0xc000 ;  /* 0x0000c000ff007424 */ /* 0x001fc800078e00ff */
[----:B------:R3:W-:Y:S01]  /*fcf0*/  SYNCS.ARRIVE.TRANS64 RZ, [R2+URZ+0x32450], R0 ;  /* 0x0324500002ff79a7 */ /* 0x0007e2000800003f */
[----:B-1----:R-:W-:-:S04]  /*fd00*/  LOP3.LUT R3, R3, 0x1f, RZ, 0xc0, !PT ;  /* 0x0000001f03037812 */ /* 0x002fc800078ec0ff */
[----:B------:R-:W-:-:S13]  /*fd10*/  ISETP.NE.AND P0, PT, R3, RZ, PT ;  /* 0x000000ff0300720c */ /* 0x000fda0003f05270 */
[----:B---3--:R-:W-:Y:S05]  /*fd20*/  @!P0 BRA `(.L_x_1150) ;  /* 0x0000000000048947 */ /* 0x008fea0003800000 */
[----:B------:R-:W-:Y:S01]  /*fd30*/  BPT.TRAP 0x1 ;  /* 0x000000040000795c */ /* 0x000fe20000300000 */
.L_x_1150:
[----:B------:R-:W-:Y:S05]  /*fd40*/  BSYNC B1 ;  /* 0x0000000000017941 */ /* 0x000fea0003800000 */
.L_x_1149:
[----:B------:R-:W3:Y:S04]  /*fd50*/  LDL R4, [R1+0x20] ;  /* 0x0000200001047983 */ /* 0x000ee80000100800 */
[----:B------:R-:W3:Y:S01]  /*fd60*/  LDL.LU R3, [R1+0x30] ;  /* 0x0000300001037983 */ /* 0x000ee20000300800 */
        /* <DEDUP_REMOVED lines=8> */
[----:B---3--:R-:W-:-:S02]  /*fdf0*/  IMAD R3, R3, 0x60, R4 ;  /* 0x0000006003037824 */ /* 0x008fc400078e0204 */
[----:B------:R-:W-:-:S07]  /*fe00*/  VIADD R4, R0, 0x400 ;  /* 0x0000040000047836 */ /* 0x000fce0000000000 */
.L_x_1151:
        /* <DEDUP_REMOVED lines=15> */
.L_x_1152:
        /* <DEDUP_REMOVED lines=15> */
.L_x_1153:
        /* <DEDUP_REMOVED lines=15> */
.L_x_1154:
        /* <DEDUP_REMOVED lines=10> */
.L_x_1146:
[----:B------:R-:W-:Y:S05]  /*10180*/  BSYNC B0 ;  /* 0x0000000000007941 */ /* 0x000fea0003800000 */
.L_x_1145:
[----:B------:R-:W0:Y:S04]  /*10190*/  LDL R4, [R1+0x3c] ;  /* 0x00003c0001047983 */ /* 0x000e280000100800 */
[----:B------:R-:W3:Y:S01]  /*101a0*/  LDL R5, [R1+0x24] ;  /* 0x0000240001057983 */ /* 0x000ee20000100800 */
[----:B------:R-:W-:Y:S01]  /*101b0*/  BSSY B0, `(.L_x_1155) ;  /* 0x00001f3000007945 */ /* 0x000fe20003800000 */
[----:B0-----:R-:W-:-:S05]  /*101c0*/  VIADD R0, R4, 0xfffffffe ;  /* 0xfffffffe04007836 */ /* 0x001fca0000000000 */
[----:B---3--:R-:W-:-:S13]  /*101d0*/  ISETP.GE.AND P0, PT, R0, R5, PT ;  /* 0x000000050000720c */ /* 0x008fda0003f06270 */
[----:B------:R-:W-:Y:S05]  /*101e0*/  @!P0 BRA `(.L_x_1156) ;  /* 0x0000001c00bc8947 */ /* 0x000fea0003800000 */
[----:B------:R-:W3:Y:S04]  /*101f0*/  LDL.LU R7, [R1+0x74] ;  /* 0x0000740001077983 */ /* 0x000ee80000300800 */
[----:B--2---:R-:W2:Y:S04]  /*10200*/  LDL.LU R6, [R1+0x40] ;  /* 0x0000400001067983 */ /* 0x004ea80000300800 */
[----:B------:R-:W4:Y:S01]  /*10210*/  LDL.LU R4, [R1+0x5c] ;  /* 0x00005c0001047983 */ /* 0x000f220000300800 */
[----:B------:R-:W-:Y:S01]  /*10220*/  LOP3.LUT R8, RZ, R5, RZ, 0x33, !PT ;  /* 0x00000005ff087212 */ /* 0x000fe200078e33ff */
[----:B------:R-:W-:Y:S01]  /*10230*/  BSSY B2, `(.L_x_1157) ;  /* 0x00000a8000027945 */ /* 0x000fe20003800000 */
[----:B---3--:R-:W-:-:S04]  /*10240*/  VIADD R2, R7, 0x1 ;  /* 0x0000000107027836 */ /* 0x008fc80000000000 */
[----:B--2---:R-:W-:-:S05]  /*10250*/  IMAD R2, R2, R6, RZ ;  /* 0x0000000602027224 */ /* 0x004fca00078e02ff */
        /* <DEDUP_REMOVED lines=41> */
.L_x_1161:
[----:B------:R-:W2:Y:S01]  /*104f0*/  S2R R2, SR_TID.X ;  /* 0x0000000000027919 */ /* 0x000ea20000002100 */
[----:B-1----:R-:W-:Y:S01]  /*10500*/  SHF.L.U32 R6, R9, 0x1f, RZ ;  /* 0x0000001f09067819 */ /* 0x002fe200000006ff */
[----:B------:R-:W-:Y:S01]  /*10510*/  BSSY B3, `(.L_x_1162) ;  /* 0x0000006000037945 */ /* 0x000fe20003800000 */
[----:B--2---:R-:W-:Y:S01]  /*10520*/  LOP3.LUT R3, R2, 0x7f, RZ, 0xc0, !PT ;  /* 0x0000007f02037812 */ /* 0x004fe200078ec0ff */
[----:B------:R-:W-:-:S03]  /*10530*/  IMAD R2, R19, 0x8, R18 ;  /* 0x0000000813027824 */ /* 0x000fc600078e0212 */
[----:B------:R-:W-:Y:S01]  /*10540*/  ISETP.NE.AND P1, PT, R3, RZ, PT ;  /* 0x000000ff0300720c */ /* 0x000fe20003f25270 */
[----:B------:R-:W1:Y:S02]  /*10550*/  SYNCS.PHASECHK.TRANS64.TRYWAIT P0, [R2+URZ+0x32440], R6 ;  /* 0x03244006020075a7 */ /* 0x000e64000800017f */
[----:B-1----:R-:W-:Y:S10]  /*10560*/  @!P0 BRA `(.L_x_1163) ;  /* 0x0000004800e48947 */ /* 0x002ff40003800000 */
.L_x_1280:
[----:B------:R-:W-:Y:S05]  /*10570*/  BSYNC B3 ;  /* 0x0000000000037941 */ /* 0x000fea0003800000 */
.L_x_1162:
[----:B------:R-:W-:Y:S04]  /*10580*/  BSSY B3, `(.L_x_1164) ;  /* 0x0000009000037945 */ /* 0x000fe80003800000 */
[----:B------:R-:W-:Y:S05]  /*10590*/  @P1 BRA `(.L_x_1165) ;  /* 0x00000000001c1947 */ /* 0x000fea0003800000 */
[----:B------:R-:W2:Y:S02]  /*105a0*/  S2R R3, SR_TID.X ;  /* 0x0000000000037919 */ /* 0x000ea40000002100 */
[----:B--2---:R-:W-:Y:S01]  /*105b0*/  LOP3.LUT R5, R3, 0x1f, RZ, 0xc0, !PT ;  /* 0x0000001f03057812 */ /* 0x004fe200078ec0ff */
[----:B------:R-:W-:-:S03]  /*105c0*/  IMAD.MOV.U32 R3, RZ, RZ, 0x3000 ;  /* 0x00003000ff037424 */ /* 0x000fc600078e00ff */
[----:B------:R-:W-:Y:S01]  /*105d0*/  ISETP.NE.AND P0, PT, R5, RZ, PT ;  /* 0x000000ff0500720c */ /* 0x000fe20003f05270 */
[----:B------:R2:W-:-:S12]  /*105e0*/  SYNCS.ARRIVE.TRANS64 RZ, [R2+URZ+0x32430], R3 ;  /* 0x0324300302ff79a7 */ /* 0x0005d8000800003f */
[----:B--2---:R-:W-:Y:S05]  /*105f0*/  @!P0 BRA `(.L_x_1165) ;  /* 0x0000000000048947 */ /* 0x004fea0003800000 */
[----:B------:R-:W-:Y:S01]  /*10600*/  BPT.TRAP 0x1 ;  /* 0x000000040000795c */ /* 0x000fe20000300000 */
.L_x_1165:
[----:B------:R-:W-:Y:S05]  /*10610*/  BSYNC B3 ;  /* 0x0000000000037941 */ /* 0x000fea0003800000 */
.L_x_1164:
        /* <DEDUP_REMOVED lines=12> */
.L_x_1166:
        /* <DEDUP_REMOVED lines=13> */
.L_x_1281:
[----:B------:R-:W-:Y:S05]  /*107b0*/  BSYNC B3 ;  /* 0x0000000000037941 */ /* 0x000fea0003800000 */
.L_x_1167:
[----:B------:R-:W-:Y:S01]  /*107c0*/  BSSY B3, `(.L_x_1169) ;  /* 0x000000b000037945 */ /* 0x000fe20003800000 */
[----:B01----:R-:W-:Y:S02]  /*107d0*/  IMAD.MOV.U32 R6, RZ, RZ, 0x0 ;  /* 0x00000000ff067424 */ /* 0x003fe400078e00ff */
[----:B------:R-:W-:Y:S01]  /*107e0*/  IMAD.MOV.U32 R7, RZ, RZ, 0x14f00000 ;  /* 0x14f00000ff077424 */ /* 0x000fe200078e00ff */
[----:B------:R-:W-:Y:S06]  /*107f0*/  @P1 BRA `(.L_x_1170) ;  /* 0x00000000001c1947 */ /* 0x000fec0003800000 */
[----:B------:R-:W0:Y:S02]  /*10800*/  S2R R3, SR_TID.X ;  /* 0x0000000000037919 */ /* 0x000e240000002100 */
[----:B0-----:R-:W-:Y:S01]  /*10810*/  LOP3.LUT R5, R3, 0x1f, RZ, 0xc0, !PT ;  /* 0x0000001f03057812 */ /* 0x001fe200078ec0ff */
[----:B------:R-:W-:-:S03]  /*10820*/  IMAD.MOV.U32 R3, RZ, RZ, 0xc000 ;  /* 0x0000c000ff037424 */ /* 0x000fc600078e00ff */
[----:B------:R-:W-:Y:S01]  /*10830*/  ISETP.NE.AND P0, PT, R5, RZ, PT ;  /* 0x000000ff0500720c */ /* 0x000fe20003f05270 */
[----:B------:R0:W-:-:S12]  /*10840*/  SYNCS.ARRIVE.TRANS64 RZ, [R2+URZ+0x32450], R3 ;  /* 0x0324500302ff79a7 */ /* 0x0001d8000800003f */
[----:B0-----:R-:W-:Y:S05]  /*10850*/  @!P0 BRA `(.L_x_1170) ;  /* 0x0000000000048947 */ /* 0x001fea0003800000 */
[----:B------:R-:W-:Y:S01]  /*10860*/  BPT.TRAP 0x1 ;  /* 0x000000040000795c */ /* 0x000fe20000300000 */
.L_x_1170:
[----:B------:R-:W-:Y:S05]  /*10870*/  BSYNC B3 ;  /* 0x0000000000037941 */ /* 0x000fea0003800000 */
.L_x_1169:
        /* <DEDUP_REMOVED lines=9> */
.L_x_1171:
        /* <DEDUP_REMOVED lines=15> */
.L_x_1172:
        /* <DEDUP_REMOVED lines=15> */
.L_x_1173:
        /* <DEDUP_REMOVED lines=15> */
.L_x_1174:
        /* <DEDUP_REMOVED lines=10> */
.L_x_1160:
[----:B------:R-:W-:Y:S05]  /*10c80*/  BSYNC B1 ;  /* 0x0000000000017941 */ /* 0x000fea0003800000 */
.L_x_1159:
[----:B------:R-:W2:Y:S02]  /*10c90*/  LDL.LU R5, [R1+0x3c] ;  /* 0x00003c0001057983 */ /* 0x000ea40000300800 */
[----:B--2---:R-:W-:-:S07]  /*10ca0*/  VIADD R0, R5, 0xfffffffd ;  /* 0xfffffffd05007836 */ /* 0x004fce0000000000 */
.L_x_1158:
[----:B------:R-:W-:Y:S05]  /*10cb0*/  BSYNC B2 ;  /* 0x0000000000027941 */ /* 0x000fea0003800000 */
.L_x_1157:
[----:B------:R-:W-:Y:S01]  /*10cc0*/  VIADD R8, R8, 0xfffffffe ;  /* 0xfffffffe08087836 */ /* 0x000fe20000000000 */
[----:B------:R-:W-:-:S04]  /*10cd0*/  LOP3.LUT R4, RZ, R4, RZ, 0x33, !PT ;  /* 0x00000004ff047212 */ /* 0x000fc800078e33ff */
[----:B------:R-:W-:-:S13]  /*10ce0*/  ISETP.NE.AND P0, PT, R8, R4, PT ;  /* 0x000000040800720c */ /* 0x000fda0003f05270 */
[----:B------:R-:W-:Y:S05]  /*10cf0*/  @!P0 BRA `(.L_x_1156) ;  /* 0x0000001000f88947 */ /* 0x000fea0003800000 */
.L_x_1207:
        /* <DEDUP_REMOVED lines=35> */
.L_x_1177:
[----:B------:R-:W1:Y:S01]  /*10f30*/  S2R R2, SR_TID.X ;  /* 0x0000000000027919 */ /* 0x000e620000002100 */
[----:B------:R-:W-:Y:S01]  /*10f40*/  SHF.L.U32 R3, R6, 0x1f, RZ ;  /* 0x0000001f06037819 */ /* 0x000fe200000006ff */
[----:B------:R-:W-:Y:S01]  /*10f50*/  BSSY B2, `(.L_x_1178) ;  /* 0x0000006000027945 */ /* 0x000fe20003800000 */
[----:B-1----:R-:W-:Y:S01]  /*10f60*/  LOP3.LUT R4, R2, 0x7f, RZ, 0xc0, !PT ;  /* 0x0000007f02047812 */ /* 0x002fe200078ec0ff */
[----:B------:R-:W-:-:S03]  /*10f70*/  IMAD R2, R7, 0x8, R18 ;  /* 0x0000000807027824 */ /* 0x000fc600078e0212 */
[----:B------:R-:W-:Y:S01]  /*10f80*/  ISETP.NE.AND P1, PT, R4, RZ, PT ;  /* 0x000000ff0400720c */ /* 0x000fe20003f25270 */
[----:B------:R-:W1:Y:S02]  /*10f90*/  SYNCS.PHASECHK.TRANS64.TRYWAIT P0, [R2+URZ+0x32440], R3 ;  /* 0x03244003020075a7 */ /* 0x000e64000800017f */
[----:B-1----:R-:W-:Y:S10]  /*10fa0*/  @!P0 BRA `(.L_x_1179) ;  /* 0x00000040007c8947 */ /* 0x002ff40003800000 */
.L_x_1282:
[----:B------:R-:W-:Y:S05]  /*10fb0*/  BSYNC B2 ;  /* 0x0000000000027941 */ /* 0x000fea0003800000 */
.L_x_1178:
        /* <DEDUP_REMOVED lines=9> */
.L_x_1181:
[----:B------:R-:W-:Y:S05]  /*11050*/  BSYNC B2 ;  /* 0x0000000000027941 */ /* 0x000fea0003800000 */
.L_x_1180:
        /* <DEDUP_REMOVED lines=12> */
.L_x_1182:
        /* <DEDUP_REMOVED lines=13> */
.L_x_1283:
[----:B------:R-:W-:Y:S05]  /*111f0*/  BSYNC B2 ;  /* 0x0000000000027941 */ /* 0x000fea0003800000 */
.L_x_1183:
        /* <DEDUP_REMOVED lines=11> */
.L_x_1186:
[----:B------:R-:W-:Y:S05]  /*112b0*/  BSYNC B2 ;  /* 0x0000000000027941 */ /* 0x000fea0003800000 */
.L_x_1185:
        /* <DEDUP_REMOVED lines=9> */
.L_x_1187:
        /* <DEDUP_REMOVED lines=15> */
.L_x_1188:
        /* <DEDUP_REMOVED lines=15> */
.L_x_1189:
        /* <DEDUP_REMOVED lines=15> */
.L_x_1190:
        /* <DEDUP_REMOVED lines=10> */
.L_x_1176:
[----:B------:R-:W-:Y:S05]  /*116c0*/  BSYNC B1 ;  /* 0x0000000000017941 */ /* 0x000fea0003800000 */
.L_x_1175:
        /* <DEDUP_REMOVED lines=16> */
[----:B------:R-:W2:Y:S01]  /*117d0*/  LDL R10, [R1+0x1c] ;  /* 0x00001c00010a7983 */ /* 0x000ea20000100800 */
[----:B------:R-:W1:Y:S01]  /*117e0*/  LDC R5, c[0x0][0x43c] ;  /* 0x00010f00ff057b82 */ /* 0x000e620000000800 */
[----:B------:R-:W-:Y:S02]  /*117f0*/  ULDC.64 UR6, c[0x0][0x428] ;  /* 0x00010a0000067ab9 */ /* 0x000fe40000000a00 */
[----:B0-----:R-:W3:Y:S01]  /*11800*/  LDL R9, [R1+0x8] ;  /* 0x0000080001097983 */ /* 0x001ee20000100800 */
[----:B-1----:R-:W-:-:S13]  /*11810*/  ISETP.NE.AND P0, PT, R5, 0x1, PT ;  /* 0x000000010500780c */ /* 0x002fda0003f05270 */
[----:B------:R-:W0:Y:S02]  /*11820*/  @P0 LDC.64 R2, c[0x0][0x440] ;  /* 0x00011000ff020b82 */ /* 0x000e240000000a00 */
[----:B0-----:R-:W-:-:S04]  /*11830*/  @P0 IMAD.HI.U32 R4, R6, R2, RZ ;  /* 0x0000000206040227 */ /* 0x001fc800078e00ff */
[----:B------:R-:W-:Y:S01]  /*11840*/  IMAD.MOV.U32 R2, RZ, RZ, R6 ;  /* 0x000000ffff027224 */ /* 0x000fe200078e0006 */
[----:B------:R-:W-:-:S04]  /*11850*/  @P0 SHF.R.U32.HI R2, RZ, R3, R4 ;  /* 0x00000003ff020219 */ /* 0x000fc80000011604 */
[--C-:B------:R-:W-:Y:S01]  /*11860*/  SHF.R.S32.HI R3, RZ, 0x1f, R2.reuse ;  /* 0x0000001fff037819 */ /* 0x100fe20000011402 */
[----:B------:R-:W-:-:S04]  /*11870*/  IMAD.MOV R7, RZ, RZ, -R2 ;  /* 0x000000ffff077224 */ /* 0x000fc800078e0a02 */
[----:B------:R-:W-:Y:S02]  /*11880*/  IMAD R7, R5, R7, R6 ;  /* 0x0000000705077224 */ /* 0x000fe400078e0206 */
[----:B--2---:R-:W-:-:S04]  /*11890*/  IMAD R4, R10, UR6, RZ ;  /* 0x000000060a047c24 */ /* 0x004fc8000f8e02ff */
[C---:B---3--:R-:W-:Y:S02]  /*118a0*/  IMAD R4, R9.reuse, UR7, R4 ;  /* 0x0000000709047c24 */ /* 0x048fe4000f8e0204 */
[----:B------:R-:W-:-:S04]  /*118b0*/  IMAD.WIDE.U32 R2, R9, UR6, R2 ;  /* 0x0000000609027c25 */ /* 0x000fc8000f8e0002 */
[----:B------:R-:W-:Y:S01]  /*118c0*/  IMAD.IADD R3, R4, 0x1, R3 ;  /* 0x0000000104037824 */ /* 0x000fe200078e0203 */
[----:B------:R-:W-:-:S04]  /*118d0*/  LEA R4, P0, R2, UR4, 0x2 ;  /* 0x0000000402047c11 */ /* 0x000fc8000f8010ff */
[----:B------:R-:W-:-:S05]  /*118e0*/  LEA.HI.X R5, R2, UR5, R3, 0x2, P0 ;  /* 0x0000000502057c11 */ /* 0x000fca00080f1403 */
[----:B------:R1:W5:Y:S04]  /*118f0*/  LDG.E R16, desc[UR38][R4.64] ;  /* 0x0000002604107981 */ /* 0x000368000c1e1900 */
.L_x_1193:
[----:B------:R-:W1:Y:S01]  /*11900*/  S2R R2, SR_TID.X ;  /* 0x0000000000027919 */ /* 0x000e620000002100 */
[----:B------:R-:W-:Y:S01]  /*11910*/  IMAD R3, R19, 0x8, R18 ;  /* 0x0000000813037824 */ /* 0x000fe200078e0212 */
[----:B------:R-:W-:Y:S01]  /*11920*/  BSSY B2, `(.L_x_1194) ;  /* 0x0000006000027945 */ /* 0x000fe20003800000 */
[----:B-1----:R-:W-:Y:S02]  /*11930*/  LOP3.LUT R4, R2, 0x7f, RZ, 0xc0, !PT ;  /* 0x0000007f02047812 */ /* 0x002fe400078ec0ff */
[----:B------:R-:W-:Y:S02]  /*11940*/  SHF.L.U32 R2, R8, 0x1f, RZ ;  /* 0x0000001f08027819 */ /* 0x000fe400000006ff */
[----:B------:R-:W-:Y:S02]  /*11950*/  ISETP.NE.AND P1, PT, R4, RZ, PT ;  /* 0x000000ff0400720c */ /* 0x000fe40003f25270 */
[----:B------:R-:W1:Y:S02]  /*11960*/  SYNCS.PHASECHK.TRANS64.TRYWAIT P0, [R3+URZ+0x32440], R2 ;  /* 0x03244002030075a7 */ /* 0x000e64000800017f */
[----:B-1----:R-:W-:Y:S09]  /*11970*/  @!P0 BRA `(.L_x_1195) ;  /* 0x0000003800308947 */ /* 0x002ff20003800000 */
.L_x_1284:
[----:B------:R-:W-:Y:S05]  /*11980*/  BSYNC B2 ;  /* 0x0000000000027941 */ /* 0x000fea0003800000 */
.L_x_1194:
        /* <DEDUP_REMOVED lines=9> */
.L_x_1197:
[----:B------:R-:W-:Y:S05]  /*11a20*/  BSYNC B2 ;  /* 0x0000000000027941 */ /* 0x000fea0003800000 */
.L_x_1196:
        /* <DEDUP_REMOVED lines=12> */
.L_x_1198:
        /* <DEDUP_REMOVED lines=13> */
.L_x_1285:
[----:B------:R-:W-:Y:S05]  /*11bc0*/  BSYNC B2 ;  /* 0x0000000000027941 */ /* 0x000fea0003800000 */
.L_x_1199:
        /* <DEDUP_REMOVED lines=11> */
.L_x_1202:
[----:B------:R-:W-:Y:S05]  /*11c80*/  BSYNC B2 ;  /* 0x0000000000027941 */ /* 0x000fea0003800000 */
.L_x_1201:
        /* <DEDUP_REMOVED lines=9> */
.L_x_1203:
        /* <DEDUP_REMOVED lines=15> */
.L_x_1204:
        /* <DEDUP_REMOVED lines=15> */
.L_x_1205:
        /* <DEDUP_REMOVED lines=15> */
.L_x_1206:
        /* <DEDUP_REMOVED lines=10> */
.L_x_1192:
[----:B------:R-:W-:Y:S05]  /*12090*/  BSYNC B1 ;  /* 0x0000000000017941 */ /* 0x000fea0003800000 */
.L_x_1191:
[----:B------:R-:W2:Y:S01]  /*120a0*/  LDL R5, [R1+0x24] ;  /* 0x0000240001057983 */ /* 0x000ea20000100800 */
[----:B------:R-:W-:Y:S01]  /*120b0*/  VIADD R0, R0, 0xfffffffe ;  /* 0xfffffffe00007836 */ /* 0x000fe20000000000 */
[----:B--2---:R-:W-:-:S13]  /*120c0*/  ISETP.GT.AND P0, PT, R6, R5, PT ;  /* 0x000000050600720c */ /* 0x004fda0003f04270 */
[----:B------:R-:W-:Y:S05]  /*120d0*/  @P0 BRA `(.L_x_1207) ;  /* 0xffffffec00080947 */ /* 0x000fea000383ffff */
.L_x_1156:
[----:B------:R-:W-:Y:S05]  /*120e0*/  BSYNC B0 ;  /* 0x0000000000007941 */ /* 0x000fea0003800000 */
.L_x_1155:
[----:B------:R-:W1:Y:S02]  /*120f0*/  S2R R2, SR_TID.X ;  /* 0x0000000000027919 */ /* 0x000e640000002100 */
[----:B-1----:R-:W-:Y:S02]  /*12100*/  LOP3.LUT R3, R2, 0x7f, RZ, 0xc0, !PT ;  /* 0x0000007f02037812 */ /* 0x002fe400078ec0ff */
[----:B------:R-:W3:Y:S01]  /*12110*/  LDL.LU R2, [R1+0x18] ;  /* 0x0000180001027983 */ /* 0x000ee20000300800 */
[----:B------:R-:W-:Y:S01]  /*12120*/  VIADD R19, R19, 0x1 ;  /* 0x0000000113137836 */ /* 0x000fe20000000000 */
[----:B------:R-:W-:Y:S01]  /*12130*/  ISETP.NE.AND P1, PT, R3, RZ, PT ;  /* 0x000000ff0300720c */ /* 0x000fe20003f25270 */
[----:B------:R-:W-:Y:S03]  /*12140*/  BSSY B0, `(.L_x_1208) ;  /* 0x0000013000007945 */ /* 0x000fe60003800000 */
[----:B------:R-:W-:-:S04]  /*12150*/  ISETP.NE.AND P0, PT, R19, 0x2, PT ;  /* 0x000000021300780c */ /* 0x000fc80003f05270 */
[----:B------:R-:W-:-:S04]  /*12160*/  SEL R0, RZ, 0x1, P0 ;  /* 0x00000001ff007807 */ /* 0x000fc80000000000 */
[----:B---3--:R-:W-:-:S05]  /*12170*/  LOP3.LUT R2, R2, R0, RZ, 0x3c, !PT ;  /* 0x0000000002027212 */ /* 0x008fca00078e3cff */
[----:B------:R1:W-:Y:S01]  /*12180*/  STL [R1+0x18], R2 ;  /* 0x0000180201007387 */ /* 0x0003e20000100800 */
[----:B------:R-:W-:Y:S05]  /*12190*/  @P1 BRA `(.L_x_1209) ;  /* 0x0000000000341947 */ /* 0x000fea0003800000 */
[----:B------:R-:W3:Y:S01]  /*121a0*/  S2R R3, SR_LANEID ;  /* 0x0000000000037919 */ /* 0x000ee20000000000 */
[----:B------:R-:W-:Y:S02]  /*121b0*/  VOTEU.ANY UR4, UPT, PT ;  /* 0x0000000000047886 */ /* 0x000fe400038e0100 */
[----:B------:R-:W3:Y:S08]  /*121c0*/  FLO.U32 R0, UR4 ;  /* 0x0000000400007d00 */ /* 0x000ef000080e0000 */
[----:B------:R-:W4:Y:S01]  /*121d0*/  POPC R5, UR4 ;  /* 0x0000000400057d09 */ /* 0x000f220008000000 */
[----:B---3--:R-:W-:-:S02]  /*121e0*/  ISETP.EQ.U32.AND P1, PT, R0, R3, PT ;  /* 0x000000030000720c */ /* 0x008fc40003f22070 */
[----:B-1----:R-:W4:Y:S11]  /*121f0*/  LDC.64 R2, c[0x0][0xd60] ;  /* 0x00035800ff027b82 */ /* 0x002f360000000a00 */
[----:B----4-:R-:W3:Y:S01]  /*12200*/  @P1 ATOMG.E.ADD.STRONG.GPU PT, R3, desc[UR38][R2.64], R5 ;  /* 0x00000005020319a8 */ /* 0x010ee200081ee1e6 */
[----:B------:R-:W1:Y:S02]  /*12210*/  S2R R4, SR_LTMASK ;  /* 0x0000000000047919 */ /* 0x000e640000003900 */
[----:B-1----:R-:W-:-:S04]  /*12220*/  LOP3.LUT R4, R4, UR4, RZ, 0xc0, !PT ;  /* 0x0000000404047c12 */ /* 0x002fc8000f8ec0ff */
[----:B------:R-:W1:Y:S01]  /*12230*/  POPC R7, R4 ;  /* 0x0000000400077309 */ /* 0x000e620000000000 */
[----:B---3--:R-:W1:Y:S02]  /*12240*/  SHFL.IDX PT, R0, R3, R0, 0x1f ;  /* 0x00001f0003007589 */ /* 0x008e6400000e0000 */
[----:B-1----:R-:W-:-:S05]  /*12250*/  IADD3 R0, R0, UR40, R7 ;  /* 0x0000002800007c10 */ /* 0x002fca000fffe007 */
[----:B------:R3:W-:Y:S02]  /*12260*/  STL [R1], R0 ;  /* 0x0000000001007387 */ /* 0x0007e40000100800 */
.L_x_1209:
[----:B------:R-:W-:Y:S05]  /*12270*/  BSYNC B0 ;  /* 0x0000000000007941 */ /* 0x000fea0003800000 */
.L_x_1208:
[----:B------:R-:W-:-:S07]  /*12280*/  SEL R19, R19, RZ, P0 ;  /* 0x000000ff13137207 */ /* 0x000fce0000000000 */
.L_x_1121:
[----:B------:R-:W-:Y:S05]  /*12290*/  BSYNC B7 ;  /* 0x0000000000077941 */ /* 0x000fea0003800000 */
.L_x_1119:
[----:B---34-:R-:W3:Y:S02]  /*122a0*/  LDL R0, [R1+0x14] ;  /* 0x0000140001007983 */ /* 0x018ee40000100800 */
[----:B---3--:R-:W-:-:S13]  /*122b0*/  LOP3.LUT P0, RZ, R0, 0x40, RZ, 0xc0, !PT ;  /* 0x0000004000ff7812 */ /* 0x008fda000780c0ff */
        /* <DEDUP_REMOVED lines=12> */
.L_x_1210:
[----:B------:R-:W3:Y:S01]  /*12380*/  S2R R0, SR_TID.X ;  /* 0x0000000000007919 */ /* 0x000ee20000002100 */
[----:B------:R-:W-:Y:S01]  /*12390*/  UMOV UR4, 0xffffffff ;  /* 0xffffffff00047882 */ /* 0x000fe20000000000 */
[----:B---3--:R-:W-:-:S04]  /*123a0*/  LOP3.LUT R16, R0, 0x1f, RZ, 0xc0, !PT ;  /* 0x0000001f00107812 */ /* 0x008fc800078ec0ff */
[----:B------:R-:W-:Y:S01]  /*123b0*/  ISETP.NE.AND P0, PT, R16, 0x1f, PT ;  /* 0x0000001f1000780c */ /* 0x000fe20003f05270 */
[----:B------:R-:W-:-:S12]  /*123c0*/  BRA.DIV UR4, `(.L_x_1212) ;  /* 0x0000002e04c47947 */ /* 0x000fd8000b800000 */
[----:B------:R-:W1:Y:S01]  /*123d0*/  LDL.LU R3, [R1] ;  /* 0x0000000001037983 */ /* 0x000e620000300800 */
[----:B------:R-:W-:-:S03]  /*123e0*/  ULDC UR4, c[0x0][0xd3c] ;  /* 0x00034f0000047ab9 */ /* 0x000fc60000000800 */
[----:B------:R-:W3:Y:S01]  /*123f0*/  LDL R4, [R1+0xc] ;  /* 0x00000c0001047983 */ /* 0x000ee20000100800 */
[----:B-1----:R-:W-:Y:S02]  /*12400*/  IMAD.MOV.U32 R10, RZ, RZ, R3 ;  /* 0x000000ffff0a7224 */ /* 0x002fe400078e0003 */
[----:B---3--:R-:W-:-:S05]  /*12410*/  IMAD.IADD R0, R4, 0x1, R16 ;  /* 0x0000000104007824 */ /* 0x008fca00078e0210 */
[----:B------:R-:W-:-:S13]  /*12420*/  ISETP.GE.OR P1, PT, R0, UR4, !P0 ;  /* 0x0000000400007c0c */ /* 0x000fda000c726670 */
[----:B------:R-:W1:Y:S08]  /*12430*/  @!P1 LDC.64 R2, c[0x0][0xd80] ;  /* 0x00036000ff029b82 */ /* 0x000e700000000a00 */
[----:B------:R-:W3:Y:S01]  /*12440*/  @!P1 LDC.64 R4, c[0x0][0xd78] ;  /* 0x00035e00ff049b82 */ /* 0x000ee20000000a00 */
[----:B-1----:R-:W-:-:S05]  /*12450*/  @!P1 IMAD.WIDE R2, R0, 0x4, R2 ;  /* 0x0000000400029825 */ /* 0x002fca00078e0202 */
[----:B--2---:R3:W2:Y:S02]  /*12460*/  @!P1 LDG.E R6, desc[UR38][R2.64] ;  /* 0x0000002602069981 */ /* 0x0046a4000c1e1900 */
[----:B---3--:R-:W-:-:S06]  /*12470*/  @!P1 IMAD.WIDE R2, R0, 0x4, R4 ;  /* 0x0000000400029825 */ /* 0x008fcc00078e0204 */
[----:B------:R-:W3:Y:S01]  /*12480*/  @!P1 LDG.E R2, desc[UR38][R2.64] ;  /* 0x0000002602029981 */ /* 0x000ee2000c1e1900 */
[----:B------:R-:W-:Y:S01]  /*12490*/  IMAD.MOV.U32 R5, RZ, RZ, RZ ;  /* 0x000000ffff057224 */ /* 0x000fe200078e00ff */
[C---:B------:R-:W-:Y:S01]  /*124a0*/  ISETP.GE.U32.AND P2, PT, R16.reuse, 0x2, PT ;  /* 0x000000021000780c */ /* 0x040fe20003f46070 */
[----:B------:R-:W-:Y:S01]  /*124b0*/  IMAD.MOV.U32 R8, RZ, RZ, RZ ;  /* 0x000000ffff087224 */ /* 0x000fe200078e00ff */
[C---:B------:R-:W-:Y:S01]  /*124c0*/  ISETP.GE.U32.AND P3, PT, R16.reuse, 0x4, PT ;  /* 0x000000041000780c */ /* 0x040fe20003f66070 */
[----:B------:R-:W-:Y:S01]  /*124d0*/  SHFL.IDX PT, R0, R10, RZ, 0x1f ;  /* 0x00001fff0a007589 */ /* 0x000fe200000e0000 */
[C---:B------:R-:W-:Y:S02]  /*124e0*/  ISETP.GE.U32.AND P4, PT, R16.reuse, 0x8, PT ;  /* 0x000000081000780c */ /* 0x040fe40003f86070 */
[----:B------:R-:W-:Y:S01]  /*124f0*/  ISETP.GE.U32.AND P5, PT, R16, 0x10, PT ;  /* 0x000000101000780c */ /* 0x000fe20003fa6070 */
[----:B------:R-:W-:Y:S01]  /*12500*/  SHFL.IDX PT, R7, R10, 0x1, 0x1f ;  /* 0x00201f000a077f89 */ /* 0x000fe200000e0000 */
[----:B--2---:R-:W-:-:S02]  /*12510*/  @!P1 IMAD.MOV.U32 R5, RZ, RZ, R6 ;  /* 0x000000ffff059224 */ /* 0x004fc400078e0006 */
[----:B------:R-:W-:Y:S02]  /*12520*/  IMAD.MOV.U32 R6, RZ, RZ, RZ ;  /* 0x000000ffff067224 */ /* 0x000fe400078e00ff */
[----:B---3--:R-:W-:Y:S01]  /*12530*/  @!P1 IMAD.MOV.U32 R6, RZ, RZ, R2 ;  /* 0x000000ffff069224 */ /* 0x008fe200078e0002 */
[----:B------:R-:W-:-:S03]  /*12540*/  ISETP.NE.AND P1, PT, R16, RZ, PT ;  /* 0x000000ff1000720c */ /* 0x000fc60003f25270 */
[----:B------:R-:W-:-:S05]  /*12550*/  IMAD R2, R6, R5, RZ ;  /* 0x0000000506027224 */ /* 0x000fca00078e02ff */
        /* <DEDUP_REMOVED lines=16> */
.L_x_1295:
[----:B------:R-:W-:Y:S02]  /*12660*/  ULDC UR4, c[0x0][0xd38] ;  /* 0x00034e0000047ab9 */ /* 0x000fe40000000800 */
[----:B------:R-:W-:-:S04]  /*12670*/  IMAD.U32 R3, RZ, RZ, UR4 ;  /* 0x00000004ff037e24 */ /* 0x000fc8000f8e00ff */
[----:B-1----:R-:W-:-:S04]  /*12680*/  IMAD R9, R9, R3, RZ ;  /* 0x0000000309097224 */ /* 0x002fc800078e02ff */
[----:B------:R-:W-:-:S05]  /*12690*/  IMAD.IADD R4, R7, 0x1, R9 ;  /* 0x0000000107047824 */ /* 0x000fca00078e0209 */
[----:B------:R-:W-:-:S13]  /*126a0*/  ISETP.GT.AND P6, PT, R4, R0, PT ;  /* 0x000000000400720c */ /* 0x000fda0003fc4270 */
[----:B------:R-:W-:Y:S05]  /*126b0*/  @P6 BRA `(.L_x_1213) ;  /* 0x0000000000ac6947 */ /* 0x000fea0003800000 */
.L_x_1216:
[----:B------:R-:W2:Y:S01]  /*126c0*/  LDL.LU R3, [R1+0xc] ;  /* 0x00000c0001037983 */ /* 0x000ea20000300800 */
[----:B0-----:R-:W0:Y:S01]  /*126d0*/  LDC R2, c[0x0][0xd3c] ;  /* 0x00034f00ff027b82 */ /* 0x001e220000000800 */
        /* <DEDUP_REMOVED lines=35> */
.L_x_1303:
[----:B------:R-:W-:Y:S02]  /*12910*/  ULDC UR4, c[0x0][0xd38] ;  /* 0x00034e0000047ab9 */ /* 0x000fe40000000800 */
[----:B------:R-:W-:-:S04]  /*12920*/  IMAD.U32 R3, RZ, RZ, UR4 ;  /* 0x00000004ff037e24 */ /* 0x000fc8000f8e00ff */
[----:B-1----:R-:W-:-:S04]  /*12930*/  IMAD R9, R9, R3, RZ ;  /* 0x0000000309097224 */ /* 0x002fc800078e02ff */
[----:B------:R-:W-:-:S05]  /*12940*/  IMAD.IADD R4, R9, 0x1, R4 ;  /* 0x0000000109047824 */ /* 0x000fca00078e0204 */
[----:B------:R-:W-:-:S13]  /*12950*/  ISETP.GT.AND P6, PT, R4, R0, PT ;  /* 0x000000000400720c */ /* 0x000fda0003fc4270 */
[----:B------:R-:W-:Y:S05]  /*12960*/  @!P6 BRA `(.L_x_1216) ;  /* 0xfffffffc0054e947 */ /* 0x000fea000383ffff */
.L_x_1213:
        /* <DEDUP_REMOVED lines=9> */
.L_x_1308:
[----:B------:R-:W-:-:S13]  /*12a00*/  ISETP.NE.AND P0, PT, R7, RZ, PT ;  /* 0x000000ff0700720c */ /* 0x000fda0003f05270 */
[----:B------:R-:W-:Y:S05]  /*12a10*/  @!P0 BRA `(.L_x_1218) ;  /* 0x0000000000148947 */ /* 0x000fea0003800000 */
[----:B------:R-:W-:Y:S01]  /*12a20*/  UMOV UR4, 0xffffffff ;  /* 0xffffffff00047882 */ /* 0x000fe20000000000 */
[----:B------:R-:W-:Y:S02]  /*12a30*/  VIADD R12, R4, 0xffffffff ;  /* 0xffffffff040c7836 */ /* 0x000fe40000000000 */
[----:B------:R-:W-:Y:S05]  /*12a40*/  BRA.DIV UR4, `(.L_x_1219) ;  /* 0x0000003204b87947 */ /* 0x000fea000b800000 */
[----:B0-----:R0:W4:Y:S02]  /*12a50*/  SHFL.IDX PT, R2, R2, R12, 0x1f ;  /* 0x00001f0c02027589 */ /* 0x00112400000e0000 */
.L_x_1311:
[----:B----4-:R-:W-:-:S07]  /*12a60*/  IMAD.MOV.U32 R8, RZ, RZ, R2 ;  /* 0x000000ffff087224 */ /* 0x010fce00078e0002 */
.L_x_1218:
[----:B------:R-:W4:Y:S01]  /*12a70*/  LDL.LU R10, [R1+0xc] ;  /* 0x00000c00010a7983 */ /* 0x000f220000300800 */
[----:B--2---:R-:W-:Y:S01]  /*12a80*/  IABS R7, R5 ;  /* 0x0000000500077213 */ /* 0x004fe20000000000 */
[----:B------:R-:W-:-:S03]  /*12a90*/  IMAD R9, R8, R3, R9 ;  /* 0x0000000308097224 */ /* 0x000fc600078e0209 */
[----:B0-----:R-:W0:Y:S01]  /*12aa0*/  I2F.RP R2, R7 ;  /* 0x0000000700027306 */ /* 0x001e220000209400 */
        /* <DEDUP_REMOVED lines=59> */
.L_x_1214:
        /* <DEDUP_REMOVED lines=10> */
.L_x_1220:
[----:B-1----:R-:W2:Y:S04]  /*12f00*/  LDL R2, [R1+0xc] ;  /* 0x00000c0001027983 */ /* 0x002ea80000100800 */
[----:B------:R-:W3:Y:S04]  /*12f10*/  LDL R3, [R1+0x8] ;  /* 0x0000080001037983 */ /* 0x000ee80000100800 */
[----:B0-----:R-:W4:Y:S04]  /*12f20*/  LDL R4, [R1] ;  /* 0x0000000001047983 */ /* 0x001f280000100800 */
[----:B------:R-:W4:Y:S01]  /*12f30*/  LDL R5, [R1+0x4] ;  /* 0x0000040001057983 */ /* 0x000f220000100800 */
[----:B------:R-:W0:Y:S01]  /*12f40*/  S2R R0, SR_TID.X ;  /* 0x0000000000007919 */ /* 0x000e220000002100 */
[----:B------:R-:W-:Y:S05]  /*12f50*/  WARPSYNC.ALL ;  /* 0x0000000000007948 */ /* 0x000fea0003800000 */
[----:B0-----:R-:W-:Y:S01]  /*12f60*/  LOP3.LUT R0, R0, 0x1f, RZ, 0xc0, !PT ;  /* 0x0000001f00007812 */ /* 0x001fe200078ec0ff */
[----:B------:R-:W-:Y:S03]  /*12f70*/  BAR.SYNC.DEFER_BLOCKING 0x4, 0x180 ;  /* 0x0106000000007b1d */ /* 0x000fe60000010000 */
[----:B------:R-:W-:-:S13]  /*12f80*/  ISETP.NE.AND P0, PT, R0, RZ, PT ;  /* 0x000000ff0000720c */ /* 0x000fda0003f05270 */
[----:B------:R-:W0:Y:S01]  /*12f90*/  @!P0 S2R R0, SR_CgaCtaId ;  /* 0x0000000000008919 */ /* 0x000e220000008800 */
[----:B--2---:R-:W-:Y:S01]  /*12fa0*/  IMAD.MOV.U32 R7, RZ, RZ, R2 ;  /* 0x000000ffff077224 */ /* 0x004fe200078e0002 */
[----:B------:R-:W-:Y:S01]  /*12fb0*/  @!P0 MOV R2, 0x400 ;  /* 0x0000040000028802 */ /* 0x000fe20000000f00 */
[----:B---3--:R-:W-:-:S03]  /*12fc0*/  IMAD.MOV.U32 R6, RZ, RZ, R3 ;  /* 0x000000ffff067224 */ /* 0x008fc600078e0003 */
[----:B0-----:R-:W-:-:S05]  /*12fd0*/  @!P0 LEA R18, R0, R2, 0x18 ;  /* 0x0000000200128211 */ /* 0x001fca00078ec0ff */
[----:B----4-:R3:W-:Y:S01]  /*12fe0*/  @!P0 STS.128 [R18+0x324d0], R4 ;  /* 0x0324d00412008388 */ /* 0x0107e20000000c00 */
[----:B------:R-:W-:Y:S06]  /*12ff0*/  BAR.ARV 0x5, 0x180 ;  /* 0x0146000000007b1d */ /* 0x000fec0000002000 */
.L_x_1211:
[----:B------:R-:W4:Y:S01]  /*13000*/  LDL R0, [R1+0xc] ;  /* 0x00000c0001007983 */ /* 0x000f220000100800 */
[----:B------:R-:W-:Y:S02]  /*13010*/  ULDC UR4, c[0x0][0xd3c] ;  /* 0x00034f0000047ab9 */ /* 0x000fe40000000800 */
[----:B----4-:R-:W-:-:S13]  /*13020*/  ISETP.GE.AND P0, PT, R0, UR4, PT ;  /* 0x0000000400007c0c */ /* 0x010fda000bf06270 */
[----:B------:R-:W-:Y:S05]  /*13030*/  @!P0 BRA `(.L_x_1221) ;  /* 0xffffff9c00ec8947 */ /* 0x000fea000383ffff */
[----:B------:R-:W-:Y:S05]  /*13040*/  BSYNC B8 ;  /* 0x0000000000087941 */ /* 0x000fea0003800000 */
.L_x_1113:
        /* <DEDUP_REMOVED lines=12> */
.L_x_1312:
[----:B------:R-:W-:Y:S05]  /*13110*/  BSYNC B0 ;  /* 0x0000000000007941 */ /* 0x000fea0003800000 */
.L_x_1222:
[----:B------:R-:W-:-:S03]  /*13120*/  UMOV UR4, 0xffffffff ;  /* 0xffffffff00047882 */ /* 0x000fc60000000000 */
[----:B------:R-:W-:Y:S05]  /*13130*/  BRA.DIV UR4, `(.L_x_1224) ;  /* 0x0000002e04387947 */ /* 0x000fea000b800000 */
[----:B------:R-:W1:Y:S02]  /*13140*/  S2R R2, SR_TID.X ;  /* 0x0000000000027919 */ /* 0x000e640000002100 */
[----:B-1----:R-:W-:-:S04]  /*13150*/  SHF.R.U32.HI R2, RZ, 0x5, R2 ;  /* 0x00000005ff027819 */ /* 0x002fc80000011602 */
[----:B------:R-:W-:-:S05]  /*13160*/  LOP3.LUT R2, R2, 0x3, RZ, 0xc0, !PT ;  /* 0x0000000302027812 */ /* 0x000fca00078ec0ff */
[----:B------:R1:W2:Y:S02]  /*13170*/  SHFL.IDX PT, R14, R2, RZ, 0x1f ;  /* 0x00001fff020e7589 */ /* 0x0002a400000e0000 */
.L_x_1315:
[----:B--2---:R-:W-:Y:S01]  /*13180*/  ISETP.NE.AND P0, PT, R14, RZ, PT ;  /* 0x000000ff0e00720c */ /* 0x004fe20003f05270 */
[----:B------:R-:W-:-:S12]  /*13190*/  BSSY B0, `(.L_x_1225) ;  /* 0x0000025000007945 */ /* 0x000fd80003800000 */
[----:B------:R-:W-:Y:S05]  /*131a0*/  @P0 BRA `(.L_x_1226) ;  /* 0x00000000008c0947 */ /* 0x000fea0003800000 */
[----:B------:R-:W-:-:S03]  /*131b0*/  UMOV UR4, 0xffffffff ;  /* 0xffffffff00047882 */ /* 0x000fc60000000000 */
[----:B------:R-:W-:Y:S05]  /*131c0*/  BRA.DIV UR4, `(.L_x_1227) ;  /* 0x0000002e04487947 */ /* 0x000fea000b800000 */
[----:B------:R-:W-:-:S13]  /*131d0*/  ELECT P6, URZ, PT ;  /* 0x00000000003f782f */ /* 0x000fda00038c0000 */
.L_x_1318:
[----:B------:R-:W-:Y:S05]  /*131e0*/  @!P6 BRA `(.L_x_1226) ;  /* 0x00000000007ce947 */ /* 0x000fea0003800000 */
[----:B-1----:R-:W2:Y:S02]  /*131f0*/  LDL.LU R2, [R1+0x84] ;  /* 0x0000840001027983 */ /* 0x002ea40000300800 */
[----:B--2---:R-:W-:-:S04]  /*13200*/  LOP3.LUT R2, R2, 0x2, RZ, 0xfc, !PT ;  /* 0x0000000202027812 */ /* 0x004fc800078efcff */
[----:B------:R-:W-:-:S13]  /*13210*/  ISETP.NE.AND P2, PT, R2, 0x3, PT ;  /* 0x000000030200780c */ /* 0x000fda0003f45270 */
[----:B------:R-:W-:Y:S05]  /*13220*/  @!P2 BRA `(.L_x_1228) ;  /* 0x000000000004a947 */ /* 0x000fea0003800000 */
[----:B------:R-:W-:Y:S01]  /*13230*/  BPT.TRAP 0x1 ;  /* 0x000000040000795c */ /* 0x000fe20000300000 */
.L_x_1228:
        /* <DEDUP_REMOVED lines=13> */
.L_x_1319:
[----:B------:R-:W1:Y:S02]  /*13310*/  SYNCS.PHASECHK.TRANS64.TRYWAIT P0, [R7+URZ], R2 ;  /* 0x00000002070075a7 */ /* 0x000e64000800017f */
[----:B-1----:R-:W-:Y:S05]  /*13320*/  @!P0 BRA `(.L_x_1230) ;  /* 0x0000002c00248947 */ /* 0x002fea0003800000 */
.L_x_1320:
[----:B------:R-:W-:Y:S05]  /*13330*/  @!P2 BRA `(.L_x_1231) ;  /* 0x000000000004a947 */ /* 0x000fea0003800000 */
[----:B------:R-:W-:Y:S01]  /*13340*/  BPT.TRAP 0x1 ;  /* 0x000000040000795c */ /* 0x000fe20000300000 */
.L_x_1231:
[----:B------:R-:W-:-:S04]  /*13350*/  VIADD R0, R0, 0x32460 ;  /* 0x0003246000007836 */ /* 0x000fc80000000000 */
[----:B------:R-:W-:-:S04]  /*13360*/  IMAD R4, R19, 0x8, R0 ;  /* 0x0000000813047824 */ /* 0x000fc800078e0200 */
[----:B------:R-:W2:Y:S02]  /*13370*/  SYNCS.PHASECHK.TRANS64.TRYWAIT P0, [R4+URZ], R5 ;  /* 0x00000005040075a7 */ /* 0x000ea4000800017f */
[----:B--2---:R-:W-:Y:S05]  /*13380*/  @!P0 BRA `(.L_x_1232) ;  /* 0x0000002c00208947 */ /* 0x004fea0003800000 */
.L_x_1321:
[----:B------:R-:W-:-:S07]  /*13390*/  IMAD R3, R3, 0x8, R0 ;  /* 0x0000000803037824 */ /* 0x000fce00078e0200 */
.L_x_1233:
[----:B---3--:R3:W4:Y:S02]  /*133a0*/  SYNCS.PHASECHK.TRANS64.TRYWAIT P0, [R3+URZ], R2 ;  /* 0x00000002030075a7 */ /* 0x008724000800017f */
[----:B----4-:R-:W-:Y:S05]  /*133b0*/  @!P0 NANOSLEEP.SYNCS 0x989680 ;  /* 0x009896800000895d */ /* 0x010fea0003900000 */
[----:B------:R-:W4:Y:S02]  /*133c0*/  @!P0 SYNCS.PHASECHK.TRANS64 P0, [R3+URZ], R2 ;  /* 0x00000002030085a7 */ /* 0x000f24000800007f */
[----:B----4-:R-:W-:Y:S05]  /*133d0*/  @!P0 BRA `(.L_x_1233) ;  /* 0xfffffffc00f08947 */ /* 0x010fea000383ffff */
.L_x_1226:
[----:B------:R-:W-:Y:S05]  /*133e0*/  BSYNC B0 ;  /* 0x0000000000007941 */ /* 0x000fea0003800000 */
.L_x_1225:
[----:B------:R-:W-:Y:S05]  /*133f0*/  EXIT ;  /* 0x000000000000794d */ /* 0x000fea0003800000 */
.L_x_1063:
[----:B-1----:R1:W2:Y:S02]  /*13400*/  SYNCS.PHASECHK.TRANS64.TRYWAIT P0, [R7+URZ+0x32400], R4 ;  /* 0x03240004070075a7 */ /* 0x0022a4000800017f */
[----:B--2---:R-:W-:Y:S05]  /*13410*/  @!P0 NANOSLEEP.SYNCS 0x989680 ;  /* 0x009896800000895d */ /* 0x004fea0003900000 */
[----:B------:R-:W2:Y:S02]  /*13420*/  @!P0 SYNCS.PHASECHK.TRANS64 P0, [R7+URZ+0x32400], R4 ;  /* 0x03240004070085a7 */ /* 0x000ea4000800007f */
[----:B--2---:R-:W-:Y:S05]  /*13430*/  @!P0 BRA `(.L_x_1063) ;  /* 0xfffffffc00f08947 */ /* 0x004fea000383ffff */
[----:B------:R-:W-:Y:S05]  /*13440*/  BRA `(.L_x_1234) ;  /* 0xfffffee8006c7947 */ /* 0x000fea000383ffff */
.L_x_1067:
[----:B----4-:R4:W0:Y:S02]  /*13450*/  SYNCS.PHASECHK.TRANS64.TRYWAIT P1, [R0+URZ+0x32430], R5 ;  /* 0x03243005000075a7 */ /* 0x010824000802017f */
[----:B0-----:R-:W-:Y:S05]  /*13460*/  @!P1 NANOSLEEP.SYNCS 0x989680 ;  /* 0x009896800000995d */ /* 0x001fea0003900000 */
[----:B------:R-:W0:Y:S02]  /*13470*/  @!P1 SYNCS.PHASECHK.TRANS64 P1, [R0+URZ+0x32430], R5 ;  /* 0x03243005000095a7 */ /* 0x000e24000802007f */
[----:B0-----:R-:W-:Y:S05]  /*13480*/  @!P1 BRA `(.L_x_1067) ;  /* 0xfffffffc00f09947 */ /* 0x001fea000383ffff */
[----:B------:R-:W-:Y:S05]  /*13490*/  BRA `(.L_x_1066) ;  /* 0xfffffee800947947 */ /* 0x000fea000383ffff */
.L_x_1068:
[----:B------:R0:W0:Y:S02]  /*134a0*/  SYNCS.PHASECHK.TRANS64.TRYWAIT P1, [R7+URZ+0x32410], R4 ;  /* 0x03241004070075a7 */ /* 0x000024000802017f */
[----:B0-----:R-:W-:Y:S05]  /*134b0*/  @!P1 NANOSLEEP.SYNCS 0x989680 ;  /* 0x009896800000995d */ /* 0x001fea0003900000 */
[----:B------:R-:W0:Y:S02]  /*134c0*/  @!P1 SYNCS.PHASECHK.TRANS64 P1, [R7+URZ+0x32410], R4 ;  /* 0x03241004070095a7 */ /* 0x000e24000802007f */
[----:B0-----:R-:W-:Y:S05]  /*134d0*/  @!P1 BRA `(.L_x_1068) ;  /* 0xfffffffc00f09947 */ /* 0x001fea000383ffff */
[----:B------:R-:W-:Y:S05]  /*134e0*/  BRA `(.L_x_1235) ;  /* 0xfffffeec004c7947 */ /* 0x000fea000383ffff */
.L_x_1072:
[----:B------:R0:W0:Y:S02]  /*134f0*/  SYNCS.PHASECHK.TRANS64.TRYWAIT P1, [R0+URZ+0x32450], R5 ;  /* 0x03245005000075a7 */ /* 0x000024000802017f */
[----:B0-----:R-:W-:Y:S05]  /*13500*/  @!P1 NANOSLEEP.SYNCS 0x989680 ;  /* 0x009896800000995d */ /* 0x001fea0003900000 */
[----:B------:R-:W0:Y:S02]  /*13510*/  @!P1 SYNCS.PHASECHK.TRANS64 P1, [R0+URZ+0x32450], R5 ;  /* 0x03245005000095a7 */ /* 0x000e24000802007f */
[----:B0-----:R-:W-:Y:S05]  /*13520*/  @!P1 BRA `(.L_x_1072) ;  /* 0xfffffffc00f09947 */ /* 0x001fea000383ffff */
[----:B------:R-:W-:Y:S05]  /*13530*/  BRA `(.L_x_1071) ;  /* 0xfffffeec00587947 */ /* 0x000fea000383ffff */
.L_x_1077:
[----:B-1----:R-:W-:-:S04]  /*13540*/  IMAD.U32 R21, RZ, RZ, UR5 ;  /* 0x00000005ff157e24 */ /* 0x002fc8000f8e00ff */
[----:B------:R1:W2:Y:S03]  /*13550*/  SYNCS.PHASECHK.TRANS64.TRYWAIT P3, [R21+URZ+0x32430], R20 ;  /* 0x03243014150075a7 */ /* 0x0002a6000806017f */
[----:B--2---:R-:W-:Y:S05]  /*13560*/  @!P3 NANOSLEEP.SYNCS 0x989680 ;  /* 0x009896800000b95d */ /* 0x004fea0003900000 */
[----:B------:R-:W2:Y:S02]  /*13570*/  @!P3 SYNCS.PHASECHK.TRANS64 P3, [R21+URZ+0x32430], R20 ;  /* 0x032430141500b5a7 */ /* 0x000ea4000806007f */
[----:B--2---:R-:W-:Y:S05]  /*13580*/  @!P3 BRA `(.L_x_1077) ;  /* 0xfffffffc00ecb947 */ /* 0x004fea000383ffff */
[----:B------:R-:W-:Y:S05]  /*13590*/  BRA `(.L_x_1076) ;  /* 0xffffff1000e47947 */ /* 0x000fea000383ffff */
.L_x_1081:
[----:B-1----:R-:W-:-:S04]  /*135a0*/  IMAD.U32 R21, RZ, RZ, UR5 ;  /* 0x00000005ff157e24 */ /* 0x002fc8000f8e00ff */
[----:B------:R1:W3:Y:S03]  /*135b0*/  SYNCS.PHASECHK.TRANS64.TRYWAIT P3, [R21+URZ+0x32450], R20 ;  /* 0x03245014150075a7 */ /* 0x0002e6000806017f */
[----:B---3--:R-:W-:Y:S05]  /*135c0*/  @!P3 NANOSLEEP.SYNCS 0x989680 ;  /* 0x009896800000b95d */ /* 0x008fea0003900000 */
[----:B------:R-:W3:Y:S02]  /*135d0*/  @!P3 SYNCS.PHASECHK.TRANS64 P3, [R21+URZ+0x32450], R20 ;  /* 0x032450141500b5a7 */ /* 0x000ee4000806007f */
[----:B---3--:R-:W-:Y:S05]  /*135e0*/  @!P3 BRA `(.L_x_1081) ;  /* 0xfffffffc00ecb947 */ /* 0x008fea000383ffff */
[----:B------:R-:W-:Y:S05]  /*135f0*/  BRA `(.L_x_1080) ;  /* 0xffffff1400607947 */ /* 0x000fea000383ffff */
.L_x_1127:
        /* <DEDUP_REMOVED lines=11> */
.L_x_1237:
[----:B------:R-:W-:Y:S05]  /*136b0*/  BSYNC B0 ;  /* 0x0000000000007941 */ /* 0x000fea0003800000 */
.L_x_1236:
[----:B------:R-:W-:Y:S05]  /*136c0*/  BRA `(.L_x_1238) ;  /* 0xffffffa400e87947 */ /* 0x000fea000383ffff */
.L_x_1129:
[----:B------:R-:W-:Y:S01]  /*136d0*/  BSSY B0, `(.L_x_1239) ;  /* 0x0000006000007945 */ /* 0x000fe20003800000 */
[----:B------:R-:W-:-:S07]  /*136e0*/  IMAD.MOV.U32 R15, RZ, RZ, -0x1 ;  /* 0xffffffffff0f7424 */ /* 0x000fce00078e00ff */
[----:B01-3--:R-:W-:Y:S05]  /*136f0*/  WARPSYNC.COLLECTIVE R15, `(.L_x_1240) ;  /* 0x000000000f0c7348 */ /* 0x00bfea0003c00000 */
[----:B------:R-:W-:Y:S02]  /*13700*/  ELECT P6, UR62, PT ;  /* 0x00000000003e782f */ /* 0x000fe400038c0000 */
[----:B------:R-:W-:Y:S01]  /*13710*/  MOV R14, UR62 ;  /* 0x0000003e000e7c02 */ /* 0x000fe20008000f00 */
[----:B01-3--:R-:W-:Y:S10]  /*13720*/  ENDCOLLECTIVE ;  /* 0x000000000000791b */ /* 0x00bff40003800000 */
.L_x_1240:
[----:B------:R-:W-:Y:S05]  /*13730*/  BSYNC B0 ;  /* 0x0000000000007941 */ /* 0x000fea0003800000 */
.L_x_1239:
[----:B------:R-:W-:Y:S05]  /*13740*/  BRA `(.L_x_1241) ;  /* 0xffffffa400f47947 */ /* 0x000fea000383ffff */
.L_x_1131:
[----:B--2---:R2:W3:Y:S02]  /*13750*/  SYNCS.PHASECHK.TRANS64.TRYWAIT P0, [R0+URZ+0x32440], R2 ;  /* 0x03244002000075a7 */ /* 0x0044e4000800017f */
[----:B---3--:R-:W-:Y:S05]  /*13760*/  @!P0 NANOSLEEP.SYNCS 0x989680 ;  /* 0x009896800000895d */ /* 0x008fea0003900000 */
[----:B------:R-:W3:Y:S02]  /*13770*/  @!P0 SYNCS.PHASECHK.TRANS64 P0, [R0+URZ+0x32440], R2 ;  /* 0x03244002000085a7 */ /* 0x000ee4000800007f */
[----:B---3--:R-:W-:Y:S05]  /*13780*/  @!P0 BRA `(.L_x_1131) ;  /* 0xfffffffc00f08947 */ /* 0x008fea000383ffff */
[----:B------:R-:W-:Y:S05]  /*13790*/  BRA `(.L_x_1242) ;  /* 0xffffffa800547947 */ /* 0x000fea000383ffff */
.L_x_1135:
[----:B------:R0:W5:Y:S01]  /*137a0*/  LDL R2, [R1+0x38] ;  /* 0x0000380001027983 */ /* 0x0001620000100800 */
[----:B------:R-:W-:Y:S02]  /*137b0*/  IMAD.MOV.U32 R13, RZ, RZ, R0 ;  /* 0x000000ffff0d7224 */ /* 0x000fe400078e0000 */
[----:B------:R-:W-:Y:S01]  /*137c0*/  IMAD.MOV.U32 R12, RZ, RZ, RZ ;  /* 0x000000ffff0c7224 */ /* 0x000fe200078e00ff */
[----:B------:R-:W1:Y:S01]  /*137d0*/  S2R R7, SR_TID.X ;  /* 0x0000000000077919 */ /* 0x000e620000002100 */
[----:B------:R-:W-:Y:S02]  /*137e0*/  IMAD.MOV.U32 R11, RZ, RZ, 0x181f ;  /* 0x0000181fff0b7424 */ /* 0x000fe400078e00ff */
[----:B------:R-:W-:-:S07]  /*137f0*/  IMAD.MOV.U32 R15, RZ, RZ, -0x1 ;  /* 0xffffffffff0f7424 */ /* 0x000fce00078e00ff */
[----:B01---5:R-:W-:Y:S05]  /*13800*/  WARPSYNC.COLLECTIVE R15, `(.L_x_1243) ;  /* 0x000000000f087348 */ /* 0x023fea0003c00000 */
[----:B------:R2:W3:Y:S02]  /*13810*/  SHFL.IDX P6, R14, R13, R12, R11 ;  /* 0x0000000c0d0e7389 */ /* 0x0004e400000c000b */
[----:B0123-5:R-:W-:Y:S01]  /*13820*/  ENDCOLLECTIVE ;  /* 0x000000000000791b */ /* 0x02ffe20003800000 */
.L_x_1243:
[----:B------:R-:W-:Y:S02]  /*13830*/  IMAD.MOV.U32 R13, RZ, RZ, R3 ;  /* 0x000000ffff0d7224 */ /* 0x000fe400078e0003 */
[----:B------:R-:W-:Y:S01]  /*13840*/  IMAD.MOV.U32 R4, RZ, RZ, R14 ;  /* 0x000000ffff047224 */ /* 0x000fe200078e000e */
[----:B------:R-:W-:-:S07]  /*13850*/  LOP3.LUT R7, R7, 0x7f, RZ, 0xc0, !PT ;  /* 0x0000007f07077812 */ /* 0x000fce00078ec0ff */
[----:B------:R-:W-:Y:S05]  /*13860*/  WARPSYNC.COLLECTIVE R15, `(.L_x_1244) ;  /* 0x000000000f087348 */ /* 0x000fea0003c00000 */
[----:B------:R0:W1:Y:S02]  /*13870*/  SHFL.IDX P6, R14, R13, R12, R11 ;  /* 0x0000000c0d0e7389 */ /* 0x00006400000c000b */
[----:B01----:R-:W-:Y:S01]  /*13880*/  ENDCOLLECTIVE ;  /* 0x000000000000791b */ /* 0x003fe20003800000 */
.L_x_1244:
[----:B------:R-:W-:Y:S01]  /*13890*/  SHF.R.U32.HI R7, RZ, 0x3, R7 ;  /* 0x00000003ff077819 */ /* 0x000fe20000011607 */
[----:B------:R-:W-:Y:S02]  /*138a0*/  IMAD.MOV.U32 R13, RZ, RZ, R0 ;  /* 0x000000ffff0d7224 */ /* 0x000fe400078e0000 */
[----:B------:R-:W-:Y:S02]  /*138b0*/  IMAD.MOV.U32 R12, RZ, RZ, 0x1 ;  /* 0x00000001ff0c7424 */ /* 0x000fe400078e00ff */
[----:B------:R-:W-:-:S07]  /*138c0*/  IMAD.MOV.U32 R5, RZ, RZ, R14 ;  /* 0x000000ffff057224 */ /* 0x000fce00078e000e */
[----:B------:R-:W-:Y:S05]  /*138d0*/  WARPSYNC.COLLECTIVE R15, `(.L_x_1245) ;  /* 0x000000000f087348 */ /* 0x000fea0003c00000 */
[----:B------:R0:W1:Y:S02]  /*138e0*/  SHFL.IDX P6, R14, R13, R12, R11 ;  /* 0x0000000c0d0e7389 */ /* 0x00006400000c000b */
[----:B01----:R-:W-:Y:S01]  /*138f0*/  ENDCOLLECTIVE ;  /* 0x000000000000791b */ /* 0x003fe20003800000 */
.L_x_1245:
[----:B------:R-:W-:Y:S02]  /*13900*/  IMAD.MOV.U32 R13, RZ, RZ, R3 ;  /* 0x000000ffff0d7224 */ /* 0x000fe400078e0003 */
[----:B------:R-:W-:Y:S02]  /*13910*/  IMAD R2, R2, R8, RZ ;  /* 0x0000000802027224 */ /* 0x000fe400078e02ff */
[----:B------:R-:W-:Y:S02]  /*13920*/  IMAD.IADD R8, R7, 0x1, R6 ;  /* 0x0000000107087824 */ /* 0x000fe400078e0206 */
[----:B------:R-:W-:-:S07]  /*13930*/  IMAD.MOV.U32 R7, RZ, RZ, R14 ;  /* 0x000000ffff077224 */ /* 0x000fce00078e000e */
[----:B------:R-:W-:Y:S05]  /*13940*/  WARPSYNC.COLLECTIVE R15, `(.L_x_1246) ;  /* 0x000000000f087348 */ /* 0x000fea0003c00000 */
[----:B------:R0:W1:Y:S02]  /*13950*/  SHFL.IDX P6, R14, R13, R12, R11 ;  /* 0x0000000c0d0e7389 */ /* 0x00006400000c000b */
[----:B01----:R-:W-:Y:S01]  /*13960*/  ENDCOLLECTIVE ;  /* 0x000000000000791b */ /* 0x003fe20003800000 */
.L_x_1246:
[----:B------:R-:W-:Y:S01]  /*13970*/  ISETP.GE.AND P1, PT, R8, R2, PT ;  /* 0x000000020800720c */ /* 0x000fe20003f26270 */
[----:B------:R0:W-:-:S12]  /*13980*/  STL [R1+0x4], R8 ;  /* 0x0000040801007387 */ /* 0x0001d80000100800 */
[----:B------:R-:W-:Y:S01]  /*13990*/  @!P1 LEA R5, P3, R10, R5, 0x1 ;  /* 0x000000050a059211 */ /* 0x000fe200078608ff */
[----:B------:R-:W-:Y:S02]  /*139a0*/  IMAD.MOV.U32 R13, RZ, RZ, R0 ;  /* 0x000000ffff0d7224 */ /* 0x000fe400078e0000 */
[----:B------:R-:W-:Y:S02]  /*139b0*/  IMAD.MOV.U32 R12, RZ, RZ, 0x2 ;  /* 0x00000002ff0c7424 */ /* 0x000fe400078e00ff */
[----:B------:R-:W-:-:S05]  /*139c0*/  @!P1 IMAD.X R4, RZ, RZ, R4, P3 ;  /* 0x000000ffff049224 */ /* 0x000fca00018e0604 */
[----:B------:R-:W-:Y:S01]  /*139d0*/  @!P1 LOP3.LUT R5, R5, R4, RZ, 0x3c, !PT ;  /* 0x0000000405059212 */ /* 0x000fe200078e3cff */
[----:B0-----:R-:W-:-:S07]  /*139e0*/  IMAD.MOV.U32 R6, RZ, RZ, R14 ;  /* 0x000000ffff067224 */ /* 0x001fce00078e000e */
[----:B------:R-:W-:Y:S05]  /*139f0*/  WARPSYNC.COLLECTIVE R15, `(.L_x_1247) ;  /* 0x000000000f087348 */ /* 0x000fea0003c00000 */
[----:B------:R0:W1:Y:S02]  /*13a00*/  SHFL.IDX P6, R14, R13, R12, R11 ;  /* 0x0000000c0d0e7389 */ /* 0x00006400000c000b */
[----:B01----:R-:W-:Y:S01]  /*13a10*/  ENDCOLLECTIVE ;  /* 0x000000000000791b */ /* 0x003fe20003800000 */
.L_x_1247:
[----:B------:R-:W-:-:S04]  /*13a20*/  @!P1 LOP3.LUT R4, R5, R4, RZ, 0x3c, !PT ;  /* 0x0000000405049212 */ /* 0x000fc800078e3cff */
[----:B------:R-:W-:-:S05]  /*13a30*/  @!P1 LOP3.LUT R5, R5, R4, RZ, 0x3c, !PT ;  /* 0x0000000405059212 */ /* 0x000fca00078e3cff */
[----:B------:R-:W-:Y:S01]  /*13a40*/  @!PT LDS RZ, [RZ] ;  /* 0x00000000fffff984 */ /* 0x000fe20000000800 */
[----:B------:R-:W-:Y:S01]  /*13a50*/  @!PT LDS RZ, [RZ] ;  /* 0x00000000fffff984 */ /* 0x000fe20000000800 */
[----:B------:R-:W-:Y:S01]  /*13a60*/  @!PT LDS RZ, [RZ] ;  /* 0x00000000fffff984 */ /* 0x000fe20000000800 */
[----:B------:R0:W-:Y:S01]  /*13a70*/  @!P1 LDGSTS.E.BYPASS.LTC128B.128 [R9+0x18400], desc[UR38][R4.64], !P0 ;  /* 0x1840000004099fae */ /* 0x0001e2000c101d66 */
[----:B------:R-:W-:Y:S02]  /*13a80*/  IMAD.MOV.U32 R13, RZ, RZ, R3 ;  /* 0x000000ffff0d7224 */ /* 0x000fe400078e0003 */
[----:B0-----:R-:W-:-:S05]  /*13a90*/  VIADD R5, R8, 0x10 ;  /* 0x0000001008057836 */ /* 0x001fca0000000000 */
[----:B------:R-:W-:Y:S01]  /*13aa0*/  ISETP.GE.AND P2, PT, R5, R2, PT ;  /* 0x000000020500720c */ /* 0x000fe20003f46270 */
[----:B------:R0:W-:-:S12]  /*13ab0*/  STL [R1+0x44], R5 ;  /* 0x0000440501007387 */ /* 0x0001d80000100800 */
[----:B0-----:R-:W-:Y:S01]  /*13ac0*/  @!P2 LEA R5, P1, R10, R6, 0x1 ;  /* 0x000000060a05a211 */ /* 0x001fe200078208ff */
[----:B------:R-:W-:-:S12]  /*13ad0*/  IMAD.MOV.U32 R6, RZ, RZ, R14 ;  /* 0x000000ffff067224 */ /* 0x000fd800078e000e */
[----:B------:R-:W-:Y:S05]  /*13ae0*/  WARPSYNC.COLLECTIVE R15, `(.L_x_1248) ;  /* 0x000000000f087348 */ /* 0x000fea0003c00000 */
[----:B------:R0:W1:Y:S02]  /*13af0*/  SHFL.IDX P6, R14, R13, R12, R11 ;  /* 0x0000000c0d0e7389 */ /* 0x00006400000c000b */
[----:B01----:R-:W-:Y:S01]  /*13b00*/  ENDCOLLECTIVE ;  /* 0x000000000000791b */ /* 0x003fe20003800000 */
.L_x_1248:
[----:B------:R-:W-:Y:S02]  /*13b10*/  @!P2 IMAD.X R4, RZ, RZ, R7, P1 ;  /* 0x000000ffff04a224 */ /* 0x000fe400008e0607 */
[----:B------:R-:W-:-:S03]  /*13b20*/  VIADD R7, R8, 0x20 ;  /* 0x0000002008077836 */ /* 0x000fc60000000000 */
[----:B------:R-:W-:Y:S02]  /*13b30*/  @!P2 LOP3.LUT R5, R5, R4, RZ, 0x3c, !PT ;  /* 0x000000040505a212 */ /* 0x000fe400078e3cff */
[----:B------:R-:W-:Y:S01]  /*13b40*/  ISETP.GE.AND P1, PT, R7, R2, PT ;  /* 0x000000020700720c */ /* 0x000fe20003f26270 */
[----:B------:R0:W-:Y:S01]  /*13b50*/  STL [R1+0x50], R7 ;  /* 0x0000500701007387 */ /* 0x0001e20000100800 */
[----:B------:R-:W-:Y:S01]  /*13b60*/  @!P2 LOP3.LUT R4, R5, R4, RZ, 0x3c, !PT ;  /* 0x000000040504a212 */ /* 0x000fe200078e3cff */
[----:B------:R-:W-:-:S03]  /*13b70*/  IMAD.MOV.U32 R13, RZ, RZ, R0 ;  /* 0x000000ffff0d7224 */ /* 0x000fc600078e0000 */
[----:B------:R-:W-:Y:S01]  /*13b80*/  @!P2 LOP3.LUT R5, R5, R4, RZ, 0x3c, !PT ;  /* 0x000000040505a212 */ /* 0x000fe200078e3cff */
[----:B------:R-:W-:-:S04]  /*13b90*/  IMAD.MOV.U32 R12, RZ, RZ, 0x3 ;  /* 0x00000003ff0c7424 */ /* 0x000fc800078e00ff */
[----:B------:R-:W-:Y:S01]  /*13ba0*/  @!PT LDS RZ, [RZ] ;  /* 0x00000000fffff984 */ /* 0x000fe20000000800 */
[----:B------:R-:W-:Y:S01]  /*13bb0*/  @!PT LDS RZ, [RZ] ;  /* 0x00000000fffff984 */ /* 0x000fe20000000800 */
[----:B------:R-:W-:Y:S01]  /*13bc0*/  @!PT LDS RZ, [RZ] ;  /* 0x00000000fffff984 */ /* 0x000fe20000000800 */
[----:B------:R1:W-:Y:S01]  /*13bd0*/  @!P2 LDGSTS.E.BYPASS.LTC128B.128 [R9+0x18c00], desc[UR38][R4.64], !P0 ;  /* 0x18c000000409afae */ /* 0x0003e2000c101d66 */
[----:B0-----:R-:W-:-:S05]  /*13be0*/  VIADD R7, R8, 0x30 ;  /* 0x0000003008077836 */ /* 0x001fca0000000000 */
[----:B------:R0:W-:Y:S01]  /*13bf0*/  STL [R1+0x54], R7 ;  /* 0x0000540701007387 */ /* 0x0001e20000100800 */
[----:B-1----:R-:W-:-:S07]  /*13c00*/  IMAD.MOV.U32 R4, RZ, RZ, R14 ;  /* 0x000000ffff047224 */ /* 0x002fce00078e000e */
[----:B0-----:R-:W-:Y:S05]  /*13c10*/  WARPSYNC.COLLECTIVE R15, `(.L_x_1249) ;  /* 0x000000000f087348 */ /* 0x001fea0003c00000 */
[----:B------:R1:W2:Y:S02]  /*13c20*/  SHFL.IDX P6, R14, R13, R12, R11 ;  /* 0x0000000c0d0e7389 */ /* 0x0002a400000c000b */
[----:B012---:R-:W-:Y:S01]  /*13c30*/  ENDCOLLECTIVE ;  /* 0x000000000000791b */ /* 0x007fe20003800000 */
.L_x_1249:
[----:B------:R-:W-:-:S05]  /*13c40*/  @!P1 LEA R5, P2, R10, R4, 0x1 ;  /* 0x000000040a059211 */ /* 0x000fca00078408ff */
[----:B------:R-:W-:-:S05]  /*13c50*/  @!P1 IMAD.X R4, RZ, RZ, R6, P2 ;  /* 0x000000ffff049224 */ /* 0x000fca00010e0606 */
[----:B------:R-:W-:Y:S01]  /*13c60*/  @!P1 LOP3.LUT R5, R5, R4, RZ, 0x3c, !PT ;  /* 0x0000000405059212 */ /* 0x000fe200078e3cff */
[----:B------:R-:W-:-:S03]  /*13c70*/  IMAD.MOV.U32 R13, RZ, RZ, R3 ;  /* 0x000000ffff0d7224 */ /* 0x000fc600078e0003 */
[----:B------:R-:W-:-:S04]  /*13c80*/  @!P1 LOP3.LUT R4, R5, R4, RZ, 0x3c, !PT ;  /* 0x0000000405049212 */ /* 0x000fc800078e3cff */
[----:B------:R-:W-:Y:S01]  /*13c90*/  @!P1 LOP3.LUT R5, R5, R4, RZ, 0x3c, !PT ;  /* 0x0000000405059212 */ /* 0x000fe200078e3cff */
[----:B------:R-:W-:-:S07]  /*13ca0*/  IMAD.MOV.U32 R6, RZ, RZ, R14 ;  /* 0x000000ffff067224 */ /* 0x000fce00078e000e */
[----:B------:R-:W-:Y:S05]  /*13cb0*/  WARPSYNC.COLLECTIVE R15, `(.L_x_1250) ;  /* 0x000000000f087348 */ /* 0x000fea0003c00000 */
[----:B------:R0:W1:Y:S02]  /*13cc0*/  SHFL.IDX P6, R14, R13, R12, R11 ;  /* 0x0000000c0d0e7389 */ /* 0x00006400000c000b */
[----:B01----:R-:W-:Y:S01]  /*13cd0*/  ENDCOLLECTIVE ;  /* 0x000000000000791b */ /* 0x003fe20003800000 */
.L_x_1250:
[----:B------:R-:W-:Y:S01]  /*13ce0*/  @!PT LDS RZ, [RZ] ;  /* 0x00000000fffff984 */ /* 0x000fe20000000800 */
[----:B------:R-:W-:Y:S01]  /*13cf0*/  @!PT LDS RZ, [RZ] ;  /* 0x00000000fffff984 */ /* 0x000fe20000000800 */
[----:B------:R-:W-:Y:S01]  /*13d00*/  @!PT LDS RZ, [RZ] ;  /* 0x00000000fffff984 */ /* 0x000fe20000000800 */
[----:B------:R0:W-:Y:S01]  /*13d10*/  @!P1 LDGSTS.E.BYPASS.LTC128B.128 [R9+0x19400], desc[UR38][R4.64], !P0 ;  /* 0x1940000004099fae */ /* 0x0001e2000c101d66 */
[----:B------:R-:W-:Y:S01]  /*13d20*/  ISETP.GE.AND P1, PT, R7, R2, PT ;  /* 0x000000020700720c */ /* 0x000fe20003f26270 */
[----:B------:R-:W-:-:S05]  /*13d30*/  VIADD R7, R8, 0x40 ;  /* 0x0000004008077836 */ /* 0x000fca0000000000 */
[----:B------:R1:W-:Y:S01]  /*13d40*/  STL [R1+0x60], R7 ;  /* 0x0000600701007387 */ /* 0x0003e20000100800 */
[----:B------:R-:W-:Y:S02]  /*13d50*/  IMAD.MOV.U32 R13, RZ, RZ, R0 ;  /* 0x000000ffff0d7224 */ /* 0x000fe400078e0000 */
[----:B------:R-:W-:Y:S02]  /*13d60*/  IMAD.MOV.U32 R12, RZ, RZ, 0x4 ;  /* 0x00000004ff0c7424 */ /* 0x000fe400078e00ff */
[----:B0-----:R-:W-:-:S07]  /*13d70*/  IMAD.MOV.U32 R4, RZ, RZ, R14 ;  /* 0x000000ffff047224 */ /* 0x001fce00078e000e */
[----:B-1----:R-:W-:Y:S05]  /*13d80*/  WARPSYNC.COLLECTIVE R15, `(.L_x_1251) ;  /* 0x000000000f087348 */ /* 0x002fea0003c00000 */
[----:B------:R0:W2:Y:S02]  /*13d90*/  SHFL.IDX P6, R14, R13, R12, R11 ;  /* 0x0000000c0d0e7389 */ /* 0x0000a400000c000b */
[----:B012---:R-:W-:Y:S01]  /*13da0*/  ENDCOLLECTIVE ;  /* 0x000000000000791b */ /* 0x007fe20003800000 */
.L_x_1251:
        /* <DEDUP_REMOVED lines=10> */
.L_x_1252:
        /* <DEDUP_REMOVED lines=13> */
.L_x_1253:
        /* <DEDUP_REMOVED lines=10> */
.L_x_1254:
        /* <DEDUP_REMOVED lines=13> */
.L_x_1255:
        /* <DEDUP_REMOVED lines=10> */
.L_x_1256:
[----:B------:R-:W-:Y:S01]  /*14130*/  @!PT LDS RZ, [RZ] ;  /* 0x00000000fffff984 */ /* 0x000fe20000000800 */
[----:B------:R-:W-:Y:S01]  /*14140*/  @!PT LDS RZ, [RZ] ;  /* 0x00000000fffff984 */ /* 0x000fe20000000800 */
[----:B------:R-:W-:Y:S01]  /*14150*/  @!PT LDS RZ, [RZ] ;  /* 0x00000000fffff984 */ /* 0x000fe20000000800 */
[----:B------:R0:W-:Y:S01]  /*14160*/  @!P1 LDGSTS.E.BYPASS.LTC128B.128 [R9+0x1ac00], desc[UR38][R4.64], !P0 ;  /* 0x1ac0000004099fae */ /* 0x0001e2000c101d66 */
[----:B------:R-:W-:Y:S01]  /*14170*/  ISETP.GE.AND P1, PT, R7, R2, PT ;  /* 0x000000020700720c */ /* 0x000fe20003f26270 */
[----:B------:R-:W-:Y:S02]  /*14180*/  IMAD.MOV.U32 R13, RZ, RZ, R0 ;  /* 0x000000ffff0d7224 */ /* 0x000fe400078e0000 */
[----:B------:R-:W-:Y:S02]  /*14190*/  IMAD.MOV.U32 R12, RZ, RZ, 0x7 ;  /* 0x00000007ff0c7424 */ /* 0x000fe400078e00ff */
[----:B0-----:R-:W-:-:S08]  /*141a0*/  IMAD.MOV.U32 R4, RZ, RZ, R14 ;  /* 0x000000ffff047224 */ /* 0x001fd000078e000e */
[----:B------:R-:W-:Y:S05]  /*141b0*/  WARPSYNC.COLLECTIVE R15, `(.L_x_1257) ;  /* 0x000000000f087348 */ /* 0x000fea0003c00000 */
[----:B------:R0:W1:Y:S02]  /*141c0*/  SHFL.IDX P6, R14, R13, R12, R11 ;  /* 0x0000000c0d0e7389 */ /* 0x00006400000c000b */
[----:B01----:R-:W-:Y:S01]  /*141d0*/  ENDCOLLECTIVE ;  /* 0x000000000000791b */ /* 0x003fe20003800000 */
.L_x_1257:
        /* <DEDUP_REMOVED lines=10> */
.L_x_1258:
[----:B------:R-:W-:Y:S01]  /*14280*/  @!PT LDS RZ, [RZ] ;  /* 0x00000000fffff984 */ /* 0x000fe20000000800 */
[----:B------:R-:W-:Y:S01]  /*14290*/  @!PT LDS RZ, [RZ] ;  /* 0x00000000fffff984 */ /* 0x000fe20000000800 */
[----:B------:R-:W-:Y:S01]  /*142a0*/  @!PT LDS RZ, [RZ] ;  /* 0x00000000fffff984 */ /* 0x000fe20000000800 */
[----:B------:R1:W-:Y:S01]  /*142b0*/  @!P1 LDGSTS.E.BYPASS.LTC128B.128 [R9+0x1b400], desc[UR38][R4.64], !P0 ;  /* 0x1b40000004099fae */ /* 0x0003e2000c101d66 */
[----:B------:R-:W-:Y:S01]  /*142c0*/  IMAD.MOV.U32 R3, RZ, RZ, R14 ;  /* 0x000000ffff037224 */ /* 0x000fe200078e000e */
[----:B------:R-:W-:Y:S06]  /*142d0*/  BRA `(.L_x_1259) ;  /* 0xffffffa800d87947 */ /* 0x000fec000383ffff */
.L_x_1139:
[----:B------:R-:W2:Y:S04]  /*142e0*/  LDL.LU R3, [R1+0x38] ;  /* 0x0000380001037983 */ /* 0x000ea80000300800 */
[----:B------:R-:W3:Y:S04]  /*142f0*/  LDL.LU R15, [R1+0x4] ;  /* 0x00000400010f7983 */ /* 0x000ee80000300800 */
[----:B------:R-:W4:Y:S04]  /*14300*/  LDL.LU R14, [R1+0x44] ;  /* 0x00004400010e7983 */ /* 0x000f280000300800 */
[----:B------:R-:W5:Y:S04]  /*14310*/  LDL.LU R13, [R1+0x50] ;  /* 0x00005000010d7983 */ /* 0x000f680000300800 */
[----:B------:R-:W5:Y:S04]  /*14320*/  LDL.LU R12, [R1+0x54] ;  /* 0x00005400010c7983 */ /* 0x000f680000300800 */
[----:B------:R-:W5:Y:S04]  /*14330*/  LDL.LU R11, [R1+0x60] ;  /* 0x00006000010b7983 */ /* 0x000f680000300800 */
[----:B------:R-:W5:Y:S04]  /*14340*/  LDL.LU R10, [R1+0x64] ;  /* 0x00006400010a7983 */ /* 0x000f680000300800 */
[----:B------:R-:W5:Y:S04]  /*14350*/  LDL.LU R6, [R1+0x68] ;  /* 0x0000680001067983 */ /* 0x000f680000300800 */
[----:B------:R-:W5:Y:S01]  /*14360*/  LDL.LU R9, [R1+0x14] ;  /* 0x0000140001097983 */ /* 0x000f620000300800 */
[----:B------:R-:W-:Y:S01]  /*14370*/  BSSY B0, `(.L_x_1260) ;  /* 0x000001b000007945 */ /* 0x000fe20003800000 */
[----:B--2---:R-:W-:-:S05]  /*14380*/  IMAD R3, R3, R7, RZ ;  /* 0x0000000703037224 */ /* 0x004fca00078e02ff */
[-C--:B---3--:R-:W-:Y:S01]  /*14390*/  ISETP.GE.AND P4, PT, R15, R3.reuse, PT ;  /* 0x000000030f00720c */ /* 0x088fe20003f86270 */
[----:B------:R-:W-:Y:S01]  /*143a0*/  IMAD.MOV.U32 R15, RZ, RZ, -0x1 ;  /* 0xffffffffff0f7424 */ /* 0x000fe200078e00ff */
[-C--:B----4-:R-:W-:Y:S02]  /*143b0*/  ISETP.GE.AND P5, PT, R14, R3.reuse, PT ;  /* 0x000000030e00720c */ /* 0x090fe40003fa6270 */
[----:B-----5:R-:W-:Y:S01]  /*143c0*/  ISETP.GE.AND P6, PT, R13, R3, PT ;  /* 0x000000030d00720c */ /* 0x020fe20003fc6270 */
[----:B------:R-:W-:Y:S01]  /*143d0*/  IMAD.MOV.U32 R13, RZ, RZ, R0 ;  /* 0x000000ffff0d7224 */ /* 0x000fe200078e0000 */
[----:B------:R-:W-:-:S07]  /*143e0*/  LOP3.LUT R9, R9, 0xffffffef, RZ, 0xc0, !PT ;  /* 0xffffffef09097812 */ /* 0x000fce00078ec0ff */
[----:B------:R-:W-:Y:S02]  /*143f0*/  @P4 LOP3.LUT R9, R9, 0x10, RZ, 0xfc, !PT ;  /* 0x0000001009094812 */ /* 0x000fe400078efcff */
[----:B------:R-:W-:Y:S01]  /*14400*/  ISETP.GE.AND P4, PT, R12, R3, PT ;  /* 0x000000030c00720c */ /* 0x000fe20003f86270 */
[----:B------:R-:W-:Y:S01]  /*14410*/  IMAD.MOV.U32 R12, RZ, RZ, RZ ;  /* 0x000000ffff0c7224 */ /* 0x000fe200078e00ff */
[----:B------:R-:W-:-:S04]  /*14420*/  LOP3.LUT R9, R9, 0xfffffff7, RZ, 0xc0, !PT ;  /* 0xfffffff709097812 */ /* 0x000fc800078ec0ff */
[----:B------:R-:W-:Y:S02]  /*14430*/  @P5 LOP3.LUT R9, R9, 0x8, RZ, 0xfc, !PT ;  /* 0x0000000809095812 */ /* 0x000fe400078efcff */
[----:B------:R-:W-:Y:S01]  /*14440*/  ISETP.GE.AND P5, PT, R11, R3, PT ;  /* 0x000000030b00720c */ /* 0x000fe20003fa6270 */
[----:B------:R-:W-:Y:S01]  /*14450*/  IMAD.MOV.U32 R11, RZ, RZ, 0x181f ;  /* 0x0000181fff0b7424 */ /* 0x000fe200078e00ff */
[----:B------:R-:W-:-:S04]  /*14460*/  LOP3.LUT R9, R9, 0xfffffffb, RZ, 0xc0, !PT ;  /* 0xfffffffb09097812 */ /* 0x000fc800078ec0ff */
[----:B------:R-:W-:Y:S02]  /*14470*/  @P6 LOP3.LUT R9, R9, 0x4, RZ, 0xfc, !PT ;  /* 0x0000000409096812 */ /* 0x000fe400078efcff */
[----:B------:R-:W-:Y:S02]  /*14480*/  ISETP.GE.AND P6, PT, R10, R3, PT ;  /* 0x000000030a00720c */ /* 0x000fe40003fc6270 */
[----:B------:R-:W-:-:S04]  /*14490*/  LOP3.LUT R9, R9, 0xfffffffd, RZ, 0xc0, !PT ;  /* 0xfffffffd09097812 */ /* 0x000fc800078ec0ff */
[----:B------:R-:W-:Y:S02]  /*144a0*/  @P4 LOP3.LUT R9, R9, 0x2, RZ, 0xfc, !PT ;  /* 0x0000000209094812 */ /* 0x000fe400078efcff */
[----:B------:R-:W-:Y:S02]  /*144b0*/  ISETP.GE.AND P4, PT, R6, R3, PT ;  /* 0x000000030600720c */ /* 0x000fe40003f86270 */
[----:B------:R-:W-:-:S04]  /*144c0*/  LOP3.LUT R9, R9, 0xffffffdf, RZ, 0xc0, !PT ;  /* 0xffffffdf09097812 */ /* 0x000fc800078ec0ff */
[----:B------:R-:W-:-:S05]  /*144d0*/  @P6 LOP3.LUT R9, R9, 0x20, RZ, 0xfc, !PT ;  /* 0x0000002009096812 */ /* 0x000fca00078efcff */
[----:B------:R0:W-:Y:S02]  /*144e0*/  STL [R1+0x14], R9 ;  /* 0x0000140901007387 */ /* 0x0001e40000100800 */
[----:B0-----:R-:W-:Y:S05]  /*144f0*/  WARPSYNC.COLLECTIVE R15, `(.L_x_1261) ;  /* 0x000000000f087348 */ /* 0x001fea0003c00000 */
[----:B------:R1:W2:Y:S02]  /*14500*/  SHFL.IDX P6, R14, R13, R12, R11 ;  /* 0x0000000c0d0e7389 */ /* 0x0002a400000c000b */
[----:B012---:R-:W-:Y:S01]  /*14510*/  ENDCOLLECTIVE ;  /* 0x000000000000791b */ /* 0x007fe20003800000 */
.L_x_1261:
[----:B------:R-:W-:Y:S05]  /*14520*/  BSYNC B0 ;  /* 0x0000000000007941 */ /* 0x000fea0003800000 */
.L_x_1260:
[----:B------:R0:W5:Y:S04]  /*14530*/  LDL.LU R9, [R1+0x14] ;  /* 0x0000140001097983 */ /* 0x0001680000300800 */
[----:B------:R0:W5:Y:S01]  /*14540*/  LDL R7, [R1+0x10] ;  /* 0x0000100001077983 */ /* 0x0001620000100800 */
[----:B------:R-:W-:Y:S02]  /*14550*/  IMAD.MOV.U32 R13, RZ, RZ, R2 ;  /* 0x000000ffff0d7224 */ /* 0x000fe400078e0002 */
[----:B------:R-:W-:Y:S02]  /*14560*/  IMAD.MOV.U32 R12, RZ, RZ, RZ ;  /* 0x000000ffff0c7224 */ /* 0x000fe400078e00ff */
[----:B------:R-:W-:Y:S02]  /*14570*/  IMAD.MOV.U32 R11, RZ, RZ, 0x181f ;  /* 0x0000181fff0b7424 */ /* 0x000fe400078e00ff */
[----:B------:R-:W-:-:S02]  /*14580*/  IMAD.MOV.U32 R15, RZ, RZ, -0x1 ;  /* 0xffffffffff0f7424 */ /* 0x000fc400078e00ff */
[----:B0-----:R-:W-:-:S07]  /*14590*/  IMAD.MOV.U32 R4, RZ, RZ, R14 ;  /* 0x000000ffff047224 */ /* 0x001fce00078e000e */
[----:B-----5:R-:W-:Y:S05]  /*145a0*/  WARPSYNC.COLLECTIVE R15, `(.L_x_1262) ;  /* 0x000000000f087348 */ /* 0x020fea0003c00000 */
[----:B------:R0:W1:Y:S02]  /*145b0*/  SHFL.IDX P6, R14, R13, R12, R11 ;  /* 0x0000000c0d0e7389 */ /* 0x00006400000c000b */
[----:B01---5:R-:W-:Y:S01]  /*145c0*/  ENDCOLLECTIVE ;  /* 0x000000000000791b */ /* 0x023fe20003800000 */
.L_x_1262:
[----:B------:R-:W-:Y:S02]  /*145d0*/  IMAD.MOV.U32 R13, RZ, RZ, R0 ;  /* 0x000000ffff0d7224 */ /* 0x000fe400078e0000 */
[----:B------:R-:W-:Y:S02]  /*145e0*/  IMAD.MOV.U32 R12, RZ, RZ, 0x1 ;  /* 0x00000001ff0c7424 */ /* 0x000fe400078e00ff */
[----:B------:R-:W-:Y:S01]  /*145f0*/  IMAD.MOV.U32 R5, RZ, RZ, R14 ;  /* 0x000000ffff057224 */ /* 0x000fe200078e000e */
[----:B------:R-:W-:-:S04]  /*14600*/  LOP3.LUT R9, R9, 0xfffffeff, RZ, 0xc0, !PT ;  /* 0xfffffeff09097812 */ /* 0x000fc800078ec0ff */
[----:B------:R-:W-:-:S04]  /*14610*/  @P5 LOP3.LUT R9, R9, 0x100, RZ, 0xfc, !PT ;  /* 0x0000010009095812 */ /* 0x000fc800078efcff */
[C---:B------:R-:W-:Y:S02]  /*14620*/  LOP3.LUT P5, RZ, R9.reuse, 0x10, RZ, 0xc0, !PT ;  /* 0x0000001009ff7812 */ /* 0x040fe400078ac0ff */
[----:B------:R-:W-:-:S04]  /*14630*/  LOP3.LUT R9, R9, 0xffffff7f, RZ, 0xc0, !PT ;  /* 0xffffff7f09097812 */ /* 0x000fc800078ec0ff */
[----:B------:R-:W-:-:S04]  /*14640*/  @P4 LOP3.LUT R9, R9, 0x80, RZ, 0xfc, !PT ;  /* 0x0000008009094812 */ /* 0x000fc800078efcff */
[----:B------:R-:W-:Y:S01]  /*14650*/  LOP3.LUT P4, RZ, R9, 0x8, RZ, 0xc0, !PT ;  /* 0x0000000809ff7812 */ /* 0x000fe2000788c0ff */
[----:B------:R0:W-:Y:S02]  /*14660*/  STL [R1+0x14], R9 ;  /* 0x0000140901007387 */ /* 0x0001e40000100800 */
[----:B------:R-:W-:-:S05]  /*14670*/  @!P5 LEA R5, P6, R8, R5, 0x1 ;  /* 0x000000050805d211 */ /* 0x000fca00078c08ff */
[----:B------:R-:W-:-:S05]  /*14680*/  @!P5 IMAD.X R4, RZ, RZ, R4, P6 ;  /* 0x000000ffff04d224 */ /* 0x000fca00030e0604 */
[----:B0-----:R-:W-:-:S07]  /*14690*/  @!P5 LOP3.LUT R5, R5, R4, RZ, 0x3c, !PT ;  /* 0x000000040505d212 */ /* 0x001fce00078e3cff */
[----:B------:R-:W-:Y:S05]  /*146a0*/  WARPSYNC.COLLECTIVE R15, `(.L_x_1263) ;  /* 0x000000000f087348 */ /* 0x000fea0003c00000 */
[----:B------:R0:W1:Y:S02]  /*146b0*/  SHFL.IDX P6, R14, R13, R12, R11 ;  /* 0x0000000c0d0e7389 */ /* 0x00006400000c000b */
[----:B01----:R-:W-:Y:S01]  /*146c0*/  ENDCOLLECTIVE ;  /* 0x000000000000791b */ /* 0x003fe20003800000 */
.L_x_1263:
[----:B------:R-:W-:-:S04]  /*146d0*/  @!P5 LOP3.LUT R4, R5, R4, RZ, 0x3c, !PT ;  /* 0x000000040504d212 */ /* 0x000fc800078e3cff */
[----:B------:R-:W-:-:S05]  /*146e0*/  @!P5 LOP3.LUT R5, R5, R4, RZ, 0x3c, !PT ;  /* 0x000000040505d212 */ /* 0x000fca00078e3cff */
[----:B------:R-:W-:Y:S01]  /*146f0*/  @!PT LDS RZ, [RZ] ;  /* 0x00000000fffff984 */ /* 0x000fe20000000800 */
[----:B------:R-:W-:Y:S01]  /*14700*/  @!PT LDS RZ, [RZ] ;  /* 0x00000000fffff984 */ /* 0x000fe20000000800 */
[----:B------:R-:W-:Y:S01]  /*14710*/  @!PT LDS RZ, [RZ] ;  /* 0x00000000fffff984 */ /* 0x000fe20000000800 */
[----:B------:R0:W-:Y:S01]  /*14720*/  @!P5 LDGSTS.E.BYPASS.LTC128B.128 [R7+0x22400], desc[UR38][R4.64], !P3 ;  /* 0x224000000407dfae */ /* 0x0001e2000d901d66 */
[----:B------:R-:W-:-:S03]  /*14730*/  IMAD.MOV.U32 R13, RZ, RZ, R2 ;  /* 0x000000ffff0d7224 */ /* 0x000fc600078e0002 */
[----:B------:R0:W-:Y:S04]  /*14740*/  @!P5 LDGSTS.E.BYPASS.LTC128B.128 [R7+0x26400], desc[UR38][R4.64+0x80], !P2 ;  /* 0x264000800407dfae */ /* 0x0001e8000d101d66 */
[----:B------:R0:W-:Y:S04]  /*14750*/  @!P5 LDGSTS.E.BYPASS.LTC128B.128 [R7+0x2a400], desc[UR38][R4.64+0x100], !P1 ;  /* 0x2a4001000407dfae */ /* 0x0001e8000c901d66 */
[----:B------:R0:W-:Y:S01]  /*14760*/  @!P5 LDGSTS.E.BYPASS.LTC128B.128 [R7+0x2e400], desc[UR38][R4.64+0x180], !P0 ;  /* 0x2e4001800407dfae */ /* 0x0001e2000c101d66 */
[----:B------:R-:W-:Y:S01]  /*14770*/  IMAD.MOV.U32 R6, RZ, RZ, R14 ;  /* 0x000000ffff067224 */ /* 0x000fe200078e000e */
[----:B------:R-:W-:-:S13]  /*14780*/  LOP3.LUT P5, RZ, R9, 0x4, RZ, 0xc0, !PT ;  /* 0x0000000409ff7812 */ /* 0x000fda00078ac0ff */
[----:B0-----:R-:W-:Y:S05]  /*14790*/  WARPSYNC.COLLECTIVE R15, `(.L_x_1264) ;  /* 0x000000000f087348 */ /* 0x001fea0003c00000 */
[----:B------:R1:W2:Y:S02]  /*147a0*/  SHFL.IDX P6, R14, R13, R12, R11 ;  /* 0x0000000c0d0e7389 */ /* 0x0002a400000c000b */
[----:B012---:R-:W-:Y:S01]  /*147b0*/  ENDCOLLECTIVE ;  /* 0x000000000000791b */ /* 0x007fe20003800000 */
.L_x_1264:
        /* <DEDUP_REMOVED lines=8> */
[----:B------:R0:W-:Y:S03]  /*14840*/  @!P4 LDGSTS.E.BYPASS.LTC128B.128 [R7+0x22c00], desc[UR38][R4.64], !P3 ;  /* 0x22c000000407cfae */ /* 0x0001e6000d901d66 */
[----:B0-----:R-:W-:Y:S05]  /*14850*/  WARPSYNC.COLLECTIVE R15, `(.L_x_1265) ;  /* 0x000000000f087348 */ /* 0x001fea0003c00000 */
[----:B------:R1:W2:Y:S02]  /*14860*/  SHFL.IDX P6, R14, R13, R12, R11 ;  /* 0x0000000c0d0e7389 */ /* 0x0002a400000c000b */
[----:B012---:R-:W-:Y:S01]  /*14870*/  ENDCOLLECTIVE ;  /* 0x000000000000791b */ /* 0x007fe20003800000 */
.L_x_1265:
[----:B------:R-:W-:Y:S01]  /*14880*/  @!PT LDS RZ, [RZ] ;  /* 0x00000000fffff984 */ /* 0x000fe20000000800 */
[----:B------:R-:W-:Y:S01]  /*14890*/  @!PT LDS RZ, [RZ] ;  /* 0x00000000fffff984 */ /* 0x000fe20000000800 */
[----:B------:R-:W-:Y:S01]  /*148a0*/  @!PT LDS RZ, [RZ] ;  /* 0x00000000fffff984 */ /* 0x000fe20000000800 */
[----:B------:R0:W-:Y:S04]  /*148b0*/  @!P4 LDGSTS.E.BYPASS.LTC128B.128 [R7+0x26c00], desc[UR38][R4.64+0x80], !P2 ;  /* 0x26c000800407cfae */ /* 0x0001e8000d101d66 */
[----:B------:R0:W-:Y:S04]  /*148c0*/  @!P4 LDGSTS.E.BYPASS.LTC128B.128 [R7+0x2ac00], desc[UR38][R4.64+0x100], !P1 ;  /* 0x2ac001000407cfae */ /* 0x0001e8000c901d66 */
[----:B------:R0:W-:Y:S01]  /*148d0*/  @!P4 LDGSTS.E.BYPASS.LTC128B.128 [R7+0x2ec00], desc[UR38][R4.64+0x180], !P0 ;  /* 0x2ec001800407cfae */ /* 0x0001e2000c101d66 */
[----:B------:R-:W-:Y:S01]  /*148e0*/  LOP3.LUT P4, RZ, R9, 0x2, RZ, 0xc0, !PT ;  /* 0x0000000209ff7812 */ /* 0x000fe2000788c0ff */
[----:B------:R-:W-:-:S02]  /*148f0*/  IMAD.MOV.U32 R13, RZ, RZ, R2 ;  /* 0x000000ffff0d7224 */ /* 0x000fc400078e0002 */
[----:B------:R-:W-:-:S10]  /*14900*/  IMAD.MOV.U32 R6, RZ, RZ, R14 ;  /* 0x000000ffff067224 */ /* 0x000fd400078e000e */
[----:B0-----:R-:W-:Y:S05]  /*14910*/  WARPSYNC.COLLECTIVE R15, `(.L_x_1266) ;  /* 0x000000000f087348 */ /* 0x001fea0003c00000 */
[----:B------:R1:W2:Y:S02]  /*14920*/  SHFL.IDX P6, R14, R13, R12, R11 ;  /* 0x0000000c0d0e7389 */ /* 0x0002a400000c000b */
[----:B012---:R-:W-:Y:S01]  /*14930*/  ENDCOLLECTIVE ;  /* 0x000000000000791b */ /* 0x007fe20003800000 */
.L_x_1266:
        /* <DEDUP_REMOVED lines=12> */
.L_x_1267:
        /* <DEDUP_REMOVED lines=12> */
.L_x_1268:
        /* <DEDUP_REMOVED lines=12> */
.L_x_1269:
        /* <DEDUP_REMOVED lines=12> */
.L_x_1270:
        /* <DEDUP_REMOVED lines=12> */
.L_x_1271:
[----:B------:R-:W-:Y:S01]  /*14d00*/  @!PT LDS RZ, [RZ] ;  /* 0x00000000fffff984 */ /* 0x000fe20000000800 */
[----:B------:R-:W-:Y:S01]  /*14d10*/  @!PT LDS RZ, [RZ] ;  /* 0x00000000fffff984 */ /* 0x000fe20000000800 */
[----:B------:R-:W-:Y:S01]  /*14d20*/  @!PT LDS RZ, [RZ] ;  /* 0x00000000fffff984 */ /* 0x000fe20000000800 */
[----:B------:R0:W-:Y:S04]  /*14d30*/  @!P5 LDGSTS.E.BYPASS.LTC128B.128 [R7+0x28400], desc[UR38][R4.64+0x80], !P2 ;  /* 0x284000800407dfae */ /* 0x0001e8000d101d66 */
[----:B------:R0:W-:Y:S04]  /*14d40*/  @!P5 LDGSTS.E.BYPASS.LTC128B.128 [R7+0x2c400], desc[UR38][R4.64+0x100], !P1 ;  /* 0x2c4001000407dfae */ /* 0x0001e8000c901d66 */
[----:B------:R0:W-:Y:S01]  /*14d50*/  @!P5 LDGSTS.E.BYPASS.LTC128B.128 [R7+0x30400], desc[UR38][R4.64+0x180], !P0 ;  /* 0x304001800407dfae */ /* 0x0001e2000c101d66 */
[----:B------:R-:W-:Y:S02]  /*14d60*/  IMAD.MOV.U32 R13, RZ, RZ, R2 ;  /* 0x000000ffff0d7224 */ /* 0x000fe400078e0002 */
[----:B------:R-:W-:-:S07]  /*14d70*/  IMAD.MOV.U32 R6, RZ, RZ, R14 ;  /* 0x000000ffff067224 */ /* 0x000fce00078e000e */
[----:B0-----:R-:W-:Y:S05]  /*14d80*/  WARPSYNC.COLLECTIVE R15, `(.L_x_1272) ;  /* 0x000000000f087348 */ /* 0x001fea0003c00000 */
[----:B------:R1:W2:Y:S02]  /*14d90*/  SHFL.IDX P6, R14, R13, R12, R11 ;  /* 0x0000000c0d0e7389 */ /* 0x0002a400000c000b */
[----:B012---:R-:W-:Y:S01]  /*14da0*/  ENDCOLLECTIVE ;  /* 0x000000000000791b */ /* 0x007fe20003800000 */
.L_x_1272:
[----:B------:R-:W-:Y:S02]  /*14db0*/  IMAD.MOV.U32 R13, RZ, RZ, R0 ;  /* 0x000000ffff0d7224 */ /* 0x000fe400078e0000 */
[----:B------:R-:W-:Y:S01]  /*14dc0*/  IMAD.MOV.U32 R12, RZ, RZ, 0x6 ;  /* 0x00000006ff0c7424 */ /* 0x000fe200078e00ff */
[----:B------:R-:W-:Y:S01]  /*14dd0*/  LOP3.LUT P6, RZ, R9, 0x20, RZ, 0xc0, !PT ;  /* 0x0000002009ff7812 */ /* 0x000fe200078cc0ff */
[----:B------:R-:W-:-:S12]  /*14de0*/  IMAD.MOV.U32 R4, RZ, RZ, R14 ;  /* 0x000000ffff047224 */ /* 0x000fd800078e000e */
        /* <DEDUP_REMOVED lines=12> */
.L_x_1273:
[----:B------:R-:W-:Y:S02]  /*14eb0*/  IMAD.MOV.U32 R13, RZ, RZ, R2 ;  /* 0x000000ffff0d7224 */ /* 0x000fe400078e0002 */
[----:B------:R-:W-:-:S07]  /*14ec0*/  IMAD.MOV.U32 R6, RZ, RZ, R14 ;  /* 0x000000ffff067224 */ /* 0x000fce00078e000e */
[----:B------:R-:W-:Y:S05]  /*14ed0*/  WARPSYNC.COLLECTIVE R15, `(.L_x_1274) ;  /* 0x000000000f087348 */ /* 0x000fea0003c00000 */
[----:B------:R0:W1:Y:S02]  /*14ee0*/  SHFL.IDX P6, R14, R13, R12, R11 ;  /* 0x0000000c0d0e7389 */ /* 0x00006400000c000b */
[----:B01----:R-:W-:Y:S01]  /*14ef0*/  ENDCOLLECTIVE ;  /* 0x000000000000791b */ /* 0x003fe20003800000 */
.L_x_1274:
[----:B------:R-:W-:Y:S02]  /*14f00*/  IMAD.MOV.U32 R13, RZ, RZ, R0 ;  /* 0x000000ffff0d7224 */ /* 0x000fe400078e0000 */
[----:B------:R-:W-:Y:S02]  /*14f10*/  IMAD.MOV.U32 R12, RZ, RZ, 0x7 ;  /* 0x00000007ff0c7424 */ /* 0x000fe400078e00ff */
[----:B------:R-:W-:-:S07]  /*14f20*/  IMAD.MOV.U32 R4, RZ, RZ, R14 ;  /* 0x000000ffff047224 */ /* 0x000fce00078e000e */
[----:B------:R-:W-:Y:S05]  /*14f30*/  WARPSYNC.COLLECTIVE R15, `(.L_x_1275) ;  /* 0x000000000f087348 */ /* 0x000fea0003c00000 */
[----:B------:R0:W1:Y:S02]  /*14f40*/  SHFL.IDX P6, R14, R13, R12, R11 ;  /* 0x0000000c0d0e7389 */ /* 0x00006400000c000b */
[----:B01----:R-:W-:Y:S01]  /*14f50*/  ENDCOLLECTIVE ;  /* 0x000000000000791b */ /* 0x003fe20003800000 */
.L_x_1275:
[----:B------:R-:W-:-:S05]  /*14f60*/  @!P4 LEA R4, P5, R8, R4, 0x1 ;  /* 0x000000040804c211 */ /* 0x000fca00078a08ff */
[----:B------:R-:W-:-:S05]  /*14f70*/  @!P4 IMAD.X R5, RZ, RZ, R6, P5 ;  /* 0x000000ffff05c224 */ /* 0x000fca00028e0606 */
[----:B------:R-:W-:Y:S01]  /*14f80*/  @!PT LDS RZ, [RZ] ;  /* 0x00000000fffff984 */ /* 0x000fe20000000800 */
[----:B------:R-:W-:Y:S01]  /*14f90*/  @!PT LDS RZ, [RZ] ;  /* 0x00000000fffff984 */ /* 0x000fe20000000800 */
[----:B------:R-:W-:Y:S01]  /*14fa0*/  @!PT LDS RZ, [RZ] ;  /* 0x00000000fffff984 */ /* 0x000fe20000000800 */
[----:B------:R0:W-:Y:S01]  /*14fb0*/  @!P4 LDGSTS.E.BYPASS.LTC128B.128 [R7+0x25400], desc[UR38][R4.64], !P3 ;  /* 0x254000000407cfae */ /* 0x0001e2000d901d66 */
[----:B------:R-:W-:-:S03]  /*14fc0*/  IMAD.MOV.U32 R13, RZ, RZ, R2 ;  /* 0x000000ffff0d7224 */ /* 0x000fc600078e0002 */
[----:B------:R0:W-:Y:S04]  /*14fd0*/  @!P4 LDGSTS.E.BYPASS.LTC128B.128 [R7+0x29400], desc[UR38][R4.64+0x80], !P2 ;  /* 0x294000800407cfae */ /* 0x0001e8000d101d66 */
[----:B------:R0:W-:Y:S01]  /*14fe0*/  @!P4 LDGSTS.E.BYPASS.LTC128B.128 [R7+0x2d400], desc[UR38][R4.64+0x100], !P1 ;  /* 0x2d4001000407cfae */ /* 0x0001e2000c901d66 */
[----:B------:R-:W-:-:S03]  /*14ff0*/  IMAD.MOV.U32 R6, RZ, RZ, R14 ;  /* 0x000000ffff067224 */ /* 0x000fc600078e000e */
[----:B------:R0:W-:Y:S04]  /*15000*/  @!P4 LDGSTS.E.BYPASS.LTC128B.128 [R7+0x31400], desc[UR38][R4.64+0x180], !P0 ;  /* 0x314001800407cfae */ /* 0x0001e8000c101d66 */
[----:B0-----:R-:W-:Y:S05]  /*15010*/  WARPSYNC.COLLECTIVE R15, `(.L_x_1276) ;  /* 0x000000000f087348 */ /* 0x001fea0003c00000 */
[----:B------:R1:W2:Y:S02]  /*15020*/  SHFL.IDX P6, R14, R13, R12, R11 ;  /* 0x0000000c0d0e7389 */ /* 0x0002a400000c000b */
[----:B012---:R-:W-:Y:S01]  /*15030*/  ENDCOLLECTIVE ;  /* 0x000000000000791b */ /* 0x007fe20003800000 */
.L_x_1276:
[----:B------:R-:W-:Y:S01]  /*15040*/  IMAD.MOV.U32 R2, RZ, RZ, R14 ;  /* 0x000000ffff027224 */ /* 0x000fe200078e000e */
[----:B------:R-:W-:Y:S06]  /*15050*/  BRA `(.L_x_1277) ;  /* 0xffffffa8004c7947 */ /* 0x000fec000383ffff */
.L_x_1144:
[----:B0-----:R0:W1:Y:S02]  /*15060*/  SYNCS.PHASECHK.TRANS64.TRYWAIT P0, [R18+URZ+0x32420], R0 ;  /* 0x03242000120075a7 */ /* 0x001064000800017f */
[----:B-1----:R-:W-:Y:S05]  /*15070*/  @!P0 NANOSLEEP.SYNCS 0x989680 ;  /* 0x009896800000895d */ /* 0x002fea0003900000 */
[----:B------:R-:W1:Y:S02]  /*15080*/  @!P0 SYNCS.PHASECHK.TRANS64 P0, [R18+URZ+0x32420], R0 ;  /* 0x03242000120085a7 */ /* 0x000e64000800007f */
[----:B-1----:R-:W-:Y:S05]  /*15090*/  @!P0 BRA `(.L_x_1144) ;  /* 0xfffffffc00f08947 */ /* 0x002fea000383ffff */
[----:B------:R-:W-:Y:S05]  /*150a0*/  BRA `(.L_x_1278) ;  /* 0xffffffa800c47947 */ /* 0x000fea000383ffff */
.L_x_1148:
[----:B0-----:R0:W1:Y:S02]  /*150b0*/  SYNCS.PHASECHK.TRANS64.TRYWAIT P0, [R2+URZ+0x32460], R0 ;  /* 0x03246000020075a7 */ /* 0x001064000800017f */
[----:B-1----:R-:W-:Y:S05]  /*150c0*/  @!P0 NANOSLEEP.SYNCS 0x989680 ;  /* 0x009896800000895d */ /* 0x002fea0003900000 */
[----:B------:R-:W1:Y:S02]  /*150d0*/  @!P0 SYNCS.PHASECHK.TRANS64 P0, [R2+URZ+0x32460], R0 ;  /* 0x03246000020085a7 */ /* 0x000e64000800007f */
[----:B-1----:R-:W-:Y:S05]  /*150e0*/  @!P0 BRA `(.L_x_1148) ;  /* 0xfffffffc00f08947 */ /* 0x002fea000383ffff */
[----:B------:R-:W-:Y:S05]  /*150f0*/  BRA `(.L_x_1279) ;  /* 0xffffffa800e87947 */ /* 0x000fea000383ffff */
.L_x_1163:
[----:B-1----:R1:W2:Y:S02]  /*15100*/  SYNCS.PHASECHK.TRANS64.TRYWAIT P0, [R2+URZ+0x32440], R6 ;  /* 0x03244006020075a7 */ /* 0x0022a4000800017f */
[----:B--2---:R-:W-:Y:S05]  /*15110*/  @!P0 NANOSLEEP.SYNCS 0x989680 ;  /* 0x009896800000895d */ /* 0x004fea0003900000 */
[----:B------:R-:W2:Y:S02]  /*15120*/  @!P0 SYNCS.PHASECHK.TRANS64 P0, [R2+URZ+0x32440], R6 ;  /* 0x03244006020085a7 */ /* 0x000ea4000800007f */
[----:B--2---:R-:W-:Y:S05]  /*15130*/  @!P0 BRA `(.L_x_1163) ;  /* 0xfffffffc00f08947 */ /* 0x004fea000383ffff */
[----:B------:R-:W-:Y:S05]  /*15140*/  BRA `(.L_x_1280) ;  /* 0xffffffb400087947 */ /* 0x000fea000383ffff */
.L_x_1168:
[----:B0-----:R0:W2:Y:S02]  /*15150*/  SYNCS.PHASECHK.TRANS64.TRYWAIT P0, [R2+URZ+0x32460], R6 ;  /* 0x03246006020075a7 */ /* 0x0010a4000800017f */
[----:B--2---:R-:W-:Y:S05]  /*15160*/  @!P0 NANOSLEEP.SYNCS 0x989680 ;  /* 0x009896800000895d */ /* 0x004fea0003900000 */
[----:B------:R-:W2:Y:S02]  /*15170*/  @!P0 SYNCS.PHASECHK.TRANS64 P0, [R2+URZ+0x32460], R6 ;  /* 0x03246006020085a7 */ /* 0x000ea4000800007f */
[----:B--2---:R-:W-:Y:S05]  /*15180*/  @!P0 BRA `(.L_x_1168) ;  /* 0xfffffffc00f08947 */ /* 0x004fea000383ffff */
[----:B------:R-:W-:Y:S05]  /*15190*/  BRA `(.L_x_1281) ;  /* 0xffffffb400847947 */ /* 0x000fea000383ffff */
.L_x_1179:
[----:B-1----:R1:W2:Y:S02]  /*151a0*/  SYNCS.PHASECHK.TRANS64.TRYWAIT P0, [R2+URZ+0x32440], R3 ;  /* 0x03244003020075a7 */ /* 0x0022a4000800017f */
[----:B--2---:R-:W-:Y:S05]  /*151b0*/  @!P0 NANOSLEEP.SYNCS 0x989680 ;  /* 0x009896800000895d */ /* 0x004fea0003900000 */
[----:B------:R-:W2:Y:S02]  /*151c0*/  @!P0 SYNCS.PHASECHK.TRANS64 P0, [R2+URZ+0x32440], R3 ;  /* 0x03244003020085a7 */ /* 0x000ea4000800007f */
[----:B--2---:R-:W-:Y:S05]  /*151d0*/  @!P0 BRA `(.L_x_1179) ;  /* 0xfffffffc00f08947 */ /* 0x004fea000383ffff */
[----:B------:R-:W-:Y:S05]  /*151e0*/  BRA `(.L_x_1282) ;  /* 0xffffffbc00707947 */ /* 0x000fea000383ffff */
.L_x_1184:
[----:B--2---:R2:W3:Y:S02]  /*151f0*/  SYNCS.PHASECHK.TRANS64.TRYWAIT P0, [R2+URZ+0x32460], R3 ;  /* 0x03246003020075a7 */ /* 0x0044e4000800017f */
[----:B---3--:R-:W-:Y:S05]  /*15200*/  @!P0 NANOSLEEP.SYNCS 0x989680 ;  /* 0x009896800000895d */ /* 0x008fea0003900000 */
[----:B------:R-:W3:Y:S02]  /*15210*/  @!P0 SYNCS.PHASECHK.TRANS64 P0, [R2+URZ+0x32460], R3 ;  /* 0x03246003020085a7 */ /* 0x000ee4000800007f */
[----:B---3--:R-:W-:Y:S05]  /*15220*/  @!P0 BRA `(.L_x_1184) ;  /* 0xfffffffc00f08947 */ /* 0x008fea000383ffff */
[----:B------:R-:W-:Y:S05]  /*15230*/  BRA `(.L_x_1283) ;  /* 0xffffffbc00ec7947 */ /* 0x000fea000383ffff */
.L_x_1195:
[----:B-1----:R1:W2:Y:S02]  /*15240*/  SYNCS.PHASECHK.TRANS64.TRYWAIT P0, [R3+URZ+0x32440], R2 ;  /* 0x03244002030075a7 */ /* 0x0022a4000800017f */
[----:B--2---:R-:W-:Y:S05]  /*15250*/  @!P0 NANOSLEEP.SYNCS 0x989680 ;  /* 0x009896800000895d */ /* 0x004fea0003900000 */
[----:B------:R-:W2:Y:S02]  /*15260*/  @!P0 SYNCS.PHASECHK.TRANS64 P0, [R3+URZ+0x32440], R2 ;  /* 0x03244002030085a7 */ /* 0x000ea4000800007f */
[----:B--2---:R-:W-:Y:S05]  /*15270*/  @!P0 BRA `(.L_x_1195) ;  /* 0xfffffffc00f08947 */ /* 0x004fea000383ffff */
[----:B------:R-:W-:Y:S05]  /*15280*/  BRA `(.L_x_1284) ;  /* 0xffffffc400bc7947 */ /* 0x000fea000383ffff */
.L_x_1200:
[----:B--2---:R2:W3:Y:S02]  /*15290*/  SYNCS.PHASECHK.TRANS64.TRYWAIT P0, [R3+URZ+0x32460], R2 ;  /* 0x03246002030075a7 */ /* 0x0044e4000800017f */
[----:B---3--:R-:W-:Y:S05]  /*152a0*/  @!P0 NANOSLEEP.SYNCS 0x989680 ;  /* 0x009896800000895d */ /* 0x008fea0003900000 */
[----:B------:R-:W3:Y:S02]  /*152b0*/  @!P0 SYNCS.PHASECHK.TRANS64 P0, [R3+URZ+0x32460], R2 ;  /* 0x03246002030085a7 */ /* 0x000ee4000800007f */
[----:B---3--:R-:W-:Y:S05]  /*152c0*/  @!P0 BRA `(.L_x_1200) ;  /* 0xfffffffc00f08947 */ /* 0x008fea000383ffff */
[----:B------:R-:W-:Y:S05]  /*152d0*/  BRA `(.L_x_1285) ;  /* 0xffffffc800387947 */ /* 0x000fea000383ffff */
.L_x_1212:
        /* <DEDUP_REMOVED lines=9> */
.L_x_1287:
[----:B------:R-:W-:Y:S05]  /*15370*/  BSYNC B0 ;  /* 0x0000000000007941 */ /* 0x000fea0003800000 */
.L_x_1286:
        /* <DEDUP_REMOVED lines=9> */
.L_x_1288:
        /* <DEDUP_REMOVED lines=26> */
.L_x_1289:
        /* <DEDUP_REMOVED lines=8> */
.L_x_1290:
        /* <DEDUP_REMOVED lines=8> */
.L_x_1291:
        /* <DEDUP_REMOVED lines=8> */
.L_x_1292:
        /* <DEDUP_REMOVED lines=8> */
.L_x_1293:
        /* <DEDUP_REMOVED lines=9> */
.L_x_1294:
[----:B------:R-:W-:Y:S01]  /*15840*/  IMAD.MOV.U32 R9, RZ, RZ, R14 ;  /* 0x000000ffff097224 */ /* 0x000fe200078e000e */
[----:B------:R-:W-:Y:S06]  /*15850*/  BRA `(.L_x_1295) ;  /* 0xffffffcc00807947 */ /* 0x000fec000383ffff */
.L_x_1215:
        /* <DEDUP_REMOVED lines=8> */
.L_x_1297:
[----:B------:R-:W-:Y:S05]  /*158e0*/  BSYNC B0 ;  /* 0x0000000000007941 */ /* 0x000fea0003800000 */
.L_x_1296:
        /* <DEDUP_REMOVED lines=10> */
.L_x_1298:
        /* <DEDUP_REMOVED lines=8> */
.L_x_1299:
        /* <DEDUP_REMOVED lines=8> */
.L_x_1300:
        /* <DEDUP_REMOVED lines=8> */
.L_x_1301:
        /* <DEDUP_REMOVED lines=9> */
.L_x_1302:
[----:B------:R-:W-:Y:S01]  /*15ba0*/  IMAD.MOV.U32 R9, RZ, RZ, R14 ;  /* 0x000000ffff097224 */ /* 0x000fe200078e000e */
[----:B------:R-:W-:Y:S06]  /*15bb0*/  BRA `(.L_x_1303) ;  /* 0xffffffcc00547947 */ /* 0x000fec000383ffff */
.L_x_1217:
[----:B------:R-:W-:Y:S01]  /*15bc0*/  BSSY B0, `(.L_x_1304) ;  /* 0x0000006000007945 */ /* 0x000fe20003800000 */
[----:B------:R-:W-:Y:S01]  /*15bd0*/  PLOP3.LUT P6, PT, P6, PT, PT, 0x8, 0x0 ;  /* 0x000000000000781c */ /* 0x000fe200037ce170 */
[----:B------:R-:W-:-:S12]  /*15be0*/  IMAD.MOV.U32 R15, RZ, RZ, -0x1 ;  /* 0xffffffffff0f7424 */ /* 0x000fd800078e00ff */
[----:B0-----:R-:W-:Y:S05]  /*15bf0*/  WARPSYNC.COLLECTIVE R15, `(.L_x_1305) ;  /* 0x000000000f087348 */ /* 0x001fea0003c00000 */
[----:B------:R-:W-:Y:S01]  /*15c00*/  VOTE.ANY R14, PT, P6 ;  /* 0x00000000000e7806 */ /* 0x000fe200030e0100 */
[----:B0-----:R-:W-:Y:S06]  /*15c10*/  ENDCOLLECTIVE ;  /* 0x000000000000791b */ /* 0x001fec0003800000 */
.L_x_1305:
[----:B------:R-:W-:Y:S05]  /*15c20*/  BSYNC B0 ;  /* 0x0000000000007941 */ /* 0x000fea0003800000 */
.L_x_1304:
        /* <DEDUP_REMOVED lines=9> */
.L_x_1306:
[----:B------:R-:W-:Y:S02]  /*15cc0*/  IMAD.MOV.U32 R13, RZ, RZ, R6 ;  /* 0x000000ffff0d7224 */ /* 0x000fe400078e0006 */
[----:B------:R-:W-:-:S07]  /*15cd0*/  IMAD.MOV.U32 R5, RZ, RZ, R14 ;  /* 0x000000ffff057224 */ /* 0x000fce00078e000e */
[----:B------:R-:W-:Y:S05]  /*15ce0*/  WARPSYNC.COLLECTIVE R15, `(.L_x_1307) ;  /* 0x000000000f087348 */ /* 0x000fea0003c00000 */
[----:B------:R0:W1:Y:S02]  /*15cf0*/  SHFL.IDX P6, R14, R13, R12, R11 ;  /* 0x0000000c0d0e7389 */ /* 0x00006400000c000b */
[----:B01----:R-:W-:Y:S01]  /*15d00*/  ENDCOLLECTIVE ;  /* 0x000000000000791b */ /* 0x003fe20003800000 */
.L_x_1307:
[----:B------:R-:W-:Y:S01]  /*15d10*/  IMAD.MOV.U32 R6, RZ, RZ, R14 ;  /* 0x000000ffff067224 */ /* 0x000fe200078e000e */
[----:B------:R-:W-:Y:S06]  /*15d20*/  BRA `(.L_x_1308) ;  /* 0xffffffcc00347947 */ /* 0x000fec000383ffff */
.L_x_1219:
[----:B------:R-:W-:Y:S01]  /*15d30*/  BSSY B0, `(.L_x_1309) ;  /* 0x0000007000007945 */ /* 0x000fe20003800000 */
[----:B------:R-:W-:Y:S02]  /*15d40*/  IMAD.MOV.U32 R13, RZ, RZ, R2 ;  /* 0x000000ffff0d7224 */ /* 0x000fe400078e0002 */
[----:B------:R-:W-:Y:S02]  /*15d50*/  IMAD.MOV.U32 R11, RZ, RZ, 0x1f ;  /* 0x0000001fff0b7424 */ /* 0x000fe400078e00ff */
[----:B------:R-:W-:-:S07]  /*15d60*/  IMAD.MOV.U32 R15, RZ, RZ, -0x1 ;  /* 0xffffffffff0f7424 */ /* 0x000fce00078e00ff */
[----:B0123--:R-:W-:Y:S05]  /*15d70*/  WARPSYNC.COLLECTIVE R15, `(.L_x_1310) ;  /* 0x000000000f087348 */ /* 0x00ffea0003c00000 */
[----:B------:R4:W0:Y:S02]  /*15d80*/  SHFL.IDX P6, R14, R13, R12, R11 ;  /* 0x0000000c0d0e7389 */ /* 0x00082400000c000b */
[----:B01234-:R-:W-:Y:S01]  /*15d90*/  ENDCOLLECTIVE ;  /* 0x000000000000791b */ /* 0x01ffe20003800000 */
.L_x_1310:
[----:B------:R-:W-:Y:S05]  /*15da0*/  BSYNC B0 ;  /* 0x0000000000007941 */ /* 0x000fea0003800000 */
.L_x_1309:
[----:B------:R-:W-:Y:S01]  /*15db0*/  IMAD.MOV.U32 R2, RZ, RZ, R14 ;  /* 0x000000ffff027224 */ /* 0x000fe200078e000e */
[----:B------:R-:W-:Y:S06]  /*15dc0*/  BRA `(.L_x_1311) ;  /* 0xffffffcc00247947 */ /* 0x000fec000383ffff */
.L_x_1223:
[----:B0-----:R0:W1:Y:S02]  /*15dd0*/  SYNCS.PHASECHK.TRANS64.TRYWAIT P0, [R0+URZ+0x32420], R3 ;  /* 0x03242003000075a7 */ /* 0x001064000800017f */
[----:B-1----:R-:W-:Y:S05]  /*15de0*/  @!P0 NANOSLEEP.SYNCS 0x989680 ;  /* 0x009896800000895d */ /* 0x002fea0003900000 */
[----:B------:R-:W1:Y:S02]  /*15df0*/  @!P0 SYNCS.PHASECHK.TRANS64 P0, [R0+URZ+0x32420], R3 ;  /* 0x03242003000085a7 */ /* 0x000e64000800007f */
[----:B-1----:R-:W-:Y:S05]  /*15e00*/  @!P0 BRA `(.L_x_1223) ;  /* 0xfffffffc00f08947 */ /* 0x002fea000383ffff */
[----:B------:R-:W-:Y:S05]  /*15e10*/  BRA `(.L_x_1312) ;  /* 0xffffffd000bc7947 */ /* 0x000fea000383ffff */
.L_x_1224:
        /* <DEDUP_REMOVED lines=11> */
.L_x_1314:
[----:B------:R-:W-:Y:S05]  /*15ed0*/  BSYNC B0 ;  /* 0x0000000000007941 */ /* 0x000fea0003800000 */
.L_x_1313:
[----:B------:R-:W-:Y:S05]  /*15ee0*/  BRA `(.L_x_1315) ;  /* 0xffffffd000a47947 */ /* 0x000fea000383ffff */
.L_x_1227:
[----:B------:R-:W-:Y:S01]  /*15ef0*/  BSSY B1, `(.L_x_1316) ;  /* 0x0000006000017945 */ /* 0x000fe20003800000 */
[----:B------:R-:W-:-:S07]  /*15f00*/  IMAD.MOV.U32 R15, RZ, RZ, -0x1 ;  /* 0xffffffffff0f7424 */ /* 0x000fce00078e00ff */
[----:B01----:R-:W-:Y:S05]  /*15f10*/  WARPSYNC.COLLECTIVE R15, `(.L_x_1317) ;  /* 0x000000000f0c7348 */ /* 0x003fea0003c00000 */
[----:B------:R-:W-:Y:S02]  /*15f20*/  ELECT P6, UR62, PT ;  /* 0x00000000003e782f */ /* 0x000fe400038c0000 */
[----:B------:R-:W-:Y:S01]  /*15f30*/  MOV R14, UR62 ;  /* 0x0000003e000e7c02 */ /* 0x000fe20008000f00 */
[----:B01----:R-:W-:Y:S10]  /*15f40*/  ENDCOLLECTIVE ;  /* 0x000000000000791b */ /* 0x003ff40003800000 */
.L_x_1317:
[----:B------:R-:W-:Y:S05]  /*15f50*/  BSYNC B1 ;  /* 0x0000000000017941 */ /* 0x000fea0003800000 */
.L_x_1316:
[----:B------:R-:W-:Y:S05]  /*15f60*/  BRA `(.L_x_1318) ;  /* 0xffffffd0009c7947 */ /* 0x000fea000383ffff */
.L_x_1229:
[----:B0-----:R0:W1:Y:S02]  /*15f70*/  SYNCS.PHASECHK.TRANS64.TRYWAIT P0, [R6+URZ], R5 ;  /* 0x00000005060075a7 */ /* 0x001064000800017f */
[----:B-1----:R-:W-:Y:S05]  /*15f80*/  @!P0 NANOSLEEP.SYNCS 0x989680 ;  /* 0x009896800000895d */ /* 0x002fea0003900000 */
[----:B------:R-:W1:Y:S02]  /*15f90*/  @!P0 SYNCS.PHASECHK.TRANS64 P0, [R6+URZ], R5 ;  /* 0x00000005060085a7 */ /* 0x000e64000800007f */
[----:B-1----:R-:W-:Y:S05]  /*15fa0*/  @!P0 BRA `(.L_x_1229) ;  /* 0xfffffffc00f08947 */ /* 0x002fea000383ffff */
[----:B------:R-:W-:Y:S05]  /*15fb0*/  BRA `(.L_x_1319) ;  /* 0xffffffd000d47947 */ /* 0x000fea000383ffff */
.L_x_1230:
[----:B-1----:R1:W2:Y:S02]  /*15fc0*/  SYNCS.PHASECHK.TRANS64.TRYWAIT P0, [R7+URZ], R2 ;  /* 0x00000002070075a7 */ /* 0x0022a4000800017f */
[----:B--2---:R-:W-:Y:S05]  /*15fd0*/  @!P0 NANOSLEEP.SYNCS 0x989680 ;  /* 0x009896800000895d */ /* 0x004fea0003900000 */
[----:B------:R-:W2:Y:S02]  /*15fe0*/  @!P0 SYNCS.PHASECHK.TRANS64 P0, [R7+URZ], R2 ;  /* 0x00000002070085a7 */ /* 0x000ea4000800007f */
[----:B--2---:R-:W-:Y:S05]  /*15ff0*/  @!P0 BRA `(.L_x_1230) ;  /* 0xfffffffc00f08947 */ /* 0x004fea000383ffff */
[----:B------:R-:W-:Y:S05]  /*16000*/  BRA `(.L_x_1320) ;  /* 0xffffffd000c87947 */ /* 0x000fea000383ffff */
.L_x_1232:
[----:B--2---:R2:W3:Y:S02]  /*16010*/  SYNCS.PHASECHK.TRANS64.TRYWAIT P0, [R4+URZ], R5 ;  /* 0x00000005040075a7 */ /* 0x0044e4000800017f */
[----:B---3--:R-:W-:Y:S05]  /*16020*/  @!P0 NANOSLEEP.SYNCS 0x989680 ;  /* 0x009896800000895d */ /* 0x008fea0003900000 */
[----:B------:R-:W3:Y:S02]  /*16030*/  @!P0 SYNCS.PHASECHK.TRANS64 P0, [R4+URZ], R5 ;  /* 0x00000005040085a7 */ /* 0x000ee4000800007f */
[----:B---3--:R-:W-:Y:S05]  /*16040*/  @!P0 BRA `(.L_x_1232) ;  /* 0xfffffffc00f08947 */ /* 0x008fea000383ffff */
[----:B------:R-:W-:Y:S05]  /*16050*/  BRA `(.L_x_1321) ;  /* 0xffffffd000cc7947 */ /* 0x000fea000383ffff */
.L_x_1322:
        /* <DEDUP_REMOVED lines=10> */
.L_x_6132:


//--------------------- .text._ZN7cutlass13device_kernelIN5flash11enable_sm90INS1_16FlashAttnFwdSm90INS1_25CollectiveMainloopFwdSm90ILi2EN4cute5tupleIJNS5_1CILi1EEES8_S8_EEENS6_IJNS7_ILi128EEENS7_ILi96EEENS7_ILi64EEEEEELi256ENS_10bfloat16_tEfNS_4arch4Sm90ELb0ELb0ELb1ELb1ELb0ELb1ELb1ELb1ELb0ELb1ELb1ELb0EEENS1_21CollectiveEpilogueFwdINS6_IJSA_NS7_ILi256EEESB_EEES9_SE_SG_Li256ELb1ELb1ELb1ELb0EEENS1_36VarlenDynamicPersistentTileSchedulerILi128ELi96ELi256ELi128ELb1ELb1ELb1ELb0ELb1ELb1EEEEEEEEEvNT_6ParamsE --------------------------
	.section	.text._ZN7cutlass13device_kernelIN5flash11enable_sm90INS1_16FlashAttnFwdSm90INS1_25CollectiveMainloopFwdSm90ILi2EN4cute5tupleIJNS5_1CILi1EEES8_S8_EEENS6_IJNS7_ILi128EEENS7_ILi96EEENS7_ILi64EEEEEELi256ENS_10bfloat16_tEfNS_4arch4Sm90ELb0ELb0ELb1ELb1ELb0ELb1ELb1ELb1ELb0ELb1ELb1ELb0EEENS1_21CollectiveEpilogueFwdINS6_IJSA_NS7_ILi256EEESB_EEES9_SE_SG_Li256ELb1ELb1ELb1ELb0EEENS1_36VarlenDynamicPersistentTileSchedulerILi128ELi96ELi256ELi128ELb1ELb1ELb1ELb0ELb1ELb1EEEEEEEEEvNT_6ParamsE,"ax",@progbits
	.align	128
.text._ZN7cutlass13device_kernelIN5flash11enable_sm90INS1_16FlashAttnFwdSm90INS1_25CollectiveMainloopFwdSm90ILi2EN4cute5tupleIJNS5_1CILi1EEES8_S8_EEENS6_IJNS7_ILi128EEENS7_ILi96EEENS7_ILi64EEEEEELi256ENS_10bfloat16_tEfNS_4arch4Sm90ELb0ELb0ELb1ELb1ELb0ELb1ELb1ELb1ELb0ELb1ELb1ELb0EEENS1_21CollectiveEpilogueFwdINS6_IJSA_NS7_ILi256EEESB_EEES9_SE_SG_Li256ELb1ELb1ELb1ELb0EEENS1_36VarlenDynamicPersistentTileSchedulerILi128ELi96ELi256ELi128ELb1ELb1ELb1ELb0ELb1ELb1EEEEEEEEEvNT_6ParamsE:
        .type           _ZN7cutlass13device_kernelIN5flash11enable_sm90INS1_16FlashAttnFwdSm90INS1_25CollectiveMainloopFwdSm90ILi2EN4cute5tupleIJNS5_1CILi1EEES8_S8_EEENS6_IJNS7_ILi128EEENS7_ILi96EEENS7_ILi64EEEEEELi256ENS_10bfloat16_tEfNS_4arch4Sm90ELb0ELb0ELb1ELb1ELb0ELb1ELb1ELb1ELb0ELb1ELb1ELb0EEENS1_21CollectiveEpilogueFwdINS6_IJSA_NS7_ILi256EEESB_EEES9_SE_SG_Li256ELb1ELb1ELb1ELb0EEENS1_36VarlenDynamicPersistentTileSchedulerILi128ELi96ELi256ELi128ELb1ELb1ELb1ELb0ELb1ELb1EEEEEEEEEvNT_6ParamsE,@function
        .size           _ZN7cutlass13device_kernelIN5flash11enable_sm90INS1_16FlashAttnFwdSm90INS1_25CollectiveMainloopFwdSm90ILi2EN4cute5tupleIJNS5_1CILi1EEES8_S8_EEENS6_IJNS7_ILi128EEENS7_ILi96EEENS7_ILi64EEEEEELi256ENS_10bfloat16_tEfNS_4arch4Sm90ELb0ELb0ELb1ELb1ELb0ELb1ELb1ELb1ELb0ELb1ELb1ELb0EEENS1_21CollectiveEpilogueFwdINS6_IJSA_NS7_ILi256EEESB_EEES9_SE_SG_Li256ELb1ELb1ELb1ELb0EEENS1_36VarlenDynamicPersistentTileSchedulerILi128ELi96ELi256ELi128ELb1ELb1ELb1ELb0ELb1ELb1EEEEEEEEEvNT_6ParamsE,(.L_x_6133 - _ZN7cutlass13device_kernelIN5flash11enable_sm90INS1_16FlashAttnFwdSm90INS1_25CollectiveMainloopFwdSm90ILi2EN4cute5tupleIJNS5_1CILi1EEES8_S8_EEENS6_IJNS7_ILi128EEENS7_ILi96EEENS7_ILi64EEEEEELi256ENS_10bfloat16_tEfNS_4arch4Sm90ELb0ELb0ELb1ELb1ELb0ELb1ELb1ELb1ELb0ELb1ELb1ELb0EEENS1_21CollectiveEpilogueFwdINS6_IJSA_NS7_ILi256EEESB_EEES9_SE_SG_Li256ELb1ELb1ELb1ELb0EEENS1_36VarlenDynamicPersistentTileSchedulerILi128ELi96ELi256ELi128ELb1ELb1ELb1ELb0ELb1ELb1EEEEEEEEEvNT_6ParamsE)
        .other          _ZN7cutlass13device_kernelIN5flash11enable_sm90INS1_16FlashAttnFwdSm90INS1_25CollectiveMainloopFwdSm90ILi2EN4cute5tupleIJNS5_1CILi1EEES8_S8_EEENS6_IJNS7_ILi128EEENS7_ILi96EEENS7_ILi64EEEEEELi256ENS_10bfloat16_tEfNS_4arch4Sm90ELb0ELb0ELb1ELb1ELb0ELb1ELb1ELb1ELb0ELb1ELb1ELb0EEENS1_21CollectiveEpilogueFwdINS6_IJSA_NS7_ILi256EEESB_EEES9_SE_SG_Li256ELb1ELb1ELb1ELb0EEENS1_36VarlenDynamicPersistentTileSchedulerILi128ELi96ELi256ELi128ELb1ELb1ELb1ELb0ELb1ELb1EEEEEEEEEvNT_6ParamsE,@"STO_CUDA_ENTRY STV_DEFAULT"
_ZN7cutlass13device_kernelIN5flash11enable_sm90INS1_16FlashAttnFwdSm90INS1_25CollectiveMainloopFwdSm90ILi2EN4cute5tupleIJNS5_1CILi1EEES8_S8_EEENS6_IJNS7_ILi128EEENS7_ILi96EEENS7_ILi64EEEEEELi256ENS_10bfloat16_tEfNS_4arch4Sm90ELb0ELb0ELb1ELb1ELb0ELb1ELb1ELb1ELb0ELb1ELb1ELb0EEENS1_21CollectiveEpilogueFwdINS6_IJSA_NS7_ILi256EEESB_EEES9_SE_SG_Li256ELb1ELb1ELb1ELb0EEENS1_36VarlenDynamicPersistentTileSchedulerILi128ELi96ELi256ELi128ELb1ELb1ELb1ELb0ELb1ELb1EEEEEEEEEvNT_6ParamsE:
        /* <DEDUP_REMOVED lines=24> */
.L_x_1324:
[----:B------:R-:W-:Y:S05]  /*0180*/  BSYNC B0 ;  /* 0x0000000000007941 */ /* 0x000fea0003800000 */
.L_x_1323:
        /* <DEDUP_REMOVED lines=43> */
.L_x_1325:
        /* <DEDUP_REMOVED lines=22> */
.L_x_1326:
        /* <DEDUP_REMOVED lines=18> */
.L_x_1327:
        /* <DEDUP_REMOVED lines=22> */
.L_x_1328:
        /* <DEDUP_REMOVED lines=22> */
.L_x_1329:
[----:B0-----:R-:W-:Y:S01]  /*0980*/  UMOV UR4, 0x1 ;  /* 0x0000000100047882 */ /* 0x001fe20000000000 */
[----:B------:R-:W-:Y:S01]  /*0990*/  PLOP3.LUT P0, PT, PT, PT, UP0, 0x80, 0x0 ;  /* 0x000000000000781c */ /* 0x000fe20003f0f008 */
[----:B------:R-:W-:Y:S01]  /*09a0*/  USEL UR4, UR4, 0x2, !UP0 ;  /* 0x0000000204047887 */ /* 0x000fe2000c000000 */
[----:B------:R-:W-:Y:S01]  /*09b0*/  NOP ;  /* 0x0000000000007918 */ /* 0x000fe20000000000 */
[----:B------:R-:W-:Y:S01]  /*09c0*/  ULDC.64 UR60, c[0x0][0x208] ;  /* 0x00008200003c7ab9 */ /* 0x000fe20000000a00 */
[----:B------:R-:W-:Y:S03]  /*09d0*/  BSSY B9, `(.L_x_1330) ;  /* 0x0001c4c000097945 */ /* 0x000fe60003800000 */
[----:B------:R-:W-:-:S05]  /*09e0*/  IMAD.U32 R2, RZ, RZ, UR4 ;  /* 0x00000004ff027e24 */ /* 0x000fca000f8e00ff */
[----:B------:R0:W-:Y:S01]  /*09f0*/  STL [R1+0xa0], R2 ;  /* 0x0000a00201007387 */ /* 0x0001e20000100800 */
[----:B-123--:R-:W-:Y:S06]  /*0a00*/  BAR.SYNC.DEFER_BLOCKING 0x0 ;  /* 0x0000000000007b1d */ /* 0x00efec0000010000 */
[----:B------:R-:W-:Y:S05]  /*0a10*/  @!P0 BRA `(.L_x_1331) ;  /* 0x0000013800808947 */ /* 0x000fea0003800000 */
.L_x_1332:
[----:B------:R-:W-:-:S08]  /*0a20*/  NOP ;  /* 0x0000000000007918 */ /* 0x000fd00000000000 */
[----:B------:R-:W1:Y:S02]  /*0a30*/  USETMAXREG.TRY_ALLOC.CTAPOOL UP0, 0xf0 ;  /* 0x000000f0000079c8 */ /* 0x000e640008000600 */
[----:B-1----:R-:W-:-:S13]  /*0a40*/  PLOP3.LUT P0, PT, PT, PT, UP0, 0x80, 0x0 ;  /* 0x000000000000781c */ /* 0x002fda0003f0f008 */
[----:B------:R-:W-:Y:S05]  /*0a50*/  @!P0 BRA `(.L_x_1332) ;  /* 0xfffffffc00f08947 */ /* 0x000fea000383ffff */
[----:B------:R-:W-:Y:S01]  /*0a60*/  SHF.R.U32.HI R0, RZ, 0x7, R6 ;  /* 0x00000007ff007819 */ /* 0x000fe20000011606 */
[----:B------:R-:W1:Y:S08]  /*0a70*/  S2UR UR5, SR_CgaCtaId ;  /* 0x00000000000579c3 */ /* 0x000e700000008800 */
[----:B------:R-:W-:Y:S06]  /*0a80*/  BAR.ARV 0x8, 0x180 ;  /* 0x0206000000007b1d */ /* 0x000fec0000002000 */
[----:B------:R-:W-:Y:S01]  /*0a90*/  ISETP.NE.AND P0, PT, R0, 0x1, PT ;  /* 0x000000010000780c */ /* 0x000fe20003f05270 */
[----:B------:R-:W-:-:S12]  /*0aa0*/  UMOV UR4, 0x400 ;  /* 0x0000040000047882 */ /* 0x000fd80000000000 */
[----:B------:R-:W-:Y:S06]  /*0ab0*/  @!P0 BAR.ARV 0x9, 0x100 ;  /* 0x0244000000008b1d */ /* 0x000fec0000002000 */
[----:B-1----:R-:W-:Y:S02]  /*0ac0*/  ULEA UR4, UR5, UR4, 0x18 ;  /* 0x0000000405047291 */ /* 0x002fe4000f8ec03f */
[----:B------:R-:W-:Y:S04]  /*0ad0*/  BAR.SYNC.DEFER_BLOCKING 0x5, 0x180 ;  /* 0x0146000000007b1d */ /* 0x000fe80000010000 */
[----:B------:R-:W-:-:S02]  /*0ae0*/  IMAD.U32 R18, RZ, RZ, UR4 ;  /* 0x00000004ff127e24 */ /* 0x000fc4000f8e00ff */
[----:B------:R-:W-:-:S03]  /*0af0*/  ULDC UR4, c[0x0][0xd3c] ;  /* 0x00034f0000047ab9 */ /* 0x000fc60000000800 */
[----:B------:R-:W1:Y:S01]  /*0b00*/  LDS.128 R40, [R18+0x324d0] ;  /* 0x0324d00012287984 */ /* 0x000e620000000c00 */
[----:B------:R-:W-:Y:S06]  /*0b10*/  BAR.ARV 0x4, 0x180 ;  /* 0x0106000000007b1d */ /* 0x000fec0000002000 */
[----:B-1----:R-:W-:-:S13]  /*0b20*/  ISETP.GE.AND P0, PT, R43, UR4, PT ;  /* 0x000000042b007c0c */ /* 0x002fda000bf06270 */
[----:B------:R-:W-:Y:S05]  /*0b30*/  @P0 BRA `(.L_x_1333) ;  /* 0x000001c000d40947 */ /* 0x000fea0003800000 */
[----:B------:R-:W2:Y:S01]  /*0b40*/  LDL R0, [R1+0xa0] ;  /* 0x0000a00001007983 */ /* 0x000ea20000100800 */
[----:B------:R-:W-:Y:S01]  /*0b50*/  VIADD R6, R6, 0xffffff80 ;  /* 0xffffff8006067836 */ /* 0x000fe20000000000 */
[----:B------:R-:W-:Y:S01]  /*0b60*/  CS2R R200, SRZ ;  /* 0x0000000000c87805 */ /* 0x000fe2000001ff00 */
[----:B------:R-:W-:Y:S02]  /*0b70*/  IMAD.MOV.U32 R204, RZ, RZ, RZ ;  /* 0x000000ffffcc7224 */ /* 0x000fe400078e00ff */
[----:B------:R-:W-:Y:S01]  /*0b80*/  IMAD.MOV.U32 R226, RZ, RZ, RZ ;  /* 0x000000ffffe27224 */ /* 0x000fe200078e00ff */
[----:B------:R-:W-:-:S04]  /*0b90*/  SHF.R.S32.HI R3, RZ, 0x1f, R6 ;  /* 0x0000001fff037819 */ /* 0x000fc80000011406 */
[CC--:B0-----:R-:W-:Y:S02]  /*0ba0*/  LEA.HI R2, R3.reuse, R6.reuse, RZ, 0x4 ;  /* 0x0000000603027211 */ /* 0x0c1fe400078f20ff */
[CC--:B------:R-:W-:Y:S02]  /*0bb0*/  LEA.HI R216, R3.reuse, R6.reuse, RZ, 0x5 ;  /* 0x0000000603d87211 */ /* 0x0c0fe400078f28ff */
[----:B------:R-:W-:Y:S02]  /*0bc0*/  SHF.R.S32.HI R7, RZ, 0x4, R2 ;  /* 0x00000004ff077819 */ /* 0x000fe40000011402 */
[----:B------:R-:W-:Y:S02]  /*0bd0*/  LEA.HI R19, R3, R6, RZ, 0x2 ;  /* 0x0000000603137211 */ /* 0x000fe400078f10ff */
[----:B------:R-:W-:Y:S02]  /*0be0*/  LEA.HI R4, R2, R7, RZ, 0x1 ;  /* 0x0000000702047211 */ /* 0x000fe400078f08ff */
[----:B------:R-:W-:-:S02]  /*0bf0*/  SHF.R.S32.HI R216, RZ, 0x5, R216 ;  /* 0x00000005ffd87819 */ /* 0x000fc400000114d8 */
[----:B------:R-:W-:-:S05]  /*0c00*/  LOP3.LUT R4, R4, 0x1ffffffe, RZ, 0xc0, !PT ;  /* 0x1ffffffe04047812 */ /* 0x000fca00078ec0ff */
[----:B------:R-:W-:Y:S01]  /*0c10*/  IMAD.IADD R4, R7, 0x1, -R4 ;  /* 0x0000000107047824 */ /* 0x000fe200078e0a04 */
[----:B--2---:R-:W-:Y:S02]  /*0c20*/  R2UR UR4, R0 ;  /* 0x00000000000472ca */ /* 0x004fe400000e0000 */
[CC--:B------:R-:W-:Y:S02]  /*0c30*/  LEA.HI R0, R3.reuse, R6.reuse, RZ, 0x7 ;  /* 0x0000000603007211 */ /* 0x0c0fe400078f38ff */
[----:B------:R-:W-:Y:S02]  /*0c40*/  LEA.HI R3, R3, R6, RZ, 0x3 ;  /* 0x0000000603037211 */ /* 0x000fe400078f18ff */
[----:B------:R-:W-:Y:S02]  /*0c50*/  LOP3.LUT R5, R0, 0xffffff80, RZ, 0xc0, !PT ;  /* 0xffffff8000057812 */ /* 0x000fe400078ec0ff */
[----:B------:R-:W-:Y:S02]  /*0c60*/  LOP3.LUT R7, R3, 0xfffffff8, RZ, 0xc0, !PT ;  /* 0xfffffff803077812 */ /* 0x000fe400078ec0ff */
[----:B------:R-:W-:Y:S01]  /*0c70*/  LOP3.LUT R3, R19, 0xfffffffc, RZ, 0xc0, !PT ;  /* 0xfffffffc13037812 */ /* 0x000fe200078ec0ff */
[C---:B------:R-:W-:Y:S01]  /*0c80*/  IMAD.IADD R13, R6.reuse, 0x1, -R5 ;  /* 0x00000001060d7824 */ /* 0x040fe200078e0a05 */
[----:B------:R-:W-:Y:S01]  /*0c90*/  SHF.R.S32.HI R5, RZ, 0x7, R0 ;  /* 0x00000007ff057819 */ /* 0x000fe20000011400 */
[----:B------:R-:W-:Y:S01]  /*0ca0*/  ULOP3.LUT UR4, UR4, 0x1, URZ, 0xfc, !UPT ;  /* 0x0000000104047892 */ /* 0x000fe2000f8efc3f */
[----:B------:R-:W-:Y:S01]  /*0cb0*/  SHF.R.S32.HI R19, RZ, 0x2, R19 ;  /* 0x00000002ff137819 */ /* 0x000fe20000011413 */
[----:B------:R-:W-:Y:S01]  /*0cc0*/  IMAD.IADD R3, R6, 0x1, -R3 ;  /* 0x0000000106037824 */ /* 0x000fe200078e0a03 */
[----:B------:R-:W-:Y:S01]  /*0cd0*/  SHF.R.S32.HI R8, RZ, 0x1f, R13 ;  /* 0x0000001fff087819 */ /* 0x000fe2000001140d */
[----:B------:R-:W-:Y:S01]  /*0ce0*/  STL [R1+0x8c], R13 ;  /* 0x00008c0d01007387 */ /* 0x000fe20000100800 */
[----:B------:R-:W-:Y:S01]  /*0cf0*/  LEA.HI R0, R0, R5, RZ, 0x1 ;  /* 0x0000000500007211 */ /* 0x000fe200078f08ff */
[----:B------:R-:W-:Y:S01]  /*0d00*/  VIADD R225, R19, 0x40 ;  /* 0x0000004013e17836 */ /* 0x000fe20000000000 */
[-C--:B------:R-:W-:Y:S01]  /*0d10*/  LEA.HI R9, R8, R13.reuse, RZ, 0x2 ;  /* 0x0000000d08097211 */ /* 0x080fe200078f10ff */
[----:B------:R-:W-:Y:S01]  /*0d20*/  IMAD.IADD R7, R6, 0x1, -R7 ;  /* 0x0000000106077824 */ /* 0x000fe200078e0a07 */
[----:B------:R-:W-:Y:S01]  /*0d30*/  LOP3.LUT R0, R0, 0x3fffffe, RZ, 0xc0, !PT ;  /* 0x03fffffe00007812 */ /* 0x000fe200078ec0ff */
[----:B------:R-:W-:Y:S01]  /*0d40*/  IMAD.SHL.U32 R213, R225, 0x40, RZ ;  /* 0x00000040e1d57824 */ /* 0x000fe200078e00ff */
[--C-:B------:R-:W-:Y:S01]  /*0d50*/  SHF.R.S32.HI R10, RZ, 0x2, R9.reuse ;  /* 0x00000002ff0a7819 */ /* 0x100fe20000011409 */
[----:B------:R-:W-:Y:S01]  /*0d60*/  IMAD.SHL.U32 R203, R7, 0x8, RZ ;  /* 0x0000000807cb7824 */ /* 0x000fe200078e00ff */
[----:B------:R-:W-:Y:S01]  /*0d70*/  SHF.R.S32.HI R11, RZ, 0x1f, R9 ;  /* 0x0000001fff0b7819 */ /* 0x000fe20000011409 */
[----:B------:R-:W-:Y:S01]  /*0d80*/  IMAD.IADD R0, R5, 0x1, -R0 ;  /* 0x0000000105007824 */ /* 0x000fe200078e0a00 */
[----:B------:R-:W-:Y:S01]  /*0d90*/  LEA.HI R8, R8, R13, RZ, 0x5 ;  /* 0x0000000d08087211 */ /* 0x000fe200078f28ff */
[----:B------:R-:W-:Y:S01]  /*0da0*/  IMAD.SHL.U32 R16, R3, 0x8, RZ ;  /* 0x0000000803107824 */ /* 0x000fe200078e00ff */
[----:B------:R-:W-:Y:S01]  /*0db0*/  LEA.HI R11, R11, R10, RZ, 0x3 ;  /* 0x0000000a0b0b7211 */ /* 0x000fe200078f18ff */
[----:B------:R-:W-:Y:S01]  /*0dc0*/  IMAD.SHL.U32 R22, R3, 0x4, RZ ;  /* 0x0000000403167824 */ /* 0x000fe200078e00ff */
[----:B------:R-:W-:Y:S01]  /*0dd0*/  LOP3.LUT R5, R2, 0x3fffff0, RZ, 0xc0, !PT ;  /* 0x03fffff002057812 */ /* 0x000fe200078ec0ff */
[----:B------:R-:W-:Y:S01]  /*0de0*/  VIADD R219, R203, 0x40 ;  /* 0x00000040cbdb7836 */ /* 0x000fe20000000000 */
[----:B------:R-:W-:Y:S01]  /*0df0*/  LOP3.LUT R11, R11, 0xfffffff8, RZ, 0xc0, !PT ;  /* 0xfffffff80b0b7812 */ /* 0x000fe200078ec0ff */
[----:B------:R-:W-:Y:S01]  /*0e00*/  VIADD R218, R203, 0x80 ;  /* 0x00000080cbda7836 */ /* 0x000fe20000000000 */
[----:B------:R-:W-:Y:S01]  /*0e10*/  SHF.R.S32.HI R8, RZ, 0x5, R8 ;  /* 0x00000005ff087819 */ /* 0x000fe20000011408 */
[----:B------:R-:W-:Y:S01]  /*0e20*/  IMAD.IADD R5, R6, 0x1, -R5 ;  /* 0x0000000106057824 */ /* 0x000fe200078e0a05 */
[----:B------:R-:W-:Y:S01]  /*0e30*/  LOP3.LUT R213, R213, 0x1c0, RZ, 0xc0, !PT ;  /* 0x000001c0d5d57812 */ /* 0x000fe200078ec0ff */
[----:B------:R-:W-:Y:S01]  /*0e40*/  IMAD.IADD R11, R10, 0x1, -R11 ;  /* 0x000000010a0b7824 */ /* 0x000fe200078e0a0b */
[----:B------:R-:W-:Y:S01]  /*0e50*/  LOP3.LUT R9, R9, 0x7ffffffc, RZ, 0xc0, !PT ;  /* 0x7ffffffc09097812 */ /* 0x000fe200078ec0ff */
[----:B------:R-:W-:Y:S01]  /*0e60*/  IMAD R5, R216, 0x10, R5 ;  /* 0x00000010d8057824 */ /* 0x000fe200078e0205 */
[----:B------:R-:W-:Y:S01]  /*0e70*/  LOP3.LUT R6, R213, 0x38, R16, 0xf8, !PT ;  /* 0x00000038d5067812 */ /* 0x000fe200078ef810 */
[----:B------:R-:W-:Y:S01]  /*0e80*/  IMAD R11, R8, 0x10, R11 ;  /* 0x00000010080b7824 */ /* 0x000fe200078e020b */
[----:B------:R-:W-:Y:S01]  /*0e90*/  SHF.R.S32.HI R229, RZ, 0x1f, R19 ;  /* 0x0000001fffe57819 */ /* 0x000fe20000011413 */
[----:B------:R-:W-:Y:S01]  /*0ea0*/  IMAD R5, R5, 0x8, R4 ;  /* 0x0000000805057824 */ /* 0x000fe200078e0204 */
[----:B------:R-:W-:Y:S01]  /*0eb0*/  SHF.R.S32.HI R4, RZ, 0x1f, R225 ;  /* 0x0000001fff047819 */ /* 0x000fe200000114e1 */
[----:B------:R-:W-:-:S02]  /*0ec0*/  IMAD R12, R0, 0x40, R11 ;  /* 0x00000040000c7824 */ /* 0x000fc400078e020b */
[----:B------:R-:W-:Y:S01]  /*0ed0*/  IMAD.U32 R0, RZ, RZ, UR4 ;  /* 0x00000004ff007e24 */ /* 0x000fe2000f8e00ff */
[----:B------:R-:W-:Y:S01]  /*0ee0*/  LEA.HI R4, R4, R225, RZ, 0x3 ;  /* 0x000000e104047211 */ /* 0x000fe200078f18ff */
[----:B------:R-:W-:Y:S01]  /*0ef0*/  IMAD.IADD R9, R13, 0x1, -R9 ;  /* 0x000000010d097824 */ /* 0x000fe200078e0a09 */
[----:B------:R-:W-:Y:S01]  /*0f00*/  STL [R1+0x94], R12 ;  /* 0x0000940c01007387 */ /* 0x000fe20000100800 */
[----:B------:R-:W-:Y:S02]  /*0f10*/  IMAD.MOV.U32 R2, RZ, RZ, RZ ;  /* 0x000000ffff027224 */ /* 0x000fe400078e00ff */
[----:B------:R-:W-:Y:S01]  /*0f20*/  IMAD.SHL.U32 R4, R4, 0x40, RZ ;  /* 0x0000004004047824 */ /* 0x000fe200078e00ff */
[----:B------:R0:W-:Y:S01]  /*0f30*/  STL [R1+0x5c], R0 ;  /* 0x00005c0001007387 */ /* 0x0001e20000100800 */
[----:B------:R-:W-:Y:S02]  /*0f40*/  IMAD.SHL.U32 R230, R9, 0x2, RZ ;  /* 0x0000000209e67824 */ /* 0x000fe400078e00ff */
[----:B------:R-:W-:Y:S01]  /*0f50*/  VIADD R202, R22, 0x10 ;  /* 0x0000001016ca7836 */ /* 0x000fe20000000000 */
[----:B------:R-:W-:Y:S01]  /*0f60*/  LOP3.LUT R217, R4, 0xfffffe00, RZ, 0xc0, !PT ;  /* 0xfffffe0004d97812 */ /* 0x000fe200078ec0ff */
[----:B------:R-:W-:Y:S01]  /*0f70*/  VIADD R34, R230, 0x8 ;  /* 0x00000008e6227836 */ /* 0x000fe20000000000 */
[----:B------:R-:W-:Y:S01]  /*0f80*/  SHF.R.S32.HI R4, RZ, 0x1f, R219 ;  /* 0x0000001fff047819 */ /* 0x000fe200000114db */
[----:B------:R-:W-:-:S02]  /*0f90*/  IMAD.SHL.U32 R4, R5, 0x8, RZ ;  /* 0x0000000805047824 */ /* 0x000fc400078e00ff */
[C---:B------:R-:W-:Y:S01]  /*0fa0*/  VIADD R31, R230.reuse, 0x20 ;  /* 0x00000020e61f7836 */ /* 0x040fe20000000000 */
[C---:B0-----:R-:W-:Y:S01]  /*0fb0*/  LEA.HI R0, R3.reuse, R3, RZ, 0x1 ;  /* 0x0000000303007211 */ /* 0x041fe200078f08ff */
[C---:B------:R-:W-:Y:S01]  /*0fc0*/  VIADD R28, R230.reuse, 0x38 ;  /* 0x00000038e61c7836 */ /* 0x040fe20000000000 */
[----:B------:R0:W-:Y:S01]  /*0fd0*/  STL [R1+0x9c], R4 ;  /* 0x00009c0401007387 */ /* 0x0001e20000100800 */
[----:B------:R-:W-:Y:S01]  /*0fe0*/  VIADD R25, R230, 0x50 ;  /* 0x00000050e6197836 */ /* 0x000fe20000000000 */
[----:B------:R-:W-:Y:S01]  /*0ff0*/  LOP3.LUT R0, R0, 0x1ffffffe, RZ, 0xc0, !PT ;  /* 0x1ffffffe00007812 */ /* 0x000fe200078ec0ff */
[C---:B------:R-:W-:Y:S02]  /*1000*/  VIADD R20, R230.reuse, 0x68 ;  /* 0x00000068e6147836 */ /* 0x040fe40000000000 */
[C---:B------:R-:W-:Y:S02]  /*1010*/  VIADD R13, R230.reuse, 0x80 ;  /* 0x00000080e60d7836 */ /* 0x040fe40000000000 */
[----:B------:R-:W-:Y:S01]  /*1020*/  IMAD.IADD R0, R3, 0x1, -R0 ;  /* 0x0000000103007824 */ /* 0x000fe200078e0a00 */
[----:B------:R-:W-:Y:S01]  /*1030*/  SHF.R.S32.HI R3, RZ, 0x1f, R203 ;  /* 0x0000001fff037819 */ /* 0x000fe200000114cb */
[----:B------:R-:W-:Y:S01]  /*1040*/  VIADD R9, R230, 0x98 ;  /* 0x00000098e6097836 */ /* 0x000fe20000000000 */
[----:B------:R-:W-:Y:S01]  /*1050*/  SHF.R.U32.HI R3, RZ, 0x3, R213 ;  /* 0x00000003ff037819 */ /* 0x000fe200000116d5 */
[----:B------:R-:W-:-:S02]  /*1060*/  IMAD R0, R0, 0x8, R12 ;  /* 0x0000000800007824 */ /* 0x000fc400078e020c */
[C---:B------:R-:W-:Y:S01]  /*1070*/  VIADD R5, R230.reuse, 0xb8 ;  /* 0x000000b8e6057836 */ /* 0x040fe20000000000 */
[----:B------:R-:W-:Y:S01]  /*1080*/  LOP3.LUT R3, R217, R6, R3, 0xf6, !PT ;  /* 0x00000006d9037212 */ /* 0x000fe200078ef603 */
[C---:B0-----:R-:W-:Y:S01]  /*1090*/  VIADD R4, R230.reuse, 0xc0 ;  /* 0x000000c0e6047836 */ /* 0x041fe20000000000 */
[----:B------:R-:W-:Y:S01]  /*10a0*/  SHF.R.S32.HI R6, RZ, 0x1f, R218 ;  /* 0x0000001fff067819 */ /* 0x000fe200000114da */
[C---:B------:R-:W-:Y:S01]  /*10b0*/  VIADD R6, R230.reuse, 0xb0 ;  /* 0x000000b0e6067836 */ /* 0x040fe20000000000 */
[----:B------:R-:W-:Y:S01]  /*10c0*/  SHF.R.S32.HI R5, RZ, 0x1f, R5 ;  /* 0x0000001fff057819 */ /* 0x000fe20000011405 */
[----:B------:R-:W-:Y:S01]  /*10d0*/  IMAD R3, R3, 0x2, R18 ;  /* 0x0000000203037824 */ /* 0x000fe200078e0212 */
[----:B------:R-:W-:Y:S01]  /*10e0*/  SHF.R.S32.HI R4, RZ, 0x1f, R4 ;  /* 0x0000001fff047819 */ /* 0x000fe20000011404 */
[C---:B------:R-:W-:Y:S02]  /*10f0*/  VIADD R237, R230.reuse, 0xc8 ;  /* 0x000000c8e6ed7836 */ /* 0x040fe40000000000 */
[C---:B------:R-:W-:Y:S01]  /*1100*/  VIADD R236, R230.reuse, 0xd0 ;  /* 0x000000d0e6ec7836 */ /* 0x040fe20000000000 */
[----:B------:R0:W-:Y:S01]  /*1110*/  STL [R1+0x90], R3 ;  /* 0x0000900301007387 */ /* 0x0001e20000100800 */
[----:B------:R-:W-:-:S02]  /*1120*/  VIADD R235, R230, 0xd8 ;  /* 0x000000d8e6eb7836 */ /* 0x000fc40000000000 */
[C---:B------:R-:W-:Y:S01]  /*1130*/  VIADD R234, R230.reuse, 0xe0 ;  /* 0x000000e0e6ea7836 */ /* 0x040fe20000000000 */
[----:B------:R1:W-:Y:S01]  /*1140*/  STL [R1+0x98], R0 ;  /* 0x0000980001007387 */ /* 0x0003e20000100800 */
[C---:B------:R-:W-:Y:S01]  /*1150*/  VIADD R33, R230.reuse, 0x10 ;  /* 0x00000010e6217836 */ /* 0x040fe20000000000 */
[----:B------:R-:W-:Y:S01]  /*1160*/  SHF.R.S32.HI R5, RZ, 0x1f, R236 ;  /* 0x0000001fff057819 */ /* 0x000fe200000114ec */
[C---:B------:R-:W-:Y:S01]  /*1170*/  VIADD R32, R230.reuse, 0x18 ;  /* 0x00000018e6207836 */ /* 0x040fe20000000000 */
[----:B------:R-:W-:Y:S01]  /*1180*/  SHF.R.S32.HI R4, RZ, 0x1f, R235 ;  /* 0x0000001fff047819 */ /* 0x000fe200000114eb */
[C---:B------:R-:W-:Y:S01]  /*1190*/  VIADD R30, R230.reuse, 0x28 ;  /* 0x00000028e61e7836 */ /* 0x040fe20000000000 */
[----:B0-----:R-:W-:Y:S01]  /*11a0*/  SHF.R.S32.HI R3, RZ, 0x1f, R34 ;  /* 0x0000001fff037819 */ /* 0x001fe20000011422 */
        /* <DEDUP_REMOVED lines=32> */
[----:B------:R-:W-:Y:S02]  /*13b0*/  SHF.R.S32.HI R14, RZ, 0x1f, R14 ;  /* 0x0000001fff0e7819 */ /* 0x000fe4000001140e */
[----:B------:R-:W-:-:S02]  /*13c0*/  SHF.R.S32.HI R11, RZ, 0x1f, R11 ;  /* 0x0000001fff0b7819 */ /* 0x000fc4000001140b */
[----:B------:R-:W-:Y:S02]  /*13d0*/  SHF.R.S32.HI R10, RZ, 0x1f, R10 ;  /* 0x0000001fff0a7819 */ /* 0x000fe4000001140a */
[----:B------:R-:W-:Y:S02]  /*13e0*/  SHF.R.S32.HI R8, RZ, 0x1f, R8 ;  /* 0x0000001fff087819 */ /* 0x000fe40000011408 */
[----:B------:R-:W-:Y:S02]  /*13f0*/  SHF.R.S32.HI R7, RZ, 0x1f, R7 ;  /* 0x0000001fff077819 */ /* 0x000fe40000011407 */
[----:B------:R-:W-:Y:S02]  /*1400*/  SHF.R.S32.HI R5, RZ, 0x1f, R233 ;  /* 0x0000001fff057819 */ /* 0x000fe400000114e9 */
[----:B------:R-:W-:Y:S02]  /*1410*/  SHF.R.S32.HI R4, RZ, 0x1f, R232 ;  /* 0x0000001fff047819 */ /* 0x000fe400000114e8 */
[----:B-1----:R-:W-:-:S07]  /*1420*/  SHF.R.S32.HI R3, RZ, 0x1f, R231 ;  /* 0x0000001fff037819 */ /* 0x002fce00000114e7 */
.L_x_1481:
[----:B0-23--:R-:W0:Y:S02]  /*1430*/  LDC.64 R4, c[0x0][0xd88] ;  /* 0x00036200ff047b82 */ /* 0x00de240000000a00 */
        /* <DEDUP_REMOVED lines=24> */
[----:B------:R-:W-:Y:S01]  /*15c0*/  IADD3.X R5, R224, UR7, RZ, P3, !PT ;  /* 0x00000007e0057c10 */ /* 0x000fe20009ffe4ff */
        /* <DEDUP_REMOVED lines=24> */
.L_x_1334:
        /* <DEDUP_REMOVED lines=14> */
.L_x_1335:
[----:B------:R-:W-:Y:S05]  /*1830*/  @!P0 BRA `(.L_x_1336) ;  /* 0x00000000000c8947 */ /* 0x000fea0003800000 */
[----:B------:R-:W2:Y:S04]  /*1840*/  LDG.E R0, desc[UR60][R4.64] ;  /* 0x0000003c04007981 */ /* 0x000ea8000c1e1900 */
[----:B------:R-:W2:Y:S02]  /*1850*/  LDG.E R33, desc[UR60][R4.64+0x4] ;  /* 0x0000043c04217981 */ /* 0x000ea4000c1e1900 */
[----:B--2---:R-:W-:-:S07]  /*1860*/  IMAD.IADD R33, R33, 0x1, -R0 ;  /* 0x0000000121217824 */ /* 0x004fce00078e0a00 */
.L_x_1336:
        /* <DEDUP_REMOVED lines=34> */
[----:B------:R-:W-:Y:S02]  /*1a90*/  IABS R11, R10 ;  /* 0x0000000a000b7213 */ /* 0x000fe40000000000 */
        /* <DEDUP_REMOVED lines=22> */
.L_x_1338:
[----:B------:R-:W-:Y:S05]  /*1c00*/  BSYNC B0 ;  /* 0x0000000000007941 */ /* 0x000fea0003800000 */
.L_x_1337:
        /* <DEDUP_REMOVED lines=37> */
.L_x_1341:
[----:B------:R-:W-:Y:S05]  /*1e60*/  BSYNC B6 ;  /* 0x0000000000067941 */ /* 0x000fea0003800000 */
.L_x_1340:
        /* <DEDUP_REMOVED lines=20> */
.L_x_1343:
[----:B------:R-:W-:Y:S05]  /*1fb0*/  BSYNC B6 ;  /* 0x0000000000067941 */ /* 0x000fea0003800000 */
.L_x_1342:
[----:B------:R-:W-:Y:S01]  /*1fc0*/  ULDC.64 UR4, c[0x0][0xaf0] ;  /* 0x0002bc0000047ab9 */ /* 0x000fe20000000a00 */
[----:B------:R-:W-:Y:S01]  /*1fd0*/  IMAD.MOV.U32 R0, RZ, RZ, R222 ;  /* 0x000000ffff007224 */ /* 0x000fe200078e00de */
[----:B------:R-:W-:Y:S01]  /*1fe0*/  ISETP.NE.U32.AND P0, PT, RZ, UR4, PT ;  /* 0x00000004ff007c0c */ /* 0x000fe2000bf05070 */
[----:B------:R-:W0:Y:S03]  /*1ff0*/  LDC.64 R20, c[0x0][0x300] ;  /* 0x0000c000ff147b82 */ /* 0x000e260000000a00 */
[----:B------:R-:W-:Y:S01]  /*2000*/  ISETP.NE.AND.EX P0, PT, RZ, UR5, PT, P0 ;  /* 0x00000005ff007c0c */ /* 0x000fe2000bf05300 */
[----:B------:R-:W1:Y:S01]  /*2010*/  S2R R44, SR_TID.X ;  /* 0x00000000002c7919 */ /* 0x000e620000002100 */
[----:B------:R-:W-:Y:S01]  /*2020*/  IMAD.IADD R70, R70, 0x1, R33 ;  /* 0x0000000146467824 */ /* 0x000fe200078e0221 */
[----:B------:R-:W2:Y:S01]  /*2030*/  S2R R6, SR_TID.X ;  /* 0x0000000000067919 */ /* 0x000ea20000002100 */
[----:B------:R-:W-:Y:S01]  /*2040*/  SHF.R.S32.HI R17, RZ, 0x1f, R16 ;  /* 0x0000001fff117819 */ /* 0x000fe20000011410 */
[----:B------:R-:W3:Y:S08]  /*2050*/  LDC R49, c[0x0][0x3f4] ;  /* 0x0000fd00ff317b82 */ /* 0x000ef00000000800 */
[----:B------:R-:W-:Y:S01]  /*2060*/  @P0 IADD3 R4, P1, R223, UR4, RZ ;  /* 0x00000004df040c10 */ /* 0x000fe2000ff3e0ff */
[----:B------:R-:W-:Y:S01]  /*2070*/  VIADD R8, R16, 0xc0 ;  /* 0x000000c010087836 */ /* 0x000fe20000000000 */
[----:B------:R-:W4:Y:S02]  /*2080*/  LDC.64 R42, c[0x0][0x3f8] ;  /* 0x0000fe00ff2a7b82 */ /* 0x000f240000000a00 */
[----:B------:R-:W-:Y:S01]  /*2090*/  @P0 IADD3.X R5, R224, UR5, RZ, P1, !PT ;  /* 0x00000005e0050c10 */ /* 0x000fe20008ffe4ff */
[----:B------:R-:W-:-:S04]  /*20a0*/  ULDC.64 UR4, c[0x0][0xb00] ;  /* 0x0002c00000047ab9 */ /* 0x000fc80000000a00 */
[----:B------:R1:W3:Y:S01]  /*20b0*/  @P0 LDG.E R0, desc[UR60][R4.64] ;  /* 0x0000003c04000981 */ /* 0x0002e2000c1e1900 */
[----:B------:R-:W-:Y:S01]  /*20c0*/  SHF.R.S32.HI R36, RZ, 0x1f, R70 ;  /* 0x0000001fff247819 */ /* 0x000fe20000011446 */
[----:B------:R-:W4:Y:S01]  /*20d0*/  LDC.64 R68, c[0x0][0x408] ;  /* 0x00010200ff447b82 */ /* 0x000f220000000a00 */
[----:B------:R-:W-:Y:S01]  /*20e0*/  ISETP.NE.U32.AND P0, PT, RZ, UR4, PT ;  /* 0x00000004ff007c0c */ /* 0x000fe2000bf05070 */
[----:B------:R-:W-:Y:S01]  /*20f0*/  IMAD.MOV.U32 R90, RZ, RZ, 0x20 ;  /* 0x00000020ff5a7424 */ /* 0x000fe200078e00ff */
[----:B-----5:R-:W-:Y:S01]  /*2100*/  SHF.R.S32.HI R45, RZ, 0x1f, R24 ;  /* 0x0000001fff2d7819 */ /* 0x020fe20000011418 */
[-C--:B0-----:R-:W-:Y:S01]  /*2110*/  IMAD R3, R36, R20.reuse, RZ ;  /* 0x0000001424037224 */ /* 0x081fe200078e02ff */
[----:B------:R-:W-:Y:S01]  /*2120*/  ISETP.NE.AND.EX P0, PT, RZ, UR5, PT, P0 ;  /* 0x00000005ff007c0c */ /* 0x000fe2000bf05300 */
[----:B------:R-:W-:Y:S01]  /*2130*/  ULDC.64 UR4, c[0x0][0x308] ;  /* 0x0000c20000047ab9 */ /* 0x000fe20000000a00 */
[----:B------:R-:W-:Y:S01]  /*2140*/  IMAD R77, R21, 0x60, RZ ;  /* 0x00000060154d7824 */ /* 0x000fe200078e02ff */
[----:B------:R-:W-:Y:S01]  /*2150*/  SHF.R.S32.HI R74, RZ, 0x1f, R225 ;  /* 0x0000001fff4a7819 */ /* 0x000fe200000114e1 */
[----:B-1----:R-:W-:Y:S01]  /*2160*/  IMAD.WIDE.U32 R4, R70, R20, RZ ;  /* 0x0000001446047225 */ /* 0x002fe200078e00ff */
[----:B------:R-:W-:-:S03]  /*2170*/  SHF.R.U32.HI R44, RZ, 0x7, R44 ;  /* 0x00000007ff2c7819 */ /* 0x000fc6000001162c */
[----:B------:R-:W-:Y:S01]  /*2180*/  IMAD R3, R70, R21, R3 ;  /* 0x0000001546037224 */ /* 0x000fe200078e0203 */
[----:B------:R-:W-:Y:S01]  /*2190*/  ISETP.NE.AND P6, PT, R44, 0x1, PT ;  /* 0x000000012c00780c */ /* 0x000fe20003fc5270 */
[----:B--2---:R-:W-:Y:S02]  /*21a0*/  VIADD R6, R6, 0xffffff80 ;  /* 0xffffff8006067836 */ /* 0x004fe40000000000 */
[----:B------:R-:W-:Y:S02]  /*21b0*/  IMAD.IADD R5, R5, 0x1, R3 ;  /* 0x0000000105057824 */ /* 0x000fe400078e0203 */
[----:B------:R-:W-:Y:S01]  /*21c0*/  VIADD R75, R44, 0x8 ;  /* 0x000000082c4b7836 */ /* 0x000fe20000000000 */
[----:B------:R-:W-:Y:S01]  /*21d0*/  SHF.R.U32.HI R44, RZ, 0x3, R213 ;  /* 0x00000003ff2c7819 */ /* 0x000fe200000116d5 */
[----:B------:R-:W-:Y:S01]  /*21e0*/  IMAD.WIDE.U32 R4, R220, UR4, R4 ;  /* 0x00000004dc047c25 */ /* 0x000fe2000f8e0004 */
[----:B----4-:R-:W-:-:S03]  /*21f0*/  SHF.L.U64.HI R72, R68, 0x6, R69 ;  /* 0x0000000644487819 */ /* 0x010fc60000010245 */
[----:B------:R-:W-:Y:S01]  /*2200*/  IMAD R5, R220, UR5, R5 ;  /* 0x00000005dc057c24 */ /* 0x000fe2000f8e0205 */
[----:B------:R-:W-:Y:S01]  /*2210*/  ULDC.64 UR4, c[0x0][0x310] ;  /* 0x0000c40000047ab9 */ /* 0x000fe20000000a00 */
[-C--:B------:R-:W-:Y:S02]  /*2220*/  IMAD R40, R229, R68.reuse, RZ ;  /* 0x00000044e5287224 */ /* 0x080fe400078e02ff */
[----:B------:R-:W-:-:S04]  /*2230*/  IMAD.WIDE.U32 R66, R19, R68, R16 ;  /* 0x0000004413427225 */ /* 0x000fc800078e0010 */
[C---:B------:R-:W-:Y:S02]  /*2240*/  IMAD R39, R19.reuse, R69, R40 ;  /* 0x0000004513277224 */ /* 0x040fe400078e0228 */
[----:B------:R-:W-:-:S04]  /*2250*/  IMAD.WIDE.U32 R34, R19, R42, R16 ;  /* 0x0000002a13227225 */ /* 0x000fc800078e0010 */
[----:B------:R-:W-:Y:S02]  /*2260*/  IMAD.IADD R67, R39, 0x1, R67 ;  /* 0x0000000127437824 */ /* 0x000fe400078e0243 */
[C---:B------:R-:W-:Y:S02]  /*2270*/  IMAD R40, R45.reuse, R42, RZ ;  /* 0x0000002a2d287224 */ /* 0x040fe400078e02ff */
[----:B------:R-:W-:Y:S02]  /*2280*/  IMAD R45, R45, R68, RZ ;  /* 0x000000442d2d7224 */ /* 0x000fe400078e02ff */
[----:B------:R-:W-:Y:S02]  /*2290*/  IMAD R81, R24, R43, R40 ;  /* 0x0000002b18517224 */ /* 0x000fe400078e0228 */
[----:B------:R-:W-:Y:S02]  /*22a0*/  IMAD R47, R43, 0x60, RZ ;  /* 0x000000602b2f7824 */ /* 0x000fe400078e02ff */
[----:B------:R-:W-:-:S02]  /*22b0*/  IMAD.SHL.U32 R40, R42, 0x40, RZ ;  /* 0x000000402a287824 */ /* 0x000fc400078e00ff */
[----:B------:R-:W-:Y:S02]  /*22c0*/  IMAD R45, R24, R69, R45 ;  /* 0x00000045182d7224 */ /* 0x000fe400078e022d */
[----:B------:R-:W-:Y:S02]  /*22d0*/  IMAD R79, R69, 0x60, RZ ;  /* 0x00000060454f7824 */ /* 0x000fe400078e02ff */
[----:B------:R-:W-:Y:S02]  /*22e0*/  IMAD.SHL.U32 R73, R68, 0x40, RZ ;  /* 0x0000004044497824 */ /* 0x000fe400078e00ff */
[----:B------:R-:W-:-:S04]  /*22f0*/  IMAD.WIDE.U32 R66, R24, R68, R66 ;  /* 0x0000004418427225 */ /* 0x000fc800078e0042 */
[----:B---3--:R-:W-:Y:S02]  /*2300*/  IMAD.SHL.U32 R76, R49, 0x2, RZ ;  /* 0x00000002314c7824 */ /* 0x008fe400078e00ff */
[----:B------:R-:W-:Y:S01]  /*2310*/  IMAD.IADD R83, R45, 0x1, R67 ;  /* 0x000000012d537824 */ /* 0x000fe200078e0243 */
[----:B------:R-:W-:Y:S02]  /*2320*/  SHF.R.S32.HI R3, RZ, 0x1f, R0 ;  /* 0x0000001fff037819 */ /* 0x000fe40000011400 */
[----:B------:R-:W-:Y:S02]  /*2330*/  SEL R33, R0, RZ, !P0 ;  /* 0x000000ff00217207 */ /* 0x000fe40004000000 */
[----:B------:R-:W-:Y:S02]  /*2340*/  SEL R37, R3, RZ, !P0 ;  /* 0x000000ff03257207 */ /* 0x000fe40004000000 */
[----:B------:R-:W-:Y:S01]  /*2350*/  SHF.R.S32.HI R3, RZ, 0x1f, R6 ;  /* 0x0000001fff037819 */ /* 0x000fe20000011406 */
[----:B------:R-:W-:-:S03]  /*2360*/  IMAD.WIDE.U32 R12, R33, UR4, R4 ;  /* 0x00000004210c7c25 */ /* 0x000fc6000f8e0004 */
[----:B------:R-:W-:Y:S01]  /*2370*/  LEA.HI R38, R3, R6, RZ, 0x2 ;  /* 0x0000000603267211 */ /* 0x000fe200078f10ff */
[----:B------:R-:W-:Y:S02]  /*2380*/  IMAD R0, R37, UR4, RZ ;  /* 0x0000000425007c24 */ /* 0x000fe4000f8e02ff */
[-C--:B------:R-:W-:Y:S01]  /*2390*/  IMAD R6, R229, R20.reuse, RZ ;  /* 0x00000014e5067224 */ /* 0x080fe200078e02ff */
[----:B------:R-:W-:Y:S01]  /*23a0*/  SHF.R.S32.HI R38, RZ, 0x1f, R38 ;  /* 0x0000001fff267819 */ /* 0x000fe20000011426 */
[----:B------:R-:W-:Y:S01]  /*23b0*/  IMAD R9, R33, UR5, R0 ;  /* 0x0000000521097c24 */ /* 0x000fe2000f8e0200 */
[----:B------:R-:W-:Y:S05]  /*23c0*/  @!P6 WARPSYNC.ALL ;  /* 0x000000000000e948 */ /* 0x000fea0003800000 */
[C---:B------:R-:W-:Y:S01]  /*23d0*/  VIADD R0, R16.reuse, 0x20 ;  /* 0x0000002010007836 */ /* 0x040fe20000000000 */
[----:B------:R-:W-:Y:S01]  /*23e0*/  ULDC UR4, c[0x0][0x320] ;  /* 0x0000c80000047ab9 */ /* 0x000fe20000000800 */
[----:B------:R-:W-:Y:S01]  /*23f0*/  IMAD.WIDE.U32 R4, R19, R20, R16 ;  /* 0x0000001413047225 */ /* 0x000fe200078e0010 */
[----:B------:R-:W-:Y:S01]  /*2400*/  @!P6 BAR.SYNC.DEFER_BLOCKING 0x9, 0x100 ;  /* 0x024400000000eb1d */ /* 0x000fe20000010000 */
[----:B------:R-:W-:-:S02]  /*2410*/  ISETP.GE.AND P0, PT, R16, UR4, PT ;  /* 0x0000000410007c0c */ /* 0x000fc4000bf06270 */
[----:B------:R-:W-:Y:S01]  /*2420*/  ISETP.GE.AND P1, PT, R0, UR4, PT ;  /* 0x0000000400007c0c */ /* 0x000fe2000bf26270 */
[----:B------:R-:W-:Y:S01]  /*2430*/  IMAD R11, R19, R21, R6 ;  /* 0x00000015130b7224 */ /* 0x000fe200078e0206 */
[----:B------:R-:W-:Y:S01]  /*2440*/  SEL R6, RZ, 0x1, P0 ;  /* 0x00000001ff067807 */ /* 0x000fe20000000000 */
[----:B------:R-:W-:Y:S01]  /*2450*/  ULDC.64 UR6, c[0x0][0x330] ;  /* 0x0000cc0000067ab9 */ /* 0x000fe20000000a00 */
[----:B------:R-:W-:Y:S02]  /*2460*/  SEL R7, RZ, 0xffffffff, P1 ;  /* 0xffffffffff077807 */ /* 0x000fe40000800000 */
[----:B------:R-:W-:Y:S01]  /*2470*/  IADD3 R3, P2, R12, R4, RZ ;  /* 0x000000040c037210 */ /* 0x000fe20007f5e0ff */
[----:B------:R-:W-:Y:S01]  /*2480*/  IMAD.IADD R4, R13, 0x1, R9 ;  /* 0x000000010d047824 */ /* 0x000fe200078e0209 */
[----:B------:R-:W-:Y:S01]  /*2490*/  ISETP.GE.AND P0, PT, R8, UR4, PT ;  /* 0x0000000408007c0c */ /* 0x000fe2000bf06270 */
[----:B------:R-:W-:Y:S01]  /*24a0*/  IMAD.SHL.U32 R7, R7, 0x2, RZ ;  /* 0x0000000207077824 */ /* 0x000fe200078e00ff */
[----:B------:R-:W-:Y:S01]  /*24b0*/  LEA.HI R38, R38, R19, RZ, 0x3 ;  /* 0x0000001326267211 */ /* 0x000fe200078f18ff */
[----:B------:R-:W-:Y:S01]  /*24c0*/  VIADD R9, R16, 0xe0 ;  /* 0x000000e010097836 */ /* 0x000fe20000000000 */
[----:B------:R-:W-:Y:S01]  /*24d0*/  IADD3.X R5, R4, R5, R11, P2, !PT ;  /* 0x0000000504057210 */ /* 0x000fe200017fe40b */
[C---:B------:R-:W-:Y:S01]  /*24e0*/  VIADD R8, R16.reuse, 0x80 ;  /* 0x0000008010087836 */ /* 0x040fe20000000000 */
[----:B------:R-:W-:Y:S01]  /*24f0*/  LOP3.LUT R14, R7, 0x2, R6, 0xe2, !PT ;  /* 0x00000002070e7812 */ /* 0x000fe200078ee206 */
[C---:B------:R-:W-:Y:S01]  /*2500*/  VIADD R6, R16.reuse, 0x40 ;  /* 0x0000004010067836 */ /* 0x040fe20000000000 */
[----:B------:R-:W-:Y:S01]  /*2510*/  ISETP.GE.AND P3, PT, R9, UR4, PT ;  /* 0x0000000409007c0c */ /* 0x000fe2000bf66270 */
[C---:B------:R-:W-:Y:S01]  /*2520*/  VIADD R7, R16.reuse, 0x60 ;  /* 0x0000006010077836 */ /* 0x040fe20000000000 */
[----:B------:R-:W-:Y:S01]  /*2530*/  SEL R96, RZ, 0x40, P0 ;  /* 0x00000040ff607807 */ /* 0x000fe20000000000 */
[----:B------:R-:W-:Y:S01]  /*2540*/  VIADD R9, R16, 0xa0 ;  /* 0x000000a010097836 */ /* 0x000fe20000000000 */
[----:B------:R-:W-:Y:S01]  /*2550*/  ISETP.GE.AND P1, PT, R6, UR4, PT ;  /* 0x0000000406007c0c */ /* 0x000fe2000bf26270 */
[----:B------:R-:W-:Y:S01]  /*2560*/  IMAD.WIDE.U32 R10, R220, UR6, R16 ;  /* 0x00000006dc0a7c25 */ /* 0x000fe2000f8e0010 */
[----:B------:R-:W-:-:S02]  /*2570*/  ISETP.GE.AND P2, PT, R7, UR4, PT ;  /* 0x0000000407007c0c */ /* 0x000fc4000bf46270 */
[----:B------:R-:W-:Y:S01]  /*2580*/  SEL R15, RZ, 0x4, P1 ;  /* 0x00000004ff0f7807 */ /* 0x000fe20000800000 */
[----:B------:R-:W-:Y:S01]  /*2590*/  IMAD R11, R220, UR7, R11 ;  /* 0x00000007dc0b7c24 */ /* 0x000fe2000f8e020b */
[----:B------:R-:W-:Y:S02]  /*25a0*/  SEL R23, RZ, 0x8, P2 ;  /* 0x00000008ff177807 */ /* 0x000fe40001000000 */
[----:B------:R-:W-:Y:S02]  /*25b0*/  ISETP.GE.AND P1, PT, R8, UR4, PT ;  /* 0x0000000408007c0c */ /* 0x000fe4000bf26270 */
[----:B------:R-:W-:Y:S01]  /*25c0*/  ISETP.GE.AND P2, PT, R9, UR4, PT ;  /* 0x0000000409007c0c */ /* 0x000fe2000bf46270 */
[----:B------:R-:W-:Y:S01]  /*25d0*/  ULDC.64 UR4, c[0x0][0x338] ;  /* 0x0000ce0000047ab9 */ /* 0x000fe20000000a00 */
[----:B------:R-:W-:Y:S01]  /*25e0*/  LOP3.LUT R14, R23, R14, R15, 0xfe, !PT ;  /* 0x0000000e170e7212 */ /* 0x000fe200078efe0f */
[----:B------:R-:W-:Y:S01]  /*25f0*/  IMAD R37, R37, UR4, RZ ;  /* 0x0000000425257c24 */ /* 0x000fe2000f8e02ff */
[----:B------:R-:W-:-:S02]  /*2600*/  SEL R15, RZ, 0x10, P1 ;  /* 0x00000010ff0f7807 */ /* 0x000fc40000800000 */
[----:B------:R-:W-:Y:S01]  /*2610*/  SEL R23, RZ, 0x20, P2 ;  /* 0x00000020ff177807 */ /* 0x000fe20001000000 */
[----:B------:R-:W-:Y:S01]  /*2620*/  IMAD R37, R33, UR5, R37 ;  /* 0x0000000521257c24 */ /* 0x000fe2000f8e0225 */
[----:B------:R-:W-:Y:S02]  /*2630*/  ISETP.GE.AND P0, PT, R16, R49, PT ;  /* 0x000000311000720c */ /* 0x000fe40003f06270 */
[----:B------:R-:W-:Y:S01]  /*2640*/  LOP3.LUT R31, R23, R14, R15, 0xfe, !PT ;  /* 0x0000000e171f7212 */ /* 0x000fe200078efe0f */
[----:B------:R-:W-:Y:S01]  /*2650*/  IMAD.WIDE.U32 R14, R33, UR4, R10 ;  /* 0x00000004210e7c25 */ /* 0x000fe2000f8e000a */
[----:B------:R-:W-:Y:S01]  /*2660*/  SEL R11, R49, RZ, P0 ;  /* 0x000000ff310b7207 */ /* 0x000fe20000000000 */
[----:B------:R-:W-:Y:S01]  /*2670*/  ULDC UR4, c[0x0][0x2f4] ;  /* 0x0000bd0000047ab9 */ /* 0x000fe20000000800 */
[----:B------:R-:W-:Y:S01]  /*2680*/  SHF.R.S32.HI R23, RZ, 0x1f, R22 ;  /* 0x0000001fff177819 */ /* 0x000fe20000011416 */
[----:B------:R-:W-:Y:S01]  /*2690*/  IMAD R10, R229, R42, RZ ;  /* 0x0000002ae50a7224 */ /* 0x000fe200078e02ff */
[----:B------:R-:W-:Y:S01]  /*26a0*/  LOP3.LUT R38, R38, 0xfffffff8, RZ, 0xc0, !PT ;  /* 0xfffffff826267812 */ /* 0x000fe200078ec0ff */
[----:B------:R-:W-:Y:S01]  /*26b0*/  IMAD.IADD R11, R16, 0x1, R11 ;  /* 0x00000001100b7824 */ /* 0x000fe200078e020b */
[----:B------:R-:W-:Y:S01]  /*26c0*/  LOP3.LUT R96, R31, R96, RZ, 0xfc, !PT ;  /* 0x000000601f607212 */ /* 0x000fe200078efcff */
[C---:B------:R-:W-:Y:S01]  /*26d0*/  IMAD R31, R19.reuse, R43, R10 ;  /* 0x0000002b131f7224 */ /* 0x040fe200078e020a */
[C---:B------:R-:W-:Y:S01]  /*26e0*/  IADD3 R70, P1, R19.reuse, R70, RZ ;  /* 0x0000004613467210 */ /* 0x040fe20007f3e0ff */
[----:B------:R-:W-:Y:S01]  /*26f0*/  IMAD.WIDE.U32 R64, R19, R68, R22 ;  /* 0x0000004413407225 */ /* 0x000fe200078e0016 */
[----:B------:R-:W-:-:S02]  /*2700*/  SHF.R.S32.HI R10, RZ, 0x1f, R11 ;  /* 0x0000001fff0a7819 */ /* 0x000fc4000001140b */
[----:B------:R-:W-:Y:S01]  /*2710*/  SEL R95, RZ, 0xffffff80, P3 ;  /* 0xffffff80ff5f7807 */ /* 0x000fe20001800000 */
[----:B------:R-:W-:Y:S01]  /*2720*/  IMAD.IADD R38, R19, 0x1, -R38 ;  /* 0x0000000113267824 */ /* 0x000fe200078e0a26 */
[----:B------:R-:W-:Y:S01]  /*2730*/  ISETP.GE.AND P2, PT, R0, UR4, PT ;  /* 0x0000000400007c0c */ /* 0x000fe2000bf46270 */
[----:B------:R-:W-:Y:S01]  /*2740*/  IMAD.IADD R65, R65, 0x1, R39 ;  /* 0x0000000141417824 */ /* 0x000fe200078e0227 */
[----:B------:R-:W-:Y:S01]  /*2750*/  LEA.HI R39, R10, R11, RZ, 0x3 ;  /* 0x0000000b0a277211 */ /* 0x000fe200078f18ff */
[----:B------:R-:W-:Y:S01]  /*2760*/  IMAD.SHL.U32 R84, R38, 0x40, RZ ;  /* 0x0000004026547824 */ /* 0x000fe200078e00ff */
[----:B------:R-:W-:Y:S01]  /*2770*/  SHF.L.U64.HI R10, R20, 0x6, R21 ;  /* 0x00000006140a7819 */ /* 0x000fe20000010215 */
[----:B------:R-:W-:Y:S01]  /*2780*/  IMAD.X R71, R229, 0x1, R36, P1 ;  /* 0x00000001e5477824 */ /* 0x000fe200008e0624 */
[----:B------:R-:W-:Y:S01]  /*2790*/  LOP3.LUT R36, R213, 0x38, R39, 0xf8, !PT ;  /* 0x00000038d5247812 */ /* 0x000fe200078ef827 */
[----:B------:R-:W-:Y:S01]  /*27a0*/  IMAD.WIDE.U32 R32, R19, R42, R22 ;  /* 0x0000002a13207225 */ /* 0x000fe200078e0016 */
[----:B------:R-:W-:-:S02]  /*27b0*/  LOP3.LUT R84, R84, 0x1c0, RZ, 0xc0, !PT ;  /* 0x000001c054547812 */ /* 0x000fc400078ec0ff */
[----:B------:R-:W-:Y:S01]  /*27c0*/  LOP3.LUT P1, RZ, R38, 0x4, RZ, 0xc0, !PT ;  /* 0x0000000426ff7812 */ /* 0x000fe2000782c0ff */
[----:B------:R-:W-:Y:S01]  /*27d0*/  IMAD.IADD R33, R33, 0x1, R31 ;  /* 0x0000000121217824 */ /* 0x000fe200078e021f */
[----:B------:R-:W-:Y:S01]  /*27e0*/  LOP3.LUT R38, R36, R44, RZ, 0x3c, !PT ;  /* 0x0000002c24267212 */ /* 0x000fe200078e3cff */
[----:B------:R-:W-:Y:S01]  /*27f0*/  IMAD.IADD R35, R31, 0x1, R35 ;  /* 0x000000011f237824 */ /* 0x000fe200078e0223 */
[----:B------:R-:W-:Y:S01]  /*2800*/  SHF.R.U32.HI R87, RZ, 0x3, R84 ;  /* 0x00000003ff577819 */ /* 0x000fe20000011654 */
[----:B------:R-:W-:Y:S01]  /*2810*/  IMAD.SHL.U32 R11, R20, 0x40, RZ ;  /* 0x00000040140b7824 */ /* 0x000fe200078e00ff */
[----:B------:R-:W-:Y:S01]  /*2820*/  LOP3.LUT R44, R84, 0x18, R16, 0xf8, !PT ;  /* 0x00000018542c7812 */ /* 0x000fe200078ef810 */
[-C--:B------:R-:W-:Y:S01]  /*2830*/  IMAD.WIDE.U32 R32, R24, R42.reuse, R32 ;  /* 0x0000002a18207225 */ /* 0x080fe200078e0020 */
[----:B------:R-:W-:Y:S02]  /*2840*/  LOP3.LUT R36, R84, 0x38, R39, 0xf8, !PT ;  /* 0x0000003854247812 */ /* 0x000fe400078ef827 */
[----:B------:R-:W-:Y:S01]  /*2850*/  LOP3.LUT R91, R44, R87, RZ, 0x3c, !PT ;  /* 0x000000572c5b7212 */ /* 0x000fe200078e3cff */
[----:B------:R-:W-:Y:S01]  /*2860*/  IMAD.WIDE.U32 R34, R24, R42, R34 ;  /* 0x0000002a18227225 */ /* 0x000fe200078e0022 */
[----:B------:R-:W-:-:S02]  /*2870*/  SHF.R.S32.HI R85, RZ, 0x3, R39 ;  /* 0x00000003ff557819 */ /* 0x000fc40000011427 */
[----:B------:R-:W-:Y:S01]  /*2880*/  LOP3.LUT R86, R39, 0xfffffff8, RZ, 0xc0, !PT ;  /* 0xfffffff827567812 */ /* 0x000fe200078ec0ff */
[----:B------:R-:W-:Y:S01]  /*2890*/  IMAD.WIDE.U32 R64, R24, R68, R64 ;  /* 0x0000004418407225 */ /* 0x000fe200078e0040 */
[----:B------:R-:W-:Y:S02]  /*28a0*/  SHF.L.U64.HI R31, R42, 0x6, R43 ;  /* 0x000000062a1f7819 */ /* 0x000fe4000001022b */
[----:B------:R-:W-:Y:S01]  /*28b0*/  SEL R90, R90, 0xffffffe0, !P1 ;  /* 0xffffffe05a5a7807 */ /* 0x000fe20004800000 */
[----:B------:R-:W-:Y:S01]  /*28c0*/  IMAD.WIDE.U32 R20, R20, 0x60, RZ ;  /* 0x0000006014147825 */ /* 0x000fe200078e00ff */
[----:B------:R-:W-:Y:S02]  /*28d0*/  LOP3.LUT R39, R36, R87, RZ, 0x3c, !PT ;  /* 0x0000005724277212 */ /* 0x000fe400078e3cff */
[----:B------:R-:W-:Y:S01]  /*28e0*/  LOP3.LUT R95, R96, 0x80, R95, 0xc8, !PT ;  /* 0x00000080605f7812 */ /* 0x000fe200078ec85f */
[----:B------:R-:W-:Y:S01]  /*28f0*/  IMAD.WIDE.U32 R42, R42, 0x60, RZ ;  /* 0x000000602a2a7825 */ /* 0x000fe200078e00ff */
[----:B------:R-:W-:-:S02]  /*2900*/  SHF.R.S32.HI R88, RZ, 0x1f, R86 ;  /* 0x0000001fff587819 */ /* 0x000fc40000011456 */
[----:B------:R-:W-:Y:S01]  /*2910*/  ISETP.GE.AND P1, PT, R16, UR4, PT ;  /* 0x0000000410007c0c */ /* 0x000fe2000bf26270 */
[----:B------:R-:W-:Y:S01]  /*2920*/  IMAD.WIDE.U32 R68, R68, 0x60, RZ ;  /* 0x0000006044447825 */ /* 0x000fe200078e00ff */
[----:B------:R-:W-:-:S03]  /*2930*/  LOP3.LUT R96, R96, 0x40, RZ, 0xc0, !PT ;  /* 0x0000004060607812 */ /* 0x000fc600078ec0ff */
[----:B------:R-:W-:Y:S02]  /*2940*/  IMAD R91, R216, 0x200, R91 ;  /* 0x00000200d85b7824 */ /* 0x000fe400078e025b */
[----:B------:R-:W-:Y:S02]  /*2950*/  IMAD.IADD R80, R33, 0x1, R81 ;  /* 0x0000000121507824 */ /* 0x000fe400078e0251 */
[----:B------:R-:W-:Y:S02]  /*2960*/  IMAD.IADD R77, R21, 0x1, R77 ;  /* 0x00000001154d7824 */ /* 0x000fe400078e024d */
[----:B------:R-:W-:Y:S02]  /*2970*/  IMAD.IADD R78, R43, 0x1, R47 ;  /* 0x000000012b4e7824 */ /* 0x000fe400078e022f */
[----:B------:R-:W-:Y:S02]  /*2980*/  IMAD.IADD R79, R69, 0x1, R79 ;  /* 0x00000001454f7824 */ /* 0x000fe400078e024f */
[----:B------:R-:W-:-:S02]  /*2990*/  IMAD.IADD R81, R81, 0x1, R35 ;  /* 0x0000000151517824 */ /* 0x000fc400078e0223 */
[----:B------:R-:W-:Y:S02]  /*29a0*/  IMAD.IADD R82, R65, 0x1, R45 ;  /* 0x0000000141527824 */ /* 0x000fe400078e022d */
[----:B------:R-:W-:Y:S02]  /*29b0*/  IMAD.IADD R89, R217, 0x1, R38 ;  /* 0x00000001d9597824 */ /* 0x000fe400078e0226 */
[----:B------:R-:W-:Y:S02]  /*29c0*/  IMAD R92, R216, 0x200, R39 ;  /* 0x00000200d85c7824 */ /* 0x000fe400078e0227 */
[----:B------:R-:W-:Y:S02]  /*29d0*/  IMAD.IADD R93, R90, 0x1, R91 ;  /* 0x000000015a5d7824 */ /* 0x000fe400078e025b */
[----:B------:R-:W-:-:S07]  /*29e0*/  IMAD.IADD R94, R15, 0x1, R37 ;  /* 0x000000010f5e7824 */ /* 0x000fce00078e0225 */
.L_x_1391:
        /* <DEDUP_REMOVED lines=71> */
.L_x_1348:
[----:B------:R-:W-:Y:S05]  /*2e60*/  BSYNC B1 ;  /* 0x0000000000017941 */ /* 0x000fea0003800000 */
.L_x_1347:
        /* <DEDUP_REMOVED lines=25> */
.L_x_1350:
[----:B------:R-:W-:Y:S05]  /*3000*/  BSYNC B1 ;  /* 0x0000000000017941 */ /* 0x000fea0003800000 */
.L_x_1349:
[----:B0-----:R-:W2:Y:S01]  /*3010*/  LDL R36, [R1+0x5c] ;  /* 0x00005c0001247983 */ /* 0x001ea20000100800 */
[----:B------:R-:W-:Y:S01]  /*3020*/  IMAD.MOV.U32 R37, RZ, RZ, R61 ;  /* 0x000000ffff257224 */ /* 0x000fe200078e003d */
[----:B------:R-:W-:Y:S01]  /*3030*/  PRMT R115, R115, 0x5410, R101 ;  /* 0x0000541073737816 */ /* 0x000fe20000000065 */
[----:B------:R-:W-:Y:S01]  /*3040*/  IMAD.MOV.U32 R38, RZ, RZ, R62 ;  /* 0x000000ffff267224 */ /* 0x000fe200078e003e */
[----:B------:R-:W-:Y:S01]  /*3050*/  PRMT R123, R100, 0x7610, R123 ;  /* 0x00007610647b7816 */ /* 0x000fe2000000007b */
[----:B------:R-:W-:-:S05]  /*3060*/  IMAD.MOV.U32 R39, RZ, RZ, R63 ;  /* 0x000000ffff277224 */ /* 0x000fca00078e003f */
[----:B------:R-:W-:Y:S01]  /*3070*/  PRMT R110, R39, 0x5410, R38 ;  /* 0x00005410276e7816 */ /* 0x000fe20000000026 */
[----:B-----5:R-:W-:Y:S02]  /*3080*/  IMAD.MOV.U32 R38, RZ, RZ, R52 ;  /* 0x000000ffff267224 */ /* 0x020fe400078e0034 */
[----:B------:R-:W-:-:S03]  /*3090*/  IMAD.MOV.U32 R39, RZ, RZ, R53 ;  /* 0x000000ffff277224 */ /* 0x000fc600078e0035 */
[----:B------:R-:W-:Y:S01]  /*30a0*/  PRMT R122, R38, 0x7610, R122 ;  /* 0x00007610267a7816 */ /* 0x000fe2000000007a */
[----:B------:R-:W-:Y:S01]  /*30b0*/  IMAD.MOV.U32 R38, RZ, RZ, R44 ;  /* 0x000000ffff267224 */ /* 0x000fe200078e002c */
[----:B------:R-:W-:Y:S01]  /*30c0*/  PRMT R121, R39, 0x7610, R121 ;  /* 0x0000761027797816 */ /* 0x000fe20000000079 */
[----:B------:R-:W-:-:S05]  /*30d0*/  IMAD.MOV.U32 R39, RZ, RZ, R45 ;  /* 0x000000ffff277224 */ /* 0x000fca00078e002d */
[----:B------:R-:W-:Y:S02]  /*30e0*/  PRMT R118, R39, 0x7610, R118 ;  /* 0x0000761027767816 */ /* 0x000fe40000000076 */
[----:B--2---:R-:W-:Y:S01]  /*30f0*/  R2UR UR4, R36 ;  /* 0x00000000240472ca */ /* 0x004fe200000e0000 */
[----:B------:R-:W-:-:S05]  /*3100*/  IMAD.MOV.U32 R36, RZ, RZ, R60 ;  /* 0x000000ffff247224 */ /* 0x000fca00078e003c */
[----:B------:R-:W-:Y:S01]  /*3110*/  PRMT R107, R36, 0x5410, R37 ;  /* 0x00005410246b7816 */ /* 0x000fe20000000025 */
[----:B------:R-:W-:Y:S02]  /*3120*/  IMAD.MOV.U32 R36, RZ, RZ, R56 ;  /* 0x000000ffff247224 */ /* 0x000fe400078e0038 */
[----:B------:R-:W-:-:S03]  /*3130*/  IMAD.MOV.U32 R37, RZ, RZ, R57 ;  /* 0x000000ffff257224 */ /* 0x000fc600078e0039 */
[----:B------:R-:W-:Y:S01]  /*3140*/  PRMT R116, R116, 0x5410, R36 ;  /* 0x0000541074747816 */ /* 0x000fe20000000024 */
[----:B------:R-:W-:Y:S01]  /*3150*/  UISETP.NE.AND UP0, UPT, UR4, 0x3, UPT ;  /* 0x000000030400788c */ /* 0x000fe2000bf05270 */
[----:B------:R-:W-:Y:S01]  /*3160*/  PRMT R117, R117, 0x5410, R37 ;  /* 0x0000541075757816 */ /* 0x000fe20000000025 */
[----:B------:R-:W-:Y:S02]  /*3170*/  IMAD.MOV.U32 R36, RZ, RZ, R46 ;  /* 0x000000ffff247224 */ /* 0x000fe400078e002e */
[----:B------:R-:W-:Y:S01]  /*3180*/  IMAD.MOV.U32 R37, RZ, RZ, R47 ;  /* 0x000000ffff257224 */ /* 0x000fe200078e002f */
[----:B------:R-:W-:Y:S02]  /*3190*/  PRMT R117, R38, 0x7610, R117 ;  /* 0x0000761026757816 */ /* 0x000fe40000000075 */
[----:B------:R-:W-:Y:S02]  /*31a0*/  PLOP3.LUT P3, PT, PT, PT, UP0, 0x80, 0x0 ;  /* 0x000000000000781c */ /* 0x000fe40003f6f008 */
[----:B------:R-:W-:Y:S01]  /*31b0*/  PRMT R115, R36, 0x7610, R115 ;  /* 0x0000761024737816 */ /* 0x000fe20000000073 */
[----:B------:R-:W-:Y:S01]  /*31c0*/  IMAD.MOV.U32 R36, RZ, RZ, R55 ;  /* 0x000000ffff247224 */ /* 0x000fe200078e0037 */
[----:B------:R-:W-:Y:S01]  /*31d0*/  PRMT R116, R37, 0x7610, R116 ;  /* 0x0000761025747816 */ /* 0x000fe20000000074 */
[----:B------:R-:W-:-:S03]  /*31e0*/  IMAD.MOV.U32 R37, RZ, RZ, R54 ;  /* 0x000000ffff257224 */ /* 0x000fc600078e0036 */
[----:B------:R-:W-:Y:S02]  /*31f0*/  PRMT R119, R36, 0x7610, R119 ;  /* 0x0000761024777816 */ /* 0x000fe40000000077 */
[----:B------:R-:W-:-:S03]  /*3200*/  PRMT R120, R37, 0x7610, R120 ;  /* 0x0000761025787816 */ /* 0x000fc60000000078 */
[----:B------:R-:W-:Y:S05]  /*3210*/  @!P3 BRA `(.L_x_1351) ;  /* 0x000000000004b947 */ /* 0x000fea0003800000 */
[----:B------:R-:W-:Y:S01]  /*3220*/  BPT.TRAP 0x1 ;  /* 0x000000040000795c */ /* 0x000fe20000300000 */
.L_x_1351:
[----:B------:R-:W-:Y:S01]  /*3230*/  IMAD R97, R2, 0x8, R18 ;  /* 0x0000000802617824 */ /* 0x000fe200078e0212 */
[----:B------:R-:W-:Y:S01]  /*3240*/  SHF.L.U32 R109, R201, 0x1f, RZ ;  /* 0x0000001fc96d7819 */ /* 0x000fe200000006ff */
[----:B------:R-:W-:Y:S03]  /*3250*/  BSSY B1, `(.L_x_1352) ;  /* 0x0000003000017945 */ /* 0x000fe60003800000 */
[----:B------:R-:W0:Y:S02]  /*3260*/  SYNCS.PHASECHK.TRANS64.TRYWAIT P6, [R97+URZ+0x32490], R109 ;  /* 0x0324906d610075a7 */ /* 0x000e2400080c017f */
[----:B0-----:R-:W-:Y:S05]  /*3270*/  @!P6 BRA `(.L_x_1353) ;  /* 0x0000019c000ce947 */ /* 0x001fea0003800000 */
.L_x_1648:
[----:B------:R-:W-:Y:S05]  /*3280*/  BSYNC B1 ;  /* 0x0000000000017941 */ /* 0x000fea0003800000 */
.L_x_1352:
        /* <DEDUP_REMOVED lines=8> */
[----:B------:R-:W-:Y:S01]  /*3310*/  SHF.R.U64 R62, R62, 0x10, R63 ;  /* 0x000000103e3e7819 */ /* 0x000fe2000000123f */
[----:B--2---:R-:W-:Y:S01]  /*3320*/  IMAD.U32 R102, R39, 0x10000, RZ ;  /* 0x0001000027667824 */ /* 0x004fe200078e00ff */
[----:B------:R-:W-:Y:S02]  /*3330*/  SHF.R.U64 R101, R60, 0x10, R61 ;  /* 0x000000103c657819 */ /* 0x000fe4000000123d */
[----:B------:R-:W-:Y:S02]  /*3340*/  SHF.R.U32.HI R103, RZ, 0x10, R63 ;  /* 0x00000010ff677819 */ /* 0x000fe4000001163f */
[----:B------:R-:W-:Y:S02]  /*3350*/  PRMT R63, R110, 0x5432, R62 ;  /* 0x000054326e3f7816 */ /* 0x000fe4000000003e */
[----:B------:R-:W-:Y:S02]  /*3360*/  PRMT R101, R107, 0x5410, R101 ;  /* 0x000054106b657816 */ /* 0x000fe40000000065 */
[----:B------:R-:W-:Y:S01]  /*3370*/  SHF.R.U32.HI R100, RZ, 0x10, R61 ;  /* 0x00000010ff647819 */ /* 0x000fe2000001163d */
[----:B------:R-:W-:Y:S01]  /*3380*/  IMAD.U32 R61, R38, 0x10000, RZ ;  /* 0x00010000263d7824 */ /* 0x000fe200078e00ff */
[----:B------:R-:W-:Y:S01]  /*3390*/  PRMT R62, R110, 0x5410, R103 ;  /* 0x000054106e3e7816 */ /* 0x000fe20000000067 */
[C---:B------:R-:W-:Y:S01]  /*33a0*/  IMAD.U32 R110, R37.reuse, 0x10000, RZ ;  /* 0x00010000256e7824 */ /* 0x040fe200078e00ff */
[----:B------:R-:W-:-:S02]  /*33b0*/  LOP3.LUT R37, R37, 0xffff0000, RZ, 0xc0, !PT ;  /* 0xffff000025257812 */ /* 0x000fc400078ec0ff */
[----:B------:R-:W-:Y:S01]  /*33c0*/  LOP3.LUT R112, R63, 0xffff0000, RZ, 0xc0, !PT ;  /* 0xffff00003f707812 */ /* 0x000fe200078ec0ff */
[----:B------:R-:W-:Y:S01]  /*33d0*/  IMAD.U32 R103, R62, 0x10000, RZ ;  /* 0x000100003e677824 */ /* 0x000fe200078e00ff */
[----:B------:R-:W-:Y:S01]  /*33e0*/  LOP3.LUT R60, R39, 0xffff0000, RZ, 0xc0, !PT ;  /* 0xffff0000273c7812 */ /* 0x000fe200078ec0ff */
[----:B------:R-:W-:Y:S01]  /*33f0*/  IMAD.U32 R63, R63, 0x10000, RZ ;  /* 0x000100003f3f7824 */ /* 0x000fe200078e00ff */
[----:B------:R-:W-:Y:S01]  /*3400*/  LOP3.LUT R111, R101, 0xffff0000, RZ, 0xc0, !PT ;  /* 0xffff0000656f7812 */ /* 0x000fe200078ec0ff */
[-C--:B------:R-:W-:Y:S01]  /*3410*/  FMUL.FTZ R113, R37, R112.reuse ;  /* 0x0000007025717220 */ /* 0x080fe20000410000 */
[----:B------:R-:W-:Y:S01]  /*3420*/  PRMT R39, R107, 0x5432, R100 ;  /* 0x000054326b277816 */ /* 0x000fe20000000064 */
[----:B------:R-:W-:Y:S01]  /*3430*/  IMAD.U32 R100, R36, 0x10000, RZ ;  /* 0x0001000024647824 */ /* 0x000fe200078e00ff */
[----:B------:R-:W-:Y:S01]  /*3440*/  LOP3.LUT R38, R38, 0xffff0000, RZ, 0xc0, !PT ;  /* 0xffff000026267812 */ /* 0x000fe200078ec0ff */
[-C--:B------:R-:W-:Y:S01]  /*3450*/  FMUL.FTZ R37, R37, R111.reuse ;  /* 0x0000006f25257220 */ /* 0x080fe20000410000 */
[----:B------:R-:W-:Y:S01]  /*3460*/  FFMA.FTZ R113, R110, R111, -R113 ;  /* 0x0000006f6e717223 */ /* 0x000fe20000010871 */
[----:B------:R-:W-:Y:S01]  /*3470*/  IMAD.U32 R107, R39, 0x10000, RZ ;  /* 0x00010000276b7824 */ /* 0x000fe200078e00ff */
[----:B------:R-:W-:Y:S01]  /*3480*/  LOP3.LUT R36, R36, 0xffff0000, RZ, 0xc0, !PT ;  /* 0xffff000024247812 */ /* 0x000fe200078ec0ff */
[----:B------:R-:W-:Y:S01]  /*3490*/  FMUL.FTZ R114, R38, R103 ;  /* 0x0000006726727220 */ /* 0x000fe20000410000 */
[----:B------:R-:W-:Y:S01]  /*34a0*/  FFMA.FTZ R110, R110, R112, R37 ;  /* 0x000000706e6e7223 */ /* 0x000fe20000010025 */
[-C--:B------:R-:W-:Y:S01]  /*34b0*/  FMUL.FTZ R38, R38, R107.reuse ;  /* 0x0000006b26267220 */ /* 0x080fe20000410000 */
[----:B------:R-:W-:Y:S01]  /*34c0*/  LOP3.LUT R37, R62, 0xffff0000, RZ, 0xc0, !PT ;  /* 0xffff00003e257812 */ /* 0x000fe200078ec0ff */
[----:B------:R-:W-:Y:S01]  /*34d0*/  IMAD.U32 R101, R101, 0x10000, RZ ;  /* 0x0001000065657824 */ /* 0x000fe200078e00ff */
[----:B------:R-:W-:Y:S01]  /*34e0*/  LOP3.LUT R39, R39, 0xffff0000, RZ, 0xc0, !PT ;  /* 0xffff000027277812 */ /* 0x000fe200078ec0ff */
[C---:B------:R-:W-:Y:S01]  /*34f0*/  FFMA.FTZ R114, R61.reuse, R107, -R114 ;  /* 0x0000006b3d727223 */ /* 0x040fe20000010872 */
[----:B------:R-:W-:Y:S01]  /*3500*/  FFMA.FTZ R61, R61, R103, R38 ;  /* 0x000000673d3d7223 */ /* 0x000fe20000010026 */
[----:B------:R-:W-:Y:S01]  /*3510*/  FMUL.FTZ R107, R60, R37 ;  /* 0x000000253c6b7220 */ /* 0x000fe20000410000 */
[----:B------:R-:W-:Y:S01]  /*3520*/  FMUL.FTZ R103, R36, R63 ;  /* 0x0000003f24677220 */ /* 0x000fe20000410000 */
[----:B------:R-:W-:Y:S01]  /*3530*/  FMUL.FTZ R60, R60, R39 ;  /* 0x000000273c3c7220 */ /* 0x000fe20000410000 */
[----:B------:R-:W-:Y:S01]  /*3540*/  FMUL.FTZ R36, R36, R101 ;  /* 0x0000006524247220 */ /* 0x000fe20000410000 */
[----:B------:R-:W-:Y:S01]  /*3550*/  FFMA.FTZ R107, R102, R39, -R107 ;  /* 0x00000027666b7223 */ /* 0x000fe2000001086b */
[----:B------:R-:W-:Y:S01]  /*3560*/  FFMA.FTZ R103, R100, R101, -R103 ;  /* 0x0000006564677223 */ /* 0x000fe20000010867 */
[----:B------:R-:W-:Y:S01]  /*3570*/  FFMA.FTZ R60, R102, R37, R60 ;  /* 0x00000025663c7223 */ /* 0x000fe2000001003c */
[----:B------:R-:W-:Y:S01]  /*3580*/  FFMA.FTZ R36, R100, R63, R36 ;  /* 0x0000003f64247223 */ /* 0x000fe20000010024 */
[----:B------:R-:W-:-:S02]  /*3590*/  F2FP.BF16.F32.PACK_AB R37, R110, R113 ;  /* 0x000000716e25723e */ /* 0x000fc400000010ff */
[----:B------:R-:W-:Y:S02]  /*35a0*/  F2FP.BF16.F32.PACK_AB R38, R61, R114 ;  /* 0x000000723d26723e */ /* 0x000fe400000010ff */
[----:B------:R-:W-:Y:S02]  /*35b0*/  F2FP.BF16.F32.PACK_AB R39, R60, R107 ;  /* 0x0000006b3c27723e */ /* 0x000fe400000010ff */
[----:B------:R-:W-:-:S07]  /*35c0*/  F2FP.BF16.F32.PACK_AB R36, R36, R103 ;  /* 0x000000672424723e */ /* 0x000fce00000010ff */
.L_x_1359:
[----:B------:R-:W-:Y:S05]  /*35d0*/  BSYNC B3 ;  /* 0x0000000000037941 */ /* 0x000fea0003800000 */
.L_x_1358:
[----:B--2---:R1:W-:Y:S02]  /*35e0*/  STG.E.128 desc[UR60][R50.64], R36 ;  /* 0x0000002432007986 */ /* 0x0043e4000c101d3c */
.L_x_1357:
[----:B------:R-:W-:Y:S05]  /*35f0*/  BSYNC B2 ;  /* 0x0000000000027941 */ /* 0x000fea0003800000 */
.L_x_1356:
[----:B------:R-:W-:Y:S05]  /*3600*/  @P2 BRA `(.L_x_1355) ;  /* 0x0000000000d02947 */ /* 0x000fea0003800000 */
[----:B-1----:R1:W2:Y:S01]  /*3610*/  LDS.128 R36, [R105] ;  /* 0x0000000069247984 */ /* 0x0022a20000000c00 */
[----:B------:R-:W-:Y:S01]  /*3620*/  ISETP.GE.AND P4, PT, R202, R104, PT ;  /* 0x00000068ca00720c */ /* 0x000fe20003f86270 */
[----:B------:R-:W-:-:S12]  /*3630*/  BSSY B2, `(.L_x_1360) ;  /* 0x0000030000027945 */ /* 0x000fd80003800000 */
[----:B-1----:R-:W-:Y:S05]  /*3640*/  @P4 BRA `(.L_x_1361) ;  /* 0x0000000000b84947 */ /* 0x002fea0003800000 */
[----:B------:R-:W-:Y:S01]  /*3650*/  SHF.R.U32.HI R62, RZ, 0x10, R57 ;  /* 0x00000010ff3e7819 */ /* 0x000fe20000011639 */
[----:B--2---:R-:W-:Y:S01]  /*3660*/  IMAD.U32 R101, R37, 0x10000, RZ ;  /* 0x0001000025657824 */ /* 0x004fe200078e00ff */
[----:B------:R-:W-:Y:S02]  /*3670*/  SHF.R.U32.HI R61, RZ, 0x10, R59 ;  /* 0x00000010ff3d7819 */ /* 0x000fe4000001163b */
[----:B------:R-:W-:Y:S01]  /*3680*/  SHF.R.U64 R60, R56, 0x10, R57 ;  /* 0x00000010383c7819 */ /* 0x000fe20000001239 */
[----:B------:R-:W-:Y:S01]  /*3690*/  IMAD.U32 R56, R38, 0x10000, RZ ;  /* 0x0001000026387824 */ /* 0x000fe200078e00ff */
[----:B------:R-:W-:Y:S01]  /*36a0*/  SHF.R.U64 R58, R58, 0x10, R59 ;  /* 0x000000103a3a7819 */ /* 0x000fe2000000123b */
[----:B------:R-:W-:Y:S01]  /*36b0*/  IMAD.U32 R59, R39, 0x10000, RZ ;  /* 0x00010000273b7824 */ /* 0x000fe200078e00ff */
[----:B------:R-:W-:Y:S02]  /*36c0*/  PRMT R62, R117, 0x5432, R62 ;  /* 0x00005432753e7816 */ /* 0x000fe4000000003e */
[----:B------:R-:W-:-:S02]  /*36d0*/  LOP3.LUT R57, R38, 0xffff0000, RZ, 0xc0, !PT ;  /* 0xffff000026397812 */ /* 0x000fc400078ec0ff */
[----:B------:R-:W-:Y:S02]  /*36e0*/  PRMT R61, R123, 0x5410, R61 ;  /* 0x000054107b3d7816 */ /* 0x000fe4000000003d */
[----:B------:R-:W-:Y:S02]  /*36f0*/  LOP3.LUT R38, R39, 0xffff0000, RZ, 0xc0, !PT ;  /* 0xffff000027267812 */ /* 0x000fe400078ec0ff */
[----:B------:R-:W-:Y:S01]  /*3700*/  PRMT R39, R116, 0x5432, R60 ;  /* 0x0000543274277816 */ /* 0x000fe2000000003c */
[----:B------:R-:W-:Y:S01]  /*3710*/  IMAD.U32 R60, R62, 0x10000, RZ ;  /* 0x000100003e3c7824 */ /* 0x000fe200078e00ff */
[----:B------:R-:W-:Y:S01]  /*3720*/  PRMT R58, R115, 0x5432, R58 ;  /* 0x00005432733a7816 */ /* 0x000fe2000000003a */
[----:B------:R-:W-:Y:S01]  /*3730*/  IMAD.U32 R63, R61, 0x10000, RZ ;  /* 0x000100003d3f7824 */ /* 0x000fe200078e00ff */
[----:B------:R-:W-:Y:S01]  /*3740*/  LOP3.LUT R103, R37, 0xffff0000, RZ, 0xc0, !PT ;  /* 0xffff000025677812 */ /* 0x000fe200078ec0ff */
[----:B------:R-:W-:Y:S01]  /*3750*/  FMUL.FTZ R107, R57, R60 ;  /* 0x0000003c396b7220 */ /* 0x000fe20000410000 */
[----:B------:R-:W-:Y:S01]  /*3760*/  LOP3.LUT R102, R39, 0xffff0000, RZ, 0xc0, !PT ;  /* 0xffff000027667812 */ /* 0x000fe200078ec0ff */
[----:B------:R-:W-:Y:S01]  /*3770*/  IMAD.U32 R37, R36, 0x10000, RZ ;  /* 0x0001000024257824 */ /* 0x000fe200078e00ff */
[----:B------:R-:W-:Y:S01]  /*3780*/  LOP3.LUT R100, R58, 0xffff0000, RZ, 0xc0, !PT ;  /* 0xffff00003a647812 */ /* 0x000fe200078ec0ff */
[-C--:B------:R-:W-:Y:S01]  /*3790*/  FMUL.FTZ R57, R57, R63.reuse ;  /* 0x0000003f39397220 */ /* 0x080fe20000410000 */
[----:B------:R-:W-:Y:S01]  /*37a0*/  LOP3.LUT R62, R62, 0xffff0000, RZ, 0xc0, !PT ;  /* 0xffff00003e3e7812 */ /* 0x000fe200078ec0ff */
[----:B------:R-:W-:Y:S01]  /*37b0*/  FMUL.FTZ R110, R103, R102 ;  /* 0x00000066676e7220 */ /* 0x000fe20000410000 */
[----:B------:R-:W-:Y:S01]  /*37c0*/  LOP3.LUT R61, R61, 0xffff0000, RZ, 0xc0, !PT ;  /* 0xffff00003d3d7812 */ /* 0x000fe200078ec0ff */
[----:B------:R-:W-:Y:S01]  /*37d0*/  IMAD.U32 R39, R39, 0x10000, RZ ;  /* 0x0001000027277824 */ /* 0x000fe200078e00ff */
[----:B------:R-:W-:Y:S01]  /*37e0*/  LOP3.LUT R36, R36, 0xffff0000, RZ, 0xc0, !PT ;  /* 0xffff000024247812 */ /* 0x000fe200078ec0ff */
[----:B------:R-:W-:Y:S01]  /*37f0*/  FMUL.FTZ R103, R103, R100 ;  /* 0x0000006467677220 */ /* 0x000fe20000410000 */
[----:B------:R-:W-:Y:S01]  /*3800*/  FFMA.FTZ R63, R56, R63, -R107 ;  /* 0x0000003f383f7223 */ /* 0x000fe2000001086b */
[----:B------:R-:W-:-:S02]  /*3810*/  IMAD.U32 R58, R58, 0x10000, RZ ;  /* 0x000100003a3a7824 */ /* 0x000fc400078e00ff */
[----:B------:R-:W-:Y:S01]  /*3820*/  FFMA.FTZ R56, R56, R60, R57 ;  /* 0x0000003c38387223 */ /* 0x000fe20000010039 */
[C---:B------:R-:W-:Y:S01]  /*3830*/  FMUL.FTZ R60, R38.reuse, R62 ;  /* 0x0000003e263c7220 */ /* 0x040fe20000410000 */
[----:B------:R-:W-:Y:S01]  /*3840*/  FMUL.FTZ R57, R38, R61 ;  /* 0x0000003d26397220 */ /* 0x000fe20000410000 */
[C---:B------:R-:W-:Y:S01]  /*3850*/  FFMA.FTZ R100, R101.reuse, R100, -R110 ;  /* 0x0000006465647223 */ /* 0x040fe2000001086e */
[C---:B------:R-:W-:Y:S01]  /*3860*/  FMUL.FTZ R38, R36.reuse, R39 ;  /* 0x0000002724267220 */ /* 0x040fe20000410000 */
[----:B------:R-:W-:Y:S01]  /*3870*/  FFMA.FTZ R101, R101, R102, R103 ;  /* 0x0000006665657223 */ /* 0x000fe20000010067 */
[-C--:B------:R-:W-:Y:S01]  /*3880*/  FMUL.FTZ R36, R36, R58.reuse ;  /* 0x0000003a24247220 */ /* 0x080fe20000410000 */
[----:B------:R-:W-:Y:S01]  /*3890*/  FFMA.FTZ R60, R59, R61, -R60 ;  /* 0x0000003d3b3c7223 */ /* 0x000fe2000001083c */
[----:B------:R-:W-:Y:S01]  /*38a0*/  FFMA.FTZ R38, R37, R58, -R38 ;  /* 0x0000003a25267223 */ /* 0x000fe20000010826 */
[----:B------:R-:W-:Y:S01]  /*38b0*/  FFMA.FTZ R57, R59, R62, R57 ;  /* 0x0000003e3b397223 */ /* 0x000fe20000010039 */
[----:B------:R-:W-:Y:S01]  /*38c0*/  FFMA.FTZ R37, R37, R39, R36 ;  /* 0x0000002725257223 */ /* 0x000fe20000010024 */
[----:B------:R-:W-:-:S02]  /*38d0*/  F2FP.BF16.F32.PACK_AB R100, R101, R100 ;  /* 0x000000646564723e */ /* 0x000fc400000010ff */
[----:B------:R-:W-:Y:S02]  /*38e0*/  F2FP.BF16.F32.PACK_AB R56, R56, R63 ;  /* 0x0000003f3838723e */ /* 0x000fe400000010ff */
[----:B------:R-:W-:Y:S01]  /*38f0*/  F2FP.BF16.F32.PACK_AB R36, R37, R38 ;  /* 0x000000262524723e */ /* 0x000fe200000010ff */
[----:B------:R-:W-:Y:S01]  /*3900*/  IMAD.MOV.U32 R37, RZ, RZ, R100 ;  /* 0x000000ffff257224 */ /* 0x000fe200078e0064 */
[----:B------:R-:W-:Y:S01]  /*3910*/  F2FP.BF16.F32.PACK_AB R39, R57, R60 ;  /* 0x0000003c3927723e */ /* 0x000fe200000010ff */
[----:B------:R-:W-:-:S07]  /*3920*/  IMAD.MOV.U32 R38, RZ, RZ, R56 ;  /* 0x000000ffff267224 */ /* 0x000fce00078e0038 */
.L_x_1361:
[----:B------:R-:W-:Y:S05]  /*3930*/  BSYNC B2 ;  /* 0x0000000000027941 */ /* 0x000fea0003800000 */
.L_x_1360:
[----:B--2---:R2:W-:Y:S02]  /*3940*/  STG.E.128 desc[UR60][R50.64+0x40], R36 ;  /* 0x0000402432007986 */ /* 0x0045e4000c101d3c */
.L_x_1355:
[----:B------:R-:W-:Y:S05]  /*3950*/  BSYNC B1 ;  /* 0x0000000000017941 */ /* 0x000fea0003800000 */
.L_x_1354:
[----:B------:R-:W-:Y:S05]  /*3960*/  @P5 BRA `(.L_x_1362) ;  /* 0x0000001c00945947 */ /* 0x000fea0003800000 */
[----:B------:R-:W-:Y:S04]  /*3970*/  BSSY B1, `(.L_x_1363) ;  /* 0x0000035000017945 */ /* 0x000fe80003800000 */
[----:B------:R-:W-:Y:S05]  /*3980*/  @P1 BRA `(.L_x_1364) ;  /* 0x0000000000cc1947 */ /* 0x000fea0003800000 */
[----:B-12---:R1:W2:Y:S01]  /*3990*/  LDS.128 R36, [R106+0x2000] ;  /* 0x002000006a247984 */ /* 0x0062a20000000c00 */
[----:B------:R-:W-:Y:S01]  /*39a0*/  ISETP.GE.AND P4, PT, R22, R104, PT ;  /* 0x000000681600720c */ /* 0x000fe20003f86270 */
[----:B------:R-:W-:-:S12]  /*39b0*/  BSSY B2, `(.L_x_1365) ;  /* 0x000002f000027945 */ /* 0x000fd80003800000 */
[----:B-1----:R-:W-:Y:S05]  /*39c0*/  @P4 BRA `(.L_x_1366) ;  /* 0x0000000000b44947 */ /* 0x002fea0003800000 */
[--C-:B------:R-:W-:Y:S01]  /*39d0*/  SHF.R.U64 R57, R52, 0x10, R53.reuse ;  /* 0x0000001034397819 */ /* 0x100fe20000001235 */
[----:B--2---:R-:W-:Y:S01]  /*39e0*/  IMAD.U32 R50, R38, 0x10000, RZ ;  /* 0x0001000026327824 */ /* 0x004fe200078e00ff */
[----:B------:R-:W-:Y:S02]  /*39f0*/  SHF.R.U32.HI R52, RZ, 0x10, R53 ;  /* 0x00000010ff347819 */ /* 0x000fe40000011635 */
[--C-:B------:R-:W-:Y:S02]  /*3a00*/  SHF.R.U64 R53, R54, 0x10, R55.reuse ;  /* 0x0000001036357819 */ /* 0x100fe40000001237 */
[----:B------:R-:W-:Y:S01]  /*3a10*/  SHF.R.U32.HI R54, RZ, 0x10, R55 ;  /* 0x00000010ff367819 */ /* 0x000fe20000011637 */
[----:B------:R-:W-:Y:S01]  /*3a20*/  IMAD.U32 R55, R37, 0x10000, RZ ;  /* 0x0001000025377824 */ /* 0x000fe200078e00ff */
[----:B------:R-:W-:Y:S02]  /*3a30*/  PRMT R120, R120, 0x5410, R53 ;  /* 0x0000541078787816 */ /* 0x000fe40000000035 */
[----:B------:R-:W-:-:S02]  /*3a40*/  PRMT R122, R122, 0x5410, R57 ;  /* 0x000054107a7a7816 */ /* 0x000fc40000000039 */
[----:B------:R-:W-:Y:S02]  /*3a50*/  PRMT R119, R119, 0x5410, R54 ;  /* 0x0000541077777816 */ /* 0x000fe40000000036 */
[----:B------:R-:W-:Y:S01]  /*3a60*/  LOP3.LUT R53, R37, 0xffff0000, RZ, 0xc0, !PT ;  /* 0xffff000025357812 */ /* 0x000fe200078ec0ff */
[----:B------:R-:W-:Y:S01]  /*3a70*/  IMAD.U32 R37, R36, 0x10000, RZ ;  /* 0x0001000024257824 */ /* 0x000fe200078e00ff */
[C---:B------:R-:W-:Y:S01]  /*3a80*/  LOP3.LUT R58, R120.reuse, 0xffff0000, RZ, 0xc0, !PT ;  /* 0xffff0000783a7812 */ /* 0x040fe200078ec0ff */
[----:B------:R-:W-:Y:S01]  /*3a90*/  IMAD.U32 R120, R120, 0x10000, RZ ;  /* 0x0001000078787824 */ /* 0x000fe200078e00ff */
[C---:B------:R-:W-:Y:S01]  /*3aa0*/  LOP3.LUT R54, R122.reuse, 0xffff0000, RZ, 0xc0, !PT ;  /* 0xffff00007a367812 */ /* 0x040fe200078ec0ff */
[----:B------:R-:W-:Y:S01]  /*3ab0*/  IMAD.U32 R122, R122, 0x10000, RZ ;  /* 0x000100007a7a7824 */ /* 0x000fe200078e00ff */
[----:B------:R-:W-:Y:S01]  /*3ac0*/  PRMT R121, R121, 0x5410, R52 ;  /* 0x0000541079797816 */ /* 0x000fe20000000034 */
[----:B------:R-:W-:Y:S01]  /*3ad0*/  FMUL.FTZ R60, R53, R58 ;  /* 0x0000003a353c7220 */ /* 0x000fe20000410000 */
[----:B------:R-:W-:Y:S01]  /*3ae0*/  LOP3.LUT R51, R38, 0xffff0000, RZ, 0xc0, !PT ;  /* 0xffff000026337812 */ /* 0x000fe200078ec0ff */
[----:B------:R-:W-:-:S02]  /*3af0*/  IMAD.U32 R52, R119, 0x10000, RZ ;  /* 0x0001000077347824 */ /* 0x000fc400078e00ff */
[-C--:B------:R-:W-:Y:S01]  /*3b00*/  FMUL.FTZ R57, R53, R54.reuse ;  /* 0x0000003635397220 */ /* 0x080fe20000410000 */
[----:B------:R-:W-:Y:S01]  /*3b10*/  IMAD.U32 R56, R121, 0x10000, RZ ;  /* 0x0001000079387824 */ /* 0x000fe200078e00ff */
[----:B------:R-:W-:Y:S01]  /*3b20*/  LOP3.LUT R53, R36, 0xffff0000, RZ, 0xc0, !PT ;  /* 0xffff000024357812 */ /* 0x000fe200078ec0ff */
[----:B------:R-:W-:Y:S01]  /*3b30*/  FFMA.FTZ R36, R55, R54, -R60 ;  /* 0x0000003637247223 */ /* 0x000fe2000001083c */
[----:B------:R-:W-:Y:S01]  /*3b40*/  FMUL.FTZ R59, R51, R52 ;  /* 0x00000034333b7220 */ /* 0x000fe20000410000 */
[----:B------:R-:W-:Y:S01]  /*3b50*/  FFMA.FTZ R55, R55, R58, R57 ;  /* 0x0000003a37377223 */ /* 0x000fe20000010039 */
[----:B------:R-:W-:Y:S01]  /*3b60*/  LOP3.LUT R38, R39, 0xffff0000, RZ, 0xc0, !PT ;  /* 0xffff000027267812 */ /* 0x000fe200078ec0ff */
[-C--:B------:R-:W-:Y:S01]  /*3b70*/  FMUL.FTZ R57, R51, R56.reuse ;  /* 0x0000003833397220 */ /* 0x080fe20000410000 */
[----:B------:R-:W-:Y:S01]  /*3b80*/  LOP3.LUT R119, R119, 0xffff0000, RZ, 0xc0, !PT ;  /* 0xffff000077777812 */ /* 0x000fe200078ec0ff */
[C---:B------:R-:W-:Y:S01]  /*3b90*/  FFMA.FTZ R51, R50.reuse, R56, -R59 ;  /* 0x0000003832337223 */ /* 0x040fe2000001083b */
[----:B------:R-:W-:Y:S01]  /*3ba0*/  LOP3.LUT R121, R121, 0xffff0000, RZ, 0xc0, !PT ;  /* 0xffff000079797812 */ /* 0x000fe200078ec0ff */
[----:B------:R-:W-:Y:S01]  /*3bb0*/  FFMA.FTZ R50, R50, R52, R57 ;  /* 0x0000003432327223 */ /* 0x000fe20000010039 */
[----:B------:R-:W-:-:S02]  /*3bc0*/  IMAD.U32 R39, R39, 0x10000, RZ ;  /* 0x0001000027277824 */ /* 0x000fc400078e00ff */
[C---:B------:R-:W-:Y:S01]  /*3bd0*/  FMUL.FTZ R52, R38.reuse, R119 ;  /* 0x0000007726347220 */ /* 0x040fe20000410000 */
[-C--:B------:R-:W-:Y:S01]  /*3be0*/  FMUL.FTZ R54, R38, R121.reuse ;  /* 0x0000007926367220 */ /* 0x080fe20000410000 */
[C---:B------:R-:W-:Y:S01]  /*3bf0*/  FMUL.FTZ R38, R53.reuse, R120 ;  /* 0x0000007835267220 */ /* 0x040fe20000410000 */
[-C--:B------:R-:W-:Y:S01]  /*3c00*/  FMUL.FTZ R53, R53, R122.reuse ;  /* 0x0000007a35357220 */ /* 0x080fe20000410000 */
[C---:B------:R-:W-:Y:S01]  /*3c10*/  FFMA.FTZ R52, R39.reuse, R121, -R52 ;  /* 0x0000007927347223 */ /* 0x040fe20000010834 */
[----:B------:R-:W-:Y:S01]  /*3c20*/  FFMA.FTZ R39, R39, R119, R54 ;  /* 0x0000007727277223 */ /* 0x000fe20000010036 */
[C---:B------:R-:W-:Y:S01]  /*3c30*/  FFMA.FTZ R38, R37.reuse, R122, -R38 ;  /* 0x0000007a25267223 */ /* 0x040fe20000010826 */
[----:B------:R-:W-:Y:S01]  /*3c40*/  FFMA.FTZ R53, R37, R120, R53 ;  /* 0x0000007825357223 */ /* 0x000fe20000010035 */
[----:B------:R-:W-:Y:S02]  /*3c50*/  F2FP.BF16.F32.PACK_AB R50, R50, R51 ;  /* 0x000000333232723e */ /* 0x000fe400000010ff */
[----:B------:R-:W-:-:S02]  /*3c60*/  F2FP.BF16.F32.PACK_AB R37, R55, R36 ;  /* 0x000000243725723e */ /* 0x000fc400000010ff */
[----:B------:R-:W-:Y:S01]  /*3c70*/  F2FP.BF16.F32.PACK_AB R36, R53, R38 ;  /* 0x000000263524723e */ /* 0x000fe200000010ff */
[----:B------:R-:W-:Y:S01]  /*3c80*/  IMAD.MOV.U32 R38, RZ, RZ, R50 ;  /* 0x000000ffff267224 */ /* 0x000fe200078e0032 */
[----:B------:R-:W-:-:S07]  /*3c90*/  F2FP.BF16.F32.PACK_AB R39, R39, R52 ;  /* 0x000000342727723e */ /* 0x000fce00000010ff */
.L_x_1366:
[----:B------:R-:W-:Y:S05]  /*3ca0*/  BSYNC B2 ;  /* 0x0000000000027941 */ /* 0x000fea0003800000 */
.L_x_1365:
[----:B--2---:R3:W-:Y:S02]  /*3cb0*/  STG.E.128 desc[UR60][R48.64], R36 ;  /* 0x0000002430007986 */ /* 0x0047e4000c101d3c */
.L_x_1364:
[----:B------:R-:W-:Y:S05]  /*3cc0*/  BSYNC B1 ;  /* 0x0000000000017941 */ /* 0x000fea0003800000 */
.L_x_1363:
[----:B------:R-:W-:Y:S05]  /*3cd0*/  @P2 BRA `(.L_x_1362) ;  /* 0x0000001800b82947 */ /* 0x000fea0003800000 */
[----:B-123--:R1:W2:Y:S01]  /*3ce0*/  LDS.128 R36, [R105+0x2000] ;  /* 0x0020000069247984 */ /* 0x00e2a20000000c00 */
[----:B------:R-:W-:Y:S01]  /*3cf0*/  ISETP.GE.AND P4, PT, R202, R104, PT ;  /* 0x00000068ca00720c */ /* 0x000fe20003f86270 */
[----:B------:R-:W-:-:S12]  /*3d00*/  BSSY B1, `(.L_x_1367) ;  /* 0x000002f000017945 */ /* 0x000fd80003800000 */
[----:B-1----:R-:W-:Y:S05]  /*3d10*/  @P4 BRA `(.L_x_1368) ;  /* 0x0000000000b44947 */ /* 0x002fea0003800000 */
[----:B------:R-:W-:Y:S02]  /*3d20*/  SHF.R.U64 R50, R46, 0x10, R47 ;  /* 0x000000102e327819 */ /* 0x000fe4000000122f */
[--C-:B------:R-:W-:Y:S02]  /*3d30*/  SHF.R.U64 R46, R44, 0x10, R45.reuse ;  /* 0x000000102c2e7819 */ /* 0x100fe4000000122d */
[----:B------:R-:W-:Y:S01]  /*3d40*/  SHF.R.U32.HI R51, RZ, 0x10, R45 ;  /* 0x00000010ff337819 */ /* 0x000fe2000001162d */
[----:B--2---:R-:W-:Y:S01]  /*3d50*/  IMAD.U32 R45, R38, 0x10000, RZ ;  /* 0x00010000262d7824 */ /* 0x004fe200078e00ff */
[----:B------:R-:W-:Y:S02]  /*3d60*/  PRMT R117, R117, 0x5410, R46 ;  /* 0x0000541075757816 */ /* 0x000fe4000000002e */
[----:B------:R-:W-:Y:S02]  /*3d70*/  PRMT R115, R115, 0x5410, R50 ;  /* 0x0000541073737816 */ /* 0x000fe40000000032 */
[----:B------:R-:W-:-:S02]  /*3d80*/  SHF.R.U32.HI R53, RZ, 0x10, R47 ;  /* 0x00000010ff357819 */ /* 0x000fc4000001162f */
[----:B------:R-:W-:Y:S02]  /*3d90*/  PRMT R118, R118, 0x5410, R51 ;  /* 0x0000541076767816 */ /* 0x000fe40000000033 */
[----:B------:R-:W-:Y:S02]  /*3da0*/  LOP3.LUT R46, R37, 0xffff0000, RZ, 0xc0, !PT ;  /* 0xffff0000252e7812 */ /* 0x000fe400078ec0ff */
[----:B------:R-:W-:Y:S01]  /*3db0*/  LOP3.LUT R51, R117, 0xffff0000, RZ, 0xc0, !PT ;  /* 0xffff000075337812 */ /* 0x000fe200078ec0ff */
[----:B------:R-:W-:Y:S01]  /*3dc0*/  IMAD.U32 R54, R118, 0x10000, RZ ;  /* 0x0001000076367824 */ /* 0x000fe200078e00ff */
[----:B------:R-:W-:Y:S01]  /*3dd0*/  LOP3.LUT R50, R115, 0xffff0000, RZ, 0xc0, !PT ;  /* 0xffff000073327812 */ /* 0x000fe200078ec0ff */
[----:B------:R-:W-:Y:S01]  /*3de0*/  IMAD.U32 R117, R117, 0x10000, RZ ;  /* 0x0001000075757824 */ /* 0x000fe200078e00ff */
[----:B------:R-:W-:Y:S01]  /*3df0*/  PRMT R116, R116, 0x5410, R53 ;  /* 0x0000541074747816 */ /* 0x000fe20000000035 */
[----:B------:R-:W-:Y:S01]  /*3e00*/  FMUL.FTZ R56, R46, R51 ;  /* 0x000000332e387220 */ /* 0x000fe20000410000 */
[----:B------:R-:W-:Y:S01]  /*3e10*/  LOP3.LUT R47, R38, 0xffff0000, RZ, 0xc0, !PT ;  /* 0xffff0000262f7812 */ /* 0x000fe200078ec0ff */
[C---:B------:R-:W-:Y:S01]  /*3e20*/  IMAD.U32 R38, R39.reuse, 0x10000, RZ ;  /* 0x0001000027267824 */ /* 0x040fe200078e00ff */
[----:B------:R-:W-:Y:S01]  /*3e30*/  LOP3.LUT R44, R39, 0xffff0000, RZ, 0xc0, !PT ;  /* 0xffff0000272c7812 */ /* 0x000fe200078ec0ff */
[----:B------:R-:W-:-:S02]  /*3e40*/  IMAD.U32 R39, R37, 0x10000, RZ ;  /* 0x0001000025277824 */ /* 0x000fc400078e00ff */
[----:B------:R-:W-:Y:S01]  /*3e50*/  FMUL.FTZ R46, R46, R50 ;  /* 0x000000322e2e7220 */ /* 0x000fe20000410000 */
[----:B------:R-:W-:Y:S02]  /*3e60*/  IMAD.U32 R52, R116, 0x10000, RZ ;  /* 0x0001000074347824 */ /* 0x000fe400078e00ff */
[----:B------:R-:W-:Y:S01]  /*3e70*/  FMUL.FTZ R58, R47, R54 ;  /* 0x000000362f3a7220 */ /* 0x000fe20000410000 */
[C---:B------:R-:W-:Y:S01]  /*3e80*/  FFMA.FTZ R56, R39.reuse, R50, -R56 ;  /* 0x0000003227387223 */ /* 0x040fe20000010838 */
[----:B------:R-:W-:Y:S01]  /*3e90*/  FFMA.FTZ R51, R39, R51, R46 ;  /* 0x0000003327337223 */ /* 0x000fe2000001002e */
[-C--:B------:R-:W-:Y:S01]  /*3ea0*/  FMUL.FTZ R46, R47, R52.reuse ;  /* 0x000000342f2e7220 */ /* 0x080fe20000410000 */
[----:B------:R-:W-:Y:S01]  /*3eb0*/  IMAD.U32 R37, R36, 0x10000, RZ ;  /* 0x0001000024257824 */ /* 0x000fe200078e00ff */
[----:B------:R-:W-:Y:S01]  /*3ec0*/  LOP3.LUT R47, R118, 0xffff0000, RZ, 0xc0, !PT ;  /* 0xffff0000762f7812 */ /* 0x000fe200078ec0ff */
[----:B------:R-:W-:Y:S01]  /*3ed0*/  FFMA.FTZ R58, R45, R52, -R58 ;  /* 0x000000342d3a7223 */ /* 0x000fe2000001083a */
[----:B------:R-:W-:Y:S01]  /*3ee0*/  LOP3.LUT R39, R116, 0xffff0000, RZ, 0xc0, !PT ;  /* 0xffff000074277812 */ /* 0x000fe200078ec0ff */
[----:B------:R-:W-:Y:S01]  /*3ef0*/  IMAD.U32 R115, R115, 0x10000, RZ ;  /* 0x0001000073737824 */ /* 0x000fe200078e00ff */
[----:B------:R-:W-:Y:S01]  /*3f00*/  LOP3.LUT R36, R36, 0xffff0000, RZ, 0xc0, !PT ;  /* 0xffff000024247812 */ /* 0x000fe200078ec0ff */
[----:B------:R-:W-:Y:S01]  /*3f10*/  FFMA.FTZ R45, R45, R54, R46 ;  /* 0x000000362d2d7223 */ /* 0x000fe2000001002e */
[C---:B------:R-:W-:Y:S01]  /*3f20*/  FMUL.FTZ R53, R44.reuse, R47 ;  /* 0x0000002f2c357220 */ /* 0x040fe20000410000 */
[----:B------:R-:W-:Y:S01]  /*3f30*/  FMUL.FTZ R46, R44, R39 ;  /* 0x000000272c2e7220 */ /* 0x000fe20000410000 */
[----:B------:R-:W-:Y:S01]  /*3f40*/  F2FP.BF16.F32.PACK_AB R51, R51, R56 ;  /* 0x000000383333723e */ /* 0x000fe200000010ff */
        /* <DEDUP_REMOVED lines=8> */
[----:B------:R-:W-:Y:S01]  /*3fd0*/  F2FP.BF16.F32.PACK_AB R36, R37, R44 ;  /* 0x0000002c2524723e */ /* 0x000fe200000010ff */
[----:B------:R-:W-:-:S07]  /*3fe0*/  IMAD.MOV.U32 R37, RZ, RZ, R51 ;  /* 0x000000ffff257224 */ /* 0x000fce00078e0033 */
.L_x_1368:
[----:B------:R-:W-:Y:S05]  /*3ff0*/  BSYNC B1 ;  /* 0x0000000000017941 */ /* 0x000fea0003800000 */
.L_x_1367:
[----:B--2---:R4:W-:Y:S01]  /*4000*/  STG.E.128 desc[UR60][R48.64+0x40], R36 ;  /* 0x0000402430007986 */ /* 0x0049e2000c101d3c */
[----:B------:R-:W-:Y:S05]  /*4010*/  BRA `(.L_x_1362) ;  /* 0x0000001400e87947 */ /* 0x000fea0003800000 */
.L_x_1346:
[----:B------:R-:W2:Y:S01]  /*4020*/  LDL R44, [R1+0x5c] ;  /* 0x00005c00012c7983 */ /* 0x000ea20000100800 */
[----:B------:R-:W-:Y:S02]  /*4030*/  ISETP.GE.AND P3, PT, R225, R108, PT ;  /* 0x0000006ce100720c */ /* 0x000fe40003f66270 */
[----:B------:R-:W-:Y:S02]  /*4040*/  CS2R R46, SRZ ;  /* 0x00000000002e7805 */ /* 0x000fe4000001ff00 */
[----:B------:R-:W-:-:S13]  /*4050*/  ISETP.GE.OR P3, PT, R16, R104, P3 ;  /* 0x000000681000720c */ /* 0x000fda0001f66670 */
[----:B------:R-:W-:Y:S01]  /*4060*/  @!P3 IADD3 R37, P4, P5, R34, R36, R40 ;  /* 0x000000242225b210 */ /* 0x000fe20007d9e028 */
[----:B------:R-:W0:Y:S08]  /*4070*/  @!P3 LDC.64 R52, c[0x0][0x3e8] ;  /* 0x0000fa00ff34bb82 */ /* 0x000e300000000a00 */
[----:B------:R-:W1:Y:S01]  /*4080*/  @!P3 LDC.64 R56, c[0x0][0x400] ;  /* 0x00010000ff38bb82 */ /* 0x000e620000000a00 */
[----:B--2---:R-:W-:-:S02]  /*4090*/  R2UR UR4, R44 ;  /* 0x000000002c0472ca */ /* 0x004fc400000e0000 */
[----:B------:R-:W-:Y:S02]  /*40a0*/  @!P3 IADD3.X R44, R81, R110, R31, P4, P5 ;  /* 0x0000006e512cb210 */ /* 0x000fe400027ea41f */
[----:B------:R-:W-:-:S04]  /*40b0*/  @!P3 IADD3 R54, P4, P5, R66, R38, R73 ;  /* 0x000000264236b210 */ /* 0x000fc80007d9e049 */
        /* <DEDUP_REMOVED lines=33> */
[----:B----4-:R-:W-:Y:S01]  /*42d0*/  IMAD.MOV.U32 R56, RZ, RZ, R47 ;  /* 0x000000ffff387224 */ /* 0x010fe200078e002f */
[----:B------:R-:W-:Y:S01]  /*42e0*/  PRMT R128, R128, 0x5410, R59 ;  /* 0x0000541080807816 */ /* 0x000fe2000000003b */
[----:B------:R-:W-:Y:S01]  /*42f0*/  IMAD.MOV.U32 R59, RZ, RZ, R46 ;  /* 0x000000ffff3b7224 */ /* 0x000fe200078e002e */
[----:B------:R-:W-:Y:S01]  /*4300*/  PRMT R123, R60, 0x7610, R123 ;  /* 0x000076103c7b7816 */ /* 0x000fe2000000007b */
[----:B------:R-:W-:Y:S02]  /*4310*/  IMAD.MOV.U32 R57, RZ, RZ, R44 ;  /* 0x000000ffff397224 */ /* 0x000fe400078e002c */
        /* <DEDUP_REMOVED lines=8> */
[----:B---3--:R-:W-:Y:S01]  /*43a0*/  IMAD.MOV.U32 R56, RZ, RZ, R50 ;  /* 0x000000ffff387224 */ /* 0x008fe200078e0032 */
[----:B------:R-:W-:Y:S01]  /*43b0*/  PRMT R117, R117, 0x5410, R62 ;  /* 0x0000541075757816 */ /* 0x000fe2000000003e */
        /* <DEDUP_REMOVED lines=17> */
.L_x_1369:
        /* <DEDUP_REMOVED lines=9> */
.L_x_1649:
[----:B------:R-:W-:Y:S05]  /*4560*/  BSYNC B1 ;  /* 0x0000000000017941 */ /* 0x000fea0003800000 */
.L_x_1370:
[----:B------:R-:W-:Y:S01]  /*4570*/  ISETP.GE.OR P5, PT, R19, R108, P1 ;  /* 0x0000006c1300720c */ /* 0x000fe20000fa6670 */
[----:B------:R-:W-:-:S12]  /*4580*/  BSSY B1, `(.L_x_1372) ;  /* 0x0000083000017945 */ /* 0x000fd80003800000 */
[----:B------:R-:W-:Y:S05]  /*4590*/  @P5 BRA `(.L_x_1373) ;  /* 0x0000000800045947 */ /* 0x000fea0003800000 */
[-C--:B--2---:R-:W-:Y:S01]  /*45a0*/  IMAD R56, R229, R104.reuse, RZ ;  /* 0x00000068e5387224 */ /* 0x084fe200078e02ff */
[----:B------:R-:W-:Y:S01]  /*45b0*/  BSSY B2, `(.L_x_1374) ;  /* 0x0000073000027945 */ /* 0x000fe20003800000 */
[----:B------:R-:W-:-:S04]  /*45c0*/  IMAD.WIDE.U32 R106, R19, R104, R102 ;  /* 0x00000068136a7225 */ /* 0x000fc800078e0066 */
[----:B------:R-:W-:Y:S01]  /*45d0*/  IMAD R57, R19, R105, R56 ;  /* 0x0000006913397224 */ /* 0x000fe200078e0238 */
[----:B------:R-:W-:Y:S01]  /*45e0*/  SEL R56, R76, R111, !P0 ;  /* 0x0000006f4c387207 */ /* 0x000fe20004000000 */
[----:B------:R-:W-:Y:S01]  /*45f0*/  IMAD R59, R2, 0x1800, R92 ;  /* 0x00001800023b7824 */ /* 0x000fe200078e025c */
        /* <DEDUP_REMOVED lines=10> */
[----:B------:R-:W-:-:S04]  /*46a0*/  IMAD R57, R216, 0x200, R57 ;  /* 0x00000200d8397824 */ /* 0x000fc800078e0239 */
[----:B------:R-:W-:-:S04]  /*46b0*/  IMAD R57, R2, 0x1800, R57 ;  /* 0x0000180002397824 */ /* 0x000fc800078e0239 */
[----:B------:R-:W-:Y:S02]  /*46c0*/  IMAD R60, R57, 0x2, R18 ;  /* 0x00000002393c7824 */ /* 0x000fe400078e0212 */
[----:B------:R-:W1:Y:S04]  /*46d0*/  LDS.128 R56, [R56+0x1c400] ;  /* 0x01c4000038387984 */ /* 0x000e680000000c00 */
[----:B------:R-:W2:Y:S01]  /*46e0*/  LDS.128 R60, [R60+0x1c400] ;  /* 0x01c400003c3c7984 */ /* 0x000ea20000000c00 */
[----:B------:R-:W-:Y:S05]  /*46f0*/  @P4 BRA `(.L_x_1375) ;  /* 0x0000000400784947 */ /* 0x000fea0003800000 */
[----:B------:R-:W-:Y:S01]  /*4700*/  SHF.R.U32.HI R116, RZ, 0x10, R45 ;  /* 0x00000010ff747819 */ /* 0x000fe2000001162d */
[----:B--2---:R-:W-:Y:S01]  /*4710*/  IMAD.U32 R121, R61, 0x10000, RZ ;  /* 0x000100003d797824 */ /* 0x004fe200078e00ff */
[----:B------:R-:W-:Y:S01]  /*4720*/  SHF.R.U32.HI R120, RZ, 0x10, R37 ;  /* 0x00000010ff787819 */ /* 0x000fe20000011625 */
[----:B------:R-:W-:Y:S01]  /*4730*/  IMAD.U32 R124, R63, 0x10000, RZ ;  /* 0x000100003f7c7824 */ /* 0x000fe200078e00ff */
[----:B------:R-:W-:Y:S02]  /*4740*/  PRMT R116, R118, 0x5432, R116 ;  /* 0x0000543276747816 */ /* 0x000fe40000000074 */
[----:B------:R-:W-:Y:S01]  /*4750*/  PRMT R120, R117, 0x5432, R120 ;  /* 0x0000543275787816 */ /* 0x000fe20000000078 */
[C---:B-1----:R-:W-:Y:S01]  /*4760*/  IMAD.U32 R117, R57.reuse, 0x10000, RZ ;  /* 0x0001000039757824 */ /* 0x042fe200078e00ff */
[----:B------:R-:W-:Y:S01]  /*4770*/  LOP3.LUT R57, R57, 0xffff0000, RZ, 0xc0, !PT ;  /* 0xffff000039397812 */ /* 0x000fe200078ec0ff */
[C---:B------:R-:W-:Y:S01]  /*4780*/  IMAD.U32 R119, R116.reuse, 0x10000, RZ ;  /* 0x0001000074777824 */ /* 0x040fe200078e00ff */
[----:B------:R-:W-:Y:S01]  /*4790*/  LOP3.LUT R116, R116, 0xffff0000, RZ, 0xc0, !PT ;  /* 0xffff000074747812 */ /* 0x000fe200078ec0ff */
[----:B------:R-:W-:Y:S01]  /*47a0*/  IMAD.U32 R118, R120, 0x10000, RZ ;  /* 0x0001000078767824 */ /* 0x000fe200078e00ff */
[----:B------:R-:W-:Y:S01]  /*47b0*/  SHF.R.U64 R46, R46, 0x10, R47 ;  /* 0x000000102e2e7819 */ /* 0x000fe2000000122f */
[CC--:B------:R-:W-:Y:S01]  /*47c0*/  FMUL.FTZ R122, R121.reuse, R119.reuse ;  /* 0x00000077797a7220 */ /* 0x0c0fe20000410000 */
[----:B------:R-:W-:Y:S01]  /*47d0*/  SHF.R.U64 R44, R44, 0x10, R45 ;  /* 0x000000102c2c7819 */ /* 0x000fe2000000122d */
[-C--:B------:R-:W-:Y:S01]  /*47e0*/  FMUL.FTZ R121, R121, R118.reuse ;  /* 0x0000007679797220 */ /* 0x080fe20000410000 */
[----:B------:R-:W-:Y:S01]  /*47f0*/  SHF.R.U64 R36, R36, 0x10, R37 ;  /* 0x0000001024247819 */ /* 0x000fe20000001225 */
[C---:B------:R-:W-:Y:S01]  /*4800*/  FFMA.FTZ R118, R117.reuse, R118, -R122 ;  /* 0x0000007675767223 */ /* 0x040fe2000001087a */
[----:B------:R-:W-:Y:S01]  /*4810*/  PRMT R44, R130, 0x5432, R44 ;  /* 0x00005432822c7816 */ /* 0x000fe2000000002c */
[----:B------:R-:W-:Y:S01]  /*4820*/  FFMA.FTZ R117, R117, R119, R121 ;  /* 0x0000007775757223 */ /* 0x000fe20000010079 */
[----:B------:R-:W-:Y:S01]  /*4830*/  LOP3.LUT R119, R61, 0xffff0000, RZ, 0xc0, !PT ;  /* 0xffff00003d777812 */ /* 0x000fe200078ec0ff */
[----:B------:R-:W-:Y:S01]  /*4840*/  IMAD.U32 R37, R56, 0x10000, RZ ;  /* 0x0001000038257824 */ /* 0x000fe200078e00ff */
[----:B------:R-:W-:Y:S01]  /*4850*/  LOP3.LUT R61, R120, 0xffff0000, RZ, 0xc0, !PT ;  /* 0xffff0000783d7812 */ /* 0x000fe200078ec0ff */
[----:B------:R-:W-:Y:S01]  /*4860*/  IMAD.U32 R45, R58, 0x10000, RZ ;  /* 0x000100003a2d7824 */ /* 0x000fe200078e00ff */
[----:B------:R-:W-:Y:S01]  /*4870*/  SHF.R.U64 R38, R38, 0x10, R39 ;  /* 0x0000001026267819 */ /* 0x000fe20000001227 */
[----:B------:R-:W-:Y:S01]  /*4880*/  FMUL.FTZ R120, R119, R116 ;  /* 0x0000007477787220 */ /* 0x000fe20000410000 */
[----:B------:R-:W-:Y:S01]  /*4890*/  PRMT R36, R129, 0x5432, R36 ;  /* 0x0000543281247816 */ /* 0x000fe20000000024 */
[-C--:B------:R-:W-:Y:S01]  /*48a0*/  FMUL.FTZ R119, R119, R61.reuse ;  /* 0x0000003d77777220 */ /* 0x080fe20000410000 */
[----:B------:R-:W-:Y:S01]  /*48b0*/  LOP3.LUT R56, R56, 0xffff0000, RZ, 0xc0, !PT ;  /* 0xffff000038387812 */ /* 0x000fe200078ec0ff */
[----:B------:R-:W-:Y:S01]  /*48c0*/  FFMA.FTZ R61, R57, R61, -R120 ;  /* 0x0000003d393d7223 */ /* 0x000fe20000010878 */
[----:B------:R-:W-:-:S02]  /*48d0*/  IMAD.U32 R120, R59, 0x10000, RZ ;  /* 0x000100003b787824 */ /* 0x000fc400078e00ff */
[----:B------:R-:W-:Y:S01]  /*48e0*/  FFMA.FTZ R57, R57, R116, R119 ;  /* 0x0000007439397223 */ /* 0x000fe20000010077 */
[----:B------:R-:W-:Y:S02]  /*48f0*/  SHF.R.U32.HI R116, RZ, 0x10, R47 ;  /* 0x00000010ff747819 */ /* 0x000fe4000001162f */
[----:B------:R-:W-:Y:S01]  /*4900*/  SHF.R.U32.HI R119, RZ, 0x10, R39 ;  /* 0x00000010ff777819 */ /* 0x000fe20000011627 */
[----:B------:R-:W-:Y:S01]  /*4910*/  IMAD.U32 R39, R60, 0x10000, RZ ;  /* 0x000100003c277824 */ /* 0x000fe200078e00ff */
[C---:B------:R-:W-:Y:S02]  /*4920*/  PRMT R116, R123.reuse, 0x5432, R116 ;  /* 0x000054327b747816 */ /* 0x040fe40000000074 */
[----:B------:R-:W-:Y:S02]  /*4930*/  PRMT R119, R123, 0x5410, R119 ;  /* 0x000054107b777816 */ /* 0x000fe40000000077 */
[----:B------:R-:W-:Y:S01]  /*4940*/  LOP3.LUT R47, R59, 0xffff0000, RZ, 0xc0, !PT ;  /* 0xffff00003b2f7812 */ /* 0x000fe200078ec0ff */
[C---:B------:R-:W-:Y:S01]  /*4950*/  IMAD.U32 R121, R116.reuse, 0x10000, RZ ;  /* 0x0001000074797824 */ /* 0x040fe200078e00ff */
[----:B------:R-:W-:Y:S01]  /*4960*/  LOP3.LUT R59, R63, 0xffff0000, RZ, 0xc0, !PT ;  /* 0xffff00003f3b7812 */ /* 0x000fe200078ec0ff */
[C---:B------:R-:W-:Y:S01]  /*4970*/  IMAD.U32 R122, R119.reuse, 0x10000, RZ ;  /* 0x00010000777a7824 */ /* 0x040fe200078e00ff */
[----:B------:R-:W-:Y:S01]  /*4980*/  LOP3.LUT R116, R116, 0xffff0000, RZ, 0xc0, !PT ;  /* 0xffff000074747812 */ /* 0x000fe200078ec0ff */
[C---:B------:R-:W-:Y:S01]  /*4990*/  FMUL.FTZ R123, R124.reuse, R121 ;  /* 0x000000797c7b7220 */ /* 0x040fe20000410000 */
[----:B------:R-:W-:Y:S01]  /*49a0*/  LOP3.LUT R119, R119, 0xffff0000, RZ, 0xc0, !PT ;  /* 0xffff000077777812 */ /* 0x000fe200078ec0ff */
[----:B------:R-:W-:Y:S01]  /*49b0*/  FMUL.FTZ R124, R124, R122 ;  /* 0x0000007a7c7c7220 */ /* 0x000fe20000410000 */
[----:B------:R-:W-:Y:S01]  /*49c0*/  LOP3.LUT R60, R60, 0xffff0000, RZ, 0xc0, !PT ;  /* 0xffff00003c3c7812 */ /* 0x000fe200078ec0ff */
[----:B------:R-:W-:Y:S01]  /*49d0*/  FMUL.FTZ R63, R59, R116 ;  /* 0x000000743b3f7220 */ /* 0x000fe20000410000 */
[----:B------:R-:W-:Y:S01]  /*49e0*/  PRMT R46, R127, 0x5432, R46 ;  /* 0x000054327f2e7816 */ /* 0x000fe2000000002e */
[-C--:B------:R-:W-:Y:S01]  /*49f0*/  FMUL.FTZ R59, R59, R119.reuse ;  /* 0x000000773b3b7220 */ /* 0x080fe20000410000 */
[----:B------:R-:W-:Y:S01]  /*4a00*/  FFMA.FTZ R123, R120, R122, -R123 ;  /* 0x0000007a787b7223 */ /* 0x000fe2000001087b */
[----:B------:R-:W-:Y:S01]  /*4a10*/  FFMA.FTZ R63, R47, R119, -R63 ;  /* 0x000000772f3f7223 */ /* 0x000fe2000001083f */
[----:B------:R-:W-:-:S02]  /*4a20*/  IMAD.U32 R119, R44, 0x10000, RZ ;  /* 0x000100002c777824 */ /* 0x000fc400078e00ff */
[----:B------:R-:W-:Y:S01]  /*4a30*/  FFMA.FTZ R59, R47, R116, R59 ;  /* 0x000000742f3b7223 */ /* 0x000fe2000001003b */
[----:B------:R-:W-:Y:S01]  /*4a40*/  IMAD.U32 R47, R36, 0x10000, RZ ;  /* 0x00010000242f7824 */ /* 0x000fe200078e00ff */
[----:B------:R-:W-:Y:S01]  /*4a50*/  LOP3.LUT R44, R44, 0xffff0000, RZ, 0xc0, !PT ;  /* 0xffff00002c2c7812 */ /* 0x000fe200078ec0ff */
[C---:B------:R-:W-:Y:S01]  /*4a60*/  FMUL.FTZ R116, R39.reuse, R119 ;  /* 0x0000007727747220 */ /* 0x040fe20000410000 */
[----:B------:R-:W-:Y:S01]  /*4a70*/  LOP3.LUT R36, R36, 0xffff0000, RZ, 0xc0, !PT ;  /* 0xffff000024247812 */ /* 0x000fe200078ec0ff */
[----:B------:R-:W-:Y:S01]  /*4a80*/  FMUL.FTZ R39, R39, R47 ;  /* 0x0000002f27277220 */ /* 0x000fe20000410000 */
[----:B------:R-:W-:Y:S01]  /*4a90*/  FFMA.FTZ R124, R120, R121, R124 ;  /* 0x00000079787c7223 */ /* 0x000fe2000001007c */
[C---:B------:R-:W-:Y:S01]  /*4aa0*/  FFMA.FTZ R116, R37.reuse, R47, -R116 ;  /* 0x0000002f25747223 */ /* 0x040fe20000010874 */
[----:B------:R-:W-:Y:S01]  /*4ab0*/  FMUL.FTZ R47, R60, R44 ;  /* 0x0000002c3c2f7220 */ /* 0x000fe20000410000 */
[----:B------:R-:W-:Y:S01]  /*4ac0*/  LOP3.LUT R120, R58, 0xffff0000, RZ, 0xc0, !PT ;  /* 0xffff00003a787812 */ /* 0x000fe200078ec0ff */
[-C--:B------:R-:W-:Y:S01]  /*4ad0*/  FMUL.FTZ R60, R60, R36.reuse ;  /* 0x000000243c3c7220 */ /* 0x080fe20000410000 */
[----:B------:R-:W-:Y:S01]  /*4ae0*/  PRMT R38, R128, 0x5432, R38 ;  /* 0x0000543280267816 */ /* 0x000fe20000000026 */
[----:B------:R-:W-:Y:S01]  /*4af0*/  FFMA.FTZ R47, R56, R36, -R47 ;  /* 0x00000024382f7223 */ /* 0x000fe2000001082f */
[C---:B------:R-:W-:Y:S01]  /*4b00*/  IMAD.U32 R58, R62.reuse, 0x10000, RZ ;  /* 0x000100003e3a7824 */ /* 0x040fe200078e00ff */
[----:B------:R-:W-:Y:S01]  /*4b10*/  LOP3.LUT R62, R62, 0xffff0000, RZ, 0xc0, !PT ;  /* 0xffff00003e3e7812 */ /* 0x000fe200078ec0ff */
[C---:B------:R-:W-:Y:S01]  /*4b20*/  IMAD.U32 R36, R46.reuse, 0x10000, RZ ;  /* 0x000100002e247824 */ /* 0x040fe200078e00ff */
[----:B------:R-:W-:Y:S01]  /*4b30*/  LOP3.LUT R46, R46, 0xffff0000, RZ, 0xc0, !PT ;  /* 0xffff00002e2e7812 */ /* 0x000fe200078ec0ff */
[----:B------:R-:W-:Y:S01]  /*4b40*/  FFMA.FTZ R39, R37, R119, R39 ;  /* 0x0000007725277223 */ /* 0x000fe20000010027 */
[C---:B------:R-:W-:Y:S01]  /*4b50*/  IMAD.U32 R37, R38.reuse, 0x10000, RZ ;  /* 0x0001000026257824 */ /* 0x040fe200078e00ff */
[----:B------:R-:W-:Y:S01]  /*4b60*/  LOP3.LUT R38, R38, 0xffff0000, RZ, 0xc0, !PT ;  /* 0xffff000026267812 */ /* 0x000fe200078ec0ff */
[----:B------:R-:W-:Y:S01]  /*4b70*/  FFMA.FTZ R60, R56, R44, R60 ;  /* 0x0000002c383c7223 */ /* 0x000fe2000001003c */
        /* <DEDUP_REMOVED lines=21> */
[----:B------:R-:W-:-:S07]  /*4cd0*/  IMAD.MOV.U32 R58, RZ, RZ, R44 ;  /* 0x000000ffff3a7224 */ /* 0x000fce00078e002c */
.L_x_1375:
[----:B------:R-:W-:Y:S05]  /*4ce0*/  BSYNC B2 ;  /* 0x0000000000027941 */ /* 0x000fea0003800000 */
.L_x_1374:
[----:B------:R-:W-:Y:S02]  /*4cf0*/  ISETP.GE.AND P5, PT, R115, R110, PT ;  /* 0x0000006e7300720c */ /* 0x000fe40003fa6270 */
[----:B------:R-:W-:-:S11]  /*4d00*/  P2R R36, PR, RZ, 0x1 ;  /* 0x00000001ff247803 */ /* 0x000fd60000000000 */
[--C-:B------:R-:W-:Y:S02]  /*4d10*/  @!P5 SHF.R.S32.HI R37, RZ, 0x1f, R115.reuse ;  /* 0x0000001fff25d819 */ /* 0x100fe40000011473 */
[----:B------:R-:W-:-:S04]  /*4d20*/  @!P5 IADD3 R106, P0, P6, R12, R106, R115 ;  /* 0x0000006a0c6ad210 */ /* 0x000fc80007e1e073 */
[----:B------:R-:W-:Y:S02]  /*4d30*/  @!P5 IADD3.X R114, R4, R114, R37, P0, P6 ;  /* 0x000000720472d210 */ /* 0x000fe400007ec425 */
[----:B------:R-:W-:Y:S02]  /*4d40*/  ISETP.NE.AND P0, PT, R36, RZ, PT ;  /* 0x000000ff2400720c */ /* 0x000fe40003f05270 */
[----:B------:R-:W-:-:S04]  /*4d50*/  LEA R36, P6, R112, R100, 0x1 ;  /* 0x0000006470247211 */ /* 0x000fc800078c08ff */
[----:B------:R-:W-:Y:S02]  /*4d60*/  LEA.HI.X R37, R112, R101, R113, 0x1, P6 ;  /* 0x0000006570257211 */ /* 0x000fe400030f0c71 */
[----:B------:R-:W-:-:S03]  /*4d70*/  @!P5 LEA R38, P6, R106, R100, 0x1 ;  /* 0x000000646a26d211 */ /* 0x000fc600078c08ff */
[----:B-1----:R1:W-:Y:S01]  /*4d80*/  STG.E.128 desc[UR60][R36.64], R56 ;  /* 0x0000003824007986 */ /* 0x0023e2000c101d3c */
[----:B------:R-:W-:-:S05]  /*4d90*/  @!P5 LEA.HI.X R39, R106, R101, R114, 0x1, P6 ;  /* 0x000000656a27d211 */ /* 0x000fca00030f0c72 */
[----:B--2---:R1:W-:Y:S04]  /*4da0*/  @!P5 STG.E.128 desc[UR60][R38.64], R60 ;  /* 0x0000003c2600d986 */ /* 0x0043e8000c101d3c */
.L_x_1373:
[----:B------:R-:W-:Y:S05]  /*4db0*/  BSYNC B1 ;  /* 0x0000000000017941 */ /* 0x000fea0003800000 */
.L_x_1372:
[C---:B------:R-:W-:Y:S01]  /*4dc0*/  ISETP.GE.OR P5, PT, R225.reuse, R108, P1 ;  /* 0x0000006ce100720c */ /* 0x040fe20000fa6670 */
        /* <DEDUP_REMOVED lines=11> */
[----:B------:R-:W-:Y:S01]  /*4e80*/  LEA.HI.X R57, R36, R101, R37, 0x1, P5 ;  /* 0x0000006524397211 */ /* 0x000fe200028f0c25 */
[----:B------:R-:W-:Y:S01]  /*4e90*/  IMAD R37, R2, 0x1800, R89 ;  /* 0x0000180002257824 */ /* 0x000fe200078e0259 */
[----:B------:R-:W-:-:S03]  /*4ea0*/  SHF.R.S32.HI R36, RZ, 0x1f, R111 ;  /* 0x0000001fff247819 */ /* 0x000fc6000001146f */
[----:B------:R-:W-:Y:S01]  /*4eb0*/  IMAD R37, R37, 0x2, R18 ;  /* 0x0000000225257824 */ /* 0x000fe200078e0212 */
[----:B------:R-:W-:-:S04]  /*4ec0*/  LEA.HI R36, R36, R111, RZ, 0x4 ;  /* 0x0000006f24247211 */ /* 0x000fc800078f20ff */
[----:B------:R-:W-:-:S05]  /*4ed0*/  LEA.HI.SX32 R36, R36, R85, 0x1c ;  /* 0x0000005524247211 */ /* 0x000fca00078fe2ff */
[----:B------:R-:W-:-:S05]  /*4ee0*/  IMAD.SHL.U32 R61, R36, 0x8, RZ ;  /* 0x00000008243d7824 */ /* 0x000fca00078e00ff */
[----:B------:R-:W-:-:S04]  /*4ef0*/  LOP3.LUT R36, R213, 0x38, R61, 0xf8, !PT ;  /* 0x00000038d5247812 */ /* 0x000fc800078ef83d */
[----:B------:R-:W-:-:S05]  /*4f00*/  LOP3.LUT R36, R36, R38, RZ, 0x3c, !PT ;  /* 0x0000002624247212 */ /* 0x000fca00078e3cff */
[----:B------:R-:W-:-:S04]  /*4f10*/  IMAD.IADD R39, R217, 0x1, R36 ;  /* 0x00000001d9277824 */ /* 0x000fc800078e0224 */
[----:B------:R-:W-:-:S04]  /*4f20*/  IMAD R39, R2, 0x1800, R39 ;  /* 0x0000180002277824 */ /* 0x000fc800078e0227 */
[----:B------:R-:W-:Y:S02]  /*4f30*/  IMAD R44, R39, 0x2, R18 ;  /* 0x00000002272c7824 */ /* 0x000fe400078e0212 */
[----:B------:R-:W1:Y:S04]  /*4f40*/  LDS.128 R36, [R37+0x1c400] ;  /* 0x01c4000025247984 */ /* 0x000e680000000c00 */
[----:B------:R-:W2:Y:S01]  /*4f50*/  LDS.128 R44, [R44+0x1c400] ;  /* 0x01c400002c2c7984 */ /* 0x000ea20000000c00 */
[----:B------:R-:W-:Y:S05]  /*4f60*/  @P4 BRA `(.L_x_1377) ;  /* 0x0000000400784947 */ /* 0x000fea0003800000 */
[--C-:B------:R-:W-:Y:S01]  /*4f70*/  SHF.R.U64 R50, R50, 0x10, R51.reuse ;  /* 0x0000001032327819 */ /* 0x100fe20000001233 */
[----:B--2---:R-:W-:Y:S01]  /*4f80*/  IMAD.U32 R60, R45, 0x10000, RZ ;  /* 0x000100002d3c7824 */ /* 0x004fe200078e00ff */
[----:B------:R-:W-:Y:S01]  /*4f90*/  SHF.R.U32.HI R63, RZ, 0x10, R51 ;  /* 0x00000010ff3f7819 */ /* 0x000fe20000011633 */
[----:B------:R-:W-:Y:S01]  /*4fa0*/  IMAD.U32 R106, R47, 0x10000, RZ ;  /* 0x000100002f6a7824 */ /* 0x000fe200078e00ff */
[----:B------:R-:W-:Y:S01]  /*4fb0*/  SHF.R.U64 R51, R52, 0x10, R53 ;  /* 0x0000001034337819 */ /* 0x000fe20000001235 */
[----:B-1----:R-:W-:Y:S01]  /*4fc0*/  IMAD.U32 R105, R39, 0x10000, RZ ;  /* 0x0001000027697824 */ /* 0x002fe200078e00ff */
[----:B------:R-:W-:Y:S01]  /*4fd0*/  SHF.R.U64 R48, R48, 0x10, R49 ;  /* 0x0000001030307819 */ /* 0x000fe20000001231 */
[----:B------:R-:W-:Y:S01]  /*4fe0*/  IMAD.U32 R107, R46, 0x10000, RZ ;  /* 0x000100002e6b7824 */ /* 0x000fe200078e00ff */
[----:B------:R-:W-:Y:S01]  /*4ff0*/  SHF.R.U32.HI R52, RZ, 0x10, R53 ;  /* 0x00000010ff347819 */ /* 0x000fe20000011635 */
[----:B------:R-:W-:Y:S01]  /*5000*/  IMAD.U32 R104, R38, 0x10000, RZ ;  /* 0x0001000026687824 */ /* 0x000fe200078e00ff */
[----:B------:R-:W-:-:S02]  /*5010*/  SHF.R.U32.HI R49, RZ, 0x10, R49 ;  /* 0x00000010ff317819 */ /* 0x000fc40000011631 */
[----:B------:R-:W-:Y:S02]  /*5020*/  PRMT R52, R126, 0x5432, R52 ;  /* 0x000054327e347816 */ /* 0x000fe40000000034 */
[----:B------:R-:W-:Y:S02]  /*5030*/  PRMT R128, R128, 0x5410, R49 ;  /* 0x0000541080807816 */ /* 0x000fe40000000031 */
[--C-:B------:R-:W-:Y:S02]  /*5040*/  SHF.R.U64 R53, R54, 0x10, R55.reuse ;  /* 0x0000001036357819 */ /* 0x100fe40000001237 */
[----:B------:R-:W-:Y:S01]  /*5050*/  SHF.R.U32.HI R54, RZ, 0x10, R55 ;  /* 0x00000010ff367819 */ /* 0x000fe20000011637 */
[----:B------:R-:W-:Y:S01]  /*5060*/  IMAD.U32 R49, R128, 0x10000, RZ ;  /* 0x0001000080317824 */ /* 0x000fe200078e00ff */
[----:B------:R-:W-:Y:S01]  /*5070*/  PRMT R127, R127, 0x5410, R48 ;  /* 0x000054107f7f7816 */ /* 0x000fe20000000030 */
[----:B------:R-:W-:Y:S01]  /*5080*/  IMAD.U32 R48, R52, 0x10000, RZ ;  /* 0x0001000034307824 */ /* 0x000fe200078e00ff */
[----:B------:R-:W-:Y:S01]  /*5090*/  PRMT R54, R125, 0x5432, R54 ;  /* 0x000054327d367816 */ /* 0x000fe20000000036 */
[----:B------:R-:W-:Y:S01]  /*50a0*/  IMAD.U32 R55, R37, 0x10000, RZ ;  /* 0x0001000025377824 */ /* 0x000fe200078e00ff */
[----:B------:R-:W-:Y:S01]  /*50b0*/  PRMT R130, R130, 0x5410, R51 ;  /* 0x0000541082827816 */ /* 0x000fe20000000033 */
[CC--:B------:R-:W-:Y:S01]  /*50c0*/  FMUL.FTZ R112, R60.reuse, R48.reuse ;  /* 0x000000303c707220 */ /* 0x0c0fe20000410000 */
[----:B------:R-:W-:Y:S01]  /*50d0*/  PRMT R129, R129, 0x5410, R53 ;  /* 0x0000541081817816 */ /* 0x000fe20000000035 */
[-C--:B------:R-:W-:Y:S01]  /*50e0*/  FMUL.FTZ R60, R60, R49.reuse ;  /* 0x000000313c3c7220 */ /* 0x080fe20000410000 */
[----:B------:R-:W-:Y:S01]  /*50f0*/  LOP3.LUT R62, R45, 0xffff0000, RZ, 0xc0, !PT ;  /* 0xffff00002d3e7812 */ /* 0x000fe200078ec0ff */
[C---:B------:R-:W-:Y:S01]  /*5100*/  FFMA.FTZ R112, R55.reuse, R49, -R112 ;  /* 0x0000003137707223 */ /* 0x040fe20000010870 */
[----:B------:R-:W-:Y:S01]  /*5110*/  LOP3.LUT R51, R52, 0xffff0000, RZ, 0xc0, !PT ;  /* 0xffff000034337812 */ /* 0x000fe200078ec0ff */
[----:B------:R-:W-:Y:S01]  /*5120*/  IMAD.U32 R52, R54, 0x10000, RZ ;  /* 0x0001000036347824 */ /* 0x000fe200078e00ff */
[----:B------:R-:W-:Y:S01]  /*5130*/  LOP3.LUT R53, R128, 0xffff0000, RZ, 0xc0, !PT ;  /* 0xffff000080357812 */ /* 0x000fe200078ec0ff */
[----:B------:R-:W-:Y:S01]  /*5140*/  FFMA.FTZ R60, R55, R48, R60 ;  /* 0x00000030373c7223 */ /* 0x000fe2000001003c */
[----:B------:R-:W-:Y:S01]  /*5150*/  PRMT R126, R126, 0x5410, R63 ;  /* 0x000054107e7e7816 */ /* 0x000fe2000000003f */
        /* <DEDUP_REMOVED lines=8> */
[----:B------:R-:W-:Y:S01]  /*51e0*/  FFMA.FTZ R49, R58, R53, -R49 ;  /* 0x000000353a317223 */ /* 0x000fe20000010831 */
[----:B------:R-:W-:Y:S01]  /*51f0*/  LOP3.LUT R39, R39, 0xffff0000, RZ, 0xc0, !PT ;  /* 0xffff000027277812 */ /* 0x000fe200078ec0ff */
[-C--:B------:R-:W-:Y:S01]  /*5200*/  FMUL.FTZ R53, R106, R48.reuse ;  /* 0x000000306a357220 */ /* 0x080fe20000410000 */
[----:B------:R-:W-:Y:S01]  /*5210*/  FFMA.FTZ R62, R105, R48, -R62 ;  /* 0x00000030693e7223 */ /* 0x000fe2000001083e */
[----:B------:R-:W-:Y:S01]  /*5220*/  FMUL.FTZ R114, R47, R54 ;  /* 0x000000362f727220 */ /* 0x000fe20000410000 */
[----:B------:R-:W-:-:S02]  /*5230*/  IMAD.U32 R45, R44, 0x10000, RZ ;  /* 0x000100002c2d7824 */ /* 0x000fc400078e00ff */
[----:B------:R-:W-:Y:S01]  /*5240*/  FFMA.FTZ R55, R58, R51, R55 ;  /* 0x000000333a377223 */ /* 0x000fe20000010037 */
[----:B------:R-:W-:Y:S01]  /*5250*/  IMAD.U32 R48, R130, 0x10000, RZ ;  /* 0x0001000082307824 */ /* 0x000fe200078e00ff */
[----:B------:R-:W-:Y:S01]  /*5260*/  LOP3.LUT R44, R44, 0xffff0000, RZ, 0xc0, !PT ;  /* 0xffff00002c2c7812 */ /* 0x000fe200078ec0ff */
[----:B------:R-:W-:Y:S01]  /*5270*/  IMAD.U32 R58, R127, 0x10000, RZ ;  /* 0x000100007f3a7824 */ /* 0x000fe200078e00ff */
[----:B------:R-:W-:Y:S01]  /*5280*/  LOP3.LUT R51, R130, 0xffff0000, RZ, 0xc0, !PT ;  /* 0xffff000082337812 */ /* 0x000fe200078ec0ff */
[-C--:B------:R-:W-:Y:S01]  /*5290*/  FMUL.FTZ R106, R47, R126.reuse ;  /* 0x0000007e2f6a7220 */ /* 0x080fe20000410000 */
[----:B------:R-:W-:Y:S01]  /*52a0*/  FFMA.FTZ R47, R39, R126, -R114 ;  /* 0x0000007e272f7223 */ /* 0x000fe20000010872 */
[----:B------:R-:W-:Y:S01]  /*52b0*/  LOP3.LUT R127, R127, 0xffff0000, RZ, 0xc0, !PT ;  /* 0xffff00007f7f7812 */ /* 0x000fe200078ec0ff */
[C---:B------:R-:W-:Y:S02]  /*52c0*/  IMAD.U32 R37, R36.reuse, 0x10000, RZ ;  /* 0x0001000024257824 */ /* 0x040fe400078e00ff */
[----:B------:R-:W-:Y:S01]  /*52d0*/  FMUL.FTZ R114, R45, R48 ;  /* 0x000000302d727220 */ /* 0x000fe20000410000 */
[----:B------:R-:W-:Y:S01]  /*52e0*/  LOP3.LUT R36, R36, 0xffff0000, RZ, 0xc0, !PT ;  /* 0xffff000024247812 */ /* 0x000fe200078ec0ff */
[----:B------:R-:W-:Y:S01]  /*52f0*/  FFMA.FTZ R52, R105, R52, R53 ;  /* 0x0000003469347223 */ /* 0x000fe20000010035 */
[----:B------:R-:W-:Y:S01]  /*5300*/  PRMT R50, R125, 0x5410, R50 ;  /* 0x000054107d327816 */ /* 0x000fe20000000032 */
[-C--:B------:R-:W-:Y:S01]  /*5310*/  FMUL.FTZ R45, R45, R58.reuse ;  /* 0x0000003a2d2d7220 */ /* 0x080fe20000410000 */
[C---:B------:R-:W-:Y:S01]  /*5320*/  FMUL.FTZ R53, R44.reuse, R51 ;  /* 0x000000332c357220 */ /* 0x040fe20000410000 */
[C---:B------:R-:W-:Y:S01]  /*5330*/  FFMA.FTZ R58, R37.reuse, R58, -R114 ;  /* 0x0000003a253a7223 */ /* 0x040fe20000010872 */
[-C--:B------:R-:W-:Y:S01]  /*5340*/  FMUL.FTZ R63, R44, R127.reuse ;  /* 0x0000007f2c3f7220 */ /* 0x080fe20000410000 */
[----:B------:R-:W-:Y:S01]  /*5350*/  FFMA.FTZ R37, R37, R48, R45 ;  /* 0x0000003025257223 */ /* 0x000fe2000001002d */
[C---:B------:R-:W-:Y:S01]  /*5360*/  IMAD.U32 R44, R129.reuse, 0x10000, RZ ;  /* 0x00010000812c7824 */ /* 0x040fe200078e00ff */
[----:B------:R-:W-:Y:S01]  /*5370*/  LOP3.LUT R46, R46, 0xffff0000, RZ, 0xc0, !PT ;  /* 0xffff00002e2e7812 */ /* 0x000fe200078ec0ff */
[----:B------:R-:W-:Y:S01]  /*5380*/  FFMA.FTZ R127, R36, R127, -R53 ;  /* 0x0000007f247f7223 */ /* 0x000fe20000010835 */
[----:B------:R-:W-:Y:S01]  /*5390*/  IMAD.U32 R45, R50, 0x10000, RZ ;  /* 0x00010000322d7824 */ /* 0x000fe200078e00ff */
[----:B------:R-:W-:Y:S01]  /*53a0*/  LOP3.LUT R129, R129, 0xffff0000, RZ, 0xc0, !PT ;  /* 0xffff000081817812 */ /* 0x000fe200078ec0ff */
[----:B------:R-:W-:Y:S01]  /*53b0*/  FFMA.FTZ R36, R36, R51, R63 ;  /* 0x0000003324247223 */ /* 0x000fe2000001003f */
[----:B------:R-:W-:Y:S01]  /*53c0*/  LOP3.LUT R53, R50, 0xffff0000, RZ, 0xc0, !PT ;  /* 0xffff000032357812 */ /* 0x000fe200078ec0ff */
[C---:B------:R-:W-:Y:S01]  /*53d0*/  FMUL.FTZ R51, R107.reuse, R44 ;  /* 0x0000002c6b337220 */ /* 0x040fe20000410000 */
[----:B------:R-:W-:Y:S01]  /*53e0*/  LOP3.LUT R38, R38, 0xffff0000, RZ, 0xc0, !PT ;  /* 0xffff000026267812 */ /* 0x000fe200078ec0ff */
[----:B------:R-:W-:Y:S01]  /*53f0*/  FMUL.FTZ R107, R107, R45 ;  /* 0x0000002d6b6b7220 */ /* 0x000fe20000410000 */
[----:B------:R-:W-:Y:S01]  /*5400*/  FFMA.FTZ R39, R39, R54, R106 ;  /* 0x0000003627277223 */ /* 0x000fe2000001006a */
[C---:B------:R-:W-:Y:S01]  /*5410*/  FMUL.FTZ R63, R46.reuse, R129 ;  /* 0x000000812e3f7220 */ /* 0x040fe20000410000 */
[----:B------:R-:W-:Y:S01]  /*5420*/  FMUL.FTZ R46, R46, R53 ;  /* 0x000000352e2e7220 */ /* 0x000fe20000410000 */
[C---:B------:R-:W-:Y:S01]  /*5430*/  FFMA.FTZ R107, R104.reuse, R44, R107 ;  /* 0x0000002c686b7223 */ /* 0x040fe2000001006b */
[----:B------:R-:W-:Y:S01]  /*5440*/  FFMA.FTZ R45, R104, R45, -R51 ;  /* 0x0000002d682d7223 */ /* 0x000fe20000010833 */
[C---:B------:R-:W-:Y:S01]  /*5450*/  FFMA.FTZ R44, R38.reuse, R53, -R63 ;  /* 0x00000035262c7223 */ /* 0x040fe2000001083f */
[----:B------:R-:W-:Y:S01]  /*5460*/  F2FP.BF16.F32.PACK_AB R47, R47, R62 ;  /* 0x0000003e2f2f723e */ /* 0x000fe200000010ff */
        /* <DEDUP_REMOVED lines=14> */
.L_x_1377:
[----:B------:R-:W-:Y:S05]  /*5550*/  BSYNC B1 ;  /* 0x0000000000017941 */ /* 0x000fea0003800000 */
.L_x_1376:
        /* <DEDUP_REMOVED lines=10> */
.L_x_1345:
[----:B------:R-:W2:Y:S02]  /*5600*/  LDL R36, [R1+0x5c] ;  /* 0x00005c0001247983 */ /* 0x000ea40000100800 */
[----:B--2---:R-:W-:-:S13]  /*5610*/  R2UR UR4, R36 ;  /* 0x00000000240472ca */ /* 0x004fda00000e0000 */
[----:B------:R-:W-:-:S06]  /*5620*/  UISETP.NE.AND UP0, UPT, UR4, 0x3, UPT ;  /* 0x000000030400788c */ /* 0x000fcc000bf05270 */
[----:B------:R-:W-:-:S13]  /*5630*/  PLOP3.LUT P3, PT, PT, PT, UP0, 0x80, 0x0 ;  /* 0x000000000000781c */ /* 0x000fda0003f6f008 */
[----:B------:R-:W-:Y:S05]  /*5640*/  @!P3 BRA `(.L_x_1378) ;  /* 0x000000000004b947 */ /* 0x000fea0003800000 */
[----:B------:R-:W-:Y:S01]  /*5650*/  BPT.TRAP 0x1 ;  /* 0x000000040000795c */ /* 0x000fe20000300000 */
.L_x_1378:
[----:B------:R-:W-:Y:S01]  /*5660*/  IMAD R97, R2, 0x8, R18 ;  /* 0x0000000802617824 */ /* 0x000fe200078e0212 */
[----:B------:R-:W-:Y:S01]  /*5670*/  SHF.L.U32 R109, R201, 0x1f, RZ ;  /* 0x0000001fc96d7819 */ /* 0x000fe200000006ff */
[----:B------:R-:W-:Y:S01]  /*5680*/  IMAD R108, R29, -0x60, R26 ;  /* 0xffffffa01d6c7824 */ /* 0x000fe200078e021a */
[----:B------:R-:W-:Y:S02]  /*5690*/  BSSY B1, `(.L_x_1379) ;  /* 0x0000004000017945 */ /* 0x000fe40003800000 */
[----:B------:R-:W0:Y:S02]  /*56a0*/  SYNCS.PHASECHK.TRANS64.TRYWAIT P4, [R97+URZ+0x32490], R109 ;  /* 0x0324906d610075a7 */ /* 0x000e24000808017f */
[----:B------:R-:W-:Y:S01]  /*56b0*/  VIMNMX R108, R108, 0x60, PT ;  /* 0x000000606c6c7848 */ /* 0x000fe20003fe0100 */
[----:B0-----:R-:W-:Y:S06]  /*56c0*/  @!P4 BRA `(.L_x_1380) ;  /* 0x000001780020c947 */ /* 0x001fec0003800000 */
.L_x_1650:
[----:B------:R-:W-:Y:S05]  /*56d0*/  BSYNC B1 ;  /* 0x0000000000017941 */ /* 0x000fea0003800000 */
.L_x_1379:
[----:B------:R-:W-:Y:S01]  /*56e0*/  ISETP.GE.AND P4, PT, R19, R108, PT ;  /* 0x0000006c1300720c */ /* 0x000fe20003f86270 */
[----:B------:R-:W-:-:S12]  /*56f0*/  BSSY B1, `(.L_x_1381) ;  /* 0x0000006000017945 */ /* 0x000fd80003800000 */
[----:B------:R-:W-:Y:S05]  /*5700*/  @P4 BRA `(.L_x_1382) ;  /* 0x0000000000104947 */ /* 0x000fea0003800000 */
[----:B------:R-:W1:Y:S04]  /*5710*/  @!P1 LDS.128 R36, [R106] ;  /* 0x000000006a249984 */ /* 0x000e680000000c00 */
[----:B------:R-:W2:Y:S04]  /*5720*/  @!P2 LDS.128 R44, [R105] ;  /* 0x00000000692ca984 */ /* 0x000ea80000000c00 */
[----:B-1----:R1:W-:Y:S04]  /*5730*/  @!P1 STG.E.128 desc[UR60][R50.64], R36 ;  /* 0x0000002432009986 */ /* 0x0023e8000c101d3c */
[----:B--2---:R1:W-:Y:S02]  /*5740*/  @!P2 STG.E.128 desc[UR60][R50.64+0x40], R44 ;  /* 0x0000402c3200a986 */ /* 0x0043e4000c101d3c */
.L_x_1382:
[----:B------:R-:W-:Y:S05]  /*5750*/  BSYNC B1 ;  /* 0x0000000000017941 */ /* 0x000fea0003800000 */
.L_x_1381:
[----:B------:R-:W-:-:S13]  /*5760*/  ISETP.GE.AND P4, PT, R225, R108, PT ;  /* 0x0000006ce100720c */ /* 0x000fda0003f86270 */
[----:B------:R-:W-:Y:S05]  /*5770*/  @P4 BRA `(.L_x_1362) ;  /* 0x0000000000104947 */ /* 0x000fea0003800000 */
[----:B-1----:R-:W1:Y:S04]  /*5780*/  @!P1 LDS.128 R36, [R106+0x2000] ;  /* 0x002000006a249984 */ /* 0x002e680000000c00 */
[----:B------:R-:W2:Y:S04]  /*5790*/  @!P2 LDS.128 R44, [R105+0x2000] ;  /* 0x00200000692ca984 */ /* 0x000ea80000000c00 */
[----:B-1----:R1:W-:Y:S04]  /*57a0*/  @!P1 STG.E.128 desc[UR60][R48.64], R36 ;  /* 0x0000002430009986 */ /* 0x0023e8000c101d3c */
[----:B--2---:R1:W-:Y:S02]  /*57b0*/  @!P2 STG.E.128 desc[UR60][R48.64+0x40], R44 ;  /* 0x0000402c3000a986 */ /* 0x0043e4000c101d3c */
.L_x_1362:
[----:B------:R-:W-:Y:S05]  /*57c0*/  BSYNC B0 ;  /* 0x0000000000007941 */ /* 0x000fea0003800000 */
.L_x_1344:
        /* <DEDUP_REMOVED lines=17> */
.L_x_1384:
[----:B------:R-:W-:Y:S05]  /*58e0*/  BSYNC B0 ;  /* 0x0000000000007941 */ /* 0x000fea0003800000 */
.L_x_1383:
[----:B------:R-:W2:Y:S01]  /*58f0*/  SYNCS.PHASECHK.TRANS64.TRYWAIT P3, [R97+URZ+0x324b0], R109 ;  /* 0x0324b06d610075a7 */ /* 0x000ea2000806017f */
[----:B------:R-:W-:Y:S01]  /*5900*/  IMAD R49, R2, 0x6000, R91 ;  /* 0x0000600002317824 */ /* 0x000fe200078e025b */
[----:B------:R-:W-:Y:S01]  /*5910*/  ULDC.64 UR56, c[0x0][0x328] ;  /* 0x0000ca0000387ab9 */ /* 0x000fe20000000a00 */
[----:B------:R-:W-:Y:S01]  /*5920*/  ULDC.64 UR58, c[0x0][0x318] ;  /* 0x0000c600003a7ab9 */ /* 0x000fe20000000a00 */
[----:B------:R-:W-:Y:S01]  /*5930*/  BSSY B0, `(.L_x_1385) ;  /* 0x0000003000007945 */ /* 0x000fe20003800000 */
[----:B------:R-:W-:-:S03]  /*5940*/  IMAD.IADD R48, R90, 0x1, R49 ;  /* 0x000000015a307824 */ /* 0x000fc600078e0231 */
[----:B--2---:R-:W-:Y:S05]  /*5950*/  @!P3 BRA `(.L_x_1386) ;  /* 0x000001740090b947 */ /* 0x004fea0003800000 */
.L_x_1651:
[----:B------:R-:W-:Y:S05]  /*5960*/  BSYNC B0 ;  /* 0x0000000000007941 */ /* 0x000fea0003800000 */
.L_x_1385:
[----:B------:R-:W-:Y:S01]  /*5970*/  ISETP.GE.AND P3, PT, R19, R108, PT ;  /* 0x0000006c1300720c */ /* 0x000fe20003f66270 */
[----:B------:R-:W-:Y:S01]  /*5980*/  BSSY B0, `(.L_x_1387) ;  /* 0x0000026000007945 */ /* 0x000fe20003800000 */
[----:B------:R-:W-:Y:S02]  /*5990*/  IMAD R49, R49, 0x2, R27 ;  /* 0x0000000231317824 */ /* 0x000fe400078e021b */
[----:B------:R-:W-:-:S04]  /*59a0*/  IMAD.WIDE R44, R29, 0x60, R70 ;  /* 0x000000601d2c7825 */ /* 0x000fc800078e0246 */
[----:B------:R-:W-:-:S05]  /*59b0*/  IMAD R48, R48, 0x2, R27 ;  /* 0x0000000230307824 */ /* 0x000fca00078e021b */
[----:B------:R-:W-:Y:S05]  /*59c0*/  @P3 BRA `(.L_x_1388) ;  /* 0x0000000000843947 */ /* 0x000fea0003800000 */
[----:B------:R-:W-:Y:S01]  /*59d0*/  IMAD R39, R45, UR56, RZ ;  /* 0x000000382d277c24 */ /* 0x000fe2000f8e02ff */
[----:B------:R-:W-:Y:S01]  /*59e0*/  ULDC UR4, c[0x0][0x320] ;  /* 0x0000c80000047ab9 */ /* 0x000fe20000000800 */
        /* <DEDUP_REMOVED lines=31> */
.L_x_1388:
[----:B------:R-:W-:Y:S05]  /*5be0*/  BSYNC B0 ;  /* 0x0000000000007941 */ /* 0x000fea0003800000 */
.L_x_1387:
[----:B------:R-:W-:Y:S01]  /*5bf0*/  ISETP.GE.AND P3, PT, R225, R108, PT ;  /* 0x0000006ce100720c */ /* 0x000fe20003f66270 */
[----:B------:R-:W-:-:S12]  /*5c00*/  BSSY B0, `(.L_x_1389) ;  /* 0x0000025000007945 */ /* 0x000fd80003800000 */
[----:B------:R-:W-:Y:S05]  /*5c10*/  @P3 BRA `(.L_x_1390) ;  /* 0x00000000008c3947 */ /* 0x000fea0003800000 */
[----:B---3--:R-:W-:Y:S01]  /*5c20*/  IADD3 R39, P3, R44, 0x40, RZ ;  /* 0x000000402c277810 */ /* 0x008fe20007f7e0ff */
[----:B-1----:R-:W-:Y:S01]  /*5c30*/  IMAD.MOV.U32 R36, RZ, RZ, R14 ;  /* 0x000000ffff247224 */ /* 0x002fe200078e000e */
[----:B------:R-:W-:Y:S01]  /*5c40*/  ULDC UR4, c[0x0][0x320] ;  /* 0x0000c80000047ab9 */ /* 0x000fe20000000800 */
        /* <DEDUP_REMOVED lines=32> */
.L_x_1390:
[----:B------:R-:W-:Y:S05]  /*5e50*/  BSYNC B0 ;  /* 0x0000000000007941 */ /* 0x000fea0003800000 */
.L_x_1389:
        /* <DEDUP_REMOVED lines=22> */
.L_x_1339:
[----:B------:R-:W-:Y:S01]  /*5fc0*/  IMAD.MOV.U32 R176, RZ, RZ, RZ ;  /* 0x000000ffffb07224 */ /* 0x000fe200078e00ff */
[----:B------:R-:W-:Y:S06]  /*5fd0*/  @P0 BRA `(.L_x_1392) ;  /* 0x00000000000c0947 */ /* 0x000fec0003800000 */
[----:B------:R-:W1:Y:S01]  /*5fe0*/  FENCE.VIEW.ASYNC.G ;  /* 0x00000000000073c6 */ /* 0x000e620000000100 */
[----:B------:R-:W-:Y:S05]  /*5ff0*/  WARPSYNC.ALL ;  /* 0x0000000000007948 */ /* 0x000fea0003800000 */
[----:B-1----:R-:W-:Y:S06]  /*6000*/  BAR.ARV 0xc, 0x180 ;  /* 0x0306000000007b1d */ /* 0x002fec0000002000 */
.L_x_1392:
        /* <DEDUP_REMOVED lines=32> */
.L_x_1394:
[----:B------:R-:W-:Y:S05]  /*6210*/  BSYNC B0 ;  /* 0x0000000000007941 */ /* 0x000fea0003800000 */
.L_x_1393:
        /* <DEDUP_REMOVED lines=33> */
[----:B0-----:R-:W-:Y:S02]  /*6430*/  CS2R R96, SRZ ;  /* 0x0000000000607805 */ /* 0x001fe4000001ff00 */
        /* <DEDUP_REMOVED lines=45> */
.L_x_1654:
        /* <DEDUP_REMOVED lines=26> */
.L_x_1398:
[----:B------:R-:W-:Y:S05]  /*68b0*/  BSYNC B6 ;  /* 0x0000000000067941 */ /* 0x000fea0003800000 */
.L_x_1397:
        /* <DEDUP_REMOVED lines=12> */
.L_x_1402:
[----:B--2---:R2:W3:Y:S02]  /*6980*/  SYNCS.PHASECHK.TRANS64.TRYWAIT P0, [R18+URZ+0x32400], R5 ;  /* 0x03240005120075a7 */ /* 0x0044e4000800017f */
[----:B---3--:R-:W-:Y:S05]  /*6990*/  @!P0 NANOSLEEP.SYNCS 0x989680 ;  /* 0x009896800000895d */ /* 0x008fea0003900000 */
[----:B------:R-:W3:Y:S02]  /*69a0*/  @!P0 SYNCS.PHASECHK.TRANS64 P0, [R18+URZ+0x32400], R5 ;  /* 0x03240005120085a7 */ /* 0x000ee4000800007f */
[----:B---3--:R-:W-:Y:S05]  /*69b0*/  @!P0 BRA `(.L_x_1402) ;  /* 0xfffffffc00f08947 */ /* 0x008fea000383ffff */
.L_x_1401:
[----:B------:R-:W-:Y:S05]  /*69c0*/  BSYNC B0 ;  /* 0x0000000000007941 */ /* 0x000fea0003800000 */
.L_x_1400:
[----:B------:R-:W-:Y:S05]  /*69d0*/  BRA `(.L_x_1403) ;  /* 0x0000002000b07947 */ /* 0x000fea0003800000 */
.L_x_1399:
        /* <DEDUP_REMOVED lines=36> */
.L_x_1405:
[----:B------:R-:W-:Y:S05]  /*6c20*/  BSYNC B6 ;  /* 0x0000000000067941 */ /* 0x000fea0003800000 */
.L_x_1404:
        /* <DEDUP_REMOVED lines=14> */
[----:B------:R-:W4:Y:S04]  /*6d10*/  SHFL.IDX PT, R24, R24, RZ, 0x1c1f ;  /* 0x001c1fff18187589 */ /* 0x000f2800000e0000 */
[----:B-1----:R-:W0:Y:S02]  /*6d20*/  SHFL.IDX PT, R27, R27, RZ, 0x1c1f ;  /* 0x001c1fff1b1b7589 */ /* 0x002e2400000e0000 */
.L_x_1660:
[----:B------:R-:W-:Y:S01]  /*6d30*/  ULDC UR4, c[0x0][0x448] ;  /* 0x0001120000047ab9 */ /* 0x000fe20000000800 */
[----:B------:R-:W-:Y:S01]  /*6d40*/  LEA.HI R4, R226, R226, RZ, 0x1 ;  /* 0x000000e2e2047211 */ /* 0x000fe200078f08ff */
[----:B------:R-:W-:Y:S01]  /*6d50*/  IMAD R154, R154, UR4, RZ ;  /* 0x000000049a9a7c24 */ /* 0x000fe2000f8e02ff */
[----:B------:R-:W-:Y:S01]  /*6d60*/  BSSY B1, `(.L_x_1409) ;  /* 0x0000024000017945 */ /* 0x000fe20003800000 */
[----:B------:R-:W-:Y:S01]  /*6d70*/  IMAD.SHL.U32 R10, R30, 0x40, RZ ;  /* 0x000000401e0a7824 */ /* 0x000fe200078e00ff */
[----:B------:R-:W-:Y:S02]  /*6d80*/  LOP3.LUT R7, R4, 0xfffffffe, RZ, 0xc0, !PT ;  /* 0xfffffffe04077812 */ /* 0x000fe400078ec0ff */
[----:B------:R-:W-:Y:S02]  /*6d90*/  CS2R R4, SRZ ;  /* 0x0000000000047805 */ /* 0x000fe4000001ff00 */
[----:B------:R-:W-:Y:S02]  /*6da0*/  ISETP.GE.AND P0, PT, R3, R154, PT ;  /* 0x0000009a0300720c */ /* 0x000fe40003f06270 */
[----:B------:R-:W-:-:S02]  /*6db0*/  CS2R R8, SRZ ;  /* 0x0000000000087805 */ /* 0x000fc4000001ff00 */
[----:B------:R-:W-:Y:S01]  /*6dc0*/  LOP3.LUT R31, R10, 0x1c0, RZ, 0xc0, !PT ;  /* 0x000001c00a1f7812 */ /* 0x000fe200078ec0ff */
[----:B------:R-:W-:Y:S01]  /*6dd0*/  IMAD.IADD R3, R226, 0x1, -R7 ;  /* 0x00000001e2037824 */ /* 0x000fe200078e0a07 */
[----:B------:R-:W-:Y:S02]  /*6de0*/  CS2R R6, SRZ ;  /* 0x0000000000067805 */ /* 0x000fe4000001ff00 */
[----:B------:R-:W-:Y:S02]  /*6df0*/  CS2R R10, SRZ ;  /* 0x00000000000a7805 */ /* 0x000fe4000001ff00 */
[----:B------:R-:W-:-:S03]  /*6e00*/  SHF.L.U32 R29, R3, 0x1f, RZ ;  /* 0x0000001f031d7819 */ /* 0x000fc600000006ff */
[----:B------:R-:W-:Y:S05]  /*6e10*/  @P0 BRA `(.L_x_1410) ;  /* 0x0000000000600947 */ /* 0x000fea0003800000 */
[----:B------:R-:W-:Y:S01]  /*6e20*/  ULDC UR4, c[0x0][0x3f4] ;  /* 0x0000fd0000047ab9 */ /* 0x000fe20000000800 */
[----:B------:R-:W-:Y:S01]  /*6e30*/  IMAD.SHL.U32 R14, R202, 0x2, RZ ;  /* 0x00000002ca0e7824 */ /* 0x000fe200078e00ff */
[----:B------:R-:W-:Y:S01]  /*6e40*/  ISETP.GE.AND P2, PT, R22, UR4, PT ;  /* 0x0000000416007c0c */ /* 0x000fe2000bf46270 */
[----:B---3--:R-:W-:Y:S01]  /*6e50*/  IMAD.MOV.U32 R4, RZ, RZ, R21 ;  /* 0x000000ffff047224 */ /* 0x008fe200078e0015 */
[C---:B------:R-:W-:Y:S01]  /*6e60*/  ISETP.GE.AND P3, PT, R202.reuse, UR4, PT ;  /* 0x00000004ca007c0c */ /* 0x040fe2000bf66270 */
[----:B--2---:R-:W-:Y:S01]  /*6e70*/  IMAD.MOV.U32 R5, RZ, RZ, R0 ;  /* 0x000000ffff057224 */ /* 0x004fe200078e0000 */
[----:B------:R-:W-:Y:S02]  /*6e80*/  SHF.R.S32.HI R7, RZ, 0x1f, R202 ;  /* 0x0000001fff077819 */ /* 0x000fe400000114ca */
[----:B------:R-:W-:Y:S01]  /*6e90*/  CS2R R8, SRZ ;  /* 0x0000000000087805 */ /* 0x000fe2000001ff00 */
[----:B0-----:R-:W-:Y:S01]  /*6ea0*/  IMAD.MOV.U32 R6, RZ, RZ, R27 ;  /* 0x000000ffff067224 */ /* 0x001fe200078e001b */
[----:B------:R-:W-:Y:S01]  /*6eb0*/  SHF.L.U64.HI R15, R202, 0x1, R7 ;  /* 0x00000001ca0f7819 */ /* 0x000fe20000010207 */
[----:B----4-:R-:W-:-:S04]  /*6ec0*/  IMAD.MOV.U32 R7, RZ, RZ, R24 ;  /* 0x000000ffff077224 */ /* 0x010fc800078e0018 */
[C---:B------:R-:W-:Y:S02]  /*6ed0*/  @!P2 IMAD.WIDE R4, R22.reuse, 0x2, R4 ;  /* 0x000000021604a825 */ /* 0x040fe400078e0204 */
[-C--:B------:R-:W-:Y:S02]  /*6ee0*/  @!P3 IADD3 R12, P0, R21, R14.reuse, RZ ;  /* 0x0000000e150cb210 */ /* 0x080fe40007f1e0ff */
[----:B------:R-:W-:Y:S01]  /*6ef0*/  @!P3 IADD3 R14, P1, R27, R14, RZ ;  /* 0x0000000e1b0eb210 */ /* 0x000fe20007f3e0ff */
[----:B------:R0:W5:Y:S01]  /*6f00*/  @!P2 LD.E.64 R8, desc[UR60][R4.64] ;  /* 0x0000003c0408a980 */ /* 0x000162000c101b00 */
[----:B------:R-:W-:Y:S01]  /*6f10*/  @!P2 IMAD.WIDE R20, R22, 0x2, R6 ;  /* 0x000000021614a825 */ /* 0x000fe200078e0206 */
[----:B------:R-:W-:Y:S02]  /*6f20*/  CS2R R10, SRZ ;  /* 0x00000000000a7805 */ /* 0x000fe4000001ff00 */
[----:B------:R-:W-:Y:S01]  /*6f30*/  CS2R R6, SRZ ;  /* 0x0000000000067805 */ /* 0x000fe2000001ff00 */
[----:B------:R-:W-:-:S02]  /*6f40*/  @!P3 IMAD.X R13, R0, 0x1, R15, P0 ;  /* 0x00000001000db824 */ /* 0x000fc400000e060f */
[----:B------:R-:W-:Y:S01]  /*6f50*/  @!P3 IMAD.X R15, R24, 0x1, R15, P1 ;  /* 0x00000001180fb824 */ /* 0x000fe200008e060f */
[----:B0-----:R-:W-:Y:S02]  /*6f60*/  CS2R R4, SRZ ;  /* 0x0000000000047805 */ /* 0x001fe4000001ff00 */
[----:B------:R1:W5:Y:S04]  /*6f70*/  @!P3 LD.E.64 R10, desc[UR60][R12.64] ;  /* 0x0000003c0c0ab980 */ /* 0x000368000c101b00 */
[----:B------:R1:W5:Y:S04]  /*6f80*/  @!P3 LD.E.64 R6, desc[UR60][R14.64] ;  /* 0x0000003c0e06b980 */ /* 0x000368000c101b00 */
[----:B------:R1:W5:Y:S02]  /*6f90*/  @!P2 LD.E.64 R4, desc[UR60][R20.64] ;  /* 0x0000003c1404a980 */ /* 0x000364000c101b00 */
.L_x_1410:
[----:B------:R-:W-:Y:S05]  /*6fa0*/  BSYNC B1 ;  /* 0x0000000000017941 */ /* 0x000fea0003800000 */
.L_x_1409:
[----:B------:R-:W3:Y:S01]  /*6fb0*/  SYNCS.PHASECHK.TRANS64.TRYWAIT P0, [R18+URZ+0x32400], R29 ;  /* 0x0324001d120075a7 */ /* 0x000ee2000800017f */
[----:B--2---:R-:W-:Y:S01]  /*6fc0*/  LOP3.LUT R0, R31, 0x18, R16, 0xf8, !PT ;  /* 0x000000181f007812 */ /* 0x004fe200078ef810 */
[----:B-1---5:R-:W-:Y:S01]  /*6fd0*/  IMAD.MOV.U32 R15, RZ, RZ, R8 ;  /* 0x000000ffff0f7224 */ /* 0x022fe200078e0008 */
[----:B------:R-:W-:Y:S01]  /*6fe0*/  SHF.R.U32.HI R31, RZ, 0x3, R31 ;  /* 0x00000003ff1f7819 */ /* 0x000fe2000001161f */
[----:B----4-:R-:W-:Y:S01]  /*6ff0*/  IMAD R24, R41, -0x80, R154 ;  /* 0xffffff8029187824 */ /* 0x010fe200078e029a */
[--C-:B------:R-:W-:Y:S01]  /*7000*/  SHF.R.U64 R12, R8, 0x10, R9.reuse ;  /* 0x00000010080c7819 */ /* 0x100fe20000001209 */
[--C-:B------:R-:W-:Y:S01]  /*7010*/  IMAD.MOV.U32 R14, RZ, RZ, R9.reuse ;  /* 0x000000ffff0e7224 */ /* 0x100fe200078e0009 */
[----:B------:R-:W-:Y:S01]  /*7020*/  LOP3.LUT R33, R0, R31, RZ, 0x3c, !PT ;  /* 0x0000001f00217212 */ /* 0x000fe200078e3cff */
[----:B------:R-:W-:Y:S01]  /*7030*/  IMAD.MOV.U32 R8, RZ, RZ, R10 ;  /* 0x000000ffff087224 */ /* 0x000fe200078e000a */
[----:B------:R-:W-:Y:S01]  /*7040*/  SHF.R.U32.HI R31, RZ, 0x10, R9 ;  /* 0x00000010ff1f7819 */ /* 0x000fe20000011609 */
[--C-:B------:R-:W-:Y:S01]  /*7050*/  IMAD.MOV.U32 R9, RZ, RZ, R11.reuse ;  /* 0x000000ffff097224 */ /* 0x100fe200078e000b */
[----:B------:R-:W-:Y:S01]  /*7060*/  SHF.R.U32.HI R0, RZ, 0x10, R11 ;  /* 0x00000010ff007819 */ /* 0x000fe2000001160b */
[----:B------:R-:W-:Y:S01]  /*7070*/  IMAD R33, R216, 0x200, R33 ;  /* 0x00000200d8217824 */ /* 0x000fe200078e0221 */
[----:B------:R-:W-:Y:S01]  /*7080*/  PRMT R15, R15, 0x5410, R12 ;  /* 0x000054100f0f7816 */ /* 0x000fe2000000000c */
[----:B------:R-:W-:Y:S01]  /*7090*/  IMAD.MOV.U32 R20, RZ, RZ, R4 ;  /* 0x000000ffff147224 */ /* 0x000fe200078e0004 */
[----:B0-----:R-:W-:Y:S01]  /*70a0*/  SHF.R.U64 R27, R10, 0x10, R11 ;  /* 0x000000100a1b7819 */ /* 0x001fe2000000120b */
[----:B------:R-:W-:Y:S01]  /*70b0*/  IMAD R12, R33, 0x2, R18 ;  /* 0x00000002210c7824 */ /* 0x000fe200078e0212 */
[--C-:B---3--:R-:W-:Y:S01]  /*70c0*/  SHF.R.U64 R21, R4, 0x10, R5.reuse ;  /* 0x0000001004157819 */ /* 0x108fe20000001205 */
[----:B------:R-:W-:Y:S01]  /*70d0*/  BSSY B1, `(.L_x_1411) ;  /* 0x0000011000017945 */ /* 0x000fe20003800000 */
[----:B------:R-:W-:Y:S01]  /*70e0*/  VIMNMX R24, R24, 0x80, PT ;  /* 0x0000008018187848 */ /* 0x000fe20003fe0100 */
[--C-:B------:R-:W-:Y:S01]  /*70f0*/  IMAD.MOV.U32 R13, RZ, RZ, R5.reuse ;  /* 0x000000ffff0d7224 */ /* 0x100fe200078e0005 */
[----:B------:R-:W-:Y:S01]  /*7100*/  SHF.R.U32.HI R26, RZ, 0x10, R5 ;  /* 0x00000010ff1a7819 */ /* 0x000fe20000011605 */
[----:B------:R-:W-:Y:S01]  /*7110*/  IMAD.MOV.U32 R10, RZ, RZ, R6 ;  /* 0x000000ffff0a7224 */ /* 0x000fe200078e0006 */
[--C-:B------:R-:W-:Y:S01]  /*7120*/  SHF.R.U64 R5, R6, 0x10, R7.reuse ;  /* 0x0000001006057819 */ /* 0x100fe20000001207 */
[--C-:B------:R-:W-:Y:S01]  /*7130*/  IMAD.MOV.U32 R11, RZ, RZ, R7.reuse ;  /* 0x000000ffff0b7224 */ /* 0x100fe200078e0007 */
[----:B------:R-:W-:Y:S01]  /*7140*/  PRMT R9, R9, 0x5410, R0 ;  /* 0x0000541009097816 */ /* 0x000fe20000000000 */
[----:B------:R-:W-:Y:S01]  /*7150*/  VIADD R4, R12, 0x18400 ;  /* 0x000184000c047836 */ /* 0x000fe20000000000 */
[----:B------:R-:W-:Y:S01]  /*7160*/  LOP3.LUT P2, RZ, R30, 0x4, RZ, 0xc0, !PT ;  /* 0x000000041eff7812 */ /* 0x000fe2000784c0ff */
[----:B------:R-:W-:Y:S01]  /*7170*/  VIADD R0, R12, 0x18440 ;  /* 0x000184400c007836 */ /* 0x000fe20000000000 */
[----:B------:R-:W-:-:S02]  /*7180*/  SHF.R.U32.HI R6, RZ, 0x10, R7 ;  /* 0x00000010ff067819 */ /* 0x000fc40000011607 */
[----:B------:R-:W-:Y:S02]  /*7190*/  ISETP.GE.AND P1, PT, R19, R24, PT ;  /* 0x000000181300720c */ /* 0x000fe40003f26270 */
[----:B------:R-:W-:Y:S02]  /*71a0*/  PRMT R14, R14, 0x5410, R31 ;  /* 0x000054100e0e7816 */ /* 0x000fe4000000001f */
[----:B------:R-:W-:Y:S02]  /*71b0*/  PRMT R8, R8, 0x5410, R27 ;  /* 0x0000541008087816 */ /* 0x000fe4000000001b */
[----:B------:R-:W-:Y:S01]  /*71c0*/  PRMT R20, R20, 0x5410, R21 ;  /* 0x0000541014147816 */ /* 0x000fe20000000015 */
[----:B------:R-:W-:Y:S06]  /*71d0*/  @!P0 BRA `(.L_x_1412) ;  /* 0x00000160001c8947 */ /* 0x000fec0003800000 */
.L_x_1661:
[----:B------:R-:W-:Y:S05]  /*71e0*/  BSYNC B1 ;  /* 0x0000000000017941 */ /* 0x000fea0003800000 */
.L_x_1411:
        /* <DEDUP_REMOVED lines=12> */
[C---:B------:R-:W-:Y:S01]  /*72b0*/  IMAD.U32 R31, R20.reuse, 0x10000, RZ ;  /* 0x00010000141f7824 */ /* 0x040fe200078e00ff */
[C---:B------:R-:W-:Y:S01]  /*72c0*/  LOP3.LUT R30, R15.reuse, 0xffff0000, RZ, 0xc0, !PT ;  /* 0xffff00000f1e7812 */ /* 0x040fe200078ec0ff */
[----:B0-----:R-:W-:Y:S01]  /*72d0*/  IMAD.U32 R29, R15, 0x10000, RZ ;  /* 0x000100000f1d7824 */ /* 0x001fe200078e00ff */
[----:B------:R-:W-:Y:S01]  /*72e0*/  LOP3.LUT R32, R20, 0xffff0000, RZ, 0xc0, !PT ;  /* 0xffff000014207812 */ /* 0x000fe200078ec0ff */
        /* <DEDUP_REMOVED lines=33> */
.L_x_1416:
[----:B------:R-:W-:Y:S05]  /*7500*/  BSYNC B2 ;  /* 0x0000000000027941 */ /* 0x000fea0003800000 */
.L_x_1415:
[----:B------:R-:W-:Y:S05]  /*7510*/  @P1 BRA `(.L_x_1414) ;  /* 0x0000000000981947 */ /* 0x000fea0003800000 */
[----:B-1----:R-:W1:Y:S01]  /*7520*/  LDS.128 R4, [R0] ;  /* 0x0000000000047984 */ /* 0x002e620000000c00 */
[----:B------:R-:W-:Y:S01]  /*7530*/  IMAD.U32 R31, R10, 0x10000, RZ ;  /* 0x000100000a1f7824 */ /* 0x000fe200078e00ff */
        /* <DEDUP_REMOVED lines=36> */
.L_x_1414:
[----:B------:R-:W-:Y:S05]  /*7780*/  BSYNC B1 ;  /* 0x0000000000017941 */ /* 0x000fea0003800000 */
.L_x_1413:
        /* <DEDUP_REMOVED lines=10> */
[C---:B0-----:R-:W-:Y:S01]  /*7830*/  IMAD.U32 R29, R15.reuse, 0x10000, RZ ;  /* 0x000100000f1d7824 */ /* 0x041fe200078e00ff */
[----:B------:R-:W-:Y:S01]  /*7840*/  LOP3.LUT R30, R15, 0xffff0000, RZ, 0xc0, !PT ;  /* 0xffff00000f1e7812 */ /* 0x000fe200078ec0ff */
[----:B------:R-:W-:Y:S02]  /*7850*/  IMAD.U32 R33, R13, 0x10000, RZ ;  /* 0x000100000d217824 */ /* 0x000fe400078e00ff */
        /* <DEDUP_REMOVED lines=13> */
[----:B------:R-:W-:Y:S01]  /*7930*/  LOP3.LUT R7, R7, 0xffff0000, RZ, 0xc0, !PT ;  /* 0xffff000007077812 */ /* 0x000fe200078ec0ff */
[----:B------:R-:W-:Y:S01]  /*7940*/  FFMA.FTZ R21, R31, R21, R28 ;  /* 0x000000151f157223 */ /* 0x000fe2000001001c */
[----:B------:R-:W-:Y:S01]  /*7950*/  LOP3.LUT R30, R13, 0xffff0000, RZ, 0xc0, !PT ;  /* 0xffff00000d1e7812 */ /* 0x000fe200078ec0ff */
[C---:B------:R-:W-:Y:S01]  /*7960*/  IMAD.U32 R31, R14.reuse, 0x10000, RZ ;  /* 0x000100000e1f7824 */ /* 0x040fe200078e00ff */
[----:B------:R-:W-:Y:S01]  /*7970*/  LOP3.LUT R28, R14, 0xffff0000, RZ, 0xc0, !PT ;  /* 0xffff00000e1c7812 */ /* 0x000fe200078ec0ff */
[----:B------:R-:W-:Y:S01]  /*7980*/  FMUL.FTZ R14, R33, R6 ;  /* 0x00000006210e7220 */ /* 0x000fe20000410000 */
[----:B------:R-:W-:Y:S01]  /*7990*/  FFMA.FTZ R24, R32, R24, R29 ;  /* 0x0000001820187223 */ /* 0x000fe2000001001d */
        /* <DEDUP_REMOVED lines=12> */
.L_x_1419:
[----:B------:R-:W-:Y:S05]  /*7a60*/  BSYNC B1 ;  /* 0x0000000000017941 */ /* 0x000fea0003800000 */
.L_x_1418:
[----:B------:R-:W-:Y:S05]  /*7a70*/  @P1 BRA `(.L_x_1417) ;  /* 0x0000001000641947 */ /* 0x000fea0003800000 */
[----:B-1----:R-:W1:Y:S01]  /*7a80*/  LDS.128 R4, [R0+0x2000] ;  /* 0x0020000000047984 */ /* 0x002e620000000c00 */
[----:B------:R-:W-:Y:S01]  /*7a90*/  IMAD.U32 R20, R8, 0x10000, RZ ;  /* 0x0001000008147824 */ /* 0x000fe200078e00ff */
[C---:B0-----:R-:W-:Y:S01]  /*7aa0*/  LOP3.LUT R29, R10.reuse, 0xffff0000, RZ, 0xc0, !PT ;  /* 0xffff00000a1d7812 */ /* 0x041fe200078ec0ff */
[----:B------:R-:W-:Y:S01]  /*7ab0*/  IMAD.U32 R24, R10, 0x10000, RZ ;  /* 0x000100000a187824 */ /* 0x000fe200078e00ff */
[----:B------:R-:W-:Y:S02]  /*7ac0*/  LOP3.LUT R27, R8, 0xffff0000, RZ, 0xc0, !PT ;  /* 0xffff0000081b7812 */ /* 0x000fe400078ec0ff */
        /* <DEDUP_REMOVED lines=11> */
[-C--:B------:R-:W-:Y:S01]  /*7b80*/  FFMA.FTZ R4, R20, R12.reuse, -R15 ;  /* 0x0000000c14047223 */ /* 0x080fe2000001080f */
[----:B------:R-:W-:Y:S01]  /*7b90*/  FFMA.FTZ R21, R24, R12, R21 ;  /* 0x0000000c18157223 */ /* 0x000fe20000010015 */
[C---:B------:R-:W-:Y:S01]  /*7ba0*/  FMUL.FTZ R12, R27.reuse, R5 ;  /* 0x000000051b0c7220 */ /* 0x040fe20000410000 */
[----:B------:R-:W-:Y:S01]  /*7bb0*/  LOP3.LUT R6, R6, 0xffff0000, RZ, 0xc0, !PT ;  /* 0xffff000006067812 */ /* 0x000fe200078ec0ff */
[-C--:B------:R-:W-:Y:S01]  /*7bc0*/  FFMA.FTZ R5, R27, R13.reuse, -R14 ;  /* 0x0000000d1b057223 */ /* 0x080fe2000001080e */
[----:B------:R-:W-:Y:S01]  /*7bd0*/  LOP3.LUT R20, R9, 0xffff0000, RZ, 0xc0, !PT ;  /* 0xffff000009147812 */ /* 0x000fe200078ec0ff */
[----:B------:R-:W-:Y:S02]  /*7be0*/  IMAD.U32 R24, R11, 0x10000, RZ ;  /* 0x000100000b187824 */ /* 0x000fe400078e00ff */
[----:B------:R-:W-:Y:S01]  /*7bf0*/  FFMA.FTZ R12, R29, R13, R12 ;  /* 0x0000000d1d0c7223 */ /* 0x000fe2000001000c */
[----:B------:R-:W-:Y:S02]  /*7c00*/  IMAD.U32 R14, R9, 0x10000, RZ ;  /* 0x00010000090e7824 */ /* 0x000fe400078e00ff */
[-C--:B------:R-:W-:Y:S01]  /*7c10*/  FMUL.FTZ R13, R26, R7.reuse ;  /* 0x000000071a0d7220 */ /* 0x080fe20000410000 */
[-C--:B------:R-:W-:Y:S01]  /*7c20*/  FMUL.FTZ R9, R24, R6.reuse ;  /* 0x0000000618097220 */ /* 0x080fe20000410000 */
        /* <DEDUP_REMOVED lines=9> */
[----:B------:R-:W-:-:S05]  /*7cc0*/  F2FP.BF16.F32.PACK_AB R7, R10, R7 ;  /* 0x000000070a07723e */ /* 0x000fca00000010ff */
[----:B------:R3:W-:Y:S01]  /*7cd0*/  STS.128 [R0+0x2000], R4 ;  /* 0x0020000400007388 */ /* 0x0007e20000000c00 */
[----:B------:R-:W-:Y:S05]  /*7ce0*/  BRA `(.L_x_1417) ;  /* 0x0000000c00c87947 */ /* 0x000fea0003800000 */
.L_x_1407:
[----:B------:R-:W-:-:S03]  /*7cf0*/  UMOV UR4, 0xffffffff ;  /* 0xffffffff00047882 */ /* 0x000fc60000000000 */
[----:B------:R-:W-:Y:S05]  /*7d00*/  BRA.DIV UR4, `(.L_x_1420) ;  /* 0x0000015604647947 */ /* 0x000fea000b800000 */
[----:B------:R1:W2:Y:S04]  /*7d10*/  SHFL.IDX PT, R0, R28, RZ, 0x1c1f ;  /* 0x001c1fff1c007589 */ /* 0x0002a800000e0000 */
[----:B------:R1:W3:Y:S04]  /*7d20*/  SHFL.IDX PT, R20, R26, RZ, 0x1c1f ;  /* 0x001c1fff1a147589 */ /* 0x0002e800000e0000 */
[----:B------:R1:W4:Y:S04]  /*7d30*/  SHFL.IDX PT, R21, R24, RZ, 0x1c1f ;  /* 0x001c1fff18157589 */ /* 0x00032800000e0000 */
[----:B------:R1:W0:Y:S02]  /*7d40*/  SHFL.IDX PT, R14, R27, RZ, 0x1c1f ;  /* 0x001c1fff1b0e7589 */ /* 0x00022400000e0000 */
.L_x_1667:
        /* <DEDUP_REMOVED lines=8> */
[----:B------:R-:W-:-:S02]  /*7dd0*/  CS2R R8, SRZ ;  /* 0x0000000000087805 */ /* 0x000fc4000001ff00 */
[----:B------:R-:W-:-:S05]  /*7de0*/  LOP3.LUT R5, R4, 0xfffffffe, RZ, 0xc0, !PT ;  /* 0xfffffffe04057812 */ /* 0x000fca00078ec0ff */
[----:B------:R-:W-:Y:S01]  /*7df0*/  IMAD.IADD R3, R226, 0x1, -R5 ;  /* 0x00000001e2037824 */ /* 0x000fe200078e0a05 */
[----:B------:R-:W-:-:S04]  /*7e00*/  CS2R R4, SRZ ;  /* 0x0000000000047805 */ /* 0x000fc8000001ff00 */
[----:B------:R-:W-:Y:S01]  /*7e10*/  SHF.L.U32 R29, R3, 0x1f, RZ ;  /* 0x0000001f031d7819 */ /* 0x000fe200000006ff */
[----:B------:R-:W-:Y:S06]  /*7e20*/  @P0 BRA `(.L_x_1422) ;  /* 0x0000000000340947 */ /* 0x000fec0003800000 */
[----:B------:R-:W-:Y:S01]  /*7e30*/  ULDC UR4, c[0x0][0x3f4] ;  /* 0x0000fd0000047ab9 */ /* 0x000fe20000000800 */
[C---:B------:R-:W-:Y:S01]  /*7e40*/  IMAD.SHL.U32 R15, R16.reuse, 0x2, RZ ;  /* 0x00000002100f7824 */ /* 0x040fe200078e00ff */
[----:B------:R-:W-:Y:S02]  /*7e50*/  ISETP.GE.AND P2, PT, R16, UR4, PT ;  /* 0x0000000410007c0c */ /* 0x000fe4000bf46270 */
[----:B------:R-:W-:Y:S02]  /*7e60*/  SHF.R.S32.HI R7, RZ, 0x1f, R16 ;  /* 0x0000001fff077819 */ /* 0x000fe40000011410 */
[-C--:B---3--:R-:W-:Y:S02]  /*7e70*/  IADD3 R12, P0, R20, R15.reuse, RZ ;  /* 0x0000000f140c7210 */ /* 0x088fe40007f1e0ff */
[----:B------:R-:W-:Y:S02]  /*7e80*/  SHF.L.U64.HI R6, R16, 0x1, R7 ;  /* 0x0000000110067819 */ /* 0x000fe40000010207 */
[----:B0-----:R-:W-:-:S03]  /*7e90*/  IADD3 R14, P1, R14, R15, RZ ;  /* 0x0000000f0e0e7210 */ /* 0x001fc60007f3e0ff */
[--C-:B--2---:R-:W-:Y:S02]  /*7ea0*/  IMAD.X R13, R0, 0x1, R6.reuse, P0 ;  /* 0x00000001000d7824 */ /* 0x104fe400000e0606 */
[----:B----4-:R-:W-:Y:S01]  /*7eb0*/  IMAD.X R15, R21, 0x1, R6, P1 ;  /* 0x00000001150f7824 */ /* 0x010fe200008e0606 */
[----:B------:R-:W-:Y:S01]  /*7ec0*/  CS2R R6, SRZ ;  /* 0x0000000000067805 */ /* 0x000fe2000001ff00 */
[----:B------:R-:W-:Y:S06]  /*7ed0*/  @P2 BRA `(.L_x_1422) ;  /* 0x0000000000082947 */ /* 0x000fec0003800000 */
[----:B------:R0:W5:Y:S04]  /*7ee0*/  LD.E.128 R8, desc[UR60][R12.64] ;  /* 0x0000003c0c087980 */ /* 0x000168000c101d00 */
[----:B------:R0:W5:Y:S02]  /*7ef0*/  LD.E.128 R4, desc[UR60][R14.64] ;  /* 0x0000003c0e047980 */ /* 0x000164000c101d00 */
.L_x_1422:
[----:B------:R-:W-:Y:S05]  /*7f00*/  BSYNC B1 ;  /* 0x0000000000017941 */ /* 0x000fea0003800000 */
.L_x_1421:
[----:B------:R-:W1:Y:S01]  /*7f10*/  SYNCS.PHASECHK.TRANS64.TRYWAIT P1, [R18+URZ+0x32400], R29 ;  /* 0x0324001d120075a7 */ /* 0x000e62000802017f */
[----:B--2---:R-:W-:Y:S01]  /*7f20*/  IMAD R0, R41, -0x80, R154 ;  /* 0xffffff8029007824 */ /* 0x004fe200078e029a */
[----:B-----5:R-:W-:Y:S01]  /*7f30*/  SHF.R.U64 R26, R8, 0x10, R9 ;  /* 0x00000010081a7819 */ /* 0x020fe20000001209 */
[----:B0-----:R-:W-:Y:S01]  /*7f40*/  IMAD.MOV.U32 R13, RZ, RZ, R8 ;  /* 0x000000ffff0d7224 */ /* 0x001fe200078e0008 */
[--C-:B------:R-:W-:Y:S01]  /*7f50*/  SHF.R.U64 R31, R10, 0x10, R11.reuse ;  /* 0x000000100a1f7819 */ /* 0x100fe2000000120b */
[----:B------:R-:W-:Y:S01]  /*7f60*/  IMAD.MOV.U32 R14, RZ, RZ, R10 ;  /* 0x000000ffff0e7224 */ /* 0x000fe200078e000a */
[--C-:B------:R-:W-:Y:S01]  /*7f70*/  SHF.R.U32.HI R8, RZ, 0x10, R11.reuse ;  /* 0x00000010ff087819 */ /* 0x100fe2000001160b */
[----:B------:R-:W-:Y:S01]  /*7f80*/  IMAD.MOV.U32 R15, RZ, RZ, R11 ;  /* 0x000000ffff0f7224 */ /* 0x000fe200078e000b */
[----:B------:R-:W-:Y:S01]  /*7f90*/  VIMNMX R10, R0, 0x80, PT ;  /* 0x00000080000a7848 */ /* 0x000fe20003fe0100 */
[----:B----4-:R-:W-:Y:S01]  /*7fa0*/  IMAD.MOV.U32 R21, RZ, RZ, R4 ;  /* 0x000000ffff157224 */ /* 0x010fe200078e0004 */
[--C-:B------:R-:W-:Y:S01]  /*7fb0*/  SHF.R.U32.HI R33, RZ, 0x10, R9.reuse ;  /* 0x00000010ff217819 */ /* 0x100fe20000011609 */
[----:B------:R-:W-:Y:S01]  /*7fc0*/  IMAD.MOV.U32 R24, RZ, RZ, R9 ;  /* 0x000000ffff187224 */ /* 0x000fe200078e0009 */
[--C-:B------:R-:W-:Y:S01]  /*7fd0*/  SHF.R.U64 R4, R4, 0x10, R5.reuse ;  /* 0x0000001004047819 */ /* 0x100fe20000001205 */
[--C-:B------:R-:W-:Y:S01]  /*7fe0*/  IMAD.MOV.U32 R12, RZ, RZ, R5.reuse ;  /* 0x000000ffff0c7224 */ /* 0x100fe200078e0005 */
[----:B------:R-:W-:Y:S01]  /*7ff0*/  SHF.R.U32.HI R11, RZ, 0x10, R5 ;  /* 0x00000010ff0b7819 */ /* 0x000fe20000011605 */
[----:B---3--:R-:W-:Y:S01]  /*8000*/  IMAD.MOV.U32 R20, RZ, RZ, R6 ;  /* 0x000000ffff147224 */ /* 0x008fe200078e0006 */
[----:B-1----:R-:W-:Y:S01]  /*8010*/  ISETP.GE.AND P0, PT, R16, R27, PT ;  /* 0x0000001b1000720c */ /* 0x002fe20003f06270 */
        /* <DEDUP_REMOVED lines=15> */
.L_x_1668:
[----:B------:R-:W-:Y:S05]  /*8110*/  BSYNC B1 ;  /* 0x0000000000017941 */ /* 0x000fea0003800000 */
.L_x_1423:
[----:B------:R-:W-:Y:S04]  /*8120*/  BSSY B1, `(.L_x_1425) ;  /* 0x000005a000017945 */ /* 0x000fe80003800000 */
[----:B------:R-:W-:Y:S05]  /*8130*/  @P2 BRA `(.L_x_1426) ;  /* 0x0000000400602947 */ /* 0x000fea0003800000 */
[----:B------:R-:W-:Y:S01]  /*8140*/  IMAD.SHL.U32 R4, R30, 0x40, RZ ;  /* 0x000000401e047824 */ /* 0x000fe200078e00ff */
[----:B------:R-:W-:Y:S01]  /*8150*/  LOP3.LUT R37, R20, 0xffff0000, RZ, 0xc0, !PT ;  /* 0xffff000014257812 */ /* 0x000fe200078ec0ff */
[----:B------:R-:W-:Y:S02]  /*8160*/  IMAD.IADD R6, R16, 0x1, R27 ;  /* 0x0000000110067824 */ /* 0x000fe400078e021b */
[----:B------:R-:W-:Y:S01]  /*8170*/  IMAD.U32 R38, R20, 0x10000, RZ ;  /* 0x0001000014267824 */ /* 0x000fe200078e00ff */
[----:B------:R-:W-:Y:S01]  /*8180*/  LOP3.LUT R7, R4, 0x1c0, RZ, 0xc0, !PT ;  /* 0x000001c004077812 */ /* 0x000fe200078ec0ff */
[----:B------:R-:W-:Y:S02]  /*8190*/  IMAD.U32 R36, R14, 0x10000, RZ ;  /* 0x000100000e247824 */ /* 0x000fe400078e00ff */
[----:B------:R-:W-:Y:S01]  /*81a0*/  IMAD.U32 R35, R21, 0x10000, RZ ;  /* 0x0001000015237824 */ /* 0x000fe200078e00ff */
[----:B------:R-:W-:Y:S02]  /*81b0*/  SHF.R.U32.HI R9, RZ, 0x3, R7 ;  /* 0x00000003ff097819 */ /* 0x000fe40000011607 */
[----:B------:R-:W-:-:S02]  /*81c0*/  LOP3.LUT R6, R7, 0x38, R6, 0xf8, !PT ;  /* 0x0000003807067812 */ /* 0x000fc400078ef806 */
[----:B------:R-:W-:Y:S02]  /*81d0*/  LOP3.LUT R4, R7, 0x38, R16, 0xf8, !PT ;  /* 0x0000003807047812 */ /* 0x000fe400078ef810 */
[-C--:B------:R-:W-:Y:S02]  /*81e0*/  LOP3.LUT R7, R6, R9.reuse, RZ, 0x3c, !PT ;  /* 0x0000000906077212 */ /* 0x080fe400078e3cff */
[----:B------:R-:W-:-:S03]  /*81f0*/  LOP3.LUT R5, R4, R9, RZ, 0x3c, !PT ;  /* 0x0000000904057212 */ /* 0x000fc600078e3cff */
[C---:B------:R-:W-:Y:S02]  /*8200*/  IMAD R9, R216.reuse, 0x200, R7 ;  /* 0x00000200d8097824 */ /* 0x040fe400078e0207 */
[----:B------:R-:W-:Y:S02]  /*8210*/  IMAD R5, R216, 0x200, R5 ;  /* 0x00000200d8057824 */ /* 0x000fe400078e0205 */
[--C-:B------:R-:W-:Y:S02]  /*8220*/  IMAD R46, R9, 0x2, R18.reuse ;  /* 0x00000002092e7824 */ /* 0x100fe400078e0212 */
[----:B------:R-:W-:-:S03]  /*8230*/  IMAD R44, R5, 0x2, R18 ;  /* 0x00000002052c7824 */ /* 0x000fc600078e0212 */
[----:B------:R-:W1:Y:S04]  /*8240*/  LDS.128 R8, [R46+0x18400] ;  /* 0x018400002e087984 */ /* 0x000e680000000c00 */
[----:B------:R-:W0:Y:S01]  /*8250*/  LDS.128 R4, [R44+0x18400] ;  /* 0x018400002c047984 */ /* 0x000e220000000c00 */
[C---:B-1----:R-:W-:Y:S01]  /*8260*/  IMAD.U32 R33, R10.reuse, 0x10000, RZ ;  /* 0x000100000a217824 */ /* 0x042fe200078e00ff */
[----:B------:R-:W-:Y:S01]  /*8270*/  LOP3.LUT R10, R10, 0xffff0000, RZ, 0xc0, !PT ;  /* 0xffff00000a0a7812 */ /* 0x000fe200078ec0ff */
[C---:B------:R-:W-:Y:S01]  /*8280*/  IMAD.U32 R31, R8.reuse, 0x10000, RZ ;  /* 0x00010000081f7824 */ /* 0x040fe200078e00ff */
[----:B------:R-:W-:Y:S01]  /*8290*/  LOP3.LUT R8, R8, 0xffff0000, RZ, 0xc0, !PT ;  /* 0xffff000008087812 */ /* 0x000fe200078ec0ff */
[C---:B0-----:R-:W-:Y:S02]  /*82a0*/  IMAD.U32 R29, R6.reuse, 0x10000, RZ ;  /* 0x00010000061d7824 */ /* 0x041fe400078e00ff */
[C---:B------:R-:W-:Y:S01]  /*82b0*/  FMUL.FTZ R40, R33.reuse, R38 ;  /* 0x0000002621287220 */ /* 0x040fe20000410000 */
[-C--:B------:R-:W-:Y:S01]  /*82c0*/  FMUL.FTZ R42, R33, R36.reuse ;  /* 0x00000024212a7220 */ /* 0x080fe20000410000 */
[----:B------:R-:W-:Y:S01]  /*82d0*/  LOP3.LUT R6, R6, 0xffff0000, RZ, 0xc0, !PT ;  /* 0xffff000006067812 */ /* 0x000fe200078ec0ff */
[----:B------:R-:W-:Y:S01]  /*82e0*/  FMUL.FTZ R39, R10, R37 ;  /* 0x000000250a277220 */ /* 0x000fe20000410000 */
[----:B------:R-:W-:Y:S01]  /*82f0*/  LOP3.LUT R33, R14, 0xffff0000, RZ, 0xc0, !PT ;  /* 0xffff00000e217812 */ /* 0x000fe200078ec0ff */
[C---:B------:R-:W-:Y:S01]  /*8300*/  FFMA.FTZ R40, R29.reuse, R36, -R40 ;  /* 0x000000241d287223 */ /* 0x040fe20000010828 */
[----:B------:R-:W-:Y:S01]  /*8310*/  FFMA.FTZ R42, R29, R38, R42 ;  /* 0x000000261d2a7223 */ /* 0x000fe2000001002a */
[----:B------:R-:W-:-:S02]  /*8320*/  IMAD.U32 R29, R13, 0x10000, RZ ;  /* 0x000100000d1d7824 */ /* 0x000fc400078e00ff */
[-C--:B------:R-:W-:Y:S01]  /*8330*/  FFMA.FTZ R45, R6, R33.reuse, -R39 ;  /* 0x00000021062d7223 */ /* 0x080fe20000010827 */
[----:B------:R-:W-:Y:S02]  /*8340*/  IMAD.U32 R26, R4, 0x10000, RZ ;  /* 0x00010000041a7824 */ /* 0x000fe400078e00ff */
[----:B------:R-:W-:Y:S01]  /*8350*/  FMUL.FTZ R41, R10, R33 ;  /* 0x000000210a297220 */ /* 0x000fe20000410000 */
[----:B------:R-:W-:Y:S01]  /*8360*/  FMUL.FTZ R39, R31, R35 ;  /* 0x000000231f277220 */ /* 0x000fe20000410000 */
[----:B------:R-:W-:Y:S01]  /*8370*/  LOP3.LUT R33, R21, 0xffff0000, RZ, 0xc0, !PT ;  /* 0xffff000015217812 */ /* 0x000fe200078ec0ff */
[-C--:B------:R-:W-:Y:S01]  /*8380*/  FMUL.FTZ R10, R31, R29.reuse ;  /* 0x0000001d1f0a7220 */ /* 0x080fe20000410000 */
[----:B------:R-:W-:Y:S01]  /*8390*/  LOP3.LUT R4, R4, 0xffff0000, RZ, 0xc0, !PT ;  /* 0xffff000004047812 */ /* 0x000fe200078ec0ff */
[----:B------:R-:W-:Y:S01]  /*83a0*/  FFMA.FTZ R39, R26, R29, -R39 ;  /* 0x0000001d1a277223 */ /* 0x000fe20000010827 */
[----:B------:R-:W-:Y:S01]  /*83b0*/  FFMA.FTZ R47, R6, R37, R41 ;  /* 0x00000025062f7223 */ /* 0x000fe20000010029 */
[----:B------:R-:W-:Y:S01]  /*83c0*/  LOP3.LUT R29, R13, 0xffff0000, RZ, 0xc0, !PT ;  /* 0xffff00000d1d7812 */ /* 0x000fe200078ec0ff */
[----:B------:R-:W-:Y:S01]  /*83d0*/  FFMA.FTZ R26, R26, R35, R10 ;  /* 0x000000231a1a7223 */ /* 0x000fe2000001000a */
[----:B------:R-:W-:-:S02]  /*83e0*/  IMAD.U32 R32, R9, 0x10000, RZ ;  /* 0x0001000009207824 */ /* 0x000fc400078e00ff */
[----:B------:R-:W-:Y:S01]  /*83f0*/  FMUL.FTZ R37, R8, R33 ;  /* 0x0000002108257220 */ /* 0x000fe20000410000 */
[----:B------:R-:W-:Y:S02]  /*8400*/  IMAD.U32 R35, R12, 0x10000, RZ ;  /* 0x000100000c237824 */ /* 0x000fe400078e00ff */
[-C--:B------:R-:W-:Y:S01]  /*8410*/  FMUL.FTZ R41, R8, R29.reuse ;  /* 0x0000001d08297220 */ /* 0x080fe20000410000 */
[----:B------:R-:W-:Y:S02]  /*8420*/  IMAD.U32 R28, R5, 0x10000, RZ ;  /* 0x00010000051c7824 */ /* 0x000fe400078e00ff */
[----:B------:R-:W-:Y:S01]  /*8430*/  FFMA.FTZ R36, R4, R29, -R37 ;  /* 0x0000001d04247223 */ /* 0x000fe20000010825 */
[----:B------:R-:W-:Y:S02]  /*8440*/  IMAD.U32 R31, R24, 0x10000, RZ ;  /* 0x00010000181f7824 */ /* 0x000fe400078e00ff */
[----:B------:R-:W-:Y:S01]  /*8450*/  FMUL.FTZ R43, R32, R35 ;  /* 0x00000023202b7220 */ /* 0x000fe20000410000 */
[----:B------:R-:W-:-:S02]  /*8460*/  IMAD.U32 R34, R11, 0x10000, RZ ;  /* 0x000100000b227824 */ /* 0x000fc400078e00ff */
[----:B------:R-:W-:Y:S01]  /*8470*/  FFMA.FTZ R41, R4, R33, R41 ;  /* 0x0000002104297223 */ /* 0x000fe20000010029 */
[----:B------:R-:W-:Y:S02]  /*8480*/  IMAD.U32 R37, R0, 0x10000, RZ ;  /* 0x0001000000257824 */ /* 0x000fe400078e00ff */
[-C--:B------:R-:W-:Y:S01]  /*8490*/  FMUL.FTZ R32, R32, R31.reuse ;  /* 0x0000001f20207220 */ /* 0x080fe20000410000 */
[----:B------:R-:W-:Y:S02]  /*84a0*/  IMAD.U32 R29, R15, 0x10000, RZ ;  /* 0x000100000f1d7824 */ /* 0x000fe400078e00ff */
[----:B------:R-:W-:Y:S01]  /*84b0*/  FFMA.FTZ R43, R28, R31, -R43 ;  /* 0x0000001f1c2b7223 */ /* 0x000fe2000001082b */
[----:B------:R-:W-:Y:S01]  /*84c0*/  IMAD.U32 R30, R7, 0x10000, RZ ;  /* 0x00010000071e7824 */ /* 0x000fe200078e00ff */
[----:B------:R-:W-:Y:S01]  /*84d0*/  LOP3.LUT R9, R9, 0xffff0000, RZ, 0xc0, !PT ;  /* 0xffff000009097812 */ /* 0x000fe200078ec0ff */
[C---:B------:R-:W-:Y:S01]  /*84e0*/  FMUL.FTZ R33, R34.reuse, R37 ;  /* 0x0000002522217220 */ /* 0x040fe20000410000 */
[----:B------:R-:W-:Y:S01]  /*84f0*/  LOP3.LUT R11, R11, 0xffff0000, RZ, 0xc0, !PT ;  /* 0xffff00000b0b7812 */ /* 0x000fe200078ec0ff */
[----:B------:R-:W-:Y:S01]  /*8500*/  FMUL.FTZ R31, R34, R29 ;  /* 0x0000001d221f7220 */ /* 0x000fe20000410000 */
[----:B------:R-:W-:Y:S01]  /*8510*/  LOP3.LUT R8, R12, 0xffff0000, RZ, 0xc0, !PT ;  /* 0xffff00000c087812 */ /* 0x000fe200078ec0ff */
[----:B------:R-:W-:Y:S01]  /*8520*/  FFMA.FTZ R32, R28, R35, R32 ;  /* 0x000000231c207223 */ /* 0x000fe20000010020 */
[----:B------:R-:W-:Y:S01]  /*8530*/  LOP3.LUT R10, R0, 0xffff0000, RZ, 0xc0, !PT ;  /* 0xffff0000000a7812 */ /* 0x000fe200078ec0ff */
[----:B------:R-:W-:Y:S01]  /*8540*/  FFMA.FTZ R33, R30, R29, -R33 ;  /* 0x0000001d1e217223 */ /* 0x000fe20000010821 */
[----:B------:R-:W-:Y:S01]  /*8550*/  LOP3.LUT R4, R24, 0xffff0000, RZ, 0xc0, !PT ;  /* 0xffff000018047812 */ /* 0x000fe200078ec0ff */
[----:B------:R-:W-:Y:S01]  /*8560*/  FFMA.FTZ R31, R30, R37, R31 ;  /* 0x000000251e1f7223 */ /* 0x000fe2000001001f */
[----:B------:R-:W-:Y:S01]  /*8570*/  LOP3.LUT R6, R15, 0xffff0000, RZ, 0xc0, !PT ;  /* 0xffff00000f067812 */ /* 0x000fe200078ec0ff */
[----:B------:R-:W-:Y:S01]  /*8580*/  FMUL.FTZ R28, R9, R8 ;  /* 0x00000008091c7220 */ /* 0x000fe20000410000 */
[----:B------:R-:W-:Y:S01]  /*8590*/  LOP3.LUT R5, R5, 0xffff0000, RZ, 0xc0, !PT ;  /* 0xffff000005057812 */ /* 0x000fe200078ec0ff */
[----:B------:R-:W-:Y:S01]  /*85a0*/  FMUL.FTZ R30, R11, R10 ;  /* 0x0000000a0b1e7220 */ /* 0x000fe20000410000 */
[----:B------:R-:W-:Y:S01]  /*85b0*/  LOP3.LUT R7, R7, 0xffff0000, RZ, 0xc0, !PT ;  /* 0xffff000007077812 */ /* 0x000fe200078ec0ff */
[----:B------:R-:W-:Y:S01]  /*85c0*/  FMUL.FTZ R9, R9, R4 ;  /* 0x0000000409097220 */ /* 0x000fe20000410000 */
[----:B------:R-:W-:Y:S01]  /*85d0*/  FMUL.FTZ R11, R11, R6 ;  /* 0x000000060b0b7220 */ /* 0x000fe20000410000 */
[----:B------:R-:W-:Y:S01]  /*85e0*/  FFMA.FTZ R28, R5, R4, -R28 ;  /* 0x00000004051c7223 */ /* 0x000fe2000001081c */
        /* <DEDUP_REMOVED lines=13> */
.L_x_1426:
[----:B------:R-:W-:Y:S05]  /*86c0*/  BSYNC B1 ;  /* 0x0000000000017941 */ /* 0x000fea0003800000 */
.L_x_1425:
[----:B------:R-:W-:Y:S05]  /*86d0*/  @P0 BRA `(.L_x_1417) ;  /* 0x00000004004c0947 */ /* 0x000fea0003800000 */
[----:B------:R-:W2:Y:S01]  /*86e0*/  LDL R45, [R1+0x90] ;  /* 0x00009000012d7983 */ /* 0x000ea20000100800 */
[----:B-1----:R-:W-:Y:S01]  /*86f0*/  IMAD.IADD R4, R16, 0x1, R27 ;  /* 0x0000000110047824 */ /* 0x002fe200078e021b */
[----:B------:R-:W-:-:S04]  /*8700*/  SHF.R.U32.HI R5, RZ, 0x3, R213 ;  /* 0x00000003ff057819 */ /* 0x000fc800000116d5 */
[----:B------:R-:W-:-:S04]  /*8710*/  LOP3.LUT R4, R213, 0x38, R4, 0xf8, !PT ;  /* 0x00000038d5047812 */ /* 0x000fc800078ef804 */
[----:B------:R-:W-:-:S05]  /*8720*/  LOP3.LUT R4, R4, R5, RZ, 0x3c, !PT ;  /* 0x0000000504047212 */ /* 0x000fca00078e3cff */
[----:B------:R-:W-:-:S04]  /*8730*/  IMAD.IADD R9, R217, 0x1, R4 ;  /* 0x00000001d9097824 */ /* 0x000fc800078e0204 */
[----:B------:R-:W-:-:S05]  /*8740*/  IMAD R26, R9, 0x2, R18 ;  /* 0x00000002091a7824 */ /* 0x000fca00078e0212 */
[----:B------:R-:W1:Y:S01]  /*8750*/  LDS.128 R8, [R26+0x18400] ;  /* 0x018400001a087984 */ /* 0x000e620000000c00 */
[----:B------:R-:W-:Y:S02]  /*8760*/  IMAD.U32 R37, R21, 0x10000, RZ ;  /* 0x0001000015257824 */ /* 0x000fe400078e00ff */
[----:B------:R-:W-:Y:S01]  /*8770*/  IMAD.U32 R35, R13, 0x10000, RZ ;  /* 0x000100000d237824 */ /* 0x000fe200078e00ff */
[----:B------:R-:W-:Y:S01]  /*8780*/  LOP3.LUT R44, R21, 0xffff0000, RZ, 0xc0, !PT ;  /* 0xffff0000152c7812 */ /* 0x000fe200078ec0ff */
[----:B------:R-:W-:Y:S01]  /*8790*/  IMAD.U32 R46, R12, 0x10000, RZ ;  /* 0x000100000c2e7824 */ /* 0x000fe200078e00ff */
[----:B------:R-:W-:Y:S01]  /*87a0*/  LOP3.LUT R40, R13, 0xffff0000, RZ, 0xc0, !PT ;  /* 0xffff00000d287812 */ /* 0x000fe200078ec0ff */
[----:B------:R-:W-:Y:S01]  /*87b0*/  IMAD.U32 R42, R24, 0x10000, RZ ;  /* 0x00010000182a7824 */ /* 0x000fe200078e00ff */
[----:B------:R-:W-:Y:S02]  /*87c0*/  LOP3.LUT R41, R12, 0xffff0000, RZ, 0xc0, !PT ;  /* 0xffff00000c297812 */ /* 0x000fe400078ec0ff */
[----:B------:R-:W-:-:S02]  /*87d0*/  LOP3.LUT R43, R0, 0xffff0000, RZ, 0xc0, !PT ;  /* 0xffff0000002b7812 */ /* 0x000fc400078ec0ff */
[----:B------:R-:W-:Y:S01]  /*87e0*/  LOP3.LUT R39, R24, 0xffff0000, RZ, 0xc0, !PT ;  /* 0xffff000018277812 */ /* 0x000fe200078ec0ff */
[C---:B-1----:R-:W-:Y:S01]  /*87f0*/  IMAD.U32 R31, R8.reuse, 0x10000, RZ ;  /* 0x00010000081f7824 */ /* 0x042fe200078e00ff */
[----:B------:R-:W-:Y:S01]  /*8800*/  LOP3.LUT R8, R8, 0xffff0000, RZ, 0xc0, !PT ;  /* 0xffff000008087812 */ /* 0x000fe200078ec0ff */
[----:B------:R-:W-:Y:S02]  /*8810*/  IMAD.U32 R32, R9, 0x10000, RZ ;  /* 0x0001000009207824 */ /* 0x000fe400078e00ff */
[-C--:B------:R-:W-:Y:S01]  /*8820*/  FMUL.FTZ R36, R37, R31.reuse ;  /* 0x0000001f25247220 */ /* 0x080fe20000410000 */
[----:B------:R-:W-:Y:S01]  /*8830*/  FMUL.FTZ R38, R35, R31 ;  /* 0x0000001f23267220 */ /* 0x000fe20000410000 */
[-C--:B------:R-:W-:Y:S01]  /*8840*/  FMUL.FTZ R13, R44, R8.reuse ;  /* 0x000000082c0d7220 */ /* 0x080fe20000410000 */
[----:B------:R-:W-:Y:S01]  /*8850*/  FMUL.FTZ R21, R40, R8 ;  /* 0x0000000828157220 */ /* 0x000fe20000410000 */
[----:B------:R-:W-:Y:S01]  /*8860*/  FMUL.FTZ R31, R42, R32 ;  /* 0x000000202a1f7220 */ /* 0x000fe20000410000 */
[C---:B------:R-:W-:Y:S01]  /*8870*/  IMAD.U32 R33, R10.reuse, 0x10000, RZ ;  /* 0x000100000a217824 */ /* 0x040fe200078e00ff */
[----:B------:R-:W-:Y:S01]  /*8880*/  LOP3.LUT R10, R10, 0xffff0000, RZ, 0xc0, !PT ;  /* 0xffff00000a0a7812 */ /* 0x000fe200078ec0ff */
[----:B------:R-:W-:Y:S01]  /*8890*/  IMAD.U32 R34, R11, 0x10000, RZ ;  /* 0x000100000b227824 */ /* 0x000fe200078e00ff */
[----:B------:R-:W-:-:S02]  /*88a0*/  LOP3.LUT R9, R9, 0xffff0000, RZ, 0xc0, !PT ;  /* 0xffff000009097812 */ /* 0x000fc400078ec0ff */
[----:B------:R-:W-:Y:S01]  /*88b0*/  LOP3.LUT R11, R11, 0xffff0000, RZ, 0xc0, !PT ;  /* 0xffff00000b0b7812 */ /* 0x000fe200078ec0ff */
[----:B--2---:R-:W1:Y:S02]  /*88c0*/  LDS.128 R4, [R45+0x18400] ;  /* 0x018400002d047984 */ /* 0x004e640000000c00 */
[C---:B-1----:R-:W-:Y:S01]  /*88d0*/  IMAD.U32 R27, R4.reuse, 0x10000, RZ ;  /* 0x00010000041b7824 */ /* 0x042fe200078e00ff */
[----:B------:R-:W-:Y:S01]  /*88e0*/  LOP3.LUT R4, R4, 0xffff0000, RZ, 0xc0, !PT ;  /* 0xffff000004047812 */ /* 0x000fe200078ec0ff */
[----:B------:R-:W-:Y:S02]  /*88f0*/  IMAD.U32 R28, R5, 0x10000, RZ ;  /* 0x00010000051c7824 */ /* 0x000fe400078e00ff */
[-C--:B------:R-:W-:Y:S01]  /*8900*/  FFMA.FTZ R36, R35, R27.reuse, -R36 ;  /* 0x0000001b23247223 */ /* 0x080fe20000010824 */
[----:B------:R-:W-:Y:S01]  /*8910*/  FFMA.FTZ R38, R37, R27, R38 ;  /* 0x0000001b25267223 */ /* 0x000fe20000010026 */
[----:B------:R-:W-:Y:S01]  /*8920*/  FMUL.FTZ R27, R46, R32 ;  /* 0x000000202e1b7220 */ /* 0x000fe20000410000 */
[----:B------:R-:W-:-:S02]  /*8930*/  IMAD.U32 R37, R20, 0x10000, RZ ;  /* 0x0001000014257824 */ /* 0x000fc400078e00ff */
[-C--:B------:R-:W-:Y:S01]  /*8940*/  FFMA.FTZ R13, R40, R4.reuse, -R13 ;  /* 0x00000004280d7223 */ /* 0x080fe2000001080d */
[----:B------:R-:W-:Y:S02]  /*8950*/  IMAD.U32 R35, R14, 0x10000, RZ ;  /* 0x000100000e237824 */ /* 0x000fe400078e00ff */
[----:B------:R-:W-:Y:S01]  /*8960*/  FFMA.FTZ R21, R44, R4, R21 ;  /* 0x000000042c157223 */ /* 0x000fe20000010015 */
[-C--:B------:R-:W-:Y:S01]  /*8970*/  FFMA.FTZ R27, R42, R28.reuse, -R27 ;  /* 0x0000001c2a1b7223 */ /* 0x080fe2000001081b */
[----:B------:R-:W-:Y:S01]  /*8980*/  FFMA.FTZ R31, R46, R28, R31 ;  /* 0x0000001c2e1f7223 */ /* 0x000fe2000001001f */
[----:B0-----:R-:W-:Y:S02]  /*8990*/  IMAD.U32 R29, R6, 0x10000, RZ ;  /* 0x00010000061d7824 */ /* 0x001fe400078e00ff */
[-C--:B------:R-:W-:Y:S01]  /*89a0*/  FMUL.FTZ R4, R37, R33.reuse ;  /* 0x0000002125047220 */ /* 0x080fe20000410000 */
[----:B------:R-:W-:Y:S02]  /*89b0*/  LOP3.LUT R28, R14, 0xffff0000, RZ, 0xc0, !PT ;  /* 0xffff00000e1c7812 */ /* 0x000fe400078ec0ff */
[----:B------:R-:W-:Y:S01]  /*89c0*/  LOP3.LUT R20, R20, 0xffff0000, RZ, 0xc0, !PT ;  /* 0xffff000014147812 */ /* 0x000fe200078ec0ff */
[----:B------:R-:W-:Y:S01]  /*89d0*/  FMUL.FTZ R14, R35, R33 ;  /* 0x00000021230e7220 */ /* 0x000fe20000410000 */
[----:B------:R-:W-:-:S02]  /*89e0*/  IMAD.U32 R32, R0, 0x10000, RZ ;  /* 0x0001000000207824 */ /* 0x000fc400078e00ff */
[-C--:B------:R-:W-:Y:S01]  /*89f0*/  FFMA.FTZ R8, R35, R29.reuse, -R4 ;  /* 0x0000001d23087223 */ /* 0x080fe20000010804 */
[----:B------:R-:W-:Y:S01]  /*8a00*/  LOP3.LUT R6, R6, 0xffff0000, RZ, 0xc0, !PT ;  /* 0xffff000006067812 */ /* 0x000fe200078ec0ff */
[-C--:B------:R-:W-:Y:S01]  /*8a10*/  FMUL.FTZ R33, R20, R10.reuse ;  /* 0x0000000a14217220 */ /* 0x080fe20000410000 */
[----:B------:R-:W-:Y:S01]  /*8a20*/  FMUL.FTZ R35, R28, R10 ;  /* 0x0000000a1c237220 */ /* 0x000fe20000410000 */
[----:B------:R-:W-:Y:S02]  /*8a30*/  IMAD.U32 R4, R15, 0x10000, RZ ;  /* 0x000100000f047824 */ /* 0x000fe400078e00ff */
[----:B------:R-:W-:Y:S01]  /*8a40*/  FFMA.FTZ R10, R37, R29, R14 ;  /* 0x0000001d250a7223 */ /* 0x000fe2000001000e */
[----:B------:R-:W-:Y:S02]  /*8a50*/  IMAD.U32 R30, R7, 0x10000, RZ ;  /* 0x00010000071e7824 */ /* 0x000fe400078e00ff */
[----:B------:R-:W-:Y:S01]  /*8a60*/  FMUL.FTZ R29, R32, R34 ;  /* 0x00000022201d7220 */ /* 0x000fe20000410000 */
[----:B------:R-:W-:Y:S01]  /*8a70*/  LOP3.LUT R15, R15, 0xffff0000, RZ, 0xc0, !PT ;  /* 0xffff00000f0f7812 */ /* 0x000fe200078ec0ff */
[-C--:B------:R-:W-:Y:S01]  /*8a80*/  FFMA.FTZ R33, R28, R6.reuse, -R33 ;  /* 0x000000061c217223 */ /* 0x080fe20000010821 */
[----:B------:R-:W-:Y:S01]  /*8a90*/  LOP3.LUT R5, R5, 0xffff0000, RZ, 0xc0, !PT ;  /* 0xffff000005057812 */ /* 0x000fe200078ec0ff */
[----:B------:R-:W-:Y:S01]  /*8aa0*/  FFMA.FTZ R35, R20, R6, R35 ;  /* 0x0000000614237223 */ /* 0x000fe20000010023 */
[----:B------:R-:W-:Y:S01]  /*8ab0*/  LOP3.LUT R7, R7, 0xffff0000, RZ, 0xc0, !PT ;  /* 0xffff000007077812 */ /* 0x000fe200078ec0ff */
[C---:B------:R-:W-:Y:S01]  /*8ac0*/  FMUL.FTZ R37, R4.reuse, R34 ;  /* 0x0000002204257220 */ /* 0x040fe20000410000 */
[-C--:B------:R-:W-:Y:S01]  /*8ad0*/  FFMA.FTZ R29, R4, R30.reuse, -R29 ;  /* 0x0000001e041d7223 */ /* 0x080fe2000001081d */
        /* <DEDUP_REMOVED lines=19> */
.L_x_1417:
[----:B------:R-:W-:Y:S05]  /*8c10*/  BSYNC B0 ;  /* 0x0000000000007941 */ /* 0x000fea0003800000 */
.L_x_1406:
        /* <DEDUP_REMOVED lines=8> */
.L_x_1403:
[----:B--23--:R-:W2:Y:S01]  /*8ca0*/  LDL R0, [R1+0x5c] ;  /* 0x00005c0001007983 */ /* 0x00cea20000100800 */
[----:B-1----:R-:W1:Y:S02]  /*8cb0*/  S2R R4, SR_TID.X ;  /* 0x0000000000047919 */ /* 0x002e640000002100 */
[----:B-1----:R-:W-:-:S05]  /*8cc0*/  SHF.R.U32.HI R4, RZ, 0x7, R4 ;  /* 0x00000007ff047819 */ /* 0x002fca0000011604 */
[----:B------:R-:W-:Y:S01]  /*8cd0*/  VIADD R10, R4, 0x8 ;  /* 0x00000008040a7836 */ /* 0x000fe20000000000 */
[----:B--2---:R-:W-:-:S13]  /*8ce0*/  R2UR UR4, R0 ;  /* 0x00000000000472ca */ /* 0x004fda00000e0000 */
[----:B------:R-:W-:Y:S01]  /*8cf0*/  IMAD.U32 R0, RZ, RZ, UR4 ;  /* 0x00000004ff007e24 */ /* 0x000fe2000f8e00ff */
[----:B------:R-:W-:Y:S05]  /*8d00*/  WARPSYNC.ALL ;  /* 0x0000000000007948 */ /* 0x000fea0003800000 */
[----:B------:R1:W-:Y:S01]  /*8d10*/  BAR.SYNC.DEFER_BLOCKING R10, 0x100 ;  /* 0x0004000a0000751d */ /* 0x0003e20000010000 */
[----:B------:R-:W-:-:S13]  /*8d20*/  ISETP.NE.AND P0, PT, R0, 0x3, PT ;  /* 0x000000030000780c */ /* 0x000fda0003f05270 */
[----:B-1----:R-:W-:Y:S05]  /*8d30*/  @!P0 BRA `(.L_x_1427) ;  /* 0x0000000000048947 */ /* 0x002fea0003800000 */
[----:B------:R-:W-:Y:S01]  /*8d40*/  BPT.TRAP 0x1 ;  /* 0x000000040000795c */ /* 0x000fe20000300000 */
.L_x_1427:
[----:B------:R-:W-:Y:S01]  /*8d50*/  IMAD R0, R200, 0x8, R18 ;  /* 0x00000008c8007824 */ /* 0x000fe200078e0212 */
[----:B------:R-:W-:-:S04]  /*8d60*/  SHF.L.U32 R11, R204, 0x1f, RZ ;  /* 0x0000001fcc0b7819 */ /* 0x000fc800000006ff */
[----:B------:R1:W2:Y:S01]  /*8d70*/  SYNCS.PHASECHK.TRANS64.TRYWAIT P1, [R0+URZ+0x32430], R11 ;  /* 0x0324300b000075a7 */ /* 0x0002a2000802017f */
[----:B------:R-:W-:Y:S05]  /*8d80*/  @!P0 BRA `(.L_x_1428) ;  /* 0x0000000000048947 */ /* 0x000fea0003800000 */
[----:B------:R-:W-:Y:S01]  /*8d90*/  BPT.TRAP 0x1 ;  /* 0x000000040000795c */ /* 0x000fe20000300000 */
.L_x_1428:
[----:B------:R-:W-:Y:S01]  /*8da0*/  VIADD R5, R18, 0x1c400 ;  /* 0x0001c40012057836 */ /* 0x000fe20000000000 */
[----:B------:R-:W-:-:S04]  /*8db0*/  LOP3.LUT R4, R25, 0x10000, RZ, 0xfc, !PT ;  /* 0x0001000019047812 */ /* 0x000fc800078efcff */
[----:B------:R-:W-:-:S04]  /*8dc0*/  SHF.R.U32.HI R5, RZ, 0x4, R5 ;  /* 0x00000004ff057819 */ /* 0x000fc80000011605 */
[----:B------:R-:W-:-:S04]  /*8dd0*/  LOP3.LUT R5, R5, 0x3fff, RZ, 0xc0, !PT ;  /* 0x00003fff05057812 */ /* 0x000fc800078ec0ff */
[----:B------:R-:W-:Y:S01]  /*8de0*/  LOP3.LUT R214, R5, 0x10000, RZ, 0xfc, !PT ;  /* 0x0001000005d67812 */ /* 0x000fe200078efcff */
[----:B------:R-:W-:Y:S01]  /*8df0*/  IMAD.MOV.U32 R5, RZ, RZ, 0x40000040 ;  /* 0x40000040ff057424 */ /* 0x000fe200078e00ff */
[----:B--2---:R-:W-:Y:S06]  /*8e00*/  @P1 BRA `(.L_x_1429) ;  /* 0x0000000000081947 */ /* 0x004fec0003800000 */
[----:B------:R-:W2:Y:S02]  /*8e10*/  SYNCS.PHASECHK.TRANS64.TRYWAIT P1, [R0+URZ+0x32430], R11 ;  /* 0x0324300b000075a7 */ /* 0x000ea4000802017f */
[----:B--2---:R-:W-:Y:S05]  /*8e20*/  @!P1 BRA `(.L_x_1430) ;  /* 0x0000014400a09947 */ /* 0x004fea0003800000 */
.L_x_1429:
[----:B------:R-:W-:Y:S01]  /*8e30*/  IMAD R6, R200, 0x300, R214 ;  /* 0x00000300c8067824 */ /* 0x000fe200078e02d6 */
[----:B------:R-:W-:Y:S05]  /*8e40*/  WARPSYNC.ALL ;  /* 0x0000000000007948 */ /* 0x000fea0003800000 */
[----:B------:R-:W-:Y:S01]  /*8e50*/  IMAD.MOV.U32 R7, RZ, RZ, 0x40000040 ;  /* 0x40000040ff077424 */ /* 0x000fe200078e00ff */
[C---:B------:R-:W-:Y:S01]  /*8e60*/  R2UR UR4, R4.reuse ;  /* 0x00000000040472ca */ /* 0x040fe200000e0000 */
[----:B0----5:R-:W-:Y:S01]  /*8e70*/  WARPGROUP.ARRIVE ;  /* 0x00000000000079c5 */ /* 0x021fe20000000000 */
[----:B------:R-:W-:Y:S01]  /*8e80*/  R2UR UR5, R5 ;  /* 0x00000000050572ca */ /* 0x000fe200000e0000 */
[----:B------:R-:W-:Y:S01]  /*8e90*/  VIADD R208, R4, 0x2 ;  /* 0x0000000204d07836 */ /* 0x000fe20000000000 */
[C---:B------:R-:W-:Y:S01]  /*8ea0*/  R2UR UR6, R6.reuse ;  /* 0x00000000060672ca */ /* 0x040fe200000e0000 */
[----:B------:R-:W-:Y:S01]  /*8eb0*/  VIADD R8, R6, 0x2 ;  /* 0x0000000206087836 */ /* 0x000fe20000000000 */
[----:B------:R-:W-:Y:S01]  /*8ec0*/  R2UR UR7, R7 ;  /* 0x00000000070772ca */ /* 0x000fe200000e0000 */
[----:B------:R-:W-:Y:S01]  /*8ed0*/  IMAD.MOV.U32 R209, RZ, RZ, 0x40000040 ;  /* 0x40000040ffd17424 */ /* 0x000fe200078e00ff */
[----:B------:R-:W-:Y:S01]  /*8ee0*/  SHF.L.U32 R3, R3, 0x1f, RZ ;  /* 0x0000001f03037819 */ /* 0x000fe200000006ff */
[----:B------:R-:W-:Y:S01]  /*8ef0*/  IMAD.MOV.U32 R9, RZ, RZ, 0x40000040 ;  /* 0x40000040ff097424 */ /* 0x000fe200078e00ff */
[----:B------:R-:W-:Y:S01]  /*8f00*/  BSSY B0, `(.L_x_1431) ;  /* 0x0000022000007945 */ /* 0x000fe20003800000 */
[----:B------:R-:W-:-:S02]  /*8f10*/  VIADD R206, R4, 0x4 ;  /* 0x0000000404ce7836 */ /* 0x000fc40000000000 */
[----:B------:R-:W-:Y:S02]  /*8f20*/  IMAD.MOV.U32 R207, RZ, RZ, 0x40000040 ;  /* 0x40000040ffcf7424 */ /* 0x000fe400078e00ff */
[----:B------:R-:W-:Y:S02]  /*8f30*/  VIADD R14, R4, 0x6 ;  /* 0x00000006040e7836 */ /* 0x000fe40000000000 */
[----:B------:R-:W-:Y:S02]  /*8f40*/  IMAD.MOV.U32 R15, RZ, RZ, 0x40000040 ;  /* 0x40000040ff0f7424 */ /* 0x000fe400078e00ff */
[----:B------:R-:W-:Y:S01]  /*8f50*/  HGMMA.64x96x16.F32.BF16 R24, gdesc[UR4], RZ, !UPT, gsb0 ;  /* 0x01600000041879f0 */ /* 0x000fe2000c0018ff */
[----:B------:R-:W-:Y:S01]  /*8f60*/  R2UR UR4, R208 ;  /* 0x00000000d00472ca */ /* 0x000fe200000e0000 */
[----:B------:R-:W-:Y:S01]  /*8f70*/  IMAD.MOV.U32 R7, RZ, RZ, 0x40000040 ;  /* 0x40000040ff077424 */ /* 0x000fe200078e00ff */
[----:B------:R-:W-:Y:S02]  /*8f80*/  R2UR UR5, R209 ;  /* 0x00000000d10572ca */ /* 0x000fe400000e0000 */
[----:B------:R-:W-:Y:S01]  /*8f90*/  R2UR UR6, R8 ;  /* 0x00000000080672ca */ /* 0x000fe200000e0000 */
[----:B------:R-:W-:Y:S01]  /*8fa0*/  VIADD R8, R6, 0x4 ;  /* 0x0000000406087836 */ /* 0x000fe20000000000 */
[----:B------:R-:W-:Y:S01]  /*8fb0*/  R2UR UR7, R9 ;  /* 0x00000000090772ca */ /* 0x000fe200000e0000 */
[----:B------:R-:W-:-:S02]  /*8fc0*/  IMAD.MOV.U32 R9, RZ, RZ, 0x40000040 ;  /* 0x40000040ff097424 */ /* 0x000fc400078e00ff */
[----:B------:R-:W-:Y:S01]  /*8fd0*/  VIADD R6, R6, 0x6 ;  /* 0x0000000606067836 */ /* 0x000fe20000000000 */
[----:B------:R-:W-:Y:S02]  /*8fe0*/  WARPGROUP.DEPBAR.LE gsb0, 0x0 ;  /* 0x00008000000079c5 */ /* 0x000fe40000010000 */
[----:B------:R-:W-:-:S07]  /*8ff0*/  WARPGROUP.ARRIVE ;  /* 0x00000000000079c5 */ /* 0x000fce0000000000 */
        /* <DEDUP_REMOVED lines=8> */
[----:B------:R-:W-:Y:S02]  /*9080*/  R2UR UR4, R14 ;  /* 0x000000000e0472ca */ /* 0x000fe400000e0000 */
[----:B------:R-:W-:Y:S02]  /*9090*/  R2UR UR5, R15 ;  /* 0x000000000f0572ca */ /* 0x000fe400000e0000 */
[----:B------:R-:W-:Y:S02]  /*90a0*/  R2UR UR6, R6 ;  /* 0x00000000060672ca */ /* 0x000fe400000e0000 */
[----:B------:R-:W-:Y:S01]  /*90b0*/  R2UR UR7, R7 ;  /* 0x00000000070772ca */ /* 0x000fe200000e0000 */
[----:B------:R-:W-:Y:S02]  /*90c0*/  WARPGROUP.DEPBAR.LE gsb0, 0x0 ;  /* 0x00008000000079c5 */ /* 0x000fe40000010000 */
[----:B------:R-:W-:-:S10]  /*90d0*/  WARPGROUP.ARRIVE ;  /* 0x00000000000079c5 */ /* 0x000fd40000000000 */
[----:B------:R-:W-:Y:S03]  /*90e0*/  HGMMA.64x96x16.F32.BF16 R24, gdesc[UR4], R24, gsb0 ;  /* 0x01600000041879f0 */ /* 0x000fe60008001818 */
[----:B------:R-:W-:Y:S02]  /*90f0*/  WARPGROUP.DEPBAR.LE gsb0, 0x0 ;  /* 0x00008000000079c5 */ /* 0x000fe40000010000 */
[----:B------:R-:W0:Y:S02]  /*9100*/  SYNCS.PHASECHK.TRANS64.TRYWAIT P1, [R18+URZ+0x32410], R3 ;  /* 0x03241003120075a7 */ /* 0x000e24000802017f */
[----:B0-----:R-:W-:Y:S05]  /*9110*/  @!P1 BRA `(.L_x_1432) ;  /* 0x0000014000f89947 */ /* 0x001fea0003800000 */
.L_x_1669:
[----:B------:R-:W-:Y:S05]  /*9120*/  BSYNC B0 ;  /* 0x0000000000007941 */ /* 0x000fea0003800000 */
.L_x_1431:
[----:B------:R-:W-:Y:S05]  /*9130*/  @!P0 BRA `(.L_x_1433) ;  /* 0x0000000000048947 */ /* 0x000fea0003800000 */
[----:B------:R-:W-:Y:S01]  /*9140*/  BPT.TRAP 0x1 ;  /* 0x000000040000795c */ /* 0x000fe20000300000 */
.L_x_1433:
[----:B------:R3:W4:Y:S01]  /*9150*/  SYNCS.PHASECHK.TRANS64.TRYWAIT P2, [R0+URZ+0x32450], R11 ;  /* 0x0324500b000075a7 */ /* 0x000722000804017f */
[----:B------:R-:W-:Y:S05]  /*9160*/  @!P0 BRA `(.L_x_1434) ;  /* 0x0000000000048947 */ /* 0x000fea0003800000 */
[----:B------:R-:W-:Y:S01]  /*9170*/  BPT.TRAP 0x1 ;  /* 0x000000040000795c */ /* 0x000fe20000300000 */
.L_x_1434:
[----:B0-----:R-:W0:Y:S01]  /*9180*/  S2R R3, SR_TID.X ;  /* 0x0000000000037919 */ /* 0x001e220000002100 */
[----:B------:R-:W-:Y:S01]  /*9190*/  BSSY B0, `(.L_x_1435) ;  /* 0x0000006000007945 */ /* 0x000fe20003800000 */
[----:B0-----:R-:W-:-:S04]  /*91a0*/  LOP3.LUT R3, R3, 0x7f, RZ, 0xc0, !PT ;  /* 0x0000007f03037812 */ /* 0x001fc800078ec0ff */
[----:B------:R-:W-:Y:S01]  /*91b0*/  ISETP.NE.AND P1, PT, R3, RZ, PT ;  /* 0x000000ff0300720c */ /* 0x000fe20003f25270 */
[----:B----4-:R-:W-:-:S12]  /*91c0*/  @P2 BRA `(.L_x_1436) ;  /* 0x0000000000082947 */ /* 0x010fd80003800000 */
[----:B------:R-:W0:Y:S02]  /*91d0*/  SYNCS.PHASECHK.TRANS64.TRYWAIT P2, [R0+URZ+0x32450], R11 ;  /* 0x0324500b000075a7 */ /* 0x000e24000804017f */
[----:B0-----:R-:W-:Y:S05]  /*91e0*/  @!P2 BRA `(.L_x_1437) ;  /* 0x0000014000d8a947 */ /* 0x001fea0003800000 */
.L_x_1436:
[----:B------:R-:W-:Y:S05]  /*91f0*/  BSYNC B0 ;  /* 0x0000000000007941 */ /* 0x000fea0003800000 */
.L_x_1435:
[----:B------:R-:W-:Y:S05]  /*9200*/  WARPSYNC.ALL ;  /* 0x0000000000007948 */ /* 0x000fea0003800000 */
[----:B------:R-:W-:Y:S01]  /*9210*/  R2UR UR5, R18 ;  /* 0x00000000120572ca */ /* 0x000fe200000e0000 */
[----:B------:R-:W-:Y:S01]  /*9220*/  IMAD R72, R72, 0x2000, R18 ;  /* 0x0000200048487824 */ /* 0x000fe200078e0212 */
[----:B------:R-:W-:Y:S01]  /*9230*/  WARPGROUP.ARRIVE ;  /* 0x00000000000079c5 */ /* 0x000fe20000000000 */
[----:B------:R-:W-:Y:S01]  /*9240*/  IMAD.MOV.U32 R7, RZ, RZ, 0xc00 ;  /* 0x00000c00ff077424 */ /* 0x000fe200078e00ff */
[----:B------:R-:W-:Y:S01]  /*9250*/  UMOV UR9, 0x40000040 ;  /* 0x4000004000097882 */ /* 0x000fe20000000000 */
[----:B------:R-:W-:Y:S01]  /*9260*/  IMAD.MOV.U32 R9, RZ, RZ, 0x40000040 ;  /* 0x40000040ff097424 */ /* 0x000fe200078e00ff */
[----:B------:R-:W-:Y:S01]  /*9270*/  R2UR UR4, R72 ;  /* 0x00000000480472ca */ /* 0x000fe200000e0000 */
[----:B------:R-:W-:Y:S01]  /*9280*/  IMAD.U32 R13, RZ, RZ, UR9 ;  /* 0x00000009ff0d7e24 */ /* 0x000fe2000f8e00ff */
[----:B------:R-:W-:Y:S01]  /*9290*/  UMOV UR53, 0x40000040 ;  /* 0x4000004000357882 */ /* 0x000fe20000000000 */
[----:B------:R-:W-:Y:S01]  /*92a0*/  UMOV UR49, 0x40000040 ;  /* 0x4000004000317882 */ /* 0x000fe20000000000 */
[----:B------:R-:W-:Y:S01]  /*92b0*/  UMOV UR45, 0x40000040 ;  /* 0x40000040002d7882 */ /* 0x000fe20000000000 */
[----:B------:R-:W-:Y:S01]  /*92c0*/  UMOV UR41, 0x40000040 ;  /* 0x4000004000297882 */ /* 0x000fe20000000000 */
[----:B------:R-:W-:Y:S01]  /*92d0*/  UMOV UR37, 0x40000040 ;  /* 0x4000004000257882 */ /* 0x000fe20000000000 */
[----:B------:R-:W-:Y:S01]  /*92e0*/  UIADD3 UR5, UR5, 0x400, URZ ;  /* 0x0000040005057890 */ /* 0x000fe2000fffe03f */
[----:B------:R-:W-:Y:S01]  /*92f0*/  IMAD R157, R176, -0x60, R157 ;  /* 0xffffffa0b09d7824 */ /* 0x000fe200078e029d */
[----:B------:R-:W4:Y:S02]  /*9300*/  S2R R73, SR_TID.X ;  /* 0x0000000000497919 */ /* 0x000f240000002100 */
[----:B------:R-:W-:-:S02]  /*9310*/  USHF.R.U32.HI UR5, URZ, 0x4, UR5 ;  /* 0x000000043f057899 */ /* 0x000fc40008011605 */
[----:B------:R-:W-:Y:S02]  /*9320*/  UIADD3 UR4, UR4, 0x22400, URZ ;  /* 0x0002240004047890 */ /* 0x000fe4000fffe03f */
[----:B------:R-:W-:Y:S02]  /*9330*/  ULOP3.LUT UR5, UR5, 0x3fff, URZ, 0xc0, !UPT ;  /* 0x00003fff05057892 */ /* 0x000fe4000f8ec03f */
[----:B------:R-:W-:Y:S02]  /*9340*/  USHF.R.U32.HI UR4, URZ, 0x4, UR4 ;  /* 0x000000043f047899 */ /* 0x000fe40008011604 */
[----:B------:R-:W-:Y:S02]  /*9350*/  ULOP3.LUT UR6, UR5, 0x10000, URZ, 0xfc, !UPT ;  /* 0x0001000005067892 */ /* 0x000fe4000f8efc3f */
[----:B------:R-:W-:-:S04]  /*9360*/  ULOP3.LUT UR4, UR4, 0x3fff, URZ, 0xc0, !UPT ;  /* 0x00003fff04047892 */ /* 0x000fc8000f8ec03f */
[----:B------:R-:W-:Y:S01]  /*9370*/  IMAD R6, R200, R7, UR6 ;  /* 0x00000006c8067e24 */ /* 0x000fe2000f8e0207 */
[----:B------:R-:W-:Y:S01]  /*9380*/  ULOP3.LUT UR4, UR4, 0x10000, URZ, 0xfc, !UPT ;  /* 0x0001000004047892 */ /* 0x000fe2000f8efc3f */
[----:B------:R-:W-:Y:S02]  /*9390*/  IMAD.MOV.U32 R7, RZ, RZ, 0x40000040 ;  /* 0x40000040ff077424 */ /* 0x000fe400078e00ff */
[C---:B------:R-:W-:Y:S01]  /*93a0*/  VIADD R8, R6.reuse, 0x2 ;  /* 0x0000000206087836 */ /* 0x040fe20000000000 */
[----:B------:R-:W-:Y:S01]  /*93b0*/  R2UR UR10, R6 ;  /* 0x00000000060a72ca */ /* 0x000fe200000e0000 */
[----:B------:R-:W-:Y:S01]  /*93c0*/  IMAD.U32 R3, RZ, RZ, UR6 ;  /* 0x00000006ff037e24 */ /* 0x000fe2000f8e00ff */
[----:B------:R-:W-:Y:S01]  /*93d0*/  R2UR UR11, R7 ;  /* 0x00000000070b72ca */ /* 0x000fe200000e0000 */
[----:B------:R-:W-:Y:S01]  /*93e0*/  UMOV UR8, UR4 ;  /* 0x0000000400087c82 */ /* 0x000fe20008000000 */
[----:B------:R-:W-:Y:S01]  /*93f0*/  UIADD3 UR6, UR4, 0x2, URZ ;  /* 0x0000000204067890 */ /* 0x000fe2000fffe03f */
[----:B------:R-:W-:Y:S01]  /*9400*/  IMAD.U32 R12, RZ, RZ, UR8 ;  /* 0x00000008ff0c7e24 */ /* 0x000fe2000f8e00ff */
[----:B------:R-:W-:Y:S01]  /*9410*/  STL [R1+0x58], R3 ;  /* 0x0000580301007387 */ /* 0x000fe20000100800 */
[----:B------:R-:W-:Y:S01]  /*9420*/  UIADD3 UR52, UR4, 0x806, URZ ;  /* 0x0000080604347890 */ /* 0x000fe2000fffe03f */
[----:B------:R-:W-:Y:S01]  /*9430*/  IMAD.MOV.U32 R7, RZ, RZ, 0x40000040 ;  /* 0x40000040ff077424 */ /* 0x000fe200078e00ff */
[----:B------:R-:W-:Y:S01]  /*9440*/  UIADD3 UR48, UR4, 0xc00, URZ ;  /* 0x00000c0004307890 */ /* 0x000fe2000fffe03f */
[----:B------:R5:W-:Y:S01]  /*9450*/  STL.64 [R1+0x50], R12 ;  /* 0x0000500c01007387 */ /* 0x000be20000100a00 */
[----:B------:R-:W-:Y:S01]  /*9460*/  UIADD3 UR44, UR4, 0xc02, URZ ;  /* 0x00000c02042c7890 */ /* 0x000fe2000fffe03f */
[----:B----4-:R-:W-:Y:S01]  /*9470*/  SHF.R.U32.HI R73, RZ, 0x7, R73 ;  /* 0x00000007ff497819 */ /* 0x010fe20000011649 */
[----:B------:R-:W-:Y:S01]  /*9480*/  UIADD3 UR40, UR4, 0xc04, URZ ;  /* 0x00000c0404287890 */ /* 0x000fe2000fffe03f */
[----:B------:R-:W-:Y:S01]  /*9490*/  R2UR UR39, R7 ;  /* 0x00000000072772ca */ /* 0x000fe200000e0000 */
[----:B------:R-:W-:Y:S01]  /*94a0*/  HGMMA.64x96x16.F32.BF16 R24, gdesc[UR8], R24, gsb0 ;  /* 0x01600000081879f0 */ /* 0x000fe20008001818 */
[----:B------:R-:W-:Y:S01]  /*94b0*/  R2UR UR10, R8 ;  /* 0x00000000080a72ca */ /* 0x000fe200000e0000 */
[----:B------:R-:W-:Y:S01]  /*94c0*/  UMOV UR8, UR6 ;  /* 0x0000000600087c82 */ /* 0x000fe20008000000 */
[----:B------:R-:W-:Y:S01]  /*94d0*/  R2UR UR11, R9 ;  /* 0x00000000090b72ca */ /* 0x000fe200000e0000 */
[----:B------:R-:W-:Y:S01]  /*94e0*/  UMOV UR9, 0x40000040 ;  /* 0x4000004000097882 */ /* 0x000fe20000000000 */
[----:B------:R-:W-:Y:S01]  /*94f0*/  VIADD R8, R6, 0x4 ;  /* 0x0000000406087836 */ /* 0x000fe20000000000 */
[----:B------:R-:W-:Y:S01]  /*9500*/  UIADD3 UR6, UR4, 0x4, URZ ;  /* 0x0000000404067890 */ /* 0x000fe2000fffe03f */
[----:B------:R-:W-:Y:S01]  /*9510*/  IMAD.MOV.U32 R9, RZ, RZ, 0x40000040 ;  /* 0x40000040ff097424 */ /* 0x000fe200078e00ff */
[----:B------:R-:W-:Y:S01]  /*9520*/  UIADD3 UR36, UR4, 0xc06, URZ ;  /* 0x00000c0604247890 */ /* 0x000fe2000fffe03f */
[----:B-----5:R-:W-:Y:S01]  /*9530*/  IMAD.U32 R12, RZ, RZ, UR8 ;  /* 0x00000008ff0c7e24 */ /* 0x020fe2000f8e00ff */
[----:B------:R-:W-:Y:S01]  /*9540*/  IADD3 R178, -R73, 0xb, RZ ;  /* 0x0000000b49b27810 */ /* 0x000fe20007ffe1ff */
[----:B------:R-:W-:-:S05]  /*9550*/  IMAD.U32 R13, RZ, RZ, UR9 ;  /* 0x00000009ff0d7e24 */ /* 0x000fca000f8e00ff */
[----:B------:R4:W-:Y:S01]  /*9560*/  STL.64 [R1+0x48], R12 ;  /* 0x0000480c01007387 */ /* 0x0009e20000100a00 */
[----:B------:R-:W-:Y:S02]  /*9570*/  WARPGROUP.DEPBAR.LE gsb0, 0x0 ;  /* 0x00008000000079c5 */ /* 0x000fe40000010000 */
[----:B------:R-:W-:-:S06]  /*9580*/  WARPGROUP.ARRIVE ;  /* 0x00000000000079c5 */ /* 0x000fcc0000000000 */
[----:B------:R-:W-:Y:S01]  /*9590*/  HGMMA.64x96x16.F32.BF16 R24, gdesc[UR8], R24, gsb0 ;  /* 0x01600000081879f0 */ /* 0x000fe20008001818 */
[----:B------:R-:W-:Y:S01]  /*95a0*/  R2UR UR10, R8 ;  /* 0x00000000080a72ca */ /* 0x000fe200000e0000 */
[----:B------:R-:W-:Y:S01]  /*95b0*/  UMOV UR8, UR6 ;  /* 0x0000000600087c82 */ /* 0x000fe20008000000 */
[----:B------:R-:W-:Y:S01]  /*95c0*/  R2UR UR11, R9 ;  /* 0x00000000090b72ca */ /* 0x000fe200000e0000 */
[----:B------:R-:W-:Y:S01]  /*95d0*/  UMOV UR9, 0x40000040 ;  /* 0x4000004000097882 */ /* 0x000fe20000000000 */
[----:B------:R-:W-:Y:S01]  /*95e0*/  VIADD R8, R6, 0x6 ;  /* 0x0000000606087836 */ /* 0x000fe20000000000 */
[----:B------:R-:W-:Y:S01]  /*95f0*/  UIADD3 UR6, UR4, 0x6, URZ ;  /* 0x0000000604067890 */ /* 0x000fe2000fffe03f */
[----:B------:R-:W-:Y:S02]  /*9600*/  IMAD.MOV.U32 R9, RZ, RZ, 0x40000040 ;  /* 0x40000040ff097424 */ /* 0x000fe400078e00ff */
[----:B----4-:R-:W-:Y:S02]  /*9610*/  IMAD.U32 R12, RZ, RZ, UR8 ;  /* 0x00000008ff0c7e24 */ /* 0x010fe4000f8e00ff */
        /* <DEDUP_REMOVED lines=90> */
[----:B----4-:R-:W-:Y:S01]  /*9bc0*/  IMAD.U32 R12, RZ, RZ, UR8 ;  /* 0x00000008ff0c7e24 */ /* 0x010fe2000f8e00ff */
[----:B------:R-:W-:Y:S01]  /*9bd0*/  ULDC UR4, c[0x0][0xad0] ;  /* 0x0002b40000047ab9 */ /* 0x000fe20000000800 */
        /* <DEDUP_REMOVED lines=9> */
[----:B------:R-:W-:Y:S02]  /*9c70*/  VIADD R8, R6, 0x606 ;  /* 0x0000060606087836 */ /* 0x000fe40000000000 */
[----:B------:R-:W-:Y:S02]  /*9c80*/  IMAD.MOV.U32 R9, RZ, RZ, 0x40000040 ;  /* 0x40000040ff097424 */ /* 0x000fe400078e00ff */
[----:B----4-:R-:W-:Y:S01]  /*9c90*/  IMAD.U32 R12, RZ, RZ, UR8 ;  /* 0x00000008ff0c7e24 */ /* 0x010fe2000f8e00ff */
[----:B------:R-:W-:Y:S01]  /*9ca0*/  R2UR UR54, R8 ;  /* 0x00000000083672ca */ /* 0x000fe200000e0000 */
[----:B------:R-:W-:Y:S01]  /*9cb0*/  VIADD R8, R6, 0x900 ;  /* 0x0000090006087836 */ /* 0x000fe20000000000 */
[----:B------:R-:W-:Y:S01]  /*9cc0*/  R2UR UR55, R9 ;  /* 0x00000000093772ca */ /* 0x000fe200000e0000 */
[----:B------:R-:W-:-:S02]  /*9cd0*/  IMAD.MOV.U32 R9, RZ, RZ, 0x40000040 ;  /* 0x40000040ff097424 */ /* 0x000fc400078e00ff */
[----:B------:R-:W-:Y:S01]  /*9ce0*/  IMAD.U32 R13, RZ, RZ, UR9 ;  /* 0x00000009ff0d7e24 */ /* 0x000fe2000f8e00ff */
[----:B------:R-:W-:Y:S01]  /*9cf0*/  R2UR UR50, R8 ;  /* 0x00000000083272ca */ /* 0x000fe200000e0000 */
[----:B------:R-:W-:Y:S01]  /*9d00*/  VIADD R8, R6, 0x902 ;  /* 0x0000090206087836 */ /* 0x000fe20000000000 */
[----:B------:R-:W-:Y:S01]  /*9d10*/  R2UR UR51, R9 ;  /* 0x00000000093372ca */ /* 0x000fe200000e0000 */
[----:B------:R-:W-:Y:S01]  /*9d20*/  IMAD.MOV.U32 R9, RZ, RZ, 0x40000040 ;  /* 0x40000040ff097424 */ /* 0x000fe200078e00ff */
[----:B------:R4:W-:Y:S02]  /*9d30*/  STL.64 [R1], R12 ;  /* 0x0000000c01007387 */ /* 0x0009e40000100a00 */
[----:B------:R-:W-:Y:S01]  /*9d40*/  R2UR UR46, R8 ;  /* 0x00000000082e72ca */ /* 0x000fe200000e0000 */
[----:B------:R-:W-:Y:S01]  /*9d50*/  VIADD R8, R6, 0x904 ;  /* 0x0000090406087836 */ /* 0x000fe20000000000 */
[----:B------:R-:W-:Y:S01]  /*9d60*/  R2UR UR47, R9 ;  /* 0x00000000092f72ca */ /* 0x000fe200000e0000 */
[----:B------:R-:W-:-:S02]  /*9d70*/  IMAD.MOV.U32 R9, RZ, RZ, 0x40000040 ;  /* 0x40000040ff097424 */ /* 0x000fc400078e00ff */
[----:B------:R-:W-:Y:S01]  /*9d80*/  VIADD R6, R6, 0x906 ;  /* 0x0000090606067836 */ /* 0x000fe20000000000 */
[----:B------:R-:W-:Y:S02]  /*9d90*/  R2UR UR42, R8 ;  /* 0x00000000082a72ca */ /* 0x000fe400000e0000 */
        /* <DEDUP_REMOVED lines=16> */
[----:B------:R-:W-:Y:S01]  /*9ea0*/  HGMMA.64x96x16.F32.BF16 R24, gdesc[UR40], R24, gsb0 ;  /* 0x01600000281879f0 */ /* 0x000fe20008001818 */
[----:B------:R-:W-:Y:S01]  /*9eb0*/  ULOP3.LUT UR42, UR5, 0x3000000, URZ, 0xfc, !UPT ;  /* 0x03000000052a7892 */ /* 0x000fe2000f8efc3f */
[----:B------:R-:W-:Y:S01]  /*9ec0*/  ULDC UR43, c[0x0][0xa80] ;  /* 0x0002a000002b7ab9 */ /* 0x000fe20000000800 */
[----:B------:R-:W-:Y:S02]  /*9ed0*/  WARPGROUP.DEPBAR.LE gsb0, 0x0 ;  /* 0x00008000000079c5 */ /* 0x000fe40000010000 */
[----:B------:R-:W-:-:S06]  /*9ee0*/  WARPGROUP.ARRIVE ;  /* 0x00000000000079c5 */ /* 0x000fcc0000000000 */
        /* <DEDUP_REMOVED lines=9> */
[----:B------:R-:W-:Y:S01]  /*9f80*/  FMUL.FTZ R20, R31, UR4 ;  /* 0x000000041f147c20 */ /* 0x000fe20008410000 */
[----:B------:R-:W5:Y:S01]  /*9f90*/  MUFU.TANH R6, R6 ;  /* 0x0000000600067308 */ /* 0x000f620000002400 */
[----:B------:R-:W-:Y:S01]  /*9fa0*/  FMUL.FTZ R9, R29, UR4 ;  /* 0x000000041d097c20 */ /* 0x000fe20008410000 */
[----:B0123--:R-:W-:Y:S01]  /*9fb0*/  FMUL.FTZ R11, R27, UR4 ;  /* 0x000000041b0b7c20 */ /* 0x00ffe20008410000 */
[----:B------:R-:W-:Y:S01]  /*9fc0*/  FMUL.FTZ R25, R36, UR4 ;  /* 0x0000000424197c20 */ /* 0x000fe20008410000 */
[----:B----4-:R-:W-:Y:S01]  /*9fd0*/  FMUL.FTZ R13, R32, UR4 ;  /* 0x00000004200d7c20 */ /* 0x010fe20008410000 */
[----:B------:R-:W-:Y:S01]  /*9fe0*/  IADD3 R36, -R230, 0x60, R157 ;  /* 0x00000060e6247810 */ /* 0x000fe20007ffe19d */
[----:B------:R-:W-:Y:S01]  /*9ff0*/  FMUL.FTZ R12, R33, UR4 ;  /* 0x00000004210c7c20 */ /* 0x000fe20008410000 */
[----:B------:R-:W-:Y:S01]  /*a000*/  FMUL.FTZ R27, R34, UR4 ;  /* 0x00000004221b7c20 */ /* 0x000fe20008410000 */
[----:B------:R-:W0:Y:S01]  /*a010*/  MUFU.TANH R7, R7 ;  /* 0x0000000700077308 */ /* 0x000e220000002400 */
[C---:B------:R-:W-:Y:S01]  /*a020*/  ISETP.GT.AND P2, PT, R36.reuse, RZ, PT ;  /* 0x000000ff2400720c */ /* 0x040fe20003f44270 */
[----:B------:R-:W-:Y:S01]  /*a030*/  FMUL.FTZ R26, R35, UR4 ;  /* 0x00000004231a7c20 */ /* 0x000fe20008410000 */
[----:B------:R-:W-:Y:S01]  /*a040*/  ISETP.GT.AND P3, PT, R36, 0x1, PT ;  /* 0x000000012400780c */ /* 0x000fe20003f64270 */
[----:B------:R-:W-:Y:S01]  /*a050*/  FMUL.FTZ R29, R41, UR4 ;  /* 0x00000004291d7c20 */ /* 0x000fe20008410000 */
[----:B------:R-:W-:Y:S01]  /*a060*/  FMUL.FTZ R35, R42, UR4 ;  /* 0x000000042a237c20 */ /* 0x000fe20008410000 */
[----:B------:R-:W-:Y:S01]  /*a070*/  ISETP.GT.AND P4, PT, R36, 0x8, PT ;  /* 0x000000082400780c */ /* 0x000fe20003f84270 */
[----:B------:R-:W-:Y:S01]  /*a080*/  FMUL.FTZ R24, R37, UR4 ;  /* 0x0000000425187c20 */ /* 0x000fe20008410000 */
[----:B------:R-:W1:Y:S01]  /*a090*/  MUFU.TANH R21, R21 ;  /* 0x0000001500157308 */ /* 0x000e620000002400 */
[----:B-----5:R-:W-:Y:S01]  /*a0a0*/  FSEL R41, R6, -INF , P2 ;  /* 0xff80000006297808 */ /* 0x020fe20001000000 */
[----:B------:R-:W-:Y:S01]  /*a0b0*/  FMUL.FTZ R30, R39, UR4 ;  /* 0x00000004271e7c20 */ /* 0x000fe20008410000 */
[----:B------:R-:W-:Y:S01]  /*a0c0*/  FMUL.FTZ R39, R46, UR4 ;  /* 0x000000042e277c20 */ /* 0x000fe20008410000 */
[----:B------:R-:W-:Y:S01]  /*a0d0*/  ISETP.GT.AND P5, PT, R36, 0x9, PT ;  /* 0x000000092400780c */ /* 0x000fe20003fa4270 */
        /* <DEDUP_REMOVED lines=14> */
[----:B------:R-:W-:Y:S01]  /*a1c0*/  FMNMX.FTZ R21, R41, R42, !PT ;  /* 0x0000002a29157209 */ /* 0x000fe20007810000 */
[----:B------:R-:W-:Y:S01]  /*a1d0*/  FMUL.FTZ R47, R51, UR4 ;  /* 0x00000004332f7c20 */ /* 0x000fe20008410000 */
[----:B------:R-:W-:Y:S01]  /*a1e0*/  FMUL.FTZ R51, R56, UR4 ;  /* 0x0000000438337c20 */ /* 0x000fe20008410000 */
[----:B------:R-:W-:Y:S01]  /*a1f0*/  FMUL.FTZ R38, R49, UR4 ;  /* 0x0000000431267c20 */ /* 0x000fe20008410000 */
[----:B------:R-:W-:Y:S01]  /*a200*/  FMUL.FTZ R49, R55, UR4 ;  /* 0x0000000437317c20 */ /* 0x000fe20008410000 */
[----:B------:R-:W1:Y:S01]  /*a210*/  MUFU.TANH R20, R20 ;  /* 0x0000001400147308 */ /* 0x000e620000002400 */
[----:B--2---:R-:W-:Y:S01]  /*a220*/  FSEL R46, R8, -INF , P4 ;  /* 0xff800000082e7808 */ /* 0x004fe20002000000 */
[----:B------:R-:W-:Y:S01]  /*a230*/  FMUL.FTZ R60, R60, UR4 ;  /* 0x000000043c3c7c20 */ /* 0x000fe20008410000 */
[----:B------:R-:W-:Y:S01]  /*a240*/  ISETP.GT.AND P4, PT, R36, 0x18, PT ;  /* 0x000000182400780c */ /* 0x000fe20003f84270 */
[----:B------:R-:W-:Y:S01]  /*a250*/  FMUL.FTZ R55, R58, UR4 ;  /* 0x000000043a377c20 */ /* 0x000fe20008410000 */
[----:B------:R-:W-:Y:S01]  /*a260*/  FMNMX.FTZ R21, R46, R21, !PT ;  /* 0x000000152e157209 */ /* 0x000fe20007810000 */
[----:B------:R-:W-:Y:S01]  /*a270*/  FMUL.FTZ R44, R53, UR4 ;  /* 0x00000004352c7c20 */ /* 0x000fe20008410000 */
[----:B------:R-:W-:Y:S01]  /*a280*/  FMUL.FTZ R53, R57, UR4 ;  /* 0x0000000439357c20 */ /* 0x000fe20008410000 */
[----:B------:R-:W2:Y:S01]  /*a290*/  MUFU.TANH R9, R9 ;  /* 0x0000000900097308 */ /* 0x000ea20000002400 */
[----:B0-----:R-:W-:Y:S01]  /*a2a0*/  FSEL R3, R3, -INF , P2 ;  /* 0xff80000003037808 */ /* 0x001fe20001000000 */
[----:B------:R-:W-:Y:S01]  /*a2b0*/  FMUL.FTZ R57, R59, UR4 ;  /* 0x000000043b397c20 */ /* 0x000fe20008410000 */
[----:B------:R-:W-:Y:S01]  /*a2c0*/  ISETP.GT.AND P2, PT, R36, 0x10, PT ;  /* 0x000000102400780c */ /* 0x000fe20003f44270 */
        /* <DEDUP_REMOVED lines=9> */
[----:B------:R-:W-:Y:S01]  /*a360*/  FMUL.FTZ R66, R66, UR4 ;  /* 0x0000000442427c20 */ /* 0x000fe20008410000 */
[----:B------:R-:W-:Y:S01]  /*a370*/  FMUL.FTZ R67, R67, UR4 ;  /* 0x0000000443437c20 */ /* 0x000fe20008410000 */
[----:B------:R-:W-:Y:S01]  /*a380*/  FMUL.FTZ R70, R70, UR4 ;  /* 0x0000000446467c20 */ /* 0x000fe20008410000 */
[----:B------:R-:W1:Y:S01]  /*a390*/  MUFU.TANH R25, R25 ;  /* 0x0000001900197308 */ /* 0x000e620000002400 */
[----:B--2---:R-:W-:Y:S01]  /*a3a0*/  FSEL R20, R9, -INF , P5 ;  /* 0xff80000009147808 */ /* 0x004fe20002800000 */
[----:B------:R-:W-:Y:S01]  /*a3b0*/  FMUL.FTZ R71, R71, UR4 ;  /* 0x0000000447477c20 */ /* 0x000fe20008410000 */
[----:B------:R-:W-:-:S05]  /*a3c0*/  ISETP.GT.AND P5, PT, R36, 0x19, PT ;  /* 0x000000192400780c */ /* 0x000fca0003fa4270 */
[----:B------:R-:W2:Y:S01]  /*a3d0*/  MUFU.TANH R13, R13 ;  /* 0x0000000d000d7308 */ /* 0x000ea20000002400 */
[----:B0-----:R-:W-:Y:S02]  /*a3e0*/  FSEL R6, R11, -INF , P3 ;  /* 0xff8000000b067808 */ /* 0x001fe40001800000 */
[----:B------:R-:W-:-:S05]  /*a3f0*/  ISETP.GT.AND P3, PT, R36, 0x11, PT ;  /* 0x000000112400780c */ /* 0x000fca0003f64270 */
[----:B------:R-:W0:Y:S01]  /*a400*/  MUFU.TANH R12, R12 ;  /* 0x0000000c000c7308 */ /* 0x000e220000002400 */
[----:B-1----:R-:W-:Y:S02]  /*a410*/  FSEL R54, R25, -INF , P4 ;  /* 0xff80000019367808 */ /* 0x002fe40002000000 */
[----:B------:R-:W-:-:S05]  /*a420*/  FMNMX.FTZ R25, R20, R21, !PT ;  /* 0x0000001514197209 */ /* 0x000fca0007810000 */
[----:B------:R-:W1:Y:S01]  /*a430*/  MUFU.TANH R27, R27 ;  /* 0x0000001b001b7308 */ /* 0x000e620000002400 */
[----:B--2---:R-:W-:-:S04]  /*a440*/  FSEL R48, R13, -INF , P2 ;  /* 0xff8000000d307808 */ /* 0x004fc80001000000 */
[----:B------:R-:W-:-:S03]  /*a450*/  FMNMX.FTZ R25, R48, R25, !PT ;  /* 0x0000001930197209 */ /* 0x000fc60007810000 */
[----:B------:R-:W2:Y:S01]  /*a460*/  MUFU.TANH R24, R24 ;  /* 0x0000001800187308 */ /* 0x000ea20000002400 */
[----:B0-----:R-:W-:-:S07]  /*a470*/  FSEL R52, R12, -INF , P3 ;  /* 0xff8000000c347808 */ /* 0x001fce0001800000 */
[----:B------:R-:W0:Y:S01]  /*a480*/  MUFU.TANH R26, R26 ;  /* 0x0000001a001a7308 */ /* 0x000e220000002400 */
[----:B-1----:R-:W-:Y:S02]  /*a490*/  FSEL R9, R27, -INF , P2 ;  /* 0xff8000001b097808 */ /* 0x002fe40001000000 */
[----:B------:R-:W-:Y:S02]  /*a4a0*/  FMNMX.FTZ R27, R52, R25, !PT ;  /* 0x00000019341b7209 */ /* 0x000fe40007810000 */
[----:B------:R-:W-:Y:S02]  /*a4b0*/  ISETP.GT.AND P2, PT, R36, 0x20, PT ;  /* 0x000000202400780c */ /* 0x000fe40003f44270 */
[----:B------:R-:W-:Y:S01]  /*a4c0*/  FMNMX.FTZ R27, R54, R27, !PT ;  /* 0x0000001b361b7209 */ /* 0x000fe20007810000 */
[----:B------:R-:W1:Y:S01]  /*a4d0*/  MUFU.TANH R28, R28 ;  /* 0x0000001c001c7308 */ /* 0x000e620000002400 */
[----:B--2---:R-:W-:-:S04]  /*a4e0*/  FSEL R56, R24, -INF , P5 ;  /* 0xff80000018387808 */ /* 0x004fc80002800000 */
[----:B------:R-:W-:-:S03]  /*a4f0*/  FMNMX.FTZ R27, R56, R27, !PT ;  /* 0x0000001b381b7209 */ /* 0x000fc60007810000 */
[----:B------:R-:W2:Y:S01]  /*a500*/  MUFU.TANH R31, R31 ;  /* 0x0000001f001f7308 */ /* 0x000ea20000002400 */
[----:B0-----:R-:W-:Y:S02]  /*a510*/  FSEL R11, R26, -INF , P3 ;  /* 0xff8000001a0b7808 */ /* 0x001fe40001800000 */
[----:B------:R-:W-:-:S05]  /*a520*/  ISETP.GT.AND P3, PT, R36, 0x21, PT ;  /* 0x000000212400780c */ /* 0x000fca0003f64270 */
[----:B------:R-:W-:Y:S01]  /*a530*/  MUFU.TANH R29, R29 ;  /* 0x0000001d001d7308 */ /* 0x000fe20000002400 */
[----:B-1----:R-:W-:-:S07]  /*a540*/  FSEL R58, R28, -INF , P2 ;  /* 0xff8000001c3a7808 */ /* 0x002fce0001000000 */
[----:B------:R-:W0:Y:S01]  /*a550*/  MUFU.TANH R30, R30 ;  /* 0x0000001e001e7308 */ /* 0x000e220000002400 */
[----:B--2---:R-:W-:Y:S02]  /*a560*/  FSEL R12, R31, -INF , P4 ;  /* 0xff8000001f0c7808 */ /* 0x004fe40002000000 */
[----:B------:R-:W-:-:S05]  /*a570*/  ISETP.GT.AND P4, PT, R36, 0x28, PT ;  /* 0x000000282400780c */ /* 0x000fca0003f84270 */
[----:B------:R-:W1:Y:S08]  /*a580*/  MUFU.TANH R39, R39 ;  /* 0x0000002700277308 */ /* 0x000e700000002400 */
[----:B------:R-:W2:Y:S01]  /*a590*/  MUFU.TANH R32, R32 ;  /* 0x0000002000207308 */ /* 0x000ea20000002400 */
[----:B0-----:R-:W-:Y:S02]  /*a5a0*/  FSEL R21, R30, -INF , P5 ;  /* 0xff8000001e157808 */ /* 0x001fe40002800000 */
[----:B------:R-:W-:-:S05]  /*a5b0*/  ISETP.GT.AND P5, PT, R36, 0x29, PT ;  /* 0x000000292400780c */ /* 0x000fca0003fa4270 */
[----:B------:R-:W0:Y:S01]  /*a5c0*/  MUFU.TANH R35, R35 ;  /* 0x0000002300237308 */ /* 0x000e220000002400 */
[----:B-1----:R-:W-:-:S07]  /*a5d0*/  FSEL R26, R39, -INF , P4 ;  /* 0xff800000271a7808 */ /* 0x002fce0002000000 */
[----:B------:R-:W-:Y:S01]  /*a5e0*/  MUFU.TANH R40, R40 ;  /* 0x0000002800287308 */ /* 0x000fe20000002400 */
[----:B--2---:R-:W-:Y:S02]  /*a5f0*/  FSEL R39, R32, -INF , P4 ;  /* 0xff80000020277808 */ /* 0x004fe40002000000 */
[----:B------:R-:W-:-:S05]  /*a600*/  ISETP.GT.AND P4, PT, R36, 0x38, PT ;  /* 0x000000382400780c */ /* 0x000fca0003f84270 */
[----:B------:R-:W-:Y:S01]  /*a610*/  MUFU.TANH R33, R33 ;  /* 0x0000002100217308 */ /* 0x000fe20000002400 */
[----:B0-----:R-:W-:Y:S02]  /*a620*/  FSEL R24, R35, -INF , P2 ;  /* 0xff80000023187808 */ /* 0x001fe40001000000 */
[----:B------:R-:W-:-:S05]  /*a630*/  ISETP.GT.AND P2, PT, R36, 0x30, PT ;  /* 0x000000302400780c */ /* 0x000fca0003f44270 */
[----:B------:R-:W0:Y:S08]  /*a640*/  MUFU.TANH R34, R34 ;  /* 0x0000002200227308 */ /* 0x000e300000002400 */
[----:B------:R-:W1:Y:S08]  /*a650*/  MUFU.TANH R37, R37 ;  /* 0x0000002500257308 */ /* 0x000e700000002400 */
[----:B------:R2:W-:Y:S01]  /*a660*/  MUFU.TANH R13, R60 ;  /* 0x0000003c000d7308 */ /* 0x0005e20000002400 */
[----:B0-----:R-:W-:-:S07]  /*a670*/  FSEL R25, R34, -INF , P3 ;  /* 0xff80000022197808 */ /* 0x001fce0001800000 */
[----:B------:R-:W0:Y:S01]  /*a680*/  MUFU.TANH R38, R38 ;  /* 0x0000002600267308 */ /* 0x000e220000002400 */
[----:B--2---:R-:W-:Y:S02]  /*a690*/  FSEL R60, R29, -INF , P3 ;  /* 0xff8000001d3c7808 */ /* 0x004fe40001800000 */
[----:B------:R-:W-:Y:S02]  /*a6a0*/  FMNMX.FTZ R29, R58, R27, !PT ;  /* 0x0000001b3a1d7209 */ /* 0x000fe40007810000 */
[----:B------:R-:W-:Y:S02]  /*a6b0*/  FSEL R27, R40, -INF , P5 ;  /* 0xff800000281b7808 */ /* 0x000fe40002800000 */
[----:B------:R-:W-:Y:S01]  /*a6c0*/  FMNMX.FTZ R30, R60, R29, !PT ;  /* 0x0000001d3c1e7209 */ /* 0x000fe20007810000 */
[----:B------:R-:W2:Y:S01]  /*a6d0*/  MUFU.TANH R45, R45 ;  /* 0x0000002d002d7308 */ /* 0x000ea20000002400 */
[----:B------:R-:W-:Y:S02]  /*a6e0*/  FSEL R40, R33, -INF , P5 ;  /* 0xff80000021287808 */ /* 0x000fe40002800000 */
[----:B------:R-:W-:-:S02]  /*a6f0*/  FMNMX.FTZ R29, R39, R30, !PT ;  /* 0x0000001e271d7209 */ /* 0x000fc40007810000 */
[----:B------:R-:W-:Y:S02]  /*a700*/  ISETP.GT.AND P3, PT, R36, 0x31, PT ;  /* 0x000000312400780c */ /* 0x000fe40003f64270 */
[----:B-1----:R-:W-:Y:S01]  /*a710*/  FSEL R37, R37, -INF , P2 ;  /* 0xff80000025257808 */ /* 0x002fe20001000000 */
[----:B------:R-:W1:Y:S01]  /*a720*/  MUFU.TANH R43, R43 ;  /* 0x0000002b002b7308 */ /* 0x000e620000002400 */
[----:B------:R-:W-:Y:S02]  /*a730*/  FMNMX.FTZ R30, R40, R29, !PT ;  /* 0x0000001d281e7209 */ /* 0x000fe40007810000 */
[----:B0-----:R-:W-:Y:S02]  /*a740*/  FSEL R38, R38, -INF , P3 ;  /* 0xff80000026267808 */ /* 0x001fe40001800000 */
[----:B------:R-:W-:Y:S02]  /*a750*/  FMNMX.FTZ R31, R37, R30, !PT ;  /* 0x0000001e251f7209 */ /* 0x000fe40007810000 */
[----:B------:R-:W-:Y:S01]  /*a760*/  ISETP.GT.AND P5, PT, R36, 0x39, PT ;  /* 0x000000392400780c */ /* 0x000fe20003fa4270 */
[----:B------:R-:W0:Y:S01]  /*a770*/  MUFU.TANH R44, R44 ;  /* 0x0000002c002c7308 */ /* 0x000e220000002400 */
[----:B--2---:R-:W-:-:S02]  /*a780*/  FSEL R28, R45, -INF , P2 ;  /* 0xff8000002d1c7808 */ /* 0x004fc40001000000 */
[----:B------:R-:W-:Y:S02]  /*a790*/  FMNMX.FTZ R32, R38, R31, !PT ;  /* 0x0000001f26207209 */ /* 0x000fe40007810000 */
[----:B------:R-:W-:-:S03]  /*a7a0*/  ISETP.GT.AND P2, PT, R36, 0x40, PT ;  /* 0x000000402400780c */ /* 0x000fc60003f44270 */
[----:B------:R-:W2:Y:S01]  /*a7b0*/  MUFU.TANH R47, R47 ;  /* 0x0000002f002f7308 */ /* 0x000ea20000002400 */
[----:B-1----:R-:W-:-:S04]  /*a7c0*/  FSEL R45, R43, -INF , P4 ;  /* 0xff8000002b2d7808 */ /* 0x002fc80002000000 */
[----:B------:R-:W-:-:S03]  /*a7d0*/  FMNMX.FTZ R33, R45, R32, !PT ;  /* 0x000000202d217209 */ /* 0x000fc60007810000 */
[----:B------:R-:W1:Y:S01]  /*a7e0*/  MUFU.TANH R51, R51 ;  /* 0x0000003300337308 */ /* 0x000e620000002400 */
[----:B0-----:R-:W-:-:S04]  /*a7f0*/  FSEL R44, R44, -INF , P5 ;  /* 0xff8000002c2c7808 */ /* 0x001fc80002800000 */
[----:B------:R-:W-:-:S03]  /*a800*/  FMNMX.FTZ R32, R44, R33, !PT ;  /* 0x000000212c207209 */ /* 0x000fc60007810000 */
[----:B------:R-:W0:Y:S01]  /*a810*/  MUFU.TANH R50, R50 ;  /* 0x0000003200327308 */ /* 0x000e220000002400 */
[----:B--2---:R-:W-:Y:S02]  /*a820*/  FSEL R29, R47, -INF , P3 ;  /* 0xff8000002f1d7808 */ /* 0x004fe40001800000 */
[----:B------:R-:W-:-:S05]  /*a830*/  ISETP.GT.AND P3, PT, R36, 0x41, PT ;  /* 0x000000412400780c */ /* 0x000fca0003f64270 */
[----:B------:R-:W2:Y:S01]  /*a840*/  MUFU.TANH R53, R53 ;  /* 0x0000003500357308 */ /* 0x000ea20000002400 */
[----:B-1----:R-:W-:-:S04]  /*a850*/  FSEL R47, R51, -INF , P2 ;  /* 0xff800000332f7808 */ /* 0x002fc80001000000 */
[----:B------:R-:W-:-:S03]  /*a860*/  FMNMX.FTZ R33, R47, R32, !PT ;  /* 0x000000202f217209 */ /* 0x000fc60007810000 */
[----:B------:R-:W1:Y:S01]  /*a870*/  MUFU.TANH R49, R49 ;  /* 0x0000003100317308 */ /* 0x000e620000002400 */
[----:B0-----:R-:W-:Y:S02]  /*a880*/  FSEL R30, R50, -INF , P4 ;  /* 0xff800000321e7808 */ /* 0x001fe40002000000 */
[----:B------:R-:W-:-:S04]  /*a890*/  ISETP.GT.AND P4, PT, R36, 0x48, PT ;  /* 0x000000482400780c */ /* 0x000fc80003f84270 */
[----:B------:R-:W-:Y:S01]  /*a8a0*/  FSEL R61, R13, -INF , P4 ;  /* 0xff8000000d3d7808 */ /* 0x000fe20002000000 */
[----:B------:R-:W0:Y:S01]  /*a8b0*/  MUFU.TANH R55, R55 ;  /* 0x0000003700377308 */ /* 0x000e220000002400 */
[----:B--2---:R-:W-:-:S04]  /*a8c0*/  FSEL R50, R53, -INF , P3 ;  /* 0xff80000035327808 */ /* 0x004fc80001800000 */
[----:B------:R-:W-:-:S03]  /*a8d0*/  FMNMX.FTZ R34, R50, R33, !PT ;  /* 0x0000002132227209 */ /* 0x000fc60007810000 */
[----:B------:R-:W-:Y:S01]  /*a8e0*/  MUFU.TANH R59, R59 ;  /* 0x0000003b003b7308 */ /* 0x000fe20000002400 */
[----:B-1----:R-:W-:Y:S02]  /*a8f0*/  FSEL R31, R49, -INF , P5 ;  /* 0xff800000311f7808 */ /* 0x002fe40002800000 */
[----:B------:R-:W-:Y:S02]  /*a900*/  ISETP.GT.AND P5, PT, R36, 0x49, PT ;  /* 0x000000492400780c */ /* 0x000fe40003fa4270 */
[----:B------:R-:W-:-:S03]  /*a910*/  FMNMX.FTZ R13, R61, R34, !PT ;  /* 0x000000223d0d7209 */ /* 0x000fc60007810000 */
[----:B------:R-:W1:Y:S01]  /*a920*/  MUFU.TANH R57, R57 ;  /* 0x0000003900397308 */ /* 0x000e620000002400 */
[----:B0-----:R-:W-:Y:S02]  /*a930*/  FSEL R32, R55, -INF , P2 ;  /* 0xff80000037207808 */ /* 0x001fe40001000000 */
[----:B------:R-:W-:-:S05]  /*a940*/  ISETP.GT.AND P2, PT, R36, 0x50, PT ;  /* 0x000000502400780c */ /* 0x000fca0003f44270 */
[----:B------:R-:W-:Y:S08]  /*a950*/  MUFU.TANH R64, R64 ;  /* 0x0000004000407308 */ /* 0x000ff00000002400 */
[----:B------:R0:W2:Y:S01]  /*a960*/  MUFU.TANH R35, R62 ;  /* 0x0000003e00237308 */ /* 0x0000a20000002400 */
[----:B-1----:R-:W-:Y:S02]  /*a970*/  FSEL R34, R57, -INF , P3 ;  /* 0xff80000039227808 */ /* 0x002fe40001800000 */
[----:B------:R-:W-:-:S05]  /*a980*/  ISETP.GT.AND P3, PT, R36, 0x51, PT ;  /* 0x000000512400780c */ /* 0x000fca0003f64270 */
[----:B------:R-:W1:Y:S01]  /*a990*/  MUFU.TANH R65, R65 ;  /* 0x0000004100417308 */ /* 0x000e620000002400 */
[----:B0-----:R-:W-:-:S04]  /*a9a0*/  FSEL R62, R59, -INF , P5 ;  /* 0xff8000003b3e7808 */ /* 0x001fc80002800000 */
[----:B------:R-:W-:-:S03]  /*a9b0*/  FMNMX.FTZ R74, R62, R13, !PT ;  /* 0x0000000d3e4a7209 */ /* 0x000fc60007810000 */
[----:B------:R0:W3:Y:S01]  /*a9c0*/  MUFU.TANH R72, R63 ;  /* 0x0000003f00487308 */ /* 0x0000e20000002400 */
[----:B--2---:R-:W-:Y:S02]  /*a9d0*/  FSEL R35, R35, -INF , P4 ;  /* 0xff80000023237808 */ /* 0x004fe40002000000 */
[----:B------:R-:W-:-:S05]  /*a9e0*/  ISETP.GT.AND P4, PT, R36, 0x58, PT ;  /* 0x000000582400780c */ /* 0x000fca0003f84270 */
[----:B------:R-:W2:Y:S01]  /*a9f0*/  MUFU.TANH R68, R68 ;  /* 0x0000004400447308 */ /* 0x000ea20000002400 */
[----:B0-----:R-:W-:Y:S02]  /*aa00*/  FSEL R63, R64, -INF , P2 ;  /* 0xff800000403f7808 */ /* 0x001fe40001000000 */
[----:B-1----:R-:W-:Y:S02]  /*aa10*/  FSEL R64, R65, -INF , P3 ;  /* 0xff80000041407808 */ /* 0x002fe40001800000 */
[----:B------:R-:W-:-:S03]  /*aa20*/  FMNMX.FTZ R13, R63, R74, !PT ;  /* 0x0000004a3f0d7209 */ /* 0x000fc60007810000 */
[----:B------:R-:W0:Y:S01]  /*aa30*/  MUFU.TANH R69, R69 ;  /* 0x0000004500457308 */ /* 0x000e220000002400 */
[----:B---3--:R-:W-:Y:S01]  /*aa40*/  FSEL R33, R72, -INF , P5 ;  /* 0xff80000048217808 */ /* 0x008fe20002800000 */
[----:B------:R1:W-:Y:S06]  /*aa50*/  BAR.ARV R178, 0x100 ;  /* 0x000400b20000751d */ /* 0x0003ec0000002000 */
[----:B------:R-:W-:Y:S01]  /*aa60*/  ISETP.GT.AND P5, PT, R36, 0x59, PT ;  /* 0x000000592400780c */ /* 0x000fe20003fa4270 */
[----:B------:R-:W-:Y:S01]  /*aa70*/  MUFU.TANH R66, R66 ;  /* 0x0000004200427308 */ /* 0x000fe20000002400 */
[----:B--2---:R-:W-:-:S02]  /*aa80*/  FSEL R36, R68, -INF , P4 ;  /* 0xff80000044247808 */ /* 0x004fc40002000000 */
[----:B------:R-:W-:-:S04]  /*aa90*/  FMNMX.FTZ R13, R64, R13, !PT ;  /* 0x0000000d400d7209 */ /* 0x000fc80007810000 */
[----:B------:R-:W-:Y:S01]  /*aaa0*/  FMNMX.FTZ R68, R36, R13, !PT ;  /* 0x0000000d24447209 */ /* 0x000fe20007810000 */
[----:B------:R-:W2:Y:S01]  /*aab0*/  MUFU.TANH R67, R67 ;  /* 0x0000004300437308 */ /* 0x000ea20000002400 */
[----:B0-----:R-:W-:-:S04]  /*aac0*/  FSEL R65, R69, -INF , P5 ;  /* 0xff80000045417808 */ /* 0x001fc80002800000 */
[----:B------:R-:W-:-:S03]  /*aad0*/  FMNMX.FTZ R68, R65, R68, !PT ;  /* 0x0000004441447209 */ /* 0x000fc60007810000 */
[----:B------:R-:W0:Y:S02]  /*aae0*/  MUFU.TANH R70, R70 ;  /* 0x0000004600467308 */ /* 0x000e240000002400 */
[----:B------:R-:W3:Y:S06]  /*aaf0*/  SHFL.BFLY PT, R13, R68, 0x2, 0x1f ;  /* 0x0c401f00440d7f89 */ /* 0x000eec00000e0000 */
[----:B------:R-:W4:Y:S01]  /*ab00*/  MUFU.TANH R71, R71 ;  /* 0x0000004700477308 */ /* 0x000f220000002400 */
[----:B---3--:R-:W-:Y:S02]  /*ab10*/  FMNMX.FTZ R43, R68, R13, !PT ;  /* 0x0000000d442b7209 */ /* 0x008fe40007810000 */
[----:B------:R-:W-:-:S03]  /*ab20*/  FMNMX.FTZ R68, R3, R6, !PT ;  /* 0x0000000603447209 */ /* 0x000fc60007810000 */
[----:B------:R-:W3:Y:S02]  /*ab30*/  SHFL.BFLY PT, R72, R43, 0x1, 0x1f ;  /* 0x0c201f002b487f89 */ /* 0x000ee400000e0000 */
[----:B---3--:R-:W-:Y:S02]  /*ab40*/  FMNMX.FTZ R13, R43, R72, !PT ;  /* 0x000000482b0d7209 */ /* 0x008fe40007810000 */
[----:B------:R-:W-:Y:S02]  /*ab50*/  FMNMX.FTZ R43, R7, R68, !PT ;  /* 0x00000044072b7209 */ /* 0x000fe40007810000 */
[C---:B------:R-:W-:Y:S01]  /*ab60*/  FSETP.NEU.FTZ.AND P6, PT, R13.reuse, -INF , PT ;  /* 0xff8000000d00780b */ /* 0x040fe20003fdd000 */
[----:B------:R-:W-:Y:S01]  /*ab70*/  FMUL.FTZ R69, R13, UR38 ;  /* 0x000000260d457c20 */ /* 0x000fe20008410000 */
[----:B------:R-:W-:-:S04]  /*ab80*/  FMNMX.FTZ R68, R8, R43, !PT ;  /* 0x0000002b08447209 */ /* 0x000fc80007810000 */
[----:B------:R-:W-:Y:S02]  /*ab90*/  FSEL R69, R69, RZ, P6 ;  /* 0x000000ff45457208 */ /* 0x000fe40003000000 */
[----:B------:R-:W-:-:S03]  /*aba0*/  FMNMX.FTZ R68, R9, R68, !PT ;  /* 0x0000004409447209 */ /* 0x000fc60007810000 */
[--C-:B------:R-:W-:Y:S01]  /*abb0*/  FFMA.FTZ R152, R41, UR38, -R69.reuse ;  /* 0x0000002629987c23 */ /* 0x100fe20008010845 */
[----:B------:R-:W-:Y:S01]  /*abc0*/  FMNMX.FTZ R41, R11, R68, !PT ;  /* 0x000000440b297209 */ /* 0x000fe20007810000 */
[--C-:B------:R-:W-:Y:S01]  /*abd0*/  FFMA.FTZ R55, R42, UR38, -R69.reuse ;  /* 0x000000262a377c23 */ /* 0x100fe20008010845 */
[--C-:B------:R-:W-:Y:S01]  /*abe0*/  FFMA.FTZ R57, R20, UR38, -R69.reuse ;  /* 0x0000002614397c23 */ /* 0x100fe20008010845 */
[--C-:B------:R-:W-:Y:S01]  /*abf0*/  FFMA.FTZ R154, R46, UR38, -R69.reuse ;  /* 0x000000262e9a7c23 */ /* 0x100fe20008010845 */
[----:B------:R-:W-:Y:S01]  /*ac00*/  FMNMX.FTZ R42, R12, R41, !PT ;  /* 0x000000290c2a7209 */ /* 0x000fe20007810000 */
[--C-:B------:R-:W-:Y:S01]  /*ac10*/  FFMA.FTZ R156, R48, UR38, -R69.reuse ;  /* 0x00000026309c7c23 */ /* 0x100fe20008010845 */
[----:B--2---:R-:W-:Y:S01]  /*ac20*/  FSEL R46, R67, -INF , P3 ;  /* 0xff800000432e7808 */ /* 0x004fe20001800000 */
[--C-:B------:R-:W-:Y:S01]  /*ac30*/  FFMA.FTZ R59, R52, UR38, -R69.reuse ;  /* 0x00000026343b7c23 */ /* 0x100fe20008010845 */
[----:B------:R-:W-:Y:S01]  /*ac40*/  FMNMX.FTZ R41, R21, R42, !PT ;  /* 0x0000002a15297209 */ /* 0x000fe20007810000 */
[--C-:B------:R-:W-:Y:S01]  /*ac50*/  FFMA.FTZ R164, R37, UR38, -R69.reuse ;  /* 0x0000002625a47c23 */ /* 0x100fe20008010845 */
[----:B0-----:R-:W-:Y:S01]  /*ac60*/  FSEL R48, R70, -INF , P4 ;  /* 0xff80000046307808 */ /* 0x001fe20002000000 */
[--C-:B------:R-:W-:Y:S01]  /*ac70*/  FFMA.FTZ R170, R61, UR38, -R69.reuse ;  /* 0x000000263daa7c23 */ /* 0x100fe20008010845 */
[----:B------:R-:W-:Y:S01]  /*ac80*/  FMNMX.FTZ R42, R24, R41, !PT ;  /* 0x00000029182a7209 */ /* 0x000fe20007810000 */
[--C-:B------:R-:W-:Y:S01]  /*ac90*/  FFMA.FTZ R174, R36, UR38, -R69.reuse ;  /* 0x0000002624ae7c23 */ /* 0x100fe20008010845 */
[----:B----4-:R-:W-:Y:S01]  /*aca0*/  FSEL R52, R71, -INF , P5 ;  /* 0xff80000047347808 */ /* 0x010fe20002800000 */
[----:B------:R-:W-:Y:S01]  /*acb0*/  MUFU.EX2 R152, R152 ;  /* 0x0000009800987308 */ /* 0x000fe20000000800 */
[----:B------:R-:W-:Y:S01]  /*acc0*/  FMNMX.FTZ R41, R25, R42, !PT ;  /* 0x0000002a19297209 */ /* 0x000fe20007810000 */
[--C-:B------:R-:W-:Y:S01]  /*acd0*/  FFMA.FTZ R49, R38, UR38, -R69.reuse ;  /* 0x0000002626317c23 */ /* 0x100fe20008010845 */
[----:B------:R-:W-:Y:S01]  /*ace0*/  FSEL R42, R66, -INF , P2 ;  /* 0xff800000422a7808 */ /* 0x000fe20001000000 */
[--C-:B------:R-:W-:Y:S01]  /*acf0*/  FFMA.FTZ R51, R40, UR38, -R69.reuse ;  /* 0x0000002628337c23 */ /* 0x100fe20008010845 */
[----:B------:R-:W-:Y:S01]  /*ad00*/  FMNMX.FTZ R20, R26, R41, !PT ;  /* 0x000000291a147209 */ /* 0x000fe20007810000 */
[--C-:B------:R-:W-:Y:S01]  /*ad10*/  FFMA.FTZ R158, R54, UR38, -R69.reuse ;  /* 0x00000026369e7c23 */ /* 0x100fe20008010845 */
[--C-:B------:R-:W-:Y:S01]  /*ad20*/  FFMA.FTZ R53, R56, UR38, -R69.reuse ;  /* 0x0000002638357c23 */ /* 0x100fe20008010845 */
[----:B------:R-:W0:Y:S01]  /*ad30*/  MUFU.EX2 R55, R55 ;  /* 0x0000003700377308 */ /* 0x000e220000000800 */
[----:B------:R-:W-:Y:S01]  /*ad40*/  FMNMX.FTZ R41, R27, R20, !PT ;  /* 0x000000141b297209 */ /* 0x000fe20007810000 */
[--C-:B------:R-:W-:Y:S01]  /*ad50*/  FFMA.FTZ R160, R58, UR38, -R69.reuse ;  /* 0x000000263aa07c23 */ /* 0x100fe20008010845 */
[--C-:B------:R-:W-:Y:S01]  /*ad60*/  FFMA.FTZ R43, R60, UR38, -R69.reuse ;  /* 0x000000263c2b7c23 */ /* 0x100fe20008010845 */
[--C-:B------:R-:W-:Y:S01]  /*ad70*/  FFMA.FTZ R162, R39, UR38, -R69.reuse ;  /* 0x0000002627a27c23 */ /* 0x100fe20008010845 */
[----:B------:R-:W-:Y:S01]  /*ad80*/  FMNMX.FTZ R20, R28, R41, !PT ;  /* 0x000000291c147209 */ /* 0x000fe20007810000 */
[--C-:B------:R-:W-:Y:S01]  /*ad90*/  FFMA.FTZ R166, R45, UR38, -R69.reuse ;  /* 0x000000262da67c23 */ /* 0x100fe20008010845 */
[--C-:B------:R-:W-:Y:S01]  /*ada0*/  FFMA.FTZ R39, R44, UR38, -R69.reuse ;  /* 0x000000262c277c23 */ /* 0x100fe20008010845 */
[----:B------:R-:W2:Y:S01]  /*adb0*/  MUFU.EX2 R154, R154 ;  /* 0x0000009a009a7308 */ /* 0x000ea20000000800 */
[----:B------:R-:W-:Y:S01]  /*adc0*/  FMNMX.FTZ R41, R29, R20, !PT ;  /* 0x000000141d297209 */ /* 0x000fe20007810000 */
[--C-:B------:R-:W-:Y:S01]  /*add0*/  FFMA.FTZ R168, R47, UR38, -R69.reuse ;  /* 0x000000262fa87c23 */ /* 0x100fe20008010845 */
[--C-:B------:R-:W-:Y:S01]  /*ade0*/  FFMA.FTZ R45, R50, UR38, -R69.reuse ;  /* 0x00000026322d7c23 */ /* 0x100fe20008010845 */
[--C-:B------:R-:W-:Y:S01]  /*adf0*/  FFMA.FTZ R47, R62, UR38, -R69.reuse ;  /* 0x000000263e2f7c23 */ /* 0x100fe20008010845 */
[----:B------:R-:W-:Y:S01]  /*ae00*/  FMNMX.FTZ R20, R30, R41, !PT ;  /* 0x000000291e147209 */ /* 0x000fe20007810000 */
[----:B------:R-:W-:-:S02]  /*ae10*/  FFMA.FTZ R172, R63, UR38, -R69 ;  /* 0x000000263fac7c23 */ /* 0x000fc40008010845 */
[----:B------:R-:W3:Y:S01]  /*ae20*/  MUFU.EX2 R57, R57 ;  /* 0x0000003900397308 */ /* 0x000ee20000000800 */
[----:B------:R-:W-:-:S04]  /*ae30*/  FMNMX.FTZ R41, R31, R20, !PT ;  /* 0x000000141f297209 */ /* 0x000fc80007810000 */
[----:B------:R-:W-:-:S03]  /*ae40*/  FMNMX.FTZ R41, R32, R41, !PT ;  /* 0x0000002920297209 */ /* 0x000fc60007810000 */
[----:B------:R-:W-:Y:S01]  /*ae50*/  MUFU.EX2 R156, R156 ;  /* 0x0000009c009c7308 */ /* 0x000fe20000000800 */
        /* <DEDUP_REMOVED lines=9> */
[----:B------:R-:W-:-:S05]  /*aef0*/  FMNMX.FTZ R41, R52, R41, !PT ;  /* 0x0000002934297209 */ /* 0x000fca0007810000 */
[----:B------:R-:W4:Y:S02]  /*af00*/  SHFL.BFLY PT, R20, R41, 0x2, 0x1f ;  /* 0x0c401f0029147f89 */ /* 0x000f2400000e0000 */
[----:B------:R-:W-:Y:S08]  /*af10*/  MUFU.EX2 R160, R160 ;  /* 0x000000a000a07308 */ /* 0x000ff00000000800 */
[----:B------:R-:W-:Y:S08]  /*af20*/  MUFU.EX2 R43, R43 ;  /* 0x0000002b002b7308 */ /* 0x000ff00000000800 */
[----:B------:R-:W-:Y:S01]  /*af30*/  MUFU.EX2 R162, R162 ;  /* 0x000000a200a27308 */ /* 0x000fe20000000800 */
[----:B----4-:R-:W-:Y:S01]  /*af40*/  FMNMX.FTZ R37, R41, R20, !PT ;  /* 0x0000001429257209 */ /* 0x010fe20007810000 */
[----:B------:R-:W-:-:S06]  /*af50*/  FFMA.FTZ R41, R64, UR38, -R69 ;  /* 0x0000002640297c23 */ /* 0x000fcc0008010845 */
[----:B------:R-:W-:Y:S01]  /*af60*/  MUFU.EX2 R51, R51 ;  /* 0x0000003300337308 */ /* 0x000fe20000000800 */
[----:B------:R-:W4:Y:S07]  /*af70*/  SHFL.BFLY PT, R20, R37, 0x1, 0x1f ;  /* 0x0c201f0025147f89 */ /* 0x000f2e00000e0000 */
[----:B------:R-:W-:Y:S08]  /*af80*/  MUFU.EX2 R164, R164 ;  /* 0x000000a400a47308 */ /* 0x000ff00000000800 */
[----:B------:R-:W-:Y:S08]  /*af90*/  MUFU.EX2 R49, R49 ;  /* 0x0000003100317308 */ /* 0x000ff00000000800 */
[----:B------:R-:W-:Y:S01]  /*afa0*/  MUFU.EX2 R166, R166 ;  /* 0x000000a600a67308 */ /* 0x000fe20000000800 */
[----:B----4-:R-:W-:Y:S01]  /*afb0*/  FMNMX.FTZ R20, R37, R20, !PT ;  /* 0x0000001425147209 */ /* 0x010fe20007810000 */
[----:B------:R-:W-:-:S03]  /*afc0*/  FFMA.FTZ R37, R65, UR38, -R69 ;  /* 0x0000002641257c23 */ /* 0x000fc60008010845 */
[C---:B------:R-:W-:Y:S01]  /*afd0*/  FSETP.NEU.FTZ.AND P2, PT, R20.reuse, -INF , PT ;  /* 0xff8000001400780b */ /* 0x040fe20003f5d000 */
[----:B------:R-:W-:Y:S02]  /*afe0*/  FMUL.FTZ R61, R20, UR38 ;  /* 0x00000026143d7c20 */ /* 0x000fe40008410000 */
[----:B------:R-:W-:Y:S03]  /*aff0*/  MUFU.EX2 R39, R39 ;  /* 0x0000002700277308 */ /* 0x000fe60000000800 */
[----:B------:R-:W-:-:S05]  /*b000*/  FSEL R61, R61, RZ, P2 ;  /* 0x000000ff3d3d7208 */ /* 0x000fca0001000000 */
[----:B------:R-:W-:Y:S01]  /*b010*/  MUFU.EX2 R168, R168 ;  /* 0x000000a800a87308 */ /* 0x000fe20000000800 */
[--C-:B------:R-:W-:Y:S01]  /*b020*/  FFMA.FTZ R153, R3, UR38, -R61.reuse ;  /* 0x0000002603997c23 */ /* 0x100fe2000801083d */
[--C-:B------:R-:W-:Y:S01]  /*b030*/  FFMA.FTZ R36, R6, UR38, -R61.reuse ;  /* 0x0000002606247c23 */ /* 0x100fe2000801083d */
[--C-:B------:R-:W-:Y:S01]  /*b040*/  FFMA.FTZ R155, R7, UR38, -R61.reuse ;  /* 0x00000026079b7c23 */ /* 0x100fe2000801083d */
[--C-:B------:R-:W-:Y:S01]  /*b050*/  FFMA.FTZ R38, R8, UR38, -R61.reuse ;  /* 0x0000002608267c23 */ /* 0x100fe2000801083d */
[----:B------:R-:W-:Y:S02]  /*b060*/  @!P1 VIADD R3, R0, 0x32440 ;  /* 0x0003244000039836 */ /* 0x000fe40000000000 */
[--C-:B------:R-:W-:Y:S01]  /*b070*/  FFMA.FTZ R157, R9, UR38, -R61.reuse ;  /* 0x00000026099d7c23 */ /* 0x100fe2000801083d */
[--C-:B------:R-:W-:Y:S01]  /*b080*/  FFMA.FTZ R40, R11, UR38, -R61.reuse ;  /* 0x000000260b287c23 */ /* 0x100fe2000801083d */
[----:B------:R-:W-:Y:S01]  /*b090*/  MUFU.EX2 R153, R153 ;  /* 0x0000009900997308 */ /* 0x000fe20000000800 */
[----:B------:R-:W-:Y:S01]  /*b0a0*/  FFMA.FTZ R159, R12, UR38, -R61 ;  /* 0x000000260c9f7c23 */ /* 0x000fe2000801083d */
[----:B------:R-:W-:Y:S01]  /*b0b0*/  @!P1 PRMT R3, RZ, 0x654, R3 ;  /* 0x00000654ff039816 */ /* 0x000fe20000000003 */
[--C-:B------:R-:W-:Y:S01]  /*b0c0*/  FFMA.FTZ R169, R32, UR38, -R61.reuse ;  /* 0x0000002620a97c23 */ /* 0x100fe2000801083d */
[--C-:B------:R-:W-:Y:S01]  /*b0d0*/  FFMA.FTZ R12, R21, UR38, -R61.reuse ;  /* 0x00000026150c7c23 */ /* 0x100fe2000801083d */
[--C-:B------:R-:W-:Y:S01]  /*b0e0*/  FFMA.FTZ R161, R24, UR38, -R61.reuse ;  /* 0x0000002618a17c23 */ /* 0x100fe2000801083d */
[----:B------:R0:W-:Y:S01]  /*b0f0*/  @!P1 SYNCS.ARRIVE.TRANS64.RED.A1T0 RZ, [R3+URZ], RZ ;  /* 0x000000ff03ff99a7 */ /* 0x0001e2000810043f */
[--C-:B------:R-:W-:Y:S01]  /*b100*/  FFMA.FTZ R24, R25, UR38, -R61.reuse ;  /* 0x0000002619187c23 */ /* 0x100fe2000801083d */
[----:B------:R-:W4:Y:S01]  /*b110*/  MUFU.EX2 R36, R36 ;  /* 0x0000002400247308 */ /* 0x000f220000000800 */
[--C-:B------:R-:W-:Y:S01]  /*b120*/  FFMA.FTZ R163, R26, UR38, -R61.reuse ;  /* 0x000000261aa37c23 */ /* 0x100fe2000801083d */
[--C-:B------:R-:W-:Y:S01]  /*b130*/  FFMA.FTZ R167, R30, UR38, -R61.reuse ;  /* 0x000000261ea77c23 */ /* 0x100fe2000801083d */
[--C-:B------:R-:W-:Y:S01]  /*b140*/  FFMA.FTZ R30, R34, UR38, -R61.reuse ;  /* 0x00000026221e7c23 */ /* 0x100fe2000801083d */
[----:B------:R-:W-:Y:S01]  /*b150*/  FFMA.FTZ R26, R27, UR38, -R61 ;  /* 0x000000261b1a7c23 */ /* 0x000fe2000801083d */
[----:B------:R-:W-:-:S02]  /*b160*/  IMAD.MOV.U32 R9, RZ, RZ, 0xc00 ;  /* 0x00000c00ff097424 */ /* 0x000fc400078e00ff */
[----:B0-----:R-:W-:Y:S01]  /*b170*/  FADD.FTZ R3, R152, R55 ;  /* 0x0000003798037221 */ /* 0x001fe20000010000 */
[----:B------:R-:W-:Y:S01]  /*b180*/  FFMA.FTZ R165, R28, UR38, -R61 ;  /* 0x000000261ca57c23 */ /* 0x000fe2000801083d */
[----:B------:R-:W0:Y:S01]  /*b190*/  MUFU.EX2 R155, R155 ;  /* 0x0000009b009b7308 */ /* 0x000e220000000800 */
[----:B------:R-:W-:Y:S02]  /*b1a0*/  IMAD R8, R200, R9, UR42 ;  /* 0x0000002ac8087e24 */ /* 0x000fe4000f8e0209 */
[----:B--2---:R-:W-:Y:S01]  /*b1b0*/  FADD.FTZ R32, R154, R3 ;  /* 0x000000039a207221 */ /* 0x004fe20000010000 */
[--C-:B------:R-:W-:Y:S01]  /*b1c0*/  FFMA.FTZ R28, R29, UR38, -R61.reuse ;  /* 0x000000261d1c7c23 */ /* 0x100fe2000801083d */
[--C-:B------:R-:W-:Y:S01]  /*b1d0*/  FFMA.FTZ R31, R31, UR38, -R61.reuse ;  /* 0x000000261f1f7c23 */ /* 0x100fe2000801083d */
[----:B------:R2:W-:Y:S01]  /*b1e0*/  BAR.SYNC.DEFER_BLOCKING R10, 0x100 ;  /* 0x0004000a0000751d */ /* 0x0005e20000010000 */
[----:B---3--:R-:W-:Y:S01]  /*b1f0*/  FADD.FTZ R7, R57, R32 ;  /* 0x0000002039077221 */ /* 0x008fe20000010000 */
[--C-:B------:R-:W-:Y:S01]  /*b200*/  FFMA.FTZ R171, R35, UR38, -R61.reuse ;  /* 0x0000002623ab7c23 */ /* 0x100fe2000801083d */
[----:B------:R-:W-:Y:S01]  /*b210*/  FFMA.FTZ R33, R33, UR38, -R61 ;  /* 0x0000002621217c23 */ /* 0x000fe2000801083d */
[----:B----4-:R-:W-:Y:S01]  /*b220*/  FADD.FTZ R6, R153, R36 ;  /* 0x0000002499067221 */ /* 0x010fe20000010000 */
[----:B------:R-:W-:Y:S01]  /*b230*/  FADD.FTZ R32, R156, R7 ;  /* 0x000000079c207221 */ /* 0x000fe20000010000 */
[----:B------:R-:W3:Y:S01]  /*b240*/  MUFU.EX2 R38, R38 ;  /* 0x0000002600267308 */ /* 0x000ee20000000800 */
[--C-:B------:R-:W-:Y:S01]  /*b250*/  FFMA.FTZ R42, R42, UR38, -R61.reuse ;  /* 0x000000262a2a7c23 */ /* 0x100fe2000801083d */
[--C-:B------:R-:W-:Y:S01]  /*b260*/  FFMA.FTZ R46, R46, UR38, -R61.reuse ;  /* 0x000000262e2e7c23 */ /* 0x100fe2000801083d */
[----:B------:R-:W-:Y:S01]  /*b270*/  FADD.FTZ R7, R59, R32 ;  /* 0x000000203b077221 */ /* 0x000fe20000010000 */
[--C-:B------:R-:W-:Y:S01]  /*b280*/  FFMA.FTZ R48, R48, UR38, -R61.reuse ;  /* 0x0000002630307c23 */ /* 0x100fe2000801083d */
[----:B------:R-:W-:Y:S01]  /*b290*/  FFMA.FTZ R52, R52, UR38, -R61 ;  /* 0x0000002634347c23 */ /* 0x000fe2000801083d */
[----:B0-----:R-:W-:Y:S01]  /*b2a0*/  FADD.FTZ R3, R155, R6 ;  /* 0x000000069b037221 */ /* 0x001fe20000010000 */
[----:B------:R-:W-:Y:S01]  /*b2b0*/  FADD.FTZ R34, R158, R7 ;  /* 0x000000079e227221 */ /* 0x000fe20000010000 */
[----:B------:R-:W0:Y:S01]  /*b2c0*/  MUFU.EX2 R157, R157 ;  /* 0x0000009d009d7308 */ /* 0x000e220000000800 */
[----:B------:R-:W-:Y:S01]  /*b2d0*/  IMAD.MOV.U32 R9, RZ, RZ, 0x40000040 ;  /* 0x40000040ff097424 */ /* 0x000fe200078e00ff */
[----:B------:R-:W-:Y:S01]  /*b2e0*/  R2UR UR6, R8 ;  /* 0x00000000080672ca */ /* 0x000fe200000e0000 */
[----:B------:R-:W-:Y:S01]  /*b2f0*/  FADD.FTZ R7, R53, R34 ;  /* 0x0000002235077221 */ /* 0x000fe20000010000 */
[----:B------:R-:W-:Y:S01]  /*b300*/  F2FP.BF16.F32.PACK_AB R152, R55, R152 ;  /* 0x000000983798723e */ /* 0x000fe200000010ff */
[----:B------:R-:W-:Y:S01]  /*b310*/  IMAD.MOV.U32 R11, RZ, RZ, 0x40000040 ;  /* 0x40000040ff0b7424 */ /* 0x000fe200078e00ff */
[----:B------:R-:W-:Y:S01]  /*b320*/  R2UR UR7, R9 ;  /* 0x00000000090772ca */ /* 0x000fe200000e0000 */
[----:B------:R-:W-:Y:S01]  /*b330*/  FADD.FTZ R34, R160, R7 ;  /* 0x00000007a0227221 */ /* 0x000fe20000010000 */
[----:B------:R-:W4:Y:S01]  /*b340*/  MUFU.EX2 R40, R40 ;  /* 0x0000002800287308 */ /* 0x000f220000000800 */
[----:B---3--:R-:W-:Y:S01]  /*b350*/  FADD.FTZ R6, R38, R3 ;  /* 0x0000000326067221 */ /* 0x008fe20000010000 */
[----:B------:R-:W-:Y:S01]  /*b360*/  IMAD.MOV.U32 R7, RZ, RZ, 0x40000040 ;  /* 0x40000040ff077424 */ /* 0x000fe200078e00ff */
[----:B------:R-:W-:Y:S01]  /*b370*/  F2FP.BF16.F32.PACK_AB R154, R57, R154 ;  /* 0x0000009a399a723e */ /* 0x000fe200000010ff */
[----:B------:R-:W-:Y:S01]  /*b380*/  IMAD.MOV.U32 R9, RZ, RZ, 0x40000040 ;  /* 0x40000040ff097424 */ /* 0x000fe200078e00ff */
[----:B------:R-:W-:Y:S01]  /*b390*/  F2FP.BF16.F32.PACK_AB R153, R36, R153 ;  /* 0x000000992499723e */ /* 0x000fe200000010ff */
[----:B------:R-:W-:Y:S01]  /*b3a0*/  @!P1 VIADD R0, R0, 0x32460 ;  /* 0x0003246000009836 */ /* 0x000fe20000000000 */
[----:B------:R-:W-:Y:S01]  /*b3b0*/  R2UR UR11, R7 ;  /* 0x00000000070b72ca */ /* 0x000fe200000e0000 */
[----:B------:R-:W3:Y:S01]  /*b3c0*/  MUFU.EX2 R159, R159 ;  /* 0x0000009f009f7308 */ /* 0x000ee20000000800 */
[----:B0-----:R-:W-:Y:S01]  /*b3d0*/  FADD.FTZ R3, R157, R6 ;  /* 0x000000069d037221 */ /* 0x001fe20000010000 */
[----:B------:R-:W-:-:S02]  /*b3e0*/  VIADD R6, R8, 0x80 ;  /* 0x0000008008067836 */ /* 0x000fc40000000000 */
[----:B------:R-:W-:Y:S01]  /*b3f0*/  FADD.FTZ R7, R43, R34 ;  /* 0x000000222b077221 */ /* 0x000fe20000010000 */
[----:B------:R-:W-:Y:S02]  /*b400*/  F2FP.BF16.F32.PACK_AB R155, R38, R155 ;  /* 0x0000009b269b723e */ /* 0x000fe400000010ff */
[----:B------:R-:W-:Y:S01]  /*b410*/  F2FP.BF16.F32.PACK_AB R156, R59, R156 ;  /* 0x0000009c3b9c723e */ /* 0x000fe200000010ff */
[----:B------:R-:W0:Y:S01]  /*b420*/  MUFU.EX2 R12, R12 ;  /* 0x0000000c000c7308 */ /* 0x000e220000000800 */
[----:B----4-:R-:W-:Y:S01]  /*b430*/  FADD.FTZ R32, R40, R3 ;  /* 0x0000000328207221 */ /* 0x010fe20000010000 */
[----:B------:R-:W-:Y:S02]  /*b440*/  R2UR UR10, R6 ;  /* 0x00000000060a72ca */ /* 0x000fe400000e0000 */
[----:B------:R-:W-:Y:S02]  /*b450*/  F2FP.BF16.F32.PACK_AB R157, R40, R157 ;  /* 0x0000009d289d723e */ /* 0x000fe400000010ff */
[----:B------:R-:W-:-:S02]  /*b460*/  F2FP.BF16.F32.PACK_AB R158, R53, R158 ;  /* 0x0000009e359e723e */ /* 0x000fc400000010ff */
[----:B------:R-:W4:Y:S01]  /*b470*/  MUFU.EX2 R161, R161 ;  /* 0x000000a100a17308 */ /* 0x000f220000000800 */
[----:B---3--:R-:W-:Y:S01]  /*b480*/  FADD.FTZ R3, R159, R32 ;  /* 0x000000209f037221 */ /* 0x008fe20000010000 */
[----:B------:R-:W-:Y:S02]  /*b490*/  F2FP.BF16.F32.PACK_AB R160, R43, R160 ;  /* 0x000000a02ba0723e */ /* 0x000fe400000010ff */
[----:B------:R-:W-:-:S04]  /*b4a0*/  @!P1 PRMT R0, RZ, 0x654, R0 ;  /* 0x00000654ff009816 */ /* 0x000fc80000000000 */
[----:B------:R-:W3:Y:S01]  /*b4b0*/  MUFU.EX2 R24, R24 ;  /* 0x0000001800187308 */ /* 0x000ee20000000800 */
[C---:B0-----:R-:W-:Y:S01]  /*b4c0*/  FADD.FTZ R32, R12.reuse, R3 ;  /* 0x000000030c207221 */ /* 0x041fe20000010000 */
[----:B------:R-:W-:-:S06]  /*b4d0*/  F2FP.BF16.F32.PACK_AB R159, R12, R159 ;  /* 0x0000009f0c9f723e */ /* 0x000fcc00000010ff */
[----:B------:R-:W0:Y:S01]  /*b4e0*/  MUFU.EX2 R163, R163 ;  /* 0x000000a300a37308 */ /* 0x000e220000000800 */
[----:B----4-:R-:W-:Y:S01]  /*b4f0*/  FADD.FTZ R3, R161, R32 ;  /* 0x00000020a1037221 */ /* 0x010fe20000010000 */
[----:B------:R-:W-:Y:S01]  /*b500*/  FADD.FTZ R32, R162, R7 ;  /* 0x00000007a2207221 */ /* 0x000fe20000010000 */
[----:B------:R-:W-:-:S03]  /*b510*/  F2FP.BF16.F32.PACK_AB R162, R51, R162 ;  /* 0x000000a233a2723e */ /* 0x000fc600000010ff */
[----:B------:R-:W-:Y:S02]  /*b520*/  FADD.FTZ R7, R51, R32 ;  /* 0x0000002033077221 */ /* 0x000fe40000010000 */
[----:B------:R-:W4:Y:S01]  /*b530*/  MUFU.EX2 R26, R26 ;  /* 0x0000001a001a7308 */ /* 0x000f220000000800 */
[----:B---3--:R-:W-:Y:S01]  /*b540*/  FADD.FTZ R6, R24, R3 ;  /* 0x0000000318067221 */ /* 0x008fe20000010000 */
[----:B------:R-:W-:Y:S01]  /*b550*/  FADD.FTZ R34, R164, R7 ;  /* 0x00000007a4227221 */ /* 0x000fe20000010000 */
[----:B------:R-:W-:Y:S02]  /*b560*/  F2FP.BF16.F32.PACK_AB R161, R24, R161 ;  /* 0x000000a118a1723e */ /* 0x000fe400000010ff */
[C---:B------:R-:W-:Y:S01]  /*b570*/  F2FP.BF16.F32.PACK_AB R164, R49.reuse, R164 ;  /* 0x000000a431a4723e */ /* 0x040fe200000010ff */
[----:B------:R-:W-:Y:S02]  /*b580*/  FADD.FTZ R7, R49, R34 ;  /* 0x0000002231077221 */ /* 0x000fe40000010000 */
[----:B------:R-:W3:Y:S01]  /*b590*/  MUFU.EX2 R165, R165 ;  /* 0x000000a500a57308 */ /* 0x000ee20000000800 */
[----:B0-----:R-:W-:Y:S01]  /*b5a0*/  FADD.FTZ R3, R163, R6 ;  /* 0x00000006a3037221 */ /* 0x001fe20000010000 */
[----:B------:R-:W-:Y:S01]  /*b5b0*/  FADD.FTZ R34, R166, R7 ;  /* 0x00000007a6227221 */ /* 0x000fe20000010000 */
[----:B------:R-:W-:-:S03]  /*b5c0*/  F2FP.BF16.F32.PACK_AB R166, R39, R166 ;  /* 0x000000a627a6723e */ /* 0x000fc600000010ff */
[----:B------:R-:W-:Y:S02]  /*b5d0*/  FADD.FTZ R7, R39, R34 ;  /* 0x0000002227077221 */ /* 0x000fe40000010000 */
[----:B------:R-:W0:Y:S01]  /*b5e0*/  MUFU.EX2 R28, R28 ;  /* 0x0000001c001c7308 */ /* 0x000e220000000800 */
[----:B----4-:R-:W-:Y:S01]  /*b5f0*/  FADD.FTZ R32, R26, R3 ;  /* 0x000000031a207221 */ /* 0x010fe20000010000 */
[----:B------:R-:W-:Y:S01]  /*b600*/  FADD.FTZ R24, R168, R7 ;  /* 0x00000007a8187221 */ /* 0x000fe20000010000 */
[----:B------:R-:W-:-:S05]  /*b610*/  F2FP.BF16.F32.PACK_AB R163, R26, R163 ;  /* 0x000000a31aa3723e */ /* 0x000fca00000010ff */
[----:B------:R-:W4:Y:S01]  /*b620*/  MUFU.EX2 R167, R167 ;  /* 0x000000a700a77308 */ /* 0x000f220000000800 */
[----:B---3--:R-:W-:-:S07]  /*b630*/  FADD.FTZ R3, R165, R32 ;  /* 0x00000020a5037221 */ /* 0x008fce0000010000 */
[----:B--2---:R-:W2:Y:S01]  /*b640*/  MUFU.EX2 R10, R31 ;  /* 0x0000001f000a7308 */ /* 0x004ea20000000800 */
[C---:B0-----:R-:W-:Y:S01]  /*b650*/  FADD.FTZ R32, R28.reuse, R3 ;  /* 0x000000031c207221 */ /* 0x041fe20000010000 */
[----:B------:R-:W-:-:S06]  /*b660*/  F2FP.BF16.F32.PACK_AB R165, R28, R165 ;  /* 0x000000a51ca5723e */ /* 0x000fcc00000010ff */
[----:B------:R-:W0:Y:S01]  /*b670*/  MUFU.EX2 R169, R169 ;  /* 0x000000a900a97308 */ /* 0x000e220000000800 */
[----:B----4-:R-:W-:-:S07]  /*b680*/  FADD.FTZ R3, R167, R32 ;  /* 0x00000020a7037221 */ /* 0x010fce0000010000 */
[----:B------:R-:W3:Y:S01]  /*b690*/  MUFU.EX2 R45, R45 ;  /* 0x0000002d002d7308 */ /* 0x000ee20000000800 */
[C---:B--2---:R-:W-:Y:S01]  /*b6a0*/  FADD.FTZ R12, R10.reuse, R3 ;  /* 0x000000030a0c7221 */ /* 0x044fe20000010000 */
[----:B------:R-:W-:-:S06]  /*b6b0*/  F2FP.BF16.F32.PACK_AB R167, R10, R167 ;  /* 0x000000a70aa7723e */ /* 0x000fcc00000010ff */
[----:B------:R-:W2:Y:S01]  /*b6c0*/  MUFU.EX2 R30, R30 ;  /* 0x0000001e001e7308 */ /* 0x000ea20000000800 */
[----:B0-----:R-:W-:-:S07]  /*b6d0*/  FADD.FTZ R3, R169, R12 ;  /* 0x0000000ca9037221 */ /* 0x001fce0000010000 */
[----:B------:R-:W0:Y:S01]  /*b6e0*/  MUFU.EX2 R170, R170 ;  /* 0x000000aa00aa7308 */ /* 0x000e220000000800 */
[C---:B---3--:R-:W-:Y:S01]  /*b6f0*/  FADD.FTZ R7, R45.reuse, R24 ;  /* 0x000000182d077221 */ /* 0x048fe20000010000 */
[----:B------:R-:W-:-:S06]  /*b700*/  F2FP.BF16.F32.PACK_AB R168, R45, R168 ;  /* 0x000000a82da8723e */ /* 0x000fcc00000010ff */
[----:B------:R-:W3:Y:S01]  /*b710*/  MUFU.EX2 R171, R171 ;  /* 0x000000ab00ab7308 */ /* 0x000ee20000000800 */
[C---:B--2---:R-:W-:Y:S01]  /*b720*/  FADD.FTZ R12, R30.reuse, R3 ;  /* 0x000000031e0c7221 */ /* 0x044fe20000010000 */
[----:B------:R-:W-:-:S06]  /*b730*/  F2FP.BF16.F32.PACK_AB R169, R30, R169 ;  /* 0x000000a91ea9723e */ /* 0x000fcc00000010ff */
[----:B------:R-:W2:Y:S01]  /*b740*/  MUFU.EX2 R47, R47 ;  /* 0x0000002f002f7308 */ /* 0x000ea20000000800 */
[----:B0-----:R-:W-:-:S07]  /*b750*/  FADD.FTZ R24, R170, R7 ;  /* 0x00000007aa187221 */ /* 0x001fce0000010000 */
[----:B------:R-:W0:Y:S01]  /*b760*/  MUFU.EX2 R6, R33 ;  /* 0x0000002100067308 */ /* 0x000e220000000800 */
[----:B---3--:R-:W-:-:S07]  /*b770*/  FADD.FTZ R3, R171, R12 ;  /* 0x0000000cab037221 */ /* 0x008fce0000010000 */
[----:B------:R-:W3:Y:S01]  /*b780*/  MUFU.EX2 R172, R172 ;  /* 0x000000ac00ac7308 */ /* 0x000ee20000000800 */
[C---:B--2---:R-:W-:Y:S01]  /*b790*/  FADD.FTZ R7, R47.reuse, R24 ;  /* 0x000000182f077221 */ /* 0x044fe20000010000 */
[----:B------:R-:W-:-:S06]  /*b7a0*/  F2FP.BF16.F32.PACK_AB R170, R47, R170 ;  /* 0x000000aa2faa723e */ /* 0x000fcc00000010ff */
[----:B------:R-:W2:Y:S01]  /*b7b0*/  MUFU.EX2 R42, R42 ;  /* 0x0000002a002a7308 */ /* 0x000ea20000000800 */
[C---:B0-----:R-:W-:Y:S01]  /*b7c0*/  FADD.FTZ R3, R6.reuse, R3 ;  /* 0x0000000306037221 */ /* 0x041fe20000010000 */
[----:B------:R-:W-:-:S06]  /*b7d0*/  F2FP.BF16.F32.PACK_AB R171, R6, R171 ;  /* 0x000000ab06ab723e */ /* 0x000fcc00000010ff */
[----:B------:R-:W0:Y:S01]  /*b7e0*/  MUFU.EX2 R41, R41 ;  /* 0x0000002900297308 */ /* 0x000e220000000800 */
[----:B---3--:R-:W-:-:S07]  /*b7f0*/  FADD.FTZ R10, R172, R7 ;  /* 0x00000007ac0a7221 */ /* 0x008fce0000010000 */
[----:B------:R-:W3:Y:S01]  /*b800*/  MUFU.EX2 R173, R46 ;  /* 0x0000002e00ad7308 */ /* 0x000ee20000000800 */
[----:B--2---:R-:W-:-:S07]  /*b810*/  FADD.FTZ R12, R42, R3 ;  /* 0x000000032a0c7221 */ /* 0x004fce0000010000 */
[----:B------:R-:W2:Y:S01]  /*b820*/  MUFU.EX2 R174, R174 ;  /* 0x000000ae00ae7308 */ /* 0x000ea20000000800 */
[C---:B0-----:R-:W-:Y:S01]  /*b830*/  FADD.FTZ R3, R41.reuse, R10 ;  /* 0x0000000a29037221 */ /* 0x041fe20000010000 */
[----:B------:R-:W-:-:S06]  /*b840*/  F2FP.BF16.F32.PACK_AB R172, R41, R172 ;  /* 0x000000ac29ac723e */ /* 0x000fcc00000010ff */
[----:B------:R-:W0:Y:S01]  /*b850*/  MUFU.EX2 R48, R48 ;  /* 0x0000003000307308 */ /* 0x000e220000000800 */
[C---:B---3--:R-:W-:Y:S01]  /*b860*/  FADD.FTZ R7, R173.reuse, R12 ;  /* 0x0000000cad077221 */ /* 0x048fe20000010000 */
[----:B------:R-:W-:-:S06]  /*b870*/  F2FP.BF16.F32.PACK_AB R173, R173, R42 ;  /* 0x0000002aadad723e */ /* 0x000fcc00000010ff */
[----:B------:R-:W3:Y:S01]  /*b880*/  MUFU.EX2 R37, R37 ;  /* 0x0000002500257308 */ /* 0x000ee20000000800 */
[----:B--2---:R-:W-:-:S07]  /*b890*/  FADD.FTZ R6, R174, R3 ;  /* 0x00000003ae067221 */ /* 0x004fce0000010000 */
[----:B------:R-:W2:Y:S01]  /*b8a0*/  MUFU.EX2 R175, R52 ;  /* 0x0000003400af7308 */ /* 0x000ea20000000800 */
[----:B0-----:R-:W-:Y:S01]  /*b8b0*/  FADD.FTZ R10, R48, R7 ;  /* 0x00000007300a7221 */ /* 0x001fe20000010000 */
[C---:B---3--:R-:W-:Y:S01]  /*b8c0*/  FADD.FTZ R7, R37.reuse, R6 ;  /* 0x0000000625077221 */ /* 0x048fe20000010000 */
[----:B------:R-:W-:Y:S02]  /*b8d0*/  F2FP.BF16.F32.PACK_AB R174, R37, R174 ;  /* 0x000000ae25ae723e */ /* 0x000fe400000010ff */
[C---:B--2---:R-:W-:Y:S01]  /*b8e0*/  FADD.FTZ R6, R175.reuse, R10 ;  /* 0x0000000aaf067221 */ /* 0x044fe20000010000 */
[----:B------:R-:W-:Y:S01]  /*b8f0*/  F2FP.BF16.F32.PACK_AB R175, R175, R48 ;  /* 0x00000030afaf723e */ /* 0x000fe200000010ff */
[----:B------:R-:W-:Y:S01]  /*b900*/  VIADD R10, R8, 0x100 ;  /* 0x00000100080a7836 */ /* 0x000fe20000000000 */
[----:B------:R-:W-:-:S06]  /*b910*/  WARPGROUP.ARRIVE ;  /* 0x00000000000079c5 */ /* 0x000fcc0000000000 */
[----:B------:R-:W-:Y:S01]  /*b920*/  HGMMA.64x256x16.F32.BF16 R24, R152, gdesc[UR4].tnspB, RZ, !UPT, gsb0 ;  /* 0x43e0000498187df0 */ /* 0x000fe2000c0018ff */
[----:B------:R-:W-:Y:S01]  /*b930*/  R2UR UR6, R10 ;  /* 0x000000000a0672ca */ /* 0x000fe200000e0000 */
[----:B------:R-:W-:Y:S01]  /*b940*/  VIADD R10, R8, 0x180 ;  /* 0x00000180080a7836 */ /* 0x000fe20000000000 */
[----:B------:R-:W-:Y:S01]  /*b950*/  R2UR UR7, R11 ;  /* 0x000000000b0772ca */ /* 0x000fe200000e0000 */
[----:B------:R-:W-:Y:S01]  /*b960*/  IMAD.MOV.U32 R11, RZ, RZ, 0x40000040 ;  /* 0x40000040ff0b7424 */ /* 0x000fe200078e00ff */
[----:B------:R-:W-:Y:S02]  /*b970*/  WARPGROUP.DEPBAR.LE gsb0, 0x0 ;  /* 0x00008000000079c5 */ /* 0x000fe40000010000 */
[----:B------:R-:W-:-:S15]  /*b980*/  WARPGROUP.ARRIVE ;  /* 0x00000000000079c5 */ /* 0x000fde0000000000 */
[----:B------:R-:W-:-:S06]  /*b990*/  NOP ;  /* 0x0000000000007918 */ /* 0x000fcc0000000000 */
[----:B------:R-:W-:Y:S03]  /*b9a0*/  HGMMA.64x256x16.F32.BF16 R24, R156, gdesc[UR8].tnspB, R24, gsb0 ;  /* 0x43e000089c187df0 */ /* 0x000fe60008001818 */
[----:B------:R-:W-:Y:S02]  /*b9b0*/  WARPGROUP.DEPBAR.LE gsb0, 0x0 ;  /* 0x00008000000079c5 */ /* 0x000fe40000010000 */
[----:B------:R-:W-:-:S15]  /*b9c0*/  WARPGROUP.ARRIVE ;  /* 0x00000000000079c5 */ /* 0x000fde0000000000 */
[----:B------:R-:W-:-:S08]  /*b9d0*/  NOP ;  /* 0x0000000000007918 */ /* 0x000fd00000000000 */
        /* <DEDUP_REMOVED lines=23> */
[----:B------:R0:W-:Y:S02]  /*bb50*/  @!P1 SYNCS.ARRIVE.TRANS64.RED.A1T0 RZ, [R0+URZ], RZ ;  /* 0x000000ff00ff99a7 */ /* 0x0001e4000810043f */
[----:B0-----:R-:W-:-:S05]  /*bb60*/  VIADD R0, R176, 0xfffffffe ;  /* 0xfffffffeb0007836 */ /* 0x001fca0000000000 */
[----:B------:R-:W-:-:S13]  /*bb70*/  ISETP.GE.AND P2, PT, R0, R215, PT ;  /* 0x000000d70000720c */ /* 0x000fda0003f46270 */
[----:B-1----:R-:W-:Y:S05]  /*bb80*/  @!P2 BRA `(.L_x_1438) ;  /* 0x0000002c009ca947 */ /* 0x002fea0003800000 */
[----:B------:R-:W-:Y:S02]  /*bb90*/  IMAD.MOV.U32 R8, RZ, RZ, R20 ;  /* 0x000000ffff087224 */ /* 0x000fe400078e0014 */
[----:B------:R-:W-:-:S07]  /*bba0*/  IMAD.MOV.U32 R9, RZ, RZ, R13 ;  /* 0x000000ffff097224 */ /* 0x000fce00078e000d */
.L_x_1448:
        /* <DEDUP_REMOVED lines=8> */
[----:B-----5:R-:W-:Y:S06]  /*bc30*/  @!P0 BRA `(.L_x_1439) ;  /* 0x0000000000048947 */ /* 0x020fec0003800000 */
[----:B------:R-:W-:Y:S01]  /*bc40*/  BPT.TRAP 0x1 ;  /* 0x000000040000795c */ /* 0x000fe20000300000 */
.L_x_1439:
[----:B------:R-:W-:Y:S01]  /*bc50*/  IMAD R3, R200, 0x8, R18 ;  /* 0x00000008c8037824 */ /* 0x000fe200078e0212 */
[----:B------:R-:W-:-:S04]  /*bc60*/  SHF.L.U32 R10, R204, 0x1f, RZ ;  /* 0x0000001fcc0a7819 */ /* 0x000fc800000006ff */
[----:B------:R0:W1:Y:S01]  /*bc70*/  SYNCS.PHASECHK.TRANS64.TRYWAIT P3, [R3+URZ+0x32430], R10 ;  /* 0x0324300a030075a7 */ /* 0x000062000806017f */
[----:B------:R-:W-:Y:S05]  /*bc80*/  @!P0 BRA `(.L_x_1440) ;  /* 0x0000000000048947 */ /* 0x000fea0003800000 */
[----:B------:R-:W-:Y:S01]  /*bc90*/  BPT.TRAP 0x1 ;  /* 0x000000040000795c */ /* 0x000fe20000300000 */
.L_x_1440:
[----:B------:R-:W-:Y:S02]  /*bca0*/  IMAD R152, R200, 0x300, R214 ;  /* 0x00000300c8987824 */ /* 0x000fe400078e02d6 */
[----:B------:R-:W-:Y:S01]  /*bcb0*/  IMAD.MOV.U32 R153, RZ, RZ, 0x40000040 ;  /* 0x40000040ff997424 */ /* 0x000fe200078e00ff */
[----:B-1----:R-:W-:Y:S06]  /*bcc0*/  @P3 BRA `(.L_x_1441) ;  /* 0x0000000000083947 */ /* 0x002fec0003800000 */
[----:B------:R-:W1:Y:S02]  /*bcd0*/  SYNCS.PHASECHK.TRANS64.TRYWAIT P3, [R3+URZ+0x32430], R10 ;  /* 0x0324300a030075a7 */ /* 0x000e64000806017f */
[----:B-1----:R-:W-:Y:S05]  /*bce0*/  @!P3 BRA `(.L_x_1442) ;  /* 0x00000118002cb947 */ /* 0x002fea0003800000 */
.L_x_1441:
        /* <DEDUP_REMOVED lines=14> */
[----:B------:R-:W-:Y:S01]  /*bdd0*/  WARPGROUP.ARRIVE ;  /* 0x00000000000079c5 */ /* 0x000fe20000000000 */
[----:B------:R-:W-:Y:S02]  /*bde0*/  R2UR UR11, R21 ;  /* 0x00000000150b72ca */ /* 0x000fe400000e0000 */
[----:B------:R-:W-:Y:S02]  /*bdf0*/  R2UR UR8, R208 ;  /* 0x00000000d00872ca */ /* 0x000fe400000e0000 */
[----:B------:R-:W-:Y:S01]  /*be00*/  R2UR UR9, R209 ;  /* 0x00000000d10972ca */ /* 0x000fe200000e0000 */
[----:B------:R-:W-:Y:S01]  /*be10*/  HGMMA.64x96x16.F32.BF16 R152, gdesc[UR4], RZ, !UPT, gsb0 ;  /* 0x01600000049879f0 */ /* 0x000fe2000c0018ff */
[----:B------:R-:W-:Y:S02]  /*be20*/  R2UR UR14, R12 ;  /* 0x000000000c0e72ca */ /* 0x000fe400000e0000 */
[----:B------:R-:W-:Y:S02]  /*be30*/  R2UR UR15, R13 ;  /* 0x000000000d0f72ca */ /* 0x000fe400000e0000 */
[----:B------:R-:W-:-:S02]  /*be40*/  R2UR UR12, R206 ;  /* 0x00000000ce0c72ca */ /* 0x000fc400000e0000 */
        /* <DEDUP_REMOVED lines=13> */
[----:B------:R-:W-:Y:S05]  /*bf20*/  @!P0 BRA `(.L_x_1443) ;  /* 0x0000000000048947 */ /* 0x000fea0003800000 */
[----:B------:R-:W-:Y:S01]  /*bf30*/  BPT.TRAP 0x1 ;  /* 0x000000040000795c */ /* 0x000fe20000300000 */
.L_x_1443:
[----:B------:R2:W3:Y:S01]  /*bf40*/  SYNCS.PHASECHK.TRANS64.TRYWAIT P3, [R3+URZ+0x32450], R10 ;  /* 0x0324500a030075a7 */ /* 0x0004e2000806017f */
[----:B------:R-:W-:Y:S05]  /*bf50*/  @!P0 BRA `(.L_x_1444) ;  /* 0x0000000000048947 */ /* 0x000fea0003800000 */
[----:B------:R-:W-:Y:S01]  /*bf60*/  BPT.TRAP 0x1 ;  /* 0x000000040000795c */ /* 0x000fe20000300000 */
.L_x_1444:
[----:B------:R-:W-:Y:S04]  /*bf70*/  BSSY B0, `(.L_x_1445) ;  /* 0x0000004000007945 */ /* 0x000fe80003800000 */
[----:B---3--:R-:W-:Y:S05]  /*bf80*/  @P3 BRA `(.L_x_1446) ;  /* 0x0000000000083947 */ /* 0x008fea0003800000 */
[----:B------:R-:W3:Y:S02]  /*bf90*/  SYNCS.PHASECHK.TRANS64.TRYWAIT P3, [R3+URZ+0x32450], R10 ;  /* 0x0324500a030075a7 */ /* 0x000ee4000806017f */
[----:B---3--:R-:W-:Y:S05]  /*bfa0*/  @!P3 BRA `(.L_x_1447) ;  /* 0x000001140090b947 */ /* 0x008fea0003800000 */
.L_x_1446:
[----:B------:R-:W-:Y:S05]  /*bfb0*/  BSYNC B0 ;  /* 0x0000000000007941 */ /* 0x000fea0003800000 */
.L_x_1445:
[----:B------:R-:W-:Y:S05]  /*bfc0*/  WARPSYNC.ALL ;  /* 0x0000000000007948 */ /* 0x000fea0003800000 */
[----:B------:R-:W4:Y:S04]  /*bfd0*/  LDL R12, [R1+0x58] ;  /* 0x00005800010c7983 */ /* 0x000f280000100800 */
[----:B------:R-:W4:Y:S04]  /*bfe0*/  LDL.64 R210, [R1+0x50] ;  /* 0x0000500001d27983 */ /* 0x000f280000100a00 */
[----:B------:R-:W4:Y:S04]  /*bff0*/  LDL.64 R20, [R1+0x48] ;  /* 0x0000480001147983 */ /* 0x000f280000100a00 */
[----:B------:R0:W-:Y:S04]  /*c000*/  STL.64 [R1+0xa8], R4 ;  /* 0x0000a80401007387 */ /* 0x0001e80000100a00 */
[----:B0-----:R-:W4:Y:S01]  /*c010*/  LDL.64 R4, [R1+0x40] ;  /* 0x0000400001047983 */ /* 0x001f220000100a00 */
[----:B-123--:R-:W-:-:S02]  /*c020*/  IMAD.MOV.U32 R10, RZ, RZ, 0xc00 ;  /* 0x00000c00ff0a7424 */ /* 0x00efc400078e00ff */
[----:B------:R-:W-:-:S05]  /*c030*/  IMAD.MOV.U32 R11, RZ, RZ, 0x40000040 ;  /* 0x40000040ff0b7424 */ /* 0x000fca00078e00ff */
[----:B------:R-:W-:Y:S01]  /*c040*/  R2UR UR7, R11 ;  /* 0x000000000b0772ca */ /* 0x000fe200000e0000 */
[----:B------:R-:W-:Y:S01]  /*c050*/  WARPGROUP.ARRIVE ;  /* 0x00000000000079c5 */ /* 0x000fe20000000000 */
[----:B------:R-:W-:Y:S01]  /*c060*/  IMAD.MOV.U32 R13, RZ, RZ, 0x40000040 ;  /* 0x40000040ff0d7424 */ /* 0x000fe200078e00ff */
[----:B----4-:R-:W-:Y:S02]  /*c070*/  R2UR UR4, R12 ;  /* 0x000000000c0472ca */ /* 0x010fe400000e0000 */
[----:B------:R-:W-:-:S11]  /*c080*/  R2UR UR5, R211 ;  /* 0x00000000d30572ca */ /* 0x000fd600000e0000 */
[----:B------:R-:W-:Y:S01]  /*c090*/  IMAD R10, R200, R10, UR4 ;  /* 0x00000004c80a7e24 */ /* 0x000fe2000f8e020a */
[----:B------:R-:W-:Y:S02]  /*c0a0*/  R2UR UR4, R210 ;  /* 0x00000000d20472ca */ /* 0x000fe400000e0000 */
[----:B------:R-:W2:Y:S02]  /*c0b0*/  LDL.64 R210, [R1+0x38] ;  /* 0x0000380001d27983 */ /* 0x000ea40000100a00 */
[----:B------:R-:W-:-:S13]  /*c0c0*/  R2UR UR6, R10 ;  /* 0x000000000a0672ca */ /* 0x000fda00000e0000 */
[----:B------:R-:W-:Y:S01]  /*c0d0*/  HGMMA.64x96x16.F32.BF16 R152, gdesc[UR4], R152, gsb0 ;  /* 0x01600000049879f0 */ /* 0x000fe20008001898 */
[----:B------:R-:W-:Y:S02]  /*c0e0*/  R2UR UR4, R20 ;  /* 0x00000000140472ca */ /* 0x000fe400000e0000 */
[----:B------:R-:W-:Y:S02]  /*c0f0*/  R2UR UR5, R21 ;  /* 0x00000000150572ca */ /* 0x000fe400000e0000 */
[----:B------:R-:W3:Y:S01]  /*c100*/  LDL.64 R20, [R1+0x30] ;  /* 0x0000300001147983 */ /* 0x000ee20000100a00 */
[----:B------:R-:W-:Y:S01]  /*c110*/  VIADD R12, R10, 0x2 ;  /* 0x000000020a0c7836 */ /* 0x000fe20000000000 */
[----:B------:R-:W-:-:S04]  /*c120*/  R2UR UR7, R13 ;  /* 0x000000000d0772ca */ /* 0x000fc800000e0000 */
[----:B------:R-:W-:Y:S01]  /*c130*/  R2UR UR6, R12 ;  /* 0x000000000c0672ca */ /* 0x000fe200000e0000 */
[----:B------:R-:W-:Y:S02]  /*c140*/  VIADD R12, R10, 0x4 ;  /* 0x000000040a0c7836 */ /* 0x000fe40000000000 */
[----:B------:R-:W-:Y:S01]  /*c150*/  IMAD.MOV.U32 R13, RZ, RZ, 0x40000040 ;  /* 0x40000040ff0d7424 */ /* 0x000fe200078e00ff */
[----:B------:R-:W-:Y:S02]  /*c160*/  WARPGROUP.DEPBAR.LE gsb0, 0x0 ;  /* 0x00008000000079c5 */ /* 0x000fe40000010000 */
[----:B------:R-:W-:-:S07]  /*c170*/  WARPGROUP.ARRIVE ;  /* 0x00000000000079c5 */ /* 0x000fce0000000000 */
[----:B------:R-:W-:Y:S01]  /*c180*/  HGMMA.64x96x16.F32.BF16 R152, gdesc[UR4], R152, gsb0 ;  /* 0x01600000049879f0 */ /* 0x000fe20008001898 */
[----:B------:R-:W-:Y:S02]  /*c190*/  R2UR UR4, R4 ;  /* 0x00000000040472ca */ /* 0x000fe400000e0000 */
[----:B------:R-:W-:Y:S02]  /*c1a0*/  R2UR UR5, R5 ;  /* 0x00000000050572ca */ /* 0x000fe400000e0000 */
[----:B------:R-:W4:Y:S01]  /*c1b0*/  LDL.64 R4, [R1+0x28] ;  /* 0x0000280001047983 */ /* 0x000f220000100a00 */
[----:B------:R-:W-:Y:S02]  /*c1c0*/  R2UR UR6, R12 ;  /* 0x000000000c0672ca */ /* 0x000fe400000e0000 */
[----:B------:R-:W-:Y:S01]  /*c1d0*/  R2UR UR7, R13 ;  /* 0x000000000d0772ca */ /* 0x000fe200000e0000 */
[----:B------:R-:W-:Y:S02]  /*c1e0*/  VIADD R12, R10, 0x6 ;  /* 0x000000060a0c7836 */ /* 0x000fe40000000000 */
[----:B------:R-:W-:Y:S01]  /*c1f0*/  IMAD.MOV.U32 R13, RZ, RZ, 0x40000040 ;  /* 0x40000040ff0d7424 */ /* 0x000fe200078e00ff */
[----:B------:R-:W-:-:S02]  /*c200*/  WARPGROUP.DEPBAR.LE gsb0, 0x0 ;  /* 0x00008000000079c5 */ /* 0x000fc40000010000 */
[----:B------:R-:W-:-:S07]  /*c210*/  WARPGROUP.ARRIVE ;  /* 0x00000000000079c5 */ /* 0x000fce0000000000 */
[----:B------:R-:W-:Y:S01]  /*c220*/  HGMMA.64x96x16.F32.BF16 R152, gdesc[UR4], R152, gsb0 ;  /* 0x01600000049879f0 */ /* 0x000fe20008001898 */
[----:B------:R-:W-:Y:S02]  /*c230*/  R2UR UR6, R12 ;  /* 0x000000000c0672ca */ /* 0x000fe400000e0000 */
[----:B------:R-:W-:Y:S02]  /*c240*/  R2UR UR7, R13 ;  /* 0x000000000d0772ca */ /* 0x000fe400000e0000 */
[----:B--2---:R-:W-:Y:S02]  /*c250*/  R2UR UR4, R210 ;  /* 0x00000000d20472ca */ /* 0x004fe400000e0000 */
[----:B------:R-:W-:Y:S02]  /*c260*/  R2UR UR5, R211 ;  /* 0x00000000d30572ca */ /* 0x000fe400000e0000 */
[----:B------:R-:W2:Y:S01]  /*c270*/  LDL.64 R210, [R1+0x20] ;  /* 0x0000200001d27983 */ /* 0x000ea20000100a00 */
[----:B------:R-:W-:-:S02]  /*c280*/  WARPGROUP.DEPBAR.LE gsb0, 0x0 ;  /* 0x00008000000079c5 */ /* 0x000fc40000010000 */
[----:B------:R-:W-:-:S08]  /*c290*/  WARPGROUP.ARRIVE ;  /* 0x00000000000079c5 */ /* 0x000fd00000000000 */
[----:B------:R-:W-:Y:S01]  /*c2a0*/  HGMMA.64x96x16.F32.BF16 R152, gdesc[UR4], R152, gsb0 ;  /* 0x01600000049879f0 */ /* 0x000fe20008001898 */
[----:B---3--:R-:W-:Y:S02]  /*c2b0*/  R2UR UR4, R20 ;  /* 0x00000000140472ca */ /* 0x008fe400000e0000 */
[----:B------:R-:W-:Y:S02]  /*c2c0*/  R2UR UR5, R21 ;  /* 0x00000000150572ca */ /* 0x000fe400000e0000 */
[----:B------:R-:W3:Y:S01]  /*c2d0*/  LDL.64 R20, [R1+0x18] ;  /* 0x0000180001147983 */ /* 0x000ee20000100a00 */
[----:B------:R-:W-:Y:S02]  /*c2e0*/  VIADD R12, R10, 0x300 ;  /* 0x000003000a0c7836 */ /* 0x000fe40000000000 */
[----:B------:R-:W-:-:S03]  /*c2f0*/  IMAD.MOV.U32 R13, RZ, RZ, 0x40000040 ;  /* 0x40000040ff0d7424 */ /* 0x000fc600078e00ff */
[----:B------:R-:W-:Y:S02]  /*c300*/  R2UR UR6, R12 ;  /* 0x000000000c0672ca */ /* 0x000fe400000e0000 */
[----:B------:R-:W-:Y:S01]  /*c310*/  R2UR UR7, R13 ;  /* 0x000000000d0772ca */ /* 0x000fe200000e0000 */
[----:B------:R-:W-:Y:S01]  /*c320*/  VIADD R12, R10, 0x302 ;  /* 0x000003020a0c7836 */ /* 0x000fe20000000000 */
[----:B------:R-:W-:Y:S02]  /*c330*/  WARPGROUP.DEPBAR.LE gsb0, 0x0 ;  /* 0x00008000000079c5 */ /* 0x000fe40000010000 */
[----:B------:R-:W-:-:S09]  /*c340*/  WARPGROUP.ARRIVE ;  /* 0x00000000000079c5 */ /* 0x000fd20000000000 */
[----:B------:R-:W-:Y:S01]  /*c350*/  HGMMA.64x96x16.F32.BF16 R152, gdesc[UR4], R152, gsb0 ;  /* 0x01600000049879f0 */ /* 0x000fe20008001898 */
[----:B------:R-:W-:Y:S01]  /*c360*/  IMAD.MOV.U32 R13, RZ, RZ, 0x40000040 ;  /* 0x40000040ff0d7424 */ /* 0x000fe200078e00ff */
[----:B----4-:R-:W-:Y:S02]  /*c370*/  R2UR UR4, R4 ;  /* 0x00000000040472ca */ /* 0x010fe400000e0000 */
[----:B------:R-:W-:Y:S02]  /*c380*/  R2UR UR5, R5 ;  /* 0x00000000050572ca */ /* 0x000fe400000e0000 */
[----:B------:R-:W4:Y:S01]  /*c390*/  LDL.64 R4, [R1+0x10] ;  /* 0x0000100001047983 */ /* 0x000f220000100a00 */
[----:B------:R-:W-:Y:S02]  /*c3a0*/  R2UR UR6, R12 ;  /* 0x000000000c0672ca */ /* 0x000fe400000e0000 */
[----:B------:R-:W-:Y:S01]  /*c3b0*/  R2UR UR7, R13 ;  /* 0x000000000d0772ca */ /* 0x000fe200000e0000 */
[----:B------:R-:W-:-:S02]  /*c3c0*/  VIADD R12, R10, 0x304 ;  /* 0x000003040a0c7836 */ /* 0x000fc40000000000 */
[----:B------:R-:W-:Y:S01]  /*c3d0*/  IMAD.MOV.U32 R13, RZ, RZ, 0x40000040 ;  /* 0x40000040ff0d7424 */ /* 0x000fe200078e00ff */
[----:B------:R-:W-:Y:S02]  /*c3e0*/  WARPGROUP.DEPBAR.LE gsb0, 0x0 ;  /* 0x00008000000079c5 */ /* 0x000fe40000010000 */
        /* <DEDUP_REMOVED lines=10> */
[----:B------:R-:W-:Y:S01]  /*c490*/  VIADD R12, R10, 0x306 ;  /* 0x000003060a0c7836 */ /* 0x000fe20000000000 */
[----:B---3--:R-:W-:Y:S01]  /*c4a0*/  R2UR UR4, R20 ;  /* 0x00000000140472ca */ /* 0x008fe200000e0000 */
[----:B------:R-:W-:Y:S01]  /*c4b0*/  IMAD.MOV.U32 R13, RZ, RZ, 0x40000040 ;  /* 0x40000040ff0d7424 */ /* 0x000fe200078e00ff */
[----:B------:R-:W-:Y:S02]  /*c4c0*/  R2UR UR5, R21 ;  /* 0x00000000150572ca */ /* 0x000fe400000e0000 */
[----:B------:R-:W3:Y:S01]  /*c4d0*/  LDL.64 R20, [R1] ;  /* 0x0000000001147983 */ /* 0x000ee20000100a00 */
        /* <DEDUP_REMOVED lines=9> */
[----:B----4-:R-:W-:Y:S02]  /*c570*/  R2UR UR4, R4 ;  /* 0x00000000040472ca */ /* 0x010fe400000e0000 */
[----:B------:R-:W-:Y:S01]  /*c580*/  R2UR UR5, R5 ;  /* 0x00000000050572ca */ /* 0x000fe200000e0000 */
[----:B------:R-:W-:Y:S01]  /*c590*/  VIADD R12, R10, 0x602 ;  /* 0x000006020a0c7836 */ /* 0x000fe20000000000 */
[----:B------:R-:W-:Y:S01]  /*c5a0*/  UMOV UR38, UR43 ;  /* 0x0000002b00267c82 */ /* 0x000fe20008000000 */
[----:B------:R-:W-:Y:S01]  /*c5b0*/  IMAD.MOV.U32 R13, RZ, RZ, 0x40000040 ;  /* 0x40000040ff0d7424 */ /* 0x000fe200078e00ff */
[----:B------:R0:W5:Y:S01]  /*c5c0*/  LDL.LU.64 R4, [R1+0xa8] ;  /* 0x0000a80001047983 */ /* 0x0001620000300a00 */
[----:B------:R-:W-:-:S02]  /*c5d0*/  WARPGROUP.DEPBAR.LE gsb0, 0x0 ;  /* 0x00008000000079c5 */ /* 0x000fc40000010000 */
[----:B------:R-:W-:-:S06]  /*c5e0*/  WARPGROUP.ARRIVE ;  /* 0x00000000000079c5 */ /* 0x000fcc0000000000 */
[----:B------:R-:W-:Y:S01]  /*c5f0*/  HGMMA.64x96x16.F32.BF16 R152, gdesc[UR4], R152, gsb0 ;  /* 0x01600000049879f0 */ /* 0x000fe20008001898 */
[----:B------:R-:W-:Y:S02]  /*c600*/  R2UR UR6, R12 ;  /* 0x000000000c0672ca */ /* 0x000fe400000e0000 */
[----:B------:R-:W-:Y:S02]  /*c610*/  R2UR UR7, R13 ;  /* 0x000000000d0772ca */ /* 0x000fe400000e0000 */
[----:B--2---:R-:W-:Y:S02]  /*c620*/  R2UR UR4, R210 ;  /* 0x00000000d20472ca */ /* 0x004fe400000e0000 */
[----:B------:R-:W-:Y:S01]  /*c630*/  R2UR UR5, R211 ;  /* 0x00000000d30572ca */ /* 0x000fe200000e0000 */
[----:B------:R-:W-:Y:S02]  /*c640*/  WARPGROUP.DEPBAR.LE gsb0, 0x0 ;  /* 0x00008000000079c5 */ /* 0x000fe40000010000 */
[----:B------:R-:W-:-:S10]  /*c650*/  WARPGROUP.ARRIVE ;  /* 0x00000000000079c5 */ /* 0x000fd40000000000 */
[----:B------:R-:W-:Y:S01]  /*c660*/  HGMMA.64x96x16.F32.BF16 R152, gdesc[UR4], R152, gsb0 ;  /* 0x01600000049879f0 */ /* 0x000fe20008001898 */
[----:B------:R-:W-:Y:S02]  /*c670*/  VIADD R12, R10, 0x604 ;  /* 0x000006040a0c7836 */ /* 0x000fe40000000000 */
[----:B------:R-:W-:Y:S01]  /*c680*/  IMAD.MOV.U32 R13, RZ, RZ, 0x40000040 ;  /* 0x40000040ff0d7424 */ /* 0x000fe200078e00ff */
[----:B---3--:R-:W-:Y:S02]  /*c690*/  R2UR UR4, R20 ;  /* 0x00000000140472ca */ /* 0x008fe400000e0000 */
[----:B------:R-:W-:Y:S02]  /*c6a0*/  R2UR UR6, R12 ;  /* 0x000000000c0672ca */ /* 0x000fe400000e0000 */
        /* <DEDUP_REMOVED lines=8> */
[----:B------:R-:W-:Y:S01]  /*c730*/  R2UR UR7, R13 ;  /* 0x000000000d0772ca */ /* 0x000fe200000e0000 */
[----:B------:R-:W-:Y:S01]  /*c740*/  UMOV UR4, UR52 ;  /* 0x0000003400047c82 */ /* 0x000fe20008000000 */
[----:B------:R-:W-:Y:S01]  /*c750*/  UMOV UR5, UR53 ;  /* 0x0000003500057c82 */ /* 0x000fe20008000000 */
[----:B------:R-:W-:Y:S02]  /*c760*/  VIADD R12, R10, 0x900 ;  /* 0x000009000a0c7836 */ /* 0x000fe40000000000 */
[----:B------:R-:W-:Y:S01]  /*c770*/  IMAD.MOV.U32 R13, RZ, RZ, 0x40000040 ;  /* 0x40000040ff0d7424 */ /* 0x000fe200078e00ff */
[----:B------:R-:W-:Y:S02]  /*c780*/  WARPGROUP.DEPBAR.LE gsb0, 0x0 ;  /* 0x00008000000079c5 */ /* 0x000fe40000010000 */
[----:B------:R-:W-:-:S06]  /*c790*/  WARPGROUP.ARRIVE ;  /* 0x00000000000079c5 */ /* 0x000fcc0000000000 */
        /* <DEDUP_REMOVED lines=32> */
[----:B------:R-:W-:Y:S02]  /*c9a0*/  WARPGROUP.DEPBAR.LE gsb0, 0x0 ;  /* 0x00008000000079c5 */ /* 0x000fe40000010000 */
[----:B------:R-:W-:-:S08]  /*c9b0*/  WARPGROUP.ARRIVE ;  /* 0x00000000000079c5 */ /* 0x000fd00000000000 */
[----:B------:R-:W-:Y:S03]  /*c9c0*/  HGMMA.64x96x16.F32.BF16 R152, gdesc[UR4], R152, gsb0 ;  /* 0x01600000049879f0 */ /* 0x000fe60008001898 */
[----:B------:R-:W-:Y:S02]  /*c9d0*/  WARPGROUP.DEPBAR.LE gsb0, 0x0 ;  /* 0x00008000000079c5 */ /* 0x000fe40000010000 */
[----:B------:R-:W-:Y:S01]  /*c9e0*/  FMUL.FTZ R10, R152, UR39 ;  /* 0x00000027980a7c20 */ /* 0x000fe20008410000 */
[----:B------:R-:W-:Y:S01]  /*c9f0*/  FMUL.FTZ R11, R153, UR39 ;  /* 0x00000027990b7c20 */ /* 0x000fe20008410000 */
[----:B------:R-:W-:-:S04]  /*ca00*/  FMUL.FTZ R12, R156, UR39 ;  /* 0x000000279c0c7c20 */ /* 0x000fc80008410000 */
[----:B------:R-:W1:Y:S01]  /*ca10*/  MUFU.TANH R10, R10 ;  /* 0x0000000a000a7308 */ /* 0x000e620000002400 */
[----:B------:R-:W-:Y:S01]  /*ca20*/  FMUL.FTZ R20, R157, UR39 ;  /* 0x000000279d147c20 */ /* 0x000fe20008410000 */
[----:B------:R-:W-:-:S06]  /*ca30*/  FMUL.FTZ R21, R160, UR39 ;  /* 0x00000027a0157c20 */ /* 0x000fcc0008410000 */
[----:B------:R-:W2:Y:S01]  /*ca40*/  MUFU.TANH R11, R11 ;  /* 0x0000000b000b7308 */ /* 0x000ea20000002400 */
[----:B------:R-:W-:-:S07]  /*ca50*/  FMUL.FTZ R152, R161, UR39 ;  /* 0x00000027a1987c20 */ /* 0x000fce0008410000 */
[----:B------:R-:W3:Y:S01]  /*ca60*/  MUFU.TANH R12, R12 ;  /* 0x0000000c000c7308 */ /* 0x000ee20000002400 */
[----:B-1----:R-:W-:Y:S01]  /*ca70*/  FMNMX.FTZ R13, R10, R9, !PT ;  /* 0x000000090a0d7209 */ /* 0x002fe20007810000 */
[----:B------:R-:W-:-:S06]  /*ca80*/  FMUL.FTZ R153, R164, UR39 ;  /* 0x00000027a4997c20 */ /* 0x000fcc0008410000 */
[----:B------:R-:W1:Y:S01]  /*ca90*/  MUFU.TANH R20, R20 ;  /* 0x0000001400147308 */ /* 0x000e620000002400 */
[----:B--2---:R-:W-:Y:S01]  /*caa0*/  FMNMX.FTZ R13, R11, R13, !PT ;  /* 0x0000000d0b0d7209 */ /* 0x004fe20007810000 */
[----:B------:R-:W-:-:S06]  /*cab0*/  FMUL.FTZ R156, R165, UR39 ;  /* 0x00000027a59c7c20 */ /* 0x000fcc0008410000 */
[----:B------:R-:W2:Y:S01]  /*cac0*/  MUFU.TANH R21, R21 ;  /* 0x0000001500157308 */ /* 0x000ea20000002400 */
[----:B---3--:R-:W-:Y:S01]  /*cad0*/  FMNMX.FTZ R13, R12, R13, !PT ;  /* 0x0000000d0c0d7209 */ /* 0x008fe20007810000 */
[----:B------:R-:W-:-:S06]  /*cae0*/  FMUL.FTZ R157, R168, UR39 ;  /* 0x00000027a89d7c20 */ /* 0x000fcc0008410000 */
        /* <DEDUP_REMOVED lines=46> */
[----:B-1----:R-:W-:-:S07]  /*cdd0*/  FMNMX.FTZ R13, R177, R13, !PT ;  /* 0x0000000db10d7209 */ /* 0x002fce0007810000 */
[----:B------:R-:W1:Y:S01]  /*cde0*/  MUFU.TANH R184, R184 ;  /* 0x000000b800b87308 */ /* 0x000e620000002400 */
[----:B--2---:R-:W-:-:S07]  /*cdf0*/  FMNMX.FTZ R13, R180, R13, !PT ;  /* 0x0000000db40d7209 */ /* 0x004fce0007810000 */
[----:B------:R-:W2:Y:S01]  /*ce00*/  MUFU.TANH R185, R185 ;  /* 0x000000b900b97308 */ /* 0x000ea20000002400 */
[----:B---3--:R-:W-:-:S07]  /*ce10*/  FMNMX.FTZ R13, R181, R13, !PT ;  /* 0x0000000db50d7209 */ /* 0x008fce0007810000 */
[----:B------:R-:W3:Y:S01]  /*ce20*/  MUFU.TANH R188, R188 ;  /* 0x000000bc00bc7308 */ /* 0x000ee20000002400 */
[----:B-1----:R-:W-:-:S04]  /*ce30*/  FMNMX.FTZ R13, R184, R13, !PT ;  /* 0x0000000db80d7209 */ /* 0x002fc80007810000 */
[----:B--2---:R-:W-:-:S04]  /*ce40*/  FMNMX.FTZ R13, R185, R13, !PT ;  /* 0x0000000db90d7209 */ /* 0x004fc80007810000 */
[----:B---3--:R-:W-:-:S05]  /*ce50*/  FMNMX.FTZ R13, R188, R13, !PT ;  /* 0x0000000dbc0d7209 */ /* 0x008fca0007810000 */
[----:B------:R-:W1:Y:S01]  /*ce60*/  SHFL.BFLY PT, R189, R13, 0x2, 0x1f ;  /* 0x0c401f000dbd7f89 */ /* 0x000e6200000e0000 */
[----:B------:R-:W-:Y:S01]  /*ce70*/  FMUL.FTZ R212, R154, UR39 ;  /* 0x000000279ad47c20 */ /* 0x000fe20008410000 */
[----:B-1----:R-:W-:-:S05]  /*ce80*/  FMNMX.FTZ R13, R13, R189, !PT ;  /* 0x000000bd0d0d7209 */ /* 0x002fca0007810000 */
[----:B------:R-:W1:Y:S01]  /*ce90*/  SHFL.BFLY PT, R154, R13, 0x1, 0x1f ;  /* 0x0c201f000d9a7f89 */ /* 0x000e6200000e0000 */
[----:B------:R-:W-:Y:S01]  /*cea0*/  FMUL.FTZ R197, R162, UR39 ;  /* 0x00000027a2c57c20 */ /* 0x000fe20008410000 */
[----:B------:R-:W-:Y:S01]  /*ceb0*/  FMUL.FTZ R210, R158, UR39 ;  /* 0x000000279ed27c20 */ /* 0x000fe20008410000 */
[----:B------:R-:W-:Y:S01]  /*cec0*/  FMUL.FTZ R211, R155, UR39 ;  /* 0x000000279bd37c20 */ /* 0x000fe20008410000 */
[----:B-1----:R-:W-:-:S05]  /*ced0*/  FMNMX.FTZ R13, R13, R154, !PT ;  /* 0x0000009a0d0d7209 */ /* 0x002fca0007810000 */
[C---:B------:R-:W-:Y:S01]  /*cee0*/  FADD.FTZ R162, -R13.reuse, R9 ;  /* 0x000000090da27221 */ /* 0x040fe20000010100 */
[----:B------:R-:W-:-:S03]  /*cef0*/  FMUL.FTZ R9, R13, UR38 ;  /* 0x000000260d097c20 */ /* 0x000fc60008410000 */
[----:B------:R-:W-:Y:S01]  /*cf00*/  FMUL.FTZ R162, R162, UR38 ;  /* 0x00000026a2a27c20 */ /* 0x000fe20008410000 */
[--C-:B------:R-:W-:Y:S01]  /*cf10*/  FFMA.FTZ R154, R10, UR38, -R9.reuse ;  /* 0x000000260a9a7c23 */ /* 0x100fe20008010809 */
[--C-:B------:R-:W-:Y:S01]  /*cf20*/  FFMA.FTZ R158, R11, UR38, -R9.reuse ;  /* 0x000000260b9e7c23 */ /* 0x100fe20008010809 */
[--C-:B------:R-:W-:Y:S01]  /*cf30*/  FFMA.FTZ R11, R152, UR38, -R9.reuse ;  /* 0x00000026980b7c23 */ /* 0x100fe20008010809 */
[--C-:B------:R-:W-:Y:S01]  /*cf40*/  FFMA.FTZ R10, R157, UR38, -R9.reuse ;  /* 0x000000269d0a7c23 */ /* 0x100fe20008010809 */
[----:B------:R-:W-:Y:S01]  /*cf50*/  MUFU.EX2 R152, R154 ;  /* 0x0000009a00987308 */ /* 0x000fe20000000800 */
[--C-:B------:R-:W-:Y:S01]  /*cf60*/  FFMA.FTZ R155, R12, UR38, -R9.reuse ;  /* 0x000000260c9b7c23 */ /* 0x100fe20008010809 */
[----:B------:R-:W-:-:S06]  /*cf70*/  FFMA.FTZ R20, R20, UR38, -R9 ;  /* 0x0000002614147c23 */ /* 0x000fcc0008010809 */
[----:B------:R-:W1:Y:S08]  /*cf80*/  MUFU.EX2 R157, R162 ;  /* 0x000000a2009d7308 */ /* 0x000e700000000800 */
[----:B------:R-:W2:Y:S08]  /*cf90*/  MUFU.EX2 R158, R158 ;  /* 0x0000009e009e7308 */ /* 0x000eb00000000800 */
[----:B------:R-:W3:Y:S01]  /*cfa0*/  MUFU.EX2 R155, R155 ;  /* 0x0000009b009b7308 */ /* 0x000ee20000000800 */
[----:B-1----:R-:W-:-:S07]  /*cfb0*/  FFMA.FTZ R154, R157, R7, R152 ;  /* 0x000000079d9a7223 */ /* 0x002fce0000010098 */
[----:B------:R-:W1:Y:S01]  /*cfc0*/  MUFU.EX2 R20, R20 ;  /* 0x0000001400147308 */ /* 0x000e620000000800 */
[----:B------:R-:W-:-:S07]  /*cfd0*/  FMUL.FTZ R205, R159, UR39 ;  /* 0x000000279fcd7c20 */ /* 0x000fce0008410000 */
[----:B------:R-:W4:Y:S01]  /*cfe0*/  MUFU.TANH R212, R212 ;  /* 0x000000d400d47308 */ /* 0x000f220000002400 */
[----:B--2---:R-:W-:-:S07]  /*cff0*/  FADD.FTZ R154, R158, R154 ;  /* 0x0000009a9e9a7221 */ /* 0x004fce0000010000 */
[----:B------:R-:W2:Y:S01]  /*d000*/  MUFU.TANH R211, R211 ;  /* 0x000000d300d37308 */ /* 0x000ea20000002400 */
[----:B---3--:R-:W-:Y:S01]  /*d010*/  FADD.FTZ R154, R155, R154 ;  /* 0x0000009a9b9a7221 */ /* 0x008fe20000010000 */
[----:B------:R-:W-:-:S06]  /*d020*/  FMUL.FTZ R193, R163, UR39 ;  /* 0x00000027a3c17c20 */ /* 0x000fcc0008410000 */
[----:B------:R-:W3:Y:S01]  /*d030*/  MUFU.TANH R210, R210 ;  /* 0x000000d200d27308 */ /* 0x000ee20000002400 */
[----:B------:R-:W-:Y:S01]  /*d040*/  F2FP.BF16.F32.PACK_AB R152, R158, R152 ;  /* 0x000000989e98723e */ /* 0x000fe200000010ff */
[C---:B-1----:R-:W-:Y:S01]  /*d050*/  FADD.FTZ R158, R20.reuse, R154 ;  /* 0x0000009a149e7221 */ /* 0x042fe20000010000 */
[----:B------:R-:W-:-:S05]  /*d060*/  F2FP.BF16.F32.PACK_AB R154, R20, R155 ;  /* 0x0000009b149a723e */ /* 0x000fca00000010ff */
[----:B------:R-:W1:Y:S01]  /*d070*/  MUFU.TANH R205, R205 ;  /* 0x000000cd00cd7308 */ /* 0x000e620000002400 */
[----:B----4-:R-:W-:Y:S01]  /*d080*/  FMNMX.FTZ R20, R212, R8, !PT ;  /* 0x00000008d4147209 */ /* 0x010fe20007810000 */
[----:B------:R-:W-:-:S06]  /*d090*/  FMUL.FTZ R192, R166, UR39 ;  /* 0x00000027a6c07c20 */ /* 0x000fcc0008410000 */
[----:B------:R-:W4:Y:S01]  /*d0a0*/  MUFU.TANH R197, R197 ;  /* 0x000000c500c57308 */ /* 0x000f220000002400 */
[----:B--2---:R-:W-:Y:S01]  /*d0b0*/  FMNMX.FTZ R20, R211, R20, !PT ;  /* 0x00000014d3147209 */ /* 0x004fe20007810000 */
[----:B------:R-:W-:-:S06]  /*d0c0*/  FMUL.FTZ R159, R167, UR39 ;  /* 0x00000027a79f7c20 */ /* 0x000fcc0008410000 */
[----:B------:R-:W2:Y:S01]  /*d0d0*/  MUFU.TANH R193, R193 ;  /* 0x000000c100c17308 */ /* 0x000ea20000002400 */
[----:B---3--:R-:W-:Y:S01]  /*d0e0*/  FMNMX.FTZ R20, R210, R20, !PT ;  /* 0x00000014d2147209 */ /* 0x008fe20007810000 */
[----:B------:R-:W-:-:S06]  /*d0f0*/  FMUL.FTZ R163, R170, UR39 ;  /* 0x00000027aaa37c20 */ /* 0x000fcc0008410000 */
[----:B------:R-:W3:Y:S01]  /*d100*/  MUFU.TANH R192, R192 ;  /* 0x000000c000c07308 */ /* 0x000ee20000002400 */
[----:B-1----:R-:W-:Y:S01]  /*d110*/  FMNMX.FTZ R20, R205, R20, !PT ;  /* 0x00000014cd147209 */ /* 0x002fe20007810000 */
[----:B------:R-:W-:Y:S01]  /*d120*/  FMUL.FTZ R162, R171, UR39 ;  /* 0x00000027aba27c20 */ /* 0x000fe20008410000 */
[----:B------:R-:W-:-:S05]  /*d130*/  FFMA.FTZ R12, R153, UR38, -R9 ;  /* 0x00000026990c7c23 */ /* 0x000fca0008010809 */
        /* <DEDUP_REMOVED lines=8> */
[----:B------:R-:W-:Y:S01]  /*d1c0*/  FMUL.FTZ R167, R178, UR39 ;  /* 0x00000027b2a77c20 */ /* 0x000fe20008410000 */
[--C-:B------:R-:W-:Y:S01]  /*d1d0*/  FFMA.FTZ R21, R21, UR38, -R9.reuse ;  /* 0x0000002615157c23 */ /* 0x100fe20008010809 */
[----:B------:R-:W-:-:S04]  /*d1e0*/  FFMA.FTZ R156, R156, UR38, -R9 ;  /* 0x000000269c9c7c23 */ /* 0x000fc80008010809 */
[----:B------:R-:W3:Y:S01]  /*d1f0*/  MUFU.TANH R153, R153 ;  /* 0x0000009900997308 */ /* 0x000ee20000002400 */
[--C-:B------:R-:W-:Y:S01]  /*d200*/  FFMA.FTZ R160, R160, UR38, -R9.reuse ;  /* 0x00000026a0a07c23 */ /* 0x100fe20008010809 */
        /* <DEDUP_REMOVED lines=13> */
[----:B------:R-:W0:Y:S01]  /*d2e0*/  MUFU.TANH R7, R7 ;  /* 0x0000000700077308 */ /* 0x000e220000002400 */
[----:B------:R-:W-:Y:S01]  /*d2f0*/  FFMA.FTZ R9, R188, UR38, -R9 ;  /* 0x00000026bc097c23 */ /* 0x000fe20008010809 */
[----:B-1----:R-:W-:Y:S01]  /*d300*/  FMNMX.FTZ R20, R159, R20, !PT ;  /* 0x000000149f147209 */ /* 0x002fe20007810000 */
[----:B------:R-:W-:Y:S01]  /*d310*/  FMUL.FTZ R188, R179, UR39 ;  /* 0x00000027b3bc7c20 */ /* 0x000fe20008410000 */
[----:B------:R-:W-:-:S02]  /*d320*/  FMUL.FTZ R189, R182, UR39 ;  /* 0x00000027b6bd7c20 */ /* 0x000fc40008410000 */
[----:B----4-:R-:W-:Y:S02]  /*d330*/  FMNMX.FTZ R20, R163, R20, !PT ;  /* 0x00000014a3147209 */ /* 0x010fe40007810000 */
[----:B------:R-:W1:Y:S01]  /*d340*/  MUFU.TANH R167, R167 ;  /* 0x000000a700a77308 */ /* 0x000e620000002400 */
[----:B------:R-:W-:Y:S01]  /*d350*/  FMUL.FTZ R166, R183, UR39 ;  /* 0x00000027b7a67c20 */ /* 0x000fe20008410000 */
[----:B--2---:R-:W-:-:S06]  /*d360*/  FMNMX.FTZ R20, R162, R20, !PT ;  /* 0x00000014a2147209 */ /* 0x004fcc0007810000 */
[----:B------:R-:W2:Y:S01]  /*d370*/  MUFU.TANH R188, R188 ;  /* 0x000000bc00bc7308 */ /* 0x000ea20000002400 */
[----:B---3--:R-:W-:Y:S01]  /*d380*/  FMNMX.FTZ R20, R153, R20, !PT ;  /* 0x0000001499147209 */ /* 0x008fe20007810000 */
[----:B------:R-:W-:-:S06]  /*d390*/  FMUL.FTZ R170, R186, UR39 ;  /* 0x00000027baaa7c20 */ /* 0x000fcc0008410000 */
[----:B------:R-:W3:Y:S01]  /*d3a0*/  MUFU.TANH R189, R189 ;  /* 0x000000bd00bd7308 */ /* 0x000ee20000002400 */
        /* <DEDUP_REMOVED lines=21> */
[----:B---3--:R-:W-:-:S07]  /*d500*/  FMNMX.FTZ R20, R186, R20, !PT ;  /* 0x00000014ba147209 */ /* 0x008fce0007810000 */
[----:B------:R-:W3:Y:S01]  /*d510*/  MUFU.TANH R179, R179 ;  /* 0x000000b300b37308 */ /* 0x000ee20000002400 */
[----:B0-----:R-:W-:-:S07]  /*d520*/  FMNMX.FTZ R20, R187, R20, !PT ;  /* 0x00000014bb147209 */ /* 0x001fce0007810000 */
[----:B------:R-:W0:Y:S01]  /*d530*/  MUFU.TANH R182, R182 ;  /* 0x000000b600b67308 */ /* 0x000e220000002400 */
[----:B-1----:R-:W-:-:S04]  /*d540*/  FMNMX.FTZ R20, R174, R20, !PT ;  /* 0x00000014ae147209 */ /* 0x002fc80007810000 */
[----:B--2---:R-:W-:-:S04]  /*d550*/  FMNMX.FTZ R20, R175, R20, !PT ;  /* 0x00000014af147209 */ /* 0x004fc80007810000 */
[----:B---3--:R-:W-:-:S04]  /*d560*/  FMNMX.FTZ R20, R179, R20, !PT ;  /* 0x00000014b3147209 */ /* 0x008fc80007810000 */
[----:B0-----:R-:W-:-:S05]  /*d570*/  FMNMX.FTZ R20, R182, R20, !PT ;  /* 0x00000014b6147209 */ /* 0x001fca0007810000 */
[----:B------:R-:W0:Y:S02]  /*d580*/  SHFL.BFLY PT, R155, R20, 0x2, 0x1f ;  /* 0x0c401f00149b7f89 */ /* 0x000e2400000e0000 */
[----:B0-----:R-:W-:-:S05]  /*d590*/  FMNMX.FTZ R20, R20, R155, !PT ;  /* 0x0000009b14147209 */ /* 0x001fca0007810000 */
[----:B------:R-:W0:Y:S01]  /*d5a0*/  SHFL.BFLY PT, R155, R20, 0x1, 0x1f ;  /* 0x0c201f00149b7f89 */ /* 0x000e2200000e0000 */
[----:B------:R-:W1:Y:S01]  /*d5b0*/  S2R R198, SR_TID.X ;  /* 0x0000000000c67919 */ /* 0x000e620000002100 */
[----:B0-----:R-:W-:-:S05]  /*d5c0*/  FMNMX.FTZ R20, R20, R155, !PT ;  /* 0x0000009b14147209 */ /* 0x001fca0007810000 */
[C---:B------:R-:W-:Y:S01]  /*d5d0*/  FADD.FTZ R196, -R20.reuse, R8 ;  /* 0x0000000814c47221 */ /* 0x040fe20000010100 */
[----:B------:R-:W-:-:S03]  /*d5e0*/  FMUL.FTZ R195, R20, UR38 ;  /* 0x0000002614c37c20 */ /* 0x000fc60008410000 */
[----:B------:R-:W-:Y:S01]  /*d5f0*/  FMUL.FTZ R196, R196, UR38 ;  /* 0x00000026c4c47c20 */ /* 0x000fe20008410000 */
[--C-:B------:R-:W-:Y:S01]  /*d600*/  FFMA.FTZ R178, R212, UR38, -R195.reuse ;  /* 0x00000026d4b27c23 */ /* 0x100fe200080108c3 */
[--C-:B------:R-:W-:Y:S01]  /*d610*/  FFMA.FTZ R191, R153, UR38, -R195.reuse ;  /* 0x0000002699bf7c23 */ /* 0x100fe200080108c3 */
[--C-:B------:R-:W-:Y:S02]  /*d620*/  FFMA.FTZ R183, R211, UR38, -R195.reuse ;  /* 0x00000026d3b77c23 */ /* 0x100fe400080108c3 */
[----:B------:R-:W-:Y:S01]  /*d630*/  MUFU.EX2 R153, R178 ;  /* 0x000000b200997308 */ /* 0x000fe20000000800 */
[--C-:B------:R-:W-:Y:S01]  /*d640*/  FFMA.FTZ R190, R162, UR38, -R195.reuse ;  /* 0x00000026a2be7c23 */ /* 0x100fe200080108c3 */
[----:B------:R-:W-:-:S06]  /*d650*/  FFMA.FTZ R162, R7, UR38, -R195 ;  /* 0x0000002607a27c23 */ /* 0x000fcc00080108c3 */
[----:B------:R-:W0:Y:S08]  /*d660*/  MUFU.EX2 R196, R196 ;  /* 0x000000c400c47308 */ /* 0x000e300000000800 */
[----:B------:R0:W2:Y:S01]  /*d670*/  MUFU.EX2 R7, R183 ;  /* 0x000000b700077308 */ /* 0x0000a20000000800 */
[-C--:B------:R-:W-:Y:S01]  /*d680*/  FMUL.FTZ R24, R24, R157.reuse ;  /* 0x0000009d18187220 */ /* 0x080fe20000410000 */
[-C--:B------:R-:W-:Y:S01]  /*d690*/  FMUL.FTZ R25, R25, R157.reuse ;  /* 0x0000009d19197220 */ /* 0x080fe20000410000 */
[-C--:B------:R-:W-:Y:S01]  /*d6a0*/  FMUL.FTZ R28, R28, R157.reuse ;  /* 0x0000009d1c1c7220 */ /* 0x080fe20000410000 */
[----:B0-----:R-:W-:Y:S01]  /*d6b0*/  FFMA.FTZ R183, R196, R6, R153 ;  /* 0x00000006c4b77223 */ /* 0x001fe20000010099 */
[-C--:B------:R-:W-:Y:S01]  /*d6c0*/  FMUL.FTZ R29, R29, R157.reuse ;  /* 0x0000009d1d1d7220 */ /* 0x080fe20000410000 */
[-C--:B------:R-:W-:Y:S01]  /*d6d0*/  FMUL.FTZ R32, R32, R157.reuse ;  /* 0x0000009d20207220 */ /* 0x080fe20000410000 */
[-C--:B------:R-:W-:Y:S01]  /*d6e0*/  FMUL.FTZ R33, R33, R157.reuse ;  /* 0x0000009d21217220 */ /* 0x080fe20000410000 */
[-C--:B------:R-:W-:Y:S01]  /*d6f0*/  FMUL.FTZ R36, R36, R157.reuse ;  /* 0x0000009d24247220 */ /* 0x080fe20000410000 */
[-C--:B------:R-:W-:Y:S01]  /*d700*/  FMUL.FTZ R37, R37, R157.reuse ;  /* 0x0000009d25257220 */ /* 0x080fe20000410000 */
[----:B------:R-:W-:Y:S01]  /*d710*/  FMUL.FTZ R40, R40, R157 ;  /* 0x0000009d28287220 */ /* 0x000fe20000410000 */
[C---:B--2---:R-:W-:Y:S01]  /*d720*/  FADD.FTZ R183, R7.reuse, R183 ;  /* 0x000000b707b77221 */ /* 0x044fe20000010000 */
[----:B------:R-:W-:Y:S01]  /*d730*/  F2FP.BF16.F32.PACK_AB R153, R7, R153 ;  /* 0x000000990799723e */ /* 0x000fe200000010ff */
[----:B------:R-:W-:-:S02]  /*d740*/  IMAD.MOV.U32 R7, RZ, RZ, 0x40000040 ;  /* 0x40000040ff077424 */ /* 0x000fc400078e00ff */
        /* <DEDUP_REMOVED lines=55> */
[----:B-1----:R-:W-:Y:S01]  /*dac0*/  SHF.R.U32.HI R198, RZ, 0x7, R198 ;  /* 0x00000007ffc67819 */ /* 0x002fe200000116c6 */
[----:B------:R-:W-:Y:S01]  /*dad0*/  FFMA.FTZ R155, R210, UR38, -R195 ;  /* 0x00000026d29b7c23 */ /* 0x000fe200080108c3 */
[----:B------:R-:W-:Y:S01]  /*dae0*/  @!P1 VIADD R157, R3, 0x32440 ;  /* 0x00032440039d9836 */ /* 0x000fe20000000000 */
[----:B------:R-:W-:-:S02]  /*daf0*/  R2UR UR7, R7 ;  /* 0x00000000070772ca */ /* 0x000fc400000e0000 */
[C---:B------:R-:W-:Y:S01]  /*db00*/  IADD3 R178, -R198.reuse, 0xb, RZ ;  /* 0x0000000bc6b27810 */ /* 0x040fe20007ffe1ff */
[----:B------:R0:W-:Y:S01]  /*db10*/  MUFU.EX2 R7, R155 ;  /* 0x0000009b00077308 */ /* 0x0001e20000000800 */
[----:B------:R-:W-:Y:S01]  /*db20*/  @!P1 PRMT R157, RZ, 0x654, R157 ;  /* 0x00000654ff9d9816 */ /* 0x000fe2000000009d */
[----:B------:R-:W-:Y:S02]  /*db30*/  FFMA.FTZ R8, R205, UR38, -R195 ;  /* 0x00000026cd087c23 */ /* 0x000fe400080108c3 */
[----:B------:R1:W-:Y:S06]  /*db40*/  BAR.ARV R178, 0x100 ;  /* 0x000400b20000751d */ /* 0x0003ec0000002000 */
[----:B0-----:R-:W-:Y:S01]  /*db50*/  VIADD R155, R198, 0x8 ;  /* 0x00000008c69b7836 */ /* 0x001fe20000000000 */
[----:B------:R0:W-:Y:S01]  /*db60*/  @!P1 SYNCS.ARRIVE.TRANS64.RED.A1T0 RZ, [R157+URZ], RZ ;  /* 0x000000ff9dff99a7 */ /* 0x0001e2000810043f */
[----:B------:R-:W2:Y:S03]  /*db70*/  MUFU.EX2 R8, R8 ;  /* 0x0000000800087308 */ /* 0x000ea60000000800 */
[----:B------:R2:W-:Y:S01]  /*db80*/  BAR.SYNC.DEFER_BLOCKING R155, 0x100 ;  /* 0x0004009b0000751d */ /* 0x0005e20000010000 */
[----:B------:R-:W-:-:S04]  /*db90*/  IMAD.MOV.U32 R6, RZ, RZ, 0xc00 ;  /* 0x00000c00ff067424 */ /* 0x000fc800078e00ff */
[----:B------:R-:W-:Y:S02]  /*dba0*/  IMAD R6, R200, R6, UR42 ;  /* 0x0000002ac8067e24 */ /* 0x000fe4000f8e0206 */
[-C--:B------:R-:W-:Y:S01]  /*dbb0*/  FMUL.FTZ R26, R26, R196.reuse ;  /* 0x000000c41a1a7220 */ /* 0x080fe20000410000 */
[-C--:B------:R-:W-:Y:S01]  /*dbc0*/  FMUL.FTZ R27, R27, R196.reuse ;  /* 0x000000c41b1b7220 */ /* 0x080fe20000410000 */
[-C--:B------:R-:W-:Y:S01]  /*dbd0*/  FMUL.FTZ R30, R30, R196.reuse ;  /* 0x000000c41e1e7220 */ /* 0x080fe20000410000 */
[-C--:B------:R-:W-:Y:S01]  /*dbe0*/  FMUL.FTZ R31, R31, R196.reuse ;  /* 0x000000c41f1f7220 */ /* 0x080fe20000410000 */
[----:B------:R-:W-:Y:S01]  /*dbf0*/  R2UR UR6, R6 ;  /* 0x00000000060672ca */ /* 0x000fe200000e0000 */
        /* <DEDUP_REMOVED lines=60> */
[----:B--2---:R-:W-:-:S05]  /*dfc0*/  F2FP.BF16.F32.PACK_AB R155, R8, R7 ;  /* 0x00000007089b723e */ /* 0x004fca00000010ff */
[----:B------:R-:W-:-:S06]  /*dfd0*/  WARPGROUP.ARRIVE ;  /* 0x00000000000079c5 */ /* 0x000fcc0000000000 */
[----:B------:R-:W-:Y:S01]  /*dfe0*/  HGMMA.64x256x16.F32.BF16 R24, R152, gdesc[UR4].tnspB, R24, gsb0 ;  /* 0x43e0000498187df0 */ /* 0x000fe20008001818 */
[----:B0-----:R-:W-:Y:S01]  /*dff0*/  MUFU.EX2 R157, R11 ;  /* 0x0000000b009d7308 */ /* 0x001fe20000000800 */
        /* <DEDUP_REMOVED lines=16> */
[----:B------:R-:W-:Y:S01]  /*e100*/  FFMA.FTZ R182, R182, UR38, -R195 ;  /* 0x00000026b6b67c23 */ /* 0x000fe200080108c3 */
[----:B------:R-:W-:Y:S08]  /*e110*/  MUFU.EX2 R11, R12 ;  /* 0x0000000c000b7308 */ /* 0x000ff00000000800 */
[----:B------:R-:W-:Y:S08]  /*e120*/  MUFU.EX2 R195, R156 ;  /* 0x0000009c00c37308 */ /* 0x000ff00000000800 */
[----:B------:R-:W-:Y:S08]  /*e130*/  MUFU.EX2 R12, R194 ;  /* 0x000000c2000c7308 */ /* 0x000ff00000000800 */
[----:B------:R-:W-:Y:S08]  /*e140*/  MUFU.EX2 R160, R160 ;  /* 0x000000a000a07308 */ /* 0x000ff00000000800 */
[----:B------:R-:W-:Y:S08]  /*e150*/  MUFU.EX2 R161, R161 ;  /* 0x000000a100a17308 */ /* 0x000ff00000000800 */
[----:B------:R-:W-:Y:S01]  /*e160*/  MUFU.EX2 R164, R164 ;  /* 0x000000a400a47308 */ /* 0x000fe20000000800 */
[----:B------:R-:W-:-:S07]  /*e170*/  WARPGROUP.DEPBAR.LE gsb0, 0x0 ;  /* 0x00008000000079c5 */ /* 0x000fce0000010000 */
[----:B------:R-:W0:Y:S01]  /*e180*/  MUFU.EX2 R155, R21 ;  /* 0x00000015009b7308 */ /* 0x000e220000000800 */
[----:B------:R-:W-:-:S05]  /*e190*/  VIADD R152, R6, 0x80 ;  /* 0x0000008006987836 */ /* 0x000fca0000000000 */
[----:B------:R-:W-:Y:S02]  /*e1a0*/  R2UR UR6, R152 ;  /* 0x00000000980672ca */ /* 0x000fe400000e0000 */
[----:B------:R-:W2:Y:S08]  /*e1b0*/  MUFU.EX2 R21, R193 ;  /* 0x000000c100157308 */ /* 0x000eb00000000800 */
[----:B------:R3:W-:Y:S08]  /*e1c0*/  MUFU.EX2 R154, R192 ;  /* 0x000000c0009a7308 */ /* 0x0007f00000000800 */
[----:B------:R-:W4:Y:S01]  /*e1d0*/  MUFU.EX2 R152, R159 ;  /* 0x0000009f00987308 */ /* 0x000f220000000800 */
[----:B0-----:R-:W-:Y:S01]  /*e1e0*/  FADD.FTZ R158, R155, R158 ;  /* 0x0000009e9b9e7221 */ /* 0x001fe20000010000 */
[----:B------:R-:W-:-:S03]  /*e1f0*/  IMAD.MOV.U32 R153, RZ, RZ, 0x40000040 ;  /* 0x40000040ff997424 */ /* 0x000fc600078e00ff */
[----:B------:R-:W-:Y:S02]  /*e200*/  FADD.FTZ R158, R157, R158 ;  /* 0x0000009e9d9e7221 */ /* 0x000fe40000010000 */
[----:B------:R-:W-:Y:S02]  /*e210*/  R2UR UR7, R153 ;  /* 0x00000000990772ca */ /* 0x000fe400000e0000 */
[----:B---3--:R-:W-:Y:S01]  /*e220*/  FADD.FTZ R192, R11, R158 ;  /* 0x0000009e0bc07221 */ /* 0x008fe20000010000 */
[----:B------:R-:W-:Y:S02]  /*e230*/  F2FP.BF16.F32.PACK_AB R156, R157, R155 ;  /* 0x0000009b9d9c723e */ /* 0x000fe400000010ff */
[----:B------:R-:W-:Y:S02]  /*e240*/  F2FP.BF16.F32.PACK_AB R158, R195, R11 ;  /* 0x0000000bc39e723e */ /* 0x000fe400000010ff */
[----:B--2---:R-:W-:Y:S02]  /*e250*/  F2FP.BF16.F32.PACK_AB R157, R21, R12 ;  /* 0x0000000c159d723e */ /* 0x004fe400000010ff */
[----:B----4-:R-:W-:-:S04]  /*e260*/  F2FP.BF16.F32.PACK_AB R159, R152, R154 ;  /* 0x0000009a989f723e */ /* 0x010fc800000010ff */
[----:B------:R-:W-:-:S06]  /*e270*/  WARPGROUP.ARRIVE ;  /* 0x00000000000079c5 */ /* 0x000fcc0000000000 */
[----:B------:R-:W-:Y:S01]  /*e280*/  HGMMA.64x256x16.F32.BF16 R24, R156, gdesc[UR4].tnspB, R24, gsb0 ;  /* 0x43e000049c187df0 */ /* 0x000fe20008001818 */
[----:B------:R-:W-:Y:S01]  /*e290*/  MUFU.EX2 R153, R163 ;  /* 0x000000a300997308 */ /* 0x000fe20000000800 */
[----:B------:R-:W-:-:S07]  /*e2a0*/  FADD.FTZ R192, R195, R192 ;  /* 0x000000c0c3c07221 */ /* 0x000fce0000010000 */
[----:B------:R-:W-:Y:S08]  /*e2b0*/  MUFU.EX2 R190, R190 ;  /* 0x000000be00be7308 */ /* 0x000ff00000000800 */
[----:B------:R-:W-:Y:S08]  /*e2c0*/  MUFU.EX2 R191, R191 ;  /* 0x000000bf00bf7308 */ /* 0x000ff00000000800 */
[----:B------:R0:W2:Y:S01]  /*e2d0*/  MUFU.EX2 R155, R162 ;  /* 0x000000a2009b7308 */ /* 0x0000a20000000800 */
[----:B------:R-:W-:-:S05]  /*e2e0*/  IMAD.MOV.U32 R11, RZ, RZ, 0x40000040 ;  /* 0x40000040ff0b7424 */ /* 0x000fca00078e00ff */
[----:B------:R-:W-:Y:S02]  /*e2f0*/  R2UR UR7, R11 ;  /* 0x000000000b0772ca */ /* 0x000fe400000e0000 */
[----:B0-----:R-:W-:Y:S02]  /*e300*/  F2FP.BF16.F32.PACK_AB R162, R164, R161 ;  /* 0x000000a1a4a2723e */ /* 0x001fe400000010ff */
[----:B--2---:R-:W-:Y:S01]  /*e310*/  F2FP.BF16.F32.PACK_AB R163, R155, R191 ;  /* 0x000000bf9ba3723e */ /* 0x004fe200000010ff */
[----:B------:R-:W-:Y:S08]  /*e320*/  MUFU.EX2 R168, R168 ;  /* 0x000000a800a87308 */ /* 0x000ff00000000800 */
[----:B------:R-:W-:Y:S08]  /*e330*/  MUFU.EX2 R169, R169 ;  /* 0x000000a900a97308 */ /* 0x000ff00000000800 */
[----:B------:R-:W-:Y:S08]  /*e340*/  MUFU.EX2 R172, R172 ;  /* 0x000000ac00ac7308 */ /* 0x000ff00000000800 */
[----:B------:R-:W-:Y:S08]  /*e350*/  MUFU.EX2 R188, R188 ;  /* 0x000000bc00bc7308 */ /* 0x000ff00000000800 */
[----:B------:R-:W-:Y:S01]  /*e360*/  MUFU.EX2 R189, R189 ;  /* 0x000000bd00bd7308 */ /* 0x000fe20000000800 */
[----:B------:R-:W-:Y:S01]  /*e370*/  IMAD.MOV.U32 R11, RZ, RZ, 0x40000040 ;  /* 0x40000040ff0b7424 */ /* 0x000fe200078e00ff */
[----:B------:R-:W-:-:S06]  /*e380*/  WARPGROUP.DEPBAR.LE gsb0, 0x0 ;  /* 0x00008000000079c5 */ /* 0x000fcc0000010000 */
[----:B------:R0:W2:Y:S02]  /*e390*/  MUFU.EX2 R156, R10 ;  /* 0x0000000a009c7308 */ /* 0x0000a40000000800 */
[----:B0-----:R-:W-:Y:S02]  /*e3a0*/  VIADD R10, R6, 0x100 ;  /* 0x00000100060a7836 */ /* 0x001fe40000000000 */
[----:B--2---:R-:W-:-:S03]  /*e3b0*/  FADD.FTZ R192, R156, R192 ;  /* 0x000000c09cc07221 */ /* 0x004fc60000010000 */
[----:B------:R-:W-:Y:S01]  /*e3c0*/  R2UR UR6, R10 ;  /* 0x000000000a0672ca */ /* 0x000fe200000e0000 */
[C---:B------:R-:W-:Y:S01]  /*e3d0*/  FADD.FTZ R158, R160.reuse, R192 ;  /* 0x000000c0a09e7221 */ /* 0x040fe20000010000 */
[----:B------:R-:W-:-:S03]  /*e3e0*/  F2FP.BF16.F32.PACK_AB R160, R160, R156 ;  /* 0x0000009ca0a0723e */ /* 0x000fc600000010ff */
[----:B------:R-:W-:Y:S01]  /*e3f0*/  FADD.FTZ R158, R161, R158 ;  /* 0x0000009ea19e7221 */ /* 0x000fe20000010000 */
[----:B------:R-:W-:-:S04]  /*e400*/  F2FP.BF16.F32.PACK_AB R161, R190, R153 ;  /* 0x00000099bea1723e */ /* 0x000fc800000010ff */
[----:B------:R-:W-:-:S06]  /*e410*/  WARPGROUP.ARRIVE ;  /* 0x00000000000079c5 */ /* 0x000fcc0000000000 */
[----:B------:R-:W-:Y:S01]  /*e420*/  HGMMA.64x256x16.F32.BF16 R24, R160, gdesc[UR4].tnspB, R24, gsb0 ;  /* 0x43e00004a0187df0 */ /* 0x000fe20008001818 */
[----:B------:R-:W-:Y:S01]  /*e430*/  FADD.FTZ R158, R164, R158 ;  /* 0x0000009ea49e7221 */ /* 0x000fe20000010000 */
[----:B------:R-:W0:Y:S08]  /*e440*/  MUFU.EX2 R156, R167 ;  /* 0x000000a7009c7308 */ /* 0x000e300000000800 */
[----:B------:R0:W2:Y:S08]  /*e450*/  MUFU.EX2 R164, R165 ;  /* 0x000000a500a47308 */ /* 0x0000b00000000800 */
[----:B------:R3:W4:Y:S01]  /*e460*/  MUFU.EX2 R157, R166 ;  /* 0x000000a6009d7308 */ /* 0x0007220000000800 */
[----:B------:R-:W-:Y:S01]  /*e470*/  VIADD R10, R6, 0x180 ;  /* 0x00000180060a7836 */ /* 0x000fe20000000000 */
[----:B------:R-:W-:-:S04]  /*e480*/  R2UR UR7, R11 ;  /* 0x000000000b0772ca */ /* 0x000fc800000e0000 */
[----:B------:R-:W-:Y:S02]  /*e490*/  R2UR UR6, R10 ;  /* 0x000000000a0672ca */ /* 0x000fe400000e0000 */
[----:B0-----:R-:W-:Y:S01]  /*e4a0*/  F2FP.BF16.F32.PACK_AB R165, R188, R156 ;  /* 0x0000009cbca5723e */ /* 0x001fe200000010ff */
[----:B--2---:R-:W-:Y:S01]  /*e4b0*/  FADD.FTZ R158, R164, R158 ;  /* 0x0000009ea49e7221 */ /* 0x004fe20000010000 */
[----:B------:R-:W-:Y:S02]  /*e4c0*/  F2FP.BF16.F32.PACK_AB R164, R168, R164 ;  /* 0x000000a4a8a4723e */ /* 0x000fe400000010ff */
[----:B---3--:R-:W-:Y:S02]  /*e4d0*/  F2FP.BF16.F32.PACK_AB R166, R172, R169 ;  /* 0x000000a9aca6723e */ /* 0x008fe400000010ff */
[----:B----4-:R-:W-:Y:S01]  /*e4e0*/  F2FP.BF16.F32.PACK_AB R167, R157, R189 ;  /* 0x000000bd9da7723e */ /* 0x010fe200000010ff */
[----:B------:R-:W-:Y:S01]  /*e4f0*/  FADD.FTZ R158, R168, R158 ;  /* 0x0000009ea89e7221 */ /* 0x000fe20000010000 */
[----:B------:R-:W-:Y:S03]  /*e500*/  MUFU.EX2 R176, R176 ;  /* 0x000000b000b07308 */ /* 0x000fe60000000800 */
[----:B------:R-:W-:-:S05]  /*e510*/  FADD.FTZ R159, R169, R158 ;  /* 0x0000009ea99f7221 */ /* 0x000fca0000010000 */
[----:B------:R-:W-:Y:S08]  /*e520*/  MUFU.EX2 R168, R173 ;  /* 0x000000ad00a87308 */ /* 0x000ff00000000800 */
[----:B------:R-:W-:Y:S08]  /*e530*/  MUFU.EX2 R177, R177 ;  /* 0x000000b100b17308 */ /* 0x000ff00000000800 */
[----:B------:R-:W0:Y:S08]  /*e540*/  MUFU.EX2 R180, R180 ;  /* 0x000000b400b47308 */ /* 0x000e300000000800 */
[----:B------:R0:W-:Y:S08]  /*e550*/  MUFU.EX2 R158, R170 ;  /* 0x000000aa009e7308 */ /* 0x0001f00000000800 */
[----:B------:R-:W-:Y:S08]  /*e560*/  MUFU.EX2 R186, R186 ;  /* 0x000000ba00ba7308 */ /* 0x000ff00000000800 */
[----:B------:R-:W2:Y:S01]  /*e570*/  MUFU.EX2 R187, R187 ;  /* 0x000000bb00bb7308 */ /* 0x000ea20000000800 */
[----:B------:R-:W-:-:S02]  /*e580*/  VIADD R10, R6, 0x200 ;  /* 0x00000200060a7836 */ /* 0x000fc40000000000 */
[----:B------:R-:W-:Y:S02]  /*e590*/  IMAD.MOV.U32 R11, RZ, RZ, 0x40000040 ;  /* 0x40000040ff0b7424 */ /* 0x000fe400078e00ff */
[----:B------:R-:W-:Y:S01]  /*e5a0*/  FADD.FTZ R159, R172, R159 ;  /* 0x0000009fac9f7221 */ /* 0x000fe20000010000 */
[----:B0-----:R-:W-:-:S03]  /*e5b0*/  F2FP.BF16.F32.PACK_AB R170, R180, R177 ;  /* 0x000000b1b4aa723e */ /* 0x001fc600000010ff */
[----:B------:R-:W-:Y:S01]  /*e5c0*/  FADD.FTZ R159, R168, R159 ;  /* 0x0000009fa89f7221 */ /* 0x000fe20000010000 */
[----:B------:R-:W-:Y:S01]  /*e5d0*/  F2FP.BF16.F32.PACK_AB R168, R176, R168 ;  /* 0x000000a8b0a8723e */ /* 0x000fe200000010ff */
[----:B------:R-:W-:Y:S02]  /*e5e0*/  WARPGROUP.DEPBAR.LE gsb0, 0x0 ;  /* 0x00008000000079c5 */ /* 0x000fe40000010000 */
[----:B------:R-:W-:-:S06]  /*e5f0*/  WARPGROUP.ARRIVE ;  /* 0x00000000000079c5 */ /* 0x000fcc0000000000 */
[----:B------:R-:W-:Y:S01]  /*e600*/  HGMMA.64x256x16.F32.BF16 R24, R164, gdesc[UR4].tnspB, R24, gsb0 ;  /* 0x43e00004a4187df0 */ /* 0x000fe20008001818 */
[----:B------:R2:W0:Y:S01]  /*e610*/  MUFU.EX2 R160, R171 ;  /* 0x000000ab00a07308 */ /* 0x0004220000000800 */
[----:B------:R-:W-:Y:S02]  /*e620*/  R2UR UR6, R10 ;  /* 0x000000000a0672ca */ /* 0x000fe400000e0000 */
[----:B------:R-:W-:Y:S02]  /*e630*/  R2UR UR7, R11 ;  /* 0x000000000b0772ca */ /* 0x000fe400000e0000 */
[----:B--2---:R-:W-:Y:S02]  /*e640*/  F2FP.BF16.F32.PACK_AB R171, R187, R186 ;  /* 0x000000babbab723e */ /* 0x004fe400000010ff */
[----:B0-----:R-:W-:Y:S01]  /*e650*/  F2FP.BF16.F32.PACK_AB R169, R160, R158 ;  /* 0x0000009ea0a9723e */ /* 0x001fe200000010ff */
[----:B------:R-:W0:Y:S01]  /*e660*/  MUFU.EX2 R172, R181 ;  /* 0x000000b500ac7308 */ /* 0x000e220000000800 */
[----:B------:R-:W-:-:S04]  /*e670*/  FADD.FTZ R11, R176, R159 ;  /* 0x0000009fb00b7221 */ /* 0x000fc80000010000 */
[----:B------:R-:W-:-:S03]  /*e680*/  FADD.FTZ R11, R177, R11 ;  /* 0x0000000bb10b7221 */ /* 0x000fc60000010000 */
[----:B------:R-:W-:Y:S01]  /*e690*/  MUFU.EX2 R161, R9 ;  /* 0x0000000900a17308 */ /* 0x000fe20000000800 */
[----:B------:R-:W-:-:S07]  /*e6a0*/  FADD.FTZ R11, R180, R11 ;  /* 0x0000000bb40b7221 */ /* 0x000fce0000010000 */
[----:B------:R-:W2:Y:S01]  /*e6b0*/  MUFU.EX2 R184, R184 ;  /* 0x000000b800b87308 */ /* 0x000ea20000000800 */
[----:B------:R-:W-:-:S07]  /*e6c0*/  VIADD R10, R6, 0x280 ;  /* 0x00000280060a7836 */ /* 0x000fce0000000000 */
[----:B------:R-:W3:Y:S08]  /*e6d0*/  MUFU.EX2 R185, R185 ;  /* 0x000000b900b97308 */ /* 0x000ef00000000800 */
[----:B------:R3:W-:Y:S08]  /*e6e0*/  MUFU.EX2 R9, R174 ;  /* 0x000000ae00097308 */ /* 0x0007f00000000800 */
[----:B------:R-:W4:Y:S08]  /*e6f0*/  MUFU.EX2 R159, R175 ;  /* 0x000000af009f7308 */ /* 0x000f300000000800 */
[----:B------:R-:W-:Y:S08]  /*e700*/  MUFU.EX2 R179, R179 ;  /* 0x000000b300b37308 */ /* 0x000ff00000000800 */
[----:B------:R-:W1:Y:S01]  /*e710*/  MUFU.EX2 R182, R182 ;  /* 0x000000b600b67308 */ /* 0x000e620000000800 */
[----:B0-----:R-:W-:Y:S01]  /*e720*/  FADD.FTZ R6, R172, R11 ;  /* 0x0000000bac067221 */ /* 0x001fe20000010000 */
[----:B------:R-:W-:Y:S01]  /*e730*/  IMAD.MOV.U32 R11, RZ, RZ, 0x40000040 ;  /* 0x40000040ff0b7424 */ /* 0x000fe200078e00ff */
[----:B--2---:R-:W-:-:S02]  /*e740*/  F2FP.BF16.F32.PACK_AB R172, R184, R172 ;  /* 0x000000acb8ac723e */ /* 0x004fc400000010ff */
[----:B---3--:R-:W-:Y:S02]  /*e750*/  F2FP.BF16.F32.PACK_AB R174, R161, R185 ;  /* 0x000000b9a1ae723e */ /* 0x008fe400000010ff */
[----:B----4-:R-:W-:Y:S02]  /*e760*/  F2FP.BF16.F32.PACK_AB R173, R159, R9 ;  /* 0x000000099fad723e */ /* 0x010fe400000010ff */
[----:B-1----:R-:W-:Y:S01]  /*e770*/  F2FP.BF16.F32.PACK_AB R175, R182, R179 ;  /* 0x000000b3b6af723e */ /* 0x002fe200000010ff */
[----:B------:R-:W-:Y:S02]  /*e780*/  WARPGROUP.DEPBAR.LE gsb0, 0x0 ;  /* 0x00008000000079c5 */ /* 0x000fe40000010000 */
[----:B------:R-:W-:-:S06]  /*e790*/  WARPGROUP.ARRIVE ;  /* 0x00000000000079c5 */ /* 0x000fcc0000000000 */
[----:B------:R-:W-:Y:S01]  /*e7a0*/  HGMMA.64x256x16.F32.BF16 R24, R168, gdesc[UR4].tnspB, R24, gsb0 ;  /* 0x43e00004a8187df0 */ /* 0x000fe20008001818 */
[----:B------:R-:W-:Y:S02]  /*e7b0*/  R2UR UR6, R10 ;  /* 0x000000000a0672ca */ /* 0x000fe400000e0000 */
[----:B------:R-:W-:Y:S01]  /*e7c0*/  R2UR UR7, R11 ;  /* 0x000000000b0772ca */ /* 0x000fe200000e0000 */
[----:B------:R-:W-:-:S04]  /*e7d0*/  FADD.FTZ R183, R7, R183 ;  /* 0x000000b707b77221 */ /* 0x000fc80000010000 */
        /* <DEDUP_REMOVED lines=16> */
[----:B------:R-:W-:Y:S01]  /*e8e0*/  FADD.FTZ R183, R187, R183 ;  /* 0x000000b7bbb77221 */ /* 0x000fe20000010000 */
[----:B------:R-:W-:-:S03]  /*e8f0*/  @!P1 VIADD R3, R3, 0x32460 ;  /* 0x0003246003039836 */ /* 0x000fc60000000000 */
[----:B------:R-:W-:Y:S01]  /*e900*/  FADD.FTZ R183, R9, R183 ;  /* 0x000000b709b77221 */ /* 0x000fe20000010000 */
[----:B------:R-:W-:Y:S01]  /*e910*/  FADD.FTZ R6, R184, R6 ;  /* 0x00000006b8067221 */ /* 0x000fe20000010000 */
[----:B------:R-:W-:Y:S02]  /*e920*/  @!P1 PRMT R3, RZ, 0x654, R3 ;  /* 0x00000654ff039816 */ /* 0x000fe40000000003 */
[----:B------:R-:W-:Y:S01]  /*e930*/  FADD.FTZ R183, R159, R183 ;  /* 0x000000b79fb77221 */ /* 0x000fe20000010000 */
[----:B------:R-:W-:-:S03]  /*e940*/  FADD.FTZ R6, R185, R6 ;  /* 0x00000006b9067221 */ /* 0x000fc60000010000 */
[----:B------:R-:W-:Y:S01]  /*e950*/  FADD.FTZ R183, R179, R183 ;  /* 0x000000b7b3b77221 */ /* 0x000fe20000010000 */
[----:B------:R-:W-:Y:S01]  /*e960*/  FADD.FTZ R7, R161, R6 ;  /* 0x00000006a1077221 */ /* 0x000fe20000010000 */
[----:B------:R-:W-:Y:S02]  /*e970*/  IMAD.MOV.U32 R8, RZ, RZ, R20 ;  /* 0x000000ffff087224 */ /* 0x000fe400078e0014 */
[----:B------:R-:W-:Y:S01]  /*e980*/  FADD.FTZ R6, R182, R183 ;  /* 0x000000b7b6067221 */ /* 0x000fe20000010000 */
[----:B------:R-:W-:Y:S01]  /*e990*/  IMAD.MOV.U32 R9, RZ, RZ, R13 ;  /* 0x000000ffff097224 */ /* 0x000fe200078e000d */
[----:B------:R-:W-:Y:S02]  /*e9a0*/  WARPGROUP.DEPBAR.LE gsb0, 0x0 ;  /* 0x00008000000079c5 */ /* 0x000fe40000010000 */
[----:B------:R-:W-:-:S06]  /*e9b0*/  WARPGROUP.ARRIVE ;  /* 0x00000000000079c5 */ /* 0x000fcc0000000000 */
[----:B------:R-:W-:Y:S03]  /*e9c0*/  HGMMA.64x256x16.F32.BF16 R24, R172, gdesc[UR4].tnspB, R24, gsb0 ;  /* 0x43e00004ac187df0 */ /* 0x000fe60008001818 */
[----:B------:R-:W-:Y:S02]  /*e9d0*/  WARPGROUP.DEPBAR.LE gsb0, 0x0 ;  /* 0x00008000000079c5 */ /* 0x000fe40000010000 */
[----:B------:R0:W-:Y:S01]  /*e9e0*/  @!P1 SYNCS.ARRIVE.TRANS64.RED.A1T0 RZ, [R3+URZ], RZ ;  /* 0x000000ff03ff99a7 */ /* 0x0001e2000810043f */
[----:B------:R-:W-:Y:S05]  /*e9f0*/  @P2 BRA `(.L_x_1448) ;  /* 0xffffffd0006c2947 */ /* 0x000fea000383ffff */
.L_x_1438:
[----:B------:R-:W-:Y:S05]  /*ea00*/  WARPSYNC.ALL ;  /* 0x0000000000007948 */ /* 0x000fea0003800000 */
[----:B------:R-:W1:Y:S01]  /*ea10*/  SHFL.BFLY PT, R0, R7, 0x2, 0x1f ;  /* 0x0c401f0007007f89 */ /* 0x000e6200000e0000 */
[----:B0-----:R-:W-:Y:S02]  /*ea20*/  IMAD.MOV.U32 R3, RZ, RZ, RZ ;  /* 0x000000ffff037224 */ /* 0x001fe400078e00ff */
[----:B------:R-:W-:Y:S01]  /*ea30*/  IMAD.MOV.U32 R156, RZ, RZ, -0x800000 ;  /* 0xff800000ff9c7424 */ /* 0x000fe200078e00ff */
[----:B------:R0:W-:Y:S06]  /*ea40*/  BAR.ARV R178, 0x100 ;  /* 0x000400b20000751d */ /* 0x0001ec0000002000 */
[----:B------:R-:W-:-:S02]  /*ea50*/  VIADD R200, R200, 0x1 ;  /* 0x00000001c8c87836 */ /* 0x000fc40000000000 */
[----:B------:R-:W-:Y:S06]  /*ea60*/  BAR.ARV 0x8, 0x180 ;  /* 0x0206000000007b1d */ /* 0x000fec0000002000 */
[----:B------:R-:W-:Y:S01]  /*ea70*/  ISETP.NE.AND P1, PT, R200, 0x2, PT ;  /* 0x00000002c800780c */ /* 0x000fe20003f25270 */
[----:B------:R-:W-:Y:S02]  /*ea80*/  IMAD.MOV.U32 R155, RZ, RZ, -0x800000 ;  /* 0xff800000ff9b7424 */ /* 0x000fe400078e00ff */
[----:B------:R-:W-:Y:S01]  /*ea90*/  VIADD R226, R226, 0x1 ;  /* 0x00000001e2e27836 */ /* 0x000fe20000000000 */
[----:B------:R-:W-:Y:S01]  /*eaa0*/  SEL R200, R200, RZ, P1 ;  /* 0x000000ffc8c87207 */ /* 0x000fe20000800000 */
[----:B-1----:R-:W-:-:S05]  /*eab0*/  FADD.FTZ R0, R0, R7 ;  /* 0x0000000700007221 */ /* 0x002fca0000010000 */
[----:B-----5:R-:W1:Y:S02]  /*eac0*/  SHFL.BFLY PT, R4, R0, 0x1, 0x1f ;  /* 0x0c201f0000047f89 */ /* 0x020e6400000e0000 */
[----:B-1----:R-:W-:-:S05]  /*ead0*/  FADD.FTZ R4, R0, R4 ;  /* 0x0000000400047221 */ /* 0x002fca0000010000 */
[----:B------:R-:W-:-:S13]  /*eae0*/  FSETP.NE.FTZ.AND P0, PT, R4, RZ, PT ;  /* 0x000000ff0400720b */ /* 0x000fda0003f15000 */
[----:B------:R-:W1:Y:S08]  /*eaf0*/  @P0 MUFU.LG2 R0, R4 ;  /* 0x0000000400000308 */ /* 0x000e700000000c00 */
[----:B------:R2:W3:Y:S02]  /*eb00*/  @P0 MUFU.RCP R3, R4 ;  /* 0x0000000400030308 */ /* 0x0004e40000001000 */
[----:B--2---:R-:W-:-:S02]  /*eb10*/  IMAD.U32 R4, RZ, RZ, UR38 ;  /* 0x00000026ff047e24 */ /* 0x004fc4000f8e00ff */
[----:B-1----:R-:W-:Y:S02]  /*eb20*/  @P0 FMUL.FTZ R0, R0, 0.69314718246459960938 ;  /* 0x3f31721800000820 */ /* 0x002fe40000410000 */
[----:B------:R-:W-:-:S04]  /*eb30*/  @P0 FMUL.FTZ R4, R4, 0.69314718246459960938 ;  /* 0x3f31721804040820 */ /* 0x000fc80000410000 */
[----:B------:R-:W-:Y:S01]  /*eb40*/  @P0 FFMA.FTZ R156, R4, R13, R0 ;  /* 0x0000000d049c0223 */ /* 0x000fe20000010000 */
[-C--:B---3--:R-:W-:Y:S01]  /*eb50*/  FMUL.FTZ R152, R24, R3.reuse ;  /* 0x0000000318987220 */ /* 0x088fe20000410000 */
        /* <DEDUP_REMOVED lines=53> */
[----:B-1----:R-:W-:Y:S01]  /*eeb0*/  FADD.FTZ R4, R0, R4 ;  /* 0x0000000400047221 */ /* 0x002fe20000010000 */
[----:B------:R-:W-:-:S02]  /*eec0*/  IMAD.MOV.U32 R0, RZ, RZ, RZ ;  /* 0x000000ffff007224 */ /* 0x000fc400078e00ff */
[-C--:B------:R-:W-:Y:S01]  /*eed0*/  FMUL.FTZ R128, R128, R3.reuse ;  /* 0x0000000380807220 */ /* 0x080fe20000410000 */
        /* <DEDUP_REMOVED lines=11> */
[----:B------:R-:W-:-:S04]  /*ef90*/  FMUL.FTZ R149, R149, R3 ;  /* 0x0000000395957220 */ /* 0x000fc80000410000 */
[----:B------:R-:W1:Y:S08]  /*efa0*/  @P0 MUFU.LG2 R5, R4 ;  /* 0x0000000400050308 */ /* 0x000e700000000c00 */
[----:B------:R2:W3:Y:S02]  /*efb0*/  @P0 MUFU.RCP R0, R4 ;  /* 0x0000000400000308 */ /* 0x0004e40000001000 */
[----:B--2---:R-:W-:-:S02]  /*efc0*/  IMAD.U32 R4, RZ, RZ, UR38 ;  /* 0x00000026ff047e24 */ /* 0x004fc4000f8e00ff */
[----:B-1----:R-:W-:Y:S02]  /*efd0*/  @P0 FMUL.FTZ R5, R5, 0.69314718246459960938 ;  /* 0x3f31721805050820 */ /* 0x002fe40000410000 */
[----:B------:R-:W-:-:S04]  /*efe0*/  @P0 FMUL.FTZ R4, R4, 0.69314718246459960938 ;  /* 0x3f31721804040820 */ /* 0x000fc80000410000 */
[----:B------:R-:W-:Y:S01]  /*eff0*/  @P0 FFMA.FTZ R155, R4, R20, R5 ;  /* 0x00000014049b0223 */ /* 0x000fe20000010005 */
        /* <DEDUP_REMOVED lines=64> */
[----:B------:R-:W-:Y:S01]  /*f400*/  SEL R0, RZ, 0x1, P1 ;  /* 0x00000001ff007807 */ /* 0x000fe20000800000 */
[----:B------:R-:W-:Y:S01]  /*f410*/  FMUL.FTZ R20, R40, R3 ;  /* 0x0000000328147220 */ /* 0x000fe20000410000 */
[----:B------:R-:W-:-:S02]  /*f420*/  PLOP3.LUT P0, PT, PT, PT, PT, 0x8, 0x0 ;  /* 0x000000000000781c */ /* 0x000fc40003f0e170 */
[----:B0-----:R-:W-:-:S11]  /*f430*/  LOP3.LUT R204, R204, R0, RZ, 0x3c, !PT ;  /* 0x00000000cccc7212 */ /* 0x001fd600078e3cff */
.L_x_1395:
[----:B------:R-:W-:Y:S05]  /*f440*/  WARPSYNC.ALL ;  /* 0x0000000000007948 */ /* 0x000fea0003800000 */
[----:B------:R-:W0:Y:S08]  /*f450*/  S2UR UR5, SR_CgaCtaId ;  /* 0x00000000000579c3 */ /* 0x000e300000008800 */
[----:B------:R-:W-:Y:S06]  /*f460*/  BAR.SYNC.DEFER_BLOCKING 0x5, 0x180 ;  /* 0x0146000000007b1d */ /* 0x000fec0000010000 */
[----:B------:R-:W-:Y:S01]  /*f470*/  UMOV UR4, 0x400 ;  /* 0x0000040000047882 */ /* 0x000fe20000000000 */
[----:B------:R-:W-:Y:S01]  /*f480*/  BSSY B0, `(.L_x_1449) ;  /* 0x00004f5000007945 */ /* 0x000fe20003800000 */
[----:B0-----:R-:W-:-:S06]  /*f490*/  ULEA UR4, UR5, UR4, 0x18 ;  /* 0x0000000405047291 */ /* 0x001fcc000f8ec03f */
[----:B------:R-:W-:-:S05]  /*f4a0*/  IMAD.U32 R18, RZ, RZ, UR4 ;  /* 0x00000004ff127e24 */ /* 0x000fca000f8e00ff */
[----:B------:R0:W1:Y:S01]  /*f4b0*/  LDS.128 R40, [R18+0x324d0] ;  /* 0x0324d00012287984 */ /* 0x0000620000000c00 */
[----:B------:R-:W-:Y:S06]  /*f4c0*/  BAR.ARV 0x4, 0x180 ;  /* 0x0106000000007b1d */ /* 0x000fec0000002000 */
[----:B------:R-:W-:Y:S05]  /*f4d0*/  @P0 BRA `(.L_x_1450) ;  /* 0x0000003c00e80947 */ /* 0x000fea0003800000 */
[----:B------:R-:W2:Y:S01]  /*f4e0*/  LDL R3, [R1+0x9c] ;  /* 0x00009c0001037983 */ /* 0x000ea20000100800 */
[----:B------:R-:W-:Y:S01]  /*f4f0*/  ISETP.NE.AND P0, PT, R221, RZ, PT ;  /* 0x000000ffdd00720c */ /* 0x000fe20003f05270 */
        /* <DEDUP_REMOVED lines=17> */
[----:B--2--5:R-:W-:-:S04]  /*f610*/  IMAD.WIDE R24, R3, 0x2, R6 ;  /* 0x0000000203187825 */ /* 0x024fc800078e0206 */
        /* <DEDUP_REMOVED lines=8> */
[----:B--2---:R-:W-:Y:S02]  /*f6a0*/  IADD3 R8, P0, R24, 0x20, RZ ;  /* 0x0000002018087810 */ /* 0x004fe40007f1e0ff */
        /* <DEDUP_REMOVED lines=8> */
[----:B--2---:R-:W-:Y:S02]  /*f730*/  IADD3 R8, P0, R24, 0x40, RZ ;  /* 0x0000004018087810 */ /* 0x004fe40007f1e0ff */
        /* <DEDUP_REMOVED lines=144> */
[----:B--2---:R-:W-:-:S04]  /*10040*/  IADD3 R0, P0, R24, 0xc060, RZ ;  /* 0x0000c06018007810 */ /* 0x004fc80007f1e0ff */
        /* <DEDUP_REMOVED lines=12> */
[----:B--2---:R-:W-:Y:S01]  /*10110*/  @P0 IADD3 R14, P3, R223, UR6, RZ ;  /* 0x00000006df0e0c10 */ /* 0x004fe2000ff7e0ff */
[----:B------:R-:W-:Y:S02]  /*10120*/  ULDC UR6, c[0x0][0xb88] ;  /* 0x0002e20000067ab9 */ /* 0x000fe40000000800 */
[----:B------:R-:W-:Y:S01]  /*10130*/  IMAD.U32 R0, RZ, RZ, UR6 ;  /* 0x00000006ff007e24 */ /* 0x000fe2000f8e00ff */
[----:B------:R-:W-:Y:S01]  /*10140*/  @P0 IADD3.X R15, R224, UR7, RZ, P3, !PT ;  /* 0x00000007e00f0c10 */ /* 0x000fe20009ffe4ff */
[----:B------:R2:W5:Y:S01]  /*10150*/  @P1 LDG.E R3, desc[UR60][R8.64] ;  /* 0x0000003c08031981 */ /* 0x000562000c1e1900 */
[----:B------:R-:W-:Y:S01]  /*10160*/  IMAD.MOV.U32 R24, RZ, RZ, 0xab8 ;  /* 0x00000ab8ff187424 */ /* 0x000fe200078e00ff */
[----:B------:R-:W-:Y:S02]  /*10170*/  ISETP.GT.AND P2, PT, R221, 0x1, PT ;  /* 0x00000001dd00780c */ /* 0x000fe40003f44270 */
[----:B------:R2:W5:Y:S02]  /*10180*/  @P0 LDG.E R0, desc[UR60][R14.64] ;  /* 0x0000003c0e000981 */ /* 0x000564000c1e1900 */
[----:B------:R-:W-:-:S04]  /*10190*/  SEL R24, R24, 0xa78, P2 ;  /* 0x00000a7818187807 */ /* 0x000fc80001000000 */
[----:B------:R2:W3:Y:S08]  /*101a0*/  LDC.64 R10, c[0x0][R24+0x220] ;  /* 0x00008800180a7b82 */ /* 0x0004f00000000a00 */
[----:B------:R2:W4:Y:S01]  /*101b0*/  LDC.64 R12, c[0x0][R24+0x218] ;  /* 0x00008600180c7b82 */ /* 0x0005220000000a00 */
[----:B------:R-:W-:Y:S05]  /*101c0*/  @P0 BRA `(.L_x_1451) ;  /* 0x0000000000100947 */ /* 0x000fea0003800000 */
[----:B------:R-:W-:Y:S05]  /*101d0*/  @!P1 BRA `(.L_x_1451) ;  /* 0x00000000000c9947 */ /* 0x000fea0003800000 */
[----:B-----5:R-:W3:Y:S04]  /*101e0*/  LDG.E R0, desc[UR60][R8.64] ;  /* 0x0000003c08007981 */ /* 0x020ee8000c1e1900 */
[----:B--2---:R-:W3:Y:S02]  /*101f0*/  LDG.E R8, desc[UR60][R8.64+0x4] ;  /* 0x0000043c08087981 */ /* 0x004ee4000c1e1900 */
[----:B---3--:R-:W-:-:S07]  /*10200*/  IMAD.IADD R0, R8, 0x1, -R0 ;  /* 0x0000000108007824 */ /* 0x008fce00078e0a00 */
.L_x_1451:
[----:B--2---:R-:W2:Y:S01]  /*10210*/  LDL.LU R14, [R1+0x88] ;  /* 0x00008800010e7983 */ /* 0x004ea20000300800 */
[----:B------:R-:W0:Y:S03]  /*10220*/  LDC R154, c[0x0][0xce8] ;  /* 0x00033a00ff9a7b82 */ /* 0x000e260000000800 */
[----:B------:R-:W2:Y:S01]  /*10230*/  LDL R25, [R1+0x98] ;  /* 0x0000980001197983 */ /* 0x000ea20000100800 */
[----:B------:R-:W-:-:S03]  /*10240*/  ISETP.NE.U32.AND P0, PT, RZ, UR4, PT ;  /* 0x00000004ff007c0c */ /* 0x000fc6000bf05070 */
[----:B------:R-:W2:Y:S01]  /*10250*/  LDL R158, [R1+0x94] ;  /* 0x00009400019e7983 */ /* 0x000ea20000100800 */
[----:B------:R-:W2:Y:S01]  /*10260*/  LDC.64 R8, c[0x0][R24+0x228] ;  /* 0x00008a0018087b82 */ /* 0x000ea20000000a00 */
[----:B------:R-:W-:Y:S02]  /*10270*/  ISETP.NE.AND.EX P0, PT, RZ, UR5, PT, P0 ;  /* 0x00000005ff007c0c */ /* 0x000fe4000bf05300 */
[----:B------:R-:W2:Y:S02]  /*10280*/  LDL R157, [R1+0x8c] ;  /* 0x00008c00019d7983 */ /* 0x000ea40000100800 */
[----:B------:R-:W-:Y:S02]  /*10290*/  SEL R222, R222, RZ, !P0 ;  /* 0x000000ffdede7207 */ /* 0x000fe40004000000 */
[----:B0-----:R-:W-:-:S03]  /*102a0*/  ISETP.NE.AND P1, PT, R154, 0x1, PT ;  /* 0x000000019a00780c */ /* 0x001fc60003f25270 */
[----:B---3--:R-:W-:Y:S02]  /*102b0*/  IMAD R11, R11, R222, RZ ;  /* 0x000000de0b0b7224 */ /* 0x008fe400078e02ff */
[-C--:B----4-:R-:W-:Y:S02]  /*102c0*/  IMAD R15, R13, R220.reuse, RZ ;  /* 0x000000dc0d0f7224 */ /* 0x090fe400078e02ff */
[----:B------:R-:W-:-:S06]  /*102d0*/  IMAD.WIDE.U32 R12, R12, R220, RZ ;  /* 0x000000dc0c0c7225 */ /* 0x000fcc00078e00ff */
[----:B-1----:R-:W0:Y:S01]  /*102e0*/  @P1 LDC R40, c[0x0][0xcec] ;  /* 0x00033b00ff281b82 */ /* 0x002e220000000800 */
[----:B------:R-:W-:Y:S02]  /*102f0*/  IMAD.IADD R15, R13, 0x1, R15 ;  /* 0x000000010d0f7824 */ /* 0x000fe400078e020f */
[----:B-----5:R-:W-:Y:S01]  /*10300*/  IMAD R0, R0, R154, RZ ;  /* 0x0000009a00007224 */ /* 0x020fe200078e02ff */
[----:B--2---:R-:W-:-:S05]  /*10310*/  SEL R14, R14, RZ, !P0 ;  /* 0x000000ff0e0e7207 */ /* 0x004fca0004000000 */
[C---:B------:R-:W-:Y:S02]  /*10320*/  IMAD R14, R10.reuse, R14, R11 ;  /* 0x0000000e0a0e7224 */ /* 0x040fe400078e020b */
[----:B------:R-:W-:-:S04]  /*10330*/  IMAD.WIDE.U32 R10, R10, R222, RZ ;  /* 0x000000de0a0a7225 */ /* 0x000fc800078e00ff */
[----:B------:R-:W-:Y:S01]  /*10340*/  IMAD.IADD R11, R11, 0x1, R14 ;  /* 0x000000010b0b7824 */ /* 0x000fe200078e020e */
[----:B------:R-:W-:Y:S02]  /*10350*/  IADD3 R14, P0, P3, R10, R12, R3 ;  /* 0x0000000c0a0e7210 */ /* 0x000fe40007b1e003 */
[----:B------:R-:W1:Y:S01]  /*10360*/  @P1 LDC R10, c[0x0][0xcf0] ;  /* 0x00033c00ff0a1b82 */ /* 0x000e620000000800 */
[----:B------:R-:W-:Y:S01]  /*10370*/  SEL R12, R228, RZ, P2 ;  /* 0x000000ffe40c7207 */ /* 0x000fe20001000000 */
[----:B------:R-:W-:-:S04]  /*10380*/  IMAD R25, R227, 0x80, R25 ;  /* 0x00000080e3197824 */ /* 0x000fc800078e0219 */
[-C--:B------:R-:W-:Y:S02]  /*10390*/  IMAD R9, R9, R12.reuse, RZ ;  /* 0x0000000c09097224 */ /* 0x080fe400078e02ff */
[----:B------:R-:W-:Y:S01]  /*103a0*/  IMAD.WIDE.U32 R12, R8, R12, RZ ;  /* 0x0000000c080c7225 */ /* 0x000fe200078e00ff */
[----:B------:R-:W-:-:S04]  /*103b0*/  SHF.R.S32.HI R8, RZ, 0x1f, R3 ;  /* 0x0000001fff087819 */ /* 0x000fc80000011403 */
[----:B------:R-:W-:Y:S01]  /*103c0*/  IADD3.X R15, R11, R15, R8, P0, P3 ;  /* 0x0000000f0b0f7210 */ /* 0x000fe200007e6408 */
[----:B0-----:R-:W-:-:S04]  /*103d0*/  @P1 IMAD.HI.U32 R11, R25, R40, RZ ;  /* 0x00000028190b1227 */ /* 0x001fc800078e00ff */
[----:B------:R-:W-:Y:S02]  /*103e0*/  IMAD.MOV.U32 R40, RZ, RZ, R25 ;  /* 0x000000ffff287224 */ /* 0x000fe400078e0019 */
[----:B------:R-:W-:Y:S01]  /*103f0*/  IMAD.IADD R9, R13, 0x1, R9 ;  /* 0x000000010d097824 */ /* 0x000fe200078e0209 */
[----:B-1----:R-:W-:Y:S02]  /*10400*/  @P1 SHF.R.U32.HI R40, RZ, R10, R11 ;  /* 0x0000000aff281219 */ /* 0x002fe4000001160b */
[----:B------:R0:W1:Y:S02]  /*10410*/  LDC.64 R10, c[0x0][R24+0x210] ;  /* 0x00008400180a7b82 */ /* 0x0000640000000a00 */
[----:B------:R-:W-:Y:S02]  /*10420*/  IADD3 R12, P0, P3, R40, R14, R12 ;  /* 0x0000000e280c7210 */ /* 0x000fe40007b1e00c */
[----:B------:R-:W-:-:S04]  /*10430*/  SHF.R.S32.HI R13, RZ, 0x1f, R40 ;  /* 0x0000001fff0d7819 */ /* 0x000fc80000011428 */
[----:B------:R-:W-:Y:S02]  /*10440*/  IADD3.X R13, R13, R15, R9, P0, P3 ;  /* 0x0000000f0d0d7210 */ /* 0x000fe400007e6409 */
[----:B------:R-:W2:Y:S01]  /*10450*/  LDC.64 R14, c[0x0][0xca8] ;  /* 0x00032a00ff0e7b82 */ /* 0x000ea20000000a00 */
[----:B0-----:R-:W-:-:S04]  /*10460*/  IMAD.MOV R24, RZ, RZ, -R40 ;  /* 0x000000ffff187224 */ /* 0x001fc800078e0a28 */
[----:B------:R-:W-:-:S05]  /*10470*/  IMAD R24, R154, R24, R25 ;  /* 0x000000189a187224 */ /* 0x000fca00078e0219 */
[----:B------:R-:W-:Y:S01]  /*10480*/  SHF.R.S32.HI R9, RZ, 0x1f, R24 ;  /* 0x0000001fff097819 */ /* 0x000fe20000011418 */
[----:B--2---:R-:W0:Y:S08]  /*10490*/  @!P2 LDC R14, c[0x0][0xc50] ;  /* 0x00031400ff0eab82 */ /* 0x004e300000000800 */
[----:B------:R-:W2:Y:S01]  /*104a0*/  @!P2 LDC R15, c[0x0][0xc54] ;  /* 0x00031500ff0fab82 */ /* 0x000ea20000000800 */
[----:B-1----:R-:W-:-:S02]  /*104b0*/  IMAD R11, R11, R24, RZ ;  /* 0x000000180b0b7224 */ /* 0x002fc400078e02ff */
[----:B------:R-:W-:-:S04]  /*104c0*/  IMAD.WIDE.U32 R12, R10, R24, R12 ;  /* 0x000000180a0c7225 */ /* 0x000fc800078e000c */
[----:B------:R-:W-:-:S04]  /*104d0*/  IMAD R9, R10, R9, R11 ;  /* 0x000000090a097224 */ /* 0x000fc800078e020b */
[----:B------:R-:W-:Y:S01]  /*104e0*/  IMAD.IADD R9, R13, 0x1, R9 ;  /* 0x000000010d097824 */ /* 0x000fe200078e0209 */
[----:B0-----:R-:W-:-:S04]  /*104f0*/  LEA R14, P0, R12, R14, 0x2 ;  /* 0x0000000e0c0e7211 */ /* 0x001fc800078010ff */
[----:B--2---:R-:W-:Y:S01]  /*10500*/  LEA.HI.X R9, R12, R15, R9, 0x2, P0 ;  /* 0x0000000f0c097211 */ /* 0x004fe200000f1409 */
[----:B------:R-:W-:Y:S01]  /*10510*/  SHFL.IDX PT, R10, R14, RZ, 0x1c1f ;  /* 0x001c1fff0e0a7589 */ /* 0x000fe200000e0000 */
[----:B------:R-:W-:-:S03]  /*10520*/  IMAD R24, R227, 0x80, R158 ;  /* 0x00000080e3187824 */ /* 0x000fc600078e029e */
[----:B------:R-:W0:Y:S04]  /*10530*/  SHFL.IDX PT, R11, R9, RZ, 0x1c1f ;  /* 0x001c1fff090b7589 */ /* 0x000e2800000e0000 */
[----:B------:R-:W-:Y:S04]  /*10540*/  SHFL.IDX PT, R12, R14, 0x1, 0x1c1f ;  /* 0x003c1f000e0c7f89 */ /* 0x000fe800000e0000 */
[----:B------:R1:W2:Y:S01]  /*10550*/  SHFL.IDX PT, R13, R9, 0x1, 0x1c1f ;  /* 0x003c1f00090d7f89 */ /* 0x0002a200000e0000 */
        /* <DEDUP_REMOVED lines=9> */
[----:B------:R-:W-:-:S07]  /*105f0*/  ULDC.64 UR4, c[0x0][0xba0] ;  /* 0x0002e80000047ab9 */ /* 0x000fce0000000a00 */
[----:B------:R-:W2:Y:S01]  /*10600*/  @P1 LDC R20, c[0x0][0xcf0] ;  /* 0x00033c00ff141b82 */ /* 0x000ea20000000800 */
        /* <DEDUP_REMOVED lines=8> */
[----:B------:R-:W-:Y:S02]  /*10690*/  LOP3.LUT R44, R45, 0x380, RZ, 0xc0, !PT ;  /* 0x000003802d2c7812 */ /* 0x000fe400078ec0ff */
[C---:B------:R-:W-:Y:S02]  /*106a0*/  IADD3 R29, P2, R6.reuse, 0x2000, RZ ;  /* 0x00002000061d7810 */ /* 0x040fe40007f5e0ff */
[C---:B------:R-:W-:Y:S02]  /*106b0*/  IADD3 R33, P3, R6.reuse, 0x3000, RZ ;  /* 0x0000300006217810 */ /* 0x040fe40007f7e0ff */
[----:B------:R-:W-:-:S02]  /*106c0*/  IADD3 R37, P4, R6, 0x4000, RZ ;  /* 0x0000400006257810 */ /* 0x000fc40007f9e0ff */
[----:B------:R-:W-:Y:S02]  /*106d0*/  SHF.R.U64 R44, R44, 0x3, RZ ;  /* 0x000000032c2c7819 */ /* 0x000fe400000012ff */
[----:B------:R-:W-:Y:S02]  /*106e0*/  LOP3.LUT R24, R25, 0x380, RZ, 0xc0, !PT ;  /* 0x0000038019187812 */ /* 0x000fe400078ec0ff */
[----:B------:R-:W-:Y:S02]  /*106f0*/  LOP3.LUT R28, R29, 0x380, RZ, 0xc0, !PT ;  /* 0x000003801d1c7812 */ /* 0x000fe400078ec0ff */
[----:B------:R-:W-:Y:S02]  /*10700*/  LOP3.LUT R32, R33, 0x380, RZ, 0xc0, !PT ;  /* 0x0000038021207812 */ /* 0x000fe400078ec0ff */
[----:B------:R-:W-:Y:S02]  /*10710*/  LOP3.LUT R36, R37, 0x380, RZ, 0xc0, !PT ;  /* 0x0000038025247812 */ /* 0x000fe400078ec0ff */
[----:B------:R-:W-:Y:S01]  /*10720*/  LOP3.LUT R44, R44, R45, RZ, 0x3c, !PT ;  /* 0x0000002d2c2c7212 */ /* 0x000fe200078e3cff */
[----:B------:R-:W-:Y:S01]  /*10730*/  IMAD.X R45, RZ, RZ, R7, P5 ;  /* 0x000000ffff2d7224 */ /* 0x000fe200028e0607 */
[----:B------:R-:W-:-:S02]  /*10740*/  IADD3 R65, P5, R6, 0xa000, RZ ;  /* 0x0000a00006417810 */ /* 0x000fc40007fbe0ff */
[----:B------:R-:W-:Y:S02]  /*10750*/  SHF.R.U64 R24, R24, 0x3, RZ ;  /* 0x0000000318187819 */ /* 0x000fe400000012ff */
[----:B------:R-:W-:Y:S01]  /*10760*/  SHF.R.U64 R28, R28, 0x3, RZ ;  /* 0x000000031c1c7819 */ /* 0x000fe200000012ff */
[----:B------:R-:W-:Y:S01]  /*10770*/  IMAD R8, R8, UR4, RZ ;  /* 0x0000000408087c24 */ /* 0x000fe2000f8e02ff */
[----:B------:R-:W-:Y:S01]  /*10780*/  SHF.R.U64 R32, R32, 0x3, RZ ;  /* 0x0000000320207819 */ /* 0x000fe200000012ff */
[----:B------:R-:W5:Y:S01]  /*10790*/  LD.E.128 R44, desc[UR60][R44.64] ;  /* 0x0000003c2c2c7980 */ /* 0x000f62000c101d00 */
[----:B------:R-:W-:Y:S02]  /*107a0*/  SHF.R.U64 R36, R36, 0x3, RZ ;  /* 0x0000000324247819 */ /* 0x000fe400000012ff */
[----:B------:R-:W-:Y:S02]  /*107b0*/  LOP3.LUT R64, R65, 0x380, RZ, 0xc0, !PT ;  /* 0x0000038041407812 */ /* 0x000fe400078ec0ff */
        /* <DEDUP_REMOVED lines=9> */
[----:B------:R-:W5:Y:S01]  /*10850*/  LD.E.128 R24, desc[UR60][R24.64] ;  /* 0x0000003c18187980 */ /* 0x000f62000c101d00 */
[----:B------:R-:W-:-:S02]  /*10860*/  IADD3 R53, P2, R6, 0x7000, RZ ;  /* 0x0000700006357810 */ /* 0x000fc40007f5e0ff */
[C---:B------:R-:W-:Y:S01]  /*10870*/  IADD3 R57, P3, R6.reuse, 0x8000, RZ ;  /* 0x0000800006397810 */ /* 0x040fe20007f7e0ff */
[----:B------:R-:W5:Y:S01]  /*10880*/  LD.E.128 R28, desc[UR60][R28.64] ;  /* 0x0000003c1c1c7980 */ /* 0x000f62000c101d00 */
[----:B------:R-:W-:Y:S02]  /*10890*/  IADD3 R61, P4, R6, 0x9000, RZ ;  /* 0x00009000063d7810 */ /* 0x000fe40007f9e0ff */
[----:B------:R-:W-:Y:S01]  /*108a0*/  SHF.R.U64 R64, R64, 0x3, RZ ;  /* 0x0000000340407819 */ /* 0x000fe200000012ff */
[----:B------:R-:W5:Y:S01]  /*108b0*/  LD.E.128 R32, desc[UR60][R32.64] ;  /* 0x0000003c20207980 */ /* 0x000f62000c101d00 */
[----:B------:R-:W-:Y:S02]  /*108c0*/  LOP3.LUT R48, R49, 0x380, RZ, 0xc0, !PT ;  /* 0x0000038031307812 */ /* 0x000fe400078ec0ff */
[----:B------:R-:W-:Y:S01]  /*108d0*/  LOP3.LUT R52, R53, 0x380, RZ, 0xc0, !PT ;  /* 0x0000038035347812 */ /* 0x000fe200078ec0ff */
[----:B------:R-:W5:Y:S01]  /*108e0*/  LD.E.128 R36, desc[UR60][R36.64] ;  /* 0x0000003c24247980 */ /* 0x000f62000c101d00 */
[----:B------:R-:W-:-:S02]  /*108f0*/  LOP3.LUT R56, R57, 0x380, RZ, 0xc0, !PT ;  /* 0x0000038039387812 */ /* 0x000fc400078ec0ff */
[----:B------:R-:W-:Y:S02]  /*10900*/  LOP3.LUT R60, R61, 0x380, RZ, 0xc0, !PT ;  /* 0x000003803d3c7812 */ /* 0x000fe400078ec0ff */
[----:B------:R-:W-:Y:S01]  /*10910*/  LOP3.LUT R64, R64, R65, RZ, 0x3c, !PT ;  /* 0x0000004140407212 */ /* 0x000fe200078e3cff */
[--C-:B------:R-:W-:Y:S01]  /*10920*/  IMAD.X R65, RZ, RZ, R7.reuse, P5 ;  /* 0x000000ffff417224 */ /* 0x100fe200028e0607 */
[C---:B------:R-:W-:Y:S02]  /*10930*/  LOP3.LUT R13, R6.reuse, 0x380, RZ, 0xc0, !PT ;  /* 0x00000380060d7812 */ /* 0x040fe400078ec0ff */
[----:B------:R-:W-:Y:S02]  /*10940*/  IADD3 R9, P5, R6, 0xf000, RZ ;  /* 0x0000f00006097810 */ /* 0x000fe40007fbe0ff */
[----:B------:R-:W-:Y:S01]  /*10950*/  SHF.R.U64 R48, R48, 0x3, RZ ;  /* 0x0000000330307819 */ /* 0x000fe200000012ff */
[----:B------:R-:W5:Y:S01]  /*10960*/  LD.E.128 R64, desc[UR60][R64.64] ;  /* 0x0000003c40407980 */ /* 0x000f62000c101d00 */
[----:B------:R-:W-:Y:S01]  /*10970*/  SHF.R.U64 R52, R52, 0x3, RZ ;  /* 0x0000000334347819 */ /* 0x000fe200000012ff */
[----:B------:R-:W-:Y:S01]  /*10980*/  IMAD.X R85, RZ, RZ, R7, P5 ;  /* 0x000000ffff557224 */ /* 0x000fe200028e0607 */
[----:B------:R-:W-:-:S02]  /*10990*/  SHF.R.U64 R56, R56, 0x3, RZ ;  /* 0x0000000338387819 */ /* 0x000fc400000012ff */
[----:B------:R-:W-:Y:S02]  /*109a0*/  SHF.R.U64 R60, R60, 0x3, RZ ;  /* 0x000000033c3c7819 */ /* 0x000fe400000012ff */
        /* <DEDUP_REMOVED lines=16> */
[----:B------:R-:W-:Y:S01]  /*10ab0*/  LOP3.LUT R4, R13, R6, RZ, 0x3c, !PT ;  /* 0x000000060d047212 */ /* 0x000fe200078e3cff */
[----:B------:R-:W5:Y:S01]  /*10ac0*/  LD.E.128 R56, desc[UR60][R56.64] ;  /* 0x0000003c38387980 */ /* 0x000f62000c101d00 */
[----:B------:R-:W-:Y:S02]  /*10ad0*/  SHF.R.U64 R6, R5, 0x3, RZ ;  /* 0x0000000305067819 */ /* 0x000fe400000012ff */
[----:B------:R-:W-:Y:S01]  /*10ae0*/  LOP3.LUT R12, R12, 0xfffffff8, RZ, 0xc0, !PT ;  /* 0xfffffff80c0c7812 */ /* 0x000fe200078ec0ff */
[C---:B------:R-:W-:Y:S01]  /*10af0*/  IMAD R13, R3.reuse, UR5, R8 ;  /* 0x00000005030d7c24 */ /* 0x040fe2000f8e0208 */
[----:B------:R-:W-:Y:S01]  /*10b00*/  LOP3.LUT R84, R6, R9, RZ, 0x3c, !PT ;  /* 0x0000000906547212 */ /* 0x000fe200078e3cff */
[----:B------:R-:W-:Y:S01]  /*10b10*/  IMAD.WIDE.U32 R8, R3, UR4, RZ ;  /* 0x0000000403087c25 */ /* 0x000fe2000f8e00ff */
[----:B------:R-:W-:Y:S01]  /*10b20*/  LOP3.LUT R68, R69, 0x380, RZ, 0xc0, !PT ;  /* 0x0000038045447812 */ /* 0x000fe200078ec0ff */
[----:B------:R-:W-:Y:S01]  /*10b30*/  ULDC.64 UR4, c[0x0][0xbe8] ;  /* 0x0002fa0000047ab9 */ /* 0x000fe20000000a00 */
[----:B------:R-:W-:Y:S01]  /*10b40*/  LOP3.LUT R72, R73, 0x380, RZ, 0xc0, !PT ;  /* 0x0000038049487812 */ /* 0x000fe200078ec0ff */
[----:B------:R-:W-:Y:S01]  /*10b50*/  IMAD.IADD R11, R11, 0x1, -R12 ;  /* 0x000000010b0b7824 */ /* 0x000fe200078e0a0c */
[----:B------:R-:W-:Y:S01]  /*10b60*/  LOP3.LUT R76, R77, 0x380, RZ, 0xc0, !PT ;  /* 0x000003804d4c7812 */ /* 0x000fe200078ec0ff */
[----:B------:R-:W-:Y:S01]  /*10b70*/  IMAD.IADD R9, R9, 0x1, R13 ;  /* 0x0000000109097824 */ /* 0x000fe200078e020d */
[----:B------:R-:W-:Y:S01]  /*10b80*/  LOP3.LUT R80, R81, 0x380, RZ, 0xc0, !PT ;  /* 0x0000038051507812 */ /* 0x000fe200078ec0ff */
[----:B------:R-:W-:Y:S01]  /*10b90*/  IMAD R12, R11, 0x20, R10 ;  /* 0x000000200b0c7824 */ /* 0x000fe200078e020a */
[----:B------:R-:W-:Y:S01]  /*10ba0*/  SHF.R.U64 R68, R68, 0x3, RZ ;  /* 0x0000000344447819 */ /* 0x000fe200000012ff */
[----:B------:R-:W-:Y:S01]  /*10bb0*/  IMAD.WIDE.U32 R8, R220, UR4, R8 ;  /* 0x00000004dc087c25 */ /* 0x000fe2000f8e0008 */
[----:B------:R-:W-:Y:S01]  /*10bc0*/  SHF.R.U64 R72, R72, 0x3, RZ ;  /* 0x0000000348487819 */ /* 0x000fe200000012ff */
[----:B------:R-:W5:Y:S01]  /*10bd0*/  LD.E.128 R60, desc[UR60][R60.64] ;  /* 0x0000003c3c3c7980 */ /* 0x000f62000c101d00 */
[----:B------:R-:W-:Y:S01]  /*10be0*/  SHF.R.U64 R76, R76, 0x3, RZ ;  /* 0x000000034c4c7819 */ /* 0x000fe200000012ff */
[----:B------:R-:W-:Y:S01]  /*10bf0*/  IMAD R14, R227, 0x80, R12 ;  /* 0x00000080e30e7824 */ /* 0x000fe200078e020c */
[----:B------:R-:W-:Y:S01]  /*10c00*/  SHF.R.U64 R80, R80, 0x3, RZ ;  /* 0x0000000350507819 */ /* 0x000fe200000012ff */
[----:B------:R-:W-:Y:S01]  /*10c10*/  IMAD.MOV.U32 R5, RZ, RZ, R7 ;  /* 0x000000ffff057224 */ /* 0x000fe200078e0007 */
[----:B------:R-:W-:Y:S01]  /*10c20*/  SHF.R.S32.HI R13, RZ, 0x1f, R222 ;  /* 0x0000001fff0d7819 */ /* 0x000fe200000114de */
[----:B------:R-:W-:Y:S01]  /*10c30*/  IMAD R9, R220, UR5, R9 ;  /* 0x00000005dc097c24 */ /* 0x000fe2000f8e0209 */
[----:B------:R-:W-:Y:S01]  /*10c40*/  ULDC.64 UR4, c[0x0][0xbf0] ;  /* 0x0002fc0000047ab9 */ /* 0x000fe20000000a00 */
[----:B------:R-:W-:Y:S01]  /*10c50*/  LOP3.LUT R68, R68, R69, RZ, 0x3c, !PT ;  /* 0x0000004544447212 */ /* 0x000fe200078e3cff */
[----:B-1----:R-:W-:Y:S01]  /*10c60*/  @P1 IMAD.HI.U32 R3, R14, R15, RZ ;  /* 0x0000000f0e031227 */ /* 0x002fe200078e00ff */
[----:B------:R-:W-:Y:S01]  /*10c70*/  LOP3.LUT R72, R72, R73, RZ, 0x3c, !PT ;  /* 0x0000004948487212 */ /* 0x000fe200078e3cff */
[----:B------:R-:W5:Y:S01]  /*10c80*/  LD.E.128 R84, desc[UR60][R84.64] ;  /* 0x0000003c54547980 */ /* 0x000f62000c101d00 */
[----:B------:R-:W-:Y:S01]  /*10c90*/  LOP3.LUT R76, R76, R77, RZ, 0x3c, !PT ;  /* 0x0000004d4c4c7212 */ /* 0x000fe200078e3cff */
[--C-:B------:R-:W-:Y:S01]  /*10ca0*/  IMAD.X R69, RZ, RZ, R7.reuse, P0 ;  /* 0x000000ffff457224 */ /* 0x100fe200000e0607 */
[----:B------:R-:W-:Y:S01]  /*10cb0*/  LOP3.LUT R80, R80, R81, RZ, 0x3c, !PT ;  /* 0x0000005150507212 */ /* 0x000fe200078e3cff */
[----:B------:R-:W-:-:S02]  /*10cc0*/  IMAD.X R73, RZ, RZ, R7, P2 ;  /* 0x000000ffff497224 */ /* 0x000fc400010e0607 */
[--C-:B------:R-:W-:Y:S02]  /*10cd0*/  IMAD.X R77, RZ, RZ, R7.reuse, P3 ;  /* 0x000000ffff4d7224 */ /* 0x100fe400018e0607 */
[----:B------:R-:W-:Y:S01]  /*10ce0*/  IMAD.X R81, RZ, RZ, R7, P4 ;  /* 0x000000ffff517224 */ /* 0x000fe200020e0607 */
[----:B------:R-:W5:Y:S01]  /*10cf0*/  LD.E.128 R68, desc[UR60][R68.64] ;  /* 0x0000003c44447980 */ /* 0x000f62000c101d00 */
[----:B------:R-:W-:Y:S02]  /*10d00*/  IMAD R13, R13, UR4, RZ ;  /* 0x000000040d0d7c24 */ /* 0x000fe4000f8e02ff */
[----:B------:R-:W-:Y:S01]  /*10d10*/  IMAD.MOV.U32 R11, RZ, RZ, R14 ;  /* 0x000000ffff0b7224 */ /* 0x000fe200078e000e */
[----:B--2---:R-:W-:Y:S01]  /*10d20*/  @P1 SHF.R.U32.HI R11, RZ, R20, R3 ;  /* 0x00000014ff0b1219 */ /* 0x004fe20000011603 */
[C---:B------:R-:W-:Y:S01]  /*10d30*/  IMAD R13, R222.reuse, UR5, R13 ;  /* 0x00000005de0d7c24 */ /* 0x040fe2000f8e020d */
[----:B------:R-:W5:Y:S01]  /*10d40*/  LD.E.128 R4, desc[UR60][R4.64] ;  /* 0x0000003c04047980 */ /* 0x000f62000c101d00 */
[----:B------:R-:W-:Y:S01]  /*10d50*/  IMAD.WIDE.U32 R8, R222, UR4, R8 ;  /* 0x00000004de087c25 */ /* 0x000fe2000f8e0008 */
[----:B------:R-:W-:Y:S01]  /*10d60*/  SHF.R.S32.HI R3, RZ, 0x1f, R11 ;  /* 0x0000001fff037819 */ /* 0x000fe2000001140b */
[----:B------:R-:W-:Y:S01]  /*10d70*/  ULDC.64 UR4, c[0x0][0xbe0] ;  /* 0x0002f80000047ab9 */ /* 0x000fe20000000a00 */
[----:B------:R-:W5:Y:S01]  /*10d80*/  LD.E.128 R72, desc[UR60][R72.64] ;  /* 0x0000003c48487980 */ /* 0x000f62000c101d00 */
[----:B------:R-:W-:-:S03]  /*10d90*/  IMAD.IADD R9, R9, 0x1, R13 ;  /* 0x0000000109097824 */ /* 0x000fc600078e020d */
[----:B------:R-:W5:Y:S01]  /*10da0*/  LD.E.128 R76, desc[UR60][R76.64] ;  /* 0x0000003c4c4c7980 */ /* 0x000f62000c101d00 */
[----:B------:R-:W-:-:S03]  /*10db0*/  IMAD.MOV R13, RZ, RZ, -R11 ;  /* 0x000000ffff0d7224 */ /* 0x000fc600078e0a0b */
[----:B------:R-:W5:Y:S01]  /*10dc0*/  LD.E.128 R80, desc[UR60][R80.64] ;  /* 0x0000003c50507980 */ /* 0x000f62000c101d00 */
[----:B------:R-:W-:Y:S01]  /*10dd0*/  @!PT LDS RZ, [RZ] ;  /* 0x00000000fffff984 */ /* 0x000fe20000000800 */
[----:B------:R-:W-:Y:S01]  /*10de0*/  @!PT LDS RZ, [RZ] ;  /* 0x00000000fffff984 */ /* 0x000fe20000000800 */
[----:B------:R-:W-:Y:S01]  /*10df0*/  @!PT LDS RZ, [RZ] ;  /* 0x00000000fffff984 */ /* 0x000fe20000000800 */
[----:B------:R-:W-:Y:S01]  /*10e00*/  @!PT LDS RZ, [RZ] ;  /* 0x00000000fffff984 */ /* 0x000fe20000000800 */
[----:B------:R0:W-:Y:S06]  /*10e10*/  MEMBAR.ALL.CTA ;  /* 0x0000000000007992 */ /* 0x0001ec0000008000 */
[----:B0-----:R-:W0:Y:S01]  /*10e20*/  FENCE.VIEW.ASYNC.S ;  /* 0x00000000000073c6 */ /* 0x001e220000000000 */
[----:B------:R-:W-:Y:S02]  /*10e30*/  IMAD R12, R3, UR4, RZ ;  /* 0x00000004030c7c24 */ /* 0x000fe4000f8e02ff */
[----:B------:R-:W-:-:S02]  /*10e40*/  IMAD R13, R154, R13, R14 ;  /* 0x0000000d9a0d7224 */ /* 0x000fc400078e020e */
        /* <DEDUP_REMOVED lines=19> */
.L_x_1672:
        /* <DEDUP_REMOVED lines=14> */
[-C--:B--2---:R-:W-:Y:S02]  /*11060*/  @!P3 LEA R8, P5, R203, R14.reuse, 0x1 ;  /* 0x0000000ecb08b211 */ /* 0x084fe400078a08ff */
[----:B------:R-:W-:Y:S02]  /*11070*/  @!P2 LEA R10, P4, R219, R14, 0x1 ;  /* 0x0000000edb0aa211 */ /* 0x000fe400078808ff */
[----:B-1----:R-:W-:Y:S02]  /*11080*/  @!P3 LEA.HI.X R9, R203, R20, R12, 0x1, P5 ;  /* 0x00000014cb09b211 */ /* 0x002fe400028f0c0c */
[----:B------:R-:W-:-:S02]  /*11090*/  @!P1 LEA R12, P5, R218, R14, 0x1 ;  /* 0x0000000eda0c9211 */ /* 0x000fc400078a08ff */
[----:B------:R-:W-:Y:S01]  /*110a0*/  @!P2 LEA.HI.X R11, R219, R20, R90, 0x1, P4 ;  /* 0x00000014db0ba211 */ /* 0x000fe200020f0c5a */
[----:B-----5:R3:W-:Y:S01]  /*110b0*/  @!P3 ST.E.128 desc[UR60][R8.64], R4 ;  /* 0x000000040800b985 */ /* 0x0207e2000c101d3c */
[----:B------:R-:W-:Y:S02]  /*110c0*/  SHF.R.S32.HI R40, RZ, 0x1f, R15 ;  /* 0x0000001fff287819 */ /* 0x000fe4000001140f */
[C---:B------:R-:W-:Y:S01]  /*110d0*/  @!P0 LEA R14, P4, R15.reuse, R14, 0x1 ;  /* 0x0000000e0f0e8211 */ /* 0x040fe200078808ff */
[----:B------:R3:W-:Y:S01]  /*110e0*/  @!P2 ST.E.128 desc[UR60][R10.64], R36 ;  /* 0x000000240a00a985 */ /* 0x0007e2000c101d3c */
[-C--:B------:R-:W-:Y:S02]  /*110f0*/  @!P1 LEA.HI.X R13, R218, R20.reuse, R88, 0x1, P5 ;  /* 0x00000014da0d9211 */ /* 0x080fe400028f0c58 */
[----:B------:R-:W-:-:S03]  /*11100*/  @!P0 LEA.HI.X R15, R15, R20, R40, 0x1, P4 ;  /* 0x000000140f0f8211 */ /* 0x000fc600020f0c28 */
[----:B------:R3:W-:Y:S04]  /*11110*/  @!P1 ST.E.128 desc[UR60][R12.64], R56 ;  /* 0x000000380c009985 */ /* 0x0007e8000c101d3c */
[----:B------:R3:W-:Y:S02]  /*11120*/  @!P0 ST.E.128 desc[UR60][R14.64], R72 ;  /* 0x000000480e008985 */ /* 0x0007e4000c101d3c */
.L_x_1455:
[----:B------:R-:W-:Y:S05]  /*11130*/  BSYNC B1 ;  /* 0x0000000000017941 */ /* 0x000fea0003800000 */
.L_x_1454:
[----:B------:R-:W-:Y:S01]  /*11140*/  UMOV UR4, 0xffffffff ;  /* 0xffffffff00047882 */ /* 0x000fe20000000000 */
[----:B---3-5:R-:W-:Y:S02]  /*11150*/  SHF.R.S32.HI R36, RZ, 0x1f, R89 ;  /* 0x0000001fff247819 */ /* 0x028fe40000011459 */
[----:B------:R-:W-:Y:S05]  /*11160*/  BRA.DIV UR4, `(.L_x_1456) ;  /* 0x000000c604687947 */ /* 0x000fea000b800000 */
[----:B-1----:R1:W3:Y:S04]  /*11170*/  SHFL.IDX PT, R20, R21, 0x1, 0x181f ;  /* 0x00381f0015147f89 */ /* 0x0022e800000e0000 */
[----:B--2---:R1:W2:Y:S02]  /*11180*/  SHFL.IDX PT, R14, R3, 0x1, 0x181f ;  /* 0x00381f00030e7f89 */ /* 0x0042a400000e0000 */
.L_x_1676:
        /* <DEDUP_REMOVED lines=12> */
[-C--:B--2---:R-:W-:Y:S02]  /*11250*/  @!P3 LEA R4, P5, R203, R14.reuse, 0x1 ;  /* 0x0000000ecb04b211 */ /* 0x084fe400078a08ff */
        /* <DEDUP_REMOVED lines=11> */
.L_x_1458:
[----:B------:R-:W-:Y:S05]  /*11310*/  BSYNC B1 ;  /* 0x0000000000017941 */ /* 0x000fea0003800000 */
.L_x_1457:
[----:B------:R-:W-:-:S03]  /*11320*/  UMOV UR4, 0xffffffff ;  /* 0xffffffff00047882 */ /* 0x000fc60000000000 */
[----:B------:R-:W-:Y:S05]  /*11330*/  BRA.DIV UR4, `(.L_x_1459) ;  /* 0x000000c6043c7947 */ /* 0x000fea000b800000 */
[----:B---3--:R3:W0:Y:S04]  /*11340*/  SHFL.IDX PT, R20, R21, 0x2, 0x181f ;  /* 0x00581f0015147f89 */ /* 0x00862800000e0000 */
[----:B--2---:R3:W2:Y:S02]  /*11350*/  SHFL.IDX PT, R14, R3, 0x2, 0x181f ;  /* 0x00581f00030e7f89 */ /* 0x0046a400000e0000 */
.L_x_1680:
[----:B----4-:R-:W-:Y:S01]  /*11360*/  VIADD R5, R91, 0x40 ;  /* 0x000000405b057836 */ /* 0x010fe20000000000 */
        /* <DEDUP_REMOVED lines=23> */
.L_x_1461:
[----:B------:R-:W-:Y:S05]  /*114e0*/  BSYNC B1 ;  /* 0x0000000000017941 */ /* 0x000fea0003800000 */
.L_x_1460:
[----:B------:R-:W-:-:S03]  /*114f0*/  UMOV UR4, 0xffffffff ;  /* 0xffffffff00047882 */ /* 0x000fc60000000000 */
[----:B------:R-:W-:Y:S05]  /*11500*/  BRA.DIV UR4, `(.L_x_1462) ;  /* 0x000000c604107947 */ /* 0x000fea000b800000 */
[----:B----4-:R4:W0:Y:S04]  /*11510*/  SHFL.IDX PT, R10, R21, 0x3, 0x181f ;  /* 0x00781f00150a7f89 */ /* 0x01082800000e0000 */
[----:B--2---:R4:W2:Y:S02]  /*11520*/  SHFL.IDX PT, R14, R3, 0x3, 0x181f ;  /* 0x00781f00030e7f89 */ /* 0x0048a400000e0000 */
.L_x_1684:
[----:B01-34-:R-:W-:-:S05]  /*11530*/  VIADD R3, R91, 0x60 ;  /* 0x000000605b037836 */ /* 0x01bfca0000000000 */
        /* <DEDUP_REMOVED lines=9> */
[-C--:B--2---:R-:W-:Y:S02]  /*115d0*/  @!P3 LEA R4, P0, R203, R14.reuse, 0x1 ;  /* 0x0000000ecb04b211 */ /* 0x084fe400078008ff */
[-C--:B------:R-:W-:Y:S02]  /*115e0*/  @!P4 LEA R6, P1, R219, R14.reuse, 0x1 ;  /* 0x0000000edb06c211 */ /* 0x080fe400078208ff */
[C---:B------:R-:W-:Y:S02]  /*115f0*/  @!P5 LEA R8, P2, R218.reuse, R14, 0x1 ;  /* 0x0000000eda08d211 */ /* 0x040fe400078408ff */
        /* <DEDUP_REMOVED lines=12> */
.L_x_1452:
[----:B------:R-:W1:Y:S01]  /*116c0*/  @P1 LDC R7, c[0x0][0xcec] ;  /* 0x00033b00ff071b82 */ /* 0x000e620000000800 */
[----:B------:R-:W-:Y:S01]  /*116d0*/  ULDC.64 UR4, c[0x0][0xc08] ;  /* 0x0003020000047ab9 */ /* 0x000fe20000000a00 */
[----:B0-----:R-:W-:Y:S02]  /*116e0*/  IMAD.MOV.U32 R10, RZ, RZ, R25 ;  /* 0x000000ffff0a7224 */ /* 0x001fe400078e0019 */
[----:B------:R-:W-:-:S04]  /*116f0*/  IMAD R8, R8, UR4, RZ ;  /* 0x0000000408087c24 */ /* 0x000fc8000f8e02ff */
[----:B------:R-:W0:Y:S01]  /*11700*/  @P1 LDC R6, c[0x0][0xcf0] ;  /* 0x00033c00ff061b82 */ /* 0x000e220000000800 */
[----:B------:R-:W-:Y:S02]  /*11710*/  IMAD R8, R3, UR5, R8 ;  /* 0x0000000503087c24 */ /* 0x000fe4000f8e0208 */
[----:B-1----:R-:W-:-:S05]  /*11720*/  @P1 IMAD.HI.U32 R7, R25, R7, RZ ;  /* 0x0000000719071227 */ /* 0x002fca00078e00ff */
[----:B0-----:R-:W-:Y:S01]  /*11730*/  @P1 SHF.R.U32.HI R10, RZ, R6, R7 ;  /* 0x00000006ff0a1219 */ /* 0x001fe20000011607 */
[----:B------:R-:W-:Y:S01]  /*11740*/  IMAD.WIDE.U32 R6, R3, UR4, RZ ;  /* 0x0000000403067c25 */ /* 0x000fe2000f8e00ff */
[----:B------:R-:W-:Y:S01]  /*11750*/  ULDC.64 UR4, c[0x0][0xc38] ;  /* 0x00030e0000047ab9 */ /* 0x000fe20000000a00 */
[----:B------:R-:W-:Y:S02]  /*11760*/  SHF.R.S32.HI R3, RZ, 0x1f, R222 ;  /* 0x0000001fff037819 */ /* 0x000fe400000114de */
[----:B------:R-:W-:Y:S02]  /*11770*/  IMAD.IADD R7, R7, 0x1, R8 ;  /* 0x0000000107077824 */ /* 0x000fe400078e0208 */
        /* <DEDUP_REMOVED lines=19> */
[----:B------:R-:W-:Y:S01]  /*118b0*/  IMAD.IADD R7, R7, 0x1, R8 ;  /* 0x0000000107077824 */ /* 0x000fe200078e0208 */
[----:B------:R-:W-:Y:S02]  /*118c0*/  SHF.R.S32.HI R8, RZ, 0x1f, R3 ;  /* 0x0000001fff087819 */ /* 0x000fe40000011403 */
[----:B------:R-:W-:Y:S01]  /*118d0*/  PRMT R10, RZ, 0x654, R10 ;  /* 0x00000654ff0a7816 */ /* 0x000fe2000000000a */
[----:B------:R-:W-:-:S03]  /*118e0*/  IMAD.WIDE.U32 R6, R3, UR4, R6 ;  /* 0x0000000403067c25 */ /* 0x000fc6000f8e0006 */
[----:B------:R0:W-:Y:S01]  /*118f0*/  SYNCS.ARRIVE.TRANS64.RED.A1T0 RZ, [R10+URZ], RZ ;  /* 0x000000ff0aff79a7 */ /* 0x0001e2000810043f */
[----:B------:R-:W-:-:S04]  /*11900*/  IMAD R8, R8, UR4, RZ ;  /* 0x0000000408087c24 */ /* 0x000fc8000f8e02ff */
[----:B------:R-:W-:Y:S01]  /*11910*/  IMAD R8, R3, UR5, R8 ;  /* 0x0000000503087c24 */ /* 0x000fe2000f8e0208 */
[----:B------:R-:W-:Y:S02]  /*11920*/  ULDC.64 UR4, c[0x0][0xc00] ;  /* 0x0003000000047ab9 */ /* 0x000fe40000000a00 */
[----:B------:R-:W-:Y:S01]  /*11930*/  LEA R3, P0, R6, UR4, 0x2 ;  /* 0x0000000406037c11 */ /* 0x000fe2000f8010ff */
[----:B------:R-:W-:Y:S01]  /*11940*/  IMAD.IADD R8, R7, 0x1, R8 ;  /* 0x0000000107087824 */ /* 0x000fe200078e0208 */
[----:B------:R-:W-:-:S04]  /*11950*/  UMOV UR4, 0xffffffff ;  /* 0xffffffff00047882 */ /* 0x000fc80000000000 */
[----:B------:R-:W-:Y:S01]  /*11960*/  LEA.HI.X R8, R6, UR5, R8, 0x2, P0 ;  /* 0x0000000506087c11 */ /* 0x000fe200080f1408 */
[----:B0-----:R-:W-:Y:S06]  /*11970*/  BRA.DIV UR4, `(.L_x_1464) ;  /* 0x000000c2043c7947 */ /* 0x001fec000b800000 */
[----:B------:R0:W1:Y:S04]  /*11980*/  SHFL.IDX PT, R25, R8, RZ, 0x1c1f ;  /* 0x001c1fff08197589 */ /* 0x00006800000e0000 */
[----:B------:R0:W2:Y:S02]  /*11990*/  SHFL.IDX PT, R12, R3, RZ, 0x1c1f ;  /* 0x001c1fff030c7589 */ /* 0x0000a400000e0000 */
.L_x_1687:
[----:B------:R-:W-:Y:S01]  /*119a0*/  ISETP.GE.AND P0, PT, R24, R0, PT ;  /* 0x000000001800720c */ /* 0x000fe20003f06270 */
[----:B------:R-:W-:-:S12]  /*119b0*/  BSSY B1, `(.L_x_1465) ;  /* 0x00000d3000017945 */ /* 0x000fd80003800000 */
[----:B------:R-:W-:Y:S05]  /*119c0*/  @P0 BRA `(.L_x_1466) ;  /* 0x0000000c00440947 */ /* 0x000fea0003800000 */
[----:B------:R-:W-:Y:S01]  /*119d0*/  ULDC UR4, c[0x0][0xbc8] ;  /* 0x0002f20000047ab9 */ /* 0x000fe20000000800 */
[C---:B------:R-:W-:Y:S01]  /*119e0*/  VIADD R13, R230.reuse, 0x8 ;  /* 0x00000008e60d7836 */ /* 0x040fe20000000000 */
[C---:B------:R-:W-:Y:S01]  /*119f0*/  ISETP.GE.AND P0, PT, R230.reuse, UR4, PT ;  /* 0x00000004e6007c0c */ /* 0x040fe2000bf06270 */
[C---:B------:R-:W-:Y:S02]  /*11a00*/  VIADD R11, R230.reuse, 0x10 ;  /* 0x00000010e60b7836 */ /* 0x040fe40000000000 */
[C---:B------:R-:W-:Y:S01]  /*11a10*/  VIADD R14, R230.reuse, 0x8 ;  /* 0x00000008e60e7836 */ /* 0x040fe20000000000 */
        /* <DEDUP_REMOVED lines=21> */
[----:B-1----:R-:W-:Y:S01]  /*11b70*/  @!P0 LEA R6, P2, R11, R12, 0x2 ;  /* 0x0000000c0b068211 */ /* 0x002fe200078410ff */
[----:B------:R-:W-:-:S03]  /*11b80*/  VIADD R28, R230, 0x60 ;  /* 0x00000060e61c7836 */ /* 0x000fc60000000000 */
        /* <DEDUP_REMOVED lines=17> */
[C---:B------:R-:W-:Y:S02]  /*11ca0*/  VIADD R13, R230.reuse, 0x38 ;  /* 0x00000038e60d7836 */ /* 0x040fe40000000000 */
[----:B------:R1:W-:Y:S01]  /*11cb0*/  @!P0 ST.E.64 desc[UR60][R6.64], R20 ;  /* 0x0000001406008985 */ /* 0x0003e2000c101b3c */
[----:B------:R-:W-:Y:S02]  /*11cc0*/  SHF.R.S32.HI R14, RZ, 0x1f, R14 ;  /* 0x0000001fff0e7819 */ /* 0x000fe4000001140e */
[----:B------:R-:W-:Y:S02]  /*11cd0*/  ISETP.GE.AND P1, PT, R13, UR4, PT ;  /* 0x000000040d007c0c */ /* 0x000fe4000bf26270 */
[----:B-1----:R-:W-:Y:S01]  /*11ce0*/  @!P2 LEA R6, P0, R11, R12, 0x2 ;  /* 0x0000000c0b06a211 */ /* 0x002fe200078010ff */
[----:B------:R-:W-:-:S02]  /*11cf0*/  VIADD R20, R230, 0x60 ;  /* 0x00000060e6147836 */ /* 0x000fc40000000000 */
[C---:B------:R-:W-:Y:S01]  /*11d00*/  VIADD R21, R230.reuse, 0x80 ;  /* 0x00000080e6157836 */ /* 0x040fe20000000000 */
[----:B------:R-:W-:Y:S01]  /*11d10*/  @!P2 LEA.HI.X R7, R11, R25, R14, 0x2, P0 ;  /* 0x000000190b07a211 */ /* 0x000fe200000f140e */
[----:B------:R-:W-:Y:S01]  /*11d20*/  VIADD R11, R230, 0x30 ;  /* 0x00000030e60b7836 */ /* 0x000fe20000000000 */
[----:B------:R-:W-:Y:S01]  /*11d30*/  ISETP.GE.AND P0, PT, R154, UR4, PT ;  /* 0x000000049a007c0c */ /* 0x000fe2000bf06270 */
[----:B------:R-:W-:Y:S01]  /*11d40*/  VIADD R14, R230, 0x48 ;  /* 0x00000048e60e7836 */ /* 0x000fe20000000000 */
[----:B------:R-:W-:Y:S01]  /*11d50*/  SHF.R.S32.HI R20, RZ, 0x1f, R20 ;  /* 0x0000001fff147819 */ /* 0x000fe20000011414 */
[----:B------:R1:W-:Y:S01]  /*11d60*/  @!P2 ST.E.64 desc[UR60][R6.64], R44 ;  /* 0x0000002c0600a985 */ /* 0x0003e2000c101b3c */
[----:B------:R-:W-:Y:S02]  /*11d70*/  SHF.R.S32.HI R11, RZ, 0x1f, R11 ;  /* 0x0000001fff0b7819 */ /* 0x000fe4000001140b */
[----:B-1----:R-:W-:-:S04]  /*11d80*/  @!P3 LEA R6, P2, R10, R12, 0x2 ;  /* 0x0000000c0a06b211 */ /* 0x002fc800078410ff */
[-C--:B------:R-:W-:Y:S02]  /*11d90*/  @!P3 LEA.HI.X R7, R10, R25.reuse, R11, 0x2, P2 ;  /* 0x000000190a07b211 */ /* 0x080fe400010f140b */
[----:B------:R-:W-:Y:S02]  /*11da0*/  ISETP.GE.AND P2, PT, R14, UR4, PT ;  /* 0x000000040e007c0c */ /* 0x000fe4000bf46270 */
[C---:B------:R-:W-:Y:S01]  /*11db0*/  @!P1 LEA R10, P4, R13.reuse, R12, 0x2 ;  /* 0x0000000c0d0a9211 */ /* 0x040fe200078810ff */
        /* <DEDUP_REMOVED lines=10> */
[----:B------:R-:W-:Y:S01]  /*11e60*/  VIADD R24, R230, 0x50 ;  /* 0x00000050e6187836 */ /* 0x000fe20000000000 */
[----:B--2---:R-:W-:-:S03]  /*11e70*/  @!P2 LEA R10, P5, R14, R12, 0x2 ;  /* 0x0000000c0e0aa211 */ /* 0x004fc600078a10ff */
[----:B------:R1:W-:Y:S01]  /*11e80*/  @!P0 ST.E.64 desc[UR60][R6.64], R56 ;  /* 0x0000003806008985 */ /* 0x0003e2000c101b3c */
[----:B------:R-:W-:Y:S02]  /*11e90*/  ISETP.GE.AND P0, PT, R28, UR4, PT ;  /* 0x000000041c007c0c */ /* 0x000fe4000bf06270 */
[----:B------:R-:W-:Y:S01]  /*11ea0*/  @!P2 LEA.HI.X R11, R14, R25, R15, 0x2, P5 ;  /* 0x000000190e0ba211 */ /* 0x000fe200028f140f */
[C---:B------:R-:W-:Y:S01]  /*11eb0*/  VIADD R14, R230.reuse, 0x68 ;  /* 0x00000068e60e7836 */ /* 0x040fe20000000000 */
[----:B------:R-:W-:Y:S01]  /*11ec0*/  SHF.R.S32.HI R24, RZ, 0x1f, R24 ;  /* 0x0000001fff187819 */ /* 0x000fe20000011418 */
[----:B------:R-:W-:Y:S02]  /*11ed0*/  VIADD R15, R230, 0x58 ;  /* 0x00000058e60f7836 */ /* 0x000fe40000000000 */
[----:B------:R2:W-:Y:S01]  /*11ee0*/  @!P2 ST.E.64 desc[UR60][R10.64], R60 ;  /* 0x0000003c0a00a985 */ /* 0x0005e2000c101b3c */
[----:B------:R-:W-:Y:S02]  /*11ef0*/  ISETP.GE.AND P2, PT, R14, UR4, PT ;  /* 0x000000040e007c0c */ /* 0x000fe4000bf46270 */
[----:B------:R-:W-:-:S02]  /*11f00*/  SHF.R.S32.HI R15, RZ, 0x1f, R15 ;  /* 0x0000001fff0f7819 */ /* 0x000fc4000001140f */
[----:B-1----:R-:W-:-:S04]  /*11f10*/  @!P3 LEA R6, P4, R40, R12, 0x2 ;  /* 0x0000000c2806b211 */ /* 0x002fc800078810ff */
[----:B------:R-:W-:Y:S01]  /*11f20*/  @!P3 LEA.HI.X R7, R40, R25, R24, 0x2, P4 ;  /* 0x000000192807b211 */ /* 0x000fe200020f1418 */
[----:B------:R-:W-:Y:S01]  /*11f30*/  VIADD R24, R230, 0x70 ;  /* 0x00000070e6187836 */ /* 0x000fe20000000000 */
[----:B--2---:R-:W-:-:S03]  /*11f40*/  @!P1 LEA R10, P5, R13, R12, 0x2 ;  /* 0x0000000c0d0a9211 */ /* 0x004fc600078a10ff */
[----:B------:R1:W-:Y:S01]  /*11f50*/  @!P3 ST.E.64 desc[UR60][R6.64], R64 ;  /* 0x000000400600b985 */ /* 0x0003e2000c101b3c */
[----:B------:R-:W-:Y:S02]  /*11f60*/  ISETP.GE.AND P3, PT, R24, UR4, PT ;  /* 0x0000000418007c0c */ /* 0x000fe4000bf66270 */
[----:B------:R-:W-:Y:S01]  /*11f70*/  @!P1 LEA.HI.X R11, R13, R25, R15, 0x2, P5 ;  /* 0x000000190d0b9211 */ /* 0x000fe200028f140f */
[C---:B------:R-:W-:Y:S02]  /*11f80*/  VIADD R13, R230.reuse, 0x78 ;  /* 0x00000078e60d7836 */ /* 0x040fe40000000000 */
[----:B------:R-:W-:Y:S02]  /*11f90*/  VIADD R15, R230, 0x68 ;  /* 0x00000068e60f7836 */ /* 0x000fe40000000000 */
[----:B------:R2:W-:Y:S01]  /*11fa0*/  @!P1 ST.E.64 desc[UR60][R10.64], R68 ;  /* 0x000000440a009985 */ /* 0x0005e2000c101b3c */
[----:B------:R-:W-:Y:S02]  /*11fb0*/  ISETP.GE.AND P1, PT, R13, UR4, PT ;  /* 0x000000040d007c0c */ /* 0x000fe4000bf26270 */
[----:B------:R-:W-:-:S02]  /*11fc0*/  SHF.R.S32.HI R15, RZ, 0x1f, R15 ;  /* 0x0000001fff0f7819 */ /* 0x000fc4000001140f */
[----:B-1----:R-:W-:-:S04]  /*11fd0*/  @!P0 LEA R6, P4, R28, R12, 0x2 ;  /* 0x0000000c1c068211 */ /* 0x002fc800078810ff */
[-C--:B------:R-:W-:Y:S01]  /*11fe0*/  @!P0 LEA.HI.X R7, R28, R25.reuse, R20, 0x2, P4 ;  /* 0x000000191c078211 */ /* 0x080fe200020f1414 */
        /* <DEDUP_REMOVED lines=8> */
[----:B------:R-:W-:Y:S01]  /*12070*/  VIADD R15, R230, 0x78 ;  /* 0x00000078e60f7836 */ /* 0x000fe20000000000 */
[----:B------:R-:W-:Y:S01]  /*12080*/  SHF.R.S32.HI R28, RZ, 0x1f, R28 ;  /* 0x0000001fff1c7819 */ /* 0x000fe2000001141c */
[----:B------:R2:W-:Y:S01]  /*12090*/  @!P2 ST.E.64 desc[UR60][R10.64], R76 ;  /* 0x0000004c0a00a985 */ /* 0x0005e2000c101b3c */
[----:B------:R-:W-:-:S02]  /*120a0*/  ISETP.GE.AND P2, PT, R14, UR4, PT ;  /* 0x000000040e007c0c */ /* 0x000fc4000bf46270 */
[----:B------:R-:W-:Y:S02]  /*120b0*/  SHF.R.S32.HI R15, RZ, 0x1f, R15 ;  /* 0x0000001fff0f7819 */ /* 0x000fe4000001140f */
        /* <DEDUP_REMOVED lines=15> */
[-C--:B------:R-:W-:Y:S01]  /*121b0*/  @!P0 LEA.HI.X R7, R21, R25.reuse, R24, 0x2, P4 ;  /* 0x0000001915078211 */ /* 0x080fe200020f1418 */
        /* <DEDUP_REMOVED lines=25> */
[----:B-1----:R-:W-:-:S04]  /*12350*/  @!P0 LEA R6, P3, R24, R12, 0x2 ;  /* 0x0000000c18068211 */ /* 0x002fc800078610ff */
[----:B------:R-:W-:Y:S02]  /*12360*/  @!P0 LEA.HI.X R7, R24, R25, R28, 0x2, P3 ;  /* 0x0000001918078211 */ /* 0x000fe400018f141c */
[----:B--2---:R-:W-:-:S03]  /*12370*/  @!P2 LEA R10, P5, R15, R12, 0x2 ;  /* 0x0000000c0f0aa211 */ /* 0x004fc600078a10ff */
[----:B------:R1:W-:Y:S01]  /*12380*/  @!P0 ST.E.64 desc[UR60][R6.64], R104 ;  /* 0x0000006806008985 */ /* 0x0003e2000c101b3c */
[----:B------:R-:W-:Y:S02]  /*12390*/  ISETP.GE.AND P0, PT, R13, UR4, PT ;  /* 0x000000040d007c0c */ /* 0x000fe4000bf06270 */
[----:B------:R-:W-:Y:S01]  /*123a0*/  @!P2 LEA.HI.X R11, R15, R25, R21, 0x2, P5 ;  /* 0x000000190f0ba211 */ /* 0x000fe200028f1415 */
[C---:B------:R-:W-:Y:S02]  /*123b0*/  VIADD R21, R230.reuse, 0xb0 ;  /* 0x000000b0e6157836 */ /* 0x040fe40000000000 */
[----:B------:R-:W-:Y:S02]  /*123c0*/  VIADD R15, R230, 0xb8 ;  /* 0x000000b8e60f7836 */ /* 0x000fe40000000000 */
[----:B------:R2:W-:Y:S01]  /*123d0*/  @!P2 ST.E.64 desc[UR60][R10.64], R108 ;  /* 0x0000006c0a00a985 */ /* 0x0005e2000c101b3c */
[----:B------:R-:W-:Y:S02]  /*123e0*/  SHF.R.S32.HI R21, RZ, 0x1f, R21 ;  /* 0x0000001fff157819 */ /* 0x000fe40000011415 */
[----:B------:R-:W-:-:S02]  /*123f0*/  SHF.R.S32.HI R15, RZ, 0x1f, R15 ;  /* 0x0000001fff0f7819 */ /* 0x000fc4000001140f */
[----:B------:R-:W-:Y:S02]  /*12400*/  ISETP.GE.AND P2, PT, R237, UR4, PT ;  /* 0x00000004ed007c0c */ /* 0x000fe4000bf46270 */
[----:B-1----:R-:W-:-:S04]  /*12410*/  @!P4 LEA R6, P3, R20, R12, 0x2 ;  /* 0x0000000c1406c211 */ /* 0x002fc800078610ff */
[-C--:B------:R-:W-:Y:S02]  /*12420*/  @!P4 LEA.HI.X R7, R20, R25.reuse, R21, 0x2, P3 ;  /* 0x000000191407c211 */ /* 0x080fe400018f1415 */
[----:B------:R-:W-:Y:S02]  /*12430*/  ISETP.GE.AND P3, PT, R236, UR4, PT ;  /* 0x00000004ec007c0c */ /* 0x000fe4000bf66270 */
[C---:B--2---:R-:W-:Y:S01]  /*12440*/  @!P1 LEA R10, P5, R14.reuse, R12, 0x2 ;  /* 0x0000000c0e0a9211 */ /* 0x044fe200078a10ff */
[----:B------:R1:W-:Y:S01]  /*12450*/  @!P4 ST.E.64 desc[UR60][R6.64], R112 ;  /* 0x000000700600c985 */ /* 0x0003e2000c101b3c */
[----:B------:R-:W-:Y:S02]  /*12460*/  SHF.R.S32.HI R20, RZ, 0x1f, R237 ;  /* 0x0000001fff147819 */ /* 0x000fe400000114ed */
[----:B------:R-:W-:Y:S01]  /*12470*/  @!P1 LEA.HI.X R11, R14, R25, R15, 0x2, P5 ;  /* 0x000000190e0b9211 */ /* 0x000fe200028f140f */
[----:B------:R-:W-:Y:S01]  /*12480*/  VIADD R14, R230, 0xc0 ;  /* 0x000000c0e60e7836 */ /* 0x000fe20000000000 */
[----:B------:R-:W-:-:S03]  /*12490*/  SHF.R.S32.HI R21, RZ, 0x1f, R232 ;  /* 0x0000001fff157819 */ /* 0x000fc600000114e8 */
[----:B------:R2:W-:Y:S01]  /*124a0*/  @!P1 ST.E.64 desc[UR60][R10.64], R116 ;  /* 0x000000740a009985 */ /* 0x0005e2000c101b3c */
[----:B------:R-:W-:Y:S02]  /*124b0*/  SHF.R.S32.HI R14, RZ, 0x1f, R14 ;  /* 0x0000001fff0e7819 */ /* 0x000fe4000001140e */
[----:B------:R-:W-:Y:S02]  /*124c0*/  ISETP.GE.AND P1, PT, R235, UR4, PT ;  /* 0x00000004eb007c0c */ /* 0x000fe4000bf26270 */
[----:B-1----:R-:W-:-:S04]  /*124d0*/  @!P0 LEA R6, P4, R13, R12, 0x2 ;  /* 0x0000000c0d068211 */ /* 0x002fc800078810ff */
[-C--:B------:R-:W-:Y:S02]  /*124e0*/  @!P0 LEA.HI.X R7, R13, R25.reuse, R14, 0x2, P4 ;  /* 0x000000190d078211 */ /* 0x080fe400020f140e */
[-C--:B------:R-:W-:Y:S02]  /*124f0*/  @!P3 LEA R14, P4, R236, R12.reuse, 0x2 ;  /* 0x0000000cec0eb211 */ /* 0x080fe400078810ff */
[C---:B--2---:R-:W-:Y:S01]  /*12500*/  @!P2 LEA R10, P5, R237.reuse, R12, 0x2 ;  /* 0x0000000ced0aa211 */ /* 0x044fe200078a10ff */
[----:B------:R1:W-:Y:S01]  /*12510*/  @!P0 ST.E.64 desc[UR60][R6.64], R120 ;  /* 0x0000007806008985 */ /* 0x0003e2000c101b3c */
[----:B------:R-:W-:Y:S02]  /*12520*/  SHF.R.S32.HI R13, RZ, 0x1f, R236 ;  /* 0x0000001fff0d7819 */ /* 0x000fe400000114ec */
[----:B------:R-:W-:Y:S02]  /*12530*/  ISETP.GE.AND P0, PT, R234, UR4, PT ;  /* 0x00000004ea007c0c */ /* 0x000fe4000bf06270 */
[----:B------:R-:W-:-:S02]  /*12540*/  @!P2 LEA.HI.X R11, R237, R25, R20, 0x2, P5 ;  /* 0x00000019ed0ba211 */ /* 0x000fc400028f1414 */
[----:B------:R-:W-:Y:S02]  /*12550*/  @!P3 LEA.HI.X R15, R236, R25, R13, 0x2, P4 ;  /* 0x00000019ec0fb211 */ /* 0x000fe400020f140d */
[----:B------:R-:W-:Y:S01]  /*12560*/  ISETP.GE.AND P4, PT, R233, UR4, PT ;  /* 0x00000004e9007c0c */ /* 0x000fe2000bf86270 */
[----:B------:R2:W-:Y:S01]  /*12570*/  @!P2 ST.E.64 desc[UR60][R10.64], R124 ;  /* 0x0000007c0a00a985 */ /* 0x0005e2000c101b3c */
[----:B------:R-:W-:Y:S02]  /*12580*/  SHF.R.S32.HI R13, RZ, 0x1f, R235 ;  /* 0x0000001fff0d7819 */ /* 0x000fe400000114eb */
[----:B------:R-:W-:Y:S01]  /*12590*/  ISETP.GE.AND P2, PT, R232, UR4, PT ;  /* 0x00000004e8007c0c */ /* 0x000fe2000bf46270 */
[----:B------:R3:W-:Y:S01]  /*125a0*/  @!P3 ST.E.64 desc[UR60][R14.64], R128 ;  /* 0x000000800e00b985 */ /* 0x0007e2000c101b3c */
[----:B-1----:R-:W-:Y:S02]  /*125b0*/  @!P1 LEA R6, P5, R235, R12, 0x2 ;  /* 0x0000000ceb069211 */ /* 0x002fe400078a10ff */
[----:B------:R-:W-:-:S02]  /*125c0*/  ISETP.GE.AND P3, PT, R231, UR4, PT ;  /* 0x00000004e7007c0c */ /* 0x000fc4000bf66270 */
[-C--:B------:R-:W-:Y:S02]  /*125d0*/  @!P1 LEA.HI.X R7, R235, R25.reuse, R13, 0x2, P5 ;  /* 0x00000019eb079211 */ /* 0x080fe400028f140d */
[----:B------:R-:W-:Y:S02]  /*125e0*/  SHF.R.S32.HI R13, RZ, 0x1f, R234 ;  /* 0x0000001fff0d7819 */ /* 0x000fe400000114ea */
[----:B------:R-:W-:Y:S01]  /*125f0*/  SHF.R.S32.HI R20, RZ, 0x1f, R231 ;  /* 0x0000001fff147819 */ /* 0x000fe200000114e7 */
[----:B------:R1:W-:Y:S01]  /*12600*/  @!P1 ST.E.64 desc[UR60][R6.64], R132 ;  /* 0x0000008406009985 */ /* 0x0003e2000c101b3c */
[CC--:B--2---:R-:W-:Y:S02]  /*12610*/  @!P0 LEA R10, P5, R234.reuse, R12.reuse, 0x2 ;  /* 0x0000000cea0a8211 */ /* 0x0c4fe400078a10ff */
[----:B---3--:R-:W-:Y:S02]  /*12620*/  @!P4 LEA R14, P1, R233, R12, 0x2 ;  /* 0x0000000ce90ec211 */ /* 0x008fe400078210ff */
[----:B------:R-:W-:-:S02]  /*12630*/  @!P0 LEA.HI.X R11, R234, R25, R13, 0x2, P5 ;  /* 0x00000019ea0b8211 */ /* 0x000fc400028f140d */
[----:B------:R-:W-:-:S03]  /*12640*/  SHF.R.S32.HI R13, RZ, 0x1f, R233 ;  /* 0x0000001fff0d7819 */ /* 0x000fc600000114e9 */
[----:B------:R3:W-:Y:S01]  /*12650*/  @!P0 ST.E.64 desc[UR60][R10.64], R136 ;  /* 0x000000880a008985 */ /* 0x0007e2000c101b3c */
[-C--:B------:R-:W-:Y:S02]  /*12660*/  @!P4 LEA.HI.X R15, R233, R25.reuse, R13, 0x2, P1 ;  /* 0x00000019e90fc211 */ /* 0x080fe400008f140d */
[CC--:B-1----:R-:W-:Y:S02]  /*12670*/  @!P2 LEA R6, P5, R232.reuse, R12.reuse, 0x2 ;  /* 0x0000000ce806a211 */ /* 0x0c2fe400078a10ff */
[C---:B------:R-:W-:Y:S01]  /*12680*/  @!P3 LEA R12, P1, R231.reuse, R12, 0x2 ;  /* 0x0000000ce70cb211 */ /* 0x040fe200078210ff */
[----:B------:R3:W-:Y:S01]  /*12690*/  @!P4 ST.E.64 desc[UR60][R14.64], R140 ;  /* 0x0000008c0e00c985 */ /* 0x0007e2000c101b3c */
[-C--:B------:R-:W-:Y:S02]  /*126a0*/  @!P2 LEA.HI.X R7, R232, R25.reuse, R21, 0x2, P5 ;  /* 0x00000019e807a211 */ /* 0x080fe400028f1415 */
[----:B------:R-:W-:-:S03]  /*126b0*/  @!P3 LEA.HI.X R13, R231, R25, R20, 0x2, P1 ;  /* 0x00000019e70db211 */ /* 0x000fc600008f1414 */
[----:B------:R3:W-:Y:S04]  /*126c0*/  @!P2 ST.E.64 desc[UR60][R6.64], R144 ;  /* 0x000000900600a985 */ /* 0x0007e8000c101b3c */
[----:B------:R3:W-:Y:S02]  /*126d0*/  @!P3 ST.E.64 desc[UR60][R12.64], R148 ;  /* 0x000000940c00b985 */ /* 0x0007e4000c101b3c */
.L_x_1466:
[----:B------:R-:W-:Y:S05]  /*126e0*/  BSYNC B1 ;  /* 0x0000000000017941 */ /* 0x000fea0003800000 */
.L_x_1465:
[----:B------:R-:W-:-:S03]  /*126f0*/  UMOV UR4, 0xffffffff ;  /* 0xffffffff00047882 */ /* 0x000fc60000000000 */
[----:B------:R-:W-:Y:S05]  /*12700*/  BRA.DIV UR4, `(.L_x_1467) ;  /* 0x000000b604107947 */ /* 0x000fea000b800000 */
[----:B---3--:R3:W4:Y:S04]  /*12710*/  SHFL.IDX PT, R10, R8, 0x1, 0x1c1f ;  /* 0x003c1f00080a7f89 */ /* 0x00872800000e0000 */
[----:B0-----:R-:W0:Y:S02]  /*12720*/  SHFL.IDX PT, R3, R3, 0x1, 0x1c1f ;  /* 0x003c1f0003037f89 */ /* 0x001e2400000e0000 */
.L_x_1691:
[----:B------:R-:W-:-:S13]  /*12730*/  ISETP.GE.AND P0, PT, R9, R0, PT ;  /* 0x000000000900720c */ /* 0x000fda0003f06270 */
[----:B------:R-:W-:Y:S05]  /*12740*/  @P0 BRA `(.L_x_1463) ;  /* 0x0000001c00200947 */ /* 0x000fea0003800000 */
[----:B------:R-:W-:Y:S01]  /*12750*/  ULDC UR4, c[0x0][0xbc8] ;  /* 0x0002f20000047ab9 */ /* 0x000fe20000000800 */
[C---:B------:R-:W-:Y:S01]  /*12760*/  VIADD R15, R230.reuse, 0x8 ;  /* 0x00000008e60f7836 */ /* 0x040fe20000000000 */
[C---:B------:R-:W-:Y:S01]  /*12770*/  ISETP.GE.AND P2, PT, R230.reuse, UR4, PT ;  /* 0x00000004e6007c0c */ /* 0x040fe2000bf46270 */
[C---:B------:R-:W-:Y:S02]  /*12780*/  VIADD R13, R230.reuse, 0x10 ;  /* 0x00000010e60d7836 */ /* 0x040fe40000000000 */
[C---:B------:R-:W-:Y:S01]  /*12790*/  VIADD R11, R230.reuse, 0x18 ;  /* 0x00000018e60b7836 */ /* 0x040fe20000000000 */
[----:B------:R-:W-:Y:S01]  /*127a0*/  ISETP.GE.AND P3, PT, R15, UR4, PT ;  /* 0x000000040f007c0c */ /* 0x000fe2000bf66270 */
[C---:B------:R-:W-:Y:S01]  /*127b0*/  VIADD R20, R230.reuse, 0x8 ;  /* 0x00000008e6147836 */ /* 0x040fe20000000000 */
[----:B------:R-:W-:Y:S01]  /*127c0*/  ISETP.GE.AND P1, PT, R13, UR4, PT ;  /* 0x000000040d007c0c */ /* 0x000fe2000bf26270 */
[C---:B--2---:R-:W-:Y:S01]  /*127d0*/  VIADD R12, R230.reuse, 0x20 ;  /* 0x00000020e60c7836 */ /* 0x044fe20000000000 */
[----:B------:R-:W-:Y:S01]  /*127e0*/  ISETP.GE.AND P0, PT, R11, UR4, PT ;  /* 0x000000040b007c0c */ /* 0x000fe2000bf06270 */
[----:B------:R-:W-:Y:S01]  /*127f0*/  VIADD R14, R230, 0x10 ;  /* 0x00000010e60e7836 */ /* 0x000fe20000000000 */
[----:B------:R-:W-:-:S03]  /*12800*/  SHF.R.S32.HI R20, RZ, 0x1f, R20 ;  /* 0x0000001fff147819 */ /* 0x000fc60000011414 */
[----:B0-----:R-:W-:Y:S01]  /*12810*/  @!P2 IMAD.MOV.U32 R6, RZ, RZ, R3 ;  /* 0x000000ffff06a224 */ /* 0x001fe200078e0003 */
[----:B------:R-:W-:Y:S01]  /*12820*/  SHF.R.S32.HI R14, RZ, 0x1f, R14 ;  /* 0x0000001fff0e7819 */ /* 0x000fe2000001140e */
[----:B----4-:R-:W-:Y:S02]  /*12830*/  @!P2 IMAD.MOV.U32 R7, RZ, RZ, R10 ;  /* 0x000000ffff07a224 */ /* 0x010fe400078e000a */
[----:B---3--:R-:W-:Y:S01]  /*12840*/  @!P3 LEA R8, P4, R15, R3, 0x2 ;  /* 0x000000030f08b211 */ /* 0x008fe200078810ff */
[----:B------:R-:W-:-:S03]  /*12850*/  @!P2 IMAD.WIDE R6, R230, 0x4, R6 ;  /* 0x00000004e606a825 */ /* 0x000fc600078e0206 */
[----:B------:R-:W-:Y:S01]  /*12860*/  @!P3 LEA.HI.X R9, R15, R10, R20, 0x2, P4 ;  /* 0x0000000a0f09b211 */ /* 0x000fe200020f1414 */
[----:B------:R-:W-:Y:S01]  /*12870*/  VIADD R15, R230, 0x28 ;  /* 0x00000028e60f7836 */ /* 0x000fe20000000000 */
[----:B------:R0:W-:Y:S01]  /*12880*/  @!P2 ST.E.64 desc[UR60][R6.64], R26 ;  /* 0x0000001a0600a985 */ /* 0x0001e2000c101b3c */
[----:B------:R-:W-:Y:S01]  /*12890*/  ISETP.GE.AND P2, PT, R12, UR4, PT ;  /* 0x000000040c007c0c */ /* 0x000fe2000bf46270 */
[----:B------:R-:W-:Y:S02]  /*128a0*/  VIADD R20, R230, 0x18 ;  /* 0x00000018e6147836 */ /* 0x000fe40000000000 */
[----:B------:R2:W-:Y:S01]  /*128b0*/  @!P3 ST.E.64 desc[UR60][R8.64], R30 ;  /* 0x0000001e0800b985 */ /* 0x0005e2000c101b3c */
[----:B------:R-:W-:Y:S02]  /*128c0*/  ISETP.GE.AND P3, PT, R15, UR4, PT ;  /* 0x000000040f007c0c */ /* 0x000fe4000bf66270 */
[----:B------:R-:W-:Y:S02]  /*128d0*/  SHF.R.S32.HI R20, RZ, 0x1f, R20 ;  /* 0x0000001fff147819 */ /* 0x000fe40000011414 */
[----:B0-----:R-:W-:-:S04]  /*128e0*/  @!P1 LEA R6, P5, R13, R3, 0x2 ;  /* 0x000000030d069211 */ /* 0x001fc800078a10ff */
[-C--:B------:R-:W-:Y:S01]  /*128f0*/  @!P1 LEA.HI.X R7, R13, R10.reuse, R14, 0x2, P5 ;  /* 0x0000000a0d079211 */ /* 0x080fe200028f140e */
[C---:B------:R-:W-:Y:S01]  /*12900*/  VIADD R13, R230.reuse, 0x30 ;  /* 0x00000030e60d7836 */ /* 0x040fe20000000000 */
[----:B--2---:R-:W-:Y:S01]  /*12910*/  @!P0 LEA R8, P4, R11, R3, 0x2 ;  /* 0x000000030b088211 */ /* 0x004fe200078810ff */
[C---:B------:R-:W-:Y:S02]  /*12920*/  VIADD R14, R230.reuse, 0x20 ;  /* 0x00000020e60e7836 */ /* 0x040fe40000000000 */
[----:B------:R0:W-:Y:S01]  /*12930*/  @!P1 ST.E.64 desc[UR60][R6.64], R34 ;  /* 0x0000002206009985 */ /* 0x0001e2000c101b3c */
[----:B------:R-:W-:Y:S02]  /*12940*/  ISETP.GE.AND P1, PT, R13, UR4, PT ;  /* 0x000000040d007c0c */ /* 0x000fe4000bf26270 */
[----:B------:R-:W-:Y:S02]  /*12950*/  SHF.R.S32.HI R14, RZ, 0x1f, R14 ;  /* 0x0000001fff0e7819 */ /* 0x000fe4000001140e */
[----:B------:R-:W-:Y:S01]  /*12960*/  @!P0 LEA.HI.X R9, R11, R10, R20, 0x2, P4 ;  /* 0x0000000a0b098211 */ /* 0x000fe200020f1414 */
[----:B------:R-:W-:-:S02]  /*12970*/  VIADD R11, R230, 0x38 ;  /* 0x00000038e60b7836 */ /* 0x000fc40000000000 */
[----:B------:R-:W-:Y:S02]  /*12980*/  VIADD R20, R230, 0x28 ;  /* 0x00000028e6147836 */ /* 0x000fe40000000000 */
[----:B------:R2:W-:Y:S01]  /*12990*/  @!P0 ST.E.64 desc[UR60][R8.64], R38 ;  /* 0x0000002608008985 */ /* 0x0005e2000c101b3c */
[----:B------:R-:W-:Y:S02]  /*129a0*/  ISETP.GE.AND P0, PT, R11, UR4, PT ;  /* 0x000000040b007c0c */ /* 0x000fe4000bf06270 */
[----:B------:R-:W-:Y:S02]  /*129b0*/  SHF.R.S32.HI R20, RZ, 0x1f, R20 ;  /* 0x0000001fff147819 */ /* 0x000fe40000011414 */
[----:B0-----:R-:W-:-:S04]  /*129c0*/  @!P2 LEA R6, P5, R12, R3, 0x2 ;  /* 0x000000030c06a211 */ /* 0x001fc800078a10ff */
[-C--:B------:R-:W-:Y:S01]  /*129d0*/  @!P2 LEA.HI.X R7, R12, R10.reuse, R14, 0x2, P5 ;  /* 0x0000000a0c07a211 */ /* 0x080fe200028f140e */
[C---:B------:R-:W-:Y:S02]  /*129e0*/  VIADD R12, R230.reuse, 0x40 ;  /* 0x00000040e60c7836 */ /* 0x040fe40000000000 */
[----:B------:R-:W-:Y:S01]  /*129f0*/  VIADD R14, R230, 0x30 ;  /* 0x00000030e60e7836 */ /* 0x000fe20000000000 */
[C---:B--2---:R-:W-:Y:S01]  /*12a00*/  @!P3 LEA R8, P4, R15.reuse, R3, 0x2 ;  /* 0x000000030f08b211 */ /* 0x044fe200078810ff */
[----:B------:R0:W-:Y:S01]  /*12a10*/  @!P2 ST.E.64 desc[UR60][R6.64], R4 ;  /* 0x000000040600a985 */ /* 0x0001e2000c101b3c */
[----:B------:R-:W-:Y:S02]  /*12a20*/  ISETP.GE.AND P2, PT, R12, UR4, PT ;  /* 0x000000040c007c0c */ /* 0x000fe4000bf46270 */
[----:B------:R-:W-:Y:S02]  /*12a30*/  SHF.R.S32.HI R14, RZ, 0x1f, R14 ;  /* 0x0000001fff0e7819 */ /* 0x000fe4000001140e */
[----:B------:R-:W-:Y:S01]  /*12a40*/  @!P3 LEA.HI.X R9, R15, R10, R20, 0x2, P4 ;  /* 0x0000000a0f09b211 */ /* 0x000fe200020f1414 */
[----:B------:R-:W-:-:S02]  /*12a50*/  VIADD R15, R230, 0x48 ;  /* 0x00000048e60f7836 */ /* 0x000fc40000000000 */
[C---:B------:R-:W-:Y:S02]  /*12a60*/  VIADD R20, R230.reuse, 0x38 ;  /* 0x00000038e6147836 */ /* 0x040fe40000000000 */
[----:B------:R-:W-:Y:S01]  /*12a70*/  @!P3 ST.E.64 desc[UR60][R8.64], R46 ;  /* 0x0000002e0800b985 */ /* 0x000fe2000c101b3c */
[----:B------:R-:W-:Y:S02]  /*12a80*/  ISETP.GE.AND P3, PT, R15, UR4, PT ;  /* 0x000000040f007c0c */ /* 0x000fe4000bf66270 */
[----:B------:R-:W-:Y:S02]  /*12a90*/  SHF.R.S32.HI R20, RZ, 0x1f, R20 ;  /* 0x0000001fff147819 */ /* 0x000fe40000011414 */
[-C--:B0-----:R-:W-:Y:S02]  /*12aa0*/  @!P1 LEA R4, P5, R13, R3.reuse, 0x2 ;  /* 0x000000030d049211 */ /* 0x081fe400078a10ff */
[----:B------:R-:W-:Y:S02]  /*12ab0*/  @!P0 LEA R6, P4, R11, R3, 0x2 ;  /* 0x000000030b068211 */ /* 0x000fe400078810ff */
[-C--:B------:R-:W-:Y:S01]  /*12ac0*/  @!P1 LEA.HI.X R5, R13, R10.reuse, R14, 0x2, P5 ;  /* 0x0000000a0d059211 */ /* 0x080fe200028f140e */
[C---:B------:R-:W-:Y:S01]  /*12ad0*/  VIADD R13, R230.reuse, 0x50 ;  /* 0x00000050e60d7836 */ /* 0x040fe20000000000 */
[----:B------:R-:W-:Y:S01]  /*12ae0*/  @!P0 LEA.HI.X R7, R11, R10, R20, 0x2, P4 ;  /* 0x0000000a0b078211 */ /* 0x000fe200020f1414 */
[----:B------:R-:W-:-:S02]  /*12af0*/  VIADD R14, R230, 0x40 ;  /* 0x00000040e60e7836 */ /* 0x000fc40000000000 */
[----:B------:R0:W-:Y:S01]  /*12b00*/  @!P1 ST.E.64 desc[UR60][R4.64], R50 ;  /* 0x0000003204009985 */ /* 0x0001e2000c101b3c */
[----:B------:R-:W-:Y:S01]  /*12b10*/  ISETP.GE.AND P1, PT, R13, UR4, PT ;  /* 0x000000040d007c0c */ /* 0x000fe2000bf26270 */
[C---:B------:R-:W-:Y:S01]  /*12b20*/  VIADD R11, R230.reuse, 0x58 ;  /* 0x00000058e60b7836 */ /* 0x040fe20000000000 */
[----:B------:R-:W-:Y:S01]  /*12b30*/  SHF.R.S32.HI R14, RZ, 0x1f, R14 ;  /* 0x0000001fff0e7819 */ /* 0x000fe2000001140e */
[----:B------:R-:W-:Y:S01]  /*12b40*/  VIADD R20, R230, 0x48 ;  /* 0x00000048e6147836 */ /* 0x000fe20000000000 */
[----:B------:R2:W-:Y:S02]  /*12b50*/  @!P0 ST.E.64 desc[UR60][R6.64], R54 ;  /* 0x0000003606008985 */ /* 0x0005e4000c101b3c */
[----:B------:R-:W-:Y:S02]  /*12b60*/  ISETP.GE.AND P0, PT, R11, UR4, PT ;  /* 0x000000040b007c0c */ /* 0x000fe4000bf06270 */
[----:B------:R-:W-:Y:S02]  /*12b70*/  SHF.R.S32.HI R20, RZ, 0x1f, R20 ;  /* 0x0000001fff147819 */ /* 0x000fe40000011414 */
[----:B0-----:R-:W-:-:S04]  /*12b80*/  @!P2 LEA R4, P5, R12, R3, 0x2 ;  /* 0x000000030c04a211 */ /* 0x001fc800078a10ff */
[-C--:B------:R-:W-:Y:S01]  /*12b90*/  @!P2 LEA.HI.X R5, R12, R10.reuse, R14, 0x2, P5 ;  /* 0x0000000a0c05a211 */ /* 0x080fe200028f140e */
[C---:B------:R-:W-:Y:S01]  /*12ba0*/  VIADD R12, R230.reuse, 0x60 ;  /* 0x00000060e60c7836 */ /* 0x040fe20000000000 */
[C---:B--2---:R-:W-:Y:S01]  /*12bb0*/  @!P3 LEA R6, P4, R15.reuse, R3, 0x2 ;  /* 0x000000030f06b211 */ /* 0x044fe200078810ff */
[----:B------:R-:W-:Y:S02]  /*12bc0*/  VIADD R14, R230, 0x50 ;  /* 0x00000050e60e7836 */ /* 0x000fe40000000000 */
        /* <DEDUP_REMOVED lines=14> */
[----:B--2---:R-:W-:Y:S02]  /*12cb0*/  @!P0 LEA R6, P4, R11, R3, 0x2 ;  /* 0x000000030b068211 */ /* 0x004fe400078810ff */
        /* <DEDUP_REMOVED lines=14> */
[----:B--2---:R-:W-:Y:S02]  /*12da0*/  @!P3 LEA R6, P4, R15, R3, 0x2 ;  /* 0x000000030f06b211 */ /* 0x004fe400078810ff */
        /* <DEDUP_REMOVED lines=43> */
[-C--:B------:R-:W-:Y:S01]  /*13060*/  @!P0 LEA.HI.X R7, R11, R10.reuse, R20, 0x2, P5 ;  /* 0x0000000a0b078211 */ /* 0x080fe200028f1414 */
[C---:B------:R-:W-:Y:S02]  /*13070*/  VIADD R11, R230.reuse, 0xb8 ;  /* 0x000000b8e60b7836 */ /* 0x040fe40000000000 */
[----:B------:R-:W-:Y:S02]  /*13080*/  VIADD R20, R230, 0xa8 ;  /* 0x000000a8e6147836 */ /* 0x000fe40000000000 */
[----:B------:R2:W-:Y:S01]  /*13090*/  @!P0 ST.E.64 desc[UR60][R6.64], R102 ;  /* 0x0000006606008985 */ /* 0x0005e2000c101b3c */
[C---:B0-----:R-:W-:Y:S02]  /*130a0*/  @!P2 LEA R4, P1, R12.reuse, R3, 0x2 ;  /* 0x000000030c04a211 */ /* 0x041fe400078210ff */
[----:B------:R-:W-:Y:S02]  /*130b0*/  SHF.R.S32.HI R20, RZ, 0x1f, R20 ;  /* 0x0000001fff147819 */ /* 0x000fe40000011414 */
[----:B------:R-:W-:Y:S01]  /*130c0*/  @!P2 LEA.HI.X R5, R12, R10, R14, 0x2, P1 ;  /* 0x0000000a0c05a211 */ /* 0x000fe200008f140e */
[C---:B------:R-:W-:Y:S01]  /*130d0*/  VIADD R14, R230.reuse, 0xb0 ;  /* 0x000000b0e60e7836 */ /* 0x040fe20000000000 */
[----:B------:R-:W-:Y:S01]  /*130e0*/  ISETP.GE.AND P1, PT, R11, UR4, PT ;  /* 0x000000040b007c0c */ /* 0x000fe2000bf26270 */
[----:B------:R-:W-:-:S02]  /*130f0*/  VIADD R12, R230, 0xc0 ;  /* 0x000000c0e60c7836 */ /* 0x000fc40000000000 */
[----:B------:R0:W-:Y:S01]  /*13100*/  @!P2 ST.E.64 desc[UR60][R4.64], R106 ;  /* 0x0000006a0400a985 */ /* 0x0001e2000c101b3c */
[----:B------:R-:W-:Y:S02]  /*13110*/  SHF.R.S32.HI R14, RZ, 0x1f, R14 ;  /* 0x0000001fff0e7819 */ /* 0x000fe4000001140e */
[C---:B--2---:R-:W-:Y:S02]  /*13120*/  @!P4 LEA R6, P0, R15.reuse, R3, 0x2 ;  /* 0x000000030f06c211 */ /* 0x044fe400078010ff */
[----:B------:R-:W-:Y:S02]  /*13130*/  ISETP.GE.AND P2, PT, R12, UR4, PT ;  /* 0x000000040c007c0c */ /* 0x000fe4000bf46270 */
[----:B------:R-:W-:Y:S02]  /*13140*/  @!P4 LEA.HI.X R7, R15, R10, R20, 0x2, P0 ;  /* 0x0000000a0f07c211 */ /* 0x000fe400000f1414 */
[----:B------:R-:W-:-:S03]  /*13150*/  ISETP.GE.AND P0, PT, R237, UR4, PT ;  /* 0x00000004ed007c0c */ /* 0x000fc6000bf06270 */
[----:B------:R2:W-:Y:S01]  /*13160*/  @!P4 ST.E.64 desc[UR60][R6.64], R110 ;  /* 0x0000006e0600c985 */ /* 0x0005e2000c101b3c */
[----:B0-----:R-:W-:-:S04]  /*13170*/  @!P3 LEA R4, P5, R13, R3, 0x2 ;  /* 0x000000030d04b211 */ /* 0x001fc800078a10ff */
[----:B------:R-:W-:Y:S01]  /*13180*/  @!P3 LEA.HI.X R5, R13, R10, R14, 0x2, P5 ;  /* 0x0000000a0d05b211 */ /* 0x000fe200028f140e */
[C---:B------:R-:W-:Y:S02]  /*13190*/  VIADD R14, R230.reuse, 0xb8 ;  /* 0x000000b8e60e7836 */ /* 0x040fe40000000000 */
[----:B------:R-:W-:Y:S02]  /*131a0*/  VIADD R13, R230, 0xc0 ;  /* 0x000000c0e60d7836 */ /* 0x000fe40000000000 */
[----:B------:R0:W-:Y:S01]  /*131b0*/  @!P3 ST.E.64 desc[UR60][R4.64], R114 ;  /* 0x000000720400b985 */ /* 0x0001e2000c101b3c */
[----:B------:R-:W-:Y:S02]  /*131c0*/  SHF.R.S32.HI R14, RZ, 0x1f, R14 ;  /* 0x0000001fff0e7819 */ /* 0x000fe4000001140e */
[----:B--2---:R-:W-:Y:S02]  /*131d0*/  @!P1 LEA R6, P4, R11, R3, 0x2 ;  /* 0x000000030b069211 */ /* 0x004fe400078810ff */
[----:B------:R-:W-:-:S02]  /*131e0*/  ISETP.GE.AND P3, PT, R236, UR4, PT ;  /* 0x00000004ec007c0c */ /* 0x000fc4000bf66270 */
[----:B------:R-:W-:Y:S02]  /*131f0*/  SHF.R.S32.HI R13, RZ, 0x1f, R13 ;  /* 0x0000001fff0d7819 */ /* 0x000fe4000001140d */
[----:B------:R-:W-:Y:S02]  /*13200*/  @!P1 LEA.HI.X R7, R11, R10, R14, 0x2, P4 ;  /* 0x0000000a0b079211 */ /* 0x000fe400020f140e */
[-C--:B------:R-:W-:Y:S02]  /*13210*/  @!P0 LEA R8, P4, R237, R3.reuse, 0x2 ;  /* 0x00000003ed088211 */ /* 0x080fe400078810ff */
[----:B------:R-:W-:Y:S01]  /*13220*/  SHF.R.S32.HI R11, RZ, 0x1f, R237 ;  /* 0x0000001fff0b7819 */ /* 0x000fe200000114ed */
[----:B------:R-:W-:Y:S01]  /*13230*/  @!P1 ST.E.64 desc[UR60][R6.64], R118 ;  /* 0x0000007606009985 */ /* 0x000fe2000c101b3c */
[----:B0-----:R-:W-:Y:S02]  /*13240*/  @!P2 LEA R4, P5, R12, R3, 0x2 ;  /* 0x000000030c04a211 */ /* 0x001fe400078a10ff */
[----:B------:R-:W-:-:S02]  /*13250*/  ISETP.GE.AND P1, PT, R235, UR4, PT ;  /* 0x00000004eb007c0c */ /* 0x000fc4000bf26270 */
[-C--:B------:R-:W-:Y:S02]  /*13260*/  @!P2 LEA.HI.X R5, R12, R10.reuse, R13, 0x2, P5 ;  /* 0x0000000a0c05a211 */ /* 0x080fe400028f140d */
[----:B------:R-:W-:Y:S02]  /*13270*/  @!P0 LEA.HI.X R9, R237, R10, R11, 0x2, P4 ;  /* 0x0000000aed098211 */ /* 0x000fe400020f140b */
[----:B------:R-:W-:Y:S01]  /*13280*/  ISETP.GE.AND P4, PT, R234, UR4, PT ;  /* 0x00000004ea007c0c */ /* 0x000fe2000bf86270 */
[----:B------:R0:W-:Y:S01]  /*13290*/  @!P2 ST.E.64 desc[UR60][R4.64], R122 ;  /* 0x0000007a0400a985 */ /* 0x0001e2000c101b3c */
[----:B------:R-:W-:Y:S02]  /*132a0*/  SHF.R.S32.HI R11, RZ, 0x1f, R236 ;  /* 0x0000001fff0b7819 */ /* 0x000fe400000114ec */
[----:B------:R-:W-:Y:S01]  /*132b0*/  ISETP.GE.AND P2, PT, R233, UR4, PT ;  /* 0x00000004e9007c0c */ /* 0x000fe2000bf46270 */
[----:B------:R2:W-:Y:S01]  /*132c0*/  @!P0 ST.E.64 desc[UR60][R8.64], R126 ;  /* 0x0000007e08008985 */ /* 0x0005e2000c101b3c */
[----:B------:R-:W-:-:S02]  /*132d0*/  ISETP.GE.AND P0, PT, R232, UR4, PT ;  /* 0x00000004e8007c0c */ /* 0x000fc4000bf06270 */
[----:B------:R-:W-:Y:S02]  /*132e0*/  SHF.R.S32.HI R12, RZ, 0x1f, R234 ;  /* 0x0000001fff0c7819 */ /* 0x000fe400000114ea */
[----:B------:R-:W-:Y:S02]  /*132f0*/  SHF.R.S32.HI R14, RZ, 0x1f, R233 ;  /* 0x0000001fff0e7819 */ /* 0x000fe400000114e9 */
[----:B0-----:R-:W-:-:S04]  /*13300*/  @!P3 LEA R4, P5, R236, R3, 0x2 ;  /* 0x00000003ec04b211 */ /* 0x001fc800078a10ff */
[-C--:B------:R-:W-:Y:S02]  /*13310*/  @!P3 LEA.HI.X R5, R236, R10.reuse, R11, 0x2, P5 ;  /* 0x0000000aec05b211 */ /* 0x080fe400028f140b */
[----:B------:R-:W-:Y:S02]  /*13320*/  SHF.R.S32.HI R11, RZ, 0x1f, R235 ;  /* 0x0000001fff0b7819 */ /* 0x000fe400000114eb */
[CC--:B------:R-:W-:Y:S01]  /*13330*/  @!P1 LEA R6, P5, R235.reuse, R3.reuse, 0x2 ;  /* 0x00000003eb069211 */ /* 0x0c0fe200078a10ff */
[----:B------:R0:W-:Y:S03]  /*13340*/  @!P3 ST.E.64 desc[UR60][R4.64], R130 ;  /* 0x000000820400b985 */ /* 0x0001e6000c101b3c */
[----:B------:R-:W-:Y:S02]  /*13350*/  @!P1 LEA.HI.X R7, R235, R10, R11, 0x2, P5 ;  /* 0x0000000aeb079211 */ /* 0x000fe400028f140b */
[----:B--2---:R-:W-:-:S02]  /*13360*/  @!P2 LEA R8, P5, R233, R3, 0x2 ;  /* 0x00000003e908a211 */ /* 0x004fc400078a10ff */
[----:B------:R-:W-:Y:S01]  /*13370*/  SHF.R.S32.HI R11, RZ, 0x1f, R232 ;  /* 0x0000001fff0b7819 */ /* 0x000fe200000114e8 */
[----:B------:R2:W-:Y:S01]  /*13380*/  @!P1 ST.E.64 desc[UR60][R6.64], R134 ;  /* 0x0000008606009985 */ /* 0x0005e2000c101b3c */
[----:B------:R-:W-:Y:S02]  /*13390*/  @!P2 LEA.HI.X R9, R233, R10, R14, 0x2, P5 ;  /* 0x0000000ae909a211 */ /* 0x000fe400028f140e */
[----:B0-----:R-:W-:-:S04]  /*133a0*/  @!P4 LEA R4, P3, R234, R3, 0x2 ;  /* 0x00000003ea04c211 */ /* 0x001fc800078610ff */
[----:B------:R-:W-:Y:S02]  /*133b0*/  @!P4 LEA.HI.X R5, R234, R10, R12, 0x2, P3 ;  /* 0x0000000aea05c211 */ /* 0x000fe400018f140c */
[----:B------:R-:W-:-:S03]  /*133c0*/  @!P0 LEA R12, P3, R232, R3, 0x2 ;  /* 0x00000003e80c8211 */ /* 0x000fc600078610ff */
[----:B------:R2:W-:Y:S01]  /*133d0*/  @!P4 ST.E.64 desc[UR60][R4.64], R138 ;  /* 0x0000008a0400c985 */ /* 0x0005e2000c101b3c */
[----:B------:R-:W-:-:S03]  /*133e0*/  @!P0 LEA.HI.X R13, R232, R10, R11, 0x2, P3 ;  /* 0x0000000ae80d8211 */ /* 0x000fc600018f140b */
[----:B------:R2:W-:Y:S04]  /*133f0*/  @!P2 ST.E.64 desc[UR60][R8.64], R142 ;  /* 0x0000008e0800a985 */ /* 0x0005e8000c101b3c */
[----:B------:R2:W-:Y:S01]  /*13400*/  @!P0 ST.E.64 desc[UR60][R12.64], R146 ;  /* 0x000000920c008985 */ /* 0x0005e2000c101b3c */
[----:B------:R-:W-:-:S13]  /*13410*/  ISETP.GE.AND P0, PT, R231, UR4, PT ;  /* 0x00000004e7007c0c */ /* 0x000fda000bf06270 */
[----:B--2---:R-:W-:Y:S05]  /*13420*/  @P0 BRA `(.L_x_1463) ;  /* 0x0000000c00e80947 */ /* 0x004fea0003800000 */
[----:B------:R-:W-:Y:S02]  /*13430*/  SHF.R.S32.HI R11, RZ, 0x1f, R231 ;  /* 0x0000001fff0b7819 */ /* 0x000fe400000114e7 */
[----:B------:R-:W-:-:S04]  /*13440*/  LEA R4, P0, R231, R3, 0x2 ;  /* 0x00000003e7047211 */ /* 0x000fc800078010ff */
[----:B------:R-:W-:-:S05]  /*13450*/  LEA.HI.X R5, R231, R10, R11, 0x2, P0 ;  /* 0x0000000ae7057211 */ /* 0x000fca00000f140b */
[----:B------:R0:W-:Y:S01]  /*13460*/  ST.E.64 desc[UR60][R4.64], R150 ;  /* 0x0000009604007985 */ /* 0x0001e2000c101b3c */
[----:B------:R-:W-:Y:S05]  /*13470*/  BRA `(.L_x_1463) ;  /* 0x0000000c00d47947 */ /* 0x000fea0003800000 */
.L_x_1450:
        /* <DEDUP_REMOVED lines=8> */
[----:B------:R-:W-:-:S07]  /*13500*/  IADD3.X R5, R224, UR7, RZ, P2, !PT ;  /* 0x00000007e0057c10 */ /* 0x000fce00097fe4ff */
[----:B------:R-:W-:Y:S01]  /*13510*/  @P1 IADD3 R6, P2, R223, UR4, RZ ;  /* 0x00000004df061c10 */ /* 0x000fe2000ff5e0ff */
[----:B------:R-:W-:Y:S02]  /*13520*/  ULDC UR4, c[0x0][0xb88] ;  /* 0x0002e20000047ab9 */ /* 0x000fe40000000800 */
[----:B------:R-:W-:Y:S01]  /*13530*/  IMAD.U32 R20, RZ, RZ, UR4 ;  /* 0x00000004ff147e24 */ /* 0x000fe2000f8e00ff */
[----:B------:R-:W-:Y:S01]  /*13540*/  @P1 IADD3.X R7, R224, UR5, RZ, P2, !PT ;  /* 0x00000005e0071c10 */ /* 0x000fe200097fe4ff */
[----:B------:R2:W5:Y:S04]  /*13550*/  @P0 LDG.E R3, desc[UR60][R4.64] ;  /* 0x0000003c04030981 */ /* 0x000568000c1e1900 */
[----:B------:R2:W5:Y:S01]  /*13560*/  @P1 LDG.E R20, desc[UR60][R6.64] ;  /* 0x0000003c06141981 */ /* 0x000562000c1e1900 */
[----:B------:R-:W-:Y:S01]  /*13570*/  ISETP.NE.AND P2, PT, R221, RZ, PT ;  /* 0x000000ffdd00720c */ /* 0x000fe20003f45270 */
[----:B------:R-:W3:-:S12]  /*13580*/  S2R R0, SR_TID.X ;  /* 0x0000000000007919 */ /* 0x000ed80000002100 */
[----:B------:R-:W4:Y:S01]  /*13590*/  @!P2 LDC R221, c[0x0][0xbd4] ;  /* 0x0002f500ffddab82 */ /* 0x000f220000000800 */
[----:B---3--:R-:W-:Y:S01]  /*135a0*/  VIADD R30, R0, 0xffffff80 ;  /* 0xffffff80001e7836 */ /* 0x008fe20000000000 */
[----:B----4-:R-:W-:-:S04]  /*135b0*/  ISETP.GT.AND P2, PT, R221, 0x1, PT ;  /* 0x00000001dd00780c */ /* 0x010fc80003f44270 */
[----:B------:R-:W-:Y:S01]  /*135c0*/  ISETP.GT.AND P3, PT, R30, 0x7f, PT ;  /* 0x0000007f1e00780c */ /* 0x000fe20003f64270 */
[----:B--2---:R-:W-:-:S12]  /*135d0*/  @P1 BRA `(.L_x_1468) ;  /* 0x0000000000101947 */ /* 0x004fd80003800000 */
[----:B------:R-:W-:Y:S05]  /*135e0*/  @!P0 BRA `(.L_x_1468) ;  /* 0x00000000000c8947 */ /* 0x000fea0003800000 */
[----:B------:R-:W2:Y:S04]  /*135f0*/  LDG.E R7, desc[UR60][R4.64] ;  /* 0x0000003c04077981 */ /* 0x000ea8000c1e1900 */
[----:B-----5:R-:W2:Y:S02]  /*13600*/  LDG.E R20, desc[UR60][R4.64+0x4] ;  /* 0x0000043c04147981 */ /* 0x020ea4000c1e1900 */
[----:B--2---:R-:W-:-:S07]  /*13610*/  IMAD.IADD R20, R20, 0x1, -R7 ;  /* 0x0000000114147824 */ /* 0x004fce00078e0a07 */
.L_x_1468:
[----:B------:R-:W2:Y:S01]  /*13620*/  LDL.LU R0, [R1+0x88] ;  /* 0x0000880001007983 */ /* 0x000ea20000300800 */
[----:B------:R-:W-:Y:S01]  /*13630*/  BSSY B1, `(.L_x_1469) ;  /* 0x0000037000017945 */ /* 0x000fe20003800000 */
[----:B------:R-:W-:Y:S02]  /*13640*/  SEL R29, R222, RZ, !P0 ;  /* 0x000000ffde1d7207 */ /* 0x000fe40004000000 */
[----:B-----5:R-:W-:Y:S02]  /*13650*/  SHF.R.S32.HI R26, RZ, 0x1f, R3 ;  /* 0x0000001fff1a7819 */ /* 0x020fe40000011403 */
[----:B--2---:R-:W-:Y:S01]  /*13660*/  SEL R28, R0, RZ, !P0 ;  /* 0x000000ff001c7207 */ /* 0x004fe20004000000 */
[----:B------:R-:W-:Y:S06]  /*13670*/  @P3 BRA `(.L_x_1470) ;  /* 0x0000000000c83947 */ /* 0x000fec0003800000 */
[----:B------:R-:W2:Y:S01]  /*13680*/  S2R R0, SR_TID.X ;  /* 0x0000000000007919 */ /* 0x000ea20000002100 */
[----:B------:R-:W3:Y:S02]  /*13690*/  LDC R33, c[0x0][0xce8] ;  /* 0x00033a00ff217b82 */ /* 0x000ee40000000800 */
[----:B---3--:R-:W-:Y:S02]  /*136a0*/  IMAD R4, R20, R33, RZ ;  /* 0x0000002114047224 */ /* 0x008fe400078e02ff */
[----:B--2---:R-:W-:-:S04]  /*136b0*/  IMAD R0, R227, 0x80, R0 ;  /* 0x00000080e3007824 */ /* 0x004fc800078e0200 */
[----:B------:R-:W-:-:S05]  /*136c0*/  VIADD R31, R0, 0xffffff80 ;  /* 0xffffff80001f7836 */ /* 0x000fca0000000000 */
[----:B------:R-:W-:-:S13]  /*136d0*/  ISETP.GE.AND P0, PT, R31, R4, PT ;  /* 0x000000041f00720c */ /* 0x000fda0003f06270 */
[----:B------:R-:W-:Y:S05]  /*136e0*/  @P0 BRA `(.L_x_1470) ;  /* 0x0000000000ac0947 */ /* 0x000fea0003800000 */
[----:B------:R-:W-:Y:S01]  /*136f0*/  IMAD.MOV.U32 R24, RZ, RZ, 0xab8 ;  /* 0x00000ab8ff187424 */ /* 0x000fe200078e00ff */
[----:B------:R-:W-:Y:S01]  /*13700*/  ISETP.GT.AND P0, PT, R221, 0x1, PT ;  /* 0x00000001dd00780c */ /* 0x000fe20003f04270 */
[----:B------:R-:W2:Y:S01]  /*13710*/  LDC.64 R4, c[0x0][0xca8] ;  /* 0x00032a00ff047b82 */ /* 0x000ea20000000a00 */
[----:B------:R-:W-:Y:S01]  /*13720*/  ISETP.NE.AND P1, PT, R33, 0x1, PT ;  /* 0x000000012100780c */ /* 0x000fe20003f25270 */
[----:B------:R-:W-:Y:S01]  /*13730*/  IMAD.MOV.U32 R21, RZ, RZ, R31 ;  /* 0x000000ffff157224 */ /* 0x000fe200078e001f */
[----:B------:R-:W-:-:S05]  /*13740*/  SEL R24, R24, 0xa78, P0 ;  /* 0x00000a7818187807 */ /* 0x000fca0000000000 */
[----:B------:R-:W3:Y:S08]  /*13750*/  LDC.64 R8, c[0x0][R24+0x220] ;  /* 0x0000880018087b82 */ /* 0x000ef00000000a00 */
[----:B------:R-:W4:Y:S08]  /*13760*/  LDC.64 R12, c[0x0][R24+0x218] ;  /* 0x00008600180c7b82 */ /* 0x000f300000000a00 */
[----:B------:R-:W5:Y:S08]  /*13770*/  LDC.64 R10, c[0x0][R24+0x228] ;  /* 0x00008a00180a7b82 */ /* 0x000f700000000a00 */
[----:B------:R-:W0:Y:S08]  /*13780*/  @P1 LDC R0, c[0x0][0xcec] ;  /* 0x00033b00ff001b82 */ /* 0x000e300000000800 */
[----:B------:R-:W1:Y:S08]  /*13790*/  LDC.64 R6, c[0x0][R24+0x210] ;  /* 0x0000840018067b82 */ /* 0x000e700000000a00 */
[----:B------:R-:W5:Y:S01]  /*137a0*/  @P1 LDC R27, c[0x0][0xcf0] ;  /* 0x00033c00ff1b1b82 */ /* 0x000f620000000800 */
[----:B0-----:R-:W-:-:S07]  /*137b0*/  @P1 IMAD.HI.U32 R0, R31, R0, RZ ;  /* 0x000000001f001227 */ /* 0x001fce00078e00ff */
[----:B--2---:R-:W0:Y:S01]  /*137c0*/  @!P0 LDC R4, c[0x0][0xc50] ;  /* 0x00031400ff048b82 */ /* 0x004e220000000800 */
[-C--:B---3--:R-:W-:Y:S02]  /*137d0*/  IMAD R9, R9, R29.reuse, RZ ;  /* 0x0000001d09097224 */ /* 0x088fe400078e02ff */
[----:B------:R-:W-:-:S05]  /*137e0*/  IMAD.WIDE.U32 R14, R8, R29, RZ ;  /* 0x0000001d080e7225 */ /* 0x000fca00078e00ff */
[----:B------:R-:W2:Y:S01]  /*137f0*/  @!P0 LDC R5, c[0x0][0xc54] ;  /* 0x00031500ff058b82 */ /* 0x000ea20000000800 */
[-C--:B----4-:R-:W-:Y:S02]  /*13800*/  IMAD R25, R13, R220.reuse, RZ ;  /* 0x000000dc0d197224 */ /* 0x090fe400078e02ff */
[----:B------:R-:W-:Y:S01]  /*13810*/  IMAD.WIDE.U32 R12, R12, R220, RZ ;  /* 0x000000dc0c0c7225 */ /* 0x000fe200078e00ff */
[----:B-----5:R-:W-:-:S03]  /*13820*/  @P1 SHF.R.U32.HI R21, RZ, R27, R0 ;  /* 0x0000001bff151219 */ /* 0x020fc60000011600 */
[----:B------:R-:W-:Y:S01]  /*13830*/  IMAD R27, R8, R28, R9 ;  /* 0x0000001c081b7224 */ /* 0x000fe200078e0209 */
[----:B------:R-:W-:Y:S01]  /*13840*/  SEL R9, R228, RZ, P0 ;  /* 0x000000ffe4097207 */ /* 0x000fe20000000000 */
[----:B------:R-:W-:Y:S01]  /*13850*/  IMAD.IADD R25, R13, 0x1, R25 ;  /* 0x000000010d197824 */ /* 0x000fe200078e0219 */
[----:B------:R-:W-:Y:S01]  /*13860*/  IADD3 R12, P1, P3, R14, R12, R3 ;  /* 0x0000000c0e0c7210 */ /* 0x000fe20007b3e003 */
[----:B------:R-:W-:Y:S02]  /*13870*/  IMAD.MOV R0, RZ, RZ, -R21 ;  /* 0x000000ffff007224 */ /* 0x000fe400078e0a15 */
[----:B------:R-:W-:Y:S02]  /*13880*/  IMAD.IADD R27, R15, 0x1, R27 ;  /* 0x000000010f1b7824 */ /* 0x000fe400078e021b */
        /* <DEDUP_REMOVED lines=8> */
[-C--:B-1----:R-:W-:Y:S01]  /*13910*/  IMAD R0, R7, R11.reuse, RZ ;  /* 0x0000000b07007224 */ /* 0x082fe200078e02ff */
[----:B------:R-:W-:Y:S01]  /*13920*/  SHF.R.S32.HI R13, RZ, 0x1f, R11 ;  /* 0x0000001fff0d7819 */ /* 0x000fe2000001140b */
[----:B------:R-:W-:Y:S02]  /*13930*/  IMAD.MOV.U32 R7, RZ, RZ, -0x800000 ;  /* 0xff800000ff077424 */ /* 0x000fe400078e00ff */
[----:B------:R-:W-:-:S04]  /*13940*/  IMAD.WIDE.U32 R8, R6, R11, R8 ;  /* 0x0000000b06087225 */ /* 0x000fc800078e0008 */
[----:B------:R-:W-:Y:S01]  /*13950*/  IMAD R13, R6, R13, R0 ;  /* 0x0000000d060d7224 */ /* 0x000fe200078e0200 */
[----:B0-----:R-:W-:-:S03]  /*13960*/  LEA R4, P0, R8, R4, 0x2 ;  /* 0x0000000408047211 */ /* 0x001fc600078010ff */
[----:B------:R-:W-:-:S05]  /*13970*/  IMAD.IADD R0, R9, 0x1, R13 ;  /* 0x0000000109007824 */ /* 0x000fca00078e020d */
[----:B--2---:R-:W-:-:S05]  /*13980*/  LEA.HI.X R5, R8, R5, R0, 0x2, P0 ;  /* 0x0000000508057211 */ /* 0x004fca00000f1400 */
[----:B------:R2:W-:Y:S02]  /*13990*/  STG.E desc[UR60][R4.64], R7 ;  /* 0x0000000704007986 */ /* 0x0005e4000c10193c */
.L_x_1470:
[----:B------:R-:W-:Y:S05]  /*139a0*/  BSYNC B1 ;  /* 0x0000000000017941 */ /* 0x000fea0003800000 */
.L_x_1469:
[----:B------:R-:W-:Y:S05]  /*139b0*/  @P2 BRA `(.L_x_1463) ;  /* 0x0000000800842947 */ /* 0x000fea0003800000 */
[----:B------:R-:W3:Y:S01]  /*139c0*/  LDC R21, c[0x0][0xce8] ;  /* 0x00033a00ff157b82 */ /* 0x000ee20000000800 */
[----:B--2---:R-:W-:Y:S01]  /*139d0*/  SHF.R.S32.HI R5, RZ, 0x1f, R30 ;  /* 0x0000001fff057819 */ /* 0x004fe2000001141e */
[----:B------:R-:W-:Y:S01]  /*139e0*/  ULDC.64 UR4, c[0x0][0xba0] ;  /* 0x0002e80000047ab9 */ /* 0x000fe20000000a00 */
[----:B------:R-:W-:Y:S02]  /*139f0*/  VIADD R25, R203, 0xc0 ;  /* 0x000000c0cb197836 */ /* 0x000fe40000000000 */
[----:B------:R-:W-:Y:S01]  /*13a00*/  LEA.HI R8, R5, R30, RZ, 0x3 ;  /* 0x0000001e05087211 */ /* 0x000fe200078f18ff */
[----:B------:R-:W-:Y:S02]  /*13a10*/  IMAD R0, R26, UR4, RZ ;  /* 0x000000041a007c24 */ /* 0x000fe4000f8e02ff */
[C---:B------:R-:W-:Y:S01]  /*13a20*/  IMAD.WIDE.U32 R4, R3.reuse, UR4, RZ ;  /* 0x0000000403047c25 */ /* 0x040fe2000f8e00ff */
[----:B------:R-:W-:Y:S02]  /*13a30*/  LOP3.LUT R9, R8, 0xfffffff8, RZ, 0xc0, !PT ;  /* 0xfffffff808097812 */ /* 0x000fe400078ec0ff */
[----:B------:R-:W-:Y:S01]  /*13a40*/  SHF.R.S32.HI R8, RZ, 0x3, R8 ;  /* 0x00000003ff087819 */ /* 0x000fe20000011408 */
[----:B------:R-:W-:Y:S01]  /*13a50*/  IMAD R7, R3, UR5, R0 ;  /* 0x0000000503077c24 */ /* 0x000fe2000f8e0200 */
[----:B------:R-:W-:Y:S01]  /*13a60*/  ULDC.64 UR4, c[0x0][0xbe8] ;  /* 0x0002fa0000047ab9 */ /* 0x000fe20000000a00 */
[----:B------:R-:W-:-:S02]  /*13a70*/  IMAD.IADD R0, R30, 0x1, -R9 ;  /* 0x000000011e007824 */ /* 0x000fc400078e0a09 */
        /* <DEDUP_REMOVED lines=9> */
[----:B------:R-:W2:Y:S08]  /*13b10*/  @P0 LDC R6, c[0x0][0xcec] ;  /* 0x00033b00ff060b82 */ /* 0x000eb00000000800 */
[----:B------:R-:W3:Y:S01]  /*13b20*/  @P0 LDC R11, c[0x0][0xcf0] ;  /* 0x00033c00ff0b0b82 */ /* 0x000ee20000000800 */
[----:B--2---:R-:W-:-:S04]  /*13b30*/  @P0 IMAD.HI.U32 R0, R9, R6, RZ ;  /* 0x0000000609000227 */ /* 0x004fc800078e00ff */
[----:B------:R-:W-:Y:S01]  /*13b40*/  IMAD R6, R28, UR4, RZ ;  /* 0x000000041c067c24 */ /* 0x000fe2000f8e02ff */
[----:B---3--:R-:W-:-:S03]  /*13b50*/  @P0 SHF.R.U32.HI R3, RZ, R11, R0 ;  /* 0x0000000bff030219 */ /* 0x008fc60000011600 */
[----:B------:R-:W-:Y:S01]  /*13b60*/  IMAD R7, R29, UR5, R6 ;  /* 0x000000051d077c24 */ /* 0x000fe2000f8e0206 */
[----:B------:R-:W-:Y:S01]  /*13b70*/  ULDC.64 UR4, c[0x0][0xbe0] ;  /* 0x0002f80000047ab9 */ /* 0x000fe20000000a00 */
[--C-:B------:R-:W-:Y:S01]  /*13b80*/  SHF.R.S32.HI R0, RZ, 0x1f, R3.reuse ;  /* 0x0000001fff007819 */ /* 0x100fe20000011403 */
[----:B------:R-:W-:Y:S02]  /*13b90*/  IMAD.MOV R6, RZ, RZ, -R3 ;  /* 0x000000ffff067224 */ /* 0x000fe400078e0a03 */
[----:B------:R-:W-:Y:S02]  /*13ba0*/  IMAD.IADD R5, R5, 0x1, R7 ;  /* 0x0000000105057824 */ /* 0x000fe400078e0207 */
[----:B------:R-:W-:Y:S01]  /*13bb0*/  IMAD R7, R21, R6, R9 ;  /* 0x0000000615077224 */ /* 0x000fe200078e0209 */
[----:B------:R-:W-:Y:S01]  /*13bc0*/  SHF.R.S32.HI R6, RZ, 0x1f, R25 ;  /* 0x0000001fff067819 */ /* 0x000fe20000011419 */
        /* <DEDUP_REMOVED lines=9> */
[----:B------:R-:W-:-:S03]  /*13c60*/  ULDC.64 UR4, c[0x0][0xb80] ;  /* 0x0002e00000047ab9 */ /* 0x000fc60000000a00 */
[----:B------:R-:W-:Y:S01]  /*13c70*/  IMAD.IADD R5, R5, 0x1, R3 ;  /* 0x0000000105057824 */ /* 0x000fe200078e0203 */
[----:B------:R-:W-:Y:S01]  /*13c80*/  LEA R3, P0, R4, UR4, 0x1 ;  /* 0x0000000404037c11 */ /* 0x000fe2000f8008ff */
[----:B------:R-:W-:-:S03]  /*13c90*/  UMOV UR4, 0xffffffff ;  /* 0xffffffff00047882 */ /* 0x000fc60000000000 */
[----:B------:R-:W-:Y:S01]  /*13ca0*/  LEA.HI.X R4, R4, UR5, R5, 0x1, P0 ;  /* 0x0000000504047c11 */ /* 0x000fe200080f0c05 */
[----:B------:R-:W-:Y:S08]  /*13cb0*/  BRA.DIV UR4, `(.L_x_1471) ;  /* 0x0000009e04f07947 */ /* 0x000ff0000b800000 */
[----:B------:R2:W3:Y:S04]  /*13cc0*/  SHFL.IDX PT, R0, R4, RZ, 0x181f ;  /* 0x00181fff04007589 */ /* 0x0004e800000e0000 */
[----:B------:R2:W4:Y:S02]  /*13cd0*/  SHFL.IDX PT, R14, R3, RZ, 0x181f ;  /* 0x00181fff030e7589 */ /* 0x00052400000e0000 */
.L_x_1694:
        /* <DEDUP_REMOVED lines=12> */
[-C--:B----4-:R-:W-:Y:S02]  /*13da0*/  @!P3 LEA R8, P5, R203, R14.reuse, 0x1 ;  /* 0x0000000ecb08b211 */ /* 0x090fe400078a08ff */
[----:B------:R-:W-:Y:S02]  /*13db0*/  @!P2 LEA R10, P4, R219, R14, 0x1 ;  /* 0x0000000edb0aa211 */ /* 0x000fe400078808ff */
[----:B---3--:R-:W-:Y:S02]  /*13dc0*/  @!P3 LEA.HI.X R9, R203, R0, R5, 0x1, P5 ;  /* 0x00000000cb09b211 */ /* 0x008fe400028f0c05 */
[----:B------:R-:W-:Y:S02]  /*13dd0*/  SHF.R.S32.HI R5, RZ, 0x1f, R218 ;  /* 0x0000001fff057819 */ /* 0x000fe400000114da */
[----:B------:R-:W-:Y:S01]  /*13de0*/  @!P1 LEA R12, P5, R218, R14, 0x1 ;  /* 0x0000000eda0c9211 */ /* 0x000fe200078a08ff */
[----:B------:R3:W-:Y:S01]  /*13df0*/  @!P3 ST.E.128 desc[UR60][R8.64], RZ ;  /* 0x000000ff0800b985 */ /* 0x0007e2000c101d3c */
[----:B------:R-:W-:-:S02]  /*13e00*/  @!P2 LEA.HI.X R11, R219, R0, R15, 0x1, P4 ;  /* 0x00000000db0ba211 */ /* 0x000fc400020f0c0f */
[C---:B------:R-:W-:Y:S02]  /*13e10*/  @!P0 LEA R14, P4, R25.reuse, R14, 0x1 ;  /* 0x0000000e190e8211 */ /* 0x040fe400078808ff */
[-C--:B------:R-:W-:Y:S01]  /*13e20*/  @!P1 LEA.HI.X R13, R218, R0.reuse, R5, 0x1, P5 ;  /* 0x00000000da0d9211 */ /* 0x080fe200028f0c05 */
[----:B------:R3:W-:Y:S01]  /*13e30*/  @!P2 ST.E.128 desc[UR60][R10.64], RZ ;  /* 0x000000ff0a00a985 */ /* 0x0007e2000c101d3c */
[----:B------:R-:W-:-:S03]  /*13e40*/  @!P0 LEA.HI.X R15, R25, R0, R6, 0x1, P4 ;  /* 0x00000000190f8211 */ /* 0x000fc600020f0c06 */
[----:B------:R3:W-:Y:S04]  /*13e50*/  @!P1 ST.E.128 desc[UR60][R12.64], RZ ;  /* 0x000000ff0c009985 */ /* 0x0007e8000c101d3c */
[----:B------:R3:W-:Y:S02]  /*13e60*/  @!P0 ST.E.128 desc[UR60][R14.64], RZ ;  /* 0x000000ff0e008985 */ /* 0x0007e4000c101d3c */
.L_x_1473:
[----:B------:R-:W-:Y:S05]  /*13e70*/  BSYNC B1 ;  /* 0x0000000000017941 */ /* 0x000fea0003800000 */
.L_x_1472:
[----:B------:R-:W-:-:S03]  /*13e80*/  UMOV UR4, 0xffffffff ;  /* 0xffffffff00047882 */ /* 0x000fc60000000000 */
[----:B------:R-:W-:Y:S05]  /*13e90*/  BRA.DIV UR4, `(.L_x_1474) ;  /* 0x0000009e04ac7947 */ /* 0x000fea000b800000 */
[----:B---3--:R3:W0:Y:S04]  /*13ea0*/  SHFL.IDX PT, R0, R4, 0x1, 0x181f ;  /* 0x00381f0004007f89 */ /* 0x00862800000e0000 */
[----:B----4-:R3:W4:Y:S02]  /*13eb0*/  SHFL.IDX PT, R14, R3, 0x1, 0x181f ;  /* 0x00381f00030e7f89 */ /* 0x01072400000e0000 */
.L_x_1698:
        /* <DEDUP_REMOVED lines=12> */
[-C--:B----4-:R-:W-:Y:S02]  /*13f80*/  @!P3 LEA R8, P5, R203, R14.reuse, 0x1 ;  /* 0x0000000ecb08b211 */ /* 0x090fe400078a08ff */
        /* <DEDUP_REMOVED lines=11> */
.L_x_1476:
[----:B------:R-:W-:Y:S05]  /*14040*/  BSYNC B1 ;  /* 0x0000000000017941 */ /* 0x000fea0003800000 */
.L_x_1475:
[----:B------:R-:W-:-:S03]  /*14050*/  UMOV UR4, 0xffffffff ;  /* 0xffffffff00047882 */ /* 0x000fc60000000000 */
[----:B------:R-:W-:Y:S05]  /*14060*/  BRA.DIV UR4, `(.L_x_1477) ;  /* 0x0000009e04807947 */ /* 0x000fea000b800000 */
[----:B0-----:R0:W0:Y:S04]  /*14070*/  SHFL.IDX PT, R0, R4, 0x2, 0x181f ;  /* 0x00581f0004007f89 */ /* 0x00102800000e0000 */
[----:B----4-:R4:W0:Y:S02]  /*14080*/  SHFL.IDX PT, R14, R3, 0x2, 0x181f ;  /* 0x00581f00030e7f89 */ /* 0x01082400000e0000 */
.L_x_1702:
        /* <DEDUP_REMOVED lines=12> */
[-C--:B0-----:R-:W-:Y:S02]  /*14150*/  @!P3 LEA R8, P5, R203, R14.reuse, 0x1 ;  /* 0x0000000ecb08b211 */ /* 0x081fe400078a08ff */
[----:B------:R-:W-:Y:S02]  /*14160*/  @!P2 LEA R10, P4, R219, R14, 0x1 ;  /* 0x0000000edb0aa211 */ /* 0x000fe400078808ff */
[----:B------:R-:W-:Y:S02]  /*14170*/  @!P3 LEA.HI.X R9, R203, R0, R12, 0x1, P5 ;  /* 0x00000000cb09b211 */ /* 0x000fe400028f0c0c */
        /* <DEDUP_REMOVED lines=9> */
.L_x_1479:
[----:B------:R-:W-:Y:S05]  /*14210*/  BSYNC B1 ;  /* 0x0000000000017941 */ /* 0x000fea0003800000 */
.L_x_1478:
[----:B------:R-:W-:-:S03]  /*14220*/  UMOV UR4, 0xffffffff ;  /* 0xffffffff00047882 */ /* 0x000fc60000000000 */
[----:B------:R-:W-:Y:S05]  /*14230*/  BRA.DIV UR4, `(.L_x_1480) ;  /* 0x0000009e04547947 */ /* 0x000fea000b800000 */
[----:B0-----:R0:W0:Y:S04]  /*14240*/  SHFL.IDX PT, R0, R4, 0x3, 0x181f ;  /* 0x00781f0004007f89 */ /* 0x00102800000e0000 */
[----:B------:R0:W0:Y:S02]  /*14250*/  SHFL.IDX PT, R14, R3, 0x3, 0x181f ;  /* 0x00781f00030e7f89 */ /* 0x00002400000e0000 */
.L_x_1706:
        /* <DEDUP_REMOVED lines=11> */
[-C--:B------:R-:W-:Y:S02]  /*14310*/  @!P3 LEA R4, P5, R203, R14.reuse, 0x1 ;  /* 0x0000000ecb04b211 */ /* 0x080fe400078a08ff */
        /* <DEDUP_REMOVED lines=11> */
.L_x_1463:
[----:B------:R-:W-:Y:S05]  /*143d0*/  BSYNC B0 ;  /* 0x0000000000007941 */ /* 0x000fea0003800000 */
.L_x_1449:
[----:B------:R-:W-:Y:S02]  /*143e0*/  ULDC UR4, c[0x0][0xd3c] ;  /* 0x00034f0000047ab9 */ /* 0x000fe40000000800 */
[----:B-1----:R-:W-:-:S13]  /*143f0*/  ISETP.GE.AND P0, PT, R43, UR4, PT ;  /* 0x000000042b007c0c */ /* 0x002fda000bf06270 */
[----:B------:R-:W-:Y:S05]  /*14400*/  @!P0 BRA `(.L_x_1481) ;  /* 0xfffffed000088947 */ /* 0x000fea000383ffff */
[----:B------:R-:W-:Y:S05]  /*14410*/  BRA `(.L_x_1333) ;  /* 0x00000088009c7947 */ /* 0x000fea0003800000 */
.L_x_1331:
[----:B------:R-:W-:-:S08]  /*14420*/  NOP ;  /* 0x0000000000007918 */ /* 0x000fd00000000000 */
[----:B0-----:R-:W0:-:S00]  /*14430*/  USETMAXREG.DEALLOC.CTAPOOL 0x18 ;  /* 0x00000018000079c8 */ /* 0x001e0000080e0500 */
        /* <DEDUP_REMOVED lines=18> */
.L_x_1482:
        /* <DEDUP_REMOVED lines=43> */
.L_x_1486:
        /* <DEDUP_REMOVED lines=38> */
.L_x_1484:
        /* <DEDUP_REMOVED lines=20> */
.L_x_1487:
        /* <DEDUP_REMOVED lines=54> */
.L_x_1485:
[----:B------:R-:W-:Y:S01]  /*14f10*/  IMAD.U32 R2, RZ, RZ, UR6 ;  /* 0x00000006ff027e24 */ /* 0x000fe2000f8e00ff */
[----:B------:R0:W-:Y:S04]  /*14f20*/  STL [R1+0x4], RZ ;  /* 0x000004ff01007387 */ /* 0x0001e80000100800 */
[----:B------:R0:W-:Y:S04]  /*14f30*/  STL [R1+0x8], RZ ;  /* 0x000008ff01007387 */ /* 0x0001e80000100800 */
[----:B------:R0:W-:Y:S02]  /*14f40*/  STL [R1], R2 ;  /* 0x0000000201007387 */ /* 0x0001e40000100800 */
.L_x_1488:
        /* <DEDUP_REMOVED lines=10> */
.L_x_1483:
[----:B--2---:R-:W2:Y:S01]  /*14ff0*/  LDL R0, [R1+0xc] ;  /* 0x00000c0001007983 */ /* 0x004ea20000100800 */
[----:B------:R-:W-:Y:S01]  /*15000*/  ULDC UR4, c[0x0][0xd3c] ;  /* 0x00034f0000047ab9 */ /* 0x000fe20000000800 */
[----:B------:R-:W-:Y:S01]  /*15010*/  IMAD.MOV.U32 R19, RZ, RZ, RZ ;  /* 0x000000ffff137224 */ /* 0x000fe200078e00ff */
[----:B--2---:R-:W-:Y:S01]  /*15020*/  ISETP.GE.AND P0, PT, R0, UR4, PT ;  /* 0x0000000400007c0c */ /* 0x004fe2000bf06270 */
[----:B------:R-:W-:-:S05]  /*15030*/  IMAD.MOV.U32 R0, RZ, RZ, 0x1 ;  /* 0x00000001ff007424 */ /* 0x000fca00078e00ff */
[----:B------:R2:W-:Y:S04]  /*15040*/  STL [R1+0x1c], R0 ;  /* 0x00001c0001007387 */ /* 0x0005e80000100800 */
[----:B------:R2:W-:Y:S03]  /*15050*/  STL [R1+0x80], RZ ;  /* 0x000080ff01007387 */ /* 0x0005e60000100800 */
[----:B------:R-:W-:Y:S05]  /*15060*/  @P0 BRA `(.L_x_1489) ;  /* 0x0000007800a00947 */ /* 0x000fea0003800000 */
[----:B------:R-:W3:Y:S01]  /*15070*/  S2UR UR5, SR_CgaCtaId ;  /* 0x00000000000579c3 */ /* 0x000ee20000008800 */
[C---:B--2---:R-:W-:Y:S01]  /*15080*/  IMAD.SHL.U32 R0, R6.reuse, 0x8, RZ ;  /* 0x0000000806007824 */ /* 0x044fe200078e00ff */
[----:B------:R-:W-:Y:S01]  /*15090*/  LOP3.LUT R4, R6, 0x7f, RZ, 0xc0, !PT ;  /* 0x0000007f06047812 */ /* 0x000fe200078ec0ff */
[----:B------:R-:W-:Y:S01]  /*150a0*/  UMOV UR4, 0x400 ;  /* 0x0000040000047882 */ /* 0x000fe20000000000 */
[----:B------:R-:W-:Y:S01]  /*150b0*/  BSSY B8, `(.L_x_1489) ;  /* 0x00007a3000087945 */ /* 0x000fe20003800000 */
[----:B------:R-:W-:Y:S01]  /*150c0*/  IMAD.MOV.U32 R19, RZ, RZ, RZ ;  /* 0x000000ffff137224 */ /* 0x000fe200078e00ff */
[----:B------:R-:W-:Y:S01]  /*150d0*/  LOP3.LUT R3, R0, 0x1f8, RZ, 0xc0, !PT ;  /* 0x000001f800037812 */ /* 0x000fe200078ec0ff */
[----:B0-----:R-:W-:Y:S01]  /*150e0*/  IMAD.SHL.U32 R2, R4, 0x8, RZ ;  /* 0x0000000804027824 */ /* 0x001fe200078e00ff */
[----:B------:R-:W-:Y:S01]  /*150f0*/  LOP3.LUT R0, R0, 0x38, RZ, 0xc0, !PT ;  /* 0x0000003800007812 */ /* 0x000fe200078ec0ff */
[----:B------:R-:W-:Y:S01]  /*15100*/  ULDC.64 UR36, c[0x0][0x198] ;  /* 0x0000660000247ab9 */ /* 0x000fe20000000a00 */
[----:B------:R-:W-:Y:S01]  /*15110*/  LOP3.LUT R3, R3, 0x38, R6, 0x78, !PT ;  /* 0x0000003803037812 */ /* 0x000fe200078e7806 */
[----:B------:R-:W-:Y:S01]  /*15120*/  IMAD.SHL.U32 R6, R6, 0x10, RZ ;  /* 0x0000001006067824 */ /* 0x000fe200078e00ff */
[----:B------:R-:W-:-:S02]  /*15130*/  ULDC UR38, c[0x0][0xc] ;  /* 0x0000030000267ab9 */ /* 0x000fc40000000800 */
[----:B------:R-:W-:Y:S02]  /*15140*/  LOP3.LUT R3, R3, 0x200, R2, 0xf8, !PT ;  /* 0x0000020003037812 */ /* 0x000fe400078ef802 */
[----:B------:R-:W-:-:S04]  /*15150*/  SHF.R.U32.HI R2, RZ, 0x3, R4 ;  /* 0x00000003ff027819 */ /* 0x000fc80000011604 */
[----:B------:R-:W-:Y:S01]  /*15160*/  LOP3.LUT R4, R2, 0x70, R6, 0xf8, !PT ;  /* 0x0000007002047812 */ /* 0x000fe200078ef806 */
[----:B------:R-:W-:Y:S02]  /*15170*/  IMAD.MOV.U32 R2, RZ, RZ, 0x1 ;  /* 0x00000001ff027424 */ /* 0x000fe400078e00ff */
[----:B------:R-:W-:Y:S01]  /*15180*/  IMAD.MOV.U32 R4, RZ, RZ, 0x1 ;  /* 0x00000001ff047424 */ /* 0x000fe200078e00ff */
[----:B---3--:R-:W-:-:S06]  /*15190*/  ULEA UR4, UR5, UR4, 0x18 ;  /* 0x0000000405047291 */ /* 0x008fcc000f8ec03f */
[----:B------:R-:W-:-:S04]  /*151a0*/  IMAD.U32 R18, RZ, RZ, UR4 ;  /* 0x00000004ff127e24 */ /* 0x000fc8000f8e00ff */
[----:B------:R-:W-:-:S05]  /*151b0*/  IMAD R3, R3, 0x2, R18 ;  /* 0x0000000203037824 */ /* 0x000fca00078e0212 */
[----:B------:R0:W-:Y:S04]  /*151c0*/  STL [R1+0x14], R3 ;  /* 0x0000140301007387 */ /* 0x0001e80000100800 */
[----:B------:R-:W-:Y:S04]  /*151d0*/  STL [R1+0x80], RZ ;  /* 0x000080ff01007387 */ /* 0x000fe80000100800 */
[----:B------:R2:W-:Y:S01]  /*151e0*/  STL [R1+0x20], R2 ;  /* 0x0000200201007387 */ /* 0x0005e20000100800 */
[----:B0-----:R-:W-:-:S03]  /*151f0*/  LOP3.LUT R3, R0, 0x40, RZ, 0xfc, !PT ;  /* 0x0000004000037812 */ /* 0x001fc600078efcff */
[----:B------:R0:W-:Y:S04]  /*15200*/  STL [R1+0x10], RZ ;  /* 0x000010ff01007387 */ /* 0x0001e80000100800 */
[----:B------:R0:W-:Y:S01]  /*15210*/  STL [R1+0x1c], R4 ;  /* 0x00001c0401007387 */ /* 0x0001e20000100800 */
[C---:B--2---:R-:W-:Y:S02]  /*15220*/  LOP3.LUT R2, R0.reuse, 0x80, RZ, 0xfc, !PT ;  /* 0x0000008000027812 */ /* 0x044fe400078efcff */
[----:B------:R-:W-:-:S07]  /*15230*/  LOP3.LUT R0, R0, 0xc0, RZ, 0xfc, !PT ;  /* 0x000000c000007812 */ /* 0x000fce00078efcff */
.L_x_1637:
[----:B--2---:R-:W2:Y:S01]  /*15240*/  LDL R0, [R1+0xc] ;  /* 0x00000c0001007983 */ /* 0x004ea20000100800 */
[----:B------:R-:W2:Y:S01]  /*15250*/  LDC.64 R2, c[0x0][0xd88] ;  /* 0x00036200ff027b82 */ /* 0x000ea20000000a00 */
[----:B------:R-:W-:Y:S05]  /*15260*/  YIELD ;  /* 0x0000000000007946 */ /* 0x000fea0003800000 */
[----:B------:R-:W-:Y:S01]  /*15270*/  ULDC.64 UR4, c[0x0][0xb20] ;  /* 0x0002c80000047ab9 */ /* 0x000fe20000000a00 */
[----:B01----:R-:W-:Y:S02]  /*15280*/  CS2R R8, SRZ ;  /* 0x0000000000087805 */ /* 0x003fe4000001ff00 */
[----:B------:R-:W-:Y:S01]  /*15290*/  ISETP.NE.U32.AND P0, PT, RZ, UR4, PT ;  /* 0x00000004ff007c0c */ /* 0x000fe2000bf05070 */
[----:B------:R-:W-:Y:S01]  /*152a0*/  ULDC.64 UR10, c[0x0][0xb10] ;  /* 0x0002c400000a7ab9 */ /* 0x000fe20000000a00 */
[----:B------:R-:W-:Y:S01]  /*152b0*/  ULDC.64 UR8, c[0x0][0xb08] ;  /* 0x0002c20000087ab9 */ /* 0x000fe20000000a00 */
[----:B------:R-:W-:Y:S01]  /*152c0*/  ULDC.64 UR6, c[0x0][0xb00] ;  /* 0x0002c00000067ab9 */ /* 0x000fe20000000a00 */
[----:B--2---:R-:W-:-:S05]  /*152d0*/  IMAD.WIDE R2, R0, 0x4, R2 ;  /* 0x0000000400027825 */ /* 0x004fca00078e0202 */
[----:B------:R-:W0:Y:S01]  /*152e0*/  LDG.E R13, desc[UR60][R2.64] ;  /* 0x0000003c020d7981 */ /* 0x000e22000c1e1900 */
[----:B------:R-:W-:Y:S01]  /*152f0*/  ISETP.NE.AND.EX P0, PT, RZ, UR5, PT, P0 ;  /* 0x00000005ff007c0c */ /* 0x000fe2000bf05300 */
[----:B------:R-:W-:Y:S01]  /*15300*/  IMAD.MOV.U32 R0, RZ, RZ, RZ ;  /* 0x000000ffff007224 */ /* 0x000fe200078e00ff */
[----:B0-----:R-:W-:Y:S01]  /*15310*/  SHF.R.S32.HI R4, RZ, 0x1f, R13 ;  /* 0x0000001fff047819 */ /* 0x001fe2000001140d */
        /* <DEDUP_REMOVED lines=14> */
[----:B------:R-:W-:Y:S02]  /*15400*/  ISETP.NE.U32.AND P2, PT, RZ, UR8, PT ;  /* 0x00000008ff007c0c */ /* 0x000fe4000bf45070 */
[C---:B------:R-:W-:Y:S02]  /*15410*/  IADD3 R6, P5, R17.reuse, UR6, RZ ;  /* 0x0000000611067c10 */ /* 0x040fe4000ffbe0ff */
[----:B-1----:R-:W-:-:S02]  /*15420*/  IADD3 R2, P4, R17, UR4, RZ ;  /* 0x0000000411027c10 */ /* 0x002fc4000ff9e0ff */
[----:B------:R-:W-:Y:S02]  /*15430*/  ISETP.NE.AND.EX P3, PT, RZ, UR11, PT, P3 ;  /* 0x0000000bff007c0c */ /* 0x000fe4000bf65330 */
[C---:B------:R-:W-:Y:S02]  /*15440*/  IADD3.X R3, R14.reuse, UR5, RZ, P4, !PT ;  /* 0x000000050e037c10 */ /* 0x040fe4000a7fe4ff */
[----:B0-----:R-:W-:Y:S02]  /*15450*/  IADD3 R4, P4, R17, UR8, RZ ;  /* 0x0000000811047c10 */ /* 0x001fe4000ff9e0ff */
        /* <DEDUP_REMOVED lines=30> */
.L_x_1490:
        /* <DEDUP_REMOVED lines=17> */
.L_x_1491:
[----:B------:R-:W-:Y:S05]  /*15750*/  @!P0 BRA `(.L_x_1492) ;  /* 0x00000000000c8947 */ /* 0x000fea0003800000 */
[----:B------:R-:W2:Y:S04]  /*15760*/  LDG.E R8, desc[UR60][R6.64] ;  /* 0x0000003c06087981 */ /* 0x000ea8000c1e1900 */
[----:B------:R-:W2:Y:S02]  /*15770*/  LDG.E R6, desc[UR60][R6.64+0x4] ;  /* 0x0000043c06067981 */ /* 0x000ea4000c1e1900 */
[----:B--2---:R-:W-:-:S07]  /*15780*/  IMAD.IADD R8, R6, 0x1, -R8 ;  /* 0x0000000106087824 */ /* 0x004fce00078e0a08 */
.L_x_1492:
[----:B-----5:R-:W-:Y:S02]  /*15790*/  IMAD.IADD R6, R8, 0x1, -R0 ;  /* 0x0000000108067824 */ /* 0x020fe400078e0a00 */
[----:B------:R-:W2:Y:S04]  /*157a0*/  @P2 LDG.E R0, desc[UR60][R4.64] ;  /* 0x0000003c04002981 */ /* 0x000ea8000c1e1900 */
[----:B------:R-:W2:Y:S01]  /*157b0*/  @P2 LDG.E R4, desc[UR60][R4.64+0x4] ;  /* 0x0000043c04042981 */ /* 0x000ea2000c1e1900 */
[----:B------:R-:W-:Y:S01]  /*157c0*/  LOP3.LUT R14, R10, 0xff, RZ, 0xc0, !PT ;  /* 0x000000ff0a0e7812 */ /* 0x000fe200078ec0ff */
[----:B------:R-:W-:Y:S01]  /*157d0*/  BSSY B0, `(.L_x_1493) ;  /* 0x000002a000007945 */ /* 0x000fe20003800000 */
[----:B------:R-:W-:Y:S01]  /*157e0*/  SHF.R.U32.HI R10, RZ, 0x10, R10 ;  /* 0x00000010ff0a7819 */ /* 0x000fe2000001160a */
[----:B--2---:R-:W-:-:S04]  /*157f0*/  @P2 IMAD.IADD R11, R4, 0x1, -R0 ;  /* 0x00000001040b2824 */ /* 0x004fc800078e0a00 */
[----:B01----:R-:W-:-:S04]  /*15800*/  IMAD.IADD R2, R6, 0x1, R11 ;  /* 0x0000000106027824 */ /* 0x003fc800078e020b */
[C---:B------:R-:W-:Y:S01]  /*15810*/  VIADD R0, R2.reuse, 0x5f ;  /* 0x0000005f02007836 */ /* 0x040fe20000000000 */
[----:B------:R-:W-:-:S03]  /*15820*/  ISETP.GE.AND P1, PT, R2, 0x1, PT ;  /* 0x000000010200780c */ /* 0x000fc60003f26270 */
[----:B------:R-:W-:-:S05]  /*15830*/  IMAD.HI R0, R0, 0x2aaaaaab, RZ ;  /* 0x2aaaaaab00007827 */ /* 0x000fca00078e02ff */
[----:B------:R-:W-:-:S04]  /*15840*/  SHF.R.U32.HI R2, RZ, 0x1f, R0 ;  /* 0x0000001fff027819 */ /* 0x000fc80000011600 */
[----:B------:R-:W-:Y:S01]  /*15850*/  LEA.HI.SX32 R12, R0, R2, 0x1c ;  /* 0x00000002000c7211 */ /* 0x000fe200078fe2ff */
[----:B------:R-:W-:-:S04]  /*15860*/  IMAD.MOV.U32 R0, RZ, RZ, RZ ;  /* 0x000000ffff007224 */ /* 0x000fc800078e00ff */
[----:B------:R0:W-:Y:S04]  /*15870*/  STL [R1+0x44], R12 ;  /* 0x0000440c01007387 */ /* 0x0001e80000100800 */
[----:B------:R0:W-:Y:S01]  /*15880*/  STL [R1+0x84], R14 ;  /* 0x0000840e01007387 */ /* 0x0001e20000100800 */
[----:B------:R-:W-:Y:S05]  /*15890*/  @!P1 BRA `(.L_x_1494) ;  /* 0x0000000000749947 */ /* 0x000fea0003800000 */
        /* <DEDUP_REMOVED lines=16> */
[----:B------:R-:W-:-:S05]  /*159a0*/  IABS R0, R2 ;  /* 0x0000000200007213 */ /* 0x000fca0000000000 */
        /* <DEDUP_REMOVED lines=12> */
.L_x_1494:
[----:B------:R-:W-:Y:S05]  /*15a70*/  BSYNC B0 ;  /* 0x0000000000007941 */ /* 0x000fea0003800000 */
.L_x_1493:
[-C--:B------:R-:W-:Y:S01]  /*15a80*/  IMAD R2, R14, R0.reuse, RZ ;  /* 0x000000000e027224 */ /* 0x080fe200078e02ff */
[----:B------:R-:W-:Y:S04]  /*15a90*/  BSSY B0, `(.L_x_1495) ;  /* 0x0000141000007945 */ /* 0x000fe80003800000 */
        /* <DEDUP_REMOVED lines=23> */
.L_x_1709:
[----:B-1----:R-:W-:Y:S02]  /*15c10*/  ISETP.NE.AND P0, PT, R14, RZ, PT ;  /* 0x000000ff0e00720c */ /* 0x002fe40003f05270 */
[----:B------:R-:W-:-:S11]  /*15c20*/  PLOP3.LUT P6, PT, PT, PT, PT, 0x8, 0x0 ;  /* 0x000000000000781c */ /* 0x000fd60003fce170 */
[----:B------:R-:W-:Y:S05]  /*15c30*/  @P0 BRA `(.L_x_1498) ;  /* 0x00000000000c0947 */ /* 0x000fea0003800000 */
[----:B------:R-:W-:-:S03]  /*15c40*/  UMOV UR4, 0xffffffff ;  /* 0xffffffff00047882 */ /* 0x000fc60000000000 */
[----:B------:R-:W-:Y:S05]  /*15c50*/  BRA.DIV UR4, `(.L_x_1499) ;  /* 0x0000008604487947 */ /* 0x000fea000b800000 */
[----:B------:R-:W-:-:S13]  /*15c60*/  ELECT P6, URZ, PT ;  /* 0x00000000003f782f */ /* 0x000fda00038c0000 */
.L_x_1498:
        /* <DEDUP_REMOVED lines=9> */
.L_x_1712:
[----:B------:R-:W-:Y:S05]  /*15d00*/  BSYNC B1 ;  /* 0x0000000000017941 */ /* 0x000fea0003800000 */
.L_x_1500:
        /* <DEDUP_REMOVED lines=12> */
.L_x_1713:
[----:B------:R-:W-:Y:S05]  /*15dd0*/  BSYNC B2 ;  /* 0x0000000000027941 */ /* 0x000fea0003800000 */
.L_x_1504:
        /* <DEDUP_REMOVED lines=9> */
.L_x_1507:
[----:B------:R-:W-:Y:S05]  /*15e70*/  BSYNC B2 ;  /* 0x0000000000027941 */ /* 0x000fea0003800000 */
.L_x_1506:
        /* <DEDUP_REMOVED lines=13> */
.L_x_1508:
        /* <DEDUP_REMOVED lines=13> */
.L_x_1714:
[----:B------:R-:W-:Y:S05]  /*16020*/  BSYNC B2 ;  /* 0x0000000000027941 */ /* 0x000fea0003800000 */
.L_x_1509:
        /* <DEDUP_REMOVED lines=11> */
.L_x_1512:
[----:B------:R-:W-:Y:S05]  /*160e0*/  BSYNC B2 ;  /* 0x0000000000027941 */ /* 0x000fea0003800000 */
.L_x_1511:
        /* <DEDUP_REMOVED lines=10> */
.L_x_1513:
        /* <DEDUP_REMOVED lines=15> */
.L_x_1514:
        /* <DEDUP_REMOVED lines=15> */
.L_x_1515:
        /* <DEDUP_REMOVED lines=15> */
.L_x_1516:
        /* <DEDUP_REMOVED lines=10> */
.L_x_1503:
[----:B------:R-:W-:Y:S05]  /*16500*/  BSYNC B1 ;  /* 0x0000000000017941 */ /* 0x000fea0003800000 */
.L_x_1502:
        /* <DEDUP_REMOVED lines=13> */
.L_x_1532:
        /* <DEDUP_REMOVED lines=13> */
.L_x_1715:
[----:B------:R-:W-:Y:S05]  /*166b0*/  BSYNC B2 ;  /* 0x0000000000027941 */ /* 0x000fea0003800000 */
.L_x_1519:
        /* <DEDUP_REMOVED lines=9> */
.L_x_1522:
[----:B------:R-:W-:Y:S05]  /*16750*/  BSYNC B2 ;  /* 0x0000000000027941 */ /* 0x000fea0003800000 */
.L_x_1521:
        /* <DEDUP_REMOVED lines=12> */
.L_x_1523:
        /* <DEDUP_REMOVED lines=13> */
.L_x_1716:
[----:B------:R-:W-:Y:S05]  /*168f0*/  BSYNC B2 ;  /* 0x0000000000027941 */ /* 0x000fea0003800000 */
.L_x_1524:
        /* <DEDUP_REMOVED lines=11> */
.L_x_1527:
[----:B------:R-:W-:Y:S05]  /*169b0*/  BSYNC B2 ;  /* 0x0000000000027941 */ /* 0x000fea0003800000 */
.L_x_1526:
        /* <DEDUP_REMOVED lines=10> */
.L_x_1528:
        /* <DEDUP_REMOVED lines=15> */
.L_x_1529:
        /* <DEDUP_REMOVED lines=15> */
.L_x_1530:
        /* <DEDUP_REMOVED lines=15> */
.L_x_1531:
        /* <DEDUP_REMOVED lines=10> */
.L_x_1518:
[----:B------:R-:W-:Y:S05]  /*16dd0*/  BSYNC B1 ;  /* 0x0000000000017941 */ /* 0x000fea0003800000 */
.L_x_1517:
        /* <DEDUP_REMOVED lines=12> */
.L_x_1496:
[----:B------:R-:W-:Y:S05]  /*16ea0*/  BSYNC B0 ;  /* 0x0000000000007941 */ /* 0x000fea0003800000 */
.L_x_1495:
[----:B------:R3:W5:Y:S01]  /*16eb0*/  LDL R7, [R1+0x44] ;  /* 0x0000440001077983 */ /* 0x0007620000100800 */
[----:B------:R-:W-:Y:S05]  /*16ec0*/  @!P0 WARPSYNC.ALL ;  /* 0x0000000000008948 */ /* 0x000fea0003800000 */
[----:B------:R3:W-:Y:S01]  /*16ed0*/  STL [R1+0x48], RZ ;  /* 0x000048ff01007387 */ /* 0x0007e20000100800 */
[----:B------:R-:W-:Y:S01]  /*16ee0*/  BSSY B0, `(.L_x_1533) ;  /* 0x0000020000007945 */ /* 0x000fe20003800000 */
[----:B------:R-:W-:Y:S06]  /*16ef0*/  @!P0 BAR.SYNC.DEFER_BLOCKING 0xc, 0x180 ;  /* 0x0306000000008b1d */ /* 0x000fec0000010000 */
[----:B---3--:R-:W-:Y:S05]  /*16f00*/  @!P1 BRA `(.L_x_1534) ;  /* 0x0000000000749947 */ /* 0x008fea0003800000 */
[----:B------:R-:W-:-:S13]  /*16f10*/  ISETP.NE.AND P0, PT, R10, RZ, PT ;  /* 0x000000ff0a00720c */ /* 0x000fda0003f05270 */
[----:B------:R-:W3:Y:S02]  /*16f20*/  @!P0 LDC R10, c[0x0][0xae8] ;  /* 0x0002ba00ff0a8b82 */ /* 0x000ee40000000800 */
[----:B---3--:R-:W-:-:S04]  /*16f30*/  IABS R0, R10 ;  /* 0x0000000a00007213 */ /* 0x008fc80000000000 */
[----:B------:R-:W3:Y:S08]  /*16f40*/  I2F.RP R2, R0 ;  /* 0x0000000000027306 */ /* 0x000ef00000209400 */
[----:B---3--:R-:W3:Y:S02]  /*16f50*/  MUFU.RCP R2, R2 ;  /* 0x0000000200027308 */ /* 0x008ee40000001000 */
[----:B---3--:R-:W-:-:S06]  /*16f60*/  VIADD R2, R2, 0xffffffe ;  /* 0x0ffffffe02027836 */ /* 0x008fcc0000000000 */
[----:B------:R-:W3:Y:S02]  /*16f70*/  F2I.FTZ.U32.TRUNC.NTZ R3, R2 ;  /* 0x0000000200037305 */ /* 0x000ee4000021f000 */
[----:B---3--:R-:W-:-:S04]  /*16f80*/  IMAD.MOV R2, RZ, RZ, -R3 ;  /* 0x000000ffff027224 */ /* 0x008fc800078e0a03 */
[----:B-12---:R-:W-:Y:S02]  /*16f90*/  IMAD R4, R2, R0, RZ ;  /* 0x0000000002047224 */ /* 0x006fe400078e02ff */
        /* <DEDUP_REMOVED lines=20> */
.L_x_1534:
[----:B------:R-:W-:Y:S05]  /*170e0*/  BSYNC B0 ;  /* 0x0000000000007941 */ /* 0x000fea0003800000 */
.L_x_1533:
[----:B------:R-:W4:Y:S04]  /*170f0*/  LDL R0, [R1+0x48] ;  /* 0x0000480001007983 */ /* 0x000f280000100800 */
[----:B---3--:R-:W4:Y:S01]  /*17100*/  LDL R2, [R1+0x84] ;  /* 0x0000840001027983 */ /* 0x008f220000100800 */
[----:B------:R-:W-:Y:S01]  /*17110*/  BSSY B7, `(.L_x_1535) ;  /* 0x00004c1000077945 */ /* 0x000fe20003800000 */
[----:B----4-:R-:W-:-:S05]  /*17120*/  IMAD R2, R2, R0, RZ ;  /* 0x0000000002027224 */ /* 0x010fca00078e02ff */
[----:B-----5:R-:W-:Y:S01]  /*17130*/  VIADDMNMX R0, R2, R0, R7, PT ;  /* 0x0000000002007246 */ /* 0x020fe20003800107 */
        /* <DEDUP_REMOVED lines=10> */
[----:B-12---:R-:W1:Y:S01]  /*171e0*/  LDC.64 R4, c[0x0][0xd60] ;  /* 0x00035800ff047b82 */ /* 0x006e620000000a00 */
[----:B------:R-:W3:Y:S08]  /*171f0*/  FLO.U32 R0, UR4 ;  /* 0x0000000400007d00 */ /* 0x000ef000080e0000 */
[----:B------:R-:W1:Y:S01]  /*17200*/  POPC R2, UR4 ;  /* 0x0000000400027d09 */ /* 0x000e620008000000 */
[----:B---3--:R-:W-:-:S13]  /*17210*/  ISETP.EQ.U32.AND P0, PT, R0, R3, PT ;  /* 0x000000030000720c */ /* 0x008fda0003f02070 */
[----:B-1----:R-:W2:Y:S01]  /*17220*/  @P0 ATOMG.E.ADD.STRONG.GPU PT, R5, desc[UR60][R4.64], R2 ;  /* 0x00000002040509a8 */ /* 0x002ea200081ee1fc */
[----:B------:R-:W1:Y:S02]  /*17230*/  S2R R3, SR_LTMASK ;  /* 0x0000000000037919 */ /* 0x000e640000003900 */
[----:B-1----:R-:W-:-:S06]  /*17240*/  LOP3.LUT R3, R3, UR4, RZ, 0xc0, !PT ;  /* 0x0000000403037c12 */ /* 0x002fcc000f8ec0ff */
[----:B------:R-:W1:Y:S01]  /*17250*/  POPC R3, R3 ;  /* 0x0000000300037309 */ /* 0x000e620000000000 */
[----:B--2---:R-:W1:Y:S02]  /*17260*/  SHFL.IDX PT, R0, R5, R0, 0x1f ;  /* 0x00001f0005007589 */ /* 0x004e6400000e0000 */
[----:B-1----:R-:W-:-:S05]  /*17270*/  IADD3 R0, R0, UR38, R3 ;  /* 0x0000002600007c10 */ /* 0x002fca000fffe003 */
[----:B------:R4:W-:Y:S01]  /*17280*/  STL [R1], R0 ;  /* 0x0000000001007387 */ /* 0x0009e20000100800 */
[----:B------:R-:W-:Y:S05]  /*17290*/  BRA `(.L_x_1537) ;  /* 0x0000004800a07947 */ /* 0x000fea0003800000 */
.L_x_1536:
        /* <DEDUP_REMOVED lines=8> */
[----:B-12---:R-:W-:Y:S02]  /*17320*/  IMAD.U32 R4, RZ, RZ, UR6 ;  /* 0x00000006ff047e24 */ /* 0x006fe4000f8e00ff */
        /* <DEDUP_REMOVED lines=11> */
.L_x_1539:
[----:B------:R-:W-:Y:S05]  /*173e0*/  BSYNC B6 ;  /* 0x0000000000067941 */ /* 0x000fea0003800000 */
.L_x_1538:
        /* <DEDUP_REMOVED lines=9> */
[----:B-12---:R-:W-:Y:S02]  /*17480*/  IMAD.U32 R4, RZ, RZ, UR6 ;  /* 0x00000006ff047e24 */ /* 0x006fe4000f8e00ff */
[----:B------:R-:W-:Y:S02]  /*17490*/  IMAD.U32 R5, RZ, RZ, UR7 ;  /* 0x00000007ff057e24 */ /* 0x000fe4000f8e00ff */
[----:B------:R-:W-:Y:S02]  /*174a0*/  IMAD.U32 R6, RZ, RZ, UR8 ;  /* 0x00000008ff067e24 */ /* 0x000fe4000f8e00ff */
[----:B------:R-:W-:-:S02]  /*174b0*/  IMAD.U32 R7, RZ, RZ, UR9 ;  /* 0x00000009ff077e24 */ /* 0x000fc4000f8e00ff */
[----:B------:R-:W-:Y:S02]  /*174c0*/  IMAD.U32 R10, RZ, RZ, UR4 ;  /* 0x00000004ff0a7e24 */ /* 0x000fe4000f8e00ff */
[----:B------:R-:W-:Y:S02]  /*174d0*/  IMAD.U32 R11, RZ, RZ, UR5 ;  /* 0x00000005ff0b7e24 */ /* 0x000fe4000f8e00ff */
[----:B------:R-:W-:Y:S02]  /*174e0*/  IMAD.MOV.U32 R8, RZ, RZ, 0x70 ;  /* 0x00000070ff087424 */ /* 0x000fe400078e00ff */
[----:B0-----:R-:W-:Y:S02]  /*174f0*/  IMAD.MOV.U32 R12, RZ, RZ, 0x1 ;  /* 0x00000001ff0c7424 */ /* 0x001fe400078e00ff */
[----:B---3--:R-:W-:-:S07]  /*17500*/  IMAD.MOV.U32 R13, RZ, RZ, RZ ;  /* 0x000000ffff0d7224 */ /* 0x008fce00078e00ff */
[----:B------:R-:W-:-:S07]  /*17510*/  LEPC R20, `(.L_x_1542) ;  /* 0x000000001014794e */ /* 0x000fce0000000000 */
[----:B----4-:R-:W-:Y:S05]  /*17520*/  CALL.ABS.NOINC R2 ;  /* 0x0000000002007343 */ /* 0x010fea0003c00000 */
.L_x_1542:
        /* <DEDUP_REMOVED lines=16> */
.L_x_1541:
[----:B------:R-:W-:Y:S05]  /*17630*/  BSYNC B6 ;  /* 0x0000000000067941 */ /* 0x000fea0003800000 */
.L_x_1540:
[----:B-12---:R-:W2:Y:S01]  /*17640*/  LDL.LU R4, [R1+0x24] ;  /* 0x0000240001047983 */ /* 0x006ea20000300800 */
        /* <DEDUP_REMOVED lines=23> */
.L_x_1719:
        /* <DEDUP_REMOVED lines=11> */
.L_x_1722:
        /* <DEDUP_REMOVED lines=24> */
.L_x_1546:
[----:B-1----:R-:W2:Y:S01]  /*179f0*/  LDL R2, [R1+0x1c] ;  /* 0x00001c0001027983 */ /* 0x002ea20000100800 */
[----:B0-----:R-:W-:Y:S01]  /*17a00*/  IMAD R0, R19, 0x8, R18 ;  /* 0x0000000813007824 */ /* 0x001fe200078e0212 */
[----:B--2---:R-:W-:-:S04]  /*17a10*/  SHF.L.U32 R2, R2, 0x1f, RZ ;  /* 0x0000001f02027819 */ /* 0x004fc800000006ff */
[----:B------:R-:W0:Y:S02]  /*17a20*/  SYNCS.PHASECHK.TRANS64.TRYWAIT P0, [R0+URZ+0x32440], R2 ;  /* 0x03244002000075a7 */ /* 0x000e24000800017f */
[----:B0-----:R-:W-:Y:S05]  /*17a30*/  @!P0 BRA `(.L_x_1547) ;  /* 0x0000006800a88947 */ /* 0x001fea0003800000 */
.L_x_1723:
        /* <DEDUP_REMOVED lines=11> */
.L_x_1548:
        /* <DEDUP_REMOVED lines=24> */
.L_x_1544:
[----:B0-----:R-:W2:Y:S04]  /*17c70*/  LDL.LU R4, [R1+0x30] ;  /* 0x0000300001047983 */ /* 0x001ea80000300800 */
[----:B------:R-:W3:Y:S04]  /*17c80*/  LDL.LU R3, [R1+0x58] ;  /* 0x0000580001037983 */ /* 0x000ee80000300800 */
[----:B-1----:R-:W4:Y:S01]  /*17c90*/  LDL R2, [R1+0x38] ;  /* 0x0000380001027983 */ /* 0x002f220000100800 */
        /* <DEDUP_REMOVED lines=8> */
[----:B--2---:R-:W-:Y:S02]  /*17d20*/  SEL R0, R4, RZ, !P0 ;  /* 0x000000ff04007207 */ /* 0x004fe40004000000 */
[----:B---3--:R-:W-:-:S03]  /*17d30*/  SEL R3, R3, RZ, !P0 ;  /* 0x000000ff03037207 */ /* 0x008fc60004000000 */
[----:B------:R4:W-:Y:S02]  /*17d40*/  STL [R1+0x40], R0 ;  /* 0x0000400001007387 */ /* 0x0009e40000100800 */
[----:B----4-:R-:W-:-:S05]  /*17d50*/  SHF.R.S32.HI R0, RZ, 0x1f, R2 ;  /* 0x0000001fff007819 */ /* 0x010fca0000011402 */
[----:B------:R0:W-:Y:S04]  /*17d60*/  STL [R1+0x58], R0 ;  /* 0x0000580001007387 */ /* 0x0001e80000100800 */
[----:B------:R0:W-:Y:S01]  /*17d70*/  STL [R1+0x6c], R3 ;  /* 0x00006c0301007387 */ /* 0x0001e20000100800 */
[----:B------:R-:W-:Y:S05]  /*17d80*/  @!P1 BRA `(.L_x_1550) ;  /* 0x0000000000409947 */ /* 0x000fea0003800000 */
[----:B------:R-:W-:Y:S01]  /*17d90*/  MOV R2, 0x0 ;  /* 0x0000000000027802 */ /* 0x000fe20000000f00 */
[----:B------:R-:W-:Y:S01]  /*17da0*/  ULDC.64 UR4, c[0x4][0x98] ;  /* 0x0100260000047ab9 */ /* 0x000fe20000000a00 */
[----:B------:R-:W-:Y:S01]  /*17db0*/  ULDC.64 UR6, c[0x4][0xa0] ;  /* 0x0100280000067ab9 */ /* 0x000fe20000000a00 */
[----:B------:R-:W-:Y:S01]  /*17dc0*/  ULDC.64 UR8, c[0x4][0x20] ;  /* 0x0100080000087ab9 */ /* 0x000fe20000000a00 */
[----:B------:R-:W-:Y:S02]  /*17dd0*/  IMAD.U32 R4, RZ, RZ, UR4 ;  /* 0x00000004ff047e24 */ /* 0x000fe4000f8e00ff */
[----:B0-----:R-:W0:Y:S01]  /*17de0*/  LDC.64 R2, c[0x4][R2] ;  /* 0x0100000002027b82 */ /* 0x001e220000000a00 */
        /* <DEDUP_REMOVED lines=10> */
.L_x_1550:
[----:B------:R-:W-:Y:S05]  /*17e90*/  BSYNC B6 ;  /* 0x0000000000067941 */ /* 0x000fea0003800000 */
.L_x_1549:
[----:B------:R-:W2:Y:S01]  /*17ea0*/  LDL.LU R5, [R1+0x4] ;  /* 0x0000040001057983 */ /* 0x000ea20000300800 */
[----:B------:R-:W1:Y:S01]  /*17eb0*/  LDC R8, c[0x0][0x448] ;  /* 0x00011200ff087b82 */ /* 0x000e620000000800 */
[----:B------:R-:W-:Y:S01]  /*17ec0*/  ULDC.64 UR4, c[0x0][0x298] ;  /* 0x0000a60000047ab9 */ /* 0x000fe20000000a00 */
[----:B------:R-:W-:Y:S01]  /*17ed0*/  ULDC.64 UR6, c[0x0][0x280] ;  /* 0x0000a00000067ab9 */ /* 0x000fe20000000a00 */
[----:B------:R-:W3:Y:S04]  /*17ee0*/  LDL R4, [R1+0x58] ;  /* 0x0000580001047983 */ /* 0x000ee80000100800 */
[----:B------:R-:W4:Y:S04]  /*17ef0*/  LDL R10, [R1+0x38] ;  /* 0x00003800010a7983 */ /* 0x000f280000100800 */
[----:B------:R-:W4:Y:S01]  /*17f00*/  LDL R9, [R1+0x6c] ;  /* 0x00006c0001097983 */ /* 0x000f220000100800 */
[----:B------:R-:W1:Y:S01]  /*17f10*/  S2R R2, SR_TID.X ;  /* 0x0000000000027919 */ /* 0x000e620000002100 */
[----:B0-----:R-:W0:Y:S02]  /*17f20*/  S2R R0, SR_TID.X ;  /* 0x0000000000007919 */ /* 0x001e240000002100 */
[----:B------:R-:W4:Y:S01]  /*17f30*/  LDL R7, [R1+0x40] ;  /* 0x0000400001077983 */ /* 0x000f220000100800 */
[----:B-1----:R-:W-:-:S13]  /*17f40*/  ISETP.NE.AND P0, PT, R8, 0x1, PT ;  /* 0x000000010800780c */ /* 0x002fda0003f05270 */
[----:B------:R-:W1:Y:S01]  /*17f50*/  @P0 LDC R3, c[0x0][0x450] ;  /* 0x00011400ff030b82 */ /* 0x000e620000000800 */
[----:B------:R-:W-:-:S04]  /*17f60*/  LOP3.LUT R2, R2, 0x7f, RZ, 0xc0, !PT ;  /* 0x0000007f02027812 */ /* 0x000fc800078ec0ff */
        /* <DEDUP_REMOVED lines=8> */
[----:B-1----:R-:W-:Y:S01]  /*17ff0*/  @P0 SHF.R.U32.HI R0, RZ, R3, R2 ;  /* 0x00000003ff000219 */ /* 0x002fe20000011602 */
[----:B---3--:R-:W-:-:S04]  /*18000*/  IMAD R2, R4, UR4, RZ ;  /* 0x0000000404027c24 */ /* 0x008fc8000f8e02ff */
[C---:B----4-:R-:W-:Y:S02]  /*18010*/  IMAD R4, R10.reuse, UR5, R2 ;  /* 0x000000050a047c24 */ /* 0x050fe4000f8e0202 */
        /* <DEDUP_REMOVED lines=35> */
[----:B------:R-:W2:Y:S01]  /*18250*/  LDL R11, [R1+0x4c] ;  /* 0x00004c00010b7983 */ /* 0x000ea20000100800 */
[----:B------:R-:W0:Y:S03]  /*18260*/  S2R R5, SR_TID.X ;  /* 0x0000000000057919 */ /* 0x000e260000002100 */
[----:B------:R-:W-:Y:S01]  /*18270*/  SHFL.IDX PT, R4, R2, RZ, 0x181f ;  /* 0x00181fff02047589 */ /* 0x000fe200000e0000 */
[----:B0-----:R-:W-:-:S04]  /*18280*/  LOP3.LUT R5, R5, 0x7f, RZ, 0xc0, !PT ;  /* 0x0000007f05057812 */ /* 0x001fc800078ec0ff */
[----:B------:R-:W-:Y:S02]  /*18290*/  SHF.R.U32.HI R7, RZ, 0x3, R5 ;  /* 0x00000003ff077819 */ /* 0x000fe40000011605 */
[----:B------:R-:W0:Y:S01]  /*182a0*/  SHFL.IDX PT, R5, R3, RZ, 0x181f ;  /* 0x00181fff03057589 */ /* 0x000e2200000e0000 */
[----:B--2---:R-:W-:Y:S02]  /*182b0*/  IMAD R0, R11, R8, RZ ;  /* 0x000000080b007224 */ /* 0x004fe400078e02ff */
[----:B------:R-:W-:-:S05]  /*182c0*/  IMAD.IADD R11, R7, 0x1, R6 ;  /* 0x00000001070b7824 */ /* 0x000fca00078e0206 */
[C---:B------:R-:W-:Y:S01]  /*182d0*/  ISETP.GE.AND P1, PT, R11.reuse, R0, PT ;  /* 0x000000000b00720c */ /* 0x040fe20003f26270 */
[----:B------:R-:W1:Y:S01]  /*182e0*/  SHFL.IDX PT, R6, R3, 0x1, 0x181f ;  /* 0x00381f0003067f89 */ /* 0x000e6200000e0000 */
[----:B------:R-:W-:-:S03]  /*182f0*/  VIADD R8, R11, 0x10 ;  /* 0x000000100b087836 */ /* 0x000fc60000000000 */
[----:B------:R-:W2:Y:S08]  /*18300*/  SHFL.IDX PT, R7, R2, 0x1, 0x181f ;  /* 0x00381f0002077f89 */ /* 0x000eb000000e0000 */
[----:B0-----:R-:W-:-:S05]  /*18310*/  @!P1 LEA R5, P3, R10, R5, 0x1 ;  /* 0x000000050a059211 */ /* 0x001fca00078608ff */
[----:B------:R-:W-:Y:S01]  /*18320*/  @!P1 IMAD.X R4, RZ, RZ, R4, P3 ;  /* 0x000000ffff049224 */ /* 0x000fe200018e0604 */
[----:B------:R-:W-:-:S04]  /*18330*/  ISETP.GE.AND P2, PT, R8, R0, PT ;  /* 0x000000000800720c */ /* 0x000fc80003f46270 */
[----:B------:R-:W-:-:S04]  /*18340*/  @!P1 LOP3.LUT R5, R5, R4, RZ, 0x3c, !PT ;  /* 0x0000000405059212 */ /* 0x000fc800078e3cff */
[----:B------:R-:W-:-:S04]  /*18350*/  @!P1 LOP3.LUT R4, R5, R4, RZ, 0x3c, !PT ;  /* 0x0000000405049212 */ /* 0x000fc800078e3cff */
[----:B------:R-:W-:-:S05]  /*18360*/  @!P1 LOP3.LUT R5, R5, R4, RZ, 0x3c, !PT ;  /* 0x0000000405059212 */ /* 0x000fca00078e3cff */
[----:B-----5:R1:W-:Y:S02]  /*18370*/  @!P1 LDGSTS.E.BYPASS.LTC128B.128 [R9+0x18400], desc[UR60][R4.64], !P0 ;  /* 0x1840000004099fae */ /* 0x0203e4000c101d7c */
[----:B-1----:R-:W-:-:S05]  /*18380*/  @!P2 LEA R5, P1, R10, R6, 0x1 ;  /* 0x000000060a05a211 */ /* 0x002fca00078208ff */
[----:B--2---:R-:W-:-:S05]  /*18390*/  @!P2 IMAD.X R4, RZ, RZ, R7, P1 ;  /* 0x000000ffff04a224 */ /* 0x004fca00008e0607 */
[----:B------:R-:W-:-:S04]  /*183a0*/  @!P2 LOP3.LUT R5, R5, R4, RZ, 0x3c, !PT ;  /* 0x000000040505a212 */ /* 0x000fc800078e3cff */
[----:B------:R-:W-:-:S04]  /*183b0*/  @!P2 LOP3.LUT R4, R5, R4, RZ, 0x3c, !PT ;  /* 0x000000040504a212 */ /* 0x000fc800078e3cff */
[----:B------:R-:W-:-:S05]  /*183c0*/  @!P2 LOP3.LUT R5, R5, R4, RZ, 0x3c, !PT ;  /* 0x000000040505a212 */ /* 0x000fca00078e3cff */
[----:B------:R0:W-:Y:S04]  /*183d0*/  @!P2 LDGSTS.E.BYPASS.LTC128B.128 [R9+0x18c00], desc[UR60][R4.64], !P0 ;  /* 0x18c000000409afae */ /* 0x0001e8000c101d7c */
[----:B------:R-:W-:Y:S04]  /*183e0*/  STL [R1+0x4], R11 ;  /* 0x0000040b01007387 */ /* 0x000fe80000100800 */
[----:B0-----:R-:W0:Y:S04]  /*183f0*/  SHFL.IDX PT, R4, R3, 0x2, 0x181f ;  /* 0x00581f0003047f89 */ /* 0x001e2800000e0000 */
[----:B------:R1:W-:Y:S04]  /*18400*/  STL [R1+0x60], R8 ;  /* 0x0000600801007387 */ /* 0x0003e80000100800 */
[----:B------:R-:W2:Y:S01]  /*18410*/  SHFL.IDX PT, R6, R2, 0x2, 0x181f ;  /* 0x00581f0002067f89 */ /* 0x000ea200000e0000 */
[----:B-1----:R-:W-:-:S05]  /*18420*/  VIADD R8, R11, 0x20 ;  /* 0x000000200b087836 */ /* 0x002fca0000000000 */
[----:B------:R-:W-:-:S13]  /*18430*/  ISETP.GE.AND P1, PT, R8, R0, PT ;  /* 0x000000000800720c */ /* 0x000fda0003f26270 */
[----:B0-----:R-:W-:-:S05]  /*18440*/  @!P1 LEA R5, P2, R10, R4, 0x1 ;  /* 0x000000040a059211 */ /* 0x001fca00078408ff */
[----:B--2---:R-:W-:-:S05]  /*18450*/  @!P1 IMAD.X R4, RZ, RZ, R6, P2 ;  /* 0x000000ffff049224 */ /* 0x004fca00010e0606 */
[----:B------:R-:W-:-:S04]  /*18460*/  @!P1 LOP3.LUT R5, R5, R4, RZ, 0x3c, !PT ;  /* 0x0000000405059212 */ /* 0x000fc800078e3cff */
[----:B------:R-:W-:-:S04]  /*18470*/  @!P1 LOP3.LUT R4, R5, R4, RZ, 0x3c, !PT ;  /* 0x0000000405049212 */ /* 0x000fc800078e3cff */
[----:B------:R-:W-:-:S05]  /*18480*/  @!P1 LOP3.LUT R5, R5, R4, RZ, 0x3c, !PT ;  /* 0x0000000405059212 */ /* 0x000fca00078e3cff */
[----:B------:R0:W-:Y:S01]  /*18490*/  @!P1 LDGSTS.E.BYPASS.LTC128B.128 [R9+0x19400], desc[UR60][R4.64], !P0 ;  /* 0x1940000004099fae */ /* 0x0001e2000c101d7c */
[----:B------:R-:W-:-:S03]  /*184a0*/  VIADD R7, R11, 0x30 ;  /* 0x000000300b077836 */ /* 0x000fc60000000000 */
[----:B------:R-:W-:Y:S04]  /*184b0*/  SHFL.IDX PT, R6, R2, 0x3, 0x181f ;  /* 0x00781f0002067f89 */ /* 0x000fe800000e0000 */
[----:B0-----:R-:W0:Y:S01]  /*184c0*/  SHFL.IDX PT, R4, R3, 0x3, 0x181f ;  /* 0x00781f0003047f89 */ /* 0x001e2200000e0000 */
[----:B------:R-:W-:-:S13]  /*184d0*/  ISETP.GE.AND P1, PT, R7, R0, PT ;  /* 0x000000000700720c */ /* 0x000fda0003f26270 */
[----:B0-----:R-:W-:-:S05]  /*184e0*/  @!P1 LEA R5, P2, R10, R4, 0x1 ;  /* 0x000000040a059211 */ /* 0x001fca00078408ff */
[----:B------:R-:W-:-:S05]  /*184f0*/  @!P1 IMAD.X R4, RZ, RZ, R6, P2 ;  /* 0x000000ffff049224 */ /* 0x000fca00010e0606 */
        /* <DEDUP_REMOVED lines=15> */
[----:B------:R0:W-:Y:S04]  /*185f0*/  @!P1 LDGSTS.E.BYPASS.LTC128B.128 [R9+0x1a400], desc[UR60][R4.64], !P0 ;  /* 0x1a40000004099fae */ /* 0x0001e8000c101d7c */
[----:B------:R1:W-:Y:S04]  /*18600*/  STL [R1+0x70], R7 ;  /* 0x0000700701007387 */ /* 0x0003e80000100800 */
[----:B0-----:R-:W0:Y:S01]  /*18610*/  SHFL.IDX PT, R4, R3, 0x5, 0x181f ;  /* 0x00b81f0003047f89 */ /* 0x001e2200000e0000 */
[----:B-1----:R-:W-:-:S03]  /*18620*/  VIADD R7, R11, 0x50 ;  /* 0x000000500b077836 */ /* 0x002fc60000000000 */
[----:B------:R-:W1:Y:S02]  /*18630*/  SHFL.IDX PT, R6, R2, 0x5, 0x181f ;  /* 0x00b81f0002067f89 */ /* 0x000e6400000e0000 */
[----:B------:R-:W-:-:S13]  /*18640*/  ISETP.GE.AND P1, PT, R7, R0, PT ;  /* 0x000000000700720c */ /* 0x000fda0003f26270 */
[----:B0-----:R-:W-:-:S05]  /*18650*/  @!P1 LEA R5, P2, R10, R4, 0x1 ;  /* 0x000000040a059211 */ /* 0x001fca00078408ff */
[----:B-1----:R-:W-:-:S05]  /*18660*/  @!P1 IMAD.X R4, RZ, RZ, R6, P2 ;  /* 0x000000ffff049224 */ /* 0x002fca00010e0606 */
        /* <DEDUP_REMOVED lines=13> */
[----:B------:R-:W-:Y:S01]  /*18740*/  @!P1 LOP3.LUT R5, R5, R4, RZ, 0x3c, !PT ;  /* 0x0000000405059212 */ /* 0x000fe200078e3cff */
[----:B------:R0:W-:Y:S04]  /*18750*/  STL [R1+0x78], R7 ;  /* 0x0000780701007387 */ /* 0x0001e80000100800 */
[----:B------:R1:W-:Y:S04]  /*18760*/  @!P1 LDGSTS.E.BYPASS.LTC128B.128 [R9+0x1b400], desc[UR60][R4.64], !P0 ;  /* 0x1b40000004099fae */ /* 0x0003e8000c101d7c */
[----:B------:R-:W2:Y:S04]  /*18770*/  SHFL.IDX PT, R3, R3, 0x7, 0x181f ;  /* 0x00f81f0003037f89 */ /* 0x000ea800000e0000 */
[----:B-1----:R0:W1:Y:S02]  /*18780*/  SHFL.IDX PT, R4, R2, 0x7, 0x181f ;  /* 0x00f81f0002047f89 */ /* 0x00206400000e0000 */
.L_x_1740:
[----:B0-----:R-:W3:Y:S02]  /*18790*/  LDL R2, [R1+0x4] ;  /* 0x0000040001027983 */ /* 0x001ee40000100800 */
[----:B---3--:R-:W-:-:S05]  /*187a0*/  VIADD R2, R2, 0x70 ;  /* 0x0000007002027836 */ /* 0x008fca0000000000 */
[----:B------:R-:W-:Y:S01]  /*187b0*/  ISETP.GE.AND P1, PT, R2, R0, PT ;  /* 0x000000000200720c */ /* 0x000fe20003f26270 */
[----:B------:R2:W-:-:S12]  /*187c0*/  STL [R1+0x7c], R2 ;  /* 0x00007c0201007387 */ /* 0x0005d80000100800 */
[----:B--2---:R-:W-:-:S05]  /*187d0*/  @!P1 LEA R2, P2, R10, R3, 0x1 ;  /* 0x000000030a029211 */ /* 0x004fca00078408ff */
[----:B-1----:R-:W-:-:S05]  /*187e0*/  @!P1 IMAD.X R3, RZ, RZ, R4, P2 ;  /* 0x000000ffff039224 */ /* 0x002fca00010e0604 */
[----:B------:R-:W-:Y:S01]  /*187f0*/  @!PT LDS RZ, [RZ] ;  /* 0x00000000fffff984 */ /* 0x000fe20000000800 */
[----:B------:R-:W-:Y:S01]  /*18800*/  @!PT LDS RZ, [RZ] ;  /* 0x00000000fffff984 */ /* 0x000fe20000000800 */
[----:B------:R-:W-:Y:S01]  /*18810*/  @!PT LDS RZ, [RZ] ;  /* 0x00000000fffff984 */ /* 0x000fe20000000800 */
[----:B------:R0:W-:Y:S01]  /*18820*/  @!P1 LDGSTS.E.BYPASS.LTC128B.128 [R9+0x1bc00], desc[UR60][R2.64], !P0 ;  /* 0x1bc0000002099fae */ /* 0x0001e2000c101d7c */
[----:B------:R-:W-:Y:S01]  /*18830*/  PLOP3.LUT P0, PT, PT, PT, PT, 0x80, 0x0 ;  /* 0x000000000000781c */ /* 0x000fe20003f0f070 */
[----:B------:R-:W-:-:S12]  /*18840*/  NOP ;  /* 0x0000000000007918 */ /* 0x000fd80000000000 */
.L_x_1552:
        /* <DEDUP_REMOVED lines=37> */
.L_x_1554:
[----:B------:R-:W-:Y:S05]  /*18aa0*/  BSYNC B6 ;  /* 0x0000000000067941 */ /* 0x000fea0003800000 */
.L_x_1553:
        /* <DEDUP_REMOVED lines=10> */
[----:B-1----:R-:W-:-:S05]  /*18b50*/  IMAD.SHL.U32 R8, R8, 0x8, RZ ;  /* 0x0000000808087824 */ /* 0x002fca00078e00ff */
        /* <DEDUP_REMOVED lines=13> */
[----:B------:R-:W1:Y:S02]  /*18c30*/  @P0 LDC R4, c[0x0][0x44c] ;  /* 0x00011300ff040b82 */ /* 0x000e640000000800 */
[----:B------:R-:W-:Y:S02]  /*18c40*/  IMAD.IADD R3, R3, 0x1, R0 ;  /* 0x0000000103037824 */ /* 0x000fe400078e0200 */
[----:B-----5:R-:W-:Y:S02]  /*18c50*/  IMAD.MOV.U32 R0, RZ, RZ, R7 ;  /* 0x000000ffff007224 */ /* 0x020fe400078e0007 */
[----:B-1----:R-:W-:-:S05]  /*18c60*/  @P0 IMAD.HI.U32 R4, R7, R4, RZ ;  /* 0x0000000407040227 */ /* 0x002fca00078e00ff */
[----:B0-----:R-:W-:-:S04]  /*18c70*/  @P0 SHF.R.U32.HI R0, RZ, R5, R4 ;  /* 0x00000005ff000219 */ /* 0x001fc80000011604 */
[--C-:B------:R-:W-:Y:S01]  /*18c80*/  SHF.R.S32.HI R5, RZ, 0x1f, R0.reuse ;  /* 0x0000001fff057819 */ /* 0x100fe20000011400 */
[----:B------:R-:W-:Y:S02]  /*18c90*/  IMAD.MOV R4, RZ, RZ, -R0 ;  /* 0x000000ffff047224 */ /* 0x000fe400078e0a00 */
[----:B------:R-:W-:-:S04]  /*18ca0*/  IMAD.WIDE.U32 R2, R0, UR4, R2 ;  /* 0x0000000400027c25 */ /* 0x000fc8000f8e0002 */
[----:B------:R-:W-:Y:S02]  /*18cb0*/  IMAD R4, R6, R4, R7 ;  /* 0x0000000406047224 */ /* 0x000fe400078e0207 */
[----:B------:R-:W0:Y:S01]  /*18cc0*/  S2R R7, SR_TID.X ;  /* 0x0000000000077919 */ /* 0x000e220000002100 */
[----:B------:R-:W-:-:S04]  /*18cd0*/  IMAD R5, R5, UR4, RZ ;  /* 0x0000000405057c24 */ /* 0x000fc8000f8e02ff */
[----:B------:R-:W-:Y:S01]  /*18ce0*/  IMAD R0, R0, UR5, R5 ;  /* 0x0000000500007c24 */ /* 0x000fe2000f8e0205 */
[----:B------:R-:W-:-:S03]  /*18cf0*/  ULDC.64 UR4, c[0x0][0x3c8] ;  /* 0x0000f20000047ab9 */ /* 0x000fc60000000a00 */
[----:B------:R-:W-:Y:S01]  /*18d00*/  IMAD.IADD R3, R3, 0x1, R0 ;  /* 0x0000000103037824 */ /* 0x000fe200078e0200 */
[----:B------:R-:W-:Y:S01]  /*18d10*/  SHF.R.S32.HI R0, RZ, 0x1f, R4 ;  /* 0x0000001fff007819 */ /* 0x000fe20000011404 */
[----:B------:R-:W-:-:S04]  /*18d20*/  IMAD.WIDE.U32 R2, R4, UR4, R2 ;  /* 0x0000000404027c25 */ /* 0x000fc8000f8e0002 */
[----:B------:R-:W-:Y:S01]  /*18d30*/  IMAD R0, R0, UR4, RZ ;  /* 0x0000000400007c24 */ /* 0x000fe2000f8e02ff */
[----:B------:R-:W-:Y:S02]  /*18d40*/  ULDC UR4, c[0x0][0x3b8] ;  /* 0x0000ee0000047ab9 */ /* 0x000fe40000000800 */
[----:B------:R-:W-:Y:S01]  /*18d50*/  ISETP.GE.AND P2, PT, R10, UR4, PT ;  /* 0x000000040a007c0c */ /* 0x000fe2000bf46270 */
[----:B------:R-:W-:Y:S01]  /*18d60*/  IMAD R4, R4, UR5, R0 ;  /* 0x0000000504047c24 */ /* 0x000fe2000f8e0200 */
[----:B------:R-:W-:Y:S02]  /*18d70*/  LEA R0, P4, R2, UR6, 0x1 ;  /* 0x0000000602007c11 */ /* 0x000fe4000f8808ff */
[----:B------:R-:W-:Y:S01]  /*18d80*/  ISETP.GE.AND P1, PT, R9, UR4, PT ;  /* 0x0000000409007c0c */ /* 0x000fe2000bf26270 */
[----:B------:R-:W-:Y:S01]  /*18d90*/  IMAD.IADD R4, R3, 0x1, R4 ;  /* 0x0000000103047824 */ /* 0x000fe200078e0204 */
[----:B------:R-:W-:-:S04]  /*18da0*/  ISETP.GE.AND P0, PT, R8, UR4, PT ;  /* 0x0000000408007c0c */ /* 0x000fc8000bf06270 */
[----:B------:R-:W-:Y:S01]  /*18db0*/  LEA.HI.X R2, R2, UR7, R4, 0x1, P4 ;  /* 0x0000000702027c11 */ /* 0x000fe2000a0f0c04 */
[----:B0-----:R-:W-:-:S05]  /*18dc0*/  IMAD.SHL.U32 R7, R7, 0x8, RZ ;  /* 0x0000000807077824 */ /* 0x001fca00078e00ff */
[----:B------:R-:W-:-:S04]  /*18dd0*/  LOP3.LUT R7, R7, 0x38, RZ, 0xc0, !PT ;  /* 0x0000003807077812 */ /* 0x000fc800078ec0ff */
[----:B------:R-:W-:Y:S01]  /*18de0*/  ISETP.GE.AND P3, PT, R7, UR4, PT ;  /* 0x0000000407007c0c */ /* 0x000fe2000bf66270 */
[----:B------:R-:W-:-:S03]  /*18df0*/  UMOV UR4, 0xffffffff ;  /* 0xffffffff00047882 */ /* 0x000fc60000000000 */
[----:B------:R-:W-:Y:S09]  /*18e00*/  BRA.DIV UR4, `(.L_x_1555) ;  /* 0x0000006204987947 */ /* 0x000ff2000b800000 */
[----:B------:R-:W2:Y:S04]  /*18e10*/  LDL.LU R9, [R1+0x4c] ;  /* 0x00004c0001097983 */ /* 0x000ea80000300800 */
[----:B------:R-:W3:Y:S04]  /*18e20*/  LDL.LU R5, [R1+0x4] ;  /* 0x0000040001057983 */ /* 0x000ee80000300800 */
[----:B------:R-:W4:Y:S04]  /*18e30*/  LDL.LU R4, [R1+0x60] ;  /* 0x0000600001047983 */ /* 0x000f280000300800 */
[----:B------:R-:W5:Y:S04]  /*18e40*/  LDL.LU R10, [R1+0x64] ;  /* 0x00006400010a7983 */ /* 0x000f680000300800 */
[----:B------:R-:W5:Y:S01]  /*18e50*/  LDL R8, [R1+0x14] ;  /* 0x0000140001087983 */ /* 0x000f620000100800 */
        /* <DEDUP_REMOVED lines=12> */
[----:B------:R-:W-:Y:S01]  /*18f20*/  @!PT LDS RZ, [RZ] ;  /* 0x00000000fffff984 */ /* 0x000fe20000000800 */
[----:B-----5:R-:W-:Y:S04]  /*18f30*/  @!P5 LDGSTS.E.BYPASS.LTC128B.128 [R8+0x22400], desc[UR60][R4.64], !P3 ;  /* 0x224000000408dfae */ /* 0x020fe8000d901d7c */
[----:B------:R-:W-:Y:S04]  /*18f40*/  @!P5 LDGSTS.E.BYPASS.LTC128B.128 [R8+0x26400], desc[UR60][R4.64+0x80], !P2 ;  /* 0x264000800408dfae */ /* 0x000fe8000d101d7c */
[----:B------:R-:W-:Y:S04]  /*18f50*/  @!P5 LDGSTS.E.BYPASS.LTC128B.128 [R8+0x2a400], desc[UR60][R4.64+0x100], !P1 ;  /* 0x2a4001000408dfae */ /* 0x000fe8000c901d7c */
[----:B------:R0:W-:Y:S04]  /*18f60*/  @!P5 LDGSTS.E.BYPASS.LTC128B.128 [R8+0x2e400], desc[UR60][R4.64+0x180], !P0 ;  /* 0x2e4001800408dfae */ /* 0x0001e8000c101d7c */
[----:B------:R-:W-:Y:S04]  /*18f70*/  SHFL.IDX PT, R6, R2, 0x1, 0x181f ;  /* 0x00381f0002067f89 */ /* 0x000fe800000e0000 */
[----:B0-----:R-:W0:Y:S02]  /*18f80*/  SHFL.IDX PT, R5, R0, 0x1, 0x181f ;  /* 0x00381f0000057f89 */ /* 0x001e2400000e0000 */
[----:B0-----:R-:W-:-:S05]  /*18f90*/  @!P4 LEA R5, P6, R7, R5, 0x1 ;  /* 0x000000050705c211 */ /* 0x001fca00078c08ff */
[----:B------:R-:W-:-:S05]  /*18fa0*/  @!P4 IMAD.X R4, RZ, RZ, R6, P6 ;  /* 0x000000ffff04c224 */ /* 0x000fca00030e0606 */
[----:B------:R-:W-:-:S04]  /*18fb0*/  @!P4 LOP3.LUT R5, R5, R4, RZ, 0x3c, !PT ;  /* 0x000000040505c212 */ /* 0x000fc800078e3cff */
[----:B------:R-:W-:-:S04]  /*18fc0*/  @!P4 LOP3.LUT R4, R5, R4, RZ, 0x3c, !PT ;  /* 0x000000040504c212 */ /* 0x000fc800078e3cff */
[----:B------:R-:W-:-:S05]  /*18fd0*/  @!P4 LOP3.LUT R5, R5, R4, RZ, 0x3c, !PT ;  /* 0x000000040505c212 */ /* 0x000fca00078e3cff */
        /* <DEDUP_REMOVED lines=10> */
[----:B------:R-:W-:-:S04]  /*19080*/  @!P4 LOP3.LUT R5, R5, R4, RZ, 0x3c, !PT ;  /* 0x000000040505c212 */ /* 0x000fc800078e3cff */
[----:B------:R-:W-:-:S04]  /*19090*/  @!P4 LOP3.LUT R4, R5, R4, RZ, 0x3c, !PT ;  /* 0x000000040504c212 */ /* 0x000fc800078e3cff */
[----:B------:R-:W-:-:S05]  /*190a0*/  @!P4 LOP3.LUT R5, R5, R4, RZ, 0x3c, !PT ;  /* 0x000000040505c212 */ /* 0x000fca00078e3cff */
        /* <DEDUP_REMOVED lines=46> */
[----:B------:R-:W-:-:S05]  /*19390*/  @!P4 IMAD.X R4, RZ, RZ, R6, P5 ;  /* 0x000000ffff04c224 */ /* 0x000fca00028e0606 */
[----:B------:R-:W-:-:S04]  /*193a0*/  @!P4 LOP3.LUT R5, R5, R4, RZ, 0x3c, !PT ;  /* 0x000000040505c212 */ /* 0x000fc800078e3cff */
[----:B------:R-:W-:-:S04]  /*193b0*/  @!P4 LOP3.LUT R4, R5, R4, RZ, 0x3c, !PT ;  /* 0x000000040504c212 */ /* 0x000fc800078e3cff */
[----:B------:R-:W-:Y:S01]  /*193c0*/  @!P4 LOP3.LUT R5, R5, R4, RZ, 0x3c, !PT ;  /* 0x000000040505c212 */ /* 0x000fe200078e3cff */
[----:B------:R0:W2:Y:S04]  /*193d0*/  SHFL.IDX PT, R6, R2, 0x7, 0x181f ;  /* 0x00f81f0002067f89 */ /* 0x0000a800000e0000 */
[----:B------:R0:W-:Y:S04]  /*193e0*/  @!P4 LDGSTS.E.BYPASS.LTC128B.128 [R8+0x25400], desc[UR60][R4.64], !P3 ;  /* 0x254000000408cfae */ /* 0x0001e8000d901d7c */
[----:B------:R0:W-:Y:S04]  /*193f0*/  @!P4 LDGSTS.E.BYPASS.LTC128B.128 [R8+0x29400], desc[UR60][R4.64+0x80], !P2 ;  /* 0x294000800408cfae */ /* 0x0001e8000d101d7c */
[----:B------:R0:W-:Y:S04]  /*19400*/  @!P4 LDGSTS.E.BYPASS.LTC128B.128 [R8+0x2d400], desc[UR60][R4.64+0x100], !P1 ;  /* 0x2d4001000408cfae */ /* 0x0001e8000c901d7c */
[----:B-1----:R0:W-:Y:S02]  /*19410*/  @!P4 LDGSTS.E.BYPASS.LTC128B.128 [R8+0x31400], desc[UR60][R4.64+0x180], !P0 ;  /* 0x314001800408cfae */ /* 0x0021e4000c101d7c */
.L_x_1758:
[----:B0-----:R-:W3:Y:S01]  /*19420*/  LDL.LU R2, [R1+0x7c] ;  /* 0x00007c0001027983 */ /* 0x001ee20000300800 */
[----:B------:R-:W-:Y:S01]  /*19430*/  BSSY B0, `(.L_x_1556) ;  /* 0x000000d000007945 */ /* 0x000fe20003800000 */
[----:B---3--:R-:W-:-:S13]  /*19440*/  ISETP.GE.AND P4, PT, R2, R3, PT ;  /* 0x000000030200720c */ /* 0x008fda0003f86270 */
[----:B------:R-:W-:Y:S05]  /*19450*/  @P4 BRA `(.L_x_1557) ;  /* 0x0000000000284947 */ /* 0x000fea0003800000 */
[----:B-1----:R-:W3:Y:S01]  /*19460*/  LDL R4, [R1+0x14] ;  /* 0x0000140001047983 */ /* 0x002ee20000100800 */
        /* <DEDUP_REMOVED lines=9> */
.L_x_1557:
[----:B------:R-:W-:Y:S05]  /*19500*/  BSYNC B0 ;  /* 0x0000000000007941 */ /* 0x000fea0003800000 */
.L_x_1556:
[----:B------:R-:W-:Y:S01]  /*19510*/  NOP ;  /* 0x0000000000007918 */ /* 0x000fe20000000000 */
[----:B------:R-:W-:-:S13]  /*19520*/  PLOP3.LUT P0, PT, PT, PT, PT, 0x80, 0x0 ;  /* 0x000000000000781c */ /* 0x000fda0003f0f070 */
.L_x_1558:
        /* <DEDUP_REMOVED lines=16> */
[----:B------:R-:W3:Y:S03]  /*19630*/  SYNCS.PHASECHK.TRANS64.TRYWAIT P0, [R18+URZ+0x32420], R0 ;  /* 0x03242000120075a7 */ /* 0x000ee6000800017f */
[----:B0--3--:R-:W-:Y:S05]  /*19640*/  @!P0 BRA `(.L_x_1560) ;  /* 0x0000006800008947 */ /* 0x009fea0003800000 */
.L_x_1759:
[----:B------:R-:W-:Y:S05]  /*19650*/  BSYNC B0 ;  /* 0x0000000000007941 */ /* 0x000fea0003800000 */
.L_x_1559:
[----:B------:R-:W3:Y:S01]  /*19660*/  LDL R2, [R1+0x18] ;  /* 0x0000180001027983 */ /* 0x000ee20000100800 */
[----:B------:R-:W-:Y:S01]  /*19670*/  BSSY B0, `(.L_x_1561) ;  /* 0x000005a000007945 */ /* 0x000fe20003800000 */
[----:B---3--:R-:W-:-:S13]  /*19680*/  LOP3.LUT P0, RZ, R2, 0x1, RZ, 0xc0, !PT ;  /* 0x0000000102ff7812 */ /* 0x008fda000780c0ff */
[----:B------:R-:W-:Y:S05]  /*19690*/  @!P0 BRA `(.L_x_1562) ;  /* 0x00000004005c8947 */ /* 0x000fea0003800000 */
[----:B-1----:R-:W0:Y:S01]  /*196a0*/  LDL R4, [R1+0x1c] ;  /* 0x00001c0001047983 */ /* 0x002e220000100800 */
        /* <DEDUP_REMOVED lines=8> */
.L_x_1760:
[----:B------:R-:W-:Y:S05]  /*19730*/  BSYNC B1 ;  /* 0x0000000000017941 */ /* 0x000fea0003800000 */
.L_x_1563:
        /* <DEDUP_REMOVED lines=9> */
.L_x_1566:
[----:B------:R-:W-:Y:S05]  /*197d0*/  BSYNC B1 ;  /* 0x0000000000017941 */ /* 0x000fea0003800000 */
.L_x_1565:
        /* <DEDUP_REMOVED lines=12> */
.L_x_1567:
        /* <DEDUP_REMOVED lines=15> */
.L_x_1568:
        /* <DEDUP_REMOVED lines=15> */
.L_x_1569:
        /* <DEDUP_REMOVED lines=15> */
.L_x_1570:
        /* <DEDUP_REMOVED lines=10> */
.L_x_1562:
[----:B------:R-:W-:Y:S05]  /*19c10*/  BSYNC B0 ;  /* 0x0000000000007941 */ /* 0x000fea0003800000 */
.L_x_1561:
[----:B-1----:R-:W0:Y:S04]  /*19c20*/  LDL R4, [R1+0x50] ;  /* 0x0000500001047983 */ /* 0x002e280000100800 */
        /* <DEDUP_REMOVED lines=8> */
[----:B------:R-:W-:Y:S01]  /*19cb0*/  BSSY B2, `(.L_x_1573) ;  /* 0x00000a9000027945 */ /* 0x000fe20003800000 */
[----:B---3--:R-:W-:-:S04]  /*19cc0*/  VIADD R2, R7, 0x1 ;  /* 0x0000000107027836 */ /* 0x008fc80000000000 */
[----:B--2---:R-:W-:-:S05]  /*19cd0*/  IMAD R2, R2, R6, RZ ;  /* 0x0000000602027224 */ /* 0x004fca00078e02ff */
        /* <DEDUP_REMOVED lines=42> */
.L_x_1577:
        /* <DEDUP_REMOVED lines=8> */
.L_x_1761:
[----:B------:R-:W-:Y:S05]  /*1a000*/  BSYNC B3 ;  /* 0x0000000000037941 */ /* 0x000fea0003800000 */
.L_x_1578:
        /* <DEDUP_REMOVED lines=9> */
.L_x_1581:
[----:B------:R-:W-:Y:S05]  /*1a0a0*/  BSYNC B3 ;  /* 0x0000000000037941 */ /* 0x000fea0003800000 */
.L_x_1580:
        /* <DEDUP_REMOVED lines=12> */
.L_x_1582:
        /* <DEDUP_REMOVED lines=13> */
.L_x_1762:
[----:B------:R-:W-:Y:S05]  /*1a240*/  BSYNC B3 ;  /* 0x0000000000037941 */ /* 0x000fea0003800000 */
.L_x_1583:
        /* <DEDUP_REMOVED lines=11> */
.L_x_1586:
[----:B------:R-:W-:Y:S05]  /*1a300*/  BSYNC B3 ;  /* 0x0000000000037941 */ /* 0x000fea0003800000 */
.L_x_1585:
        /* <DEDUP_REMOVED lines=9> */
.L_x_1587:
        /* <DEDUP_REMOVED lines=15> */
.L_x_1588:
        /* <DEDUP_REMOVED lines=15> */
.L_x_1589:
        /* <DEDUP_REMOVED lines=15> */
.L_x_1590:
        /* <DEDUP_REMOVED lines=10> */
.L_x_1576:
[----:B------:R-:W-:Y:S05]  /*1a710*/  BSYNC B1 ;  /* 0x0000000000017941 */ /* 0x000fea0003800000 */
.L_x_1575:
[----:B------:R-:W2:Y:S02]  /*1a720*/  LDL.LU R5, [R1+0x50] ;  /* 0x0000500001057983 */ /* 0x000ea40000300800 */
[----:B--2---:R-:W-:-:S07]  /*1a730*/  VIADD R0, R5, 0xfffffffd ;  /* 0xfffffffd05007836 */ /* 0x004fce0000000000 */
.L_x_1574:
[----:B------:R-:W-:Y:S05]  /*1a740*/  BSYNC B2 ;  /* 0x0000000000027941 */ /* 0x000fea0003800000 */
.L_x_1573:
[----:B------:R-:W-:Y:S01]  /*1a750*/  VIADD R8, R8, 0xfffffffe ;  /* 0xfffffffe08087836 */ /* 0x000fe20000000000 */
[----:B------:R-:W-:-:S04]  /*1a760*/  LOP3.LUT R4, RZ, R4, RZ, 0x33, !PT ;  /* 0x00000004ff047212 */ /* 0x000fc800078e33ff */
[----:B------:R-:W-:-:S13]  /*1a770*/  ISETP.NE.AND P0, PT, R8, R4, PT ;  /* 0x000000040800720c */ /* 0x000fda0003f05270 */
[----:B------:R-:W-:Y:S05]  /*1a780*/  @!P0 BRA `(.L_x_1572) ;  /* 0x0000001000f88947 */ /* 0x000fea0003800000 */
.L_x_1623:
        /* <DEDUP_REMOVED lines=35> */
.L_x_1593:
        /* <DEDUP_REMOVED lines=8> */
.L_x_1763:
[----:B------:R-:W-:Y:S05]  /*1aa40*/  BSYNC B2 ;  /* 0x0000000000027941 */ /* 0x000fea0003800000 */
.L_x_1594:
        /* <DEDUP_REMOVED lines=9> */
.L_x_1597:
[----:B------:R-:W-:Y:S05]  /*1aae0*/  BSYNC B2 ;  /* 0x0000000000027941 */ /* 0x000fea0003800000 */
.L_x_1596:
        /* <DEDUP_REMOVED lines=12> */
.L_x_1598:
        /* <DEDUP_REMOVED lines=13> */
.L_x_1764:
[----:B------:R-:W-:Y:S05]  /*1ac80*/  BSYNC B2 ;  /* 0x0000000000027941 */ /* 0x000fea0003800000 */
.L_x_1599:
        /* <DEDUP_REMOVED lines=11> */
.L_x_1602:
[----:B------:R-:W-:Y:S05]  /*1ad40*/  BSYNC B2 ;  /* 0x0000000000027941 */ /* 0x000fea0003800000 */
.L_x_1601:
        /* <DEDUP_REMOVED lines=9> */
.L_x_1603:
        /* <DEDUP_REMOVED lines=15> */
.L_x_1604:
        /* <DEDUP_REMOVED lines=15> */
.L_x_1605:
        /* <DEDUP_REMOVED lines=15> */
.L_x_1606:
        /* <DEDUP_REMOVED lines=10> */
.L_x_1592:
[----:B------:R-:W-:Y:S05]  /*1b150*/  BSYNC B1 ;  /* 0x0000000000017941 */ /* 0x000fea0003800000 */
.L_x_1591:
        /* <DEDUP_REMOVED lines=35> */
.L_x_1609:
        /* <DEDUP_REMOVED lines=8> */
.L_x_1765:
[----:B------:R-:W-:Y:S05]  /*1b410*/  BSYNC B2 ;  /* 0x0000000000027941 */ /* 0x000fea0003800000 */
.L_x_1610:
        /* <DEDUP_REMOVED lines=9> */
.L_x_1613:
[----:B------:R-:W-:Y:S05]  /*1b4b0*/  BSYNC B2 ;  /* 0x0000000000027941 */ /* 0x000fea0003800000 */
.L_x_1612:
        /* <DEDUP_REMOVED lines=12> */
.L_x_1614:
        /* <DEDUP_REMOVED lines=13> */
.L_x_1766:
[----:B------:R-:W-:Y:S05]  /*1b650*/  BSYNC B2 ;  /* 0x0000000000027941 */ /* 0x000fea0003800000 */
.L_x_1615:
        /* <DEDUP_REMOVED lines=11> */
.L_x_1618:
[----:B------:R-:W-:Y:S05]  /*1b710*/  BSYNC B2 ;  /* 0x0000000000027941 */ /* 0x000fea0003800000 */
.L_x_1617:
        /* <DEDUP_REMOVED lines=9> */
.L_x_1619:
        /* <DEDUP_REMOVED lines=15> */
.L_x_1620:
        /* <DEDUP_REMOVED lines=15> */
.L_x_1621:
        /* <DEDUP_REMOVED lines=15> */
.L_x_1622:
        /* <DEDUP_REMOVED lines=10> */
.L_x_1608:
[----:B------:R-:W-:Y:S05]  /*1bb20*/  BSYNC B1 ;  /* 0x0000000000017941 */ /* 0x000fea0003800000 */
.L_x_1607:
[----:B------:R-:W2:Y:S01]  /*1bb30*/  LDL R5, [R1+0x2c] ;  /* 0x00002c0001057983 */ /* 0x000ea20000100800 */
[----:B------:R-:W-:Y:S01]  /*1bb40*/  VIADD R0, R0, 0xfffffffe ;  /* 0xfffffffe00007836 */ /* 0x000fe20000000000 */
[----:B--2---:R-:W-:-:S13]  /*1bb50*/  ISETP.GT.AND P0, PT, R6, R5, PT ;  /* 0x000000050600720c */ /* 0x004fda0003f04270 */
[----:B------:R-:W-:Y:S05]  /*1bb60*/  @P0 BRA `(.L_x_1623) ;  /* 0xffffffec00080947 */ /* 0x000fea000383ffff */
.L_x_1572:
[----:B------:R-:W-:Y:S05]  /*1bb70*/  BSYNC B0 ;  /* 0x0000000000007941 */ /* 0x000fea0003800000 */
.L_x_1571:
[----:B------:R-:W3:Y:S01]  /*1bb80*/  LDL.LU R2, [R1+0x1c] ;  /* 0x00001c0001027983 */ /* 0x000ee20000300800 */
[----:B------:R-:W1:Y:S01]  /*1bb90*/  S2R R3, SR_TID.X ;  /* 0x0000000000037919 */ /* 0x000e620000002100 */
[----:B------:R-:W-:-:S05]  /*1bba0*/  VIADD R19, R19, 0x1 ;  /* 0x0000000113137836 */ /* 0x000fca0000000000 */
[----:B------:R-:W-:-:S04]  /*1bbb0*/  ISETP.NE.AND P0, PT, R19, 0x2, PT ;  /* 0x000000021300780c */ /* 0x000fc80003f05270 */
[----:B------:R-:W-:Y:S01]  /*1bbc0*/  SEL R0, RZ, 0x1, P0 ;  /* 0x00000001ff007807 */ /* 0x000fe20000000000 */
[----:B------:R-:W-:Y:S01]  /*1bbd0*/  BSSY B0, `(.L_x_1624) ;  /* 0x0000013000007945 */ /* 0x000fe20003800000 */
[----:B-1----:R-:W-:-:S04]  /*1bbe0*/  LOP3.LUT R3, R3, 0x7f, RZ, 0xc0, !PT ;  /* 0x0000007f03037812 */ /* 0x002fc800078ec0ff */
[----:B------:R-:W-:Y:S02]  /*1bbf0*/  ISETP.NE.AND P1, PT, R3, RZ, PT ;  /* 0x000000ff0300720c */ /* 0x000fe40003f25270 */
[----:B---3--:R-:W-:-:S05]  /*1bc00*/  LOP3.LUT R2, R2, R0, RZ, 0x3c, !PT ;  /* 0x0000000002027212 */ /* 0x008fca00078e3cff */
[----:B------:R1:W-:Y:S06]  /*1bc10*/  STL [R1+0x1c], R2 ;  /* 0x00001c0201007387 */ /* 0x0003ec0000100800 */
[----:B------:R-:W-:Y:S05]  /*1bc20*/  @P1 BRA `(.L_x_1625) ;  /* 0x0000000000341947 */ /* 0x000fea0003800000 */
[----:B------:R-:W3:Y:S01]  /*1bc30*/  S2R R3, SR_LANEID ;  /* 0x0000000000037919 */ /* 0x000ee20000000000 */
[----:B------:R-:W-:Y:S01]  /*1bc40*/  VOTEU.ANY UR4, UPT, PT ;  /* 0x0000000000047886 */ /* 0x000fe200038e0100 */
[----:B------:R-:W4:Y:S01]  /*1bc50*/  LDC.64 R4, c[0x0][0xd60] ;  /* 0x00035800ff047b82 */ /* 0x000f220000000a00 */
[----:B------:R-:W3:Y:S08]  /*1bc60*/  FLO.U32 R0, UR4 ;  /* 0x0000000400007d00 */ /* 0x000ef000080e0000 */
[----:B-1----:R-:W4:Y:S01]  /*1bc70*/  POPC R2, UR4 ;  /* 0x0000000400027d09 */ /* 0x002f220008000000 */
[----:B---3--:R-:W-:-:S13]  /*1bc80*/  ISETP.EQ.U32.AND P1, PT, R0, R3, PT ;  /* 0x000000030000720c */ /* 0x008fda0003f22070 */
[----:B----4-:R-:W3:Y:S01]  /*1bc90*/  @P1 ATOMG.E.ADD.STRONG.GPU PT, R5, desc[UR60][R4.64], R2 ;  /* 0x00000002040519a8 */ /* 0x010ee200081ee1fc */
[----:B------:R-:W1:Y:S02]  /*1bca0*/  S2R R3, SR_LTMASK ;  /* 0x0000000000037919 */ /* 0x000e640000003900 */
[----:B-1----:R-:W-:-:S06]  /*1bcb0*/  LOP3.LUT R3, R3, UR4, RZ, 0xc0, !PT ;  /* 0x0000000403037c12 */ /* 0x002fcc000f8ec0ff */
[----:B------:R-:W1:Y:S01]  /*1bcc0*/  POPC R3, R3 ;  /* 0x0000000300037309 */ /* 0x000e620000000000 */
[----:B---3--:R-:W1:Y:S02]  /*1bcd0*/  SHFL.IDX PT, R0, R5, R0, 0x1f ;  /* 0x00001f0005007589 */ /* 0x008e6400000e0000 */
[----:B-1----:R-:W-:-:S05]  /*1bce0*/  IADD3 R0, R0, UR38, R3 ;  /* 0x0000002600007c10 */ /* 0x002fca000fffe003 */
[----:B------:R3:W-:Y:S02]  /*1bcf0*/  STL [R1], R0 ;  /* 0x0000000001007387 */ /* 0x0007e40000100800 */
.L_x_1625:
[----:B------:R-:W-:Y:S05]  /*1bd00*/  BSYNC B0 ;  /* 0x0000000000007941 */ /* 0x000fea0003800000 */
.L_x_1624:
[----:B------:R-:W-:-:S07]  /*1bd10*/  SEL R19, R19, RZ, P0 ;  /* 0x000000ff13137207 */ /* 0x000fce0000000000 */
.L_x_1537:
[----:B------:R-:W-:Y:S05]  /*1bd20*/  BSYNC B7 ;  /* 0x0000000000077941 */ /* 0x000fea0003800000 */
.L_x_1535:
        /* <DEDUP_REMOVED lines=9> */
[----:B-12---:R-:W1:Y:S04]  /*1bdc0*/  LDS.128 R4, [R18+0x324d0] ;  /* 0x0324d00012047984 */ /* 0x006e680000000c00 */
[----:B-1----:R1:W-:Y:S04]  /*1bdd0*/  STL.64 [R1], R4 ;  /* 0x0000000401007387 */ /* 0x0023e80000100a00 */
[----:B------:R1:W-:Y:S01]  /*1bde0*/  STL.64 [R1+0x8], R6 ;  /* 0x0000080601007387 */ /* 0x0003e20000100a00 */
[----:B------:R-:W-:Y:S06]  /*1bdf0*/  BAR.ARV 0x4, 0x180 ;  /* 0x0106000000007b1d */ /* 0x000fec0000002000 */
[----:B------:R-:W-:Y:S05]  /*1be00*/  BRA `(.L_x_1627) ;  /* 0x0000000c00247947 */ /* 0x000fea0003800000 */
.L_x_1626:
[----:B------:R-:W3:Y:S01]  /*1be10*/  S2R R16, SR_TID.X ;  /* 0x0000000000107919 */ /* 0x000ee20000002100 */
[----:B------:R-:W-:Y:S01]  /*1be20*/  UMOV UR4, 0xffffffff ;  /* 0xffffffff00047882 */ /* 0x000fe20000000000 */
[----:B---3--:R-:W-:-:S04]  /*1be30*/  LOP3.LUT R16, R16, 0x1f, RZ, 0xc0, !PT ;  /* 0x0000001f10107812 */ /* 0x008fc800078ec0ff */
[----:B------:R-:W-:Y:S01]  /*1be40*/  ISETP.NE.AND P0, PT, R16, 0x1f, PT ;  /* 0x0000001f1000780c */ /* 0x000fe20003f05270 */
[----:B------:R-:W-:-:S12]  /*1be50*/  BRA.DIV UR4, `(.L_x_1628) ;  /* 0x00000042049c7947 */ /* 0x000fd8000b800000 */
[----:B-1----:R-:W3:Y:S01]  /*1be60*/  LDL.LU R2, [R1] ;  /* 0x0000000001027983 */ /* 0x002ee20000300800 */
[----:B------:R-:W-:-:S03]  /*1be70*/  ULDC UR4, c[0x0][0xd3c] ;  /* 0x00034f0000047ab9 */ /* 0x000fc60000000800 */
[----:B------:R-:W4:Y:S01]  /*1be80*/  LDL R3, [R1+0xc] ;  /* 0x00000c0001037983 */ /* 0x000f220000100800 */
[----:B---3--:R-:W-:Y:S02]  /*1be90*/  IMAD.MOV.U32 R10, RZ, RZ, R2 ;  /* 0x000000ffff0a7224 */ /* 0x008fe400078e0002 */
[----:B----4-:R-:W-:-:S05]  /*1bea0*/  IMAD.IADD R0, R3, 0x1, R16 ;  /* 0x0000000103007824 */ /* 0x010fca00078e0210 */
[----:B------:R-:W-:-:S13]  /*1beb0*/  ISETP.GE.OR P1, PT, R0, UR4, !P0 ;  /* 0x0000000400007c0c */ /* 0x000fda000c726670 */
[----:B------:R-:W1:Y:S08]  /*1bec0*/  @!P1 LDC.64 R2, c[0x0][0xd80] ;  /* 0x00036000ff029b82 */ /* 0x000e700000000a00 */
[----:B--2---:R-:W2:Y:S01]  /*1bed0*/  @!P1 LDC.64 R6, c[0x0][0xd78] ;  /* 0x00035e00ff069b82 */ /* 0x004ea20000000a00 */
        /* <DEDUP_REMOVED lines=12> */
[----:B---3--:R-:W-:-:S02]  /*1bfa0*/  @!P1 IMAD.MOV.U32 R0, RZ, RZ, R8 ;  /* 0x000000ffff009224 */ /* 0x008fc400078e0008 */
[----:B------:R-:W-:Y:S02]  /*1bfb0*/  IMAD.MOV.U32 R8, RZ, RZ, RZ ;  /* 0x000000ffff087224 */ /* 0x000fe400078e00ff */
[----:B--2---:R-:W-:Y:S01]  /*1bfc0*/  @!P1 IMAD.MOV.U32 R6, RZ, RZ, R2 ;  /* 0x000000ffff069224 */ /* 0x004fe200078e0002 */
        /* <DEDUP_REMOVED lines=18> */
.L_x_1776:
[----:B------:R-:W-:Y:S02]  /*1c0f0*/  ULDC UR4, c[0x0][0xd38] ;  /* 0x00034e0000047ab9 */ /* 0x000fe40000000800 */
[----:B------:R-:W-:-:S04]  /*1c100*/  IMAD.U32 R3, RZ, RZ, UR4 ;  /* 0x00000004ff037e24 */ /* 0x000fc8000f8e00ff */
[----:B-1----:R-:W-:-:S04]  /*1c110*/  IMAD R9, R9, R3, RZ ;  /* 0x0000000309097224 */ /* 0x002fc800078e02ff */
[----:B------:R-:W-:-:S05]  /*1c120*/  IMAD.IADD R4, R4, 0x1, R9 ;  /* 0x0000000104047824 */ /* 0x000fca00078e0209 */
[----:B------:R-:W-:-:S13]  /*1c130*/  ISETP.GT.AND P6, PT, R4, R5, PT ;  /* 0x000000050400720c */ /* 0x000fda0003fc4270 */
[----:B------:R-:W-:Y:S05]  /*1c140*/  @P6 BRA `(.L_x_1629) ;  /* 0x0000000000ac6947 */ /* 0x000fea0003800000 */
.L_x_1632:
        /* <DEDUP_REMOVED lines=8> */
[----:B------:R-:W-:-:S05]  /*1c1d0*/  IMAD.IADD R6, R2, 0x1, R3 ;  /* 0x0000000102067824 */ /* 0x000fca00078e0203 */
[----:B------:R-:W-:Y:S01]  /*1c1e0*/  ISETP.GE.OR P6, PT, R6, R0, !P0 ;  /* 0x000000000600720c */ /* 0x000fe200047c6670 */
[----:B------:R-:W-:-:S12]  /*1c1f0*/  IMAD.MOV.U32 R0, RZ, RZ, RZ ;  /* 0x000000ffff007224 */ /* 0x000fd800078e00ff */
        /* <DEDUP_REMOVED lines=26> */
.L_x_1784:
[----:B------:R-:W-:Y:S02]  /*1c3a0*/  ULDC UR4, c[0x0][0xd38] ;  /* 0x00034e0000047ab9 */ /* 0x000fe40000000800 */
[----:B------:R-:W-:-:S04]  /*1c3b0*/  IMAD.U32 R3, RZ, RZ, UR4 ;  /* 0x00000004ff037e24 */ /* 0x000fc8000f8e00ff */
[----:B-1----:R-:W-:-:S04]  /*1c3c0*/  IMAD R9, R9, R3, RZ ;  /* 0x0000000309097224 */ /* 0x002fc800078e02ff */
[----:B------:R-:W-:-:S05]  /*1c3d0*/  IMAD.IADD R4, R9, 0x1, R4 ;  /* 0x0000000109047824 */ /* 0x000fca00078e0204 */
[----:B------:R-:W-:-:S13]  /*1c3e0*/  ISETP.GT.AND P6, PT, R4, R5, PT ;  /* 0x000000050400720c */ /* 0x000fda0003fc4270 */
[----:B------:R-:W-:Y:S05]  /*1c3f0*/  @!P6 BRA `(.L_x_1632) ;  /* 0xfffffffc0054e947 */ /* 0x000fea000383ffff */
.L_x_1629:
        /* <DEDUP_REMOVED lines=9> */
.L_x_1789:
[----:B------:R-:W-:-:S13]  /*1c490*/  ISETP.NE.AND P0, PT, R4, RZ, PT ;  /* 0x000000ff0400720c */ /* 0x000fda0003f05270 */
[----:B------:R-:W-:Y:S05]  /*1c4a0*/  @!P0 BRA `(.L_x_1634) ;  /* 0x0000000000148947 */ /* 0x000fea0003800000 */
[----:B------:R-:W-:Y:S01]  /*1c4b0*/  UMOV UR4, 0xffffffff ;  /* 0xffffffff00047882 */ /* 0x000fe20000000000 */
[----:B------:R-:W-:Y:S02]  /*1c4c0*/  VIADD R12, R2, 0xffffffff ;  /* 0xffffffff020c7836 */ /* 0x000fe40000000000 */
[----:B------:R-:W-:Y:S05]  /*1c4d0*/  BRA.DIV UR4, `(.L_x_1635) ;  /* 0x0000004604907947 */ /* 0x000fea000b800000 */
[----:B0-----:R0:W4:Y:S02]  /*1c4e0*/  SHFL.IDX PT, R7, R7, R12, 0x1f ;  /* 0x00001f0c07077589 */ /* 0x00112400000e0000 */
.L_x_1792:
[----:B----4-:R-:W-:-:S07]  /*1c4f0*/  IMAD.MOV.U32 R8, RZ, RZ, R7 ;  /* 0x000000ffff087224 */ /* 0x010fce00078e0007 */
.L_x_1634:
[----:B0-----:R-:W4:Y:S01]  /*1c500*/  LDL.LU R7, [R1+0xc] ;  /* 0x00000c0001077983 */ /* 0x001f220000300800 */
[----:B--2---:R-:W-:Y:S01]  /*1c510*/  IABS R4, R0 ;  /* 0x0000000000047213 */ /* 0x004fe20000000000 */
[----:B------:R-:W-:Y:S02]  /*1c520*/  IMAD R10, R8, R3, R9 ;  /* 0x00000003080a7224 */ /* 0x000fe400078e0209 */
[----:B------:R-:W-:Y:S01]  /*1c530*/  IMAD.MOV.U32 R8, RZ, RZ, RZ ;  /* 0x000000ffff087224 */ /* 0x000fe200078e00ff */
[----:B------:R-:W0:Y:S02]  /*1c540*/  I2F.RP R3, R4 ;  /* 0x0000000400037306 */ /* 0x000e240000209400 */
[----:B------:R4:W-:Y:S06]  /*1c550*/  STL [R1], R10 ;  /* 0x0000000a01007387 */ /* 0x0009ec0000100800 */
[----:B0-----:R-:W0:Y:S02]  /*1c560*/  MUFU.RCP R3, R3 ;  /* 0x0000000300037308 */ /* 0x001e240000001000 */
[----:B0-----:R-:W-:-:S06]  /*1c570*/  VIADD R3, R3, 0xffffffe ;  /* 0x0ffffffe03037836 */ /* 0x001fcc0000000000 */
[----:B------:R-:W0:Y:S02]  /*1c580*/  F2I.FTZ.U32.TRUNC.NTZ R9, R3 ;  /* 0x0000000300097305 */ /* 0x000e24000021f000 */
[----:B0-----:R-:W-:-:S04]  /*1c590*/  IMAD.MOV R3, RZ, RZ, -R9 ;  /* 0x000000ffff037224 */ /* 0x001fc800078e0a09 */
[----:B------:R-:W-:-:S04]  /*1c5a0*/  IMAD R3, R3, R4, RZ ;  /* 0x0000000403037224 */ /* 0x000fc800078e02ff */
[----:B------:R-:W-:-:S04]  /*1c5b0*/  IMAD.HI.U32 R8, R9, R3, R8 ;  /* 0x0000000309087227 */ /* 0x000fc800078e0008 */
[----:B------:R-:W-:-:S05]  /*1c5c0*/  IMAD.IADD R3, R5, 0x1, -R10 ;  /* 0x0000000105037824 */ /* 0x000fca00078e0a0a */
[----:B------:R-:W-:-:S05]  /*1c5d0*/  IABS R5, R3 ;  /* 0x0000000300057213 */ /* 0x000fca0000000000 */
[----:B------:R-:W-:-:S04]  /*1c5e0*/  IMAD.HI.U32 R8, R8, R5, RZ ;  /* 0x0000000508087227 */ /* 0x000fc800078e00ff */
[----:B----4-:R-:W-:Y:S01]  /*1c5f0*/  IMAD.MOV.U32 R10, RZ, RZ, R7 ;  /* 0x000000ffff0a7224 */ /* 0x010fe200078e0007 */
[----:B------:R-:W-:-:S03]  /*1c600*/  IABS R7, R0 ;  /* 0x0000000000077213 */ /* 0x000fc60000000000 */
[----:B------:R-:W-:Y:S02]  /*1c610*/  IMAD.IADD R10, R2, 0x1, R10 ;  /* 0x00000001020a7824 */ /* 0x000fe400078e020a */
[----:B------:R-:W-:-:S04]  /*1c620*/  IMAD.MOV R7, RZ, RZ, -R7 ;  /* 0x000000ffff077224 */ /* 0x000fc800078e0a07 */
[----:B------:R-:W-:Y:S01]  /*1c630*/  IMAD R5, R8, R7, R5 ;  /* 0x0000000708057224 */ /* 0x000fe200078e0205 */
[----:B---3--:R-:W-:-:S04]  /*1c640*/  IABS R7, R6 ;  /* 0x0000000600077213 */ /* 0x008fc80000000000 */
[----:B------:R-:W-:-:S13]  /*1c650*/  ISETP.GT.U32.AND P1, PT, R4, R5, PT ;  /* 0x000000050400720c */ /* 0x000fda0003f24070 */
[----:B------:R-:W-:Y:S02]  /*1c660*/  @!P1 IMAD.IADD R5, R5, 0x1, -R4 ;  /* 0x0000000105059824 */ /* 0x000fe400078e0a04 */
[----:B------:R-:W-:Y:S01]  /*1c670*/  @!P1 VIADD R8, R8, 0x1 ;  /* 0x0000000108089836 */ /* 0x000fe20000000000 */
[----:B------:R-:W-:Y:S02]  /*1c680*/  ISETP.NE.AND P1, PT, R0, RZ, PT ;  /* 0x000000ff0000720c */ /* 0x000fe40003f25270 */
[----:B------:R-:W-:Y:S02]  /*1c690*/  ISETP.GE.U32.AND P0, PT, R5, R4, PT ;  /* 0x000000040500720c */ /* 0x000fe40003f06070 */
[----:B------:R-:W0:Y:S11]  /*1c6a0*/  I2F.RP R4, R7 ;  /* 0x0000000700047306 */ /* 0x000e360000209400 */
        /* <DEDUP_REMOVED lines=18> */
[----:B-1----:R-:W-:-:S03]  /*1c7d0*/  IMAD.IADD R2, R3, 0x1, -R0 ;  /* 0x0000000103027824 */ /* 0x002fc600078e0a00 */
        /* <DEDUP_REMOVED lines=12> */
[----:B------:R-:W-:-:S04]  /*1c8a0*/  IMAD R5, R6, R5, R8 ;  /* 0x0000000506057224 */ /* 0x000fc800078e0208 */
[----:B------:R-:W-:-:S05]  /*1c8b0*/  IMAD R0, R5, 0x10000, R4 ;  /* 0x0001000005007824 */ /* 0x000fca00078e0204 */
[----:B------:R0:W-:Y:S04]  /*1c8c0*/  STL [R1+0x8], R0 ;  /* 0x0000080001007387 */ /* 0x0001e80000100800 */
[----:B------:R0:W-:Y:S04]  /*1c8d0*/  STL [R1+0xc], R10 ;  /* 0x00000c0a01007387 */ /* 0x0001e80000100800 */
[----:B------:R0:W-:Y:S01]  /*1c8e0*/  STL [R1+0x4], R2 ;  /* 0x0000040201007387 */ /* 0x0001e20000100800 */
[----:B------:R-:W-:Y:S05]  /*1c8f0*/  BRA `(.L_x_1636) ;  /* 0x0000000000287947 */ /* 0x000fea0003800000 */
.L_x_1630:
        /* <DEDUP_REMOVED lines=10> */
.L_x_1636:
[----:B01----:R-:W2:Y:S04]  /*1c9a0*/  LDL R2, [R1+0xc] ;  /* 0x00000c0001027983 */ /* 0x003ea80000100800 */
[----:B------:R-:W3:Y:S04]  /*1c9b0*/  LDL R3, [R1+0x8] ;  /* 0x0000080001037983 */ /* 0x000ee80000100800 */
[----:B------:R-:W4:Y:S04]  /*1c9c0*/  LDL R5, [R1+0x4] ;  /* 0x0000040001057983 */ /* 0x000f280000100800 */
[----:B------:R-:W4:Y:S01]  /*1c9d0*/  LDL R4, [R1] ;  /* 0x0000000001047983 */ /* 0x000f220000100800 */
        /* <DEDUP_REMOVED lines=12> */
.L_x_1627:
[----:B------:R-:W3:Y:S01]  /*1caa0*/  LDL R0, [R1+0xc] ;  /* 0x00000c0001007983 */ /* 0x000ee20000100800 */
[----:B------:R-:W-:Y:S02]  /*1cab0*/  ULDC UR4, c[0x0][0xd3c] ;  /* 0x00034f0000047ab9 */ /* 0x000fe40000000800 */
[----:B---3--:R-:W-:-:S13]  /*1cac0*/  ISETP.GE.AND P0, PT, R0, UR4, PT ;  /* 0x0000000400007c0c */ /* 0x008fda000bf06270 */
[----:B------:R-:W-:Y:S05]  /*1cad0*/  @!P0 BRA `(.L_x_1637) ;  /* 0xffffff8400d88947 */ /* 0x000fea000383ffff */
[----:B------:R-:W-:Y:S05]  /*1cae0*/  BSYNC B8 ;  /* 0x0000000000087941 */ /* 0x000fea0003800000 */
.L_x_1489:
[----:B--2---:R-:W2:Y:S01]  /*1caf0*/  LDL.LU R0, [R1+0x80] ;  /* 0x0000800001007983 */ /* 0x004ea20000300800 */
[----:B------:R-:W-:Y:S01]  /*1cb00*/  BSSY B0, `(.L_x_1638) ;  /* 0x000000b000007945 */ /* 0x000fe20003800000 */
[----:B-1----:R-:W1:Y:S01]  /*1cb10*/  S2R R5, SR_CgaCtaId ;  /* 0x0000000000057919 */ /* 0x002e620000008800 */
[----:B--2---:R-:W-:-:S05]  /*1cb20*/  VIADD R0, R0, 0x1 ;  /* 0x0000000100007836 */ /* 0x004fca0000000000 */
        /* <DEDUP_REMOVED lines=8> */
.L_x_1793:
[----:B------:R-:W-:Y:S05]  /*1cbb0*/  BSYNC B0 ;  /* 0x0000000000007941 */ /* 0x000fea0003800000 */
.L_x_1638:
[----:B------:R-:W-:-:S03]  /*1cbc0*/  UMOV UR4, 0xffffffff ;  /* 0xffffffff00047882 */ /* 0x000fc60000000000 */
[----:B------:R-:W-:Y:S05]  /*1cbd0*/  BRA.DIV UR4, `(.L_x_1640) ;  /* 0x00000042040c7947 */ /* 0x000fea000b800000 */
[----:B------:R-:W1:Y:S02]  /*1cbe0*/  S2R R2, SR_TID.X ;  /* 0x0000000000027919 */ /* 0x000e640000002100 */
[----:B-1----:R-:W-:-:S04]  /*1cbf0*/  SHF.R.U32.HI R2, RZ, 0x5, R2 ;  /* 0x00000005ff027819 */ /* 0x002fc80000011602 */
[----:B------:R-:W-:-:S05]  /*1cc00*/  LOP3.LUT R2, R2, 0x3, RZ, 0xc0, !PT ;  /* 0x0000000302027812 */ /* 0x000fca00078ec0ff */
[----:B------:R1:W2:Y:S02]  /*1cc10*/  SHFL.IDX PT, R14, R2, RZ, 0x1f ;  /* 0x00001fff020e7589 */ /* 0x0002a400000e0000 */
.L_x_1796:
[----:B--2---:R-:W-:-:S13]  /*1cc20*/  ISETP.NE.AND P0, PT, R14, RZ, PT ;  /* 0x000000ff0e00720c */ /* 0x004fda0003f05270 */
[----:B------:R-:W-:Y:S05]  /*1cc30*/  @P0 BRA `(.L_x_1333) ;  /* 0x0000000000940947 */ /* 0x000fea0003800000 */
[----:B------:R-:W-:-:S03]  /*1cc40*/  UMOV UR4, 0xffffffff ;  /* 0xffffffff00047882 */ /* 0x000fc60000000000 */
[----:B------:R-:W-:Y:S05]  /*1cc50*/  BRA.DIV UR4, `(.L_x_1641) ;  /* 0x0000004204207947 */ /* 0x000fea000b800000 */
[----:B------:R-:W-:-:S13]  /*1cc60*/  ELECT P6, URZ, PT ;  /* 0x00000000003f782f */ /* 0x000fda00038c0000 */
.L_x_1799:
[----:B------:R-:W-:Y:S05]  /*1cc70*/  @!P6 BRA `(.L_x_1333) ;  /* 0x000000000084e947 */ /* 0x000fea0003800000 */
[----:B-1----:R-:W2:Y:S02]  /*1cc80*/  LDL R2, [R1+0xa0] ;  /* 0x0000a00001027983 */ /* 0x002ea40000100800 */
[----:B--2---:R-:W-:-:S13]  /*1cc90*/  R2UR UR4, R2 ;  /* 0x00000000020472ca */ /* 0x004fda00000e0000 */
[----:B------:R-:W-:-:S06]  /*1cca0*/  ULOP3.LUT UR4, UR4, 0x2, URZ, 0xfc, !UPT ;  /* 0x0000000204047892 */ /* 0x000fcc000f8efc3f */
[----:B------:R-:W-:-:S05]  /*1ccb0*/  IMAD.U32 R2, RZ, RZ, UR4 ;  /* 0x00000004ff027e24 */ /* 0x000fca000f8e00ff */
[----:B------:R-:W-:-:S13]  /*1ccc0*/  ISETP.NE.AND P2, PT, R2, 0x3, PT ;  /* 0x000000030200780c */ /* 0x000fda0003f45270 */
[----:B------:R-:W-:Y:S05]  /*1ccd0*/  @!P2 BRA `(.L_x_1642) ;  /* 0x000000000004a947 */ /* 0x000fea0003800000 */
[----:B------:R-:W-:Y:S01]  /*1cce0*/  BPT.TRAP 0x1 ;  /* 0x000000040000795c */ /* 0x000fe20000300000 */
.L_x_1642:
        /* <DEDUP_REMOVED lines=13> */
.L_x_1800:
[----:B------:R-:W1:Y:S02]  /*1cdc0*/  SYNCS.PHASECHK.TRANS64.TRYWAIT P0, [R7+URZ], R2 ;  /* 0x00000002070075a7 */ /* 0x000e64000800017f */
[----:B-1----:R-:W-:Y:S05]  /*1cdd0*/  @!P0 BRA `(.L_x_1644) ;  /* 0x0000003c00f48947 */ /* 0x002fea0003800000 */
.L_x_1801:
[----:B------:R-:W-:Y:S05]  /*1cde0*/  @!P2 BRA `(.L_x_1645) ;  /* 0x000000000004a947 */ /* 0x000fea0003800000 */
[----:B------:R-:W-:Y:S01]  /*1cdf0*/  BPT.TRAP 0x1 ;  /* 0x000000040000795c */ /* 0x000fe20000300000 */
.L_x_1645:
[----:B------:R-:W-:-:S04]  /*1ce00*/  VIADD R0, R0, 0x32460 ;  /* 0x0003246000007836 */ /* 0x000fc80000000000 */
[----:B------:R-:W-:-:S04]  /*1ce10*/  IMAD R4, R19, 0x8, R0 ;  /* 0x0000000813047824 */ /* 0x000fc800078e0200 */
[----:B------:R-:W2:Y:S02]  /*1ce20*/  SYNCS.PHASECHK.TRANS64.TRYWAIT P0, [R4+URZ], R5 ;  /* 0x00000005040075a7 */ /* 0x000ea4000800017f */
[----:B--2---:R-:W-:Y:S05]  /*1ce30*/  @!P0 BRA `(.L_x_1646) ;  /* 0x0000003c00f08947 */ /* 0x004fea0003800000 */
.L_x_1802:
[----:B------:R-:W-:-:S07]  /*1ce40*/  IMAD R3, R3, 0x8, R0 ;  /* 0x0000000803037824 */ /* 0x000fce00078e0200 */
.L_x_1647:
[----:B---3--:R3:W4:Y:S02]  /*1ce50*/  SYNCS.PHASECHK.TRANS64.TRYWAIT P0, [R3+URZ], R2 ;  /* 0x00000002030075a7 */ /* 0x008724000800017f */
[----:B----4-:R-:W-:Y:S05]  /*1ce60*/  @!P0 NANOSLEEP.SYNCS 0x989680 ;  /* 0x009896800000895d */ /* 0x010fea0003900000 */
[----:B------:R-:W4:Y:S02]  /*1ce70*/  @!P0 SYNCS.PHASECHK.TRANS64 P0, [R3+URZ], R2 ;  /* 0x00000002030085a7 */ /* 0x000f24000800007f */
[----:B----4-:R-:W-:Y:S05]  /*1ce80*/  @!P0 BRA `(.L_x_1647) ;  /* 0xfffffffc00f08947 */ /* 0x010fea000383ffff */
.L_x_1333:
[----:B------:R-:W-:Y:S05]  /*1ce90*/  BSYNC B9 ;  /* 0x0000000000097941 */ /* 0x000fea0003800000 */
.L_x_1330:
[----:B------:R-:W-:Y:S05]  /*1cea0*/  EXIT ;  /* 0x000000000000794d */ /* 0x000fea0003800000 */
.L_x_1353:
[----:B0-----:R0:W1:Y:S02]  /*1ceb0*/  SYNCS.PHASECHK.TRANS64.TRYWAIT P6, [R97+URZ+0x32490], R109 ;  /* 0x0324906d610075a7 */ /* 0x00106400080c017f */
[----:B-1----:R-:W-:Y:S05]  /*1cec0*/  @!P6 NANOSLEEP.SYNCS 0x989680 ;  /* 0x009896800000e95d */ /* 0x002fea0003900000 */
[----:B------:R-:W1:Y:S02]  /*1ced0*/  @!P6 SYNCS.PHASECHK.TRANS64 P6, [R97+URZ+0x32490], R109 ;  /* 0x0324906d6100e5a7 */ /* 0x000e6400080c007f */
[----:B-1----:R-:W-:Y:S05]  /*1cee0*/  @!P6 BRA `(.L_x_1353) ;  /* 0xfffffffc00f0e947 */ /* 0x002fea000383ffff */
[----:B------:R-:W-:Y:S05]  /*1cef0*/  BRA `(.L_x_1648) ;  /* 0xfffffe6000e07947 */ /* 0x000fea000383ffff */
.L_x_1371:
[----:B0-----:R0:W1:Y:S02]  /*1cf00*/  SYNCS.PHASECHK.TRANS64.TRYWAIT P5, [R97+URZ+0x32490], R109 ;  /* 0x0324906d610075a7 */ /* 0x00106400080a017f */
[----:B-1----:R-:W-:Y:S05]  /*1cf10*/  @!P5 NANOSLEEP.SYNCS 0x989680 ;  /* 0x009896800000d95d */ /* 0x002fea0003900000 */
[----:B------:R-:W1:Y:S02]  /*1cf20*/  @!P5 SYNCS.PHASECHK.TRANS64 P5, [R97+URZ+0x32490], R109 ;  /* 0x0324906d6100d5a7 */ /* 0x000e6400080a007f */
[----:B-1----:R-:W-:Y:S05]  /*1cf30*/  @!P5 BRA `(.L_x_1371) ;  /* 0xfffffffc00f0d947 */ /* 0x002fea000383ffff */
[----:B------:R-:W-:Y:S05]  /*1cf40*/  BRA `(.L_x_1649) ;  /* 0xfffffe7400847947 */ /* 0x000fea000383ffff */
.L_x_1380:
[----:B0-----:R0:W1:Y:S02]  /*1cf50*/  SYNCS.PHASECHK.TRANS64.TRYWAIT P4, [R97+URZ+0x32490], R109 ;  /* 0x0324906d610075a7 */ /* 0x001064000808017f */
[----:B-1----:R-:W-:Y:S05]  /*1cf60*/  @!P4 NANOSLEEP.SYNCS 0x989680 ;  /* 0x009896800000c95d */ /* 0x002fea0003900000 */
[----:B------:R-:W1:Y:S02]  /*1cf70*/  @!P4 SYNCS.PHASECHK.TRANS64 P4, [R97+URZ+0x32490], R109 ;  /* 0x0324906d6100c5a7 */ /* 0x000e64000808007f */
[----:B-1----:R-:W-:Y:S05]  /*1cf80*/  @!P4 BRA `(.L_x_1380) ;  /* 0xfffffffc00f0c947 */ /* 0x002fea000383ffff */
[----:B------:R-:W-:Y:S05]  /*1cf90*/  BRA `(.L_x_1650) ;  /* 0xfffffe8400cc7947 */ /* 0x000fea000383ffff */
.L_x_1386:
[----:B--2---:R2:W3:Y:S02]  /*1cfa0*/  SYNCS.PHASECHK.TRANS64.TRYWAIT P3, [R97+URZ+0x324b0], R109 ;  /* 0x0324b06d610075a7 */ /* 0x0044e4000806017f */
[----:B---3--:R-:W-:Y:S05]  /*1cfb0*/  @!P3 NANOSLEEP.SYNCS 0x989680 ;  /* 0x009896800000b95d */ /* 0x008fea0003900000 */
[----:B------:R-:W3:Y:S02]  /*1cfc0*/  @!P3 SYNCS.PHASECHK.TRANS64 P3, [R97+URZ+0x324b0], R109 ;  /* 0x0324b06d6100b5a7 */ /* 0x000ee4000806007f */
[----:B---3--:R-:W-:Y:S05]  /*1cfd0*/  @!P3 BRA `(.L_x_1386) ;  /* 0xfffffffc00f0b947 */ /* 0x008fea000383ffff */
[----:B------:R-:W-:Y:S05]  /*1cfe0*/  BRA `(.L_x_1651) ;  /* 0xfffffe88005c7947 */ /* 0x000fea000383ffff */
.L_x_1396:
[----:B------:R-:W-:Y:S01]  /*1cff0*/  BSSY B0, `(.L_x_1652) ;  /* 0x0000007000007945 */ /* 0x000fe20003800000 */
[----:B------:R-:W-:Y:S02]  /*1d000*/  IMAD.MOV.U32 R12, RZ, RZ, RZ ;  /* 0x000000ffff0c7224 */ /* 0x000fe400078e00ff */
[----:B------:R-:W-:Y:S02]  /*1d010*/  IMAD.MOV.U32 R11, RZ, RZ, 0x1f ;  /* 0x0000001fff0b7424 */ /* 0x000fe400078e00ff */
[----:B------:R-:W-:-:S07]  /*1d020*/  IMAD.MOV.U32 R15, RZ, RZ, -0x1 ;  /* 0xffffffffff0f7424 */ /* 0x000fce00078e00ff */
[----:B-----5:R-:W-:Y:S05]  /*1d030*/  WARPSYNC.COLLECTIVE R15, `(.L_x_1653) ;  /* 0x000000000f087348 */ /* 0x020fea0003c00000 */
[----:B------:R0:W1:Y:S02]  /*1d040*/  SHFL.IDX P6, R14, R13, R12, R11 ;  /* 0x0000000c0d0e7389 */ /* 0x00006400000c000b */
[----:B01---5:R-:W-:Y:S01]  /*1d050*/  ENDCOLLECTIVE ;  /* 0x000000000000791b */ /* 0x023fe20003800000 */
.L_x_1653:
[----:B------:R-:W-:Y:S05]  /*1d060*/  BSYNC B0 ;  /* 0x0000000000007941 */ /* 0x000fea0003800000 */
.L_x_1652:
[----:B------:R-:W-:Y:S05]  /*1d070*/  BRA `(.L_x_1654) ;  /* 0xfffffe9400a47947 */ /* 0x000fea000383ffff */
.L_x_1408:
        /* <DEDUP_REMOVED lines=8> */
.L_x_1656:
[----:B------:R-:W-:Y:S05]  /*1d100*/  BSYNC B1 ;  /* 0x0000000000017941 */ /* 0x000fea0003800000 */
.L_x_1655:
        /* <DEDUP_REMOVED lines=8> */
.L_x_1657:
[----:B------:R-:W-:Y:S02]  /*1d190*/  IMAD.MOV.U32 R13, RZ, RZ, R24 ;  /* 0x000000ffff0d7224 */ /* 0x000fe400078e0018 */
[----:B------:R-:W-:-:S07]  /*1d1a0*/  IMAD.MOV.U32 R21, RZ, RZ, R14 ;  /* 0x000000ffff157224 */ /* 0x000fce00078e000e */
[----:B------:R-:W-:Y:S05]  /*1d1b0*/  WARPSYNC.COLLECTIVE R15, `(.L_x_1658) ;  /* 0x000000000f087348 */ /* 0x000fea0003c00000 */
[----:B------:R0:W1:Y:S02]  /*1d1c0*/  SHFL.IDX P6, R14, R13, R12, R11 ;  /* 0x0000000c0d0e7389 */ /* 0x00006400000c000b */
[----:B01----:R-:W-:Y:S01]  /*1d1d0*/  ENDCOLLECTIVE ;  /* 0x000000000000791b */ /* 0x003fe20003800000 */
.L_x_1658:
[----:B------:R-:W-:Y:S02]  /*1d1e0*/  IMAD.MOV.U32 R13, RZ, RZ, R27 ;  /* 0x000000ffff0d7224 */ /* 0x000fe400078e001b */
[----:B------:R-:W-:-:S07]  /*1d1f0*/  IMAD.MOV.U32 R24, RZ, RZ, R14 ;  /* 0x000000ffff187224 */ /* 0x000fce00078e000e */
[----:B------:R-:W-:Y:S05]  /*1d200*/  WARPSYNC.COLLECTIVE R15, `(.L_x_1659) ;  /* 0x000000000f087348 */ /* 0x000fea0003c00000 */
[----:B------:R0:W1:Y:S02]  /*1d210*/  SHFL.IDX P6, R14, R13, R12, R11 ;  /* 0x0000000c0d0e7389 */ /* 0x00006400000c000b */
[----:B01----:R-:W-:Y:S01]  /*1d220*/  ENDCOLLECTIVE ;  /* 0x000000000000791b */ /* 0x003fe20003800000 */
.L_x_1659:
[----:B------:R-:W-:Y:S01]  /*1d230*/  IMAD.MOV.U32 R27, RZ, RZ, R14 ;  /* 0x000000ffff1b7224 */ /* 0x000fe200078e000e */
[----:B------:R-:W-:Y:S06]  /*1d240*/  BRA `(.L_x_1660) ;  /* 0xfffffe9800b87947 */ /* 0x000fec000383ffff */
.L_x_1412:
[----:B0-----:R0:W1:Y:S02]  /*1d250*/  SYNCS.PHASECHK.TRANS64.TRYWAIT P0, [R18+URZ+0x32400], R29 ;  /* 0x0324001d120075a7 */ /* 0x001064000800017f */
[----:B-1----:R-:W-:Y:S05]  /*1d260*/  @!P0 NANOSLEEP.SYNCS 0x989680 ;  /* 0x009896800000895d */ /* 0x002fea0003900000 */
[----:B------:R-:W1:Y:S02]  /*1d270*/  @!P0 SYNCS.PHASECHK.TRANS64 P0, [R18+URZ+0x32400], R29 ;  /* 0x0324001d120085a7 */ /* 0x000e64000800007f */
[----:B-1----:R-:W-:Y:S05]  /*1d280*/  @!P0 BRA `(.L_x_1412) ;  /* 0xfffffffc00f08947 */ /* 0x002fea000383ffff */
[----:B------:R-:W-:Y:S05]  /*1d290*/  BRA `(.L_x_1661) ;  /* 0xfffffe9c00d07947 */ /* 0x000fea000383ffff */
.L_x_1420:
        /* <DEDUP_REMOVED lines=8> */
.L_x_1663:
[----:B------:R-:W-:Y:S05]  /*1d320*/  BSYNC B1 ;  /* 0x0000000000017941 */ /* 0x000fea0003800000 */
.L_x_1662:
        /* <DEDUP_REMOVED lines=8> */
.L_x_1664:
[----:B------:R-:W-:Y:S02]  /*1d3b0*/  IMAD.MOV.U32 R13, RZ, RZ, R24 ;  /* 0x000000ffff0d7224 */ /* 0x000fe400078e0018 */
[----:B------:R-:W-:-:S07]  /*1d3c0*/  IMAD.MOV.U32 R20, RZ, RZ, R14 ;  /* 0x000000ffff147224 */ /* 0x000fce00078e000e */
[----:B------:R-:W-:Y:S05]  /*1d3d0*/  WARPSYNC.COLLECTIVE R15, `(.L_x_1665) ;  /* 0x000000000f087348 */ /* 0x000fea0003c00000 */
[----:B------:R0:W1:Y:S02]  /*1d3e0*/  SHFL.IDX P6, R14, R13, R12, R11 ;  /* 0x0000000c0d0e7389 */ /* 0x00006400000c000b */
[----:B01----:R-:W-:Y:S01]  /*1d3f0*/  ENDCOLLECTIVE ;  /* 0x000000000000791b */ /* 0x003fe20003800000 */
.L_x_1665:
[----:B------:R-:W-:Y:S02]  /*1d400*/  IMAD.MOV.U32 R13, RZ, RZ, R27 ;  /* 0x000000ffff0d7224 */ /* 0x000fe400078e001b */
[----:B------:R-:W-:-:S07]  /*1d410*/  IMAD.MOV.U32 R21, RZ, RZ, R14 ;  /* 0x000000ffff157224 */ /* 0x000fce00078e000e */
[----:B------:R-:W-:Y:S05]  /*1d420*/  WARPSYNC.COLLECTIVE R15, `(.L_x_1666) ;  /* 0x000000000f087348 */ /* 0x000fea0003c00000 */
[----:B------:R0:W1:Y:S02]  /*1d430*/  SHFL.IDX P6, R14, R13, R12, R11 ;  /* 0x0000000c0d0e7389 */ /* 0x00006400000c000b */
[----:B01----:R-:W-:Y:S01]  /*1d440*/  ENDCOLLECTIVE ;  /* 0x000000000000791b */ /* 0x003fe20003800000 */
.L_x_1666:
[----:B------:R-:W-:Y:S05]  /*1d450*/  BRA `(.L_x_1667) ;  /* 0xfffffea8003c7947 */ /* 0x000fea000383ffff */
.L_x_1424:
[----:B0-----:R0:W1:Y:S02]  /*1d460*/  SYNCS.PHASECHK.TRANS64.TRYWAIT P1, [R18+URZ+0x32400], R29 ;  /* 0x0324001d120075a7 */ /* 0x001064000802017f */
[----:B-1----:R-:W-:Y:S05]  /*1d470*/  @!P1 NANOSLEEP.SYNCS 0x989680 ;  /* 0x009896800000995d */ /* 0x002fea0003900000 */
[----:B------:R-:W1:Y:S02]  /*1d480*/  @!P1 SYNCS.PHASECHK.TRANS64 P1, [R18+URZ+0x32400], R29 ;  /* 0x0324001d120095a7 */ /* 0x000e64000802007f */
[----:B-1----:R-:W-:Y:S05]  /*1d490*/  @!P1 BRA `(.L_x_1424) ;  /* 0xfffffffc00f09947 */ /* 0x002fea000383ffff */
[----:B------:R-:W-:Y:S05]  /*1d4a0*/  BRA `(.L_x_1668) ;  /* 0xfffffeac00187947 */ /* 0x000fea000383ffff */
.L_x_1430:
[----:B--2---:R2:W3:Y:S02]  /*1d4b0*/  SYNCS.PHASECHK.TRANS64.TRYWAIT P1, [R0+URZ+0x32430], R11 ;  /* 0x0324300b000075a7 */ /* 0x0044e4000802017f */
[----:B---3--:R-:W-:Y:S05]  /*1d4c0*/  @!P1 NANOSLEEP.SYNCS 0x989680 ;  /* 0x009896800000995d */ /* 0x008fea0003900000 */
[----:B------:R-:W3:Y:S02]  /*1d4d0*/  @!P1 SYNCS.PHASECHK.TRANS64 P1, [R0+URZ+0x32430], R11 ;  /* 0x0324300b000095a7 */ /* 0x000ee4000802007f */
[----:B---3--:R-:W-:Y:S05]  /*1d4e0*/  @!P1 BRA `(.L_x_1430) ;  /* 0xfffffffc00f09947 */ /* 0x008fea000383ffff */
[----:B------:R-:W-:Y:S05]  /*1d4f0*/  BRA `(.L_x_1429) ;  /* 0xfffffeb8004c7947 */ /* 0x000fea000383ffff */
.L_x_1432:
[----:B0-----:R0:W3:Y:S02]  /*1d500*/  SYNCS.PHASECHK.TRANS64.TRYWAIT P1, [R18+URZ+0x32410], R3 ;  /* 0x03241003120075a7 */ /* 0x0010e4000802017f */
[----:B---3--:R-:W-:Y:S05]  /*1d510*/  @!P1 NANOSLEEP.SYNCS 0x989680 ;  /* 0x009896800000995d */ /* 0x008fea0003900000 */
[----:B------:R-:W3:Y:S02]  /*1d520*/  @!P1 SYNCS.PHASECHK.TRANS64 P1, [R18+URZ+0x32410], R3 ;  /* 0x03241003120095a7 */ /* 0x000ee4000802007f */
[----:B---3--:R-:W-:Y:S05]  /*1d530*/  @!P1 BRA `(.L_x_1432) ;  /* 0xfffffffc00f09947 */ /* 0x008fea000383ffff */
[----:B------:R-:W-:Y:S05]  /*1d540*/  BRA `(.L_x_1669) ;  /* 0xfffffeb800f47947 */ /* 0x000fea000383ffff */
.L_x_1437:
[----:B0-----:R0:W4:Y:S02]  /*1d550*/  SYNCS.PHASECHK.TRANS64.TRYWAIT P2, [R0+URZ+0x32450], R11 ;  /* 0x0324500b000075a7 */ /* 0x001124000804017f */
[----:B----4-:R-:W-:Y:S05]  /*1d560*/  @!P2 NANOSLEEP.SYNCS 0x989680 ;  /* 0x009896800000a95d */ /* 0x010fea0003900000 */
[----:B------:R-:W4:Y:S02]  /*1d570*/  @!P2 SYNCS.PHASECHK.TRANS64 P2, [R0+URZ+0x32450], R11 ;  /* 0x0324500b0000a5a7 */ /* 0x000f24000804007f */
[----:B----4-:R-:W-:Y:S05]  /*1d580*/  @!P2 BRA `(.L_x_1437) ;  /* 0xfffffffc00f0a947 */ /* 0x010fea000383ffff */
[----:B------:R-:W-:Y:S05]  /*1d590*/  BRA `(.L_x_1436) ;  /* 0xfffffebc00147947 */ /* 0x000fea000383ffff */
.L_x_1442:
[----:B-1----:R1:W2:Y:S02]  /*1d5a0*/  SYNCS.PHASECHK.TRANS64.TRYWAIT P3, [R3+URZ+0x32430], R10 ;  /* 0x0324300a030075a7 */ /* 0x0022a4000806017f */
[----:B--2---:R-:W-:Y:S05]  /*1d5b0*/  @!P3 NANOSLEEP.SYNCS 0x989680 ;  /* 0x009896800000b95d */ /* 0x004fea0003900000 */
[----:B------:R-:W2:Y:S02]  /*1d5c0*/  @!P3 SYNCS.PHASECHK.TRANS64 P3, [R3+URZ+0x32430], R10 ;  /* 0x0324300a0300b5a7 */ /* 0x000ea4000806007f */
[----:B--2---:R-:W-:Y:S05]  /*1d5d0*/  @!P3 BRA `(.L_x_1442) ;  /* 0xfffffffc00f0b947 */ /* 0x004fea000383ffff */
[----:B------:R-:W-:Y:S05]  /*1d5e0*/  BRA `(.L_x_1441) ;  /* 0xfffffee400c07947 */ /* 0x000fea000383ffff */
.L_x_1447:
[----:B---3--:R3:W4:Y:S02]  /*1d5f0*/  SYNCS.PHASECHK.TRANS64.TRYWAIT P3, [R3+URZ+0x32450], R10 ;  /* 0x0324500a030075a7 */ /* 0x008724000806017f */
[----:B----4-:R-:W-:Y:S05]  /*1d600*/  @!P3 NANOSLEEP.SYNCS 0x989680 ;  /* 0x009896800000b95d */ /* 0x010fea0003900000 */
[----:B------:R-:W4:Y:S02]  /*1d610*/  @!P3 SYNCS.PHASECHK.TRANS64 P3, [R3+URZ+0x32450], R10 ;  /* 0x0324500a0300b5a7 */ /* 0x000f24000806007f */
[----:B----4-:R-:W-:Y:S05]  /*1d620*/  @!P3 BRA `(.L_x_1447) ;  /* 0xfffffffc00f0b947 */ /* 0x010fea000383ffff */
[----:B------:R-:W-:Y:S05]  /*1d630*/  BRA `(.L_x_1446) ;  /* 0xfffffee8005c7947 */ /* 0x000fea000383ffff */
.L_x_1453:
[----:B------:R-:W-:Y:S02]  /*1d640*/  IMAD.MOV.U32 R13, RZ, RZ, R21 ;  /* 0x000000ffff0d7224 */ /* 0x000fe400078e0015 */
[----:B------:R-:W-:Y:S02]  /*1d650*/  IMAD.MOV.U32 R12, RZ, RZ, RZ ;  /* 0x000000ffff0c7224 */ /* 0x000fe400078e00ff */
[----:B------:R-:W-:Y:S02]  /*1d660*/  IMAD.MOV.U32 R11, RZ, RZ, 0x181f ;  /* 0x0000181fff0b7424 */ /* 0x000fe400078e00ff */
[----:B------:R-:W-:-:S07]  /*1d670*/  IMAD.MOV.U32 R15, RZ, RZ, -0x1 ;  /* 0xffffffffff0f7424 */ /* 0x000fce00078e00ff */
[----:B-----5:R-:W-:Y:S05]  /*1d680*/  WARPSYNC.COLLECTIVE R15, `(.L_x_1670) ;  /* 0x000000000f087348 */ /* 0x020fea0003c00000 */
[----:B------:R0:W1:Y:S02]  /*1d690*/  SHFL.IDX P6, R14, R13, R12, R11 ;  /* 0x0000000c0d0e7389 */ /* 0x00006400000c000b */
[----:B01---5:R-:W-:Y:S01]  /*1d6a0*/  ENDCOLLECTIVE ;  /* 0x000000000000791b */ /* 0x023fe20003800000 */
.L_x_1670:
[----:B------:R-:W-:Y:S02]  /*1d6b0*/  IMAD.MOV.U32 R13, RZ, RZ, R3 ;  /* 0x000000ffff0d7224 */ /* 0x000fe400078e0003 */
[----:B------:R-:W-:-:S07]  /*1d6c0*/  IMAD.MOV.U32 R20, RZ, RZ, R14 ;  /* 0x000000ffff147224 */ /* 0x000fce00078e000e */
[----:B------:R-:W-:Y:S05]  /*1d6d0*/  WARPSYNC.COLLECTIVE R15, `(.L_x_1671) ;  /* 0x000000000f087348 */ /* 0x000fea0003c00000 */
[----:B------:R0:W1:Y:S02]  /*1d6e0*/  SHFL.IDX P6, R14, R13, R12, R11 ;  /* 0x0000000c0d0e7389 */ /* 0x00006400000c000b */
[----:B01----:R-:W-:Y:S01]  /*1d6f0*/  ENDCOLLECTIVE ;  /* 0x000000000000791b */ /* 0x003fe20003800000 */
.L_x_1671:
[----:B------:R-:W-:Y:S05]  /*1d700*/  BRA `(.L_x_1672) ;  /* 0xffffff38001c7947 */ /* 0x000fea000383ffff */
.L_x_1456:
        /* <DEDUP_REMOVED lines=8> */
.L_x_1674:
[----:B------:R-:W-:Y:S05]  /*1d790*/  BSYNC B1 ;  /* 0x0000000000017941 */ /* 0x000fea0003800000 */
.L_x_1673:
        /* <DEDUP_REMOVED lines=8> */
.L_x_1675:
[----:B------:R-:W-:Y:S05]  /*1d820*/  BRA `(.L_x_1676) ;  /* 0xffffff3800587947 */ /* 0x000fea000383ffff */
.L_x_1459:
        /* <DEDUP_REMOVED lines=8> */
.L_x_1678:
[----:B------:R-:W-:Y:S05]  /*1d8b0*/  BSYNC B1 ;  /* 0x0000000000017941 */ /* 0x000fea0003800000 */
.L_x_1677:
        /* <DEDUP_REMOVED lines=8> */
.L_x_1679:
[----:B------:R-:W-:Y:S05]  /*1d940*/  BRA `(.L_x_1680) ;  /* 0xffffff3800847947 */ /* 0x000fea000383ffff */
.L_x_1462:
        /* <DEDUP_REMOVED lines=8> */
.L_x_1682:
[----:B------:R-:W-:Y:S05]  /*1d9d0*/  BSYNC B1 ;  /* 0x0000000000017941 */ /* 0x000fea0003800000 */
.L_x_1681:
        /* <DEDUP_REMOVED lines=8> */
.L_x_1683:
[----:B------:R-:W-:Y:S05]  /*1da60*/  BRA `(.L_x_1684) ;  /* 0xffffff3800b07947 */ /* 0x000fea000383ffff */
.L_x_1464:
[----:B------:R-:W-:Y:S02]  /*1da70*/  IMAD.MOV.U32 R13, RZ, RZ, R8 ;  /* 0x000000ffff0d7224 */ /* 0x000fe400078e0008 */
[----:B------:R-:W-:Y:S02]  /*1da80*/  IMAD.MOV.U32 R12, RZ, RZ, RZ ;  /* 0x000000ffff0c7224 */ /* 0x000fe400078e00ff */
[----:B------:R-:W-:Y:S02]  /*1da90*/  IMAD.MOV.U32 R11, RZ, RZ, 0x1c1f ;  /* 0x00001c1fff0b7424 */ /* 0x000fe400078e00ff */
[----:B------:R-:W-:-:S07]  /*1daa0*/  IMAD.MOV.U32 R15, RZ, RZ, -0x1 ;  /* 0xffffffffff0f7424 */ /* 0x000fce00078e00ff */
[----:B------:R-:W-:Y:S05]  /*1dab0*/  WARPSYNC.COLLECTIVE R15, `(.L_x_1685) ;  /* 0x000000000f087348 */ /* 0x000fea0003c00000 */
[----:B------:R0:W1:Y:S02]  /*1dac0*/  SHFL.IDX P6, R14, R13, R12, R11 ;  /* 0x0000000c0d0e7389 */ /* 0x00006400000c000b */
[----:B01----:R-:W-:Y:S01]  /*1dad0*/  ENDCOLLECTIVE ;  /* 0x000000000000791b */ /* 0x003fe20003800000 */
.L_x_1685:
[----:B------:R-:W-:Y:S02]  /*1dae0*/  IMAD.MOV.U32 R13, RZ, RZ, R3 ;  /* 0x000000ffff0d7224 */ /* 0x000fe400078e0003 */
[----:B------:R-:W-:-:S07]  /*1daf0*/  IMAD.MOV.U32 R25, RZ, RZ, R14 ;  /* 0x000000ffff197224 */ /* 0x000fce00078e000e */
[----:B------:R-:W-:Y:S05]  /*1db00*/  WARPSYNC.COLLECTIVE R15, `(.L_x_1686) ;  /* 0x000000000f087348 */ /* 0x000fea0003c00000 */
[----:B------:R0:W1:Y:S02]  /*1db10*/  SHFL.IDX P6, R14, R13, R12, R11 ;  /* 0x0000000c0d0e7389 */ /* 0x00006400000c000b */
[----:B01----:R-:W-:Y:S01]  /*1db20*/  ENDCOLLECTIVE ;  /* 0x000000000000791b */ /* 0x003fe20003800000 */
.L_x_1686:
[----:B------:R-:W-:Y:S01]  /*1db30*/  IMAD.MOV.U32 R12, RZ, RZ, R14 ;  /* 0x000000ffff0c7224 */ /* 0x000fe200078e000e */
[----:B------:R-:W-:Y:S06]  /*1db40*/  BRA `(.L_x_1687) ;  /* 0xffffff3c00947947 */ /* 0x000fec000383ffff */
.L_x_1467:
[----:B------:R-:W-:Y:S01]  /*1db50*/  BSSY B1, `(.L_x_1688) ;  /* 0x0000008000017945 */ /* 0x000fe20003800000 */
[----:B---3--:R-:W-:Y:S02]  /*1db60*/  IMAD.MOV.U32 R13, RZ, RZ, R8 ;  /* 0x000000ffff0d7224 */ /* 0x008fe400078e0008 */
[----:B--2---:R-:W-:Y:S02]  /*1db70*/  IMAD.MOV.U32 R12, RZ, RZ, 0x1 ;  /* 0x00000001ff0c7424 */ /* 0x004fe400078e00ff */
[----:B------:R-:W-:Y:S02]  /*1db80*/  IMAD.MOV.U32 R11, RZ, RZ, 0x1c1f ;  /* 0x00001c1fff0b7424 */ /* 0x000fe400078e00ff */
[----:B------:R-:W-:-:S07]  /*1db90*/  IMAD.MOV.U32 R15, RZ, RZ, -0x1 ;  /* 0xffffffffff0f7424 */ /* 0x000fce00078e00ff */
[----:B01----:R-:W-:Y:S05]  /*1dba0*/  WARPSYNC.COLLECTIVE R15, `(.L_x_1689) ;  /* 0x000000000f087348 */ /* 0x003fea0003c00000 */
[----:B------:R2:W3:Y:S02]  /*1dbb0*/  SHFL.IDX P6, R14, R13, R12, R11 ;  /* 0x0000000c0d0e7389 */ /* 0x0004e400000c000b */
[----:B0123--:R-:W-:Y:S01]  /*1dbc0*/  ENDCOLLECTIVE ;  /* 0x000000000000791b */ /* 0x00ffe20003800000 */
.L_x_1689:
[----:B------:R-:W-:Y:S05]  /*1dbd0*/  BSYNC B1 ;  /* 0x0000000000017941 */ /* 0x000fea0003800000 */
.L_x_1688:
        /* <DEDUP_REMOVED lines=8> */
.L_x_1690:
[----:B------:R-:W-:Y:S01]  /*1dc60*/  IMAD.MOV.U32 R3, RZ, RZ, R14 ;  /* 0x000000ffff037224 */ /* 0x000fe200078e000e */
[----:B------:R-:W-:Y:S06]  /*1dc70*/  BRA `(.L_x_1691) ;  /* 0xffffff4800ac7947 */ /* 0x000fec000383ffff */
.L_x_1471:
[----:B------:R-:W-:Y:S02]  /*1dc80*/  IMAD.MOV.U32 R13, RZ, RZ, R4 ;  /* 0x000000ffff0d7224 */ /* 0x000fe400078e0004 */
[----:B------:R-:W-:Y:S02]  /*1dc90*/  IMAD.MOV.U32 R12, RZ, RZ, RZ ;  /* 0x000000ffff0c7224 */ /* 0x000fe400078e00ff */
[----:B------:R-:W-:Y:S02]  /*1dca0*/  IMAD.MOV.U32 R11, RZ, RZ, 0x181f ;  /* 0x0000181fff0b7424 */ /* 0x000fe400078e00ff */
[----:B------:R-:W-:-:S07]  /*1dcb0*/  IMAD.MOV.U32 R15, RZ, RZ, -0x1 ;  /* 0xffffffffff0f7424 */ /* 0x000fce00078e00ff */
[----:B01----:R-:W-:Y:S05]  /*1dcc0*/  WARPSYNC.COLLECTIVE R15, `(.L_x_1692) ;  /* 0x000000000f087348 */ /* 0x003fea0003c00000 */
[----:B------:R2:W3:Y:S02]  /*1dcd0*/  SHFL.IDX P6, R14, R13, R12, R11 ;  /* 0x0000000c0d0e7389 */ /* 0x0004e400000c000b */
[----:B0123--:R-:W-:Y:S01]  /*1dce0*/  ENDCOLLECTIVE ;  /* 0x000000000000791b */ /* 0x00ffe20003800000 */
.L_x_1692:
[----:B------:R-:W-:Y:S02]  /*1dcf0*/  IMAD.MOV.U32 R13, RZ, RZ, R3 ;  /* 0x000000ffff0d7224 */ /* 0x000fe400078e0003 */
[----:B------:R-:W-:-:S07]  /*1dd00*/  IMAD.MOV.U32 R0, RZ, RZ, R14 ;  /* 0x000000ffff007224 */ /* 0x000fce00078e000e */
[----:B------:R-:W-:Y:S05]  /*1dd10*/  WARPSYNC.COLLECTIVE R15, `(.L_x_1693) ;  /* 0x000000000f087348 */ /* 0x000fea0003c00000 */
[----:B------:R0:W1:Y:S02]  /*1dd20*/  SHFL.IDX P6, R14, R13, R12, R11 ;  /* 0x0000000c0d0e7389 */ /* 0x00006400000c000b */
[----:B01----:R-:W-:Y:S01]  /*1dd30*/  ENDCOLLECTIVE ;  /* 0x000000000000791b */ /* 0x003fe20003800000 */
.L_x_1693:
[----:B------:R-:W-:Y:S05]  /*1dd40*/  BRA `(.L_x_1694) ;  /* 0xffffff5c00e47947 */ /* 0x000fea000383ffff */
.L_x_1474:
        /* <DEDUP_REMOVED lines=8> */
.L_x_1696:
[----:B------:R-:W-:Y:S05]  /*1ddd0*/  BSYNC B1 ;  /* 0x0000000000017941 */ /* 0x000fea0003800000 */
.L_x_1695:
        /* <DEDUP_REMOVED lines=8> */
.L_x_1697:
[----:B------:R-:W-:Y:S05]  /*1de60*/  BRA `(.L_x_1698) ;  /* 0xffffff6000147947 */ /* 0x000fea000383ffff */
.L_x_1477:
        /* <DEDUP_REMOVED lines=8> */
.L_x_1700:
[----:B------:R-:W-:Y:S05]  /*1def0*/  BSYNC B1 ;  /* 0x0000000000017941 */ /* 0x000fea0003800000 */
.L_x_1699:
        /* <DEDUP_REMOVED lines=8> */
.L_x_1701:
[----:B------:R-:W-:Y:S05]  /*1df80*/  BRA `(.L_x_1702) ;  /* 0xffffff6000407947 */ /* 0x000fea000383ffff */
.L_x_1480:
        /* <DEDUP_REMOVED lines=8> */
.L_x_1704:
[----:B------:R-:W-:Y:S05]  /*1e010*/  BSYNC B1 ;  /* 0x0000000000017941 */ /* 0x000fea0003800000 */
.L_x_1703:
        /* <DEDUP_REMOVED lines=8> */
.L_x_1705:
[----:B------:R-:W-:Y:S05]  /*1e0a0*/  BRA `(.L_x_1706) ;  /* 0xffffff60006c7947 */ /* 0x000fea000383ffff */
.L_x_1497:
        /* <DEDUP_REMOVED lines=11> */
.L_x_1708:
[----:B------:R-:W-:Y:S05]  /*1e160*/  BSYNC B1 ;  /* 0x0000000000017941 */ /* 0x000fea0003800000 */
.L_x_1707:
[----:B------:R-:W-:Y:S05]  /*1e170*/  BRA `(.L_x_1709) ;  /* 0xffffff7800a47947 */ /* 0x000fea000383ffff */
.L_x_1499:
[----:B------:R-:W-:Y:S01]  /*1e180*/  BSSY B1, `(.L_x_1710) ;  /* 0x0000006000017945 */ /* 0x000fe20003800000 */
[----:B------:R-:W-:-:S07]  /*1e190*/  IMAD.MOV.U32 R15, RZ, RZ, -0x1 ;  /* 0xffffffffff0f7424 */ /* 0x000fce00078e00ff */
[----:B0-----:R-:W-:Y:S05]  /*1e1a0*/  WARPSYNC.COLLECTIVE R15, `(.L_x_1711) ;  /* 0x000000000f0c7348 */ /* 0x001fea0003c00000 */
[----:B------:R-:W-:Y:S02]  /*1e1b0*/  ELECT P6, UR62, PT ;  /* 0x00000000003e782f */ /* 0x000fe400038c0000 */
[----:B------:R-:W-:Y:S01]  /*1e1c0*/  MOV R14, UR62 ;  /* 0x0000003e000e7c02 */ /* 0x000fe20008000f00 */
[----:B0-----:R-:W-:Y:S10]  /*1e1d0*/  ENDCOLLECTIVE ;  /* 0x000000000000791b */ /* 0x001ff40003800000 */
.L_x_1711:
[----:B------:R-:W-:Y:S05]  /*1e1e0*/  BSYNC B1 ;  /* 0x0000000000017941 */ /* 0x000fea0003800000 */
.L_x_1710:
[----:B------:R-:W-:Y:S05]  /*1e1f0*/  BRA `(.L_x_1498) ;  /* 0xffffff78009c7947 */ /* 0x000fea000383ffff */
.L_x_1501:
[----:B0-----:R0:W1:Y:S02]  /*1e200*/  SYNCS.PHASECHK.TRANS64.TRYWAIT P0, [R18+URZ+0x32420], R3 ;  /* 0x03242003120075a7 */ /* 0x001064000800017f */
[----:B-1----:R-:W-:Y:S05]  /*1e210*/  @!P0 NANOSLEEP.SYNCS 0x989680 ;  /* 0x009896800000895d */ /* 0x002fea0003900000 */
[----:B------:R-:W1:Y:S02]  /*1e220*/  @!P0 SYNCS.PHASECHK.TRANS64 P0, [R18+URZ+0x32420], R3 ;  /* 0x03242003120085a7 */ /* 0x000e64000800007f */
[----:B-1----:R-:W-:Y:S05]  /*1e230*/  @!P0 BRA `(.L_x_1501) ;  /* 0xfffffffc00f08947 */ /* 0x002fea000383ffff */
[----:B------:R-:W-:Y:S05]  /*1e240*/  BRA `(.L_x_1712) ;  /* 0xffffff7800ac7947 */ /* 0x000fea000383ffff */
.L_x_1505:
[----:B0-----:R0:W1:Y:S02]  /*1e250*/  SYNCS.PHASECHK.TRANS64.TRYWAIT P0, [R3+URZ+0x324a0], R8 ;  /* 0x0324a008030075a7 */ /* 0x001064000800017f */
[----:B-1----:R-:W-:Y:S05]  /*1e260*/  @!P0 NANOSLEEP.SYNCS 0x989680 ;  /* 0x009896800000895d */ /* 0x002fea0003900000 */
[----:B------:R-:W1:Y:S02]  /*1e270*/  @!P0 SYNCS.PHASECHK.TRANS64 P0, [R3+URZ+0x324a0], R8 ;  /* 0x0324a008030085a7 */ /* 0x000e64000800007f */
[----:B-1----:R-:W-:Y:S05]  /*1e280*/  @!P0 BRA `(.L_x_1505) ;  /* 0xfffffffc00f08947 */ /* 0x002fea000383ffff */
[----:B------:R-:W-:Y:S05]  /*1e290*/  BRA `(.L_x_1713) ;  /* 0xffffff7800cc7947 */ /* 0x000fea000383ffff */
.L_x_1510:
[----:B-1----:R1:W2:Y:S02]  /*1e2a0*/  SYNCS.PHASECHK.TRANS64.TRYWAIT P0, [R3+URZ+0x324c0], R8 ;  /* 0x0324c008030075a7 */ /* 0x0022a4000800017f */
[----:B--2---:R-:W-:Y:S05]  /*1e2b0*/  @!P0 NANOSLEEP.SYNCS 0x989680 ;  /* 0x009896800000895d */ /* 0x004fea0003900000 */
[----:B------:R-:W2:Y:S02]  /*1e2c0*/  @!P0 SYNCS.PHASECHK.TRANS64 P0, [R3+URZ+0x324c0], R8 ;  /* 0x0324c008030085a7 */ /* 0x000ea4000800007f */
[----:B--2---:R-:W-:Y:S05]  /*1e2d0*/  @!P0 BRA `(.L_x_1510) ;  /* 0xfffffffc00f08947 */ /* 0x004fea000383ffff */
[----:B------:R-:W-:Y:S05]  /*1e2e0*/  BRA `(.L_x_1714) ;  /* 0xffffff7c004c7947 */ /* 0x000fea000383ffff */
.L_x_1520:
[----:B0-----:R0:W1:Y:S02]  /*1e2f0*/  SYNCS.PHASECHK.TRANS64.TRYWAIT P2, [R4+URZ+0x324a0], R5 ;  /* 0x0324a005040075a7 */ /* 0x001064000804017f */
[----:B-1----:R-:W-:Y:S05]  /*1e300*/  @!P2 NANOSLEEP.SYNCS 0x989680 ;  /* 0x009896800000a95d */ /* 0x002fea0003900000 */
[----:B------:R-:W1:Y:S02]  /*1e310*/  @!P2 SYNCS.PHASECHK.TRANS64 P2, [R4+URZ+0x324a0], R5 ;  /* 0x0324a0050400a5a7 */ /* 0x000e64000804007f */
[----:B-1----:R-:W-:Y:S05]  /*1e320*/  @!P2 BRA `(.L_x_1520) ;  /* 0xfffffffc00f0a947 */ /* 0x002fea000383ffff */
[----:B------:R-:W-:Y:S05]  /*1e330*/  BRA `(.L_x_1715) ;  /* 0xffffff8000dc7947 */ /* 0x000fea000383ffff */
.L_x_1525:
[----:B-1----:R1:W2:Y:S02]  /*1e340*/  SYNCS.PHASECHK.TRANS64.TRYWAIT P2, [R4+URZ+0x324c0], R5 ;  /* 0x0324c005040075a7 */ /* 0x0022a4000804017f */
[----:B--2---:R-:W-:Y:S05]  /*1e350*/  @!P2 NANOSLEEP.SYNCS 0x989680 ;  /* 0x009896800000a95d */ /* 0x004fea0003900000 */
[----:B------:R-:W2:Y:S02]  /*1e360*/  @!P2 SYNCS.PHASECHK.TRANS64 P2, [R4+URZ+0x324c0], R5 ;  /* 0x0324c0050400a5a7 */ /* 0x000ea4000804007f */
[----:B--2---:R-:W-:Y:S05]  /*1e370*/  @!P2 BRA `(.L_x_1525) ;  /* 0xfffffffc00f0a947 */ /* 0x004fea000383ffff */
[----:B------:R-:W-:Y:S05]  /*1e380*/  BRA `(.L_x_1716) ;  /* 0xffffff8400587947 */ /* 0x000fea000383ffff */
.L_x_1543:
        /* <DEDUP_REMOVED lines=11> */
.L_x_1718:
[----:B------:R-:W-:Y:S05]  /*1e440*/  BSYNC B0 ;  /* 0x0000000000007941 */ /* 0x000fea0003800000 */
.L_x_1717:
[----:B------:R-:W-:Y:S05]  /*1e450*/  BRA `(.L_x_1719) ;  /* 0xffffff9000d87947 */ /* 0x000fea000383ffff */
.L_x_1545:
[----:B------:R-:W-:Y:S01]  /*1e460*/  BSSY B0, `(.L_x_1720) ;  /* 0x0000006000007945 */ /* 0x000fe20003800000 */
[----:B------:R-:W-:-:S07]  /*1e470*/  IMAD.MOV.U32 R15, RZ, RZ, -0x1 ;  /* 0xffffffffff0f7424 */ /* 0x000fce00078e00ff */
[----:B0-----:R-:W-:Y:S05]  /*1e480*/  WARPSYNC.COLLECTIVE R15, `(.L_x_1721) ;  /* 0x000000000f0c7348 */ /* 0x001fea0003c00000 */
[----:B------:R-:W-:Y:S02]  /*1e490*/  ELECT P6, UR62, PT ;  /* 0x00000000003e782f */ /* 0x000fe400038c0000 */
[----:B------:R-:W-:Y:S01]  /*1e4a0*/  MOV R14, UR62 ;  /* 0x0000003e000e7c02 */ /* 0x000fe20008000f00 */
[----:B0-----:R-:W-:Y:S10]  /*1e4b0*/  ENDCOLLECTIVE ;  /* 0x000000000000791b */ /* 0x001ff40003800000 */
.L_x_1721:
[----:B------:R-:W-:Y:S05]  /*1e4c0*/  BSYNC B0 ;  /* 0x0000000000007941 */ /* 0x000fea0003800000 */
.L_x_1720:
[----:B------:R-:W-:Y:S05]  /*1e4d0*/  BRA `(.L_x_1722) ;  /* 0xffffff9000e47947 */ /* 0x000fea000383ffff */
.L_x_1547:
[----:B0-----:R0:W1:Y:S02]  /*1e4e0*/  SYNCS.PHASECHK.TRANS64.TRYWAIT P0, [R0+URZ+0x32440], R2 ;  /* 0x03244002000075a7 */ /* 0x001064000800017f */
[----:B-1----:R-:W-:Y:S05]  /*1e4f0*/  @!P0 NANOSLEEP.SYNCS 0x989680 ;  /* 0x009896800000895d */ /* 0x002fea0003900000 */
[----:B------:R-:W1:Y:S02]  /*1e500*/  @!P0 SYNCS.PHASECHK.TRANS64 P0, [R0+URZ+0x32440], R2 ;  /* 0x03244002000085a7 */ /* 0x000e64000800007f */
[----:B-1----:R-:W-:Y:S05]  /*1e510*/  @!P0 BRA `(.L_x_1547) ;  /* 0xfffffffc00f08947 */ /* 0x002fea000383ffff */
[----:B------:R-:W-:Y:S05]  /*1e520*/  BRA `(.L_x_1723) ;  /* 0xffffff9400447947 */ /* 0x000fea000383ffff */
.L_x_1551:
        /* <DEDUP_REMOVED lines=9> */
.L_x_1724:
[----:B------:R-:W-:Y:S02]  /*1e5c0*/  IMAD.MOV.U32 R13, RZ, RZ, R3 ;  /* 0x000000ffff0d7224 */ /* 0x000fe400078e0003 */
[----:B------:R-:W-:Y:S01]  /*1e5d0*/  IMAD.MOV.U32 R4, RZ, RZ, R14 ;  /* 0x000000ffff047224 */ /* 0x000fe200078e000e */
[----:B------:R-:W-:-:S07]  /*1e5e0*/  LOP3.LUT R7, R7, 0x7f, RZ, 0xc0, !PT ;  /* 0x0000007f07077812 */ /* 0x000fce00078ec0ff */
[----:B------:R-:W-:Y:S05]  /*1e5f0*/  WARPSYNC.COLLECTIVE R15, `(.L_x_1725) ;  /* 0x000000000f087348 */ /* 0x000fea0003c00000 */
[----:B------:R0:W1:Y:S02]  /*1e600*/  SHFL.IDX P6, R14, R13, R12, R11 ;  /* 0x0000000c0d0e7389 */ /* 0x00006400000c000b */
[----:B01----:R-:W-:Y:S01]  /*1e610*/  ENDCOLLECTIVE ;  /* 0x000000000000791b */ /* 0x003fe20003800000 */
.L_x_1725:
[----:B------:R-:W-:Y:S01]  /*1e620*/  SHF.R.U32.HI R7, RZ, 0x3, R7 ;  /* 0x00000003ff077819 */ /* 0x000fe20000011607 */
[----:B------:R-:W-:Y:S02]  /*1e630*/  IMAD.MOV.U32 R13, RZ, RZ, R2 ;  /* 0x000000ffff0d7224 */ /* 0x000fe400078e0002 */
[----:B------:R-:W-:Y:S02]  /*1e640*/  IMAD.MOV.U32 R12, RZ, RZ, 0x1 ;  /* 0x00000001ff0c7424 */ /* 0x000fe400078e00ff */
[----:B------:R-:W-:-:S07]  /*1e650*/  IMAD.MOV.U32 R5, RZ, RZ, R14 ;  /* 0x000000ffff057224 */ /* 0x000fce00078e000e */
[----:B------:R-:W-:Y:S05]  /*1e660*/  WARPSYNC.COLLECTIVE R15, `(.L_x_1726) ;  /* 0x000000000f087348 */ /* 0x000fea0003c00000 */
[----:B------:R0:W1:Y:S02]  /*1e670*/  SHFL.IDX P6, R14, R13, R12, R11 ;  /* 0x0000000c0d0e7389 */ /* 0x00006400000c000b */
[----:B01----:R-:W-:Y:S01]  /*1e680*/  ENDCOLLECTIVE ;  /* 0x000000000000791b */ /* 0x003fe20003800000 */
.L_x_1726:
[----:B------:R-:W-:Y:S02]  /*1e690*/  IMAD.MOV.U32 R13, RZ, RZ, R3 ;  /* 0x000000ffff0d7224 */ /* 0x000fe400078e0003 */
[----:B------:R-:W-:Y:S02]  /*1e6a0*/  IMAD R0, R0, R8, RZ ;  /* 0x0000000800007224 */ /* 0x000fe400078e02ff */
[----:B------:R-:W-:Y:S02]  /*1e6b0*/  IMAD.IADD R8, R7, 0x1, R6 ;  /* 0x0000000107087824 */ /* 0x000fe400078e0206 */
[----:B------:R-:W-:-:S07]  /*1e6c0*/  IMAD.MOV.U32 R7, RZ, RZ, R14 ;  /* 0x000000ffff077224 */ /* 0x000fce00078e000e */
[----:B------:R-:W-:Y:S05]  /*1e6d0*/  WARPSYNC.COLLECTIVE R15, `(.L_x_1727) ;  /* 0x000000000f087348 */ /* 0x000fea0003c00000 */
[----:B------:R0:W1:Y:S02]  /*1e6e0*/  SHFL.IDX P6, R14, R13, R12, R11 ;  /* 0x0000000c0d0e7389 */ /* 0x00006400000c000b */
[----:B01----:R-:W-:Y:S01]  /*1e6f0*/  ENDCOLLECTIVE ;  /* 0x000000000000791b */ /* 0x003fe20003800000 */
.L_x_1727:
        /* <DEDUP_REMOVED lines=11> */
.L_x_1728:
        /* <DEDUP_REMOVED lines=15> */
.L_x_1729:
        /* <DEDUP_REMOVED lines=19> */
.L_x_1730:
        /* <DEDUP_REMOVED lines=10> */
.L_x_1731:
        /* <DEDUP_REMOVED lines=13> */
.L_x_1732:
        /* <DEDUP_REMOVED lines=10> */
.L_x_1733:
        /* <DEDUP_REMOVED lines=13> */
.L_x_1734:
        /* <DEDUP_REMOVED lines=10> */
.L_x_1735:
        /* <DEDUP_REMOVED lines=13> */
.L_x_1736:
        /* <DEDUP_REMOVED lines=10> */
.L_x_1737:
        /* <DEDUP_REMOVED lines=11> */
.L_x_1738:
        /* <DEDUP_REMOVED lines=14> */
.L_x_1739:
[----:B------:R-:W-:Y:S01]  /*1f050*/  IMAD.MOV.U32 R3, RZ, RZ, R14 ;  /* 0x000000ffff037224 */ /* 0x000fe200078e000e */
[----:B------:R-:W-:Y:S06]  /*1f060*/  BRA `(.L_x_1740) ;  /* 0xffffff9400c87947 */ /* 0x000fec000383ffff */
.L_x_1555:
        /* <DEDUP_REMOVED lines=10> */
[----:B--2---:R-:W-:-:S02]  /*1f110*/  IMAD R3, R15, R6, RZ ;  /* 0x000000060f037224 */ /* 0x004fc400078e02ff */
[----:B------:R-:W-:-:S03]  /*1f120*/  IMAD.MOV.U32 R15, RZ, RZ, -0x1 ;  /* 0xffffffffff0f7424 */ /* 0x000fc600078e00ff */
[-C--:B---3--:R-:W-:Y:S02]  /*1f130*/  ISETP.GE.AND P4, PT, R14, R3.reuse, PT ;  /* 0x000000030e00720c */ /* 0x088fe40003f86270 */
[-C--:B----4-:R-:W-:Y:S01]  /*1f140*/  ISETP.GE.AND P5, PT, R13, R3.reuse, PT ;  /* 0x000000030d00720c */ /* 0x090fe20003fa6270 */
[----:B------:R-:W-:Y:S01]  /*1f150*/  IMAD.MOV.U32 R13, RZ, RZ, R2 ;  /* 0x000000ffff0d7224 */ /* 0x000fe200078e0002 */
[----:B-----5:R-:W-:Y:S01]  /*1f160*/  ISETP.GE.AND P6, PT, R12, R3, PT ;  /* 0x000000030c00720c */ /* 0x020fe20003fc6270 */
[----:B------:R-:W-:Y:S01]  /*1f170*/  IMAD.MOV.U32 R12, RZ, RZ, RZ ;  /* 0x000000ffff0c7224 */ /* 0x000fe200078e00ff */
[----:B------:R-:W-:-:S07]  /*1f180*/  LOP3.LUT R8, R8, 0xffffffef, RZ, 0xc0, !PT ;  /* 0xffffffef08087812 */ /* 0x000fce00078ec0ff */
        /* <DEDUP_REMOVED lines=18> */
.L_x_1742:
[----:B------:R-:W-:Y:S05]  /*1f2b0*/  BSYNC B0 ;  /* 0x0000000000007941 */ /* 0x000fea0003800000 */
.L_x_1741:
        /* <DEDUP_REMOVED lines=10> */
.L_x_1743:
        /* <DEDUP_REMOVED lines=16> */
.L_x_1744:
        /* <DEDUP_REMOVED lines=15> */
.L_x_1745:
[----:B------:R-:W-:Y:S02]  /*1f550*/  IMAD.MOV.U32 R13, RZ, RZ, R2 ;  /* 0x000000ffff0d7224 */ /* 0x000fe400078e0002 */
[----:B------:R-:W-:Y:S02]  /*1f560*/  IMAD.MOV.U32 R12, RZ, RZ, 0x2 ;  /* 0x00000002ff0c7424 */ /* 0x000fe400078e00ff */
[----:B------:R-:W-:-:S05]  /*1f570*/  IMAD.MOV.U32 R5, RZ, RZ, R14 ;  /* 0x000000ffff057224 */ /* 0x000fca00078e000e */
[----:B------:R-:W-:-:S05]  /*1f580*/  @!P4 LEA R5, P6, R7, R5, 0x1 ;  /* 0x000000050705c211 */ /* 0x000fca00078c08ff */
[----:B------:R-:W-:-:S05]  /*1f590*/  @!P4 IMAD.X R4, RZ, RZ, R6, P6 ;  /* 0x000000ffff04c224 */ /* 0x000fca00030e0606 */
[----:B------:R-:W-:-:S07]  /*1f5a0*/  @!P4 LOP3.LUT R5, R5, R4, RZ, 0x3c, !PT ;  /* 0x000000040505c212 */ /* 0x000fce00078e3cff */
[----:B------:R-:W-:Y:S05]  /*1f5b0*/  WARPSYNC.COLLECTIVE R15, `(.L_x_1746) ;  /* 0x000000000f087348 */ /* 0x000fea0003c00000 */
[----:B------:R0:W1:Y:S02]  /*1f5c0*/  SHFL.IDX P6, R14, R13, R12, R11 ;  /* 0x0000000c0d0e7389 */ /* 0x00006400000c000b */
[----:B01----:R-:W-:Y:S01]  /*1f5d0*/  ENDCOLLECTIVE ;  /* 0x000000000000791b */ /* 0x003fe20003800000 */
.L_x_1746:
        /* <DEDUP_REMOVED lines=15> */
.L_x_1747:
        /* <DEDUP_REMOVED lines=9> */
.L_x_1748:
        /* <DEDUP_REMOVED lines=15> */
.L_x_1749:
        /* <DEDUP_REMOVED lines=9> */
.L_x_1750:
        /* <DEDUP_REMOVED lines=15> */
.L_x_1751:
        /* <DEDUP_REMOVED lines=9> */
.L_x_1752:
        /* <DEDUP_REMOVED lines=10> */
[----:B------:R-:W-:-:S07]  /*1fb00*/  IMAD.MOV.U32 R6, RZ, RZ, R14 ;  /* 0x000000ffff067224 */ /* 0x000fce00078e000e */
[----:B0-----:R-:W-:Y:S05]  /*1fb10*/  WARPSYNC.COLLECTIVE R15, `(.L_x_1753) ;  /* 0x000000000f087348 */ /* 0x001fea0003c00000 */
[----:B------:R1:W2:Y:S02]  /*1fb20*/  SHFL.IDX P6, R14, R13, R12, R11 ;  /* 0x0000000c0d0e7389 */ /* 0x0002a400000c000b */
[----:B012---:R-:W-:Y:S01]  /*1fb30*/  ENDCOLLECTIVE ;  /* 0x000000000000791b */ /* 0x007fe20003800000 */
.L_x_1753:
[----:B------:R-:W-:Y:S02]  /*1fb40*/  IMAD.MOV.U32 R13, RZ, RZ, R2 ;  /* 0x000000ffff0d7224 */ /* 0x000fe400078e0002 */
[----:B------:R-:W-:Y:S01]  /*1fb50*/  IMAD.MOV.U32 R12, RZ, RZ, 0x6 ;  /* 0x00000006ff0c7424 */ /* 0x000fe200078e00ff */
[----:B------:R-:W-:Y:S01]  /*1fb60*/  LOP3.LUT P6, RZ, R9, 0x20, RZ, 0xc0, !PT ;  /* 0x0000002009ff7812 */ /* 0x000fe200078cc0ff */
[----:B------:R-:W-:-:S12]  /*1fb70*/  IMAD.MOV.U32 R5, RZ, RZ, R14 ;  /* 0x000000ffff057224 */ /* 0x000fd800078e000e */
        /* <DEDUP_REMOVED lines=15> */
.L_x_1754:
[----:B------:R-:W-:Y:S02]  /*1fc70*/  IMAD.MOV.U32 R13, RZ, RZ, R0 ;  /* 0x000000ffff0d7224 */ /* 0x000fe400078e0000 */
[----:B------:R-:W-:-:S07]  /*1fc80*/  IMAD.MOV.U32 R6, RZ, RZ, R14 ;  /* 0x000000ffff067224 */ /* 0x000fce00078e000e */
[----:B------:R-:W-:Y:S05]  /*1fc90*/  WARPSYNC.COLLECTIVE R15, `(.L_x_1755) ;  /* 0x000000000f087348 */ /* 0x000fea0003c00000 */
[----:B------:R0:W1:Y:S02]  /*1fca0*/  SHFL.IDX P6, R14, R13, R12, R11 ;  /* 0x0000000c0d0e7389 */ /* 0x00006400000c000b */
[----:B01----:R-:W-:Y:S01]  /*1fcb0*/  ENDCOLLECTIVE ;  /* 0x000000000000791b */ /* 0x003fe20003800000 */
.L_x_1755:
[----:B------:R-:W-:Y:S02]  /*1fcc0*/  IMAD.MOV.U32 R13, RZ, RZ, R2 ;  /* 0x000000ffff0d7224 */ /* 0x000fe400078e0002 */
[----:B------:R-:W-:Y:S02]  /*1fcd0*/  IMAD.MOV.U32 R12, RZ, RZ, 0x7 ;  /* 0x00000007ff0c7424 */ /* 0x000fe400078e00ff */
[----:B------:R-:W-:-:S07]  /*1fce0*/  IMAD.MOV.U32 R5, RZ, RZ, R14 ;  /* 0x000000ffff057224 */ /* 0x000fce00078e000e */
[----:B------:R-:W-:Y:S05]  /*1fcf0*/  WARPSYNC.COLLECTIVE R15, `(.L_x_1756) ;  /* 0x000000000f087348 */ /* 0x000fea0003c00000 */
[----:B------:R0:W1:Y:S02]  /*1fd00*/  SHFL.IDX P6, R14, R13, R12, R11 ;  /* 0x0000000c0d0e7389 */ /* 0x00006400000c000b */
[----:B01----:R-:W-:Y:S01]  /*1fd10*/  ENDCOLLECTIVE ;  /* 0x000000000000791b */ /* 0x003fe20003800000 */
.L_x_1756:
        /* <DEDUP_REMOVED lines=10> */
.L_x_1757:
[----:B------:R-:W-:Y:S01]  /*1fdc0*/  @!PT LDS RZ, [RZ] ;  /* 0x00000000fffff984 */ /* 0x000fe20000000800 */
[----:B------:R-:W-:Y:S01]  /*1fdd0*/  @!PT LDS RZ, [RZ] ;  /* 0x00000000fffff984 */ /* 0x000fe20000000800 */
[----:B------:R-:W-:Y:S01]  /*1fde0*/  @!PT LDS RZ, [RZ] ;  /* 0x00000000fffff984 */ /* 0x000fe20000000800 */
[----:B------:R1:W-:Y:S04]  /*1fdf0*/  @!P4 LDGSTS.E.BYPASS.LTC128B.128 [R8+0x25400], desc[UR60][R4.64], !P3 ;  /* 0x254000000408cfae */ /* 0x0003e8000d901d7c */
[----:B------:R1:W-:Y:S04]  /*1fe00*/  @!P4 LDGSTS.E.BYPASS.LTC128B.128 [R8+0x29400], desc[UR60][R4.64+0x80], !P2 ;  /* 0x294000800408cfae */ /* 0x0003e8000d101d7c */
[----:B------:R1:W-:Y:S04]  /*1fe10*/  @!P4 LDGSTS.E.BYPASS.LTC128B.128 [R8+0x2d400], desc[UR60][R4.64+0x100], !P1 ;  /* 0x2d4001000408cfae */ /* 0x0003e8000c901d7c */
[----:B------:R1:W-:Y:S01]  /*1fe20*/  @!P4 LDGSTS.E.BYPASS.LTC128B.128 [R8+0x31400], desc[UR60][R4.64+0x180], !P0 ;  /* 0x314001800408cfae */ /* 0x0003e2000c101d7c */
[----:B------:R-:W-:Y:S01]  /*1fe30*/  IMAD.MOV.U32 R0, RZ, RZ, R14 ;  /* 0x000000ffff007224 */ /* 0x000fe200078e000e */
[----:B------:R-:W-:Y:S06]  /*1fe40*/  BRA `(.L_x_1758) ;  /* 0xffffff9400747947 */ /* 0x000fec000383ffff */
.L_x_1560:
[----:B0-----:R0:W3:Y:S02]  /*1fe50*/  SYNCS.PHASECHK.TRANS64.TRYWAIT P0, [R18+URZ+0x32420], R0 ;  /* 0x03242000120075a7 */ /* 0x0010e4000800017f */
[----:B---3--:R-:W-:Y:S05]  /*1fe60*/  @!P0 NANOSLEEP.SYNCS 0x989680 ;  /* 0x009896800000895d */ /* 0x008fea0003900000 */
[----:B------:R-:W3:Y:S02]  /*1fe70*/  @!P0 SYNCS.PHASECHK.TRANS64 P0, [R18+URZ+0x32420], R0 ;  /* 0x03242000120085a7 */ /* 0x000ee4000800007f */
[----:B---3--:R-:W-:Y:S05]  /*1fe80*/  @!P0 BRA `(.L_x_1560) ;  /* 0xfffffffc00f08947 */ /* 0x008fea000383ffff */
[----:B------:R-:W-:Y:S05]  /*1fe90*/  BRA `(.L_x_1759) ;  /* 0xffffff9400ec7947 */ /* 0x000fea000383ffff */
.L_x_1564:
[----:B0-----:R0:W1:Y:S02]  /*1fea0*/  SYNCS.PHASECHK.TRANS64.TRYWAIT P0, [R2+URZ+0x32460], R0 ;  /* 0x03246000020075a7 */ /* 0x001064000800017f */
[----:B-1----:R-:W-:Y:S05]  /*1feb0*/  @!P0 NANOSLEEP.SYNCS 0x989680 ;  /* 0x009896800000895d */ /* 0x002fea0003900000 */
[----:B------:R-:W1:Y:S02]  /*1fec0*/  @!P0 SYNCS.PHASECHK.TRANS64 P0, [R2+URZ+0x32460], R0 ;  /* 0x03246000020085a7 */ /* 0x000e64000800007f */
[----:B-1----:R-:W-:Y:S05]  /*1fed0*/  @!P0 BRA `(.L_x_1564) ;  /* 0xfffffffc00f08947 */ /* 0x002fea000383ffff */
[----:B------:R-:W-:Y:S05]  /*1fee0*/  BRA `(.L_x_1760) ;  /* 0xffffff9800107947 */ /* 0x000fea000383ffff */
.L_x_1579:
[----:B-1----:R1:W2:Y:S02]  /*1fef0*/  SYNCS.PHASECHK.TRANS64.TRYWAIT P0, [R2+URZ+0x32440], R6 ;  /* 0x03244006020075a7 */ /* 0x0022a4000800017f */
[----:B--2---:R-:W-:Y:S05]  /*1ff00*/  @!P0 NANOSLEEP.SYNCS 0x989680 ;  /* 0x009896800000895d */ /* 0x004fea0003900000 */
[----:B------:R-:W2:Y:S02]  /*1ff10*/  @!P0 SYNCS.PHASECHK.TRANS64 P0, [R2+URZ+0x32440], R6 ;  /* 0x03244006020085a7 */ /* 0x000ea4000800007f */
[----:B--2---:R-:W-:Y:S05]  /*1ff20*/  @!P0 BRA `(.L_x_1579) ;  /* 0xfffffffc00f08947 */ /* 0x004fea000383ffff */
[----:B------:R-:W-:Y:S05]  /*1ff30*/  BRA `(.L_x_1761) ;  /* 0xffffffa000307947 */ /* 0x000fea000383ffff */
.L_x_1584:
[----:B0-----:R0:W2:Y:S02]  /*1ff40*/  SYNCS.PHASECHK.TRANS64.TRYWAIT P0, [R2+URZ+0x32460], R6 ;  /* 0x03246006020075a7 */ /* 0x0010a4000800017f */
[----:B--2---:R-:W-:Y:S05]  /*1ff50*/  @!P0 NANOSLEEP.SYNCS 0x989680 ;  /* 0x009896800000895d */ /* 0x004fea0003900000 */
[----:B------:R-:W2:Y:S02]  /*1ff60*/  @!P0 SYNCS.PHASECHK.TRANS64 P0, [R2+URZ+0x32460], R6 ;  /* 0x03246006020085a7 */ /* 0x000ea4000800007f */
[----:B--2---:R-:W-:Y:S05]  /*1ff70*/  @!P0 BRA `(.L_x_1584) ;  /* 0xfffffffc00f08947 */ /* 0x004fea000383ffff */
[----:B------:R-:W-:Y:S05]  /*1ff80*/  BRA `(.L_x_1762) ;  /* 0xffffffa000ac7947 */ /* 0x000fea000383ffff */
.L_x_1595:
[----:B-1----:R1:W2:Y:S02]  /*1ff90*/  SYNCS.PHASECHK.TRANS64.TRYWAIT P0, [R3+URZ+0x32440], R2 ;  /* 0x03244002030075a7 */ /* 0x0022a4000800017f */
[----:B--2---:R-:W-:Y:S05]  /*1ffa0*/  @!P0 NANOSLEEP.SYNCS 0x989680 ;  /* 0x009896800000895d */ /* 0x004fea0003900000 */
[----:B------:R-:W2:Y:S02]  /*1ffb0*/  @!P0 SYNCS.PHASECHK.TRANS64 P0, [R3+URZ+0x32440], R2 ;  /* 0x03244002030085a7 */ /* 0x000ea4000800007f */
[----:B--2---:R-:W-:Y:S05]  /*1ffc0*/  @!P0 BRA `(.L_x_1595) ;  /* 0xfffffffc00f08947 */ /* 0x004fea000383ffff */
[----:B------:R-:W-:Y:S05]  /*1ffd0*/  BRA `(.L_x_1763) ;  /* 0xffffffa800987947 */ /* 0x000fea000383ffff */
.L_x_1600:
[----:B--2---:R2:W3:Y:S02]  /*1ffe0*/  SYNCS.PHASECHK.TRANS64.TRYWAIT P0, [R3+URZ+0x32460], R2 ;  /* 0x03246002030075a7 */ /* 0x0044e4000800017f */
[----:B---3--:R-:W-:Y:S05]  /*1fff0*/  @!P0 NANOSLEEP.SYNCS 0x989680 ;  /* 0x009896800000895d */ /* 0x008fea0003900000 */
[----:B------:R-:W3:Y:S02]  /*20000*/  @!P0 SYNCS.PHASECHK.TRANS64 P0, [R3+URZ+0x32460], R2 ;  /* 0x03246002030085a7 */ /* 0x000ee4000800007f */
[----:B---3--:R-:W-:Y:S05]  /*20010*/  @!P0 BRA `(.L_x_1600) ;  /* 0xfffffffc00f08947 */ /* 0x008fea000383ffff */
[----:B------:R-:W-:Y:S05]  /*20020*/  BRA `(.L_x_1764) ;  /* 0xffffffac00147947 */ /* 0x000fea000383ffff */
.L_x_1611:
[----:B-1----:R1:W2:Y:S02]  /*20030*/  SYNCS.PHASECHK.TRANS64.TRYWAIT P0, [R3+URZ+0x32440], R2 ;  /* 0x03244002030075a7 */ /* 0x0022a4000800017f */
[----:B--2---:R-:W-:Y:S05]  /*20040*/  @!P0 NANOSLEEP.SYNCS 0x989680 ;  /* 0x009896800000895d */ /* 0x004fea0003900000 */
[----:B------:R-:W2:Y:S02]  /*20050*/  @!P0 SYNCS.PHASECHK.TRANS64 P0, [R3+URZ+0x32440], R2 ;  /* 0x03244002030085a7 */ /* 0x000ea4000800007f */
[----:B--2---:R-:W-:Y:S05]  /*20060*/  @!P0 BRA `(.L_x_1611) ;  /* 0xfffffffc00f08947 */ /* 0x004fea000383ffff */
[----:B------:R-:W-:Y:S05]  /*20070*/  BRA `(.L_x_1765) ;  /* 0xffffffb000e47947 */ /* 0x000fea000383ffff */
.L_x_1616:
[----:B--2---:R2:W3:Y:S02]  /*20080*/  SYNCS.PHASECHK.TRANS64.TRYWAIT P0, [R3+URZ+0x32460], R2 ;  /* 0x03246002030075a7 */ /* 0x0044e4000800017f */
[----:B---3--:R-:W-:Y:S05]  /*20090*/  @!P0 NANOSLEEP.SYNCS 0x989680 ;  /* 0x009896800000895d */ /* 0x008fea0003900000 */
[----:B------:R-:W3:Y:S02]  /*200a0*/  @!P0 SYNCS.PHASECHK.TRANS64 P0, [R3+URZ+0x32460], R2 ;  /* 0x03246002030085a7 */ /* 0x000ee4000800007f */
[----:B---3--:R-:W-:Y:S05]  /*200b0*/  @!P0 BRA `(.L_x_1616) ;  /* 0xfffffffc00f08947 */ /* 0x008fea000383ffff */
[----:B------:R-:W-:Y:S05]  /*200c0*/  BRA `(.L_x_1766) ;  /* 0xffffffb400607947 */ /* 0x000fea000383ffff */
.L_x_1628:
[----:B-1----:R-:W3:Y:S01]  /*200d0*/  LDL R2, [R1] ;  /* 0x0000000001027983 */ /* 0x002ee20000100800 */
[----:B------:R-:W-:Y:S01]  /*200e0*/  BSSY B0, `(.L_x_1767) ;  /* 0x0000008000007945 */ /* 0x000fe20003800000 */
[----:B0-----:R-:W-:Y:S02]  /*200f0*/  IMAD.MOV.U32 R12, RZ, RZ, RZ ;  /* 0x000000ffff0c7224 */ /* 0x001fe400078e00ff */
[----:B------:R-:W-:Y:S02]  /*20100*/  IMAD.MOV.U32 R11, RZ, RZ, 0x1f ;  /* 0x0000001fff0b7424 */ /* 0x000fe400078e00ff */
[----:B------:R-:W-:Y:S02]  /*20110*/  IMAD.MOV.U32 R15, RZ, RZ, -0x1 ;  /* 0xffffffffff0f7424 */ /* 0x000fe400078e00ff */
[----:B---3--:R-:W-:-:S07]  /*20120*/  IMAD.MOV.U32 R13, RZ, RZ, R2 ;  /* 0x000000ffff0d7224 */ /* 0x008fce00078e0002 */
[----:B--2---:R-:W-:Y:S05]  /*20130*/  WARPSYNC.COLLECTIVE R15, `(.L_x_1768) ;  /* 0x000000000f087348 */ /* 0x004fea0003c00000 */
[----:B------:R0:W1:Y:S02]  /*20140*/  SHFL.IDX P6, R14, R13, R12, R11 ;  /* 0x0000000c0d0e7389 */ /* 0x00006400000c000b */
[----:B012---:R-:W-:Y:S01]  /*20150*/  ENDCOLLECTIVE ;  /* 0x000000000000791b */ /* 0x007fe20003800000 */
.L_x_1768:
[----:B------:R-:W-:Y:S05]  /*20160*/  BSYNC B0 ;  /* 0x0000000000007941 */ /* 0x000fea0003800000 */
.L_x_1767:
        /* <DEDUP_REMOVED lines=9> */
.L_x_1769:
        /* <DEDUP_REMOVED lines=26> */
.L_x_1770:
        /* <DEDUP_REMOVED lines=8> */
.L_x_1771:
        /* <DEDUP_REMOVED lines=8> */
.L_x_1772:
        /* <DEDUP_REMOVED lines=8> */
.L_x_1773:
        /* <DEDUP_REMOVED lines=8> */
.L_x_1774:
        /* <DEDUP_REMOVED lines=9> */
.L_x_1775:
[----:B------:R-:W-:Y:S01]  /*20630*/  IMAD.MOV.U32 R9, RZ, RZ, R14 ;  /* 0x000000ffff097224 */ /* 0x000fe200078e000e */
[----:B------:R-:W-:Y:S06]  /*20640*/  BRA `(.L_x_1776) ;  /* 0xffffffb800a87947 */ /* 0x000fec000383ffff */
.L_x_1631:
        /* <DEDUP_REMOVED lines=8> */
.L_x_1778:
[----:B------:R-:W-:Y:S05]  /*206d0*/  BSYNC B0 ;  /* 0x0000000000007941 */ /* 0x000fea0003800000 */
.L_x_1777:
        /* <DEDUP_REMOVED lines=10> */
.L_x_1779:
        /* <DEDUP_REMOVED lines=8> */
.L_x_1780:
        /* <DEDUP_REMOVED lines=8> */
.L_x_1781:
        /* <DEDUP_REMOVED lines=8> */
.L_x_1782:
        /* <DEDUP_REMOVED lines=9> */
.L_x_1783:
[----:B------:R-:W-:Y:S01]  /*20990*/  IMAD.MOV.U32 R9, RZ, RZ, R14 ;  /* 0x000000ffff097224 */ /* 0x000fe200078e000e */
[----:B------:R-:W-:Y:S06]  /*209a0*/  BRA `(.L_x_1784) ;  /* 0xffffffb8007c7947 */ /* 0x000fec000383ffff */
.L_x_1633:
[----:B------:R-:W-:Y:S01]  /*209b0*/  BSSY B0, `(.L_x_1785) ;  /* 0x0000006000007945 */ /* 0x000fe20003800000 */
[----:B------:R-:W-:Y:S01]  /*209c0*/  PLOP3.LUT P6, PT, P6, PT, PT, 0x8, 0x0 ;  /* 0x000000000000781c */ /* 0x000fe200037ce170 */
[----:B------:R-:W-:-:S12]  /*209d0*/  IMAD.MOV.U32 R15, RZ, RZ, -0x1 ;  /* 0xffffffffff0f7424 */ /* 0x000fd800078e00ff */
[----:B0-----:R-:W-:Y:S05]  /*209e0*/  WARPSYNC.COLLECTIVE R15, `(.L_x_1786) ;  /* 0x000000000f087348 */ /* 0x001fea0003c00000 */
[----:B------:R-:W-:Y:S01]  /*209f0*/  VOTE.ANY R14, PT, P6 ;  /* 0x00000000000e7806 */ /* 0x000fe200030e0100 */
[----:B0-----:R-:W-:Y:S06]  /*20a00*/  ENDCOLLECTIVE ;  /* 0x000000000000791b */ /* 0x001fec0003800000 */
.L_x_1786:
[----:B------:R-:W-:Y:S05]  /*20a10*/  BSYNC B0 ;  /* 0x0000000000007941 */ /* 0x000fea0003800000 */
.L_x_1785:
        /* <DEDUP_REMOVED lines=9> */
.L_x_1787:
[----:B------:R-:W-:Y:S02]  /*20ab0*/  IMAD.MOV.U32 R13, RZ, RZ, R6 ;  /* 0x000000ffff0d7224 */ /* 0x000fe400078e0006 */
[----:B------:R-:W-:-:S07]  /*20ac0*/  IMAD.MOV.U32 R0, RZ, RZ, R14 ;  /* 0x000000ffff007224 */ /* 0x000fce00078e000e */
[----:B------:R-:W-:Y:S05]  /*20ad0*/  WARPSYNC.COLLECTIVE R15, `(.L_x_1788) ;  /* 0x000000000f087348 */ /* 0x000fea0003c00000 */
[----:B------:R0:W1:Y:S02]  /*20ae0*/  SHFL.IDX P6, R14, R13, R12, R11 ;  /* 0x0000000c0d0e7389 */ /* 0x00006400000c000b */
[----:B01----:R-:W-:Y:S01]  /*20af0*/  ENDCOLLECTIVE ;  /* 0x000000000000791b */ /* 0x003fe20003800000 */
.L_x_1788:
[----:B------:R-:W-:Y:S01]  /*20b00*/  IMAD.MOV.U32 R6, RZ, RZ, R14 ;  /* 0x000000ffff067224 */ /* 0x000fe200078e000e */
[----:B------:R-:W-:Y:S06]  /*20b10*/  BRA `(.L_x_1789) ;  /* 0xffffffb8005c7947 */ /* 0x000fec000383ffff */
.L_x_1635:
[----:B------:R-:W-:Y:S01]  /*20b20*/  BSSY B0, `(.L_x_1790) ;  /* 0x0000007000007945 */ /* 0x000fe20003800000 */
[----:B------:R-:W-:Y:S02]  /*20b30*/  IMAD.MOV.U32 R13, RZ, RZ, R7 ;  /* 0x000000ffff0d7224 */ /* 0x000fe400078e0007 */
[----:B------:R-:W-:Y:S02]  /*20b40*/  IMAD.MOV.U32 R11, RZ, RZ, 0x1f ;  /* 0x0000001fff0b7424 */ /* 0x000fe400078e00ff */
[----:B------:R-:W-:-:S07]  /*20b50*/  IMAD.MOV.U32 R15, RZ, RZ, -0x1 ;  /* 0xffffffffff0f7424 */ /* 0x000fce00078e00ff */
[----:B0123--:R-:W-:Y:S05]  /*20b60*/  WARPSYNC.COLLECTIVE R15, `(.L_x_1791) ;  /* 0x000000000f087348 */ /* 0x00ffea0003c00000 */
[----:B------:R4:W0:Y:S02]  /*20b70*/  SHFL.IDX P6, R14, R13, R12, R11 ;  /* 0x0000000c0d0e7389 */ /* 0x00082400000c000b */
[----:B01234-:R-:W-:Y:S01]  /*20b80*/  ENDCOLLECTIVE ;  /* 0x000000000000791b */ /* 0x01ffe20003800000 */
.L_x_1791:
[----:B------:R-:W-:Y:S05]  /*20b90*/  BSYNC B0 ;  /* 0x0000000000007941 */ /* 0x000fea0003800000 */
.L_x_1790:
[----:B------:R-:W-:Y:S01]  /*20ba0*/  IMAD.MOV.U32 R7, RZ, RZ, R14 ;  /* 0x000000ffff077224 */ /* 0x000fe200078e000e */
[----:B------:R-:W-:Y:S06]  /*20bb0*/  BRA `(.L_x_1792) ;  /* 0xffffffb8004c7947 */ /* 0x000fec000383ffff */
.L_x_1639:
[----:B0-----:R0:W1:Y:S02]  /*20bc0*/  SYNCS.PHASECHK.TRANS64.TRYWAIT P0, [R0+URZ+0x32420], R3 ;  /* 0x03242003000075a7 */ /* 0x001064000800017f */
[----:B-1----:R-:W-:Y:S05]  /*20bd0*/  @!P0 NANOSLEEP.SYNCS 0x989680 ;  /* 0x009896800000895d */ /* 0x002fea0003900000 */
[----:B------:R-:W1:Y:S02]  /*20be0*/  @!P0 SYNCS.PHASECHK.TRANS64 P0, [R0+URZ+0x32420], R3 ;  /* 0x03242003000085a7 */ /* 0x000e64000800007f */
[----:B-1----:R-:W-:Y:S05]  /*20bf0*/  @!P0 BRA `(.L_x_1639) ;  /* 0xfffffffc00f08947 */ /* 0x002fea000383ffff */
[----:B------:R-:W-:Y:S05]  /*20c00*/  BRA `(.L_x_1793) ;  /* 0xffffffbc00e87947 */ /* 0x000fea000383ffff */
.L_x_1640:
        /* <DEDUP_REMOVED lines=11> */
.L_x_1795:
[----:B------:R-:W-:Y:S05]  /*20cc0*/  BSYNC B0 ;  /* 0x0000000000007941 */ /* 0x000fea0003800000 */
.L_x_1794:
[----:B------:R-:W-:Y:S05]  /*20cd0*/  BRA `(.L_x_1796) ;  /* 0xffffffbc00d07947 */ /* 0x000fea000383ffff */
.L_x_1641:
[----:B------:R-:W-:Y:S01]  /*20ce0*/  BSSY B0, `(.L_x_1797) ;  /* 0x0000006000007945 */ /* 0x000fe20003800000 */
[----:B------:R-:W-:-:S07]  /*20cf0*/  IMAD.MOV.U32 R15, RZ, RZ, -0x1 ;  /* 0xffffffffff0f7424 */ /* 0x000fce00078e00ff */
[----:B01----:R-:W-:Y:S05]  /*20d00*/  WARPSYNC.COLLECTIVE R15, `(.L_x_1798) ;  /* 0x000000000f0c7348 */ /* 0x003fea0003c00000 */
[----:B------:R-:W-:Y:S02]  /*20d10*/  ELECT P6, UR62, PT ;  /* 0x00000000003e782f */ /* 0x000fe400038c0000 */
[----:B------:R-:W-:Y:S01]  /*20d20*/  MOV R14, UR62 ;  /* 0x0000003e000e7c02 */ /* 0x000fe20008000f00 */
[----:B01----:R-:W-:Y:S10]  /*20d30*/  ENDCOLLECTIVE ;  /* 0x000000000000791b */ /* 0x003ff40003800000 */
.L_x_1798:
[----:B------:R-:W-:Y:S05]  /*20d40*/  BSYNC B0 ;  /* 0x0000000000007941 */ /* 0x000fea0003800000 */
.L_x_1797:
[----:B------:R-:W-:Y:S05]  /*20d50*/  BRA `(.L_x_1799) ;  /* 0xffffffbc00c47947 */ /* 0x000fea000383ffff */
.L_x_1643:
[----:B0-----:R0:W1:Y:S02]  /*20d60*/  SYNCS.PHASECHK.TRANS64.TRYWAIT P0, [R6+URZ], R5 ;  /* 0x00000005060075a7 */ /* 0x001064000800017f */
[----:B-1----:R-:W-:Y:S05]  /*20d70*/  @!P0 NANOSLEEP.SYNCS 0x989680 ;  /* 0x009896800000895d */ /* 0x002fea0003900000 */
[----:B------:R-:W1:Y:S02]  /*20d80*/  @!P0 SYNCS.PHASECHK.TRANS64 P0, [R6+URZ], R5 ;  /* 0x00000005060085a7 */ /* 0x000e64000800007f */
[----:B-1----:R-:W-:Y:S05]  /*20d90*/  @!P0 BRA `(.L_x_1643) ;  /* 0xfffffffc00f08947 */ /* 0x002fea000383ffff */
[----:B------:R-:W-:Y:S05]  /*20da0*/  BRA `(.L_x_1800) ;  /* 0xffffffc000047947 */ /* 0x000fea000383ffff */
.L_x_1644:
[----:B-1----:R1:W2:Y:S02]  /*20db0*/  SYNCS.PHASECHK.TRANS64.TRYWAIT P0, [R7+URZ], R2 ;  /* 0x00000002070075a7 */ /* 0x0022a4000800017f */
[----:B--2---:R-:W-:Y:S05]  /*20dc0*/  @!P0 NANOSLEEP.SYNCS 0x989680 ;  /* 0x009896800000895d */ /* 0x004fea0003900000 */
[----:B------:R-:W2:Y:S02]  /*20dd0*/  @!P0 SYNCS.PHASECHK.TRANS64 P0, [R7+URZ], R2 ;  /* 0x00000002070085a7 */ /* 0x000ea4000800007f */
[----:B--2---:R-:W-:Y:S05]  /*20de0*/  @!P0 BRA `(.L_x_1644) ;  /* 0xfffffffc00f08947 */ /* 0x004fea000383ffff */
[----:B------:R-:W-:Y:S05]  /*20df0*/  BRA `(.L_x_1801) ;  /* 0xffffffbc00f87947 */ /* 0x000fea000383ffff */
.L_x_1646:
[----:B--2---:R2:W3:Y:S02]  /*20e00*/  SYNCS.PHASECHK.TRANS64.TRYWAIT P0, [R4+URZ], R5 ;  /* 0x00000005040075a7 */ /* 0x0044e4000800017f */
[----:B---3--:R-:W-:Y:S05]  /*20e10*/  @!P0 NANOSLEEP.SYNCS 0x989680 ;  /* 0x009896800000895d */ /* 0x008fea0003900000 */
[----:B------:R-:W3:Y:S02]  /*20e20*/  @!P0 SYNCS.PHASECHK.TRANS64 P0, [R4+URZ], R5 ;  /* 0x00000005040085a7 */ /* 0x000ee4000800007f */
[----:B---3--:R-:W-:Y:S05]  /*20e30*/  @!P0 BRA `(.L_x_1646) ;  /* 0xfffffffc00f08947 */ /* 0x008fea000383ffff */
[----:B------:R-:W-:Y:S05]  /*20e40*/  BRA `(.L_x_1802) ;  /* 0xffffffbc00fc7947 */ /* 0x000fea000383ffff */
.L_x_1803:
        /* <DEDUP_REMOVED lines=11> */
.L_x_6133:


//--------------------- .text._ZN7cutlass13device_kernelIN5flash11enable_sm90INS1_16FlashAttnFwdSm90INS1_25CollectiveMainloopFwdSm90ILi2EN4cute5tupleIJNS5_1CILi1EEES8_S8_EEENS6_IJNS7_ILi128EEENS7_ILi96EEENS7_ILi64EEEEEELi256ENS_10bfloat16_tEfNS_4arch4Sm90ELb0ELb1ELb1ELb0ELb0ELb0ELb0ELb1ELb0ELb1ELb1ELb0EEENS1_21CollectiveEpilogueFwdINS6_IJSA_NS7_ILi256EEESB_EEES9_SE_SG_Li256ELb0ELb1ELb1ELb0EEENS1_19SingleTileSchedulerILb0ELb1ELb1ELi128EEEEEEEEEvNT_6ParamsE --------------------------
	.section	.text._ZN7cutlass13device_kernelIN5flash11enable_sm90INS1_16FlashAttnFwdSm90INS1_25CollectiveMainloopFwdSm90ILi2EN4cute5tupleIJNS5_1CILi1EEES8_S8_EEENS6_IJNS7_ILi128EEENS7_ILi96EEENS7_ILi64EEEEEELi256ENS_10bfloat16_tEfNS_4arch4Sm90ELb0ELb1ELb1ELb0ELb0ELb0ELb0ELb1ELb0ELb1ELb1ELb0EEENS1_21CollectiveEpilogueFwdINS6_IJSA_NS7_ILi256EEESB_EEES9_SE_SG_Li256ELb0ELb1ELb1ELb0EEENS1_19SingleTileSchedulerILb0ELb1ELb1ELi128EEEEEEEEEvNT_6ParamsE,"ax",@progbits
	.align	128
.text._ZN7cutlass13device_kernelIN5flash11enable_sm90INS1_16FlashAttnFwdSm90INS1_25CollectiveMainloopFwdSm90ILi2EN4cute5tupleIJNS5_1CILi1EEES8_S8_EEENS6_IJNS7_ILi128EEENS7_ILi96EEENS7_ILi64EEEEEELi256ENS_10bfloat16_tEfNS_4arch4Sm90ELb0ELb1ELb1ELb0ELb0ELb0ELb0ELb1ELb0ELb1ELb1ELb0EEENS1_21CollectiveEpilogueFwdINS6_IJSA_NS7_ILi256EEESB_EEES9_SE_SG_Li256ELb0ELb1ELb1ELb0EEENS1_19SingleTileSchedulerILb0ELb1ELb1ELi128EEEEEEEEEvNT_6ParamsE:
        .type           _ZN7cutlass13device_kernelIN5flash11enable_sm90INS1_16FlashAttnFwdSm90INS1_25CollectiveMainloopFwdSm90ILi2EN4cute5tupleIJNS5_1CILi1EEES8_S8_EEENS6_IJNS7_ILi128EEENS7_ILi96EEENS7_ILi64EEEEEELi256ENS_10bfloat16_tEfNS_4arch4Sm90ELb0ELb1ELb1ELb0ELb0ELb0ELb0ELb1ELb0ELb1ELb1ELb0EEENS1_21CollectiveEpilogueFwdINS6_IJSA_NS7_ILi256EEESB_EEES9_SE_SG_Li256ELb0ELb1ELb1ELb0EEENS1_19SingleTileSchedulerILb0ELb1ELb1ELi128EEEEEEEEEvNT_6ParamsE,@function
        .size           _ZN7cutlass13device_kernelIN5flash11enable_sm90INS1_16FlashAttnFwdSm90INS1_25CollectiveMainloopFwdSm90ILi2EN4cute5tupleIJNS5_1CILi1EEES8_S8_EEENS6_IJNS7_ILi128EEENS7_ILi96EEENS7_ILi64EEEEEELi256ENS_10bfloat16_tEfNS_4arch4Sm90ELb0ELb1ELb1ELb0ELb0ELb0ELb0ELb1ELb0ELb1ELb1ELb0EEENS1_21CollectiveEpilogueFwdINS6_IJSA_NS7_ILi256EEESB_EEES9_SE_SG_Li256ELb0ELb1ELb1ELb0EEENS1_19SingleTileSchedulerILb0ELb1ELb1ELi128EEEEEEEEEvNT_6ParamsE,(.L_x_6134 - _ZN7cutlass13device_kernelIN5flash11enable_sm90INS1_16FlashAttnFwdSm90INS1_25CollectiveMainloopFwdSm90ILi2EN4cute5tupleIJNS5_1CILi1EEES8_S8_EEENS6_IJNS7_ILi128EEENS7_ILi96EEENS7_ILi64EEEEEELi256ENS_10bfloat16_tEfNS_4arch4Sm90ELb0ELb1ELb1ELb0ELb0ELb0ELb0ELb1ELb0ELb1ELb1ELb0EEENS1_21CollectiveEpilogueFwdINS6_IJSA_NS7_ILi256EEESB_EEES9_SE_SG_Li256ELb0ELb1ELb1ELb0EEENS1_19SingleTileSchedulerILb0ELb1ELb1ELi128EEEEEEEEEvNT_6ParamsE)
        .other          _ZN7cutlass13device_kernelIN5flash11enable_sm90INS1_16FlashAttnFwdSm90INS1_25CollectiveMainloopFwdSm90ILi2EN4cute5tupleIJNS5_1CILi1EEES8_S8_EEENS6_IJNS7_ILi128EEENS7_ILi96EEENS7_ILi64EEEEEELi256ENS_10bfloat16_tEfNS_4arch4Sm90ELb0ELb1ELb1ELb0ELb0ELb0ELb0ELb1ELb0ELb1ELb1ELb0EEENS1_21CollectiveEpilogueFwdINS6_IJSA_NS7_ILi256EEESB_EEES9_SE_SG_Li256ELb0ELb1ELb1ELb0EEENS1_19SingleTileSchedulerILb0ELb1ELb1ELi128EEEEEEEEEvNT_6ParamsE,@"STO_CUDA_ENTRY STV_DEFAULT"
_ZN7cutlass13device_kernelIN5flash11enable_sm90INS1_16FlashAttnFwdSm90INS1_25CollectiveMainloopFwdSm90ILi2EN4cute5tupleIJNS5_1CILi1EEES8_S8_EEENS6_IJNS7_ILi128EEENS7_ILi96EEENS7_ILi64EEEEEELi256ENS_10bfloat16_tEfNS_4arch4Sm90ELb0ELb1ELb1ELb0ELb0ELb0ELb0ELb1ELb0ELb1ELb1ELb0EEENS1_21CollectiveEpilogueFwdINS6_IJSA_NS7_ILi256EEESB_EEES9_SE_SG_Li256ELb0ELb1ELb1ELb0EEENS1_19SingleTileSchedulerILb0ELb1ELb1ELi128EEEEEEEEEvNT_6ParamsE:
        /* <DEDUP_REMOVED lines=18> */
.L_x_1805:
[----:B------:R-:W-:Y:S05]  /*0120*/  BSYNC B0 ;  /* 0x0000000000007941 */ /* 0x000fea0003800000 */
.L_x_1804:
        /* <DEDUP_REMOVED lines=41> */
.L_x_1806:
        /* <DEDUP_REMOVED lines=22> */
.L_x_1807:
        /* <DEDUP_REMOVED lines=18> */
.L_x_1808:
        /* <DEDUP_REMOVED lines=22> */
.L_x_1809:
        /* <DEDUP_REMOVED lines=22> */
.L_x_1810:
        /* <DEDUP_REMOVED lines=8> */
.L_x_1813:
        /* <DEDUP_REMOVED lines=20> */
[----:B------:R-:W0:Y:S01]  /*0ac0*/  LDC.64 R6, c[0x0][0x418] ;  /* 0x00010600ff067b82 */ /* 0x000e220000000a00 */
[----:B------:R-:W-:Y:S01]  /*0ad0*/  ULDC UR4, c[0x0][0x448] ;  /* 0x0001120000047ab9 */ /* 0x000fe20000000800 */
[----:B------:R-:W1:Y:S01]  /*0ae0*/  S2R R0, SR_TID.X ;  /* 0x0000000000007919 */ /* 0x000e620000002100 */
[----:B------:R-:W-:-:S03]  /*0af0*/  UISETP.NE.AND UP1, UPT, UR4, 0x1, UPT ;  /* 0x000000010400788c */ /* 0x000fc6000bf25270 */
[----:B------:R-:W-:Y:S02]  /*0b00*/  ULDC.64 UR4, c[0x0][0x9e0] ;  /* 0x0002780000047ab9 */ /* 0x000fe40000000a00 */
[----:B------:R-:W2:Y:S01]  /*0b10*/  LDC R2, c[0x0][0x288] ;  /* 0x0000a200ff027b82 */ /* 0x000ea20000000800 */
[----:B------:R-:W-:-:S05]  /*0b20*/  UISETP.GE.AND UP0, UPT, UR5, 0x1, UPT ;  /* 0x000000010500788c */ /* 0x000fca000bf06270 */
[----:B------:R-:W-:Y:S01]  /*0b30*/  @UP1 ULDC UR8, c[0x0][0x44c] ;  /* 0x0001130000081ab9 */ /* 0x000fe20000000800 */
[----:B------:R-:W-:Y:S01]  /*0b40*/  @UP1 ULDC UR11, c[0x0][0x450] ;  /* 0x00011400000b1ab9 */ /* 0x000fe20000000800 */
[----:B------:R-:W3:Y:S01]  /*0b50*/  LDC R16, c[0x0][0x424] ;  /* 0x00010900ff107b82 */ /* 0x000ee20000000800 */
[----:B------:R-:W-:-:S07]  /*0b60*/  PLOP3.LUT P1, PT, PT, PT, UP0, 0x80, 0x0 ;  /* 0x000000000000781c */ /* 0x000fce0003f2f008 */
[----:B------:R-:W4:Y:S01]  /*0b70*/  LDC R5, c[0x0][0x2f0] ;  /* 0x0000bc00ff057b82 */ /* 0x000f220000000800 */
[----:B0-----:R-:W-:-:S04]  /*0b80*/  ISETP.NE.U32.AND P0, PT, R6, RZ, PT ;  /* 0x000000ff0600720c */ /* 0x001fc80003f05070 */
[----:B------:R-:W-:-:S03]  /*0b90*/  ISETP.NE.AND.EX P0, PT, R7, RZ, PT, P0 ;  /* 0x000000ff0700720c */ /* 0x000fc60003f05300 */
[----:B------:R-:W0:Y:S01]  /*0ba0*/  S2UR UR39, SR_CTAID.X ;  /* 0x00000000002779c3 */ /* 0x000e220000002500 */
[----:B--2---:R-:W-:Y:S01]  /*0bb0*/  IADD3 R3, -R2, 0x1, RZ ;  /* 0x0000000102037810 */ /* 0x004fe20007ffe1ff */
[----:B-1----:R-:W-:Y:S01]  /*0bc0*/  VIADD R22, R0, 0xffffff80 ;  /* 0xffffff8000167836 */ /* 0x002fe20000000000 */
[----:B---3--:R-:W-:-:S05]  /*0bd0*/  SEL R16, R16, 0x1, P0 ;  /* 0x0000000110107807 */ /* 0x008fca0000000000 */
[CC--:B----4-:R-:W-:Y:S02]  /*0be0*/  IMAD R3, R16.reuse, R5.reuse, R3 ;  /* 0x0000000510037224 */ /* 0x0d0fe400078e0203 */
[----:B------:R-:W-:-:S03]  /*0bf0*/  IMAD R18, R16, R5, RZ ;  /* 0x0000000510127224 */ /* 0x000fc600078e02ff */
[----:B------:R-:W-:Y:S01]  /*0c00*/  R2UR UR10, R3 ;  /* 0x00000000030a72ca */ /* 0x000fe200000e0000 */
[----:B0-----:R-:W-:-:S04]  /*0c10*/  USHF.L.U32 UR39, UR39, 0x7, URZ ;  /* 0x0000000727277899 */ /* 0x001fc8000800063f */
[----:B------:R-:W-:-:S04]  /*0c20*/  UIADD3 UR7, UR39, 0x7f, URZ ;  /* 0x0000007f27077890 */ /* 0x000fc8000fffe03f */
[----:B------:R-:W-:-:S04]  /*0c30*/  UIMAD.WIDE.U32 UR8, UR7, UR8, URZ ;  /* 0x00000008070872a5 */ /* 0x000fc8000f8e003f */
[----:B------:R-:W-:-:S04]  /*0c40*/  @UP1 USHF.R.U32.HI UR7, URZ, UR11, UR9 ;  /* 0x0000000b3f071299 */ /* 0x000fc80008011609 */
[----:B------:R-:W-:-:S04]  /*0c50*/  UIADD3 UR7, UR10, UR7, URZ ;  /* 0x000000070a077290 */ /* 0x000fc8000fffe03f */
[----:B------:R-:W-:-:S06]  /*0c60*/  UIADD3 UR4, UR7, UR4, URZ ;  /* 0x0000000407047290 */ /* 0x000fcc000fffe03f */
[----:B------:R-:W-:Y:S01]  /*0c70*/  IMAD.U32 R0, RZ, RZ, UR4 ;  /* 0x00000004ff007e24 */ /* 0x000fe2000f8e00ff */
[----:B------:R-:W-:Y:S06]  /*0c80*/  @!P1 BRA `(.L_x_1815) ;  /* 0x0000000000409947 */ /* 0x000fec0003800000 */
[----:B------:R-:W-:Y:S01]  /*0c90*/  ISETP.LT.AND P0, PT, RZ, UR7, PT ;  /* 0x00000007ff007c0c */ /* 0x000fe2000bf01270 */
[----:B------:R-:W-:-:S12]  /*0ca0*/  UIADD3 UR4, UR7, -0x1, URZ ;  /* 0xffffffff07047890 */ /* 0x000fd8000fffe03f */
[----:B------:R-:W-:Y:S05]  /*0cb0*/  @P0 BRA `(.L_x_1816) ;  /* 0x00000000001c0947 */ /* 0x000fea0003800000 */
[----:B------:R-:W-:Y:S02]  /*0cc0*/  UISETP.NE.AND UP0, UPT, UR5, 0x1, UPT ;  /* 0x000000010500788c */ /* 0x000fe4000bf05270 */
[----:B------:R-:W-:-:S09]  /*0cd0*/  UIADD3 UR4, -UR7, URZ, URZ ;  /* 0x0000003f07047290 */ /* 0x000fd2000fffe13f */
[----:B------:R-:W-:Y:S02]  /*0ce0*/  @UP0 ULDC.64 UR10, c[0x0][0x9e8] ;  /* 0x00027a00000a0ab9 */ /* 0x000fe40000000a00 */
[----:B------:R-:W-:-:S04]  /*0cf0*/  UIMAD.WIDE.U32 UR8, UR4, UR10, URZ ;  /* 0x0000000a040872a5 */ /* 0x000fc8000f8e003f */
[----:B------:R-:W-:-:S04]  /*0d00*/  @UP0 USHF.R.U32.HI UR4, URZ, UR11, UR9 ;  /* 0x0000000b3f040299 */ /* 0x000fc80008011609 */
[----:B------:R-:W-:Y:S01]  /*0d10*/  ULOP3.LUT UR4, URZ, UR4, URZ, 0x33, !UPT ;  /* 0x000000043f047292 */ /* 0x000fe2000f8e333f */
[----:B------:R-:W-:Y:S11]  /*0d20*/  BRA `(.L_x_1817) ;  /* 0x0000000000107947 */ /* 0x000ff60003800000 */
.L_x_1816:
[----:B------:R-:W-:-:S11]  /*0d30*/  UISETP.NE.AND UP0, UPT, UR5, 0x1, UPT ;  /* 0x000000010500788c */ /* 0x000fd6000bf05270 */
[----:B------:R-:W-:Y:S02]  /*0d40*/  @UP0 ULDC.64 UR10, c[0x0][0x9e8] ;  /* 0x00027a00000a0ab9 */ /* 0x000fe40000000a00 */
[----:B------:R-:W-:-:S04]  /*0d50*/  UIMAD.WIDE.U32 UR8, UR4, UR10, URZ ;  /* 0x0000000a040872a5 */ /* 0x000fc8000f8e003f */
[----:B------:R-:W-:-:S12]  /*0d60*/  @UP0 USHF.R.U32.HI UR4, URZ, UR11, UR9 ;  /* 0x0000000b3f040299 */ /* 0x000fd80008011609 */
.L_x_1817:
[----:B------:R-:W-:-:S06]  /*0d70*/  UIMAD UR4, UR4, UR5, UR5 ;  /* 0x00000005040472a4 */ /* 0x000fcc000f8e0205 */
[----:B------:R-:W-:-:S07]  /*0d80*/  VIMNMX R0, R0, UR4, PT ;  /* 0x0000000400007c48 */ /* 0x000fce000bfe0100 */
.L_x_1815:
[-C--:B------:R-:W-:Y:S01]  /*0d90*/  IMAD R2, R16, R5.reuse, -R2 ;  /* 0x0000000510027224 */ /* 0x080fe200078e0a02 */
[----:B------:R-:W-:Y:S01]  /*0da0*/  @UP1 ULDC UR8, c[0x0][0x44c] ;  /* 0x0001130000081ab9 */ /* 0x000fe20000000800 */
[----:B------:R-:W-:Y:S01]  /*0db0*/  @UP1 ULDC UR10, c[0x0][0x450] ;  /* 0x00011400000a1ab9 */ /* 0x000fe20000000800 */
[----:B------:R-:W-:Y:S02]  /*0dc0*/  UIMAD.WIDE.U32 UR8, UR39, UR8, URZ ;  /* 0x00000008270872a5 */ /* 0x000fe4000f8e003f */
[----:B------:R-:W-:Y:S01]  /*0dd0*/  R2UR UR7, R2 ;  /* 0x00000000020772ca */ /* 0x000fe200000e0000 */
[----:B------:R-:W-:Y:S01]  /*0de0*/  VIADD R2, R0, 0x5f ;  /* 0x0000005f00027836 */ /* 0x000fe20000000000 */
[----:B------:R-:W-:Y:S01]  /*0df0*/  UMOV UR4, UR39 ;  /* 0x0000002700047c82 */ /* 0x000fe20008000000 */
[----:B------:R-:W-:Y:S01]  /*0e00*/  IMAD R0, R16, R5, 0x5f ;  /* 0x0000005f10007424 */ /* 0x000fe200078e0205 */
[----:B------:R-:W-:Y:S01]  /*0e10*/  @UP1 USHF.R.U32.HI UR4, URZ, UR10, UR9 ;  /* 0x0000000a3f041299 */ /* 0x000fe20008011609 */
[----:B------:R-:W-:-:S04]  /*0e20*/  IMAD.HI R2, R2, 0x2aaaaaab, RZ ;  /* 0x2aaaaaab02027827 */ /* 0x000fc800078e02ff */
[----:B------:R-:W-:Y:S01]  /*0e30*/  IMAD.HI R0, R0, 0x2aaaaaab, RZ ;  /* 0x2aaaaaab00007827 */ /* 0x000fe200078e02ff */
[----:B------:R-:W-:-:S03]  /*0e40*/  SHF.R.U32.HI R5, RZ, 0x1f, R2 ;  /* 0x0000001fff057819 */ /* 0x000fc60000011602 */
[----:B------:R-:W-:Y:S01]  /*0e50*/  UIADD3 UR4, UR7, UR4, URZ ;  /* 0x0000000407047290 */ /* 0x000fe2000fffe03f */
[----:B------:R-:W-:Y:S02]  /*0e60*/  SHF.R.U32.HI R3, RZ, 0x1f, R0 ;  /* 0x0000001fff037819 */ /* 0x000fe40000011600 */
[----:B------:R-:W-:Y:S01]  /*0e70*/  ULDC UR7, c[0x0][0x9dc] ;  /* 0x0002770000077ab9 */ /* 0x000fe20000000800 */
[----:B------:R-:W-:Y:S01]  /*0e80*/  LEA.HI.SX32 R2, R2, R5, 0x1c ;  /* 0x0000000502027211 */ /* 0x000fe200078fe2ff */
[----:B------:R-:W-:Y:S01]  /*0e90*/  UIADD3 UR7, UR4, -UR7, URZ ;  /* 0x8000000704077290 */ /* 0x000fe2000fffe03f */
[----:B------:R-:W-:-:S04]  /*0ea0*/  LEA.HI.SX32 R3, R0, R3, 0x1c ;  /* 0x0000000300037211 */ /* 0x000fc800078fe2ff */
[----:B------:R-:W-:Y:S01]  /*0eb0*/  VIMNMX R23, R3, R2, PT ;  /* 0x0000000203177248 */ /* 0x000fe20003fe0100 */
[----:B------:R-:W-:Y:S06]  /*0ec0*/  @!P1 BRA `(.L_x_1818) ;  /* 0x0000000000449947 */ /* 0x000fec0003800000 */
[----:B------:R-:W-:-:S06]  /*0ed0*/  UISETP.GT.AND UP0, UPT, UR4, -0x1, UPT ;  /* 0xffffffff0400788c */ /* 0x000fcc000bf04270 */
[----:B------:R-:W-:-:S13]  /*0ee0*/  PLOP3.LUT P0, PT, PT, PT, UP0, 0x80, 0x0 ;  /* 0x000000000000781c */ /* 0x000fda0003f0f008 */
[----:B------:R-:W-:Y:S05]  /*0ef0*/  @P0 BRA `(.L_x_1819) ;  /* 0x00000000001c0947 */ /* 0x000fea0003800000 */
[----:B------:R-:W-:Y:S02]  /*0f00*/  UISETP.NE.AND UP0, UPT, UR5, 0x1, UPT ;  /* 0x000000010500788c */ /* 0x000fe4000bf05270 */
[----:B------:R-:W-:-:S09]  /*0f10*/  ULOP3.LUT UR4, URZ, UR4, URZ, 0x33, !UPT ;  /* 0x000000043f047292 */ /* 0x000fd2000f8e333f */
[----:B------:R-:W-:Y:S02]  /*0f20*/  @UP0 ULDC.64 UR10, c[0x0][0x9e8] ;  /* 0x00027a00000a0ab9 */ /* 0x000fe40000000a00 */
[----:B------:R-:W-:-:S04]  /*0f30*/  UIMAD.WIDE.U32 UR8, UR4, UR10, URZ ;  /* 0x0000000a040872a5 */ /* 0x000fc8000f8e003f */
[----:B------:R-:W-:-:S04]  /*0f40*/  @UP0 USHF.R.U32.HI UR4, URZ, UR11, UR9 ;  /* 0x0000000b3f040299 */ /* 0x000fc80008011609 */
[----:B------:R-:W-:Y:S01]  /*0f50*/  ULOP3.LUT UR4, URZ, UR4, URZ, 0x33, !UPT ;  /* 0x000000043f047292 */ /* 0x000fe2000f8e333f */
[----:B------:R-:W-:Y:S11]  /*0f60*/  BRA `(.L_x_1820) ;  /* 0x0000000000107947 */ /* 0x000ff60003800000 */
.L_x_1819:
[----:B------:R-:W-:-:S11]  /*0f70*/  UISETP.NE.AND UP0, UPT, UR5, 0x1, UPT ;  /* 0x000000010500788c */ /* 0x000fd6000bf05270 */
[----:B------:R-:W-:Y:S02]  /*0f80*/  @UP0 ULDC.64 UR10, c[0x0][0x9e8] ;  /* 0x00027a00000a0ab9 */ /* 0x000fe40000000a00 */
[----:B------:R-:W-:-:S04]  /*0f90*/  UIMAD.WIDE.U32 UR8, UR4, UR10, URZ ;  /* 0x0000000a040872a5 */ /* 0x000fc8000f8e003f */
[----:B------:R-:W-:-:S12]  /*0fa0*/  @UP0 USHF.R.U32.HI UR4, URZ, UR11, UR9 ;  /* 0x0000000b3f040299 */ /* 0x000fd80008011609 */
.L_x_1820:
[----:B------:R-:W-:-:S04]  /*0fb0*/  UIMAD UR4, UR4, UR5, URZ ;  /* 0x00000005040472a4 */ /* 0x000fc8000f8e023f */
[----:B------:R-:W-:-:S04]  /*0fc0*/  UISETP.LT.AND UP0, UPT, UR7, UR4, UPT ;  /* 0x000000040700728c */ /* 0x000fc8000bf01270 */
[----:B------:R-:W-:-:S12]  /*0fd0*/  USEL UR7, UR7, UR4, !UP0 ;  /* 0x0000000407077287 */ /* 0x000fd8000c000000 */
.L_x_1818:
[----:B------:R-:W-:Y:S02]  /*0fe0*/  UIMAD.WIDE UR4, UR7, 0x2aaaaaab, URZ ;  /* 0x2aaaaaab070478a5 */ /* 0x000fe4000f8e023f */
[----:B------:R-:W-:Y:S02]  /*0ff0*/  USHF.R.U32.HI UR10, URZ, 0x10, UR6 ;  /* 0x000000103f0a7899 */ /* 0x000fe40008011606 */
[----:B------:R-:W-:Y:S02]  /*1000*/  USHF.R.U32.HI UR4, URZ, 0x1f, UR5 ;  /* 0x0000001f3f047899 */ /* 0x000fe40008011605 */
[----:B------:R-:W-:Y:S02]  /*1010*/  ULOP3.LUT UR37, UR6, 0xffff, URZ, 0xc0, !UPT ;  /* 0x0000ffff06257892 */ /* 0x000fe4000f8ec03f */
[----:B------:R-:W-:-:S04]  /*1020*/  ULEA.HI.SX32 UR4, UR5, UR4, 0x1c ;  /* 0x0000000405047291 */ /* 0x000fc8000f8fe23f */
[----:B------:R-:W-:-:S04]  /*1030*/  UISETP.LT.AND UP0, UPT, URZ, UR4, UPT ;  /* 0x000000043f00728c */ /* 0x000fc8000bf01270 */
[----:B------:R-:W-:Y:S02]  /*1040*/  USEL UR9, URZ, UR4, !UP0 ;  /* 0x000000043f097287 */ /* 0x000fe4000c000000 */
[----:B------:R-:W-:Y:S01]  /*1050*/  UISETP.NE.AND UP0, UPT, UR10, URZ, UPT ;  /* 0x0000003f0a00728c */ /* 0x000fe2000bf05270 */
[----:B------:R-:W-:-:S03]  /*1060*/  UMOV UR4, URZ ;  /* 0x0000003f00047c82 */ /* 0x000fc60008000000 */
[----:B------:R-:W-:-:S07]  /*1070*/  ISETP.GT.AND P0, PT, R23, UR9, PT ;  /* 0x0000000917007c0c */ /* 0x000fce000bf04270 */
[----:B------:R-:W-:-:S06]  /*1080*/  @!UP0 ULDC UR10, c[0x0][0x9f0] ;  /* 0x00027c00000a8ab9 */ /* 0x000fcc0000000800 */
[----:B------:R-:W-:Y:S05]  /*1090*/  @!P0 BRA `(.L_x_1821) ;  /* 0x00000000008c8947 */ /* 0x000fea0003800000 */
[----:B------:R-:W-:Y:S01]  /*10a0*/  IMAD.U32 R4, RZ, RZ, UR10 ;  /* 0x0000000aff047e24 */ /* 0x000fe2000f8e00ff */
[----:B------:R-:W-:-:S04]  /*10b0*/  UMOV UR4, URZ ;  /* 0x0000003f00047c82 */ /* 0x000fc80008000000 */
[----:B------:R-:W-:-:S04]  /*10c0*/  IABS R0, R4 ;  /* 0x0000000400007213 */ /* 0x000fc80000000000 */
[----:B------:R-:W-:Y:S02]  /*10d0*/  R2UR UR11, R0 ;  /* 0x00000000000b72ca */ /* 0x000fe400000e0000 */
[----:B------:R-:W-:Y:S02]  /*10e0*/  IADD3 R0, R4, -0x1, R23 ;  /* 0xffffffff04007810 */ /* 0x000fe40007ffe017 */
[----:B------:R-:W-:Y:S02]  /*10f0*/  IABS R4, R4 ;  /* 0x0000000400047213 */ /* 0x000fe40000000000 */
[----:B------:R-:W-:-:S03]  /*1100*/  R2UR UR6, R0 ;  /* 0x00000000000672ca */ /* 0x000fc600000e0000 */
[----:B------:R-:W-:-:S04]  /*1110*/  IMAD.MOV R4, RZ, RZ, -R4 ;  /* 0x000000ffff047224 */ /* 0x000fc800078e0a04 */
[----:B------:R-:W0:Y:S06]  /*1120*/  I2F.RP R2, UR11 ;  /* 0x0000000b00027d06 */ /* 0x000e2c0008209400 */
[----:B------:R-:W-:-:S06]  /*1130*/  UIADD3 UR6, -UR9, UR6, URZ ;  /* 0x0000000609067290 */ /* 0x000fcc000fffe13f */
[----:B------:R-:W-:Y:S01]  /*1140*/  IMAD.U32 R0, RZ, RZ, UR6 ;  /* 0x00000006ff007e24 */ /* 0x000fe2000f8e00ff */
[----:B------:R-:W-:Y:S01]  /*1150*/  ULOP3.LUT UR6, UR6, UR10, URZ, 0x3c, !UPT ;  /* 0x0000000a06067292 */ /* 0x000fe2000f8e3c3f */
[----:B0-----:R-:W0:Y:S03]  /*1160*/  MUFU.RCP R2, R2 ;  /* 0x0000000200027308 */ /* 0x001e260000001000 */
[----:B------:R-:W-:-:S04]  /*1170*/  IABS R0, R0 ;  /* 0x0000000000007213 */ /* 0x000fc80000000000 */
[----:B------:R-:W-:Y:S01]  /*1180*/  R2UR UR8, R0 ;  /* 0x00000000000872ca */ /* 0x000fe200000e0000 */
[----:B------:R-:W-:Y:S02]  /*1190*/  IMAD.MOV.U32 R0, RZ, RZ, R4 ;  /* 0x000000ffff007224 */ /* 0x000fe400078e0004 */
[----:B0-----:R-:W-:-:S06]  /*11a0*/  VIADD R3, R2, 0xffffffe ;  /* 0x0ffffffe02037836 */ /* 0x001fcc0000000000 */
        /* <DEDUP_REMOVED lines=18> */
.L_x_1821:
[----:B------:R-:W-:Y:S02]  /*12d0*/  UIMAD UR37, UR37, UR4, UR9 ;  /* 0x00000004252572a4 */ /* 0x000fe4000f8e0209 */
[----:B------:R-:W-:Y:S01]  /*12e0*/  IMAD.U32 R0, RZ, RZ, UR4 ;  /* 0x00000004ff007e24 */ /* 0x000fe2000f8e00ff */
[----:B------:R-:W-:Y:S02]  /*12f0*/  PLOP3.LUT P0, PT, PT, PT, PT, 0x80, 0x0 ;  /* 0x000000000000781c */ /* 0x000fe40003f0f070 */
[----:B------:R-:W-:Y:S02]  /*1300*/  CS2R R2, SRZ ;  /* 0x0000000000027805 */ /* 0x000fe4000001ff00 */
[----:B------:R-:W-:Y:S02]  /*1310*/  CS2R R150, SRZ ;  /* 0x0000000000967805 */ /* 0x000fe4000001ff00 */
[----:B------:R-:W-:Y:S02]  /*1320*/  CS2R R148, SRZ ;  /* 0x0000000000947805 */ /* 0x000fe4000001ff00 */
[----:B------:R-:W-:-:S02]  /*1330*/  VIADDMNMX R23, R0, UR37, R23, PT ;  /* 0x0000002500177c46 */ /* 0x000fc4000b800117 */
[----:B------:R-:W-:Y:S02]  /*1340*/  CS2R R146, SRZ ;  /* 0x0000000000927805 */ /* 0x000fe4000001ff00 */
[----:B------:R-:W-:Y:S02]  /*1350*/  CS2R R144, SRZ ;  /* 0x0000000000907805 */ /* 0x000fe4000001ff00 */
[----:B------:R-:W-:Y:S02]  /*1360*/  CS2R R142, SRZ ;  /* 0x00000000008e7805 */ /* 0x000fe4000001ff00 */
[----:B------:R-:W-:Y:S02]  /*1370*/  ISETP.GT.AND P1, PT, R23, UR37, PT ;  /* 0x0000002517007c0c */ /* 0x000fe4000bf24270 */
        /* <DEDUP_REMOVED lines=64> */
[----:B------:R-:W-:-:S05]  /*1780*/  SHF.R.S32.HI R73, RZ, 0x7, R72 ;  /* 0x00000007ff497819 */ /* 0x000fca0000011448 */
        /* <DEDUP_REMOVED lines=29> */
.L_x_1823:
[----:B------:R-:W-:Y:S01]  /*1960*/  SHF.L.U32 R11, RZ, 0x1f, RZ ;  /* 0x0000001fff0b7819 */ /* 0x000fe200000006ff */
[----:B------:R-:W-:-:S03]  /*1970*/  VIADD R5, R19, 0x8 ;  /* 0x0000000813057836 */ /* 0x000fc60000000000 */
[----:B------:R-:W0:Y:S02]  /*1980*/  SYNCS.PHASECHK.TRANS64.TRYWAIT P0, [UR38+0x22800], R11 ;  /* 0x0228000bff0075a7 */ /* 0x000e240008000166 */
[----:B0-----:R-:W-:Y:S05]  /*1990*/  @!P0 BRA `(.L_x_1824) ;  /* 0x0000013000688947 */ /* 0x001fea0003800000 */
.L_x_1986:
[----:B------:R-:W-:Y:S05]  /*19a0*/  WARPSYNC.ALL ;  /* 0x0000000000007948 */ /* 0x000fea0003800000 */
[----:B------:R-:W-:Y:S01]  /*19b0*/  ULOP3.LUT UR4, UR45, 0x1, URZ, 0xfc, !UPT ;  /* 0x000000012d047892 */ /* 0x000fe2000f8efc3f */
[----:B------:R1:W-:Y:S03]  /*19c0*/  BAR.SYNC.DEFER_BLOCKING R5, 0x100 ;  /* 0x000400050000751d */ /* 0x0003e60000010000 */
[----:B------:R-:W-:-:S06]  /*19d0*/  UISETP.NE.AND UP0, UPT, UR4, 0x3, UPT ;  /* 0x000000030400788c */ /* 0x000fcc000bf05270 */
[----:B------:R-:W-:-:S13]  /*19e0*/  PLOP3.LUT P0, PT, PT, PT, UP0, 0x40, 0x0 ;  /* 0x000000000000781c */ /* 0x000fda0003f0e808 */
[----:B-1----:R-:W-:Y:S05]  /*19f0*/  @P0 BRA `(.L_x_1825) ;  /* 0x0000000000040947 */ /* 0x002fea0003800000 */
[----:B------:R-:W-:Y:S01]  /*1a00*/  BPT.TRAP 0x1 ;  /* 0x000000040000795c */ /* 0x000fe20000300000 */
.L_x_1825:
[----:B------:R-:W-:Y:S01]  /*1a10*/  PLOP3.LUT P1, PT, PT, PT, UP0, 0x40, 0x0 ;  /* 0x000000000000781c */ /* 0x000fe20003f2e808 */
[----:B------:R1:W2:-:S12]  /*1a20*/  SYNCS.PHASECHK.TRANS64.TRYWAIT P0, [UR38+0x22830], R11 ;  /* 0x0228300bff0075a7 */ /* 0x0002980008000166 */
[----:B-1----:R-:W-:Y:S05]  /*1a30*/  @P1 BRA `(.L_x_1826) ;  /* 0x0000000000041947 */ /* 0x002fea0003800000 */
[----:B------:R-:W-:Y:S01]  /*1a40*/  BPT.TRAP 0x1 ;  /* 0x000000040000795c */ /* 0x000fe20000300000 */
.L_x_1826:
[----:B--2---:R-:W-:Y:S05]  /*1a50*/  @P0 BRA `(.L_x_1827) ;  /* 0x0000000000080947 */ /* 0x004fea0003800000 */
[----:B------:R-:W1:Y:S02]  /*1a60*/  SYNCS.PHASECHK.TRANS64.TRYWAIT P0, [UR38+0x22830], R11 ;  /* 0x0228300bff0075a7 */ /* 0x000e640008000166 */
[----:B-1----:R-:W-:Y:S05]  /*1a70*/  @!P0 BRA `(.L_x_1828) ;  /* 0x0000013000488947 */ /* 0x002fea0003800000 */
.L_x_1827:
[----:B------:R-:W-:Y:S01]  /*1a80*/  UIADD3 UR4, UR38, 0x1c400, URZ ;  /* 0x0001c40026047890 */ /* 0x000fe2000fffe03f */
[----:B------:R-:W-:Y:S01]  /*1a90*/  WARPGROUP.ARRIVE ;  /* 0x00000000000079c5 */ /* 0x000fe20000000000 */
[----:B------:R-:W-:Y:S01]  /*1aa0*/  ULOP3.LUT UR20, UR40, 0x10000, URZ, 0xfc, !UPT ;  /* 0x0001000028147892 */ /* 0x000fe2000f8efc3f */
[----:B------:R-:W1:Y:S01]  /*1ab0*/  LDC R7, c[0x0][0x448] ;  /* 0x00011200ff077b82 */ /* 0x000e620000000800 */
[----:B------:R-:W-:Y:S01]  /*1ac0*/  USHF.R.U32.HI UR4, URZ, 0x4, UR4 ;  /* 0x000000043f047899 */ /* 0x000fe20008011604 */
[----:B------:R-:W-:Y:S01]  /*1ad0*/  LOP3.LUT R3, R72, 0xffffff80, RZ, 0xc0, !PT ;  /* 0xffffff8048037812 */ /* 0x000fe200078ec0ff */
[----:B------:R-:W-:Y:S01]  /*1ae0*/  UMOV UR21, 0x40000040 ;  /* 0x4000004000157882 */ /* 0x000fe20000000000 */
[----:B------:R-:W-:Y:S01]  /*1af0*/  UMOV UR7, 0x40000040 ;  /* 0x4000004000077882 */ /* 0x000fe20000000000 */
[----:B------:R-:W-:Y:S01]  /*1b00*/  ULOP3.LUT UR4, UR4, 0x3fff, URZ, 0xc0, !UPT ;  /* 0x00003fff04047892 */ /* 0x000fe2000f8ec03f */
[----:B------:R-:W2:Y:S01]  /*1b10*/  S2R R75, SR_TID.X ;  /* 0x00000000004b7919 */ /* 0x000ea20000002100 */
[----:B------:R-:W-:Y:S01]  /*1b20*/  UMOV UR5, UR21 ;  /* 0x0000001500057c82 */ /* 0x000fe20008000000 */
[----:B------:R-:W-:Y:S01]  /*1b30*/  UIADD3 UR8, UR20, 0x2, URZ ;  /* 0x0000000214087890 */ /* 0x000fe2000fffe03f */
[----:B------:R-:W-:Y:S01]  /*1b40*/  IMAD.IADD R3, R22, 0x1, -R3 ;  /* 0x0000000116037824 */ /* 0x000fe200078e0a03 */
[----:B------:R-:W-:Y:S01]  /*1b50*/  ULOP3.LUT UR6, UR4, 0x10000, URZ, 0xfc, !UPT ;  /* 0x0001000004067892 */ /* 0x000fe2000f8efc3f */
[----:B------:R-:W-:Y:S01]  /*1b60*/  LEA.HI R2, R17, R22, RZ, 0x2 ;  /* 0x0000001611027211 */ /* 0x000fe200078f10ff */
[----:B------:R-:W-:Y:S01]  /*1b70*/  UMOV UR9, 0x40000040 ;  /* 0x4000004000097882 */ /* 0x000fe20000000000 */
[----:B------:R-:W-:Y:S01]  /*1b80*/  UMOV UR4, UR20 ;  /* 0x0000001400047c82 */ /* 0x000fe20008000000 */
[----:B------:R-:W-:Y:S01]  /*1b90*/  UIADD3 UR10, UR6, 0x2, URZ ;  /* 0x00000002060a7890 */ /* 0x000fe2000fffe03f */
[----:B------:R-:W-:Y:S01]  /*1ba0*/  LEA.HI R6, R73, R73, RZ, 0x1 ;  /* 0x0000004949067211 */ /* 0x000fe200078f08ff */
[----:B------:R-:W-:Y:S01]  /*1bb0*/  UMOV UR11, 0x40000040 ;  /* 0x40000040000b7882 */ /* 0x000fe20000000000 */
[----:B------:R-:W-:Y:S01]  /*1bc0*/  UIADD3 UR12, UR20, 0x4, URZ ;  /* 0x00000004140c7890 */ /* 0x000fe2000fffe03f */
[----:B------:R-:W-:Y:S01]  /*1bd0*/  SHF.R.S32.HI R4, RZ, 0x1f, R3 ;  /* 0x0000001fff047819 */ /* 0x000fe20000011403 */
[----:B------:R-:W-:Y:S01]  /*1be0*/  HGMMA.64x96x16.F32.BF16 R24, gdesc[UR4], RZ, !UPT, gsb0 ;  /* 0x01600000041879f0 */ /* 0x000fe2000c0018ff */
[----:B------:R-:W-:Y:S01]  /*1bf0*/  UIADD3 UR14, UR6, 0x4, URZ ;  /* 0x00000004060e7890 */ /* 0x000fe2000fffe03f */
[----:B------:R-:W-:Y:S01]  /*1c00*/  LOP3.LUT R21, R2, 0xfffffffc, RZ, 0xc0, !PT ;  /* 0xfffffffc02157812 */ /* 0x000fe200078ec0ff */
[----:B------:R-:W-:Y:S01]  /*1c10*/  UMOV UR13, 0x40000040 ;  /* 0x40000040000d7882 */ /* 0x000fe20000000000 */
[----:B------:R-:W-:Y:S01]  /*1c20*/  UMOV UR15, 0x40000040 ;  /* 0x40000040000f7882 */ /* 0x000fe20000000000 */
[----:B------:R-:W-:Y:S01]  /*1c30*/  UIADD3 UR16, UR20, 0x6, URZ ;  /* 0x0000000614107890 */ /* 0x000fe2000fffe03f */
[----:B-1----:R-:W-:Y:S01]  /*1c40*/  ISETP.NE.AND P1, PT, R7, 0x1, PT ;  /* 0x000000010700780c */ /* 0x002fe20003f25270 */
[----:B------:R-:W-:Y:S01]  /*1c50*/  UIADD3 UR18, UR6, 0x6, URZ ;  /* 0x0000000606127890 */ /* 0x000fe2000fffe03f */
[----:B------:R-:W-:Y:S01]  /*1c60*/  LOP3.LUT R20, R6, 0x3fffffe, RZ, 0xc0, !PT ;  /* 0x03fffffe06147812 */ /* 0x000fe200078ec0ff */
[----:B------:R-:W-:Y:S01]  /*1c70*/  UMOV UR17, 0x40000040 ;  /* 0x4000004000117882 */ /* 0x000fe20000000000 */
[----:B------:R-:W-:Y:S01]  /*1c80*/  UMOV UR19, 0x40000040 ;  /* 0x4000004000137882 */ /* 0x000fe20000000000 */
[----:B------:R-:W-:Y:S01]  /*1c90*/  ULDC UR4, c[0x0][0x9d8] ;  /* 0x0002760000047ab9 */ /* 0x000fe20000000800 */
[-C--:B------:R-:W-:Y:S01]  /*1ca0*/  LEA.HI R6, R4, R3.reuse, RZ, 0x2 ;  /* 0x0000000304067211 */ /* 0x080fe200078f10ff */
[----:B------:R-:W-:Y:S01]  /*1cb0*/  IMAD.IADD R22, R22, 0x1, -R21 ;  /* 0x0000000116167824 */ /* 0x000fe200078e0a15 */
[----:B------:R-:W-:Y:S01]  /*1cc0*/  LEA.HI R8, R4, R3, RZ, 0x5 ;  /* 0x0000000304087211 */ /* 0x000fe200078f28ff */
[----:B------:R-:W-:Y:S01]  /*1cd0*/  IMAD.IADD R20, R73, 0x1, -R20 ;  /* 0x0000000149147824 */ /* 0x000fe200078e0a14 */
[--C-:B------:R-:W-:Y:S01]  /*1ce0*/  SHF.R.S32.HI R4, RZ, 0x2, R6.reuse ;  /* 0x00000002ff047819 */ /* 0x100fe20000011406 */
[----:B------:R-:W-:Y:S01]  /*1cf0*/  ULDC UR7, c[0x0][0x9dc] ;  /* 0x0002770000077ab9 */ /* 0x000fe20000000800 */
[----:B------:R-:W-:Y:S01]  /*1d00*/  SHF.R.S32.HI R21, RZ, 0x1f, R6 ;  /* 0x0000001fff157819 */ /* 0x000fe20000011406 */
[----:B------:R-:W-:Y:S01]  /*1d10*/  ULOP3.LUT UR7, URZ, UR7, URZ, 0x33, !UPT ;  /* 0x000000073f077292 */ /* 0x000fe2000f8e333f */
[----:B------:R-:W-:-:S02]  /*1d20*/  SHF.R.S32.HI R8, RZ, 0x5, R8 ;  /* 0x00000005ff087819 */ /* 0x000fc40000011408 */
[-C--:B------:R-:W-:Y:S02]  /*1d30*/  LEA.HI R21, R21, R4.reuse, RZ, 0x3 ;  /* 0x0000000415157211 */ /* 0x080fe400078f18ff */
[----:B------:R-:W-:Y:S02]  /*1d40*/  LEA R8, R8, UR39, 0x4 ;  /* 0x0000002708087c11 */ /* 0x000fe4000f8e20ff */
[----:B------:R-:W-:Y:S02]  /*1d50*/  LOP3.LUT R21, R21, 0xfffffff8, RZ, 0xc0, !PT ;  /* 0xfffffff815157812 */ /* 0x000fe400078ec0ff */
[----:B--2---:R-:W-:Y:S02]  /*1d60*/  LOP3.LUT R75, R75, 0x7f, RZ, 0xc0, !PT ;  /* 0x0000007f4b4b7812 */ /* 0x004fe400078ec0ff */
[----:B------:R-:W-:Y:S02]  /*1d70*/  IADD3 R21, R8, R4, -R21 ;  /* 0x0000000408157210 */ /* 0x000fe40007ffe815 */
[----:B------:R-:W-:-:S02]  /*1d80*/  ISETP.NE.AND P0, PT, R75, RZ, PT ;  /* 0x000000ff4b00720c */ /* 0x000fc40003f05270 */
[----:B------:R-:W-:Y:S01]  /*1d90*/  LOP3.LUT R8, R6, 0x7ffffffc, RZ, 0xc0, !PT ;  /* 0x7ffffffc06087812 */ /* 0x000fe200078ec0ff */
[----:B------:R-:W-:Y:S01]  /*1da0*/  IMAD R21, R20, 0x40, R21 ;  /* 0x0000004014157824 */ /* 0x000fe200078e0215 */
[----:B------:R-:W-:Y:S01]  /*1db0*/  LOP3.LUT R17, R17, 0xfff7ffff, RZ, 0xc0, !PT ;  /* 0xfff7ffff11117812 */ /* 0x000fe200078ec0ff */
[----:B------:R-:W-:Y:S02]  /*1dc0*/  IMAD.U32 R6, RZ, RZ, UR38 ;  /* 0x00000026ff067e24 */ /* 0x000fe4000f8e00ff */
[----:B------:R-:W-:Y:S01]  /*1dd0*/  IMAD.IADD R3, R3, 0x1, -R8 ;  /* 0x0000000103037824 */ /* 0x000fe200078e0a08 */
[----:B------:R-:W-:Y:S02]  /*1de0*/  IADD3 R8, -R19, 0xb, RZ ;  /* 0x0000000b13087810 */ /* 0x000fe40007ffe1ff */
[----:B------:R-:W-:Y:S01]  /*1df0*/  @P1 LOP3.LUT R17, R17, 0x80000, RZ, 0xfc, !PT ;  /* 0x0008000011111812 */ /* 0x000fe200078efcff */
        /* <DEDUP_REMOVED lines=15> */
[----:B------:R1:W2:Y:S01]  /*1ef0*/  MUFU.TANH R27, R43 ;  /* 0x0000002b001b7308 */ /* 0x0002a20000002400 */
[----:B------:R-:W-:Y:S01]  /*1f00*/  FMUL.FTZ R10, R24, UR4 ;  /* 0x00000004180a7c20 */ /* 0x000fe20008410000 */
[----:B------:R-:W-:Y:S01]  /*1f10*/  FMUL.FTZ R25, R25, UR4 ;  /* 0x0000000419197c20 */ /* 0x000fe20008410000 */
[----:B------:R-:W-:Y:S01]  /*1f20*/  LEA.HI R24, R22, R22, RZ, 0x1 ;  /* 0x0000001616187211 */ /* 0x000fe200078f08ff */
[----:B------:R-:W-:Y:S01]  /*1f30*/  FMUL.FTZ R58, R58, UR4 ;  /* 0x000000043a3a7c20 */ /* 0x000fe20008410000 */
[----:B------:R-:W-:Y:S01]  /*1f40*/  FMUL.FTZ R14, R34, UR4 ;  /* 0x00000004220e7c20 */ /* 0x000fe20008410000 */
[----:B0-----:R-:W-:Y:S01]  /*1f50*/  FMUL.FTZ R0, R26, UR4 ;  /* 0x000000041a007c20 */ /* 0x001fe20008410000 */
[----:B------:R-:W-:Y:S01]  /*1f60*/  FMUL.FTZ R28, R28, UR4 ;  /* 0x000000041c1c7c20 */ /* 0x000fe20008410000 */
[----:B------:R0:W3:Y:S01]  /*1f70*/  MUFU.TANH R31, R51 ;  /* 0x00000033001f7308 */ /* 0x0000e20000002400 */
[----:B-1----:R-:W1:Y:S01]  /*1f80*/  @P1 LDC R43, c[0x0][0x44c] ;  /* 0x00011300ff2b1b82 */ /* 0x002e620000000800 */
[----:B------:R-:W-:Y:S01]  /*1f90*/  FMUL.FTZ R29, R29, UR4 ;  /* 0x000000041d1d7c20 */ /* 0x000fe20008410000 */
[----:B------:R-:W-:Y:S01]  /*1fa0*/  FMUL.FTZ R12, R30, UR4 ;  /* 0x000000041e0c7c20 */ /* 0x000fe20008410000 */
[----:B------:R-:W-:Y:S01]  /*1fb0*/  FMUL.FTZ R32, R32, UR4 ;  /* 0x0000000420207c20 */ /* 0x000fe20008410000 */
[----:B------:R-:W-:Y:S01]  /*1fc0*/  FMUL.FTZ R33, R33, UR4 ;  /* 0x0000000421217c20 */ /* 0x000fe20008410000 */
[----:B------:R-:W-:Y:S01]  /*1fd0*/  FMUL.FTZ R15, R35, UR4 ;  /* 0x00000004230f7c20 */ /* 0x000fe20008410000 */
[----:B------:R-:W-:Y:S01]  /*1fe0*/  FMUL.FTZ R36, R36, UR4 ;  /* 0x0000000424247c20 */ /* 0x000fe20008410000 */
[----:B------:R4:W1:Y:S01]  /*1ff0*/  MUFU.TANH R74, R25 ;  /* 0x00000019004a7308 */ /* 0x0008620000002400 */
[----:B0-----:R-:W0:Y:S01]  /*2000*/  @P1 LDC R51, c[0x0][0x450] ;  /* 0x00011400ff331b82 */ /* 0x001e220000000800 */
[----:B------:R-:W-:Y:S01]  /*2010*/  FMUL.FTZ R37, R37, UR4 ;  /* 0x0000000425257c20 */ /* 0x000fe20008410000 */
[----:B------:R-:W-:Y:S01]  /*2020*/  FMUL.FTZ R38, R38, UR4 ;  /* 0x0000000426267c20 */ /* 0x000fe20008410000 */
[----:B------:R-:W-:Y:S01]  /*2030*/  FMUL.FTZ R39, R39, UR4 ;  /* 0x0000000427277c20 */ /* 0x000fe20008410000 */
[----:B------:R-:W-:Y:S01]  /*2040*/  FMUL.FTZ R40, R40, UR4 ;  /* 0x0000000428287c20 */ /* 0x000fe20008410000 */
[----:B------:R-:W-:Y:S01]  /*2050*/  FMUL.FTZ R41, R41, UR4 ;  /* 0x0000000429297c20 */ /* 0x000fe20008410000 */
[----:B------:R-:W-:Y:S01]  /*2060*/  FMUL.FTZ R42, R42, UR4 ;  /* 0x000000042a2a7c20 */ /* 0x000fe20008410000 */
[----:B------:R5:W0:Y:S01]  /*2070*/  MUFU.TANH R34, R58 ;  /* 0x0000003a00227308 */ /* 0x000a220000002400 */
[----:B----4-:R-:W-:Y:S01]  /*2080*/  LOP3.LUT R25, R24, 0x1ffffffe, RZ, 0xc0, !PT ;  /* 0x1ffffffe18197812 */ /* 0x010fe200078ec0ff */
[----:B------:R-:W-:Y:S01]  /*2090*/  FMUL.FTZ R44, R44, UR4 ;  /* 0x000000042c2c7c20 */ /* 0x000fe20008410000 */
[----:B------:R-:W-:Y:S01]  /*20a0*/  FMUL.FTZ R45, R45, UR4 ;  /* 0x000000042d2d7c20 */ /* 0x000fe20008410000 */
[----:B------:R-:W-:Y:S01]  /*20b0*/  FMUL.FTZ R46, R46, UR4 ;  /* 0x000000042e2e7c20 */ /* 0x000fe20008410000 */
[----:B------:R-:W-:Y:S01]  /*20c0*/  FMUL.FTZ R47, R47, UR4 ;  /* 0x000000042f2f7c20 */ /* 0x000fe20008410000 */
[----:B------:R-:W-:-:S02]  /*20d0*/  IMAD.IADD R4, R22, 0x1, -R25 ;  /* 0x0000000116047824 */ /* 0x000fc400078e0a19 */
[----:B------:R-:W-:Y:S01]  /*20e0*/  FMUL.FTZ R48, R48, UR4 ;  /* 0x0000000430307c20 */ /* 0x000fe20008410000 */
[----:B------:R-:W-:Y:S01]  /*20f0*/  FMUL.FTZ R49, R49, UR4 ;  /* 0x0000000431317c20 */ /* 0x000fe20008410000 */
[----:B------:R-:W-:Y:S01]  /*2100*/  FMUL.FTZ R50, R50, UR4 ;  /* 0x0000000432327c20 */ /* 0x000fe20008410000 */
[----:B------:R-:W-:Y:S02]  /*2110*/  IMAD R4, R4, 0x8, R21 ;  /* 0x0000000804047824 */ /* 0x000fe400078e0215 */
[----:B------:R-:W-:Y:S01]  /*2120*/  FMUL.FTZ R52, R52, UR4 ;  /* 0x0000000434347c20 */ /* 0x000fe20008410000 */
[----:B------:R-:W-:Y:S01]  /*2130*/  FMUL.FTZ R53, R53, UR4 ;  /* 0x0000000435357c20 */ /* 0x000fe20008410000 */
[----:B------:R-:W-:Y:S01]  /*2140*/  FMUL.FTZ R54, R54, UR4 ;  /* 0x0000000436367c20 */ /* 0x000fe20008410000 */
[----:B-1----:R-:W-:-:S04]  /*2150*/  @P1 IMAD.HI.U32 R20, R4, R43, RZ ;  /* 0x0000002b04141227 */ /* 0x002fc800078e00ff */
[----:B------:R-:W-:Y:S01]  /*2160*/  FMUL.FTZ R55, R55, UR4 ;  /* 0x0000000437377c20 */ /* 0x000fe20008410000 */
[----:B------:R-:W-:Y:S01]  /*2170*/  FMUL.FTZ R56, R56, UR4 ;  /* 0x0000000438387c20 */ /* 0x000fe20008410000 */
[----:B------:R-:W-:Y:S01]  /*2180*/  FMUL.FTZ R57, R57, UR4 ;  /* 0x0000000439397c20 */ /* 0x000fe20008410000 */
[----:B------:R-:W-:Y:S01]  /*2190*/  IMAD.MOV.U32 R22, RZ, RZ, R4 ;  /* 0x000000ffff167224 */ /* 0x000fe200078e0004 */
[----:B0-----:R-:W-:Y:S01]  /*21a0*/  @P1 SHF.R.U32.HI R22, RZ, R51, R20 ;  /* 0x00000033ff161219 */ /* 0x001fe20000011614 */
[----:B------:R-:W-:Y:S02]  /*21b0*/  @!P0 VIADD R20, R6, 0x22840 ;  /* 0x0002284006148836 */ /* 0x000fe40000000000 */
[----:B------:R-:W-:Y:S01]  /*21c0*/  FMUL.FTZ R59, R59, UR4 ;  /* 0x000000043b3b7c20 */ /* 0x000fe20008410000 */
        /* <DEDUP_REMOVED lines=12> */
[----:B-----5:R-:W0:Y:S01]  /*2290*/  SHFL.IDX PT, R58, R22, RZ, 0x1c1f ;  /* 0x001c1fff163a7589 */ /* 0x020e2200000e0000 */
[----:B------:R-:W-:Y:S01]  /*22a0*/  ULDC.64 UR4, c[0x0][0x9e0] ;  /* 0x0002780000047ab9 */ /* 0x000fe20000000a00 */
[----:B------:R-:W-:Y:S01]  /*22b0*/  @!P0 PRMT R20, RZ, 0x654, R20 ;  /* 0x00000654ff148816 */ /* 0x000fe20000000014 */
[----:B------:R-:W-:Y:S01]  /*22c0*/  IMAD R21, R23, -0x60, R18 ;  /* 0xffffffa017157824 */ /* 0x000fe200078e0212 */
[----:B------:R-:W-:Y:S01]  /*22d0*/  UISETP.GE.AND UP1, UPT, UR5, 0x1, UPT ;  /* 0x000000010500788c */ /* 0x000fe2000bf26270 */
[----:B------:R1:W-:Y:S06]  /*22e0*/  BAR.ARV R8, 0x100 ;  /* 0x000400080000751d */ /* 0x0003ec0000002000 */
[----:B------:R4:W-:Y:S01]  /*22f0*/  @!P0 SYNCS.ARRIVE.TRANS64.RED.A1T0 RZ, [R20+URZ], RZ ;  /* 0x000000ff14ff89a7 */ /* 0x0009e2000810043f */
[----:B------:R-:W-:Y:S01]  /*2300*/  PLOP3.LUT P1, PT, PT, PT, UP1, 0x40, 0x0 ;  /* 0x000000000000781c */ /* 0x000fe20003f2e818 */
[----:B------:R-:W0:Y:S01]  /*2310*/  MUFU.TANH R10, R10 ;  /* 0x0000000a000a7308 */ /* 0x000e220000002400 */
[----:B------:R-:W-:-:S02]  /*2320*/  IMAD.MOV.U32 R26, RZ, RZ, -0x60 ;  /* 0xffffffa0ff1a7424 */ /* 0x000fc400078e00ff */
[----:B----4-:R-:W-:-:S05]  /*2330*/  VIADD R20, R21, 0x61 ;  /* 0x0000006115147836 */ /* 0x010fca0000000000 */
[----:B------:R-:W4:Y:S01]  /*2340*/  MUFU.TANH R0, R0 ;  /* 0x0000000000007308 */ /* 0x000f220000002400 */
[----:B------:R-:W-:Y:S02]  /*2350*/  IMAD R24, R3, -0x2, R20 ;  /* 0xfffffffe03187824 */ /* 0x000fe400078e0214 */
[----:B------:R-:W-:Y:S02]  /*2360*/  VIADD R20, R21, 0x60 ;  /* 0x0000006015147836 */ /* 0x000fe40000000000 */
[----:B------:R-:W-:-:S03]  /*2370*/  VIADD R24, R24, -UR11 ;  /* 0x8000000b18187c36 */ /* 0x000fc60008000000 */
[----:B------:R-:W1:Y:S01]  /*2380*/  MUFU.TANH R9, R9 ;  /* 0x0000000900097308 */ /* 0x000e620000002400 */
[----:B------:R-:W-:Y:S02]  /*2390*/  IMAD R25, R3, -0x2, R20 ;  /* 0xfffffffe03197824 */ /* 0x000fe400078e0214 */
[----:B------:R-:W-:-:S04]  /*23a0*/  VIADD R43, R24, UR7 ;  /* 0x00000007182b7c36 */ /* 0x000fc80008000000 */
[----:B0-----:R-:W-:Y:S01]  /*23b0*/  IMAD.IADD R21, R43, 0x1, R58 ;  /* 0x000000012b157824 */ /* 0x001fe200078e023a */
[----:B------:R-:W0:Y:S08]  /*23c0*/  MUFU.TANH R28, R28 ;  /* 0x0000001c001c7308 */ /* 0x000e300000002400 */
        /* <DEDUP_REMOVED lines=39> */
[----:B------:R5:W0:Y:S02]  /*2640*/  MUFU.TANH R30, R50 ;  /* 0x00000032001e7308 */ /* 0x000a240000002400 */
[----:B-----5:R-:W-:-:S02]  /*2650*/  IMAD R50, R23, R26, 0x60 ;  /* 0x0000006017327424 */ /* 0x020fc400078e021a */
[----:B------:R-:W-:Y:S02]  /*2660*/  VIADD R26, R24, UR4 ;  /* 0x00000004181a7c36 */ /* 0x000fe40008000000 */
[----:B------:R-:W-:-:S03]  /*2670*/  IMAD R51, R3, -0x2, R50 ;  /* 0xfffffffe03337824 */ /* 0x000fc600078e0232 */
[----:B------:R-:W-:Y:S01]  /*2680*/  VIADDMNMX R20, R58, R26, R25, PT ;  /* 0x0000001a3a147246 */ /* 0x000fe20003800119 */
[----:B01234-:R-:W-:Y:S06]  /*2690*/  @P1 BRA `(.L_x_1829) ;  /* 0x0000000000541947 */ /* 0x01ffec0003800000 */
[----:B------:R-:W-:Y:S01]  /*26a0*/  IADD3 R24, R18, -UR11, R58 ;  /* 0x8000000b12187c10 */ /* 0x000fe2000fffe03a */
[----:B------:R-:W-:Y:S03]  /*26b0*/  BSSY B0, `(.L_x_1830) ;  /* 0x0000010000007945 */ /* 0x000fe60003800000 */
[----:B------:R-:W-:-:S13]  /*26c0*/  ISETP.GT.AND P1, PT, R24, -0x1, PT ;  /* 0xffffffff1800780c */ /* 0x000fda0003f24270 */
[----:B------:R-:W-:Y:S05]  /*26d0*/  @P1 BRA `(.L_x_1831) ;  /* 0x0000000000201947 */ /* 0x000fea0003800000 */
[----:B------:R-:W-:Y:S01]  /*26e0*/  UISETP.NE.AND UP2, UPT, UR5, 0x1, UPT ;  /* 0x000000010500788c */ /* 0x000fe2000bf45270 */
[----:B------:R-:W-:-:S05]  /*26f0*/  LOP3.LUT R24, RZ, R24, RZ, 0x33, !PT ;  /* 0x00000018ff187212 */ /* 0x000fca00078e33ff */
[----:B------:R-:W-:-:S05]  /*2700*/  PLOP3.LUT P1, PT, PT, PT, UP2, 0x80, 0x0 ;  /* 0x000000000000781c */ /* 0x000fca0003f2f028 */
[----:B------:R-:W-:-:S08]  /*2710*/  @UP2 ULDC.64 UR14, c[0x0][0x9e8] ;  /* 0x00027a00000e2ab9 */ /* 0x000fd00000000a00 */
[----:B------:R-:W-:-:S05]  /*2720*/  @P1 IMAD.HI.U32 R58, R24, UR14, RZ ;  /* 0x0000000e183a1c27 */ /* 0x000fca000f8e00ff */
[----:B------:R-:W-:-:S04]  /*2730*/  @P1 SHF.R.U32.HI R24, RZ, UR15, R58 ;  /* 0x0000000fff181c19 */ /* 0x000fc8000801163a */
[----:B------:R-:W-:Y:S01]  /*2740*/  LOP3.LUT R24, RZ, R24, RZ, 0x33, !PT ;  /* 0x00000018ff187212 */ /* 0x000fe200078e33ff */
[----:B------:R-:W-:Y:S06]  /*2750*/  BRA `(.L_x_1832) ;  /* 0x0000000000147947 */ /* 0x000fec0003800000 */
.L_x_1831:
[----:B------:R-:W-:-:S06]  /*2760*/  UISETP.NE.AND UP2, UPT, UR5, 0x1, UPT ;  /* 0x000000010500788c */ /* 0x000fcc000bf45270 */
[----:B------:R-:W-:-:S05]  /*2770*/  PLOP3.LUT P1, PT, PT, PT, UP2, 0x80, 0x0 ;  /* 0x000000000000781c */ /* 0x000fca0003f2f028 */
[----:B------:R-:W-:-:S08]  /*2780*/  @UP2 ULDC.64 UR14, c[0x0][0x9e8] ;  /* 0x00027a00000e2ab9 */ /* 0x000fd00000000a00 */
[----:B------:R-:W-:-:S05]  /*2790*/  @P1 IMAD.HI.U32 R58, R24, UR14, RZ ;  /* 0x0000000e183a1c27 */ /* 0x000fca000f8e00ff */
[----:B------:R-:W-:-:S07]  /*27a0*/  @P1 SHF.R.U32.HI R24, RZ, UR15, R58 ;  /* 0x0000000fff181c19 */ /* 0x000fce000801163a */
.L_x_1832:
[----:B------:R-:W-:Y:S05]  /*27b0*/  BSYNC B0 ;  /* 0x0000000000007941 */ /* 0x000fea0003800000 */
.L_x_1830:
[----:B------:R-:W-:-:S05]  /*27c0*/  IMAD R24, R24, UR5, R51 ;  /* 0x0000000518187c24 */ /* 0x000fca000f8e0233 */
[----:B------:R-:W-:Y:S02]  /*27d0*/  VIMNMX R21, R21, R24, !PT ;  /* 0x0000001815157248 */ /* 0x000fe40007fe0100 */
[----:B------:R-:W-:-:S07]  /*27e0*/  VIADDMNMX R20, R24, UR5, R20, PT ;  /* 0x0000000518147c46 */ /* 0x000fce000b800114 */
.L_x_1829:
[C---:B------:R-:W-:Y:S02]  /*27f0*/  ISETP.GE.AND P1, PT, R50.reuse, 0x2, PT ;  /* 0x000000023200780c */ /* 0x040fe40003f26270 */
[C---:B------:R-:W-:Y:S02]  /*2800*/  ISETP.GE.AND P5, PT, R50.reuse, 0xa, PT ;  /* 0x0000000a3200780c */ /* 0x040fe40003fa6270 */
[----:B------:R-:W-:Y:S02]  /*2810*/  ISETP.GT.AND P3, PT, R21, 0x1, !P1 ;  /* 0x000000011500780c */ /* 0x000fe40004f64270 */
[----:B------:R-:W-:Y:S02]  /*2820*/  ISETP.GE.AND P2, PT, R50, 0x9, PT ;  /* 0x000000093200780c */ /* 0x000fe40003f46270 */
[----:B------:R-:W-:Y:S02]  /*2830*/  ISETP.LT.OR P3, PT, R20, 0x2, P3 ;  /* 0x000000021400780c */ /* 0x000fe40001f61670 */
[----:B------:R-:W-:-:S02]  /*2840*/  P2R R24, PR, RZ, 0x20 ;  /* 0x00000020ff187803 */ /* 0x000fc40000000000 */
[----:B------:R-:W-:Y:S02]  /*2850*/  FSEL R74, R74, -INF , !P3 ;  /* 0xff8000004a4a7808 */ /* 0x000fe40005800000 */
[C---:B------:R-:W-:Y:S02]  /*2860*/  ISETP.GT.AND P3, PT, R21.reuse, 0x9, !P5 ;  /* 0x000000091500780c */ /* 0x040fe40006f64270 */
[----:B------:R-:W-:Y:S02]  /*2870*/  ISETP.GT.AND P4, PT, R21, 0x8, !P2 ;  /* 0x000000081500780c */ /* 0x000fe40005784270 */
[----:B------:R-:W-:Y:S02]  /*2880*/  ISETP.LT.OR P3, PT, R20, 0xa, P3 ;  /* 0x0000000a1400780c */ /* 0x000fe40001f61670 */
[----:B------:R-:W-:Y:S02]  /*2890*/  ISETP.GE.AND P5, PT, R50, 0x11, PT ;  /* 0x000000113200780c */ /* 0x000fe40003fa6270 */
[----:B------:R-:W-:-:S02]  /*28a0*/  FSEL R72, R29, -INF , !P3 ;  /* 0xff8000001d487808 */ /* 0x000fc40005800000 */
[----:B------:R-:W-:Y:S02]  /*28b0*/  ISETP.LT.OR P4, PT, R20, 0x9, P4 ;  /* 0x000000091400780c */ /* 0x000fe40002781670 */
[----:B------:R-:W-:Y:S02]  /*28c0*/  ISETP.GT.AND P3, PT, R21, 0x10, !P5 ;  /* 0x000000101500780c */ /* 0x000fe40006f64270 */
[----:B------:R-:W-:Y:S02]  /*28d0*/  FSEL R58, R28, -INF , !P4 ;  /* 0xff8000001c3a7808 */ /* 0x000fe40006000000 */
[----:B------:R-:W-:Y:S02]  /*28e0*/  ISETP.LT.OR P3, PT, R20, 0x11, P3 ;  /* 0x000000111400780c */ /* 0x000fe40001f61670 */
[----:B------:R-:W-:Y:S02]  /*28f0*/  ISETP.GE.AND P4, PT, R50, 0x12, PT ;  /* 0x000000123200780c */ /* 0x000fe40003f86270 */
[----:B------:R-:W-:-:S02]  /*2900*/  FSEL R76, R32, -INF , !P3 ;  /* 0xff800000204c7808 */ /* 0x000fc40005800000 */
[----:B------:R-:W-:Y:S02]  /*2910*/  ISETP.GT.AND P3, PT, R21, 0x11, !P4 ;  /* 0x000000111500780c */ /* 0x000fe40006764270 */
[----:B------:R-:W-:Y:S02]  /*2920*/  P2R R29, PR, RZ, 0x10 ;  /* 0x00000010ff1d7803 */ /* 0x000fe40000000000 */
[----:B------:R-:W-:Y:S02]  /*2930*/  ISETP.LT.OR P3, PT, R20, 0x12, P3 ;  /* 0x000000121400780c */ /* 0x000fe40001f61670 */
[----:B------:R-:W-:Y:S02]  /*2940*/  ISETP.GE.AND P4, PT, R50, 0x19, PT ;  /* 0x000000193200780c */ /* 0x000fe40003f86270 */
[----:B------:R-:W-:Y:S02]  /*2950*/  FSEL R78, R33, -INF , !P3 ;  /* 0xff800000214e7808 */ /* 0x000fe40005800000 */
[----:B------:R-:W-:-:S02]  /*2960*/  ISETP.GT.AND P3, PT, R21, 0x18, !P4 ;  /* 0x000000181500780c */ /* 0x000fc40006764270 */
[----:B------:R-:W-:Y:S02]  /*2970*/  P2R R32, PR, RZ, 0x10 ;  /* 0x00000010ff207803 */ /* 0x000fe40000000000 */
[----:B------:R-:W-:Y:S02]  /*2980*/  ISETP.LT.OR P3, PT, R20, 0x19, P3 ;  /* 0x000000191400780c */ /* 0x000fe40001f61670 */
[----:B------:R-:W-:Y:S02]  /*2990*/  ISETP.GE.AND P4, PT, R50, 0x1a, PT ;  /* 0x0000001a3200780c */ /* 0x000fe40003f86270 */
[----:B------:R-:W-:Y:S02]  /*29a0*/  FSEL R80, R36, -INF , !P3 ;  /* 0xff80000024507808 */ /* 0x000fe40005800000 */
[----:B------:R-:W-:Y:S02]  /*29b0*/  ISETP.GT.AND P3, PT, R21, 0x19, !P4 ;  /* 0x000000191500780c */ /* 0x000fe40006764270 */
[----:B------:R-:W-:-:S02]  /*29c0*/  P2R R33, PR, RZ, 0x10 ;  /* 0x00000010ff217803 */ /* 0x000fc40000000000 */
[----:B------:R-:W-:Y:S02]  /*29d0*/  ISETP.LT.OR P3, PT, R20, 0x1a, P3 ;  /* 0x0000001a1400780c */ /* 0x000fe40001f61670 */
[----:B------:R-:W-:Y:S02]  /*29e0*/  ISETP.GE.AND P4, PT, R50, 0x21, PT ;  /* 0x000000213200780c */ /* 0x000fe40003f86270 */
[----:B------:R-:W-:Y:S02]  /*29f0*/  FSEL R82, R37, -INF , !P3 ;  /* 0xff80000025527808 */ /* 0x000fe40005800000 */
[----:B------:R-:W-:Y:S02]  /*2a00*/  ISETP.GT.AND P3, PT, R21, 0x20, !P4 ;  /* 0x000000201500780c */ /* 0x000fe40006764270 */
[----:B------:R-:W-:Y:S02]  /*2a10*/  P2R R36, PR, RZ, 0x10 ;  /* 0x00000010ff247803 */ /* 0x000fe40000000000 */
[----:B------:R-:W-:-:S02]  /*2a20*/  ISETP.LT.OR P3, PT, R20, 0x21, P3 ;  /* 0x000000211400780c */ /* 0x000fc40001f61670 */
[----:B------:R-:W-:Y:S02]  /*2a30*/  ISETP.GE.AND P4, PT, R50, 0x22, PT ;  /* 0x000000223200780c */ /* 0x000fe40003f86270 */
[----:B------:R-:W-:Y:S02]  /*2a40*/  FSEL R84, R40, -INF , !P3 ;  /* 0xff80000028547808 */ /* 0x000fe40005800000 */
[----:B------:R-:W-:Y:S02]  /*2a50*/  ISETP.GT.AND P3, PT, R21, 0x21, !P4 ;  /* 0x000000211500780c */ /* 0x000fe40006764270 */
[----:B------:R-:W-:Y:S02]  /*2a60*/  P2R R37, PR, RZ, 0x10 ;  /* 0x00000010ff257803 */ /* 0x000fe40000000000 */
[----:B------:R-:W-:Y:S02]  /*2a70*/  ISETP.LT.OR P3, PT, R20, 0x22, P3 ;  /* 0x000000221400780c */ /* 0x000fe40001f61670 */
[----:B------:R-:W-:-:S02]  /*2a80*/  ISETP.GE.AND P4, PT, R50, 0x29, PT ;  /* 0x000000293200780c */ /* 0x000fc40003f86270 */
[----:B------:R-:W-:Y:S02]  /*2a90*/  FSEL R86, R41, -INF , !P3 ;  /* 0xff80000029567808 */ /* 0x000fe40005800000 */
[----:B------:R-:W-:Y:S02]  /*2aa0*/  ISETP.GT.AND P3, PT, R21, 0x28, !P4 ;  /* 0x000000281500780c */ /* 0x000fe40006764270 */
[----:B------:R-:W-:Y:S02]  /*2ab0*/  P2R R41, PR, RZ, 0x10 ;  /* 0x00000010ff297803 */ /* 0x000fe40000000000 */
        /* <DEDUP_REMOVED lines=51> */
[----:B------:R-:W-:Y:S02]  /*2df0*/  P2R R28, PR, RZ, 0x20 ;  /* 0x00000020ff1c7803 */ /* 0x000fe40000000000 */
[----:B------:R-:W-:Y:S02]  /*2e00*/  FSEL R64, R64, -INF , !P3 ;  /* 0xff80000040407808 */ /* 0x000fe40005800000 */
[C---:B------:R-:W-:Y:S02]  /*2e10*/  ISETP.GE.AND P3, PT, R50.reuse, 0x52, PT ;  /* 0x000000523200780c */ /* 0x040fe40003f66270 */
[----:B------:R-:W-:Y:S02]  /*2e20*/  ISETP.GE.AND P6, PT, R50, 0x1, PT ;  /* 0x000000013200780c */ /* 0x000fe40003fc6270 */
[----:B------:R-:W-:-:S04]  /*2e30*/  ISETP.GT.AND P4, PT, R21, 0x51, !P3 ;  /* 0x000000511500780c */ /* 0x000fc80005f84270 */
[----:B------:R-:W-:-:S04]  /*2e40*/  ISETP.LT.OR P4, PT, R20, 0x52, P4 ;  /* 0x000000521400780c */ /* 0x000fc80002781670 */
[----:B------:R-:W-:Y:S02]  /*2e50*/  FSEL R104, R65, -INF , !P4 ;  /* 0xff80000041687808 */ /* 0x000fe40006000000 */
[----:B------:R-:W-:-:S04]  /*2e60*/  ISETP.GE.AND P4, PT, R50, 0x59, PT ;  /* 0x000000593200780c */ /* 0x000fc80003f86270 */
[----:B------:R-:W-:-:S04]  /*2e70*/  ISETP.GT.AND P5, PT, R21, 0x58, !P4 ;  /* 0x000000581500780c */ /* 0x000fc800067a4270 */
[----:B------:R-:W-:-:S04]  /*2e80*/  ISETP.LT.OR P5, PT, R20, 0x59, P5 ;  /* 0x000000591400780c */ /* 0x000fc80002fa1670 */
[----:B------:R-:W-:Y:S02]  /*2e90*/  FSEL R68, R68, -INF , !P5 ;  /* 0xff80000044447808 */ /* 0x000fe40006800000 */
[----:B------:R-:W-:-:S04]  /*2ea0*/  ISETP.GT.AND P5, PT, R21, RZ, !P6 ;  /* 0x000000ff1500720c */ /* 0x000fc800077a4270 */
[----:B------:R-:W-:-:S04]  /*2eb0*/  ISETP.LT.OR P5, PT, R20, 0x1, P5 ;  /* 0x000000011400780c */ /* 0x000fc80002fa1670 */
[----:B------:R-:W-:Y:S02]  /*2ec0*/  FSEL R40, R10, -INF , !P5 ;  /* 0xff8000000a287808 */ /* 0x000fe40006800000 */
[----:B------:R-:W-:Y:S01]  /*2ed0*/  ISETP.GE.AND P5, PT, R50, 0x5a, PT ;  /* 0x0000005a3200780c */ /* 0x000fe20003fa6270 */
[----:B------:R-:W0:Y:S03]  /*2ee0*/  SHFL.IDX PT, R10, R22, 0x1, 0x1c1f ;  /* 0x003c1f00160a7f89 */ /* 0x000e2600000e0000 */
[----:B------:R-:W-:Y:S02]  /*2ef0*/  P2R R50, PR, RZ, 0x20 ;  /* 0x00000020ff327803 */ /* 0x000fe40000000000 */
[----:B------:R-:W-:-:S04]  /*2f00*/  ISETP.GT.AND P5, PT, R21, 0x59, !P5 ;  /* 0x000000591500780c */ /* 0x000fc80006fa4270 */
[----:B------:R-:W-:-:S04]  /*2f10*/  ISETP.LT.OR P5, PT, R20, 0x5a, P5 ;  /* 0x0000005a1400780c */ /* 0x000fc80002fa1670 */
[----:B------:R-:W-:Y:S02]  /*2f20*/  FSEL R106, R69, -INF , !P5 ;  /* 0xff800000456a7808 */ /* 0x000fe40006800000 */
[----:B------:R-:W-:Y:S02]  /*2f30*/  PLOP3.LUT P5, PT, PT, PT, UP1, 0x40, 0x0 ;  /* 0x000000000000781c */ /* 0x000fe40003fae818 */
[----:B0-----:R-:W-:Y:S01]  /*2f40*/  VIADDMNMX R20, R10, R26, R25, PT ;  /* 0x0000001a0a147246 */ /* 0x001fe20003800119 */
[----:B------:R-:W-:-:S10]  /*2f50*/  IMAD.IADD R21, R43, 0x1, R10 ;  /* 0x000000012b157824 */ /* 0x000fd400078e020a */
[----:B------:R-:W-:Y:S05]  /*2f60*/  @P5 BRA `(.L_x_1833) ;  /* 0x00000000005c5947 */ /* 0x000fea0003800000 */
        /* <DEDUP_REMOVED lines=8> */
[----:B------:R-:W-:Y:S01]  /*2ff0*/  @P5 IMAD.HI.U32 R22, R10, UR14, RZ ;  /* 0x0000000e0a165c27 */ /* 0x000fe2000f8e00ff */
[----:B------:R-:W-:-:S13]  /*3000*/  PLOP3.LUT P5, PT, PT, PT, UP2, 0x80, 0x0 ;  /* 0x000000000000781c */ /* 0x000fda0003faf028 */
[----:B------:R-:W-:-:S04]  /*3010*/  @P5 SHF.R.U32.HI R10, RZ, UR15, R22 ;  /* 0x0000000fff0a5c19 */ /* 0x000fc80008011616 */
[----:B------:R-:W-:Y:S01]  /*3020*/  LOP3.LUT R10, RZ, R10, RZ, 0x33, !PT ;  /* 0x0000000aff0a7212 */ /* 0x000fe200078e33ff */
[----:B------:R-:W-:Y:S06]  /*3030*/  BRA `(.L_x_1836) ;  /* 0x0000000000187947 */ /* 0x000fec0003800000 */
.L_x_1835:
[----:B------:R-:W-:-:S06]  /*3040*/  UISETP.NE.AND UP2, UPT, UR5, 0x1, UPT ;  /* 0x000000010500788c */ /* 0x000fcc000bf45270 */
[----:B------:R-:W-:-:S05]  /*3050*/  PLOP3.LUT P5, PT, PT, PT, UP2, 0x80, 0x0 ;  /* 0x000000000000781c */ /* 0x000fca0003faf028 */
[----:B------:R-:W-:-:S08]  /*3060*/  @UP2 ULDC.64 UR14, c[0x0][0x9e8] ;  /* 0x00027a00000e2ab9 */ /* 0x000fd00000000a00 */
[----:B------:R-:W-:Y:S01]  /*3070*/  @P5 IMAD.HI.U32 R22, R10, UR14, RZ ;  /* 0x0000000e0a165c27 */ /* 0x000fe2000f8e00ff */
[----:B------:R-:W-:-:S13]  /*3080*/  PLOP3.LUT P5, PT, PT, PT, UP2, 0x80, 0x0 ;  /* 0x000000000000781c */ /* 0x000fda0003faf028 */
[----:B------:R-:W-:-:S07]  /*3090*/  @P5 SHF.R.U32.HI R10, RZ, UR15, R22 ;  /* 0x0000000fff0a5c19 */ /* 0x000fce0008011616 */
.L_x_1836:
[----:B------:R-:W-:Y:S05]  /*30a0*/  BSYNC B0 ;  /* 0x0000000000007941 */ /* 0x000fea0003800000 */
.L_x_1834:
[----:B------:R-:W-:-:S05]  /*30b0*/  IMAD R10, R10, UR5, R51 ;  /* 0x000000050a0a7c24 */ /* 0x000fca000f8e0233 */
[----:B------:R-:W-:Y:S02]  /*30c0*/  VIMNMX R21, R21, R10, !PT ;  /* 0x0000000a15157248 */ /* 0x000fe40007fe0100 */
[----:B------:R-:W-:-:S07]  /*30d0*/  VIADDMNMX R20, R10, UR5, R20, PT ;  /* 0x000000050a147c46 */ /* 0x000fce000b800114 */
.L_x_1833:
[C---:B------:R-:W-:Y:S01]  /*30e0*/  ISETP.GT.AND P1, PT, R21.reuse, 0x1, !P1 ;  /* 0x000000011500780c */ /* 0x040fe20004f24270 */
[----:B------:R-:W-:Y:S01]  /*30f0*/  ULDC UR10, c[0x0][0x988] ;  /* 0x00026200000a7ab9 */ /* 0x000fe20000000800 */
[----:B------:R-:W-:Y:S02]  /*3100*/  ISETP.GT.AND P2, PT, R21, 0x8, !P2 ;  /* 0x000000081500780c */ /* 0x000fe40005744270 */
[C---:B------:R-:W-:Y:S02]  /*3110*/  ISETP.LT.OR P1, PT, R20.reuse, 0x2, P1 ;  /* 0x000000021400780c */ /* 0x040fe40000f21670 */
[----:B------:R-:W-:Y:S02]  /*3120*/  ISETP.LT.OR P2, PT, R20, 0x9, P2 ;  /* 0x000000091400780c */ /* 0x000fe40001741670 */
[----:B------:R-:W-:Y:S02]  /*3130*/  FSEL R25, R9, -INF , !P1 ;  /* 0xff80000009197808 */ /* 0x000fe40004800000 */
[----:B------:R-:W-:-:S02]  /*3140*/  ISETP.NE.AND P1, PT, R24, RZ, PT ;  /* 0x000000ff1800720c */ /* 0x000fc40003f25270 */
[----:B------:R-:W-:Y:S02]  /*3150*/  FMNMX.FTZ R9, R40, R74, !PT ;  /* 0x0000004a28097209 */ /* 0x000fe40007810000 */
[----:B------:R-:W-:Y:S02]  /*3160*/  ISETP.GT.AND P1, PT, R21, 0x9, !P1 ;  /* 0x000000091500780c */ /* 0x000fe40004f24270 */
[----:B------:R-:W-:Y:S02]  /*3170*/  FMNMX.FTZ R9, R58, R9, !PT ;  /* 0x000000093a097209 */ /* 0x000fe40007810000 */
[----:B------:R-:W-:Y:S02]  /*3180*/  ISETP.LT.OR P1, PT, R20, 0xa, P1 ;  /* 0x0000000a1400780c */ /* 0x000fe40000f21670 */
[----:B------:R-:W-:Y:S02]  /*3190*/  FSEL R12, R12, -INF , !P2 ;  /* 0xff8000000c0c7808 */ /* 0x000fe40005000000 */
[----:B------:R-:W-:-:S02]  /*31a0*/  FSEL R13, R13, -INF , !P1 ;  /* 0xff8000000d0d7808 */ /* 0x000fc40004800000 */
[----:B------:R-:W-:Y:S02]  /*31b0*/  ISETP.NE.AND P1, PT, R28, RZ, PT ;  /* 0x000000ff1c00720c */ /* 0x000fe40003f25270 */
[----:B------:R-:W-:Y:S02]  /*31c0*/  ISETP.NE.AND P2, PT, R29, RZ, PT ;  /* 0x000000ff1d00720c */ /* 0x000fe40003f45270 */
[----:B------:R-:W-:Y:S02]  /*31d0*/  ISETP.GT.AND P1, PT, R21, 0x10, !P1 ;  /* 0x000000101500780c */ /* 0x000fe40004f24270 */
[----:B------:R-:W-:Y:S02]  /*31e0*/  FMNMX.FTZ R9, R72, R9, !PT ;  /* 0x0000000948097209 */ /* 0x000fe40007810000 */
[----:B------:R-:W-:Y:S02]  /*31f0*/  ISETP.LT.OR P1, PT, R20, 0x11, P1 ;  /* 0x000000111400780c */ /* 0x000fe40000f21670 */
[----:B------:R-:W-:-:S02]  /*3200*/  FMNMX.FTZ R9, R76, R9, !PT ;  /* 0x000000094c097209 */ /* 0x000fc40007810000 */
[----:B------:R-:W-:Y:S02]  /*3210*/  FSEL R14, R14, -INF , !P1 ;  /* 0xff8000000e0e7808 */ /* 0x000fe40004800000 */
[----:B------:R-:W-:Y:S02]  /*3220*/  ISETP.GT.AND P1, PT, R21, 0x11, !P2 ;  /* 0x000000111500780c */ /* 0x000fe40005724270 */
[----:B------:R-:W-:Y:S02]  /*3230*/  ISETP.NE.AND P5, PT, R32, RZ, PT ;  /* 0x000000ff2000720c */ /* 0x000fe40003fa5270 */
[----:B------:R-:W-:Y:S02]  /*3240*/  ISETP.LT.OR P1, PT, R20, 0x12, P1 ;  /* 0x000000121400780c */ /* 0x000fe40000f21670 */
[----:B------:R-:W-:Y:S02]  /*3250*/  FMNMX.FTZ R9, R78, R9, !PT ;  /* 0x000000094e097209 */ /* 0x000fe40007810000 */
[----:B------:R-:W-:-:S02]  /*3260*/  FSEL R15, R15, -INF , !P1 ;  /* 0xff8000000f0f7808 */ /* 0x000fc40004800000 */
[----:B------:R-:W-:Y:S02]  /*3270*/  ISETP.GT.AND P1, PT, R21, 0x18, !P5 ;  /* 0x000000181500780c */ /* 0x000fe40006f24270 */
[----:B------:R-:W-:Y:S02]  /*3280*/  FMNMX.FTZ R9, R80, R9, !PT ;  /* 0x0000000950097209 */ /* 0x000fe40007810000 */
[----:B------:R-:W-:Y:S02]  /*3290*/  ISETP.LT.OR P1, PT, R20, 0x19, P1 ;  /* 0x000000191400780c */ /* 0x000fe40000f21670 */
[----:B------:R-:W-:Y:S02]  /*32a0*/  FMNMX.FTZ R9, R82, R9, !PT ;  /* 0x0000000952097209 */ /* 0x000fe40007810000 */
[----:B------:R-:W-:Y:S02]  /*32b0*/  FSEL R22, R38, -INF , !P1 ;  /* 0xff80000026167808 */ /* 0x000fe40004800000 */
[----:B------:R-:W-:-:S02]  /*32c0*/  FMNMX.FTZ R9, R84, R9, !PT ;  /* 0x0000000954097209 */ /* 0x000fc40007810000 */
[----:B------:R-:W-:Y:S02]  /*32d0*/  ISETP.NE.AND P1, PT, R33, RZ, PT ;  /* 0x000000ff2100720c */ /* 0x000fe40003f25270 */
[----:B------:R-:W-:Y:S02]  /*32e0*/  FMNMX.FTZ R9, R86, R9, !PT ;  /* 0x0000000956097209 */ /* 0x000fe40007810000 */
[----:B------:R-:W-:Y:S02]  /*32f0*/  ISETP.GT.AND P1, PT, R21, 0x19, !P1 ;  /* 0x000000191500780c */ /* 0x000fe40004f24270 */
[----:B------:R-:W-:Y:S02]  /*3300*/  FMNMX.FTZ R9, R88, R9, !PT ;  /* 0x0000000958097209 */ /* 0x000fe40007810000 */
[----:B------:R-:W-:Y:S02]  /*3310*/  ISETP.LT.OR P1, PT, R20, 0x1a, P1 ;  /* 0x0000001a1400780c */ /* 0x000fe40000f21670 */
[----:B------:R-:W-:-:S02]  /*3320*/  FMNMX.FTZ R9, R90, R9, !PT ;  /* 0x000000095a097209 */ /* 0x000fc40007810000 */
[----:B------:R-:W-:Y:S02]  /*3330*/  FSEL R24, R39, -INF , !P1 ;  /* 0xff80000027187808 */ /* 0x000fe40004800000 */
[----:B------:R-:W-:Y:S02]  /*3340*/  ISETP.NE.AND P1, PT, R36, RZ, PT ;  /* 0x000000ff2400720c */ /* 0x000fe40003f25270 */
[----:B------:R-:W-:Y:S02]  /*3350*/  FMNMX.FTZ R9, R92, R9, !PT ;  /* 0x000000095c097209 */ /* 0x000fe40007810000 */
[----:B------:R-:W-:Y:S02]  /*3360*/  ISETP.GT.AND P1, PT, R21, 0x20, !P1 ;  /* 0x000000201500780c */ /* 0x000fe40004f24270 */
[----:B------:R-:W-:Y:S02]  /*3370*/  FMNMX.FTZ R9, R94, R9, !PT ;  /* 0x000000095e097209 */ /* 0x000fe40007810000 */
[----:B------:R-:W-:-:S02]  /*3380*/  ISETP.LT.OR P1, PT, R20, 0x21, P1 ;  /* 0x000000211400780c */ /* 0x000fc40000f21670 */
[----:B------:R-:W-:Y:S02]  /*3390*/  FMNMX.FTZ R9, R96, R9, !PT ;  /* 0x0000000960097209 */ /* 0x000fe40007810000 */
[----:B------:R-:W-:Y:S02]  /*33a0*/  FSEL R26, R42, -INF , !P1 ;  /* 0xff8000002a1a7808 */ /* 0x000fe40004800000 */
[----:B------:R-:W-:Y:S02]  /*33b0*/  ISETP.NE.AND P1, PT, R37, RZ, PT ;  /* 0x000000ff2500720c */ /* 0x000fe40003f25270 */
[----:B------:R-:W-:Y:S02]  /*33c0*/  FMNMX.FTZ R9, R98, R9, !PT ;  /* 0x0000000962097209 */ /* 0x000fe40007810000 */
[----:B------:R-:W-:Y:S02]  /*33d0*/  ISETP.GT.AND P1, PT, R21, 0x21, !P1 ;  /* 0x000000211500780c */ /* 0x000fe40004f24270 */
[----:B------:R-:W-:-:S02]  /*33e0*/  FMNMX.FTZ R9, R56, R9, !PT ;  /* 0x0000000938097209 */ /* 0x000fc40007810000 */
[----:B------:R-:W-:Y:S02]  /*33f0*/  ISETP.LT.OR P1, PT, R20, 0x22, P1 ;  /* 0x000000221400780c */ /* 0x000fe40000f21670 */
[----:B------:R-:W-:Y:S02]  /*3400*/  FMNMX.FTZ R9, R100, R9, !PT ;  /* 0x0000000964097209 */ /* 0x000fe40007810000 */
[----:B------:R-:W-:Y:S02]  /*3410*/  FSEL R27, R27, -INF , !P1 ;  /* 0xff8000001b1b7808 */ /* 0x000fe40004800000 */
[----:B------:R-:W-:Y:S02]  /*3420*/  ISETP.NE.AND P1, PT, R41, RZ, PT ;  /* 0x000000ff2900720c */ /* 0x000fe40003f25270 */
[----:B------:R-:W-:Y:S02]  /*3430*/  FMNMX.FTZ R9, R60, R9, !PT ;  /* 0x000000093c097209 */ /* 0x000fe40007810000 */
[----:B------:R-:W-:-:S02]  /*3440*/  ISETP.GT.AND P1, PT, R21, 0x28, !P1 ;  /* 0x000000281500780c */ /* 0x000fc40004f24270 */
[----:B------:R-:W-:Y:S02]  /*3450*/  FMNMX.FTZ R9, R102, R9, !PT ;  /* 0x0000000966097209 */ /* 0x000fe40007810000 */
[----:B------:R-:W-:Y:S02]  /*3460*/  ISETP.LT.OR P1, PT, R20, 0x29, P1 ;  /* 0x000000291400780c */ /* 0x000fe40000f21670 */
[----:B------:R-:W-:Y:S02]  /*3470*/  FMNMX.FTZ R9, R64, R9, !PT ;  /* 0x0000000940097209 */ /* 0x000fe40007810000 */
[----:B------:R-:W-:Y:S02]  /*3480*/  FSEL R28, R46, -INF , !P1 ;  /* 0xff8000002e1c7808 */ /* 0x000fe40004800000 */
[----:B------:R-:W-:Y:S02]  /*3490*/  FMNMX.FTZ R9, R104, R9, !PT ;  /* 0x0000000968097209 */ /* 0x000fe40007810000 */
[----:B------:R-:W-:-:S02]  /*34a0*/  ISETP.NE.AND P1, PT, R44, RZ, PT ;  /* 0x000000ff2c00720c */ /* 0x000fc40003f25270 */
[----:B------:R-:W-:Y:S02]  /*34b0*/  FMNMX.FTZ R9, R68, R9, !PT ;  /* 0x0000000944097209 */ /* 0x000fe40007810000 */
[C---:B------:R-:W-:Y:S02]  /*34c0*/  ISETP.GT.AND P1, PT, R21.reuse, 0x29, !P1 ;  /* 0x000000291500780c */ /* 0x040fe40004f24270 */
[----:B------:R-:W-:Y:S02]  /*34d0*/  FMNMX.FTZ R9, R106, R9, !PT ;  /* 0x000000096a097209 */ /* 0x000fe40007810000 */
[----:B------:R-:W-:Y:S02]  /*34e0*/  ISETP.LT.OR P1, PT, R20, 0x2a, P1 ;  /* 0x0000002a1400780c */ /* 0x000fe40000f21670 */
[----:B------:R-:W-:Y:S01]  /*34f0*/  ISETP.GT.AND P6, PT, R21, RZ, !P6 ;  /* 0x000000ff1500720c */ /* 0x000fe200077c4270 */
[----:B------:R-:W0:Y:S01]  /*3500*/  SHFL.BFLY PT, R10, R9, 0x2, 0x1f ;  /* 0x0c401f00090a7f89 */ /* 0x000e2200000e0000 */
[----:B------:R-:W-:-:S02]  /*3510*/  FSEL R29, R47, -INF , !P1 ;  /* 0xff8000002f1d7808 */ /* 0x000fc40004800000 */
[----:B------:R-:W-:Y:S02]  /*3520*/  ISETP.NE.AND P1, PT, R45, RZ, PT ;  /* 0x000000ff2d00720c */ /* 0x000fe40003f25270 */
[----:B------:R-:W-:Y:S02]  /*3530*/  ISETP.LT.OR P6, PT, R20, 0x1, P6 ;  /* 0x000000011400780c */ /* 0x000fe400037c1670 */
[----:B------:R-:W-:Y:S02]  /*3540*/  ISETP.GT.AND P1, PT, R21, 0x30, !P1 ;  /* 0x000000301500780c */ /* 0x000fe40004f24270 */
[----:B------:R-:W-:Y:S02]  /*3550*/  FSEL R0, R0, -INF , !P6 ;  /* 0xff80000000007808 */ /* 0x000fe40007000000 */
[----:B------:R-:W-:Y:S02]  /*3560*/  ISETP.LT.OR P1, PT, R20, 0x31, P1 ;  /* 0x000000311400780c */ /* 0x000fe40000f21670 */
[----:B------:R-:W-:-:S02]  /*3570*/  ISETP.NE.AND P2, PT, R53, RZ, PT ;  /* 0x000000ff3500720c */ /* 0x000fc40003f45270 */
[----:B------:R-:W-:Y:S02]  /*3580*/  FSEL R30, R30, -INF , !P1 ;  /* 0xff8000001e1e7808 */ /* 0x000fe40004800000 */
[----:B------:R-:W-:Y:S02]  /*3590*/  ISETP.NE.AND P1, PT, R48, RZ, PT ;  /* 0x000000ff3000720c */ /* 0x000fe40003f25270 */
[----:B------:R-:W-:Y:S02]  /*35a0*/  ISETP.NE.AND P5, PT, R59, RZ, PT ;  /* 0x000000ff3b00720c */ /* 0x000fe40003fa5270 */
[----:B------:R-:W-:Y:S02]  /*35b0*/  ISETP.GT.AND P1, PT, R21, 0x31, !P1 ;  /* 0x000000311500780c */ /* 0x000fe40004f24270 */
[----:B------:R-:W-:Y:S02]  /*35c0*/  ISETP.NE.AND P6, PT, R63, RZ, PT ;  /* 0x000000ff3f00720c */ /* 0x000fe40003fc5270 */
[----:B------:R-:W-:-:S02]  /*35d0*/  ISETP.LT.OR P1, PT, R20, 0x32, P1 ;  /* 0x000000321400780c */ /* 0x000fc40000f21670 */
[----:B0-----:R-:W-:Y:S02]  /*35e0*/  FMNMX.FTZ R37, R9, R10, !PT ;  /* 0x0000000a09257209 */ /* 0x001fe40007810000 */
[----:B------:R-:W-:Y:S02]  /*35f0*/  FMNMX.FTZ R9, R0, R25, !PT ;  /* 0x0000001900097209 */ /* 0x000fe40007810000 */
[----:B------:R-:W-:Y:S01]  /*3600*/  FSEL R31, R31, -INF , !P1 ;  /* 0xff8000001f1f7808 */ /* 0x000fe20004800000 */
[----:B------:R-:W0:Y:S01]  /*3610*/  SHFL.BFLY PT, R10, R37, 0x1, 0x1f ;  /* 0x0c201f00250a7f89 */ /* 0x000e2200000e0000 */
[----:B------:R-:W-:Y:S02]  /*3620*/  ISETP.NE.AND P1, PT, R49, RZ, PT ;  /* 0x000000ff3100720c */ /* 0x000fe40003f25270 */
[----:B------:R-:W-:Y:S02]  /*3630*/  FMNMX.FTZ R38, R12, R9, !PT ;  /* 0x000000090c267209 */ /* 0x000fe40007810000 */
[----:B------:R-:W-:-:S02]  /*3640*/  ISETP.GT.AND P1, PT, R21, 0x38, !P1 ;  /* 0x000000381500780c */ /* 0x000fc40004f24270 */
[----:B------:R-:W-:Y:S02]  /*3650*/  FMNMX.FTZ R9, R13, R38, !PT ;  /* 0x000000260d097209 */ /* 0x000fe40007810000 */
[----:B------:R-:W-:Y:S02]  /*3660*/  ISETP.LT.OR P1, PT, R20, 0x39, P1 ;  /* 0x000000391400780c */ /* 0x000fe40000f21670 */
[----:B------:R-:W-:Y:S02]  /*3670*/  FMNMX.FTZ R38, R14, R9, !PT ;  /* 0x000000090e267209 */ /* 0x000fe40007810000 */
[----:B------:R-:W-:Y:S02]  /*3680*/  FSEL R32, R54, -INF , !P1 ;  /* 0xff80000036207808 */ /* 0x000fe40004800000 */
[----:B------:R-:W-:Y:S02]  /*3690*/  ISETP.NE.AND P1, PT, R52, RZ, PT ;  /* 0x000000ff3400720c */ /* 0x000fe40003f25270 */
[----:B------:R-:W-:-:S02]  /*36a0*/  FMNMX.FTZ R9, R15, R38, !PT ;  /* 0x000000260f097209 */ /* 0x000fc40007810000 */
[----:B------:R-:W-:Y:S02]  /*36b0*/  ISETP.GT.AND P1, PT, R21, 0x39, !P1 ;  /* 0x000000391500780c */ /* 0x000fe40004f24270 */
[----:B------:R-:W-:Y:S02]  /*36c0*/  FMNMX.FTZ R9, R22, R9, !PT ;  /* 0x0000000916097209 */ /* 0x000fe40007810000 */
[----:B------:R-:W-:Y:S02]  /*36d0*/  ISETP.LT.OR P1, PT, R20, 0x3a, P1 ;  /* 0x0000003a1400780c */ /* 0x000fe40000f21670 */
[----:B------:R-:W-:Y:S02]  /*36e0*/  FMNMX.FTZ R9, R24, R9, !PT ;  /* 0x0000000918097209 */ /* 0x000fe40007810000 */
[----:B------:R-:W-:Y:S02]  /*36f0*/  FSEL R33, R55, -INF , !P1 ;  /* 0xff80000037217808 */ /* 0x000fe40004800000 */
[----:B------:R-:W-:-:S02]  /*3700*/  ISETP.GT.AND P1, PT, R21, 0x40, !P2 ;  /* 0x000000401500780c */ /* 0x000fc40005724270 */
[----:B------:R-:W-:Y:S02]  /*3710*/  FMNMX.FTZ R38, R26, R9, !PT ;  /* 0x000000091a267209 */ /* 0x000fe40007810000 */
[----:B------:R-:W-:Y:S02]  /*3720*/  ISETP.LT.OR P1, PT, R20, 0x41, P1 ;  /* 0x000000411400780c */ /* 0x000fe40000f21670 */
[----:B------:R-:W-:Y:S02]  /*3730*/  FMNMX.FTZ R9, R27, R38, !PT ;  /* 0x000000261b097209 */ /* 0x000fe40007810000 */
[----:B------:R-:W-:Y:S02]  /*3740*/  FSEL R34, R34, -INF , !P1 ;  /* 0xff80000022227808 */ /* 0x000fe40004800000 */
[----:B------:R-:W-:Y:S02]  /*3750*/  FMNMX.FTZ R38, R28, R9, !PT ;  /* 0x000000091c267209 */ /* 0x000fe40007810000 */
[----:B------:R-:W-:-:S02]  /*3760*/  ISETP.GT.AND P1, PT, R21, 0x41, !P5 ;  /* 0x000000411500780c */ /* 0x000fc40006f24270 */
[----:B0-----:R-:W-:Y:S02]  /*3770*/  FMNMX.FTZ R10, R37, R10, !PT ;  /* 0x0000000a250a7209 */ /* 0x001fe40007810000 */
[----:B------:R-:W-:Y:S02]  /*3780*/  FMNMX.FTZ R9, R29, R38, !PT ;  /* 0x000000261d097209 */ /* 0x000fe40007810000 */
[----:B------:R-:W-:Y:S01]  /*3790*/  ISETP.LT.OR P1, PT, R20, 0x42, P1 ;  /* 0x000000421400780c */ /* 0x000fe20000f21670 */
[----:B------:R-:W-:Y:S01]  /*37a0*/  FMUL.FTZ R36, R10, UR10 ;  /* 0x0000000a0a247c20 */ /* 0x000fe20008410000 */
[----:B------:R-:W-:Y:S02]  /*37b0*/  FMNMX.FTZ R38, R30, R9, !PT ;  /* 0x000000091e267209 */ /* 0x000fe40007810000 */
[----:B------:R-:W-:Y:S02]  /*37c0*/  FSEL R35, R35, -INF , !P1 ;  /* 0xff80000023237808 */ /* 0x000fe40004800000 */
[----:B------:R-:W-:-:S02]  /*37d0*/  FSETP.NEU.FTZ.AND P1, PT, R10, -INF , PT ;  /* 0xff8000000a00780b */ /* 0x000fc40003f3d000 */
[----:B------:R-:W-:Y:S02]  /*37e0*/  ISETP.NE.AND P5, PT, R57, RZ, PT ;  /* 0x000000ff3900720c */ /* 0x000fe40003fa5270 */
[----:B------:R-:W-:Y:S02]  /*37f0*/  FMNMX.FTZ R9, R31, R38, !PT ;  /* 0x000000261f097209 */ /* 0x000fe40007810000 */
[----:B------:R-:W-:Y:S02]  /*3800*/  FSEL R39, R36, RZ, P1 ;  /* 0x000000ff24277208 */ /* 0x000fe40000800000 */
[----:B------:R-:W-:Y:S02]  /*3810*/  ISETP.GT.AND P1, PT, R21, 0x48, !P5 ;  /* 0x000000481500780c */ /* 0x000fe40006f24270 */
[----:B------:R-:W-:Y:S01]  /*3820*/  FMNMX.FTZ R38, R32, R9, !PT ;  /* 0x0000000920267209 */ /* 0x000fe20007810000 */
[--C-:B------:R-:W-:Y:S01]  /*3830*/  FFMA.FTZ R37, R74, UR10, -R39.reuse ;  /* 0x0000000a4a257c23 */ /* 0x100fe20008010827 */
[----:B------:R-:W-:Y:S01]  /*3840*/  ISETP.LT.OR P1, PT, R20, 0x49, P1 ;  /* 0x000000491400780c */ /* 0x000fe20000f21670 */
[--C-:B------:R-:W-:Y:S01]  /*3850*/  FFMA.FTZ R40, R40, UR10, -R39.reuse ;  /* 0x0000000a28287c23 */ /* 0x100fe20008010827 */
[----:B------:R-:W-:Y:S01]  /*3860*/  FMNMX.FTZ R9, R33, R38, !PT ;  /* 0x0000002621097209 */ /* 0x000fe20007810000 */
[----:B------:R0:W-:Y:S01]  /*3870*/  MUFU.EX2 R41, R37 ;  /* 0x0000002500297308 */ /* 0x0001e20000000800 */
[----:B------:R-:W-:Y:S01]  /*3880*/  FSEL R36, R62, -INF , !P1 ;  /* 0xff8000003e247808 */ /* 0x000fe20004800000 */
[--C-:B------:R-:W-:Y:S01]  /*3890*/  FFMA.FTZ R42, R58, UR10, -R39.reuse ;  /* 0x0000000a3a2a7c23 */ /* 0x100fe20008010827 */
[----:B------:R-:W-:Y:S01]  /*38a0*/  ISETP.NE.AND P2, PT, R61, RZ, PT ;  /* 0x000000ff3d00720c */ /* 0x000fe20003f45270 */
[--C-:B------:R-:W-:Y:S01]  /*38b0*/  FFMA.FTZ R43, R72, UR10, -R39.reuse ;  /* 0x0000000a482b7c23 */ /* 0x100fe20008010827 */
[C---:B------:R-:W-:Y:S01]  /*38c0*/  ISETP.GT.AND P1, PT, R21.reuse, 0x49, !P6 ;  /* 0x000000491500780c */ /* 0x040fe20007724270 */
[--C-:B------:R-:W-:Y:S01]  /*38d0*/  FFMA.FTZ R44, R80, UR10, -R39.reuse ;  /* 0x0000000a502c7c23 */ /* 0x100fe20008010827 */
[----:B------:R-:W-:Y:S01]  /*38e0*/  FMNMX.FTZ R38, R34, R9, !PT ;  /* 0x0000000922267209 */ /* 0x000fe20007810000 */
[----:B------:R1:W2:Y:S01]  /*38f0*/  MUFU.EX2 R172, R40 ;  /* 0x0000002800ac7308 */ /* 0x0002a20000000800 */
[----:B------:R-:W-:Y:S01]  /*3900*/  ISETP.GT.AND P2, PT, R21, 0x50, !P2 ;  /* 0x000000501500780c */ /* 0x000fe20005744270 */
[--C-:B0-----:R-:W-:Y:S01]  /*3910*/  FFMA.FTZ R37, R78, UR10, -R39.reuse ;  /* 0x0000000a4e257c23 */ /* 0x101fe20008010827 */
[----:B------:R-:W-:Y:S01]  /*3920*/  ISETP.LT.OR P1, PT, R20, 0x4a, P1 ;  /* 0x0000004a1400780c */ /* 0x000fe20000f21670 */
[--C-:B------:R-:W-:Y:S01]  /*3930*/  FFMA.FTZ R46, R84, UR10, -R39.reuse ;  /* 0x0000000a542e7c23 */ /* 0x100fe20008010827 */
[----:B------:R-:W-:Y:S01]  /*3940*/  FMNMX.FTZ R9, R35, R38, !PT ;  /* 0x0000002623097209 */ /* 0x000fe20007810000 */
[--C-:B------:R-:W-:Y:S01]  /*3950*/  FFMA.FTZ R48, R86, UR10, -R39.reuse ;  /* 0x0000000a56307c23 */ /* 0x100fe20008010827 */
[----:B------:R-:W-:Y:S01]  /*3960*/  ISETP.NE.AND P5, PT, R50, RZ, PT ;  /* 0x000000ff3200720c */ /* 0x000fe20003fa5270 */
[----:B------:R-:W-:Y:S01]  /*3970*/  MUFU.EX2 R45, R37 ;  /* 0x00000025002d7308 */ /* 0x000fe20000000800 */
[C---:B------:R-:W-:Y:S01]  /*3980*/  ISETP.GT.AND P3, PT, R21.reuse, 0x51, !P3 ;  /* 0x000000511500780c */ /* 0x040fe20005f64270 */
[--C-:B-1----:R-:W-:Y:S01]  /*3990*/  FFMA.FTZ R40, R76, UR10, -R39.reuse ;  /* 0x0000000a4c287c23 */ /* 0x102fe20008010827 */
[----:B------:R-:W-:Y:S01]  /*39a0*/  ISETP.LT.OR P2, PT, R20, 0x51, P2 ;  /* 0x000000511400780c */ /* 0x000fe20001741670 */
[--C-:B------:R-:W-:Y:S01]  /*39b0*/  FFMA.FTZ R50, R88, UR10, -R39.reuse ;  /* 0x0000000a58327c23 */ /* 0x100fe20008010827 */
[----:B------:R-:W-:Y:S01]  /*39c0*/  FSEL R2, R2, -INF , !P1 ;  /* 0xff80000002027808 */ /* 0x000fe20004800000 */
[----:B------:R-:W-:Y:S01]  /*39d0*/  FFMA.FTZ R58, R102, UR10, -R39 ;  /* 0x0000000a663a7c23 */ /* 0x000fe20008010827 */
[----:B------:R-:W-:Y:S01]  /*39e0*/  FMNMX.FTZ R9, R36, R9, !PT ;  /* 0x0000000924097209 */ /* 0x000fe20007810000 */
[----:B------:R0:W-:Y:S01]  /*39f0*/  MUFU.EX2 R168, R40 ;  /* 0x0000002800a87308 */ /* 0x0001e20000000800 */
[C---:B------:R-:W-:Y:S01]  /*3a00*/  ISETP.GT.AND P4, PT, R21.reuse, 0x58, !P4 ;  /* 0x000000581500780c */ /* 0x040fe20006784270 */
[----:B--2---:R-:W-:Y:S01]  /*3a10*/  FADD.FTZ R65, R172, R41 ;  /* 0x00000029ac417221 */ /* 0x004fe20000010000 */
[----:B------:R-:W-:Y:S01]  /*3a20*/  ISETP.GT.AND P5, PT, R21, 0x59, !P5 ;  /* 0x000000591500780c */ /* 0x000fe20006fa4270 */
[--C-:B------:R-:W-:Y:S01]  /*3a30*/  FFMA.FTZ R51, R90, UR10, -R39.reuse ;  /* 0x0000000a5a337c23 */ /* 0x100fe20008010827 */
[----:B------:R-:W-:Y:S01]  /*3a40*/  ISETP.LT.OR P3, PT, R20, 0x52, P3 ;  /* 0x000000521400780c */ /* 0x000fe20001f61670 */
[--C-:B------:R-:W-:Y:S01]  /*3a50*/  FFMA.FTZ R52, R92, UR10, -R39.reuse ;  /* 0x0000000a5c347c23 */ /* 0x100fe20008010827 */
[----:B------:R-:W-:Y:S01]  /*3a60*/  FSEL R21, R66, -INF , !P2 ;  /* 0xff80000042157808 */ /* 0x000fe20005000000 */
[----:B------:R-:W-:Y:S01]  /*3a70*/  MUFU.EX2 R42, R42 ;  /* 0x0000002a002a7308 */ /* 0x000fe20000000800 */
[----:B------:R-:W-:Y:S01]  /*3a80*/  FMNMX.FTZ R38, R2, R9, !PT ;  /* 0x0000000902267209 */ /* 0x000fe20007810000 */
[--C-:B0-----:R-:W-:Y:S01]  /*3a90*/  FFMA.FTZ R40, R82, UR10, -R39.reuse ;  /* 0x0000000a52287c23 */ /* 0x101fe20008010827 */
[----:B------:R-:W-:Y:S01]  /*3aa0*/  ISETP.LT.OR P4, PT, R20, 0x59, P4 ;  /* 0x000000591400780c */ /* 0x000fe20002781670 */
[--C-:B------:R-:W-:Y:S01]  /*3ab0*/  FFMA.FTZ R54, R96, UR10, -R39.reuse ;  /* 0x0000000a60367c23 */ /* 0x100fe20008010827 */
[----:B------:R-:W-:Y:S01]  /*3ac0*/  FSEL R37, R67, -INF , !P3 ;  /* 0xff80000043257808 */ /* 0x000fe20005800000 */
[--C-:B------:R-:W-:Y:S01]  /*3ad0*/  FFMA.FTZ R55, R98, UR10, -R39.reuse ;  /* 0x0000000a62377c23 */ /* 0x100fe20008010827 */
[----:B------:R-:W-:Y:S01]  /*3ae0*/  FMNMX.FTZ R38, R21, R38, !PT ;  /* 0x0000002615267209 */ /* 0x000fe20007810000 */
[----:B------:R0:W-:Y:S01]  /*3af0*/  MUFU.EX2 R47, R40 ;  /* 0x00000028002f7308 */ /* 0x0001e20000000800 */
[----:B------:R-:W-:Y:S01]  /*3b00*/  ISETP.LT.OR P5, PT, R20, 0x5a, P5 ;  /* 0x0000005a1400780c */ /* 0x000fe20002fa1670 */
[--C-:B------:R-:W-:Y:S01]  /*3b10*/  FFMA.FTZ R56, R56, UR10, -R39.reuse ;  /* 0x0000000a38387c23 */ /* 0x100fe20008010827 */
[----:B------:R-:W-:Y:S01]  /*3b20*/  FSEL R20, R70, -INF , !P4 ;  /* 0xff80000046147808 */ /* 0x000fe20006000000 */
[--C-:B------:R-:W-:Y:S01]  /*3b30*/  FFMA.FTZ R57, R100, UR10, -R39.reuse ;  /* 0x0000000a64397c23 */ /* 0x100fe20008010827 */
[----:B------:R-:W-:Y:S01]  /*3b40*/  FMNMX.FTZ R9, R37, R38, !PT ;  /* 0x0000002625097209 */ /* 0x000fe20007810000 */
[----:B------:R-:W-:Y:S01]  /*3b50*/  FFMA.FTZ R61, R104, UR10, -R39 ;  /* 0x0000000a683d7c23 */ /* 0x000fe20008010827 */
[----:B------:R-:W-:Y:S01]  /*3b60*/  FSEL R38, R71, -INF , !P5 ;  /* 0xff80000047267808 */ /* 0x000fe20006800000 */
[----:B------:R-:W1:Y:S01]  /*3b70*/  MUFU.EX2 R43, R43 ;  /* 0x0000002b002b7308 */ /* 0x000e620000000800 */
[----:B------:R-:W-:-:S02]  /*3b80*/  FMNMX.FTZ R9, R20, R9, !PT ;  /* 0x0000000914097209 */ /* 0x000fc40007810000 */
[----:B------:R-:W-:Y:S02]  /*3b90*/  F2FP.BF16.F32.PACK_AB R172, R41, R172 ;  /* 0x000000ac29ac723e */ /* 0x000fe400000010ff */
[----:B------:R-:W-:-:S03]  /*3ba0*/  FMNMX.FTZ R9, R38, R9, !PT ;  /* 0x0000000926097209 */ /* 0x000fc60007810000 */
[----:B------:R-:W2:Y:S02]  /*3bb0*/  MUFU.EX2 R44, R44 ;  /* 0x0000002c002c7308 */ /* 0x000ea40000000800 */
[----:B0-----:R-:W0:Y:S06]  /*3bc0*/  SHFL.BFLY PT, R40, R9, 0x2, 0x1f ;  /* 0x0c401f0009287f89 */ /* 0x001e2c00000e0000 */
[----:B------:R-:W-:Y:S01]  /*3bd0*/  MUFU.EX2 R46, R46 ;  /* 0x0000002e002e7308 */ /* 0x000fe20000000800 */
[----:B-1----:R-:W-:-:S07]  /*3be0*/  F2FP.BF16.F32.PACK_AB R174, R43, R42 ;  /* 0x0000002a2bae723e */ /* 0x002fce00000010ff */
[----:B------:R1:W3:Y:S01]  /*3bf0*/  MUFU.EX2 R49, R48 ;  /* 0x0000003000317308 */ /* 0x0002e20000000800 */
[----:B--2---:R-:W-:-:S07]  /*3c00*/  F2FP.BF16.F32.PACK_AB R170, R47, R44 ;  /* 0x0000002c2faa723e */ /* 0x004fce00000010ff */
[----:B------:R-:W-:Y:S01]  /*3c10*/  MUFU.EX2 R50, R50 ;  /* 0x0000003200327308 */ /* 0x000fe20000000800 */
[----:B-1----:R-:W-:Y:S01]  /*3c20*/  FFMA.FTZ R48, R94, UR10, -R39 ;  /* 0x0000000a5e307c23 */ /* 0x002fe20008010827 */
[----:B0-----:R-:W-:-:S05]  /*3c30*/  FMNMX.FTZ R40, R9, R40, !PT ;  /* 0x0000002809287209 */ /* 0x001fca0007810000 */
[----:B------:R-:W0:Y:S01]  /*3c40*/  SHFL.BFLY PT, R9, R40, 0x1, 0x1f ;  /* 0x0c201f0028097f89 */ /* 0x000e2200000e0000 */
[----:B------:R-:W-:Y:S01]  /*3c50*/  MUFU.EX2 R59, R58 ;  /* 0x0000003a003b7308 */ /* 0x000fe20000000800 */
[----:B---3--:R-:W-:-:S07]  /*3c60*/  F2FP.BF16.F32.PACK_AB R164, R49, R46 ;  /* 0x0000002e31a4723e */ /* 0x008fce00000010ff */
[----:B------:R-:W1:Y:S08]  /*3c70*/  MUFU.EX2 R51, R51 ;  /* 0x0000003300337308 */ /* 0x000e700000000800 */
[----:B------:R-:W-:Y:S01]  /*3c80*/  MUFU.EX2 R52, R52 ;  /* 0x0000003400347308 */ /* 0x000fe20000000800 */
[----:B0-----:R-:W-:-:S07]  /*3c90*/  FMNMX.FTZ R9, R40, R9, !PT ;  /* 0x0000000928097209 */ /* 0x001fce0007810000 */
[----:B------:R0:W2:Y:S01]  /*3ca0*/  MUFU.EX2 R53, R48 ;  /* 0x0000003000357308 */ /* 0x0000a20000000800 */
[----:B------:R-:W-:Y:S01]  /*3cb0*/  FFMA.FTZ R40, R68, UR10, -R39 ;  /* 0x0000000a44287c23 */ /* 0x000fe20008010827 */
[----:B-1----:R-:W-:Y:S01]  /*3cc0*/  F2FP.BF16.F32.PACK_AB R166, R51, R50 ;  /* 0x0000003233a6723e */ /* 0x002fe200000010ff */
[C---:B------:R-:W-:Y:S01]  /*3cd0*/  FMUL.FTZ R62, R9.reuse, UR10 ;  /* 0x0000000a093e7c20 */ /* 0x040fe20008410000 */
[----:B------:R-:W-:-:S04]  /*3ce0*/  FSETP.NEU.FTZ.AND P1, PT, R9, -INF , PT ;  /* 0xff8000000900780b */ /* 0x000fc80003f3d000 */
[----:B------:R-:W-:Y:S01]  /*3cf0*/  MUFU.EX2 R54, R54 ;  /* 0x0000003600367308 */ /* 0x000fe20000000800 */
[----:B------:R-:W-:Y:S01]  /*3d00*/  FSEL R63, R62, RZ, P1 ;  /* 0x000000ff3e3f7208 */ /* 0x000fe20000800000 */
[--C-:B0-----:R-:W-:Y:S01]  /*3d10*/  FFMA.FTZ R48, R60, UR10, -R39.reuse ;  /* 0x0000000a3c307c23 */ /* 0x101fe20008010827 */
[--C-:B------:R-:W-:Y:S01]  /*3d20*/  FFMA.FTZ R60, R64, UR10, -R39.reuse ;  /* 0x0000000a403c7c23 */ /* 0x100fe20008010827 */
[----:B------:R-:W-:Y:S01]  /*3d30*/  FFMA.FTZ R39, R106, UR10, -R39 ;  /* 0x0000000a6a277c23 */ /* 0x000fe20008010827 */
[----:B------:R-:W-:Y:S01]  /*3d40*/  PLOP3.LUT P1, PT, PT, PT, UP0, 0x40, 0x0 ;  /* 0x000000000000781c */ /* 0x000fe20003f2e808 */
        /* <DEDUP_REMOVED lines=25> */
[----:B------:R-:W-:Y:S01]  /*3ee0*/  FFMA.FTZ R38, R38, UR10, -R63 ;  /* 0x0000000a26267c23 */ /* 0x000fe2000801083f */
[----:B--2---:R-:W-:-:S04]  /*3ef0*/  F2FP.BF16.F32.PACK_AB R160, R53, R52 ;  /* 0x0000003435a0723e */ /* 0x004fc800000010ff */
[----:B------:R2:W-:Y:S01]  /*3f00*/  MUFU.EX2 R171, R24 ;  /* 0x0000001800ab7308 */ /* 0x0005e20000000800 */
[----:B0-----:R-:W-:-:S07]  /*3f10*/  F2FP.BF16.F32.PACK_AB R173, R25, R0 ;  /* 0x0000000019ad723e */ /* 0x001fce00000010ff */
[----:B------:R-:W0:Y:S01]  /*3f20*/  MUFU.EX2 R13, R13 ;  /* 0x0000000d000d7308 */ /* 0x000e220000000800 */
[----:B--2---:R-:W-:-:S04]  /*3f30*/  FADD.FTZ R24, R42, R65 ;  /* 0x000000412a187221 */ /* 0x004fc80000010000 */
[----:B------:R-:W-:-:S03]  /*3f40*/  FADD.FTZ R65, R43, R24 ;  /* 0x000000182b417221 */ /* 0x000fc60000010000 */
[----:B------:R-:W2:Y:S01]  /*3f50*/  MUFU.EX2 R14, R14 ;  /* 0x0000000e000e7308 */ /* 0x000ea20000000800 */
[----:B------:R-:W-:Y:S01]  /*3f60*/  FADD.FTZ R24, R168, R65 ;  /* 0x00000041a8187221 */ /* 0x000fe20000010000 */
[----:B------:R-:W-:Y:S01]  /*3f70*/  FADD.FTZ R65, R0, R25 ;  /* 0x0000001900417221 */ /* 0x000fe20000010000 */
[C---:B------:R-:W-:Y:S02]  /*3f80*/  F2FP.BF16.F32.PACK_AB R168, R45.reuse, R168 ;  /* 0x000000a82da8723e */ /* 0x040fe400000010ff */
[----:B------:R-:W-:Y:S01]  /*3f90*/  FADD.FTZ R67, R45, R24 ;  /* 0x000000182d437221 */ /* 0x000fe20000010000 */
[----:B-1----:R-:W-:Y:S02]  /*3fa0*/  FADD.FTZ R24, R12, R65 ;  /* 0x000000410c187221 */ /* 0x002fe40000010000 */
[----:B------:R-:W1:Y:S01]  /*3fb0*/  MUFU.EX2 R15, R15 ;  /* 0x0000000f000f7308 */ /* 0x000e620000000800 */
[----:B------:R-:W-:Y:S01]  /*3fc0*/  FADD.FTZ R58, R44, R67 ;  /* 0x000000432c3a7221 */ /* 0x000fe20000010000 */
[C---:B0-----:R-:W-:Y:S01]  /*3fd0*/  FADD.FTZ R65, R13.reuse, R24 ;  /* 0x000000180d417221 */ /* 0x041fe20000010000 */
[----:B------:R-:W-:-:S02]  /*3fe0*/  F2FP.BF16.F32.PACK_AB R175, R13, R12 ;  /* 0x0000000c0daf723e */ /* 0x000fc400000010ff */
[----:B------:R-:W-:-:S03]  /*3ff0*/  FADD.FTZ R67, R47, R58 ;  /* 0x0000003a2f437221 */ /* 0x000fc60000010000 */
[----:B------:R-:W0:Y:S01]  /*4000*/  MUFU.EX2 R22, R22 ;  /* 0x0000001600167308 */ /* 0x000e220000000800 */
[----:B--2---:R-:W-:Y:S01]  /*4010*/  FADD.FTZ R24, R14, R65 ;  /* 0x000000410e187221 */ /* 0x004fe20000010000 */
[----:B------:R-:W-:-:S04]  /*4020*/  FADD.FTZ R58, R46, R67 ;  /* 0x000000432e3a7221 */ /* 0x000fc80000010000 */
[----:B------:R-:W-:Y:S02]  /*4030*/  FADD.FTZ R67, R49, R58 ;  /* 0x0000003a31437221 */ /* 0x000fe40000010000 */
[----:B------:R-:W2:Y:S01]  /*4040*/  MUFU.EX2 R26, R26 ;  /* 0x0000001a001a7308 */ /* 0x000ea20000000800 */
[C---:B-1----:R-:W-:Y:S01]  /*4050*/  FADD.FTZ R65, R15.reuse, R24 ;  /* 0x000000180f417221 */ /* 0x042fe20000010000 */
[----:B------:R-:W-:Y:S01]  /*4060*/  FADD.FTZ R58, R50, R67 ;  /* 0x00000043323a7221 */ /* 0x000fe20000010000 */
[----:B------:R-:W-:-:S03]  /*4070*/  F2FP.BF16.F32.PACK_AB R169, R15, R14 ;  /* 0x0000000e0fa9723e */ /* 0x000fc600000010ff */
[----:B------:R-:W-:Y:S02]  /*4080*/  FADD.FTZ R67, R51, R58 ;  /* 0x0000003a33437221 */ /* 0x000fe40000010000 */
[----:B------:R-:W1:Y:S01]  /*4090*/  MUFU.EX2 R27, R27 ;  /* 0x0000001b001b7308 */ /* 0x000e620000000800 */
[----:B0-----:R-:W-:Y:S01]  /*40a0*/  FADD.FTZ R24, R22, R65 ;  /* 0x0000004116187221 */ /* 0x001fe20000010000 */
[----:B------:R-:W-:-:S03]  /*40b0*/  FADD.FTZ R58, R52, R67 ;  /* 0x00000043343a7221 */ /* 0x000fc60000010000 */
[----:B------:R-:W-:Y:S01]  /*40c0*/  FADD.FTZ R65, R171, R24 ;  /* 0x00000018ab417221 */ /* 0x000fe20000010000 */
[----:B------:R-:W-:Y:S01]  /*40d0*/  FADD.FTZ R67, R53, R58 ;  /* 0x0000003a35437221 */ /* 0x000fe20000010000 */
[----:B------:R-:W-:Y:S01]  /*40e0*/  F2FP.BF16.F32.PACK_AB R171, R171, R22 ;  /* 0x00000016abab723e */ /* 0x000fe200000010ff */
[----:B------:R-:W0:Y:S01]  /*40f0*/  MUFU.EX2 R28, R28 ;  /* 0x0000001c001c7308 */ /* 0x000e220000000800 */
[----:B--2---:R-:W-:Y:S01]  /*4100*/  FADD.FTZ R24, R26, R65 ;  /* 0x000000411a187221 */ /* 0x004fe20000010000 */
[----:B------:R-:W-:-:S06]  /*4110*/  FADD.FTZ R58, R54, R67 ;  /* 0x00000043363a7221 */ /* 0x000fcc0000010000 */
[----:B------:R-:W2:Y:S01]  /*4120*/  MUFU.EX2 R29, R29 ;  /* 0x0000001d001d7308 */ /* 0x000ea20000000800 */
[C---:B-1----:R-:W-:Y:S01]  /*4130*/  FADD.FTZ R65, R27.reuse, R24 ;  /* 0x000000181b417221 */ /* 0x042fe20000010000 */
[----:B------:R-:W-:Y:S01]  /*4140*/  FFMA.FTZ R24, R20, UR10, -R63 ;  /* 0x0000000a14187c23 */ /* 0x000fe2000801083f */
[----:B------:R-:W-:-:S05]  /*4150*/  F2FP.BF16.F32.PACK_AB R165, R27, R26 ;  /* 0x0000001a1ba5723e */ /* 0x000fca00000010ff */
[----:B------:R-:W1:Y:S01]  /*4160*/  MUFU.EX2 R55, R55 ;  /* 0x0000003700377308 */ /* 0x000e620000000800 */
[----:B0-----:R-:W-:-:S07]  /*4170*/  FADD.FTZ R20, R28, R65 ;  /* 0x000000411c147221 */ /* 0x001fce0000010000 */
[----:B------:R-:W0:Y:S01]  /*4180*/  MUFU.EX2 R30, R30 ;  /* 0x0000001e001e7308 */ /* 0x000e220000000800 */
[C---:B--2---:R-:W-:Y:S01]  /*4190*/  FADD.FTZ R63, R29.reuse, R20 ;  /* 0x000000141d3f7221 */ /* 0x044fe20000010000 */
[----:B------:R-:W-:-:S06]  /*41a0*/  F2FP.BF16.F32.PACK_AB R167, R29, R28 ;  /* 0x0000001c1da7723e */ /* 0x000fcc00000010ff */
[----:B------:R-:W2:Y:S01]  /*41b0*/  MUFU.EX2 R56, R56 ;  /* 0x0000003800387308 */ /* 0x000ea20000000800 */
[C---:B-1----:R-:W-:Y:S01]  /*41c0*/  FADD.FTZ R65, R55.reuse, R58 ;  /* 0x0000003a37417221 */ /* 0x042fe20000010000 */
[----:B------:R-:W-:-:S06]  /*41d0*/  F2FP.BF16.F32.PACK_AB R162, R55, R54 ;  /* 0x0000003637a2723e */ /* 0x000fcc00000010ff */
[----:B------:R-:W1:Y:S01]  /*41e0*/  MUFU.EX2 R31, R31 ;  /* 0x0000001f001f7308 */ /* 0x000e620000000800 */
[----:B0-----:R-:W-:-:S07]  /*41f0*/  FADD.FTZ R20, R30, R63 ;  /* 0x0000003f1e147221 */ /* 0x001fce0000010000 */
[----:B------:R-:W0:Y:S01]  /*4200*/  MUFU.EX2 R57, R57 ;  /* 0x0000003900397308 */ /* 0x000e220000000800 */
[----:B--2---:R-:W-:-:S07]  /*4210*/  FADD.FTZ R58, R56, R65 ;  /* 0x00000041383a7221 */ /* 0x004fce0000010000 */
[----:B------:R-:W-:Y:S01]  /*4220*/  MUFU.EX2 R32, R32 ;  /* 0x0000002000207308 */ /* 0x000fe20000000800 */
[C---:B-1----:R-:W-:Y:S01]  /*4230*/  FADD.FTZ R41, R31.reuse, R20 ;  /* 0x000000141f297221 */ /* 0x042fe20000010000 */
[----:B------:R-:W-:-:S06]  /*4240*/  F2FP.BF16.F32.PACK_AB R161, R31, R30 ;  /* 0x0000001e1fa1723e */ /* 0x000fcc00000010ff */
[----:B------:R-:W1:Y:S01]  /*4250*/  MUFU.EX2 R48, R48 ;  /* 0x0000003000307308 */ /* 0x000e620000000800 */
[C---:B0-----:R-:W-:Y:S01]  /*4260*/  FADD.FTZ R43, R57.reuse, R58 ;  /* 0x0000003a392b7221 */ /* 0x041fe20000010000 */
[----:B------:R-:W-:-:S06]  /*4270*/  F2FP.BF16.F32.PACK_AB R156, R57, R56 ;  /* 0x00000038399c723e */ /* 0x000fcc00000010ff */
[----:B------:R-:W0:Y:S08]  /*4280*/  MUFU.EX2 R33, R33 ;  /* 0x0000002100217308 */ /* 0x000e300000000800 */
[----:B------:R-:W-:Y:S01]  /*4290*/  MUFU.EX2 R34, R34 ;  /* 0x0000002200227308 */ /* 0x000fe20000000800 */
[----:B-1----:R-:W-:Y:S01]  /*42a0*/  FADD.FTZ R20, R48, R43 ;  /* 0x0000002b30147221 */ /* 0x002fe20000010000 */
[----:B------:R-:W-:-:S03]  /*42b0*/  F2FP.BF16.F32.PACK_AB R158, R59, R48 ;  /* 0x000000303b9e723e */ /* 0x000fc600000010ff */
[----:B------:R-:W-:-:S03]  /*42c0*/  FADD.FTZ R43, R59, R20 ;  /* 0x000000143b2b7221 */ /* 0x000fc60000010000 */
[----:B------:R-:W1:Y:S01]  /*42d0*/  MUFU.EX2 R60, R60 ;  /* 0x0000003c003c7308 */ /* 0x000e620000000800 */
[----:B0-----:R-:W-:-:S07]  /*42e0*/  F2FP.BF16.F32.PACK_AB R163, R33, R32 ;  /* 0x0000002021a3723e */ /* 0x001fce00000010ff */
[----:B------:R-:W0:Y:S08]  /*42f0*/  MUFU.EX2 R35, R35 ;  /* 0x0000002300237308 */ /* 0x000e300000000800 */
[----:B------:R-:W2:Y:S01]  /*4300*/  MUFU.EX2 R61, R61 ;  /* 0x0000003d003d7308 */ /* 0x000ea20000000800 */
[----:B-1----:R-:W-:-:S07]  /*4310*/  FADD.FTZ R42, R60, R43 ;  /* 0x0000002b3c2a7221 */ /* 0x002fce0000010000 */
[----:B------:R-:W1:Y:S01]  /*4320*/  MUFU.EX2 R36, R36 ;  /* 0x0000002400247308 */ /* 0x000e620000000800 */
[----:B0-----:R-:W-:-:S07]  /*4330*/  F2FP.BF16.F32.PACK_AB R157, R35, R34 ;  /* 0x00000022239d723e */ /* 0x001fce00000010ff */
[----:B------:R0:W3:Y:S01]  /*4340*/  MUFU.EX2 R159, R2 ;  /* 0x00000002009f7308 */ /* 0x0000e20000000800 */
[C---:B--2---:R-:W-:Y:S01]  /*4350*/  FADD.FTZ R43, R61.reuse, R42 ;  /* 0x0000002a3d2b7221 */ /* 0x044fe20000010000 */
[----:B------:R-:W-:-:S06]  /*4360*/  F2FP.BF16.F32.PACK_AB R152, R61, R60 ;  /* 0x0000003c3d98723e */ /* 0x000fcc00000010ff */
[----:B------:R-:W2:Y:S01]  /*4370*/  MUFU.EX2 R21, R21 ;  /* 0x0000001500157308 */ /* 0x000ea20000000800 */
[----:B0-----:R-:W-:-:S04]  /*4380*/  FADD.FTZ R2, R32, R41 ;  /* 0x0000002920027221 */ /* 0x001fc80000010000 */
[----:B------:R-:W-:-:S03]  /*4390*/  FADD.FTZ R41, R33, R2 ;  /* 0x0000000221297221 */ /* 0x000fc60000010000 */
[----:B------:R-:W0:Y:S01]  /*43a0*/  MUFU.EX2 R20, R37 ;  /* 0x0000002500147308 */ /* 0x000e220000000800 */
[----:B------:R-:W-:-:S04]  /*43b0*/  FADD.FTZ R2, R34, R41 ;  /* 0x0000002922027221 */ /* 0x000fc80000010000 */
[----:B------:R-:W-:-:S03]  /*43c0*/  FADD.FTZ R41, R35, R2 ;  /* 0x0000000223297221 */ /* 0x000fc60000010000 */
[----:B------:R-:W4:Y:S01]  /*43d0*/  MUFU.EX2 R24, R24 ;  /* 0x0000001800187308 */ /* 0x000f220000000800 */
[----:B-1----:R-:W-:-:S04]  /*43e0*/  FADD.FTZ R42, R36, R41 ;  /* 0x00000029242a7221 */ /* 0x002fc80000010000 */
[C---:B---3--:R-:W-:Y:S01]  /*43f0*/  FADD.FTZ R42, R159.reuse, R42 ;  /* 0x0000002a9f2a7221 */ /* 0x048fe20000010000 */
[----:B------:R-:W-:Y:S02]  /*4400*/  F2FP.BF16.F32.PACK_AB R159, R159, R36 ;  /* 0x000000249f9f723e */ /* 0x000fe400000010ff */
[----:B------:R-:W1:Y:S01]  /*4410*/  MUFU.EX2 R40, R40 ;  /* 0x0000002800287308 */ /* 0x000e620000000800 */
[----:B--2---:R-:W-:Y:S01]  /*4420*/  FADD.FTZ R13, R21, R42 ;  /* 0x0000002a150d7221 */ /* 0x004fe20000010000 */
[----:B0-----:R-:W-:-:S03]  /*4430*/  F2FP.BF16.F32.PACK_AB R153, R20, R21 ;  /* 0x000000151499723e */ /* 0x001fc600000010ff */
[----:B------:R-:W-:-:S03]  /*4440*/  FADD.FTZ R13, R20, R13 ;  /* 0x0000000d140d7221 */ /* 0x000fc60000010000 */
[----:B------:R-:W0:Y:S01]  /*4450*/  MUFU.EX2 R155, R38 ;  /* 0x00000026009b7308 */ /* 0x000e220000000800 */
[----:B----4-:R-:W-:-:S07]  /*4460*/  FADD.FTZ R0, R24, R13 ;  /* 0x0000000d18007221 */ /* 0x010fce0000010000 */
[----:B------:R-:W2:Y:S01]  /*4470*/  MUFU.EX2 R39, R39 ;  /* 0x0000002700277308 */ /* 0x000ea20000000800 */
[----:B-1----:R-:W-:Y:S01]  /*4480*/  FADD.FTZ R2, R40, R43 ;  /* 0x0000002b28027221 */ /* 0x002fe20000010000 */
[C---:B0-----:R-:W-:Y:S01]  /*4490*/  FADD.FTZ R0, R155.reuse, R0 ;  /* 0x000000009b007221 */ /* 0x041fe20000010000 */
[----:B------:R-:W-:Y:S02]  /*44a0*/  F2FP.BF16.F32.PACK_AB R155, R155, R24 ;  /* 0x000000189b9b723e */ /* 0x000fe400000010ff */
[C---:B--2---:R-:W-:Y:S01]  /*44b0*/  FADD.FTZ R2, R39.reuse, R2 ;  /* 0x0000000227027221 */ /* 0x044fe20000010000 */
[----:B------:R-:W-:Y:S01]  /*44c0*/  F2FP.BF16.F32.PACK_AB R154, R39, R40 ;  /* 0x00000028279a723e */ /* 0x000fe200000010ff */
[----:B------:R-:W-:Y:S06]  /*44d0*/  @P1 BRA `(.L_x_1837) ;  /* 0x0000000000041947 */ /* 0x000fec0003800000 */
[----:B------:R-:W-:Y:S01]  /*44e0*/  BPT.TRAP 0x1 ;  /* 0x000000040000795c */ /* 0x000fe20000300000 */
.L_x_1837:
[----:B------:R-:W-:Y:S01]  /*44f0*/  PLOP3.LUT P2, PT, PT, PT, UP0, 0x40, 0x0 ;  /* 0x000000000000781c */ /* 0x000fe20003f4e808 */
[----:B------:R0:W1:-:S12]  /*4500*/  SYNCS.PHASECHK.TRANS64.TRYWAIT P1, [UR38+0x22850], R11 ;  /* 0x0228500bff0075a7 */ /* 0x0000580008020166 */
[----:B0-----:R-:W-:Y:S05]  /*4510*/  @P2 BRA `(.L_x_1838) ;  /* 0x0000000000042947 */ /* 0x001fea0003800000 */
[----:B------:R-:W-:Y:S01]  /*4520*/  BPT.TRAP 0x1 ;  /* 0x000000040000795c */ /* 0x000fe20000300000 */
.L_x_1838:
[----:B-1----:R-:W-:Y:S05]  /*4530*/  @P1 BRA `(.L_x_1839) ;  /* 0x0000000000081947 */ /* 0x002fea0003800000 */
[----:B------:R-:W0:Y:S02]  /*4540*/  SYNCS.PHASECHK.TRANS64.TRYWAIT P1, [UR38+0x22850], R11 ;  /* 0x0228500bff0075a7 */ /* 0x000e240008020166 */
[----:B0-----:R-:W-:Y:S05]  /*4550*/  @!P1 BRA `(.L_x_1840) ;  /* 0x0000010400a89947 */ /* 0x001fea0003800000 */
.L_x_1839:
[----:B------:R1:W-:Y:S01]  /*4560*/  BAR.SYNC.DEFER_BLOCKING R5, 0x100 ;  /* 0x000400050000751d */ /* 0x0003e20000010000 */
[----:B------:R-:W-:Y:S01]  /*4570*/  UIADD3 UR14, UR38, 0x400, URZ ;  /* 0x00000400260e7890 */ /* 0x000fe2000fffe03f */
[----:B------:R-:W-:Y:S01]  /*4580*/  ISETP.NE.AND P1, PT, R7, 0x1, PT ;  /* 0x000000010700780c */ /* 0x000fe20003f25270 */
[----:B0-----:R-:W-:Y:S02]  /*4590*/  @!P0 VIADD R6, R6, 0x22860 ;  /* 0x0002286006068836 */ /* 0x001fe40000000000 */
[----:B------:R-:W-:Y:S01]  /*45a0*/  USHF.R.U32.HI UR14, URZ, 0x4, UR14 ;  /* 0x000000043f0e7899 */ /* 0x000fe2000801160e */
[----:B------:R-:W-:Y:S01]  /*45b0*/  UMOV UR15, 0x40000040 ;  /* 0x40000040000f7882 */ /* 0x000fe20000000000 */
[----:B------:R-:W0:Y:S02]  /*45c0*/  S2R R11, SR_CTAID.X ;  /* 0x00000000000b7919 */ /* 0x000e240000002500 */
[----:B------:R-:W-:Y:S01]  /*45d0*/  ULOP3.LUT UR14, UR14, 0x3fff, URZ, 0xc0, !UPT ;  /* 0x00003fff0e0e7892 */ /* 0x000fe2000f8ec03f */
[----:B------:R-:W-:-:S03]  /*45e0*/  @!P0 PRMT R6, RZ, 0x654, R6 ;  /* 0x00000654ff068816 */ /* 0x000fc60000000006 */
[----:B------:R-:W-:Y:S02]  /*45f0*/  ULOP3.LUT UR24, UR14, 0x3000000, URZ, 0xfc, !UPT ;  /* 0x030000000e187892 */ /* 0x000fe4000f8efc3f */
[----:B------:R-:W2:Y:S05]  /*4600*/  @P1 LDC R12, c[0x0][0x44c] ;  /* 0x00011300ff0c1b82 */ /* 0x000eaa0000000800 */
[----:B------:R-:W-:-:S03]  /*4610*/  UMOV UR14, UR24 ;  /* 0x00000018000e7c82 */ /* 0x000fc60008000000 */
[----:B------:R-:W3:Y:S01]  /*4620*/  @P1 LDC R15, c[0x0][0x450] ;  /* 0x00011400ff0f1b82 */ /* 0x000ee20000000800 */
[----:B------:R-:W-:-:S06]  /*4630*/  WARPGROUP.ARRIVE ;  /* 0x00000000000079c5 */ /* 0x000fcc0000000000 */
[----:B------:R-:W-:Y:S01]  /*4640*/  HGMMA.64x256x16.F32.BF16 R24, R172, gdesc[UR12].tnspB, RZ, !UPT, gsb0 ;  /* 0x43e0000cac187df0 */ /* 0x000fe2000c0018ff */
[----:B------:R-:W-:Y:S01]  /*4650*/  UIADD3 UR14, UR24, 0x80, URZ ;  /* 0x00000080180e7890 */ /* 0x000fe2000fffe03f */
[----:B------:R-:W-:Y:S01]  /*4660*/  UMOV UR15, 0x40000040 ;  /* 0x40000040000f7882 */ /* 0x000fe20000000000 */
[----:B0-----:R-:W-:-:S04]  /*4670*/  IMAD.SHL.U32 R11, R11, 0x80, RZ ;  /* 0x000000800b0b7824 */ /* 0x001fc800078e00ff */
[----:B--2---:R-:W-:-:S04]  /*4680*/  @P1 IMAD.HI.U32 R12, R11, R12, RZ ;  /* 0x0000000c0b0c1227 */ /* 0x004fc800078e00ff */
[----:B------:R-:W-:Y:S01]  /*4690*/  IMAD.MOV.U32 R13, RZ, RZ, R11 ;  /* 0x000000ffff0d7224 */ /* 0x000fe200078e000b */
[----:B---3--:R-:W-:Y:S02]  /*46a0*/  @P1 SHF.R.U32.HI R13, RZ, R15, R12 ;  /* 0x0000000fff0d1219 */ /* 0x008fe4000001160c */
[----:B------:R-:W-:Y:S02]  /*46b0*/  PLOP3.LUT P1, PT, PT, PT, UP1, 0x40, 0x0 ;  /* 0x000000000000781c */ /* 0x000fe40003f2e818 */
[----:B------:R-:W-:Y:S01]  /*46c0*/  IADD3 R13, R13, -UR11, R18 ;  /* 0x8000000b0d0d7c10 */ /* 0x000fe2000fffe012 */
[----:B------:R-:W-:Y:S02]  /*46d0*/  WARPGROUP.DEPBAR.LE gsb0, 0x0 ;  /* 0x00008000000079c5 */ /* 0x000fe40000010000 */
[----:B------:R-:W-:-:S09]  /*46e0*/  WARPGROUP.ARRIVE ;  /* 0x00000000000079c5 */ /* 0x000fd20000000000 */
        /* <DEDUP_REMOVED lines=25> */
[----:B------:R-:W-:-:S13]  /*4880*/  R2UR UR14, R13 ;  /* 0x000000000d0e72ca */ /* 0x000fda00000e0000 */
[----:B------:R-:W-:Y:S01]  /*4890*/  UIADD3 UR4, UR14, UR4, URZ ;  /* 0x000000040e047290 */ /* 0x000fe2000fffe03f */
[----:B------:R-:W-:Y:S02]  /*48a0*/  WARPGROUP.DEPBAR.LE gsb0, 0x0 ;  /* 0x00008000000079c5 */ /* 0x000fe40000010000 */
[----:B------:R0:W-:Y:S02]  /*48b0*/  @!P0 SYNCS.ARRIVE.TRANS64.RED.A1T0 RZ, [R6+URZ], RZ ;  /* 0x000000ff06ff89a7 */ /* 0x0001e4000810043f */
[----:B0-----:R-:W-:Y:S01]  /*48c0*/  VIADD R6, R23, 0xfffffffe ;  /* 0xfffffffe17067836 */ /* 0x001fe20000000000 */
[----:B-1----:R-:W-:Y:S06]  /*48d0*/  @P1 BRA `(.L_x_1841) ;  /* 0x0000000000481947 */ /* 0x002fec0003800000 */
[C---:B------:R-:W-:Y:S01]  /*48e0*/  ISETP.GT.AND P1, PT, R13.reuse, RZ, PT ;  /* 0x000000ff0d00720c */ /* 0x040fe20003f24270 */
[----:B------:R-:W-:-:S05]  /*48f0*/  VIADD R12, R13, 0xffffffff ;  /* 0xffffffff0d0c7836 */ /* 0x000fca0000000000 */
[----:B------:R-:W-:-:S07]  /*4900*/  R2UR UR18, R12 ;  /* 0x000000000c1272ca */ /* 0x000fce00000e0000 */
[----:B------:R-:W-:Y:S08]  /*4910*/  @P1 BRA `(.L_x_1842) ;  /* 0x00000000001c1947 */ /* 0x000ff00003800000 */
[----:B------:R-:W-:Y:S02]  /*4920*/  UISETP.NE.AND UP2, UPT, UR5, 0x1, UPT ;  /* 0x000000010500788c */ /* 0x000fe4000bf45270 */
[----:B------:R-:W-:-:S09]  /*4930*/  UIADD3 UR18, -UR14, URZ, URZ ;  /* 0x0000003f0e127290 */ /* 0x000fd2000fffe13f */
[----:B------:R-:W-:Y:S02]  /*4940*/  @UP2 ULDC.64 UR22, c[0x0][0x9e8] ;  /* 0x00027a0000162ab9 */ /* 0x000fe40000000a00 */
[----:B------:R-:W-:-:S04]  /*4950*/  UIMAD.WIDE.U32 UR14, UR18, UR22, URZ ;  /* 0x00000016120e72a5 */ /* 0x000fc8000f8e003f */
[----:B------:R-:W-:-:S04]  /*4960*/  @UP2 USHF.R.U32.HI UR18, URZ, UR23, UR15 ;  /* 0x000000173f122299 */ /* 0x000fc8000801160f */
[----:B------:R-:W-:Y:S01]  /*4970*/  ULOP3.LUT UR18, URZ, UR18, URZ, 0x33, !UPT ;  /* 0x000000123f127292 */ /* 0x000fe2000f8e333f */
[----:B------:R-:W-:Y:S11]  /*4980*/  BRA `(.L_x_1843) ;  /* 0x0000000000107947 */ /* 0x000ff60003800000 */
.L_x_1842:
[----:B------:R-:W-:-:S11]  /*4990*/  UISETP.NE.AND UP2, UPT, UR5, 0x1, UPT ;  /* 0x000000010500788c */ /* 0x000fd6000bf45270 */
[----:B------:R-:W-:Y:S02]  /*49a0*/  @UP2 ULDC.64 UR22, c[0x0][0x9e8] ;  /* 0x00027a0000162ab9 */ /* 0x000fe40000000a00 */
[----:B------:R-:W-:-:S04]  /*49b0*/  UIMAD.WIDE.U32 UR14, UR18, UR22, URZ ;  /* 0x00000016120e72a5 */ /* 0x000fc8000f8e003f */
[----:B------:R-:W-:-:S12]  /*49c0*/  @UP2 USHF.R.U32.HI UR18, URZ, UR23, UR15 ;  /* 0x000000173f122299 */ /* 0x000fd8000801160f */
.L_x_1843:
[----:B------:R-:W-:-:S04]  /*49d0*/  UIMAD UR5, UR18, UR5, UR5 ;  /* 0x00000005120572a4 */ /* 0x000fc8000f8e0205 */
[----:B------:R-:W-:-:S04]  /*49e0*/  UISETP.LT.AND UP2, UPT, UR4, UR5, UPT ;  /* 0x000000050400728c */ /* 0x000fc8000bf41270 */
[----:B------:R-:W-:-:S12]  /*49f0*/  USEL UR4, UR4, UR5, UP2 ;  /* 0x0000000504047287 */ /* 0x000fd80009000000 */
.L_x_1841:
[----:B------:R-:W-:-:S04]  /*4a00*/  UIMAD.WIDE UR4, UR4, 0x2aaaaaab, URZ ;  /* 0x2aaaaaab040478a5 */ /* 0x000fc8000f8e023f */
[----:B------:R-:W-:-:S04]  /*4a10*/  USHF.R.U32.HI UR4, URZ, 0x1f, UR5 ;  /* 0x0000001f3f047899 */ /* 0x000fc80008011605 */
[----:B------:R-:W-:-:S03]  /*4a20*/  ULEA.HI.SX32 UR4, UR5, UR4, 0x1c ;  /* 0x0000000405047291 */ /* 0x000fc6000f8fe23f */
[----:B------:R-:W-:Y:S01]  /*4a30*/  UMOV UR5, URZ ;  /* 0x0000003f00057c82 */ /* 0x000fe20008000000 */
[----:B------:R-:W-:-:S04]  /*4a40*/  UISETP.LT.AND UP2, UPT, UR37, UR4, UPT ;  /* 0x000000042500728c */ /* 0x000fc8000bf41270 */
[----:B------:R-:W-:-:S03]  /*4a50*/  USEL UR25, UR37, UR4, !UP2 ;  /* 0x0000000425197287 */ /* 0x000fc6000d000000 */
[----:B------:R-:W-:-:S03]  /*4a60*/  UMOV UR4, URZ ;  /* 0x0000003f00047c82 */ /* 0x000fc60008000000 */
[----:B------:R-:W-:-:S13]  /*4a70*/  ISETP.GE.AND P1, PT, R6, UR25, PT ;  /* 0x0000001906007c0c */ /* 0x000fda000bf26270 */
[----:B------:R-:W-:Y:S05]  /*4a80*/  @!P1 BRA `(.L_x_1844) ;  /* 0x00000034008c9947 */ /* 0x000fea0003800000 */
[----:B------:R-:W-:Y:S01]  /*4a90*/  UMOV UR5, URZ ;  /* 0x0000003f00057c82 */ /* 0x000fe20008000000 */
[----:B------:R-:W-:Y:S01]  /*4aa0*/  UMOV UR4, URZ ;  /* 0x0000003f00047c82 */ /* 0x000fe20008000000 */
[----:B------:R-:W-:Y:S01]  /*4ab0*/  ULDC UR28, c[0x0][0x9e4] ;  /* 0x00027900001c7ab9 */ /* 0x000fe20000000800 */
[----:B------:R-:W-:Y:S01]  /*4ac0*/  ULDC UR26, c[0x0][0x288] ;  /* 0x0000a200001a7ab9 */ /* 0x000fe20000000800 */
[----:B------:R-:W-:Y:S01]  /*4ad0*/  ULDC UR29, c[0x0][0x2f0] ;  /* 0x0000bc00001d7ab9 */ /* 0x000fe20000000800 */
[----:B------:R-:W-:Y:S01]  /*4ae0*/  ULDC UR30, c[0x0][0x9d8] ;  /* 0x00027600001e7ab9 */ /* 0x000fe20000000800 */
[----:B------:R-:W-:Y:S01]  /*4af0*/  ULDC UR27, c[0x0][0x988] ;  /* 0x00026200001b7ab9 */ /* 0x000fe20000000800 */
[----:B------:R-:W-:-:S05]  /*4b00*/  ULDC UR31, c[0x0][0x9e0] ;  /* 0x00027800001f7ab9 */ /* 0x000fca0000000800 */
.L_x_1861:
[----:B------:R-:W-:Y:S01]  /*4b10*/  UIADD3 UR4, UR4, 0x1, URZ ;  /* 0x0000000104047890 */ /* 0x000fe2000fffe03f */
[----:B------:R-:W-:-:S03]  /*4b20*/  PLOP3.LUT P1, PT, PT, PT, UP0, 0x40, 0x0 ;  /* 0x000000000000781c */ /* 0x000fc60003f2e808 */
[----:B------:R-:W-:-:S04]  /*4b30*/  UISETP.NE.AND UP2, UPT, UR4, 0x2, UPT ;  /* 0x000000020400788c */ /* 0x000fc8000bf45270 */
[----:B------:R-:W-:Y:S02]  /*4b40*/  USEL UR10, URZ, 0x1, UP2 ;  /* 0x000000013f0a7887 */ /* 0x000fe40009000000 */
[----:B------:R-:W-:Y:S02]  /*4b50*/  USEL UR4, UR4, URZ, UP2 ;  /* 0x0000003f04047287 */ /* 0x000fe40009000000 */
[----:B------:R-:W-:Y:S02]  /*4b60*/  ULOP3.LUT UR5, UR5, UR10, URZ, 0x3c, !UPT ;  /* 0x0000000a05057292 */ /* 0x000fe4000f8e3c3f */
[----:B-1----:R-:W-:Y:S10]  /*4b70*/  @P1 BRA `(.L_x_1845) ;  /* 0x0000000000041947 */ /* 0x002ff40003800000 */
[----:B------:R-:W-:Y:S01]  /*4b80*/  BPT.TRAP 0x1 ;  /* 0x000000040000795c */ /* 0x000fe20000300000 */
.L_x_1845:
[----:B------:R-:W-:Y:S01]  /*4b90*/  PLOP3.LUT P2, PT, PT, PT, UP0, 0x40, 0x0 ;  /* 0x000000000000781c */ /* 0x000fe20003f4e808 */
[----:B------:R-:W-:Y:S01]  /*4ba0*/  ULEA UR32, UR4, UR38, 0x3 ;  /* 0x0000002604207291 */ /* 0x000fe2000f8e183f */
[----:B------:R-:W-:-:S05]  /*4bb0*/  IMAD.U32 R12, RZ, RZ, UR5 ;  /* 0x00000005ff0c7e24 */ /* 0x000fca000f8e00ff */
[----:B------:R-:W-:-:S04]  /*4bc0*/  SHF.L.U32 R12, R12, 0x1f, RZ ;  /* 0x0000001f0c0c7819 */ /* 0x000fc800000006ff */
[----:B------:R0:W1:Y:S02]  /*4bd0*/  SYNCS.PHASECHK.TRANS64.TRYWAIT P1, [UR32+0x22830], R12 ;  /* 0x0228300cff0075a7 */ /* 0x0000640008020160 */
[----:B------:R-:W-:Y:S05]  /*4be0*/  @P2 BRA `(.L_x_1846) ;  /* 0x0000000000042947 */ /* 0x000fea0003800000 */
[----:B------:R-:W-:Y:S01]  /*4bf0*/  BPT.TRAP 0x1 ;  /* 0x000000040000795c */ /* 0x000fe20000300000 */
.L_x_1846:
[----:B-1----:R-:W-:Y:S05]  /*4c00*/  @P1 BRA `(.L_x_1847) ;  /* 0x0000000000081947 */ /* 0x002fea0003800000 */
[----:B------:R-:W1:Y:S02]  /*4c10*/  SYNCS.PHASECHK.TRANS64.TRYWAIT P1, [UR32+0x22830], R12 ;  /* 0x0228300cff0075a7 */ /* 0x000e640008020160 */
[----:B-1----:R-:W-:Y:S05]  /*4c20*/  @!P1 BRA `(.L_x_1848) ;  /* 0x0000010000089947 */ /* 0x002fea0003800000 */
.L_x_1847:
[----:B------:R-:W-:Y:S01]  /*4c30*/  UIMAD UR22, UR4, 0x300, UR6 ;  /* 0x00000300041678a4 */ /* 0x000fe2000f8e0206 */
[----:B------:R-:W-:Y:S01]  /*4c40*/  WARPGROUP.ARRIVE ;  /* 0x00000000000079c5 */ /* 0x000fe20000000000 */
[----:B------:R-:W-:Y:S01]  /*4c50*/  UMOV UR23, 0x40000040 ;  /* 0x4000004000177882 */ /* 0x000fe20000000000 */
[----:B------:R-:W-:Y:S01]  /*4c60*/  UMOV UR11, 0x40000040 ;  /* 0x40000040000b7882 */ /* 0x000fe20000000000 */
[----:B------:R-:W-:Y:S01]  /*4c70*/  UIADD3 UR10, UR22, 0x2, URZ ;  /* 0x00000002160a7890 */ /* 0x000fe2000fffe03f */
[----:B------:R-:W-:Y:S01]  /*4c80*/  ISETP.NE.AND P1, PT, R7, 0x1, PT ;  /* 0x000000010700780c */ /* 0x000fe20003f25270 */
[----:B------:R-:W-:Y:S01]  /*4c90*/  UIADD3 UR14, UR22, 0x4, URZ ;  /* 0x00000004160e7890 */ /* 0x000fe2000fffe03f */
[----:B------:R-:W-:Y:S02]  /*4ca0*/  UMOV UR15, 0x40000040 ;  /* 0x40000040000f7882 */ /* 0x000fe40000000000 */
[----:B------:R-:W-:Y:S01]  /*4cb0*/  HGMMA.64x96x16.F32.BF16 R152, gdesc[UR20], RZ, !UPT, gsb0 ;  /* 0x01600000149879f0 */ /* 0x000fe2000c0018ff */
[----:B------:R-:W-:Y:S01]  /*4cc0*/  UIADD3 UR18, UR22, 0x6, URZ ;  /* 0x0000000616127890 */ /* 0x000fe2000fffe03f */
[----:B------:R-:W-:-:S07]  /*4cd0*/  UMOV UR19, 0x40000040 ;  /* 0x4000004000137882 */ /* 0x000fce0000000000 */
[----:B------:R-:W2:Y:S08]  /*4ce0*/  @P1 LDC R23, c[0x0][0x44c] ;  /* 0x00011300ff171b82 */ /* 0x000eb00000000800 */
[----:B------:R-:W3:Y:S01]  /*4cf0*/  @P1 LDC R8, c[0x0][0x450] ;  /* 0x00011400ff081b82 */ /* 0x000ee20000000800 */
[----:B--2---:R-:W-:Y:S01]  /*4d00*/  @P1 IMAD.HI.U32 R23, R4, R23, RZ ;  /* 0x0000001704171227 */ /* 0x004fe200078e00ff */
[----:B------:R-:W-:-:S02]  /*4d10*/  WARPGROUP.DEPBAR.LE gsb0, 0x0 ;  /* 0x00008000000079c5 */ /* 0x000fc40000010000 */
[----:B------:R-:W-:-:S06]  /*4d20*/  WARPGROUP.ARRIVE ;  /* 0x00000000000079c5 */ /* 0x000fcc0000000000 */
[----:B------:R-:W-:Y:S01]  /*4d30*/  HGMMA.64x96x16.F32.BF16 R152, gdesc[UR8], R152, gsb0 ;  /* 0x01600000089879f0 */ /* 0x000fe20008001898 */
[----:B------:R-:W-:Y:S02]  /*4d40*/  UMOV UR11, UR26 ;  /* 0x0000001a000b7c82 */ /* 0x000fe40008000000 */
        /* <DEDUP_REMOVED lines=10> */
[----:B------:R-:W-:Y:S02]  /*4df0*/  IMAD.MOV.U32 R191, RZ, RZ, R4 ;  /* 0x000000ffffbf7224 */ /* 0x000fe400078e0004 */
[----:B------:R-:W-:Y:S01]  /*4e00*/  FMUL.FTZ R208, R169, UR30 ;  /* 0x0000001ea9d07c20 */ /* 0x000fe20008410000 */
[----:B---3--:R-:W-:Y:S01]  /*4e10*/  @P1 SHF.R.U32.HI R191, RZ, R8, R23 ;  /* 0x00000008ffbf1219 */ /* 0x008fe20000011617 */
[----:B------:R-:W-:Y:S01]  /*4e20*/  FMUL.FTZ R169, R190, UR30 ;  /* 0x0000001ebea97c20 */ /* 0x000fe20008410000 */
[----:B------:R-:W-:-:S02]  /*4e30*/  IMAD R190, R6, -0x60, RZ ;  /* 0xffffffa006be7824 */ /* 0x000fc400078e02ff */
[----:B------:R-:W-:Y:S01]  /*4e40*/  FMUL.FTZ R211, R172, UR30 ;  /* 0x0000001eacd37c20 */ /* 0x000fe20008410000 */
[----:B------:R-:W-:Y:S01]  /*4e50*/  FMUL.FTZ R209, R168, UR30 ;  /* 0x0000001ea8d17c20 */ /* 0x000fe20008410000 */
[----:B------:R-:W2:Y:S01]  /*4e60*/  SHFL.IDX PT, R172, R191, RZ, 0x1c1f ;  /* 0x001c1fffbfac7589 */ /* 0x000ea200000e0000 */
[----:B------:R-:W-:Y:S02]  /*4e70*/  VIADD R168, R190, 0x1 ;  /* 0x00000001bea87836 */ /* 0x000fe40000000000 */
[----:B------:R-:W-:Y:S01]  /*4e80*/  FMUL.FTZ R204, R161, UR30 ;  /* 0x0000001ea1cc7c20 */ /* 0x000fe20008410000 */
[----:B------:R-:W-:Y:S01]  /*4e90*/  FMUL.FTZ R21, R162, UR30 ;  /* 0x0000001ea2157c20 */ /* 0x000fe20008410000 */
[----:B------:R-:W-:Y:S01]  /*4ea0*/  FMUL.FTZ R201, R152, UR30 ;  /* 0x0000001e98c97c20 */ /* 0x000fe20008410000 */
[----:B------:R-:W-:Y:S01]  /*4eb0*/  FMUL.FTZ R161, R182, UR30 ;  /* 0x0000001eb6a17c20 */ /* 0x000fe20008410000 */
[----:B------:R-:W-:Y:S01]  /*4ec0*/  FMUL.FTZ R162, R183, UR30 ;  /* 0x0000001eb7a27c20 */ /* 0x000fe20008410000 */
[----:B------:R-:W-:Y:S01]  /*4ed0*/  FMUL.FTZ R200, R153, UR30 ;  /* 0x0000001e99c87c20 */ /* 0x000fe20008410000 */
[----:B-1----:R-:W-:Y:S01]  /*4ee0*/  FMUL.FTZ R13, R154, UR30 ;  /* 0x0000001e9a0d7c20 */ /* 0x002fe20008410000 */
        /* <DEDUP_REMOVED lines=16> */
[----:B------:R-:W-:-:S02]  /*4ff0*/  IMAD R23, R3, -0x2, R168 ;  /* 0xfffffffe03177824 */ /* 0x000fc400078e02a8 */
        /* <DEDUP_REMOVED lines=18> */
[----:B------:R-:W-:Y:S01]  /*5120*/  IMAD.U32 R177, RZ, RZ, UR32 ;  /* 0x00000020ffb17e24 */ /* 0x000fe2000f8e00ff */
[----:B------:R-:W-:Y:S01]  /*5130*/  PLOP3.LUT P1, PT, PT, PT, UP1, 0x40, 0x0 ;  /* 0x000000000000781c */ /* 0x000fe20003f2e818 */
[----:B------:R-:W1:Y:S01]  /*5140*/  MUFU.TANH R201, R201 ;  /* 0x000000c900c97308 */ /* 0x000e620000002400 */
[----:B------:R-:W-:Y:S01]  /*5150*/  IMAD R23, R16, UR29, R23 ;  /* 0x0000001d10177c24 */ /* 0x000fe2000f8e0217 */
[----:B------:R-:W-:Y:S01]  /*5160*/  IADD3 R8, -R19, 0xb, RZ ;  /* 0x0000000b13087810 */ /* 0x000fe20007ffe1ff */
[----:B------:R-:W-:-:S02]  /*5170*/  @!P0 VIADD R22, R177, 0x22840 ;  /* 0x00022840b1168836 */ /* 0x000fc40000000000 */
[----:B------:R-:W-:-:S03]  /*5180*/  VIADD R23, R23, -UR11 ;  /* 0x8000000b17177c36 */ /* 0x000fc60008000000 */
[----:B------:R-:W3:Y:S01]  /*5190*/  MUFU.TANH R200, R200 ;  /* 0x000000c800c87308 */ /* 0x000ee20000002400 */
[----:B------:R-:W-:Y:S01]  /*51a0*/  @!P0 PRMT R22, RZ, 0x654, R22 ;  /* 0x00000654ff168816 */ /* 0x000fe20000000016 */
[----:B------:R4:W-:Y:S06]  /*51b0*/  BAR.ARV R8, 0x100 ;  /* 0x000400080000751d */ /* 0x0009ec0000002000 */
[----:B------:R-:W0:Y:S01]  /*51c0*/  MUFU.TANH R13, R13 ;  /* 0x0000000d000d7308 */ /* 0x000e220000002400 */
[C---:B------:R-:W-:Y:S01]  /*51d0*/  VIADD R193, R23.reuse, UR31 ;  /* 0x0000001f17c17c36 */ /* 0x040fe20008000000 */
[----:B------:R4:W-:Y:S01]  /*51e0*/  @!P0 SYNCS.ARRIVE.TRANS64.RED.A1T0 RZ, [R22+URZ], RZ ;  /* 0x000000ff16ff89a7 */ /* 0x0009e2000810043f */
[----:B------:R-:W-:-:S02]  /*51f0*/  VIADD R195, R23, UR7 ;  /* 0x0000000717c37c36 */ /* 0x000fc40008000000 */
[C---:B--2---:R-:W-:Y:S02]  /*5200*/  IMAD.IADD R192, R172.reuse, 0x1, R193 ;  /* 0x00000001acc07824 */ /* 0x044fe400078e02c1 */
[----:B------:R-:W-:Y:S01]  /*5210*/  IMAD.IADD R194, R172, 0x1, R195 ;  /* 0x00000001acc27824 */ /* 0x000fe200078e02c3 */
[----:B------:R-:W2:Y:S08]  /*5220*/  MUFU.TANH R14, R14 ;  /* 0x0000000e000e7308 */ /* 0x000eb00000002400 */
        /* <DEDUP_REMOVED lines=43> */
[----:B------:R-:W0:Y:S01]  /*54e0*/  MUFU.TANH R168, R168 ;  /* 0x000000a800a87308 */ /* 0x000e220000002400 */
[----:B-1234-:R-:W-:Y:S05]  /*54f0*/  @P1 BRA `(.L_x_1849) ;  /* 0x00000000005c1947 */ /* 0x01efea0003800000 */
[----:B------:R-:W-:Y:S01]  /*5500*/  IMAD R22, R16, UR29, R172 ;  /* 0x0000001d10167c24 */ /* 0x000fe2000f8e02ac */
[----:B------:R-:W-:Y:S03]  /*5510*/  BSSY B0, `(.L_x_1850) ;  /* 0x0000011000007945 */ /* 0x000fe60003800000 */
[----:B------:R-:W-:-:S05]  /*5520*/  VIADD R171, R22, -UR11 ;  /* 0x8000000b16ab7c36 */ /* 0x000fca0008000000 */
[----:B------:R-:W-:-:S13]  /*5530*/  ISETP.GT.AND P1, PT, R171, -0x1, PT ;  /* 0xffffffffab00780c */ /* 0x000fda0003f24270 */
[----:B------:R-:W-:Y:S05]  /*5540*/  @P1 BRA `(.L_x_1851) ;  /* 0x0000000000201947 */ /* 0x000fea0003800000 */
[----:B------:R-:W-:Y:S01]  /*5550*/  IMAD.U32 R172, RZ, RZ, UR28 ;  /* 0x0000001cffac7e24 */ /* 0x000fe2000f8e00ff */
[----:B------:R-:W-:-:S04]  /*5560*/  LOP3.LUT R171, RZ, R171, RZ, 0x33, !PT ;  /* 0x000000abffab7212 */ /* 0x000fc800078e33ff */
[----:B------:R-:W-:-:S13]  /*5570*/  ISETP.NE.AND P1, PT, R172, 0x1, PT ;  /* 0x00000001ac00780c */ /* 0x000fda0003f25270 */
[----:B------:R-:W1:Y:S02]  /*5580*/  @P1 LDC.64 R22, c[0x0][0x9e8] ;  /* 0x00027a00ff161b82 */ /* 0x000e640000000a00 */
[----:B-1----:R-:W-:-:S05]  /*5590*/  @P1 IMAD.HI.U32 R22, R171, R22, RZ ;  /* 0x00000016ab161227 */ /* 0x002fca00078e00ff */
[----:B------:R-:W-:-:S04]  /*55a0*/  @P1 SHF.R.U32.HI R171, RZ, R23, R22 ;  /* 0x00000017ffab1219 */ /* 0x000fc80000011616 */
[----:B------:R-:W-:Y:S01]  /*55b0*/  LOP3.LUT R171, RZ, R171, RZ, 0x33, !PT ;  /* 0x000000abffab7212 */ /* 0x000fe200078e33ff */
[----:B------:R-:W-:Y:S06]  /*55c0*/  BRA `(.L_x_1852) ;  /* 0x0000000000147947 */ /* 0x000fec0003800000 */
.L_x_1851:
[----:B------:R-:W-:-:S05]  /*55d0*/  IMAD.U32 R172, RZ, RZ, UR28 ;  /* 0x0000001cffac7e24 */ /* 0x000fca000f8e00ff */
[----:B------:R-:W-:-:S13]  /*55e0*/  ISETP.NE.AND P1, PT, R172, 0x1, PT ;  /* 0x00000001ac00780c */ /* 0x000fda0003f25270 */
[----:B------:R-:W1:Y:S02]  /*55f0*/  @P1 LDC.64 R22, c[0x0][0x9e8] ;  /* 0x00027a00ff161b82 */ /* 0x000e640000000a00 */
[----:B-1----:R-:W-:-:S05]  /*5600*/  @P1 IMAD.HI.U32 R22, R171, R22, RZ ;  /* 0x00000016ab161227 */ /* 0x002fca00078e00ff */
[----:B------:R-:W-:-:S07]  /*5610*/  @P1 SHF.R.U32.HI R171, RZ, R23, R22 ;  /* 0x00000017ffab1219 */ /* 0x000fce0000011616 */
.L_x_1852:
[----:B------:R-:W-:Y:S05]  /*5620*/  BSYNC B0 ;  /* 0x0000000000007941 */ /* 0x000fea0003800000 */
.L_x_1850:
[----:B------:R-:W-:-:S04]  /*5630*/  IMAD R22, R3, -0x2, R190 ;  /* 0xfffffffe03167824 */ /* 0x000fc800078e02be */
[----:B------:R-:W-:-:S05]  /*5640*/  IMAD R171, R171, R172, R22 ;  /* 0x000000acabab7224 */ /* 0x000fca00078e0216 */
[----:B------:R-:W-:Y:S02]  /*5650*/  VIADDMNMX R192, R171, R172, R192, PT ;  /* 0x000000acabc07246 */ /* 0x000fe400038001c0 */
[----:B------:R-:W-:-:S07]  /*5660*/  VIMNMX R194, R194, R171, !PT ;  /* 0x000000abc2c27248 */ /* 0x000fce0007fe0100 */
.L_x_1849:
[C---:B------:R-:W-:Y:S01]  /*5670*/  ISETP.GE.AND P1, PT, R190.reuse, 0x1, PT ;  /* 0x00000001be00780c */ /* 0x040fe20003f26270 */
[----:B------:R-:W1:Y:S01]  /*5680*/  SHFL.IDX PT, R22, R191, 0x1, 0x1c1f ;  /* 0x003c1f00bf167f89 */ /* 0x000e6200000e0000 */
[----:B------:R-:W-:Y:S02]  /*5690*/  ISETP.GE.AND P4, PT, R190, 0x9, PT ;  /* 0x00000009be00780c */ /* 0x000fe40003f86270 */
[----:B------:R-:W-:Y:S02]  /*56a0*/  LOP3.LUT R17, R17, 0xfffbffff, RZ, 0xc0, !PT ;  /* 0xfffbffff11117812 */ /* 0x000fe400078ec0ff */
[----:B------:R-:W-:-:S04]  /*56b0*/  ISETP.GT.AND P2, PT, R194, RZ, !P1 ;  /* 0x000000ffc200720c */ /* 0x000fc80004f44270 */
[----:B------:R-:W-:-:S03]  /*56c0*/  ISETP.LT.OR P2, PT, R192, 0x1, P2 ;  /* 0x00000001c000780c */ /* 0x000fc60001741670 */
[----:B------:R-:W-:Y:S02]  /*56d0*/  @P1 LOP3.LUT R17, R17, 0x40000, RZ, 0xfc, !PT ;  /* 0x0004000011111812 */ /* 0x000fe400078efcff */
[----:B------:R-:W-:Y:S02]  /*56e0*/  ISETP.GE.AND P1, PT, R190, 0x2, PT ;  /* 0x00000002be00780c */ /* 0x000fe40003f26270 */
[----:B------:R-:W-:Y:S02]  /*56f0*/  LOP3.LUT R17, R17, 0xfffffffd, RZ, 0xc0, !PT ;  /* 0xfffffffd11117812 */ /* 0x000fe400078ec0ff */
[----:B------:R-:W-:Y:S02]  /*5700*/  FSEL R201, R201, -INF , !P2 ;  /* 0xff800000c9c97808 */ /* 0x000fe40005000000 */
[----:B------:R-:W-:Y:S02]  /*5710*/  ISETP.GT.AND P3, PT, R194, 0x1, !P1 ;  /* 0x00000001c200780c */ /* 0x000fe40004f64270 */
[----:B------:R-:W-:-:S02]  /*5720*/  @P4 LOP3.LUT R17, R17, 0x2, RZ, 0xfc, !PT ;  /* 0x0000000211114812 */ /* 0x000fc400078efcff */
[----:B------:R-:W-:Y:S01]  /*5730*/  ISETP.GT.AND P2, PT, R194, 0x8, !P4 ;  /* 0x00000008c200780c */ /* 0x000fe20006744270 */
[--C-:B-1----:R-:W-:Y:S01]  /*5740*/  IMAD.IADD R193, R193, 0x1, R22.reuse ;  /* 0x00000001c1c17824 */ /* 0x102fe200078e0216 */
[----:B------:R-:W-:Y:S01]  /*5750*/  ISETP.GE.AND P4, PT, R190, 0xa, PT ;  /* 0x0000000abe00780c */ /* 0x000fe20003f86270 */
[----:B------:R-:W-:Y:S01]  /*5760*/  IMAD.IADD R195, R195, 0x1, R22 ;  /* 0x00000001c3c37824 */ /* 0x000fe200078e0216 */
[C---:B------:R-:W-:Y:S02]  /*5770*/  ISETP.LT.OR P3, PT, R192.reuse, 0x2, P3 ;  /* 0x00000002c000780c */ /* 0x040fe40001f61670 */
[----:B------:R-:W-:Y:S02]  /*5780*/  ISETP.LT.OR P2, PT, R192, 0x9, P2 ;  /* 0x00000009c000780c */ /* 0x000fe40001741670 */
[----:B------:R-:W-:Y:S02]  /*5790*/  FSEL R200, R200, -INF , !P3 ;  /* 0xff800000c8c87808 */ /* 0x000fe40005800000 */
[----:B------:R-:W-:-:S02]  /*57a0*/  ISETP.GE.AND P3, PT, R190, 0x11, PT ;  /* 0x00000011be00780c */ /* 0x000fc40003f66270 */
[----:B------:R-:W-:Y:S02]  /*57b0*/  LOP3.LUT R17, R17, 0xfffffffb, RZ, 0xc0, !PT ;  /* 0xfffffffb11117812 */ /* 0x000fe400078ec0ff */
[----:B0-----:R-:W-:Y:S02]  /*57c0*/  FSEL R203, R203, -INF , !P2 ;  /* 0xff800000cbcb7808 */ /* 0x001fe40005000000 */
[----:B------:R-:W-:Y:S02]  /*57d0*/  ISETP.GT.AND P2, PT, R194, 0x9, !P4 ;  /* 0x00000009c200780c */ /* 0x000fe40006744270 */
[----:B------:R-:W-:Y:S02]  /*57e0*/  @P4 LOP3.LUT R17, R17, 0x4, RZ, 0xfc, !PT ;  /* 0x0000000411114812 */ /* 0x000fe400078efcff */
[----:B------:R-:W-:Y:S02]  /*57f0*/  ISETP.LT.OR P2, PT, R192, 0xa, P2 ;  /* 0x0000000ac000780c */ /* 0x000fe40001741670 */
[----:B------:R-:W-:-:S02]  /*5800*/  LOP3.LUT R17, R17, 0xfffffff7, RZ, 0xc0, !PT ;  /* 0xfffffff711117812 */ /* 0x000fc400078ec0ff */
[----:B------:R-:W-:Y:S02]  /*5810*/  FSEL R202, R202, -INF , !P2 ;  /* 0xff800000caca7808 */ /* 0x000fe40005000000 */
[----:B------:R-:W-:Y:S02]  /*5820*/  @P3 LOP3.LUT R17, R17, 0x8, RZ, 0xfc, !PT ;  /* 0x0000000811113812 */ /* 0x000fe400078efcff */
[----:B------:R-:W-:Y:S02]  /*5830*/  ISETP.GT.AND P2, PT, R194, 0x10, !P3 ;  /* 0x00000010c200780c */ /* 0x000fe40005f44270 */
[----:B------:R-:W-:Y:S02]  /*5840*/  ISETP.GE.AND P3, PT, R190, 0x12, PT ;  /* 0x00000012be00780c */ /* 0x000fe40003f66270 */
[----:B------:R-:W-:Y:S02]  /*5850*/  ISETP.LT.OR P2, PT, R192, 0x11, P2 ;  /* 0x00000011c000780c */ /* 0x000fe40001741670 */
[----:B------:R-:W-:-:S02]  /*5860*/  LOP3.LUT R17, R17, 0xffffffef, RZ, 0xc0, !PT ;  /* 0xffffffef11117812 */ /* 0x000fc400078ec0ff */
[----:B------:R-:W-:Y:S02]  /*5870*/  FSEL R205, R205, -INF , !P2 ;  /* 0xff800000cdcd7808 */ /* 0x000fe40005000000 */
[----:B------:R-:W-:-:S04]  /*5880*/  ISETP.GT.AND P2, PT, R194, 0x11, !P3 ;  /* 0x00000011c200780c */ /* 0x000fc80005f44270 */
[----:B------:R-:W-:Y:S02]  /*5890*/  ISETP.LT.OR P2, PT, R192, 0x12, P2 ;  /* 0x00000012c000780c */ /* 0x000fe40001741670 */
[----:B------:R-:W-:Y:S02]  /*58a0*/  @P3 LOP3.LUT R17, R17, 0x10, RZ, 0xfc, !PT ;  /* 0x0000001011113812 */ /* 0x000fe400078efcff */
[----:B------:R-:W-:Y:S02]  /*58b0*/  ISETP.GE.AND P3, PT, R190, 0x19, PT ;  /* 0x00000019be00780c */ /* 0x000fe40003f66270 */
[----:B------:R-:W-:Y:S02]  /*58c0*/  LOP3.LUT R17, R17, 0xfffdffff, RZ, 0xc0, !PT ;  /* 0xfffdffff11117812 */ /* 0x000fe400078ec0ff */
[----:B------:R-:W-:Y:S02]  /*58d0*/  FSEL R204, R204, -INF , !P2 ;  /* 0xff800000cccc7808 */ /* 0x000fe40005000000 */
[----:B------:R-:W-:-:S04]  /*58e0*/  ISETP.GT.AND P2, PT, R194, 0x18, !P3 ;  /* 0x00000018c200780c */ /* 0x000fc80005f44270 */
[----:B------:R-:W-:-:S03]  /*58f0*/  ISETP.LT.OR P2, PT, R192, 0x19, P2 ;  /* 0x00000019c000780c */ /* 0x000fc60001741670 */
        /* <DEDUP_REMOVED lines=62> */
[----:B------:R-:W-:Y:S02]  /*5ce0*/  FSEL R182, R182, -INF , !P2 ;  /* 0xff800000b6b67808 */ /* 0x000fe40005000000 */
[----:B------:R-:W-:Y:S02]  /*5cf0*/  LOP3.LUT R17, R17, 0xffffffbf, RZ, 0xc0, !PT ;  /* 0xffffffbf11117812 */ /* 0x000fe400078ec0ff */
[----:B------:R-:W-:-:S04]  /*5d00*/  ISETP.GT.AND P2, PT, R194, 0x41, !P3 ;  /* 0x00000041c200780c */ /* 0x000fc80005f44270 */
[----:B------:R-:W-:-:S03]  /*5d10*/  ISETP.LT.OR P2, PT, R192, 0x42, P2 ;  /* 0x00000042c000780c */ /* 0x000fc60001741670 */
[----:B------:R-:W-:Y:S02]  /*5d20*/  @P3 LOP3.LUT R17, R17, 0x40, RZ, 0xfc, !PT ;  /* 0x0000004011113812 */ /* 0x000fe400078efcff */
[----:B------:R-:W-:Y:S02]  /*5d30*/  ISETP.GE.AND P3, PT, R190, 0x49, PT ;  /* 0x00000049be00780c */ /* 0x000fe40003f66270 */
[----:B------:R-:W-:Y:S02]  /*5d40*/  FSEL R183, R183, -INF , !P2 ;  /* 0xff800000b7b77808 */ /* 0x000fe40005000000 */
[----:B------:R-:W-:Y:S02]  /*5d50*/  ISETP.GT.AND P2, PT, R194, 0x48, !P3 ;  /* 0x00000048c200780c */ /* 0x000fe40005f44270 */
[----:B------:R-:W-:Y:S02]  /*5d60*/  LOP3.LUT R17, R17, 0xffffffdf, RZ, 0xc0, !PT ;  /* 0xffffffdf11117812 */ /* 0x000fe400078ec0ff */
[----:B------:R-:W-:-:S04]  /*5d70*/  ISETP.LT.OR P2, PT, R192, 0x49, P2 ;  /* 0x00000049c000780c */ /* 0x000fc80001741670 */
[----:B------:R-:W-:Y:S02]  /*5d80*/  FSEL R184, R184, -INF , !P2 ;  /* 0xff800000b8b87808 */ /* 0x000fe40005000000 */
[----:B------:R-:W-:Y:S02]  /*5d90*/  ISETP.GE.AND P2, PT, R190, 0x4a, PT ;  /* 0x0000004abe00780c */ /* 0x000fe40003f46270 */
[----:B------:R-:W-:Y:S02]  /*5da0*/  @P3 LOP3.LUT R17, R17, 0x20, RZ, 0xfc, !PT ;  /* 0x0000002011113812 */ /* 0x000fe400078efcff */
[----:B------:R-:W-:Y:S02]  /*5db0*/  ISETP.GT.AND P3, PT, R194, 0x49, !P2 ;  /* 0x00000049c200780c */ /* 0x000fe40005764270 */
[----:B------:R-:W-:Y:S02]  /*5dc0*/  LOP3.LUT R17, R17, 0xfffffffe, RZ, 0xc0, !PT ;  /* 0xfffffffe11117812 */ /* 0x000fe400078ec0ff */
[----:B------:R-:W-:-:S04]  /*5dd0*/  ISETP.LT.OR P3, PT, R192, 0x4a, P3 ;  /* 0x0000004ac000780c */ /* 0x000fc80001f61670 */
[----:B------:R-:W-:Y:S02]  /*5de0*/  FSEL R185, R185, -INF , !P3 ;  /* 0xff800000b9b97808 */ /* 0x000fe40005800000 */
[----:B------:R-:W-:-:S04]  /*5df0*/  ISETP.GE.AND P3, PT, R190, 0x51, PT ;  /* 0x00000051be00780c */ /* 0x000fc80003f66270 */
[----:B------:R-:W-:-:S04]  /*5e00*/  ISETP.GT.AND P4, PT, R194, 0x50, !P3 ;  /* 0x00000050c200780c */ /* 0x000fc80005f84270 */
        /* <DEDUP_REMOVED lines=10> */
[----:B------:R-:W-:-:S13]  /*5eb0*/  ISETP.GE.AND P6, PT, R190, 0x5a, PT ;  /* 0x0000005abe00780c */ /* 0x000fda0003fc6270 */
[----:B------:R-:W-:Y:S02]  /*5ec0*/  @P6 LOP3.LUT R17, R17, 0x1, RZ, 0xfc, !PT ;  /* 0x0000000111116812 */ /* 0x000fe400078efcff */
[----:B------:R-:W-:-:S04]  /*5ed0*/  ISETP.GT.AND P6, PT, R194, 0x59, !P6 ;  /* 0x00000059c200780c */ /* 0x000fc800077c4270 */
[----:B------:R-:W-:-:S04]  /*5ee0*/  ISETP.LT.OR P6, PT, R192, 0x5a, P6 ;  /* 0x0000005ac000780c */ /* 0x000fc800037c1670 */
[----:B------:R-:W-:Y:S02]  /*5ef0*/  FSEL R189, R189, -INF , !P6 ;  /* 0xff800000bdbd7808 */ /* 0x000fe40007000000 */
[----:B------:R-:W-:-:S13]  /*5f00*/  PLOP3.LUT P6, PT, PT, PT, UP1, 0x40, 0x0 ;  /* 0x000000000000781c */ /* 0x000fda0003fce818 */
[----:B------:R-:W-:Y:S05]  /*5f10*/  @P6 BRA `(.L_x_1853) ;  /* 0x00000000005c6947 */ /* 0x000fea0003800000 */
        /* <DEDUP_REMOVED lines=8> */
[----:B------:R-:W0:Y:S02]  /*5fa0*/  @P6 LDC.64 R22, c[0x0][0x9e8] ;  /* 0x00027a00ff166b82 */ /* 0x000e240000000a00 */
[----:B0-----:R-:W-:-:S05]  /*5fb0*/  @P6 IMAD.HI.U32 R22, R191, R22, RZ ;  /* 0x00000016bf166227 */ /* 0x001fca00078e00ff */
[----:B------:R-:W-:-:S04]  /*5fc0*/  @P6 SHF.R.U32.HI R191, RZ, R23, R22 ;  /* 0x00000017ffbf6219 */ /* 0x000fc80000011616 */
[----:B------:R-:W-:Y:S01]  /*5fd0*/  LOP3.LUT R191, RZ, R191, RZ, 0x33, !PT ;  /* 0x000000bfffbf7212 */ /* 0x000fe200078e33ff */
[----:B------:R-:W-:Y:S06]  /*5fe0*/  BRA `(.L_x_1856) ;  /* 0x0000000000147947 */ /* 0x000fec0003800000 */
.L_x_1855:
[----:B------:R-:W-:-:S05]  /*5ff0*/  IMAD.U32 R192, RZ, RZ, UR28 ;  /* 0x0000001cffc07e24 */ /* 0x000fca000f8e00ff */
[----:B------:R-:W-:-:S13]  /*6000*/  ISETP.NE.AND P6, PT, R192, 0x1, PT ;  /* 0x00000001c000780c */ /* 0x000fda0003fc5270 */
[----:B------:R-:W0:Y:S02]  /*6010*/  @P6 LDC.64 R22, c[0x0][0x9e8] ;  /* 0x00027a00ff166b82 */ /* 0x000e240000000a00 */
[----:B0-----:R-:W-:-:S05]  /*6020*/  @P6 IMAD.HI.U32 R22, R191, R22, RZ ;  /* 0x00000016bf166227 */ /* 0x001fca00078e00ff */
[----:B------:R-:W-:-:S07]  /*6030*/  @P6 SHF.R.U32.HI R191, RZ, R23, R22 ;  /* 0x00000017ffbf6219 */ /* 0x000fce0000011616 */
.L_x_1856:
[----:B------:R-:W-:Y:S05]  /*6040*/  BSYNC B0 ;  /* 0x0000000000007941 */ /* 0x000fea0003800000 */
.L_x_1854:
[----:B------:R-:W-:-:S04]  /*6050*/  IMAD R22, R3, -0x2, R190 ;  /* 0xfffffffe03167824 */ /* 0x000fc800078e02be */
[----:B------:R-:W-:-:S05]  /*6060*/  IMAD R22, R191, R192, R22 ;  /* 0x000000c0bf167224 */ /* 0x000fca00078e0216 */
[----:B------:R-:W-:Y:S02]  /*6070*/  VIADDMNMX R193, R22, R192, R193, PT ;  /* 0x000000c016c17246 */ /* 0x000fe400038001c1 */
[----:B------:R-:W-:-:S07]  /*6080*/  VIMNMX R195, R195, R22, !PT ;  /* 0x00000016c3c37248 */ /* 0x000fce0007fe0100 */
.L_x_1853:
[----:B------:R-:W-:Y:S01]  /*6090*/  ISETP.GT.AND P1, PT, R195, 0x1, !P1 ;  /* 0x00000001c300780c */ /* 0x000fe20004f24270 */
[----:B------:R-:W-:Y:S01]  /*60a0*/  UMOV UR10, UR27 ;  /* 0x0000001b000a7c82 */ /* 0x000fe20008000000 */
[----:B------:R-:W-:Y:S02]  /*60b0*/  LOP3.LUT P6, RZ, R17, 0x10000, RZ, 0xc0, !PT ;  /* 0x0001000011ff7812 */ /* 0x000fe400078cc0ff */
[----:B------:R-:W-:Y:S02]  /*60c0*/  ISETP.LT.OR P1, PT, R193, 0x2, P1 ;  /* 0x00000002c100780c */ /* 0x000fe40000f21670 */
[----:B------:R-:W-:Y:S02]  /*60d0*/  FMNMX.FTZ R23, R201, R10, !PT ;  /* 0x0000000ac9177209 */ /* 0x000fe40007810000 */
[----:B------:R-:W-:Y:S02]  /*60e0*/  FSEL R22, R14, -INF , !P1 ;  /* 0xff8000000e167808 */ /* 0x000fe40004800000 */
[----:B------:R-:W-:-:S02]  /*60f0*/  LOP3.LUT P1, RZ, R17, 0x2, RZ, 0xc0, !PT ;  /* 0x0000000211ff7812 */ /* 0x000fc4000782c0ff */
[----:B------:R-:W-:Y:S02]  /*6100*/  FMNMX.FTZ R14, R200, R23, !PT ;  /* 0x00000017c80e7209 */ /* 0x000fe40007810000 */
[----:B------:R-:W-:Y:S02]  /*6110*/  ISETP.GT.AND P1, PT, R195, 0x8, !P1 ;  /* 0x00000008c300780c */ /* 0x000fe40004f24270 */
[----:B------:R-:W-:Y:S02]  /*6120*/  FMNMX.FTZ R23, R203, R14, !PT ;  /* 0x0000000ecb177209 */ /* 0x000fe40007810000 */
[----:B------:R-:W-:Y:S02]  /*6130*/  ISETP.LT.OR P1, PT, R193, 0x9, P1 ;  /* 0x00000009c100780c */ /* 0x000fe40000f21670 */
[----:B------:R-:W-:Y:S02]  /*6140*/  FMNMX.FTZ R14, R202, R23, !PT ;  /* 0x00000017ca0e7209 */ /* 0x000fe40007810000 */
[----:B------:R-:W-:-:S02]  /*6150*/  FSEL R15, R15, -INF , !P1 ;  /* 0xff8000000f0f7808 */ /* 0x000fc40004800000 */
[----:B------:R-:W-:Y:S02]  /*6160*/  LOP3.LUT P1, RZ, R17, 0x4, RZ, 0xc0, !PT ;  /* 0x0000000411ff7812 */ /* 0x000fe4000782c0ff */
[----:B------:R-:W-:Y:S02]  /*6170*/  FMNMX.FTZ R23, R205, R14, !PT ;  /* 0x0000000ecd177209 */ /* 0x000fe40007810000 */
[----:B------:R-:W-:Y:S02]  /*6180*/  ISETP.GT.AND P1, PT, R195, 0x9, !P1 ;  /* 0x00000009c300780c */ /* 0x000fe40004f24270 */
[----:B------:R-:W-:Y:S02]  /*6190*/  FMNMX.FTZ R14, R204, R23, !PT ;  /* 0x00000017cc0e7209 */ /* 0x000fe40007810000 */
[----:B------:R-:W-:Y:S02]  /*61a0*/  ISETP.LT.OR P1, PT, R193, 0xa, P1 ;  /* 0x0000000ac100780c */ /* 0x000fe40000f21670 */
[----:B------:R-:W-:-:S02]  /*61b0*/  FMNMX.FTZ R23, R171, R14, !PT ;  /* 0x0000000eab177209 */ /* 0x000fc40007810000 */
[----:B------:R-:W-:Y:S02]  /*61c0*/  FSEL R20, R20, -INF , !P1 ;  /* 0xff80000014147808 */ /* 0x000fe40004800000 */
[----:B------:R-:W-:Y:S02]  /*61d0*/  LOP3.LUT P1, RZ, R17, 0x8, RZ, 0xc0, !PT ;  /* 0x0000000811ff7812 */ /* 0x000fe4000782c0ff */
[----:B------:R-:W-:Y:S02]  /*61e0*/  FMNMX.FTZ R14, R172, R23, !PT ;  /* 0x00000017ac0e7209 */ /* 0x000fe40007810000 */
[----:B------:R-:W-:Y:S02]  /*61f0*/  ISETP.GT.AND P1, PT, R195, 0x10, !P1 ;  /* 0x00000010c300780c */ /* 0x000fe40004f24270 */
[----:B------:R-:W-:Y:S02]  /*6200*/  FMNMX.FTZ R23, R173, R14, !PT ;  /* 0x0000000ead177209 */ /* 0x000fe40007810000 */
[----:B------:R-:W-:-:S02]  /*6210*/  ISETP.LT.OR P1, PT, R193, 0x11, P1 ;  /* 0x00000011c100780c */ /* 0x000fc40000f21670 */
[----:B------:R-:W-:Y:S02]  /*6220*/  FMNMX.FTZ R14, R174, R23, !PT ;  /* 0x00000017ae0e7209 */ /* 0x000fe40007810000 */
[----:B------:R-:W-:Y:S02]  /*6230*/  FSEL R21, R21, -INF , !P1 ;  /* 0xff80000015157808 */ /* 0x000fe40004800000 */
[----:B------:R-:W-:Y:S02]  /*6240*/  LOP3.LUT P1, RZ, R17, 0x10, RZ, 0xc0, !PT ;  /* 0x0000001011ff7812 */ /* 0x000fe4000782c0ff */
[----:B------:R-:W-:Y:S02]  /*6250*/  FMNMX.FTZ R23, R175, R14, !PT ;  /* 0x0000000eaf177209 */ /* 0x000fe40007810000 */
[----:B------:R-:W-:Y:S02]  /*6260*/  ISETP.GT.AND P1, PT, R195, 0x11, !P1 ;  /* 0x00000011c300780c */ /* 0x000fe40004f24270 */
[----:B------:R-:W-:-:S02]  /*6270*/  FMNMX.FTZ R23, R176, R23, !PT ;  /* 0x00000017b0177209 */ /* 0x000fc40007810000 */
[----:B------:R-:W-:Y:S02]  /*6280*/  ISETP.LT.OR P1, PT, R193, 0x12, P1 ;  /* 0x00000012c100780c */ /* 0x000fe40000f21670 */
[----:B------:R-:W-:Y:S02]  /*6290*/  FMNMX.FTZ R14, R178, R23, !PT ;  /* 0x00000017b20e7209 */ /* 0x000fe40007810000 */
[----:B------:R-:W-:Y:S02]  /*62a0*/  FSEL R152, R152, -INF , !P1 ;  /* 0xff80000098987808 */ /* 0x000fe40004800000 */
[----:B------:R-:W-:Y:S02]  /*62b0*/  LOP3.LUT P1, RZ, R17, 0x20000, RZ, 0xc0, !PT ;  /* 0x0002000011ff7812 */ /* 0x000fe4000782c0ff */
[----:B------:R-:W-:Y:S02]  /*62c0*/  FMNMX.FTZ R23, R179, R14, !PT ;  /* 0x0000000eb3177209 */ /* 0x000fe40007810000 */
[----:B------:R-:W-:-:S02]  /*62d0*/  ISETP.GT.AND P1, PT, R195, 0x18, !P1 ;  /* 0x00000018c300780c */ /* 0x000fc40004f24270 */
[----:B------:R-:W-:Y:S02]  /*62e0*/  FMNMX.FTZ R14, R180, R23, !PT ;  /* 0x00000017b40e7209 */ /* 0x000fe40007810000 */
[----:B------:R-:W-:Y:S02]  /*62f0*/  ISETP.LT.OR P1, PT, R193, 0x19, P1 ;  /* 0x00000019c100780c */ /* 0x000fe40000f21670 */
[----:B------:R-:W-:Y:S02]  /*6300*/  FMNMX.FTZ R23, R181, R14, !PT ;  /* 0x0000000eb5177209 */ /* 0x000fe40007810000 */
[----:B------:R-:W-:Y:S02]  /*6310*/  FSEL R153, R153, -INF , !P1 ;  /* 0xff80000099997808 */ /* 0x000fe40004800000 */
        /* <DEDUP_REMOVED lines=12> */
[----:B------:R-:W-:Y:S02]  /*63e0*/  LOP3.LUT P1, RZ, R17, 0x4000, RZ, 0xc0, !PT ;  /* 0x0000400011ff7812 */ /* 0x000fe4000782c0ff */
[----:B------:R-:W-:-:S02]  /*63f0*/  FMNMX.FTZ R23, R187, R14, !PT ;  /* 0x0000000ebb177209 */ /* 0x000fc40007810000 */
[----:B------:R-:W-:Y:S02]  /*6400*/  ISETP.GT.AND P1, PT, R195, 0x21, !P1 ;  /* 0x00000021c300780c */ /* 0x000fe40004f24270 */
[----:B------:R-:W-:Y:S02]  /*6410*/  FMNMX.FTZ R14, R188, R23, !PT ;  /* 0x00000017bc0e7209 */ /* 0x000fe40007810000 */
[----:B------:R-:W-:Y:S02]  /*6420*/  ISETP.LT.OR P1, PT, R193, 0x22, P1 ;  /* 0x00000022c100780c */ /* 0x000fe40000f21670 */
[----:B------:R-:W-:Y:S02]  /*6430*/  FMNMX.FTZ R23, R189, R14, !PT ;  /* 0x0000000ebd177209 */ /* 0x000fe40007810000 */
[----:B------:R-:W-:Y:S02]  /*6440*/  FSEL R156, R156, -INF , !P1 ;  /* 0xff8000009c9c7808 */ /* 0x000fe40004800000 */
[C---:B------:R-:W-:Y:S01]  /*6450*/  LOP3.LUT P1, RZ, R17.reuse, 0x2000, RZ, 0xc0, !PT ;  /* 0x0000200011ff7812 */ /* 0x040fe2000782c0ff */
[----:B------:R-:W0:Y:S01]  /*6460*/  SHFL.BFLY PT, R14, R23, 0x2, 0x1f ;  /* 0x0c401f00170e7f89 */ /* 0x000e2200000e0000 */
[----:B------:R-:W-:-:S02]  /*6470*/  LOP3.LUT P6, RZ, R17, 0x20, RZ, 0xc0, !PT ;  /* 0x0000002011ff7812 */ /* 0x000fc400078cc0ff */
[C---:B------:R-:W-:Y:S02]  /*6480*/  ISETP.GT.AND P1, PT, R195.reuse, 0x28, !P1 ;  /* 0x00000028c300780c */ /* 0x040fe40004f24270 */
[----:B------:R-:W-:Y:S02]  /*6490*/  ISETP.GT.AND P2, PT, R195, 0x49, !P2 ;  /* 0x00000049c300780c */ /* 0x000fe40005744270 */
[C---:B------:R-:W-:Y:S02]  /*64a0*/  ISETP.LT.OR P1, PT, R193.reuse, 0x29, P1 ;  /* 0x00000029c100780c */ /* 0x040fe40000f21670 */
[----:B------:R-:W-:Y:S02]  /*64b0*/  ISETP.LT.OR P2, PT, R193, 0x4a, P2 ;  /* 0x0000004ac100780c */ /* 0x000fe40001741670 */
[----:B------:R-:W-:Y:S02]  /*64c0*/  FSEL R157, R157, -INF , !P1 ;  /* 0xff8000009d9d7808 */ /* 0x000fe40004800000 */
[----:B------:R-:W-:-:S02]  /*64d0*/  LOP3.LUT P1, RZ, R17, 0x1000, RZ, 0xc0, !PT ;  /* 0x0000100011ff7812 */ /* 0x000fc4000782c0ff */
[C---:B------:R-:W-:Y:S02]  /*64e0*/  ISETP.GT.AND P3, PT, R195.reuse, 0x50, !P3 ;  /* 0x00000050c300780c */ /* 0x040fe40005f64270 */
[----:B------:R-:W-:Y:S02]  /*64f0*/  ISETP.GT.AND P1, PT, R195, 0x29, !P1 ;  /* 0x00000029c300780c */ /* 0x000fe40004f24270 */
[----:B------:R-:W-:Y:S02]  /*6500*/  FSEL R170, R170, -INF , !P2 ;  /* 0xff800000aaaa7808 */ /* 0x000fe40005000000 */
[----:B------:R-:W-:Y:S02]  /*6510*/  ISETP.LT.OR P1, PT, R193, 0x2a, P1 ;  /* 0x0000002ac100780c */ /* 0x000fe40000f21670 */
[----:B------:R-:W-:Y:S02]  /*6520*/  ISETP.GT.AND P4, PT, R195, 0x51, !P4 ;  /* 0x00000051c300780c */ /* 0x000fe40006784270 */
[----:B------:R-:W-:-:S02]  /*6530*/  FSEL R158, R158, -INF , !P1 ;  /* 0xff8000009e9e7808 */ /* 0x000fc40004800000 */
[----:B------:R-:W-:Y:S02]  /*6540*/  LOP3.LUT P1, RZ, R17, 0x800, RZ, 0xc0, !PT ;  /* 0x0000080011ff7812 */ /* 0x000fe4000782c0ff */
[----:B0-----:R-:W-:Y:S02]  /*6550*/  FMNMX.FTZ R190, R23, R14, !PT ;  /* 0x0000000e17be7209 */ /* 0x001fe40007810000 */
[----:B------:R-:W-:Y:S02]  /*6560*/  ISETP.GT.AND P1, PT, R195, 0x30, !P1 ;  /* 0x00000030c300780c */ /* 0x000fe40004f24270 */
[C---:B------:R-:W-:Y:S01]  /*6570*/  ISETP.LT.OR P3, PT, R193.reuse, 0x51, P3 ;  /* 0x00000051c100780c */ /* 0x040fe20001f61670 */
[----:B------:R-:W0:Y:S01]  /*6580*/  SHFL.BFLY PT, R191, R190, 0x1, 0x1f ;  /* 0x0c201f00bebf7f89 */ /* 0x000e2200000e0000 */
[----:B------:R-:W-:Y:S02]  /*6590*/  ISETP.LT.OR P1, PT, R193, 0x31, P1 ;  /* 0x00000031c100780c */ /* 0x000fe40000f21670 */
[----:B------:R-:W-:-:S02]  /*65a0*/  ISETP.GT.AND P5, PT, R195, 0x58, !P5 ;  /* 0x00000058c300780c */ /* 0x000fc40006fa4270 */
[----:B------:R-:W-:Y:S02]  /*65b0*/  FSEL R159, R159, -INF , !P1 ;  /* 0xff8000009f9f7808 */ /* 0x000fe40004800000 */
[----:B------:R-:W-:Y:S02]  /*65c0*/  LOP3.LUT P1, RZ, R17, 0x400, RZ, 0xc0, !PT ;  /* 0x0000040011ff7812 */ /* 0x000fe4000782c0ff */
[----:B------:R-:W-:Y:S02]  /*65d0*/  ISETP.LT.OR P4, PT, R193, 0x52, P4 ;  /* 0x00000052c100780c */ /* 0x000fe40002781670 */
[----:B------:R-:W-:Y:S02]  /*65e0*/  ISETP.GT.AND P1, PT, R195, 0x31, !P1 ;  /* 0x00000031c300780c */ /* 0x000fe40004f24270 */
[C---:B------:R-:W-:Y:S02]  /*65f0*/  ISETP.LT.OR P5, PT, R193.reuse, 0x59, P5 ;  /* 0x00000059c100780c */ /* 0x040fe40002fa1670 */
[----:B------:R-:W-:-:S04]  /*6600*/  ISETP.LT.OR P1, PT, R193, 0x32, P1 ;  /* 0x00000032c100780c */ /* 0x000fc80000f21670 */
[----:B------:R-:W-:Y:S02]  /*6610*/  FSEL R160, R160, -INF , !P1 ;  /* 0xff800000a0a07808 */ /* 0x000fe40004800000 */
[----:B------:R-:W-:Y:S02]  /*6620*/  LOP3.LUT P1, RZ, R17, 0x200, RZ, 0xc0, !PT ;  /* 0x0000020011ff7812 */ /* 0x000fe4000782c0ff */
[----:B0-----:R-:W-:Y:S02]  /*6630*/  FMNMX.FTZ R14, R190, R191, !PT ;  /* 0x000000bfbe0e7209 */ /* 0x001fe40007810000 */
[----:B------:R-:W-:-:S03]  /*6640*/  ISETP.GT.AND P1, PT, R195, 0x38, !P1 ;  /* 0x00000038c300780c */ /* 0x000fc60004f24270 */
[----:B------:R-:W-:Y:S01]  /*6650*/  FMUL.FTZ R197, R14, UR10 ;  /* 0x0000000a0ec57c20 */ /* 0x000fe20008410000 */
[----:B------:R-:W-:-:S04]  /*6660*/  ISETP.LT.OR P1, PT, R193, 0x39, P1 ;  /* 0x00000039c100780c */ /* 0x000fc80000f21670 */
[----:B------:R-:W-:Y:S02]  /*6670*/  FSEL R161, R161, -INF , !P1 ;  /* 0xff800000a1a17808 */ /* 0x000fe40004800000 */
[----:B------:R-:W-:-:S04]  /*6680*/  LOP3.LUT P1, RZ, R17, 0x100, RZ, 0xc0, !PT ;  /* 0x0000010011ff7812 */ /* 0x000fc8000782c0ff */
[----:B------:R-:W-:-:S04]  /*6690*/  ISETP.GT.AND P1, PT, R195, 0x39, !P1 ;  /* 0x00000039c300780c */ /* 0x000fc80004f24270 */
        /* <DEDUP_REMOVED lines=10> */
[----:B------:R-:W-:Y:S02]  /*6740*/  ISETP.GT.AND P1, PT, R195, 0x48, !P6 ;  /* 0x00000048c300780c */ /* 0x000fe40007724270 */
[----:B------:R-:W-:Y:S02]  /*6750*/  LOP3.LUT P6, RZ, R17, 0x40000, RZ, 0xc0, !PT ;  /* 0x0004000011ff7812 */ /* 0x000fe400078cc0ff */
[----:B------:R-:W-:-:S04]  /*6760*/  ISETP.LT.OR P1, PT, R193, 0x49, P1 ;  /* 0x00000049c100780c */ /* 0x000fc80000f21670 */
[----:B------:R-:W-:Y:S02]  /*6770*/  FSEL R169, R169, -INF , !P1 ;  /* 0xff800000a9a97808 */ /* 0x000fe40004800000 */
[----:B------:R-:W-:Y:S02]  /*6780*/  ISETP.GT.AND P1, PT, R195, RZ, !P6 ;  /* 0x000000ffc300720c */ /* 0x000fe40007724270 */
[----:B------:R-:W-:Y:S02]  /*6790*/  LOP3.LUT P6, RZ, R17, 0x1, RZ, 0xc0, !PT ;  /* 0x0000000111ff7812 */ /* 0x000fe400078cc0ff */
[----:B------:R-:W-:Y:S02]  /*67a0*/  ISETP.LT.OR P1, PT, R193, 0x1, P1 ;  /* 0x00000001c100780c */ /* 0x000fe40000f21670 */
[----:B------:R-:W-:Y:S02]  /*67b0*/  ISETP.GT.AND P2, PT, R195, 0x59, !P6 ;  /* 0x00000059c300780c */ /* 0x000fe40007744270 */
[----:B------:R-:W-:-:S02]  /*67c0*/  FSEL R196, R13, -INF , !P1 ;  /* 0xff8000000dc47808 */ /* 0x000fc40004800000 */
[----:B------:R-:W-:Y:S02]  /*67d0*/  FSETP.NEU.FTZ.AND P1, PT, R14, -INF , PT ;  /* 0xff8000000e00780b */ /* 0x000fe40003f3d000 */
[----:B------:R-:W-:Y:S02]  /*67e0*/  FMNMX.FTZ R23, R196, R9, !PT ;  /* 0x00000009c4177209 */ /* 0x000fe40007810000 */
[----:B------:R-:W-:Y:S02]  /*67f0*/  FSEL R197, R197, RZ, P1 ;  /* 0x000000ffc5c57208 */ /* 0x000fe40000800000 */
[----:B------:R-:W-:Y:S02]  /*6800*/  FMNMX.FTZ R192, R22, R23, !PT ;  /* 0x0000001716c07209 */ /* 0x000fe40007810000 */
[----:B------:R-:W-:Y:S01]  /*6810*/  FSEL R195, R165, -INF , !P3 ;  /* 0xff800000a5c37808 */ /* 0x000fe20005800000 */
[--C-:B------:R-:W-:Y:S01]  /*6820*/  FFMA.FTZ R165, R175, UR10, -R197.reuse ;  /* 0x0000000aafa57c23 */ /* 0x100fe200080108c5 */
[----:B------:R-:W-:Y:S01]  /*6830*/  FMNMX.FTZ R23, R15, R192, !PT ;  /* 0x000000c00f177209 */ /* 0x000fe20007810000 */
[--C-:B------:R-:W-:Y:S01]  /*6840*/  FFMA.FTZ R190, R200, UR10, -R197.reuse ;  /* 0x0000000ac8be7c23 */ /* 0x100fe200080108c5 */
[----:B------:R-:W-:Y:S01]  /*6850*/  FSEL R175, R166, -INF , !P4 ;  /* 0xff800000a6af7808 */ /* 0x000fe20006000000 */
[--C-:B------:R-:W-:Y:S01]  /*6860*/  FFMA.FTZ R166, R176, UR10, -R197.reuse ;  /* 0x0000000ab0a67c23 */ /* 0x100fe200080108c5 */
[----:B------:R-:W-:Y:S01]  /*6870*/  FMNMX.FTZ R192, R20, R23, !PT ;  /* 0x0000001714c07209 */ /* 0x000fe20007810000 */
[--C-:B------:R-:W-:Y:S01]  /*6880*/  FFMA.FTZ R200, R178, UR10, -R197.reuse ;  /* 0x0000000ab2c87c23 */ /* 0x100fe200080108c5 */
[----:B------:R-:W-:Y:S01]  /*6890*/  ISETP.LT.OR P2, PT, R193, 0x5a, P2 ;  /* 0x0000005ac100780c */ /* 0x000fe20001741670 */
[--C-:B------:R-:W-:Y:S01]  /*68a0*/  FFMA.FTZ R178, R180, UR10, -R197.reuse ;  /* 0x0000000ab4b27c23 */ /* 0x100fe200080108c5 */
[----:B------:R-:W-:Y:S01]  /*68b0*/  FMNMX.FTZ R191, R21, R192, !PT ;  /* 0x000000c015bf7209 */ /* 0x000fe20007810000 */
[--C-:B------:R-:W-:Y:S01]  /*68c0*/  FFMA.FTZ R180, R182, UR10, -R197.reuse ;  /* 0x0000000ab6b47c23 */ /* 0x100fe200080108c5 */
[----:B------:R-:W-:Y:S01]  /*68d0*/  FSEL R193, R167, -INF , !P5 ;  /* 0xff800000a7c17808 */ /* 0x000fe20006800000 */
[--C-:B------:R-:W-:Y:S01]  /*68e0*/  FFMA.FTZ R182, R184, UR10, -R197.reuse ;  /* 0x0000000ab8b67c23 */ /* 0x100fe200080108c5 */
[----:B------:R-:W-:Y:S01]  /*68f0*/  FMNMX.FTZ R194, R152, R191, !PT ;  /* 0x000000bf98c27209 */ /* 0x000fe20007810000 */
[--C-:B------:R-:W-:Y:S01]  /*6900*/  FFMA.FTZ R184, R186, UR10, -R197.reuse ;  /* 0x0000000abab87c23 */ /* 0x100fe200080108c5 */
[--C-:B------:R-:W-:Y:S01]  /*6910*/  FFMA.FTZ R13, R201, UR10, -R197.reuse ;  /* 0x0000000ac90d7c23 */ /* 0x100fe200080108c5 */
[----:B------:R-:W-:Y:S01]  /*6920*/  MUFU.EX2 R190, R190 ;  /* 0x000000be00be7308 */ /* 0x000fe20000000800 */
[----:B------:R-:W-:Y:S01]  /*6930*/  FMNMX.FTZ R191, R153, R194, !PT ;  /* 0x000000c299bf7209 */ /* 0x000fe20007810000 */
[--C-:B------:R-:W-:Y:S01]  /*6940*/  FFMA.FTZ R203, R203, UR10, -R197.reuse ;  /* 0x0000000acbcb7c23 */ /* 0x100fe200080108c5 */
[--C-:B------:R-:W-:Y:S01]  /*6950*/  FFMA.FTZ R192, R202, UR10, -R197.reuse ;  /* 0x0000000acac07c23 */ /* 0x100fe200080108c5 */
        /* <DEDUP_REMOVED lines=10> */
[----:B------:R-:W-:-:S02]  /*6a00*/  FFMA.FTZ R188, R188, UR10, -R197 ;  /* 0x0000000abcbc7c23 */ /* 0x000fc400080108c5 */
        /* <DEDUP_REMOVED lines=17> */
[----:B------:R-:W-:Y:S02]  /*6b20*/  FMNMX.FTZ R176, R175, R198, !PT ;  /* 0x000000c6afb07209 */ /* 0x000fe40007810000 */
[----:B------:R-:W-:Y:S01]  /*6b30*/  FSEL R198, R168, -INF , !P2 ;  /* 0xff800000a8c67808 */ /* 0x000fe20005000000 */
[--C-:B------:R-:W-:Y:S01]  /*6b40*/  FFMA.FTZ R168, R179, UR10, -R197.reuse ;  /* 0x0000000ab3a87c23 */ /* 0x100fe200080108c5 */
[----:B------:R-:W-:Y:S01]  /*6b50*/  FMNMX.FTZ R167, R193, R176, !PT ;  /* 0x000000b0c1a77209 */ /* 0x000fe20007810000 */
[--C-:B------:R-:W-:Y:S01]  /*6b60*/  FFMA.FTZ R179, R181, UR10, -R197.reuse ;  /* 0x0000000ab5b37c23 */ /* 0x100fe200080108c5 */
[--C-:B------:R-:W-:Y:S01]  /*6b70*/  FFMA.FTZ R181, R183, UR10, -R197.reuse ;  /* 0x0000000ab7b57c23 */ /* 0x100fe200080108c5 */
[--C-:B------:R-:W-:Y:S01]  /*6b80*/  FFMA.FTZ R183, R185, UR10, -R197.reuse ;  /* 0x0000000ab9b77c23 */ /* 0x100fe200080108c5 */
[----:B------:R-:W-:Y:S01]  /*6b90*/  FMNMX.FTZ R176, R198, R167, !PT ;  /* 0x000000a7c6b07209 */ /* 0x000fe20007810000 */
[----:B------:R-:W-:Y:S01]  /*6ba0*/  FFMA.FTZ R185, R187, UR10, -R197 ;  /* 0x0000000abbb97c23 */ /* 0x000fe200080108c5 */
[----:B------:R-:W-:Y:S01]  /*6bb0*/  FSEL R187, R14, RZ, P1 ;  /* 0x000000ff0ebb7208 */ /* 0x000fe20000800000 */
[----:B------:R-:W-:Y:S02]  /*6bc0*/  MUFU.EX2 R173, R173 ;  /* 0x000000ad00ad7308 */ /* 0x000fe40000000800 */
[----:B------:R-:W0:Y:S02]  /*6bd0*/  SHFL.BFLY PT, R199, R176, 0x2, 0x1f ;  /* 0x0c401f00b0c77f89 */ /* 0x000e2400000e0000 */
[----:B------:R-:W-:-:S04]  /*6be0*/  FADD.FTZ R187, -R187, R10 ;  /* 0x0000000abbbb7221 */ /* 0x000fc80000010100 */
[----:B------:R-:W-:Y:S01]  /*6bf0*/  FMUL.FTZ R186, R187, UR10 ;  /* 0x0000000abbba7c20 */ /* 0x000fe20008410000 */
[----:B------:R-:W-:Y:S01]  /*6c00*/  FFMA.FTZ R187, R189, UR10, -R197 ;  /* 0x0000000abdbb7c23 */ /* 0x000fe200080108c5 */
[----:B------:R-:W-:Y:S08]  /*6c10*/  MUFU.EX2 R174, R174 ;  /* 0x000000ae00ae7308 */ /* 0x000ff00000000800 */
[----:B------:R-:W1:Y:S01]  /*6c20*/  MUFU.EX2 R186, R186 ;  /* 0x000000ba00ba7308 */ /* 0x000e620000000800 */
[----:B0-----:R-:W-:-:S07]  /*6c30*/  FMNMX.FTZ R199, R176, R199, !PT ;  /* 0x000000c7b0c77209 */ /* 0x001fce0007810000 */
[----:B------:R-:W-:Y:S01]  /*6c40*/  MUFU.EX2 R165, R165 ;  /* 0x000000a500a57308 */ /* 0x000fe20000000800 */
[----:B------:R-:W0:Y:S07]  /*6c50*/  SHFL.BFLY PT, R176, R199, 0x1, 0x1f ;  /* 0x0c201f00c7b07f89 */ /* 0x000e2e00000e0000 */
[----:B------:R-:W2:Y:S01]  /*6c60*/  MUFU.EX2 R166, R166 ;  /* 0x000000a600a67308 */ /* 0x000ea20000000800 */
[-C--:B-1----:R-:W-:Y:S01]  /*6c70*/  FMUL.FTZ R24, R24, R186.reuse ;  /* 0x000000ba18187220 */ /* 0x082fe20000410000 */
        /* <DEDUP_REMOVED lines=14> */
[----:B------:R1:W-:Y:S01]  /*6d60*/  MUFU.EX2 R10, R188 ;  /* 0x000000bc000a7308 */ /* 0x0003e20000000800 */
[-C--:B------:R-:W-:Y:S01]  /*6d70*/  FMUL.FTZ R52, R52, R186.reuse ;  /* 0x000000ba34347220 */ /* 0x080fe20000410000 */
[-C--:B------:R-:W-:Y:S01]  /*6d80*/  FMUL.FTZ R53, R53, R186.reuse ;  /* 0x000000ba35357220 */ /* 0x080fe20000410000 */
[----:B------:R-:W-:Y:S01]  /*6d90*/  FMUL.FTZ R56, R56, R186 ;  /* 0x000000ba38387220 */ /* 0x000fe20000410000 */
[----:B0-----:R-:W-:Y:S01]  /*6da0*/  FMNMX.FTZ R176, R199, R176, !PT ;  /* 0x000000b0c7b07209 */ /* 0x001fe20007810000 */
[-C--:B------:R-:W-:Y:S01]  /*6db0*/  FMUL.FTZ R57, R57, R186.reuse ;  /* 0x000000ba39397220 */ /* 0x080fe20000410000 */
[-C--:B------:R-:W-:Y:S01]  /*6dc0*/  FMUL.FTZ R60, R60, R186.reuse ;  /* 0x000000ba3c3c7220 */ /* 0x080fe20000410000 */
[-C--:B------:R-:W-:Y:S01]  /*6dd0*/  FMUL.FTZ R61, R61, R186.reuse ;  /* 0x000000ba3d3d7220 */ /* 0x080fe20000410000 */
[C---:B------:R-:W-:Y:S01]  /*6de0*/  FSETP.NEU.FTZ.AND P1, PT, R176.reuse, -INF , PT ;  /* 0xff800000b000780b */ /* 0x040fe20003f3d000 */
[----:B------:R-:W-:Y:S01]  /*6df0*/  FMUL.FTZ R199, R176, UR10 ;  /* 0x0000000ab0c77c20 */ /* 0x000fe20008410000 */
[----:B------:R-:W-:Y:S01]  /*6e00*/  MUFU.EX2 R168, R168 ;  /* 0x000000a800a87308 */ /* 0x000fe20000000800 */
[-C--:B------:R-:W-:Y:S01]  /*6e10*/  FMUL.FTZ R64, R64, R186.reuse ;  /* 0x000000ba40407220 */ /* 0x080fe20000410000 */
[-C--:B------:R-:W-:Y:S01]  /*6e20*/  FMUL.FTZ R65, R65, R186.reuse ;  /* 0x000000ba41417220 */ /* 0x080fe20000410000 */
[----:B------:R-:W-:Y:S01]  /*6e30*/  FMUL.FTZ R68, R68, R186 ;  /* 0x000000ba44447220 */ /* 0x000fe20000410000 */
[----:B------:R-:W-:Y:S01]  /*6e40*/  FSEL R197, R199, RZ, P1 ;  /* 0x000000ffc7c57208 */ /* 0x000fe20000800000 */
[----:B------:R-:W-:Y:S01]  /*6e50*/  FFMA.FTZ R199, R186, R2, R13 ;  /* 0x00000002bac77223 */ /* 0x000fe2000001000d */
[-C--:B------:R-:W-:Y:S01]  /*6e60*/  FMUL.FTZ R69, R69, R186.reuse ;  /* 0x000000ba45457220 */ /* 0x080fe20000410000 */
[----:B------:R-:W-:Y:S01]  /*6e70*/  FMUL.FTZ R72, R72, R186 ;  /* 0x000000ba48487220 */ /* 0x000fe20000410000 */
[----:B------:R-:W-:Y:S01]  /*6e80*/  MUFU.EX2 R178, R178 ;  /* 0x000000b200b27308 */ /* 0x000fe20000000800 */
[----:B------:R-:W-:Y:S01]  /*6e90*/  FADD.FTZ R2, R190, R199 ;  /* 0x000000c7be027221 */ /* 0x000fe20000010000 */
[--C-:B-1----:R-:W-:Y:S01]  /*6ea0*/  FFMA.FTZ R188, R152, UR10, -R197.reuse ;  /* 0x0000000a98bc7c23 */ /* 0x102fe200080108c5 */
[--C-:B------:R-:W-:Y:S01]  /*6eb0*/  FFMA.FTZ R189, R196, UR10, -R197.reuse ;  /* 0x0000000ac4bd7c23 */ /* 0x100fe200080108c5 */
[--C-:B------:R-:W-:Y:S01]  /*6ec0*/  FFMA.FTZ R196, R153, UR10, -R197.reuse ;  /* 0x0000000a99c47c23 */ /* 0x100fe200080108c5 */
[----:B------:R-:W-:Y:S01]  /*6ed0*/  FADD.FTZ R199, R23, R2 ;  /* 0x0000000217c77221 */ /* 0x000fe20000010000 */
[--C-:B------:R-:W-:Y:S01]  /*6ee0*/  FFMA.FTZ R204, R163, UR10, -R197.reuse ;  /* 0x0000000aa3cc7c23 */ /* 0x100fe200080108c5 */
[----:B------:R-:W-:Y:S01]  /*6ef0*/  FFMA.FTZ R202, R161, UR10, -R197 ;  /* 0x0000000aa1ca7c23 */ /* 0x000fe200080108c5 */
[----:B------:R-:W0:Y:S01]  /*6f00*/  MUFU.EX2 R179, R179 ;  /* 0x000000b300b37308 */ /* 0x000e220000000800 */
[----:B------:R-:W-:Y:S01]  /*6f10*/  FADD.FTZ R2, R192, R199 ;  /* 0x000000c7c0027221 */ /* 0x000fe20000010000 */
[--C-:B------:R-:W-:Y:S01]  /*6f20*/  FFMA.FTZ R203, R162, UR10, -R197.reuse ;  /* 0x0000000aa2cb7c23 */ /* 0x100fe200080108c5 */
[--C-:B------:R-:W-:Y:S01]  /*6f30*/  FFMA.FTZ R22, R22, UR10, -R197.reuse ;  /* 0x0000000a16167c23 */ /* 0x100fe200080108c5 */
[----:B--2---:R-:W-:Y:S01]  /*6f40*/  F2FP.BF16.F32.PACK_AB R162, R166, R165 ;  /* 0x000000a5a6a2723e */ /* 0x004fe200000010ff */
[----:B------:R-:W-:Y:S01]  /*6f50*/  FADD.FTZ R199, R191, R2 ;  /* 0x00000002bfc77221 */ /* 0x000fe20000010000 */
[--C-:B------:R-:W-:Y:S01]  /*6f60*/  FFMA.FTZ R15, R15, UR10, -R197.reuse ;  /* 0x0000000a0f0f7c23 */ /* 0x100fe200080108c5 */
[----:B------:R-:W-:Y:S01]  /*6f70*/  FFMA.FTZ R20, R20, UR10, -R197 ;  /* 0x0000000a14147c23 */ /* 0x000fe200080108c5 */
[----:B------:R-:W-:Y:S01]  /*6f80*/  MUFU.EX2 R180, R180 ;  /* 0x000000b400b47308 */ /* 0x000fe20000000800 */
[----:B------:R-:W-:Y:S01]  /*6f90*/  FADD.FTZ R2, R194, R199 ;  /* 0x000000c7c2027221 */ /* 0x000fe20000010000 */
[--C-:B------:R-:W-:Y:S01]  /*6fa0*/  FFMA.FTZ R21, R21, UR10, -R197.reuse ;  /* 0x0000000a15157c23 */ /* 0x100fe200080108c5 */
[--C-:B------:R-:W-:Y:S01]  /*6fb0*/  FFMA.FTZ R157, R157, UR10, -R197.reuse ;  /* 0x0000000a9d9d7c23 */ /* 0x100fe200080108c5 */
[--C-:B------:R-:W-:Y:S01]  /*6fc0*/  FFMA.FTZ R159, R159, UR10, -R197.reuse ;  /* 0x0000000a9f9f7c23 */ /* 0x100fe200080108c5 */
[----:B------:R-:W-:Y:S01]  /*6fd0*/  FADD.FTZ R199, R171, R2 ;  /* 0x00000002abc77221 */ /* 0x000fe20000010000 */
[----:B------:R-:W-:Y:S01]  /*6fe0*/  FFMA.FTZ R201, R160, UR10, -R197 ;  /* 0x0000000aa0c97c23 */ /* 0x000fe200080108c5 */
[----:B------:R-:W-:Y:S01]  /*6ff0*/  F2FP.BF16.F32.PACK_AB R160, R174, R173 ;  /* 0x000000adaea0723e */ /* 0x000fe200000010ff */
[----:B------:R-:W1:Y:S01]  /*7000*/  MUFU.EX2 R181, R181 ;  /* 0x000000b500b57308 */ /* 0x000e620000000800 */
[----:B------:R-:W-:Y:S01]  /*7010*/  FADD.FTZ R2, R172, R199 ;  /* 0x000000c7ac027221 */ /* 0x000fe20000010000 */
[--C-:B------:R-:W-:Y:S01]  /*7020*/  FFMA.FTZ R169, R169, UR10, -R197.reuse ;  /* 0x0000000aa9a97c23 */ /* 0x100fe200080108c5 */
[--C-:B------:R-:W-:Y:S01]  /*7030*/  FFMA.FTZ R195, R195, UR10, -R197.reuse ;  /* 0x0000000ac3c37c23 */ /* 0x100fe200080108c5 */
[--C-:B------:R-:W-:Y:S01]  /*7040*/  FFMA.FTZ R175, R175, UR10, -R197.reuse ;  /* 0x0000000aafaf7c23 */ /* 0x100fe200080108c5 */
[----:B------:R-:W-:Y:S01]  /*7050*/  FADD.FTZ R199, R173, R2 ;  /* 0x00000002adc77221 */ /* 0x000fe20000010000 */
[----:B------:R-:W-:Y:S01]  /*7060*/  FSEL R2, R176, RZ, P1 ;  /* 0x000000ffb0027208 */ /* 0x000fe20000800000 */
[----:B------:R-:W-:Y:S01]  /*7070*/  FFMA.FTZ R193, R193, UR10, -R197 ;  /* 0x0000000ac1c17c23 */ /* 0x000fe200080108c5 */
[----:B------:R-:W2:Y:S01]  /*7080*/  MUFU.EX2 R182, R182 ;  /* 0x000000b600b67308 */ /* 0x000ea20000000800 */
[----:B------:R-:W-:Y:S01]  /*7090*/  FADD.FTZ R152, R174, R199 ;  /* 0x000000c7ae987221 */ /* 0x000fe20000010000 */
[----:B------:R-:W-:Y:S01]  /*70a0*/  FFMA.FTZ R199, R158, UR10, -R197 ;  /* 0x0000000a9ec77c23 */ /* 0x000fe200080108c5 */
[----:B------:R-:W-:Y:S01]  /*70b0*/  FADD.FTZ R2, -R2, R9 ;  /* 0x0000000902027221 */ /* 0x000fe20000010100 */
[--C-:B------:R-:W-:Y:S01]  /*70c0*/  FFMA.FTZ R9, R154, UR10, -R197.reuse ;  /* 0x0000000a9a097c23 */ /* 0x100fe200080108c5 */
[----:B------:R-:W-:Y:S01]  /*70d0*/  FADD.FTZ R153, R165, R152 ;  /* 0x00000098a5997221 */ /* 0x000fe20000010000 */
[--C-:B------:R-:W-:Y:S01]  /*70e0*/  FFMA.FTZ R152, R155, UR10, -R197.reuse ;  /* 0x0000000a9b987c23 */ /* 0x100fe200080108c5 */
[----:B------:R-:W-:Y:S01]  /*70f0*/  FFMA.FTZ R155, R164, UR10, -R197 ;  /* 0x0000000aa49b7c23 */ /* 0x000fe200080108c5 */
[----:B------:R-:W3:Y:S01]  /*7100*/  MUFU.EX2 R183, R183 ;  /* 0x000000b700b77308 */ /* 0x000ee20000000800 */
[----:B------:R-:W-:Y:S01]  /*7110*/  FADD.FTZ R200, R166, R153 ;  /* 0x00000099a6c87221 */ /* 0x000fe20000010000 */
[----:B0-----:R-:W-:Y:S01]  /*7120*/  F2FP.BF16.F32.PACK_AB R166, R179, R178 ;  /* 0x000000b2b3a6723e */ /* 0x001fe200000010ff */
[----:B------:R-:W-:Y:S01]  /*7130*/  FMUL.FTZ R73, R73, R186 ;  /* 0x000000ba49497220 */ /* 0x000fe20000410000 */
[----:B------:R-:W-:Y:S01]  /*7140*/  F2FP.BF16.F32.PACK_AB R164, R168, R167 ;  /* 0x000000a7a8a4723e */ /* 0x000fe200000010ff */
[----:B------:R-:W-:Y:S01]  /*7150*/  FADD.FTZ R153, R167, R200 ;  /* 0x000000c8a7997221 */ /* 0x000fe20000010000 */
[----:B------:R-:W-:Y:S01]  /*7160*/  FFMA.FTZ R200, R156, UR10, -R197 ;  /* 0x0000000a9cc87c23 */ /* 0x000fe200080108c5 */
[----:B------:R-:W-:Y:S01]  /*7170*/  F2FP.BF16.F32.PACK_AB R158, R172, R171 ;  /* 0x000000abac9e723e */ /* 0x000fe200000010ff */
[----:B------:R-:W0:Y:S01]  /*7180*/  MUFU.EX2 R184, R184 ;  /* 0x000000b800b87308 */ /* 0x000e220000000800 */
[----:B------:R-:W-:Y:S01]  /*7190*/  FADD.FTZ R153, R168, R153 ;  /* 0x00000099a8997221 */ /* 0x000fe20000010000 */
[----:B-1----:R-:W-:Y:S01]  /*71a0*/  F2FP.BF16.F32.PACK_AB R168, R181, R180 ;  /* 0x000000b4b5a8723e */ /* 0x002fe200000010ff */
[-C--:B------:R-:W-:Y:S01]  /*71b0*/  FMUL.FTZ R76, R76, R186.reuse ;  /* 0x000000ba4c4c7220 */ /* 0x080fe20000410000 */
[----:B------:R-:W-:Y:S01]  /*71c0*/  PLOP3.LUT P1, PT, PT, PT, UP0, 0x40, 0x0 ;  /* 0x000000000000781c */ /* 0x000fe20003f2e808 */
        /* <DEDUP_REMOVED lines=9> */
[--C-:B------:R-:W-:Y:S01]  /*7260*/  FFMA.FTZ R153, R170, UR10, -R197.reuse ;  /* 0x0000000aaa997c23 */ /* 0x100fe200080108c5 */
[----:B------:R-:W-:Y:S01]  /*7270*/  FFMA.FTZ R197, R198, UR10, -R197 ;  /* 0x0000000ac6c57c23 */ /* 0x000fe200080108c5 */
[----:B------:R-:W-:Y:S01]  /*7280*/  MUFU.EX2 R189, R189 ;  /* 0x000000bd00bd7308 */ /* 0x000fe20000000800 */
[----:B------:R-:W-:Y:S01]  /*7290*/  FADD.FTZ R163, R181, R154 ;  /* 0x0000009ab5a37221 */ /* 0x000fe20000010000 */
[----:B-1----:R-:W-:Y:S01]  /*72a0*/  F2FP.BF16.F32.PACK_AB R152, R190, R13 ;  /* 0x0000000dbe98723e */ /* 0x002fe200000010ff */
[-C--:B------:R-:W-:Y:S01]  /*72b0*/  FMUL.FTZ R88, R88, R186.reuse ;  /* 0x000000ba58587220 */ /* 0x080fe20000410000 */
[----:B------:R-:W-:Y:S01]  /*72c0*/  F2FP.BF16.F32.PACK_AB R154, R192, R23 ;  /* 0x00000017c09a723e */ /* 0x000fe200000010ff */
[----:B--2---:R-:W-:Y:S01]  /*72d0*/  FADD.FTZ R156, R182, R163 ;  /* 0x000000a3b69c7221 */ /* 0x004fe20000010000 */
[-C--:B------:R-:W-:Y:S01]  /*72e0*/  FMUL.FTZ R89, R89, R186.reuse ;  /* 0x000000ba59597220 */ /* 0x080fe20000410000 */
[-C--:B------:R-:W-:Y:S01]  /*72f0*/  FMUL.FTZ R92, R92, R186.reuse ;  /* 0x000000ba5c5c7220 */ /* 0x080fe20000410000 */
[----:B------:R-:W-:Y:S01]  /*7300*/  MUFU.EX2 R22, R22 ;  /* 0x0000001600167308 */ /* 0x000fe20000000800 */
[----:B---3--:R-:W-:Y:S01]  /*7310*/  FADD.FTZ R13, R183, R156 ;  /* 0x0000009cb70d7221 */ /* 0x008fe20000010000 */
[----:B------:R-:W-:Y:S01]  /*7320*/  F2FP.BF16.F32.PACK_AB R156, R194, R191 ;  /* 0x000000bfc29c723e */ /* 0x000fe200000010ff */
[-C--:B------:R-:W-:Y:S01]  /*7330*/  FMUL.FTZ R93, R93, R186.reuse ;  /* 0x000000ba5d5d7220 */ /* 0x080fe20000410000 */
[-C--:B------:R-:W-:Y:S01]  /*7340*/  FMUL.FTZ R96, R96, R186.reuse ;  /* 0x000000ba60607220 */ /* 0x080fe20000410000 */
[----:B0-----:R-:W-:Y:S01]  /*7350*/  FADD.FTZ R170, R184, R13 ;  /* 0x0000000db8aa7221 */ /* 0x001fe20000010000 */
[----:B------:R-:W-:Y:S01]  /*7360*/  FMUL.FTZ R13, R2, UR10 ;  /* 0x0000000a020d7c20 */ /* 0x000fe20008410000 */
        /* <DEDUP_REMOVED lines=24> */
[----:B------:R-:W-:Y:S01]  /*74f0*/  FMUL.FTZ R140, R140, R186 ;  /* 0x000000ba8c8c7220 */ /* 0x000fe20000410000 */
[----:B------:R-:W2:Y:S01]  /*7500*/  MUFU.EX2 R21, R21 ;  /* 0x0000001500157308 */ /* 0x000ea20000000800 */
[----:B0-----:R-:W-:Y:S01]  /*7510*/  FFMA.FTZ R13, R178, R0, R189 ;  /* 0x00000000b20d7223 */ /* 0x001fe200000100bd */
[-C--:B------:R-:W-:Y:S01]  /*7520*/  FMUL.FTZ R141, R141, R186.reuse ;  /* 0x000000ba8d8d7220 */ /* 0x080fe20000410000 */
[-C--:B------:R-:W-:Y:S01]  /*7530*/  FMUL.FTZ R144, R144, R186.reuse ;  /* 0x000000ba90907220 */ /* 0x080fe20000410000 */
[-C--:B------:R-:W-:Y:S01]  /*7540*/  FMUL.FTZ R145, R145, R186.reuse ;  /* 0x000000ba91917220 */ /* 0x080fe20000410000 */
[----:B------:R-:W-:Y:S01]  /*7550*/  FADD.FTZ R0, R22, R13 ;  /* 0x0000000d16007221 */ /* 0x000fe20000010000 */
[-C--:B------:R-:W-:Y:S01]  /*7560*/  FMUL.FTZ R148, R148, R186.reuse ;  /* 0x000000ba94947220 */ /* 0x080fe20000410000 */
[----:B------:R-:W-:Y:S01]  /*7570*/  FMUL.FTZ R149, R149, R186 ;  /* 0x000000ba95957220 */ /* 0x000fe20000410000 */
[----:B------:R-:W0:Y:S01]  /*7580*/  MUFU.EX2 R188, R188 ;  /* 0x000000bc00bc7308 */ /* 0x000e220000000800 */
[----:B------:R-:W-:Y:S01]  /*7590*/  FADD.FTZ R13, R15, R0 ;  /* 0x000000000f0d7221 */ /* 0x000fe20000010000 */
[-C--:B------:R-:W-:Y:S01]  /*75a0*/  FMUL.FTZ R26, R26, R178.reuse ;  /* 0x000000b21a1a7220 */ /* 0x080fe20000410000 */
[-C--:B------:R-:W-:Y:S01]  /*75b0*/  FMUL.FTZ R27, R27, R178.reuse ;  /* 0x000000b21b1b7220 */ /* 0x080fe20000410000 */
[-C--:B------:R-:W-:Y:S01]  /*75c0*/  FMUL.FTZ R30, R30, R178.reuse ;  /* 0x000000b21e1e7220 */ /* 0x080fe20000410000 */
[----:B-1----:R-:W-:Y:S01]  /*75d0*/  FADD.FTZ R180, R20, R13 ;  /* 0x0000000d14b47221 */ /* 0x002fe20000010000 */
[-C--:B------:R-:W-:Y:S01]  /*75e0*/  FMUL.FTZ R31, R31, R178.reuse ;  /* 0x000000b21f1f7220 */ /* 0x080fe20000410000 */
[-C--:B------:R-:W-:Y:S01]  /*75f0*/  FMUL.FTZ R34, R34, R178.reuse ;  /* 0x000000b222227220 */ /* 0x080fe20000410000 */
[----:B------:R-:W1:Y:S01]  /*7600*/  MUFU.EX2 R196, R196 ;  /* 0x000000c400c47308 */ /* 0x000e620000000800 */
        /* <DEDUP_REMOVED lines=20> */
[-C--:B------:R-:W-:Y:S01]  /*7750*/  FMUL.FTZ R66, R66, R178.reuse ;  /* 0x000000b242427220 */ /* 0x080fe20000410000 */
[-C--:B------:R-:W-:Y:S01]  /*7760*/  FMUL.FTZ R67, R67, R178.reuse ;  /* 0x000000b243437220 */ /* 0x080fe20000410000 */
[----:B------:R-:W-:Y:S01]  /*7770*/  FMUL.FTZ R70, R70, R178 ;  /* 0x000000b246467220 */ /* 0x000fe20000410000 */
[----:B------:R-:W1:Y:S01]  /*7780*/  MUFU.EX2 R187, R187 ;  /* 0x000000bb00bb7308 */ /* 0x000e620000000800 */
[----:B--2---:R-:W-:Y:S01]  /*7790*/  FADD.FTZ R23, R185, R170 ;  /* 0x000000aab9177221 */ /* 0x004fe20000010000 */
[----:B------:R-:W-:Y:S01]  /*77a0*/  F2FP.BF16.F32.PACK_AB R170, R183, R182 ;  /* 0x000000b6b7aa723e */ /* 0x000fe200000010ff */
[----:B------:R-:W-:Y:S01]  /*77b0*/  FMUL.FTZ R71, R71, R178 ;  /* 0x000000b247477220 */ /* 0x000fe20000410000 */
[----:B------:R-:W-:Y:S01]  /*77c0*/  F2FP.BF16.F32.PACK_AB R172, R185, R184 ;  /* 0x000000b8b9ac723e */ /* 0x000fe200000010ff */
[----:B------:R-:W-:Y:S01]  /*77d0*/  FADD.FTZ R2, R10, R23 ;  /* 0x000000170a027221 */ /* 0x000fe20000010000 */
[-C--:B------:R-:W-:Y:S01]  /*77e0*/  FMUL.FTZ R74, R74, R178.reuse ;  /* 0x000000b24a4a7220 */ /* 0x080fe20000410000 */
[-C--:B------:R-:W-:Y:S01]  /*77f0*/  FMUL.FTZ R75, R75, R178.reuse ;  /* 0x000000b24b4b7220 */ /* 0x080fe20000410000 */
[----:B------:R-:W2:Y:S01]  /*7800*/  MUFU.EX2 R200, R200 ;  /* 0x000000c800c87308 */ /* 0x000ea20000000800 */
[----:B0-----:R-:W-:Y:S01]  /*7810*/  FADD.FTZ R180, R9, R180 ;  /* 0x000000b409b47221 */ /* 0x001fe20000010000 */
[-C--:B------:R-:W-:Y:S01]  /*7820*/  FMUL.FTZ R78, R78, R178.reuse ;  /* 0x000000b24e4e7220 */ /* 0x080fe20000410000 */
[-C--:B------:R-:W-:Y:S01]  /*7830*/  FMUL.FTZ R79, R79, R178.reuse ;  /* 0x000000b24f4f7220 */ /* 0x080fe20000410000 */
[-C--:B------:R-:W-:Y:S01]  /*7840*/  FMUL.FTZ R82, R82, R178.reuse ;  /* 0x000000b252527220 */ /* 0x080fe20000410000 */
[----:B------:R-:W-:Y:S01]  /*7850*/  FADD.FTZ R23, R161, R180 ;  /* 0x000000b4a1177221 */ /* 0x000fe20000010000 */
[-C--:B------:R-:W-:Y:S01]  /*7860*/  FMUL.FTZ R83, R83, R178.reuse ;  /* 0x000000b253537220 */ /* 0x080fe20000410000 */
[----:B------:R-:W-:Y:S01]  /*7870*/  FMUL.FTZ R86, R86, R178 ;  /* 0x000000b256567220 */ /* 0x000fe20000410000 */
[----:B------:R0:W3:Y:S01]  /*7880*/  MUFU.EX2 R163, R157 ;  /* 0x0000009d00a37308 */ /* 0x0000e20000000800 */
[C---:B-1----:R-:W-:Y:S01]  /*7890*/  F2FP.BF16.F32.PACK_AB R174, R187.reuse, R10 ;  /* 0x0000000abbae723e */ /* 0x042fe200000010ff */
[----:B------:R-:W-:Y:S01]  /*78a0*/  FADD.FTZ R2, R187, R2 ;  /* 0x00000002bb027221 */ /* 0x000fe20000010000 */
[-C--:B------:R-:W-:Y:S01]  /*78b0*/  FMUL.FTZ R87, R87, R178.reuse ;  /* 0x000000b257577220 */ /* 0x080fe20000410000 */
[-C--:B------:R-:W-:Y:S01]  /*78c0*/  FMUL.FTZ R90, R90, R178.reuse ;  /* 0x000000b25a5a7220 */ /* 0x080fe20000410000 */
[-C--:B------:R-:W-:Y:S01]  /*78d0*/  FMUL.FTZ R91, R91, R178.reuse ;  /* 0x000000b25b5b7220 */ /* 0x080fe20000410000 */
[-C--:B------:R-:W-:Y:S01]  /*78e0*/  FMUL.FTZ R94, R94, R178.reuse ;  /* 0x000000b25e5e7220 */ /* 0x080fe20000410000 */
[-C--:B------:R-:W-:Y:S01]  /*78f0*/  FMUL.FTZ R95, R95, R178.reuse ;  /* 0x000000b25f5f7220 */ /* 0x080fe20000410000 */
[----:B------:R-:W1:Y:S01]  /*7900*/  MUFU.EX2 R190, R199 ;  /* 0x000000c700be7308 */ /* 0x000e620000000800 */
[----:B--2---:R-:W-:Y:S01]  /*7910*/  FADD.FTZ R180, R200, R23 ;  /* 0x00000017c8b47221 */ /* 0x004fe20000010000 */
[----:B0-----:R-:W-:Y:S01]  /*7920*/  F2FP.BF16.F32.PACK_AB R157, R188, R21 ;  /* 0x00000015bc9d723e */ /* 0x001fe200000010ff */
[-C--:B------:R-:W-:Y:S01]  /*7930*/  FMUL.FTZ R98, R98, R178.reuse ;  /* 0x000000b262627220 */ /* 0x080fe20000410000 */
[----:B------:R-:W-:Y:S01]  /*7940*/  F2FP.BF16.F32.PACK_AB R161, R200, R161 ;  /* 0x000000a1c8a1723e */ /* 0x000fe200000010ff */
[-C--:B------:R-:W-:Y:S01]  /*7950*/  FMUL.FTZ R99, R99, R178.reuse ;  /* 0x000000b263637220 */ /* 0x080fe20000410000 */
[-C--:B------:R-:W-:Y:S01]  /*7960*/  FMUL.FTZ R102, R102, R178.reuse ;  /* 0x000000b266667220 */ /* 0x080fe20000410000 */
[-C--:B------:R-:W-:Y:S01]  /*7970*/  FMUL.FTZ R103, R103, R178.reuse ;  /* 0x000000b267677220 */ /* 0x080fe20000410000 */
[----:B------:R0:W2:Y:S01]  /*7980*/  MUFU.EX2 R165, R159 ;  /* 0x0000009f00a57308 */ /* 0x0000a20000000800 */
[----:B---3--:R-:W-:Y:S01]  /*7990*/  FADD.FTZ R23, R163, R180 ;  /* 0x000000b4a3177221 */ /* 0x008fe20000010000 */
[-C--:B------:R-:W-:Y:S01]  /*79a0*/  FMUL.FTZ R106, R106, R178.reuse ;  /* 0x000000b26a6a7220 */ /* 0x080fe20000410000 */
[-C--:B------:R-:W-:Y:S01]  /*79b0*/  FMUL.FTZ R107, R107, R178.reuse ;  /* 0x000000b26b6b7220 */ /* 0x080fe20000410000 */
[-C--:B------:R-:W-:Y:S01]  /*79c0*/  FMUL.FTZ R110, R110, R178.reuse ;  /* 0x000000b26e6e7220 */ /* 0x080fe20000410000 */
[-C--:B------:R-:W-:Y:S01]  /*79d0*/  FMUL.FTZ R111, R111, R178.reuse ;  /* 0x000000b26f6f7220 */ /* 0x080fe20000410000 */
[-C--:B------:R-:W-:Y:S01]  /*79e0*/  FMUL.FTZ R114, R114, R178.reuse ;  /* 0x000000b272727220 */ /* 0x080fe20000410000 */
[----:B------:R-:W-:Y:S01]  /*79f0*/  FMUL.FTZ R115, R115, R178 ;  /* 0x000000b273737220 */ /* 0x000fe20000410000 */
[----:B------:R-:W3:Y:S01]  /*7a00*/  MUFU.EX2 R10, R201 ;  /* 0x000000c9000a7308 */ /* 0x000ee20000000800 */
[----:B-1----:R-:W-:Y:S01]  /*7a10*/  FADD.FTZ R182, R190, R23 ;  /* 0x00000017beb67221 */ /* 0x002fe20000010000 */
[----:B0-----:R-:W-:Y:S01]  /*7a20*/  F2FP.BF16.F32.PACK_AB R159, R9, R196 ;  /* 0x000000c4099f723e */ /* 0x001fe200000010ff */
[-C--:B------:R-:W-:Y:S01]  /*7a30*/  FMUL.FTZ R118, R118, R178.reuse ;  /* 0x000000b276767220 */ /* 0x080fe20000410000 */
[----:B------:R-:W-:Y:S01]  /*7a40*/  F2FP.BF16.F32.PACK_AB R163, R190, R163 ;  /* 0x000000a3bea3723e */ /* 0x000fe200000010ff */
        /* <DEDUP_REMOVED lines=11> */
[----:B------:R-:W1:Y:S01]  /*7b00*/  MUFU.EX2 R0, R203 ;  /* 0x000000cb00007308 */ /* 0x000e620000000800 */
[C---:B---3--:R-:W-:Y:S01]  /*7b10*/  FADD.FTZ R182, R10.reuse, R23 ;  /* 0x000000170ab67221 */ /* 0x048fe20000010000 */
[----:B------:R-:W-:Y:S01]  /*7b20*/  F2FP.BF16.F32.PACK_AB R165, R10, R165 ;  /* 0x000000a50aa5723e */ /* 0x000fe200000010ff */
        /* <DEDUP_REMOVED lines=9> */
[----:B------:R-:W-:-:S04]  /*7bc0*/  FMUL.FTZ R151, R151, R178 ;  /* 0x000000b297977220 */ /* 0x000fc80000410000 */
[----:B------:R0:W3:Y:S01]  /*7bd0*/  MUFU.EX2 R13, R155 ;  /* 0x0000009b000d7308 */ /* 0x0000e20000000800 */
[C---:B-1----:R-:W-:Y:S01]  /*7be0*/  FADD.FTZ R23, R0.reuse, R23 ;  /* 0x0000001700177221 */ /* 0x042fe20000010000 */
[----:B------:R-:W-:-:S06]  /*7bf0*/  F2FP.BF16.F32.PACK_AB R167, R0, R167 ;  /* 0x000000a700a7723e */ /* 0x000fcc00000010ff */
[----:B------:R1:W4:Y:S01]  /*7c00*/  MUFU.EX2 R171, R169 ;  /* 0x000000a900ab7308 */ /* 0x0003220000000800 */
[----:B--2---:R-:W-:Y:S01]  /*7c10*/  FADD.FTZ R184, R204, R23 ;  /* 0x00000017ccb87221 */ /* 0x004fe20000010000 */
[----:B0-----:R-:W-:-:S06]  /*7c20*/  F2FP.BF16.F32.PACK_AB R155, R20, R15 ;  /* 0x0000000f149b723e */ /* 0x001fcc00000010ff */
[----:B------:R0:W2:Y:S01]  /*7c30*/  MUFU.EX2 R180, R153 ;  /* 0x0000009900b47308 */ /* 0x0000a20000000800 */
[C---:B---3--:R-:W-:Y:S01]  /*7c40*/  FADD.FTZ R184, R13.reuse, R184 ;  /* 0x000000b80db87221 */ /* 0x048fe20000010000 */
[----:B-1----:R-:W-:-:S06]  /*7c50*/  F2FP.BF16.F32.PACK_AB R169, R13, R204 ;  /* 0x000000cc0da9723e */ /* 0x002fcc00000010ff */
[----:B------:R-:W1:Y:S01]  /*7c60*/  MUFU.EX2 R173, R195 ;  /* 0x000000c300ad7308 */ /* 0x000e620000000800 */
[----:B----4-:R-:W-:Y:S01]  /*7c70*/  FADD.FTZ R23, R171, R184 ;  /* 0x000000b8ab177221 */ /* 0x010fe20000010000 */
[----:B0-----:R-:W-:-:S06]  /*7c80*/  F2FP.BF16.F32.PACK_AB R153, R22, R189 ;  /* 0x000000bd1699723e */ /* 0x001fcc00000010ff */
[----:B------:R-:W0:Y:S01]  /*7c90*/  MUFU.EX2 R182, R175 ;  /* 0x000000af00b67308 */ /* 0x000e220000000800 */
[C---:B--2---:R-:W-:Y:S01]  /*7ca0*/  FADD.FTZ R192, R180.reuse, R23 ;  /* 0x00000017b4c07221 */ /* 0x044fe20000010000 */
[----:B------:R-:W-:-:S06]  /*7cb0*/  F2FP.BF16.F32.PACK_AB R171, R180, R171 ;  /* 0x000000abb4ab723e */ /* 0x000fcc00000010ff */
[----:B------:R-:W2:Y:S01]  /*7cc0*/  MUFU.EX2 R193, R193 ;  /* 0x000000c100c17308 */ /* 0x000ea20000000800 */
[----:B-1----:R-:W-:-:S07]  /*7cd0*/  FADD.FTZ R15, R173, R192 ;  /* 0x000000c0ad0f7221 */ /* 0x002fce0000010000 */
[----:B------:R-:W1:Y:S01]  /*7ce0*/  MUFU.EX2 R184, R197 ;  /* 0x000000c500b87308 */ /* 0x000e620000000800 */
[C---:B0-----:R-:W-:Y:S01]  /*7cf0*/  FADD.FTZ R20, R182.reuse, R15 ;  /* 0x0000000fb6147221 */ /* 0x041fe20000010000 */
[----:B------:R-:W-:-:S03]  /*7d00*/  F2FP.BF16.F32.PACK_AB R173, R182, R173 ;  /* 0x000000adb6ad723e */ /* 0x000fc600000010ff */
[----:B--2---:R-:W-:-:S04]  /*7d10*/  FADD.FTZ R9, R193, R20 ;  /* 0x00000014c1097221 */ /* 0x004fc80000010000 */
[C---:B-1----:R-:W-:Y:S01]  /*7d20*/  FADD.FTZ R0, R184.reuse, R9 ;  /* 0x00000009b8007221 */ /* 0x042fe20000010000 */
[----:B------:R-:W-:Y:S01]  /*7d30*/  F2FP.BF16.F32.PACK_AB R175, R184, R193 ;  /* 0x000000c1b8af723e */ /* 0x000fe200000010ff */
[----:B------:R-:W-:Y:S06]  /*7d40*/  @P1 BRA `(.L_x_1857) ;  /* 0x0000000000041947 */ /* 0x000fec0003800000 */
[----:B------:R-:W-:Y:S01]  /*7d50*/  BPT.TRAP 0x1 ;  /* 0x000000040000795c */ /* 0x000fe20000300000 */
.L_x_1857:
[----:B------:R-:W-:Y:S01]  /*7d60*/  PLOP3.LUT P2, PT, PT, PT, UP0, 0x40, 0x0 ;  /* 0x000000000000781c */ /* 0x000fe20003f4e808 */
[----:B------:R0:W1:-:S12]  /*7d70*/  SYNCS.PHASECHK.TRANS64.TRYWAIT P1, [UR32+0x22850], R12 ;  /* 0x0228500cff0075a7 */ /* 0x0000580008020160 */
[----:B0-----:R-:W-:Y:S05]  /*7d80*/  @P2 BRA `(.L_x_1858) ;  /* 0x0000000000042947 */ /* 0x001fea0003800000 */
[----:B------:R-:W-:Y:S01]  /*7d90*/  BPT.TRAP 0x1 ;  /* 0x000000040000795c */ /* 0x000fe20000300000 */
.L_x_1858:
[----:B-1----:R-:W-:Y:S05]  /*7da0*/  @P1 BRA `(.L_x_1859) ;  /* 0x0000000000081947 */ /* 0x002fea0003800000 */
[----:B------:R-:W0:Y:S02]  /*7db0*/  SYNCS.PHASECHK.TRANS64.TRYWAIT P1, [UR32+0x22850], R12 ;  /* 0x0228500cff0075a7 */ /* 0x000e240008020160 */
[----:B0-----:R-:W-:Y:S05]  /*7dc0*/  @!P1 BRA `(.L_x_1860) ;  /* 0x000000cc00b89947 */ /* 0x001fea0003800000 */
.L_x_1859:
[----:B------:R1:W-:Y:S01]  /*7dd0*/  BAR.SYNC.DEFER_BLOCKING R5, 0x100 ;  /* 0x000400050000751d */ /* 0x0003e20000010000 */
[----:B------:R-:W-:Y:S01]  /*7de0*/  UIMAD UR18, UR4, 0xc00, UR24 ;  /* 0x00000c00041278a4 */ /* 0x000fe2000f8e0218 */
[C---:B------:R-:W-:Y:S01]  /*7df0*/  ISETP.GT.AND P1, PT, R6.reuse, UR25, PT ;  /* 0x0000001906007c0c */ /* 0x040fe2000bf24270 */
[----:B0-----:R-:W-:Y:S02]  /*7e00*/  @!P0 VIADD R177, R177, 0x22860 ;  /* 0x00022860b1b18836 */ /* 0x001fe40000000000 */
[----:B------:R-:W-:Y:S01]  /*7e10*/  VIADD R6, R6, 0xffffffff ;  /* 0xffffffff06067836 */ /* 0x000fe20000000000 */
[----:B------:R-:W-:Y:S01]  /*7e20*/  UMOV UR15, 0x40000040 ;  /* 0x40000040000f7882 */ /* 0x000fe20000000000 */
[----:B------:R-:W-:Y:S01]  /*7e30*/  IMAD.MOV.U32 R9, RZ, RZ, R176 ;  /* 0x000000ffff097224 */ /* 0x000fe200078e00b0 */
[----:B------:R-:W-:Y:S01]  /*7e40*/  UMOV UR14, UR18 ;  /* 0x00000012000e7c82 */ /* 0x000fe20008000000 */
[----:B------:R-:W-:Y:S01]  /*7e50*/  @!P0 PRMT R177, RZ, 0x654, R177 ;  /* 0x00000654ffb18816 */ /* 0x000fe200000000b1 */
[----:B------:R-:W-:Y:S01]  /*7e60*/  IMAD.MOV.U32 R10, RZ, RZ, R14 ;  /* 0x000000ffff0a7224 */ /* 0x000fe200078e000e */
        /* <DEDUP_REMOVED lines=35> */
[----:B------:R-:W-:Y:S02]  /*80a0*/  IMAD.MOV.U32 R9, RZ, RZ, R176 ;  /* 0x000000ffff097224 */ /* 0x000fe400078e00b0 */
[----:B------:R-:W-:-:S07]  /*80b0*/  IMAD.MOV.U32 R10, RZ, RZ, R14 ;  /* 0x000000ffff0a7224 */ /* 0x000fce00078e000e */
.L_x_1844:
[----:B------:R-:W0:Y:S01]  /*80c0*/  LDC R7, c[0x0][0x2f0] ;  /* 0x0000bc00ff077b82 */ /* 0x000e220000000800 */
[----:B------:R-:W-:Y:S01]  /*80d0*/  VIADD R11, R11, 0x7f ;  /* 0x0000007f0b0b7836 */ /* 0x000fe20000000000 */
[----:B------:R-:W-:Y:S01]  /*80e0*/  UIADD3 UR11, -UR11, 0x1, URZ ;  /* 0x000000010b0b7890 */ /* 0x000fe2000fffe13f */
[----:B------:R-:W-:Y:S01]  /*80f0*/  ULDC UR14, c[0x0][0x448] ;  /* 0x00011200000e7ab9 */ /* 0x000fe20000000800 */
[----:B------:R-:W-:Y:S02]  /*8100*/  ULDC UR19, c[0x0][0x9e4] ;  /* 0x0002790000137ab9 */ /* 0x000fe40000000800 */
[----:B------:R-:W-:Y:S01]  /*8110*/  R2UR UR18, R11 ;  /* 0x000000000b1272ca */ /* 0x000fe200000e0000 */
[----:B------:R-:W-:Y:S02]  /*8120*/  UISETP.NE.AND UP1, UPT, UR14, 0x1, UPT ;  /* 0x000000010e00788c */ /* 0x000fe4000bf25270 */
[----:B------:R-:W-:-:S06]  /*8130*/  UISETP.GE.AND UP2, UPT, UR19, 0x1, UPT ;  /* 0x000000011300788c */ /* 0x000fcc000bf46270 */
[----:B------:R-:W-:-:S03]  /*8140*/  PLOP3.LUT P1, PT, PT, PT, UP2, 0x40, 0x0 ;  /* 0x000000000000781c */ /* 0x000fc60003f2e828 */
[----:B------:R-:W-:Y:S02]  /*8150*/  @UP1 ULDC UR14, c[0x0][0x44c] ;  /* 0x00011300000e1ab9 */ /* 0x000fe40000000800 */
[----:B------:R-:W-:Y:S01]  /*8160*/  UIMAD.WIDE.U32 UR14, UR18, UR14, URZ ;  /* 0x0000000e120e72a5 */ /* 0x000fe2000f8e003f */
[----:B0-----:R-:W-:Y:S01]  /*8170*/  IMAD R7, R16, R7, UR11 ;  /* 0x0000000b10077e24 */ /* 0x001fe2000f8e0207 */
[----:B------:R-:W-:Y:S01]  /*8180*/  UMOV UR11, UR18 ;  /* 0x00000012000b7c82 */ /* 0x000fe20008000000 */
[----:B------:R-:W-:Y:S02]  /*8190*/  @UP1 ULDC UR18, c[0x0][0x450] ;  /* 0x0001140000121ab9 */ /* 0x000fe40000000800 */
[----:B------:R-:W-:Y:S01]  /*81a0*/  @UP1 USHF.R.U32.HI UR11, URZ, UR18, UR15 ;  /* 0x000000123f0b1299 */ /* 0x000fe2000801160f */
[----:B------:R-:W-:Y:S02]  /*81b0*/  R2UR UR22, R7 ;  /* 0x00000000071672ca */ /* 0x000fe400000e0000 */
[----:B------:R-:W-:-:S11]  /*81c0*/  ULDC UR18, c[0x0][0x9dc] ;  /* 0x0002770000127ab9 */ /* 0x000fd60000000800 */
[----:B------:R-:W-:-:S04]  /*81d0*/  UIADD3 UR11, UR22, UR11, URZ ;  /* 0x0000000b160b7290 */ /* 0x000fc8000fffe03f */
[----:B------:R-:W-:Y:S01]  /*81e0*/  UIADD3 UR18, UR11, -UR18, URZ ;  /* 0x800000120b127290 */ /* 0x000fe2000fffe03f */
[----:B------:R-:W-:Y:S11]  /*81f0*/  @P1 BRA `(.L_x_1862) ;  /* 0x0000000000441947 */ /* 0x000ff60003800000 */
        /* <DEDUP_REMOVED lines=10> */
.L_x_1863:
[----:B------:R-:W-:-:S11]  /*82a0*/  UISETP.NE.AND UP3, UPT, UR19, 0x1, UPT ;  /* 0x000000011300788c */ /* 0x000fd6000bf65270 */
[----:B------:R-:W-:Y:S02]  /*82b0*/  @UP3 ULDC.64 UR22, c[0x0][0x9e8] ;  /* 0x00027a0000163ab9 */ /* 0x000fe40000000a00 */
[----:B------:R-:W-:-:S04]  /*82c0*/  UIMAD.WIDE.U32 UR14, UR11, UR22, URZ ;  /* 0x000000160b0e72a5 */ /* 0x000fc8000f8e003f */
[----:B------:R-:W-:-:S12]  /*82d0*/  @UP3 USHF.R.U32.HI UR11, URZ, UR23, UR15 ;  /* 0x000000173f0b3299 */ /* 0x000fd8000801160f */
.L_x_1864:
[----:B------:R-:W-:-:S04]  /*82e0*/  UIMAD UR11, UR11, UR19, URZ ;  /* 0x000000130b0b72a4 */ /* 0x000fc8000f8e023f */
[----:B------:R-:W-:-:S04]  /*82f0*/  UISETP.LT.AND UP3, UPT, UR18, UR11, UPT ;  /* 0x0000000b1200728c */ /* 0x000fc8000bf61270 */
[----:B------:R-:W-:-:S12]  /*8300*/  USEL UR18, UR18, UR11, !UP3 ;  /* 0x0000000b12127287 */ /* 0x000fd8000d800000 */
.L_x_1862:
[----:B------:R-:W-:-:S04]  /*8310*/  UIADD3 UR14, UR18, 0x5f, URZ ;  /* 0x0000005f120e7890 */ /* 0x000fc8000fffe03f */
[----:B------:R-:W-:-:S04]  /*8320*/  UIMAD.WIDE UR14, UR14, 0x2aaaaaab, URZ ;  /* 0x2aaaaaab0e0e78a5 */ /* 0x000fc8000f8e023f */
[----:B------:R-:W-:-:S04]  /*8330*/  USHF.R.U32.HI UR11, URZ, 0x1f, UR15 ;  /* 0x0000001f3f0b7899 */ /* 0x000fc8000801160f */
[----:B------:R-:W-:-:S04]  /*8340*/  ULEA.HI.SX32 UR11, UR15, UR11, 0x1c ;  /* 0x0000000b0f0b7291 */ /* 0x000fc8000f8fe23f */
[----:B------:R-:W-:-:S04]  /*8350*/  UISETP.LT.AND UP3, UPT, UR37, UR11, UPT ;  /* 0x0000000b2500728c */ /* 0x000fc8000bf61270 */
[----:B------:R-:W-:-:S06]  /*8360*/  USEL UR25, UR37, UR11, !UP3 ;  /* 0x0000000b25197287 */ /* 0x000fcc000d800000 */
[----:B------:R-:W-:-:S13]  /*8370*/  ISETP.GE.AND P1, PT, R6, UR25, PT ;  /* 0x0000001906007c0c */ /* 0x000fda000bf26270 */
[----:B------:R-:W-:Y:S05]  /*8380*/  @!P1 BRA `(.L_x_1865) ;  /* 0x0000002000c89947 */ /* 0x000fea0003800000 */
[----:B------:R-:W-:Y:S01]  /*8390*/  IMAD.MOV.U32 R12, RZ, RZ, R9 ;  /* 0x000000ffff0c7224 */ /* 0x000fe200078e0009 */
[----:B------:R-:W-:Y:S01]  /*83a0*/  ULDC UR27, c[0x0][0x9d8] ;  /* 0x00027600001b7ab9 */ /* 0x000fe20000000800 */
[----:B------:R-:W-:Y:S01]  /*83b0*/  IMAD.MOV.U32 R21, RZ, RZ, R10 ;  /* 0x000000ffff157224 */ /* 0x000fe200078e000a */
[----:B------:R-:W-:Y:S01]  /*83c0*/  ULDC UR26, c[0x0][0x988] ;  /* 0x00026200001a7ab9 */ /* 0x000fe20000000800 */
[----:B------:R-:W-:-:S07]  /*83d0*/  IMAD.MOV.U32 R7, RZ, RZ, R6 ;  /* 0x000000ffff077224 */ /* 0x000fce00078e0006 */
.L_x_1874:
[----:B------:R-:W-:Y:S01]  /*83e0*/  UIADD3 UR4, UR4, 0x1, URZ ;  /* 0x0000000104047890 */ /* 0x000fe2000fffe03f */
[----:B------:R-:W-:Y:S02]  /*83f0*/  PLOP3.LUT P2, PT, PT, PT, UP0, 0x40, 0x0 ;  /* 0x000000000000781c */ /* 0x000fe40003f4e808 */
[C---:B------:R-:W-:Y:S01]  /*8400*/  ISETP.GT.AND P1, PT, R7.reuse, UR25, PT ;  /* 0x0000001907007c0c */ /* 0x040fe2000bf24270 */
[----:B------:R-:W-:Y:S01]  /*8410*/  UISETP.NE.AND UP3, UPT, UR4, 0x2, UPT ;  /* 0x000000020400788c */ /* 0x000fe2000bf65270 */
[----:B------:R-:W-:-:S03]  /*8420*/  VIADD R7, R7, 0xffffffff ;  /* 0xffffffff07077836 */ /* 0x000fc60000000000 */
[----:B------:R-:W-:Y:S02]  /*8430*/  USEL UR10, URZ, 0x1, UP3 ;  /* 0x000000013f0a7887 */ /* 0x000fe40009800000 */
[----:B------:R-:W-:Y:S02]  /*8440*/  USEL UR4, UR4, URZ, UP3 ;  /* 0x0000003f04047287 */ /* 0x000fe40009800000 */
[----:B------:R-:W-:Y:S02]  /*8450*/  ULOP3.LUT UR5, UR5, UR10, URZ, 0x3c, !UPT ;  /* 0x0000000a05057292 */ /* 0x000fe4000f8e3c3f */
[----:B--2---:R-:W-:Y:S10]  /*8460*/  @P2 BRA `(.L_x_1866) ;  /* 0x0000000000042947 */ /* 0x004ff40003800000 */
[----:B------:R-:W-:Y:S01]  /*8470*/  BPT.TRAP 0x1 ;  /* 0x000000040000795c */ /* 0x000fe20000300000 */
.L_x_1866:
[----:B------:R-:W-:Y:S01]  /*8480*/  PLOP3.LUT P3, PT, PT, PT, UP0, 0x40, 0x0 ;  /* 0x000000000000781c */ /* 0x000fe20003f6e808 */
[----:B------:R-:W-:Y:S01]  /*8490*/  ULEA UR28, UR4, UR38, 0x3 ;  /* 0x00000026041c7291 */ /* 0x000fe2000f8e183f */
[----:B------:R-:W-:-:S05]  /*84a0*/  IMAD.U32 R6, RZ, RZ, UR5 ;  /* 0x00000005ff067e24 */ /* 0x000fca000f8e00ff */
[----:B------:R-:W-:-:S04]  /*84b0*/  SHF.L.U32 R6, R6, 0x1f, RZ ;  /* 0x0000001f06067819 */ /* 0x000fc800000006ff */
[----:B------:R0:W2:Y:S02]  /*84c0*/  SYNCS.PHASECHK.TRANS64.TRYWAIT P2, [UR28+0x22830], R6 ;  /* 0x02283006ff0075a7 */ /* 0x0000a4000804015c */
[----:B------:R-:W-:Y:S05]  /*84d0*/  @P3 BRA `(.L_x_1867) ;  /* 0x0000000000043947 */ /* 0x000fea0003800000 */
[----:B------:R-:W-:Y:S01]  /*84e0*/  BPT.TRAP 0x1 ;  /* 0x000000040000795c */ /* 0x000fe20000300000 */
.L_x_1867:
[----:B--2---:R-:W-:Y:S05]  /*84f0*/  @P2 BRA `(.L_x_1868) ;  /* 0x0000000000082947 */ /* 0x004fea0003800000 */
[----:B------:R-:W2:Y:S02]  /*8500*/  SYNCS.PHASECHK.TRANS64.TRYWAIT P2, [UR28+0x22830], R6 ;  /* 0x02283006ff0075a7 */ /* 0x000ea4000804015c */
[----:B--2---:R-:W-:Y:S05]  /*8510*/  @!P2 BRA `(.L_x_1869) ;  /* 0x000000c400f8a947 */ /* 0x004fea0003800000 */
.L_x_1868:
[----:B------:R-:W-:Y:S01]  /*8520*/  UIMAD UR22, UR4, 0x300, UR6 ;  /* 0x00000300041678a4 */ /* 0x000fe2000f8e0206 */
[----:B-1----:R-:W-:Y:S01]  /*8530*/  WARPGROUP.ARRIVE ;  /* 0x00000000000079c5 */ /* 0x002fe20000000000 */
[----:B------:R-:W-:Y:S01]  /*8540*/  UMOV UR23, 0x40000040 ;  /* 0x4000004000177882 */ /* 0x000fe20000000000 */
[----:B------:R-:W-:Y:S01]  /*8550*/  UMOV UR11, 0x40000040 ;  /* 0x40000040000b7882 */ /* 0x000fe20000000000 */
[----:B------:R-:W-:Y:S01]  /*8560*/  UIADD3 UR10, UR22, 0x2, URZ ;  /* 0x00000002160a7890 */ /* 0x000fe2000fffe03f */
[----:B------:R-:W-:Y:S01]  /*8570*/  PLOP3.LUT P2, PT, PT, PT, UP0, 0x40, 0x0 ;  /* 0x000000000000781c */ /* 0x000fe20003f4e808 */
[----:B------:R-:W-:Y:S01]  /*8580*/  UIADD3 UR14, UR22, 0x4, URZ ;  /* 0x00000004160e7890 */ /* 0x000fe2000fffe03f */
[----:B------:R-:W-:Y:S02]  /*8590*/  UMOV UR15, 0x40000040 ;  /* 0x40000040000f7882 */ /* 0x000fe40000000000 */
[----:B------:R-:W-:Y:S01]  /*85a0*/  HGMMA.64x96x16.F32.BF16 R152, gdesc[UR20], RZ, !UPT, gsb0 ;  /* 0x01600000149879f0 */ /* 0x000fe2000c0018ff */
[----:B------:R-:W-:Y:S01]  /*85b0*/  UIADD3 UR18, UR22, 0x6, URZ ;  /* 0x0000000616127890 */ /* 0x000fe2000fffe03f */
[----:B------:R-:W-:Y:S01]  /*85c0*/  UMOV UR19, 0x40000040 ;  /* 0x4000004000137882 */ /* 0x000fe20000000000 */
        /* <DEDUP_REMOVED lines=12> */
[----:B--2---:R-:W-:Y:S01]  /*8690*/  FMUL.FTZ R9, R153, UR27 ;  /* 0x0000001b99097c20 */ /* 0x004fe20008410000 */
        /* <DEDUP_REMOVED lines=55> */
[----:B------:R-:W-:-:S05]  /*8a10*/  FMUL.FTZ R170, R199, UR27 ;  /* 0x0000001bc7aa7c20 */ /* 0x000fca0008410000 */
        /* <DEDUP_REMOVED lines=38> */
[----:B---3--:R-:W-:-:S05]  /*8c80*/  FMNMX.FTZ R10, R189, R10, !PT ;  /* 0x0000000abd0a7209 */ /* 0x008fca0007810000 */
[----:B------:R-:W3:Y:S02]  /*8c90*/  SHFL.BFLY PT, R165, R10, 0x2, 0x1f ;  /* 0x0c401f000aa57f89 */ /* 0x000ee400000e0000 */
[----:B------:R-:W4:Y:S08]  /*8ca0*/  MUFU.TANH R13, R13 ;  /* 0x0000000d000d7308 */ /* 0x000f300000002400 */
[----:B------:R-:W5:Y:S08]  /*8cb0*/  MUFU.TANH R14, R14 ;  /* 0x0000000e000e7308 */ /* 0x000f700000002400 */
[----:B------:R-:W0:Y:S01]  /*8cc0*/  MUFU.TANH R15, R15 ;  /* 0x0000000f000f7308 */ /* 0x000e220000002400 */
[----:B---3--:R-:W-:Y:S01]  /*8cd0*/  FMNMX.FTZ R171, R10, R165, !PT ;  /* 0x000000a50aab7209 */ /* 0x008fe20007810000 */
[----:B------:R-:W-:-:S06]  /*8ce0*/  FMUL.FTZ R165, R190, UR27 ;  /* 0x0000001bbea57c20 */ /* 0x000fcc0008410000 */
[----:B------:R-:W3:Y:S01]  /*8cf0*/  MUFU.TANH R20, R20 ;  /* 0x0000001400147308 */ /* 0x000ee20000002400 */
[----:B------:R-:W1:Y:S07]  /*8d00*/  SHFL.BFLY PT, R10, R171, 0x1, 0x1f ;  /* 0x0c201f00ab0a7f89 */ /* 0x000e6e00000e0000 */
[----:B------:R-:W3:Y:S08]  /*8d10*/  MUFU.TANH R23, R23 ;  /* 0x0000001700177308 */ /* 0x000ef00000002400 */
[----:B------:R-:W3:Y:S08]  /*8d20*/  MUFU.TANH R152, R152 ;  /* 0x0000009800987308 */ /* 0x000ef00000002400 */
[----:B------:R-:W3:Y:S01]  /*8d30*/  MUFU.TANH R155, R155 ;  /* 0x0000009b009b7308 */ /* 0x000ee20000002400 */
[----:B-1----:R-:W-:-:S02]  /*8d40*/  FMNMX.FTZ R10, R171, R10, !PT ;  /* 0x0000000aab0a7209 */ /* 0x002fc40007810000 */
[----:B------:R-:W-:-:S03]  /*8d50*/  FMNMX.FTZ R171, R11, R12, !PT ;  /* 0x0000000c0bab7209 */ /* 0x000fc60007810000 */
[----:B------:R-:W-:Y:S01]  /*8d60*/  FMUL.FTZ R182, R10, UR10 ;  /* 0x0000000a0ab67c20 */ /* 0x000fe20008410000 */
[----:B--2---:R-:W-:Y:S01]  /*8d70*/  FMNMX.FTZ R172, R8, R171, !PT ;  /* 0x000000ab08ac7209 */ /* 0x004fe20007810000 */
[----:B------:R-:W1:Y:S01]  /*8d80*/  MUFU.TANH R156, R156 ;  /* 0x0000009c009c7308 */ /* 0x000e620000002400 */
[----:B------:R-:W-:Y:S01]  /*8d90*/  FADD.FTZ R21, -R10, R21 ;  /* 0x000000150a157221 */ /* 0x000fe20000010100 */
[--C-:B------:R-:W-:Y:S01]  /*8da0*/  FFMA.FTZ R173, R9, UR10, -R182.reuse ;  /* 0x0000000a09ad7c23 */ /* 0x100fe200080108b6 */
[----:B----4-:R-:W-:Y:S01]  /*8db0*/  FMNMX.FTZ R171, R13, R172, !PT ;  /* 0x000000ac0dab7209 */ /* 0x010fe20007810000 */
[--C-:B------:R-:W-:Y:S01]  /*8dc0*/  FFMA.FTZ R22, R22, UR10, -R182.reuse ;  /* 0x0000000a16167c23 */ /* 0x100fe200080108b6 */
[----:B------:R-:W-:Y:S01]  /*8dd0*/  FMUL.FTZ R21, R21, UR10 ;  /* 0x0000000a15157c20 */ /* 0x000fe20008410000 */
[--C-:B------:R-:W-:Y:S01]  /*8de0*/  FFMA.FTZ R154, R154, UR10, -R182.reuse ;  /* 0x0000000a9a9a7c23 */ /* 0x100fe200080108b6 */
[----:B-----5:R-:W-:Y:S01]  /*8df0*/  FMNMX.FTZ R172, R14, R171, !PT ;  /* 0x000000ab0eac7209 */ /* 0x020fe20007810000 */
[----:B------:R-:W2:Y:S01]  /*8e00*/  MUFU.TANH R157, R157 ;  /* 0x0000009d009d7308 */ /* 0x000ea20000002400 */
[--C-:B------:R-:W-:Y:S01]  /*8e10*/  FFMA.FTZ R153, R153, UR10, -R182.reuse ;  /* 0x0000000a99997c23 */ /* 0x100fe200080108b6 */
[--C-:B------:R-:W-:Y:S01]  /*8e20*/  FFMA.FTZ R175, R203, UR10, -R182.reuse ;  /* 0x0000000acbaf7c23 */ /* 0x100fe200080108b6 */
[----:B0-----:R-:W-:Y:S01]  /*8e30*/  FMNMX.FTZ R9, R15, R172, !PT ;  /* 0x000000ac0f097209 */ /* 0x001fe20007810000 */
[--C-:B------:R-:W-:Y:S01]  /*8e40*/  FFMA.FTZ R177, R205, UR10, -R182.reuse ;  /* 0x0000000acdb17c23 */ /* 0x100fe200080108b6 */
[--C-:B------:R-:W-:Y:S01]  /*8e50*/  FFMA.FTZ R179, R207, UR10, -R182.reuse ;  /* 0x0000000acfb37c23 */ /* 0x100fe200080108b6 */
[--C-:B------:R-:W-:Y:S01]  /*8e60*/  FFMA.FTZ R183, R209, UR10, -R182.reuse ;  /* 0x0000000ad1b77c23 */ /* 0x100fe200080108b6 */
[----:B---3--:R-:W-:Y:S01]  /*8e70*/  FMNMX.FTZ R172, R20, R9, !PT ;  /* 0x0000000914ac7209 */ /* 0x008fe20007810000 */
[----:B------:R-:W0:Y:S01]  /*8e80*/  MUFU.TANH R158, R158 ;  /* 0x0000009e009e7308 */ /* 0x000e220000002400 */
[--C-:B------:R-:W-:Y:S01]  /*8e90*/  FFMA.FTZ R186, R210, UR10, -R182.reuse ;  /* 0x0000000ad2ba7c23 */ /* 0x100fe200080108b6 */
[--C-:B------:R-:W-:Y:S01]  /*8ea0*/  FFMA.FTZ R181, R181, UR10, -R182.reuse ;  /* 0x0000000ab5b57c23 */ /* 0x100fe200080108b6 */
[----:B------:R-:W-:Y:S01]  /*8eb0*/  FMNMX.FTZ R9, R23, R172, !PT ;  /* 0x000000ac17097209 */ /* 0x000fe20007810000 */
[--C-:B------:R-:W-:Y:S01]  /*8ec0*/  FFMA.FTZ R184, R184, UR10, -R182.reuse ;  /* 0x0000000ab8b87c23 */ /* 0x100fe200080108b6 */
[--C-:B------:R-:W-:Y:S01]  /*8ed0*/  FFMA.FTZ R185, R185, UR10, -R182.reuse ;  /* 0x0000000ab9b97c23 */ /* 0x100fe200080108b6 */
[--C-:B------:R-:W-:Y:S01]  /*8ee0*/  FFMA.FTZ R187, R188, UR10, -R182.reuse ;  /* 0x0000000abcbb7c23 */ /* 0x100fe200080108b6 */
[----:B------:R-:W-:Y:S01]  /*8ef0*/  FMNMX.FTZ R172, R152, R9, !PT ;  /* 0x0000000998ac7209 */ /* 0x000fe20007810000 */
[----:B------:R-:W3:Y:S01]  /*8f00*/  MUFU.TANH R159, R159 ;  /* 0x0000009f009f7308 */ /* 0x000ee20000002400 */
[--C-:B------:R-:W-:Y:S01]  /*8f10*/  FFMA.FTZ R188, R212, UR10, -R182.reuse ;  /* 0x0000000ad4bc7c23 */ /* 0x100fe200080108b6 */
[--C-:B------:R-:W-:Y:S01]  /*8f20*/  FFMA.FTZ R191, R211, UR10, -R182.reuse ;  /* 0x0000000ad3bf7c23 */ /* 0x100fe200080108b6 */
[----:B------:R-:W-:Y:S01]  /*8f30*/  FMNMX.FTZ R9, R155, R172, !PT ;  /* 0x000000ac9b097209 */ /* 0x000fe20007810000 */
[--C-:B------:R-:W-:Y:S01]  /*8f40*/  FFMA.FTZ R172, R200, UR10, -R182.reuse ;  /* 0x0000000ac8ac7c23 */ /* 0x100fe200080108b6 */
[----:B------:R-:W-:-:S02]  /*8f50*/  FFMA.FTZ R189, R189, UR10, -R182 ;  /* 0x0000000abdbd7c23 */ /* 0x000fc400080108b6 */
[----:B-1----:R-:W-:Y:S01]  /*8f60*/  FMNMX.FTZ R174, R156, R9, !PT ;  /* 0x000000099cae7209 */ /* 0x002fe20007810000 */
[----:B------:R-:W1:Y:S03]  /*8f70*/  MUFU.TANH R160, R160 ;  /* 0x000000a000a07308 */ /* 0x000e660000002400 */
[----:B--2---:R-:W-:-:S04]  /*8f80*/  FMNMX.FTZ R9, R157, R174, !PT ;  /* 0x000000ae9d097209 */ /* 0x004fc80007810000 */
[----:B0-----:R-:W-:Y:S01]  /*8f90*/  FMNMX.FTZ R174, R158, R9, !PT ;  /* 0x000000099eae7209 */ /* 0x001fe20007810000 */
[----:B------:R-:W0:Y:S03]  /*8fa0*/  MUFU.TANH R161, R161 ;  /* 0x000000a100a17308 */ /* 0x000e260000002400 */
[----:B---3--:R-:W-:Y:S01]  /*8fb0*/  FMNMX.FTZ R9, R159, R174, !PT ;  /* 0x000000ae9f097209 */ /* 0x008fe20007810000 */
[----:B------:R-:W-:-:S04]  /*8fc0*/  FFMA.FTZ R174, R202, UR10, -R182 ;  /* 0x0000000acaae7c23 */ /* 0x000fc800080108b6 */
[----:B------:R-:W2:Y:S01]  /*8fd0*/  MUFU.TANH R162, R162 ;  /* 0x000000a200a27308 */ /* 0x000ea20000002400 */
[----:B-1----:R-:W-:-:S07]  /*8fe0*/  FMNMX.FTZ R176, R160, R9, !PT ;  /* 0x00000009a0b07209 */ /* 0x002fce0007810000 */
[----:B------:R-:W1:Y:S01]  /*8ff0*/  MUFU.TANH R163, R163 ;  /* 0x000000a300a37308 */ /* 0x000e620000002400 */
[----:B0-----:R-:W-:-:S07]  /*9000*/  FMNMX.FTZ R9, R161, R176, !PT ;  /* 0x000000b0a1097209 */ /* 0x001fce0007810000 */
[----:B------:R-:W0:Y:S01]  /*9010*/  MUFU.TANH R164, R164 ;  /* 0x000000a400a47308 */ /* 0x000e220000002400 */
[----:B--2---:R-:W-:-:S07]  /*9020*/  FMNMX.FTZ R176, R162, R9, !PT ;  /* 0x00000009a2b07209 */ /* 0x004fce0007810000 */
[----:B------:R-:W2:Y:S01]  /*9030*/  MUFU.TANH R165, R165 ;  /* 0x000000a500a57308 */ /* 0x000ea20000002400 */
[----:B-1----:R-:W-:Y:S01]  /*9040*/  FMNMX.FTZ R9, R163, R176, !PT ;  /* 0x000000b0a3097209 */ /* 0x002fe20007810000 */
[----:B------:R-:W-:-:S06]  /*9050*/  FFMA.FTZ R176, R204, UR10, -R182 ;  /* 0x0000000accb07c23 */ /* 0x000fcc00080108b6 */
[----:B------:R-:W1:Y:S01]  /*9060*/  MUFU.TANH R166, R166 ;  /* 0x000000a600a67308 */ /* 0x000e620000002400 */
[----:B0-----:R-:W-:-:S07]  /*9070*/  FMNMX.FTZ R178, R164, R9, !PT ;  /* 0x00000009a4b27209 */ /* 0x001fce0007810000 */
[----:B------:R-:W0:Y:S01]  /*9080*/  MUFU.TANH R167, R167 ;  /* 0x000000a700a77308 */ /* 0x000e220000002400 */
[----:B--2---:R-:W-:-:S07]  /*9090*/  FMNMX.FTZ R9, R165, R178, !PT ;  /* 0x000000b2a5097209 */ /* 0x004fce0007810000 */
[----:B------:R-:W2:Y:S01]  /*90a0*/  MUFU.TANH R168, R168 ;  /* 0x000000a800a87308 */ /* 0x000ea20000002400 */
[----:B-1----:R-:W-:-:S07]  /*90b0*/  FMNMX.FTZ R178, R166, R9, !PT ;  /* 0x00000009a6b27209 */ /* 0x002fce0007810000 */
[----:B------:R-:W1:Y:S01]  /*90c0*/  MUFU.TANH R169, R169 ;  /* 0x000000a900a97308 */ /* 0x000e620000002400 */
[----:B0-----:R-:W-:Y:S01]  /*90d0*/  FMNMX.FTZ R9, R167, R178, !PT ;  /* 0x000000b2a7097209 */ /* 0x001fe20007810000 */
[----:B------:R-:W-:-:S06]  /*90e0*/  FFMA.FTZ R178, R206, UR10, -R182 ;  /* 0x0000000aceb27c23 */ /* 0x000fcc00080108b6 */
[----:B------:R-:W0:Y:S01]  /*90f0*/  MUFU.TANH R170, R170 ;  /* 0x000000aa00aa7308 */ /* 0x000e220000002400 */
[----:B--2---:R-:W-:-:S07]  /*9100*/  FMNMX.FTZ R180, R168, R9, !PT ;  /* 0x00000009a8b47209 */ /* 0x004fce0007810000 */
[----:B------:R-:W2:Y:S01]  /*9110*/  MUFU.EX2 R21, R21 ;  /* 0x0000001500157308 */ /* 0x000ea20000000800 */
[----:B-1----:R-:W-:Y:S01]  /*9120*/  FMNMX.FTZ R9, R169, R180, !PT ;  /* 0x000000b4a9097209 */ /* 0x002fe20007810000 */
[----:B------:R-:W-:-:S06]  /*9130*/  FFMA.FTZ R180, R208, UR10, -R182 ;  /* 0x0000000ad0b47c23 */ /* 0x000fcc00080108b6 */
[----:B------:R-:W1:Y:S01]  /*9140*/  MUFU.EX2 R22, R22 ;  /* 0x0000001600167308 */ /* 0x000e620000000800 */
[----:B0-----:R-:W-:-:S05]  /*9150*/  FMNMX.FTZ R9, R170, R9, !PT ;  /* 0x00000009aa097209 */ /* 0x001fca0007810000 */
[----:B------:R-:W0:Y:S02]  /*9160*/  SHFL.BFLY PT, R190, R9, 0x2, 0x1f ;  /* 0x0c401f0009be7f89 */ /* 0x000e2400000e0000 */
[----:B------:R3:W4:Y:S01]  /*9170*/  MUFU.EX2 R171, R173 ;  /* 0x000000ad00ab7308 */ /* 0x0007220000000800 */
[-C--:B--2---:R-:W-:Y:S01]  /*9180*/  FMUL.FTZ R24, R24, R21.reuse ;  /* 0x0000001518187220 */ /* 0x084fe20000410000 */
[-C--:B------:R-:W-:Y:S01]  /*9190*/  FMUL.FTZ R25, R25, R21.reuse ;  /* 0x0000001519197220 */ /* 0x080fe20000410000 */
[-C--:B------:R-:W-:Y:S01]  /*91a0*/  FMUL.FTZ R28, R28, R21.reuse ;  /* 0x000000151c1c7220 */ /* 0x080fe20000410000 */
[-C--:B------:R-:W-:Y:S01]  /*91b0*/  FMUL.FTZ R29, R29, R21.reuse ;  /* 0x000000151d1d7220 */ /* 0x080fe20000410000 */
[-C--:B------:R-:W-:Y:S01]  /*91c0*/  FMUL.FTZ R32, R32, R21.reuse ;  /* 0x0000001520207220 */ /* 0x080fe20000410000 */
[-C--:B------:R-:W-:Y:S01]  /*91d0*/  FMUL.FTZ R33, R33, R21.reuse ;  /* 0x0000001521217220 */ /* 0x080fe20000410000 */
[----:B------:R-:W-:Y:S01]  /*91e0*/  FMUL.FTZ R36, R36, R21 ;  /* 0x0000001524247220 */ /* 0x000fe20000410000 */
[----:B------:R-:W2:Y:S01]  /*91f0*/  MUFU.EX2 R154, R154 ;  /* 0x0000009a009a7308 */ /* 0x000ea20000000800 */
[----:B---3--:R-:W-:Y:S01]  /*9200*/  FFMA.FTZ R173, R201, UR10, -R182 ;  /* 0x0000000ac9ad7c23 */ /* 0x008fe200080108b6 */
[----:B-1----:R-:W-:Y:S01]  /*9210*/  FFMA.FTZ R2, R21, R2, R22 ;  /* 0x0000000215027223 */ /* 0x002fe20000010016 */
[----:B------:R-:W-:-:S02]  /*9220*/  IMAD.U32 R201, RZ, RZ, UR28 ;  /* 0x0000001cffc97e24 */ /* 0x000fc4000f8e00ff */
        /* <DEDUP_REMOVED lines=10> */
[----:B0-----:R-:W-:Y:S01]  /*92d0*/  FMNMX.FTZ R194, R9, R190, !PT ;  /* 0x000000be09c27209 */ /* 0x001fe20007810000 */
[--C-:B------:R-:W-:Y:S01]  /*92e0*/  FFMA.FTZ R190, R192, UR10, -R182.reuse ;  /* 0x0000000ac0be7c23 */ /* 0x100fe200080108b6 */
[----:B------:R-:W0:Y:S01]  /*92f0*/  MUFU.EX2 R172, R172 ;  /* 0x000000ac00ac7308 */ /* 0x000e220000000800 */
[----:B------:R-:W-:Y:S01]  /*9300*/  FFMA.FTZ R192, R193, UR10, -R182 ;  /* 0x0000000ac1c07c23 */ /* 0x000fe200080108b6 */
[-C--:B------:R-:W-:Y:S01]  /*9310*/  FMUL.FTZ R56, R56, R21.reuse ;  /* 0x0000001538387220 */ /* 0x080fe20000410000 */
[----:B------:R-:W3:Y:S01]  /*9320*/  SHFL.BFLY PT, R9, R194, 0x1, 0x1f ;  /* 0x0c201f00c2097f89 */ /* 0x000ee200000e0000 */
        /* <DEDUP_REMOVED lines=22> */
[----:B------:R-:W-:Y:S01]  /*9490*/  FMUL.FTZ R96, R96, R21 ;  /* 0x0000001560607220 */ /* 0x000fe20000410000 */
[----:B---3--:R-:W-:Y:S01]  /*94a0*/  FMNMX.FTZ R9, R194, R9, !PT ;  /* 0x00000009c2097209 */ /* 0x008fe20007810000 */
[-C--:B------:R-:W-:Y:S01]  /*94b0*/  FMUL.FTZ R97, R97, R21.reuse ;  /* 0x0000001561617220 */ /* 0x080fe20000410000 */
[-C--:B------:R-:W-:Y:S01]  /*94c0*/  FMUL.FTZ R100, R100, R21.reuse ;  /* 0x0000001564647220 */ /* 0x080fe20000410000 */
[-C--:B------:R-:W-:Y:S01]  /*94d0*/  FMUL.FTZ R101, R101, R21.reuse ;  /* 0x0000001565657220 */ /* 0x080fe20000410000 */
[-C--:B------:R-:W-:Y:S01]  /*94e0*/  FMUL.FTZ R104, R104, R21.reuse ;  /* 0x0000001568687220 */ /* 0x080fe20000410000 */
[C---:B------:R-:W-:Y:S01]  /*94f0*/  FMUL.FTZ R194, R9.reuse, UR10 ;  /* 0x0000000a09c27c20 */ /* 0x040fe20008410000 */
[----:B------:R-:W3:Y:S01]  /*9500*/  MUFU.EX2 R176, R176 ;  /* 0x000000b000b07308 */ /* 0x000ee20000000800 */
[----:B------:R-:W-:Y:S01]  /*9510*/  FADD.FTZ R12, -R9, R12 ;  /* 0x0000000c090c7221 */ /* 0x000fe20000010100 */
[-C--:B------:R-:W-:Y:S01]  /*9520*/  FMUL.FTZ R105, R105, R21.reuse ;  /* 0x0000001569697220 */ /* 0x080fe20000410000 */
[----:B------:R-:W-:Y:S01]  /*9530*/  FFMA.FTZ R197, R157, UR10, -R194 ;  /* 0x0000000a9dc57c23 */ /* 0x000fe200080108c2 */
[----:B----4-:R-:W-:Y:S01]  /*9540*/  FADD.FTZ R157, R171, R2 ;  /* 0x00000002ab9d7221 */ /* 0x010fe20000010000 */
[----:B------:R-:W-:Y:S01]  /*9550*/  FMUL.FTZ R193, R12, UR10 ;  /* 0x0000000a0cc17c20 */ /* 0x000fe20008410000 */
[--C-:B------:R-:W-:Y:S01]  /*9560*/  FFMA.FTZ R12, R11, UR10, -R194.reuse ;  /* 0x0000000a0b0c7c23 */ /* 0x100fe200080108c2 */
[--C-:B------:R-:W-:Y:S01]  /*9570*/  FFMA.FTZ R11, R8, UR10, -R194.reuse ;  /* 0x0000000a080b7c23 */ /* 0x100fe200080108c2 */
[----:B--2---:R-:W-:Y:S01]  /*9580*/  FADD.FTZ R2, R154, R157 ;  /* 0x0000009d9a027221 */ /* 0x004fe20000010000 */
[----:B------:R-:W2:Y:S01]  /*9590*/  MUFU.EX2 R177, R177 ;  /* 0x000000b100b17308 */ /* 0x000ea20000000800 */
[--C-:B------:R-:W-:Y:S01]  /*95a0*/  FFMA.FTZ R13, R13, UR10, -R194.reuse ;  /* 0x0000000a0d0d7c23 */ /* 0x100fe200080108c2 */
[----:B------:R-:W-:Y:S01]  /*95b0*/  FFMA.FTZ R14, R14, UR10, -R194 ;  /* 0x0000000a0e0e7c23 */ /* 0x000fe200080108c2 */
[----:B-1----:R-:W-:Y:S01]  /*95c0*/  FADD.FTZ R157, R153, R2 ;  /* 0x00000002999d7221 */ /* 0x002fe20000010000 */
[--C-:B------:R-:W-:Y:S01]  /*95d0*/  FFMA.FTZ R15, R15, UR10, -R194.reuse ;  /* 0x0000000a0f0f7c23 */ /* 0x100fe200080108c2 */
[--C-:B------:R-:W-:Y:S01]  /*95e0*/  FFMA.FTZ R20, R20, UR10, -R194.reuse ;  /* 0x0000000a14147c23 */ /* 0x100fe200080108c2 */
[--C-:B------:R-:W-:Y:S01]  /*95f0*/  FFMA.FTZ R23, R23, UR10, -R194.reuse ;  /* 0x0000000a17177c23 */ /* 0x100fe200080108c2 */
[----:B0-----:R-:W-:Y:S01]  /*9600*/  FADD.FTZ R2, R172, R157 ;  /* 0x0000009dac027221 */ /* 0x001fe20000010000 */
[----:B------:R-:W0:Y:S01]  /*9610*/  MUFU.EX2 R178, R178 ;  /* 0x000000b200b27308 */ /* 0x000e220000000800 */
[----:B------:R-:W-:Y:S01]  /*9620*/  F2FP.BF16.F32.PACK_AB R154, R153, R154 ;  /* 0x0000009a999a723e */ /* 0x000fe200000010ff */
[----:B------:R-:W-:Y:S01]  /*9630*/  FFMA.FTZ R182, R152, UR10, -R194 ;  /* 0x0000000a98b67c23 */ /* 0x000fe200080108c2 */
[----:B-----5:R-:W-:Y:S01]  /*9640*/  FADD.FTZ R157, R173, R2 ;  /* 0x00000002ad9d7221 */ /* 0x020fe20000010000 */
[--C-:B------:R-:W-:Y:S01]  /*9650*/  FFMA.FTZ R195, R155, UR10, -R194.reuse ;  /* 0x0000000a9bc37c23 */ /* 0x100fe200080108c2 */
[--C-:B------:R-:W-:Y:S01]  /*9660*/  FFMA.FTZ R196, R156, UR10, -R194.reuse ;  /* 0x0000000a9cc47c23 */ /* 0x100fe200080108c2 */
[--C-:B------:R-:W-:Y:S01]  /*9670*/  FFMA.FTZ R198, R158, UR10, -R194.reuse ;  /* 0x0000000a9ec67c23 */ /* 0x100fe200080108c2 */
[----:B------:R-:W-:Y:S01]  /*9680*/  FADD.FTZ R2, R174, R157 ;  /* 0x0000009dae027221 */ /* 0x000fe20000010000 */
[----:B------:R-:W1:Y:S01]  /*9690*/  MUFU.EX2 R179, R179 ;  /* 0x000000b300b37308 */ /* 0x000e620000000800 */
[--C-:B------:R-:W-:Y:S01]  /*96a0*/  FFMA.FTZ R199, R159, UR10, -R194.reuse ;  /* 0x0000000a9fc77c23 */ /* 0x100fe200080108c2 */
[----:B------:R-:W-:Y:S01]  /*96b0*/  FFMA.FTZ R200, R160, UR10, -R194 ;  /* 0x0000000aa0c87c23 */ /* 0x000fe200080108c2 */
[----:B------:R-:W-:Y:S01]  /*96c0*/  FADD.FTZ R157, R175, R2 ;  /* 0x00000002af9d7221 */ /* 0x000fe20000010000 */
[--C-:B------:R-:W-:Y:S01]  /*96d0*/  FFMA.FTZ R202, R161, UR10, -R194.reuse ;  /* 0x0000000aa1ca7c23 */ /* 0x100fe200080108c2 */
[--C-:B------:R-:W-:Y:S01]  /*96e0*/  FFMA.FTZ R203, R162, UR10, -R194.reuse ;  /* 0x0000000aa2cb7c23 */ /* 0x100fe200080108c2 */
[--C-:B------:R-:W-:Y:S01]  /*96f0*/  FFMA.FTZ R204, R163, UR10, -R194.reuse ;  /* 0x0000000aa3cc7c23 */ /* 0x100fe200080108c2 */
[----:B---3--:R-:W-:Y:S01]  /*9700*/  FADD.FTZ R2, R176, R157 ;  /* 0x0000009db0027221 */ /* 0x008fe20000010000 */
[----:B------:R-:W3:Y:S01]  /*9710*/  MUFU.EX2 R180, R180 ;  /* 0x000000b400b47308 */ /* 0x000ee20000000800 */
[--C-:B------:R-:W-:Y:S01]  /*9720*/  FFMA.FTZ R205, R164, UR10, -R194.reuse ;  /* 0x0000000aa4cd7c23 */ /* 0x100fe200080108c2 */
[----:B------:R-:W-:Y:S01]  /*9730*/  FFMA.FTZ R206, R165, UR10, -R194 ;  /* 0x0000000aa5ce7c23 */ /* 0x000fe200080108c2 */
[----:B--2---:R-:W-:Y:S01]  /*9740*/  FADD.FTZ R157, R177, R2 ;  /* 0x00000002b19d7221 */ /* 0x004fe20000010000 */
[--C-:B------:R-:W-:Y:S01]  /*9750*/  FFMA.FTZ R207, R166, UR10, -R194.reuse ;  /* 0x0000000aa6cf7c23 */ /* 0x100fe200080108c2 */
[----:B------:R-:W-:Y:S01]  /*9760*/  @!P0 VIADD R152, R201, 0x22840 ;  /* 0x00022840c9988836 */ /* 0x000fe20000000000 */
[----:B------:R-:W-:Y:S01]  /*9770*/  IADD3 R8, -R19, 0xb, RZ ;  /* 0x0000000b13087810 */ /* 0x000fe20007ffe1ff */
[----:B0-----:R-:W-:Y:S01]  /*9780*/  FADD.FTZ R2, R178, R157 ;  /* 0x0000009db2027221 */ /* 0x001fe20000010000 */
[----:B------:R-:W0:Y:S01]  /*9790*/  MUFU.EX2 R183, R183 ;  /* 0x000000b700b77308 */ /* 0x000e220000000800 */
[----:B------:R-:W-:Y:S01]  /*97a0*/  FFMA.FTZ R167, R167, UR10, -R194 ;  /* 0x0000000aa7a77c23 */ /* 0x000fe200080108c2 */
[----:B------:R-:W-:Y:S01]  /*97b0*/  @!P0 PRMT R152, RZ, 0x654, R152 ;  /* 0x00000654ff988816 */ /* 0x000fe20000000098 */
[----:B-1----:R-:W-:Y:S01]  /*97c0*/  FADD.FTZ R157, R179, R2 ;  /* 0x00000002b39d7221 */ /* 0x002fe20000010000 */
[-C--:B------:R-:W-:Y:S01]  /*97d0*/  FMUL.FTZ R108, R108, R21.reuse ;  /* 0x000000156c6c7220 */ /* 0x080fe20000410000 */
[-C--:B------:R-:W-:Y:S01]  /*97e0*/  FMUL.FTZ R109, R109, R21.reuse ;  /* 0x000000156d6d7220 */ /* 0x080fe20000410000 */
[-C--:B------:R-:W-:Y:S01]  /*97f0*/  FMUL.FTZ R112, R112, R21.reuse ;  /* 0x0000001570707220 */ /* 0x080fe20000410000 */
[-C--:B------:R-:W-:Y:S01]  /*9800*/  FMUL.FTZ R113, R113, R21.reuse ;  /* 0x0000001571717220 */ /* 0x080fe20000410000 */
[----:B------:R-:W1:Y:S01]  /*9810*/  MUFU.EX2 R186, R186 ;  /* 0x000000ba00ba7308 */ /* 0x000e620000000800 */
[----:B---3--:R-:W-:Y:S01]  /*9820*/  FADD.FTZ R2, R180, R157 ;  /* 0x0000009db4027221 */ /* 0x008fe20000010000 */
        /* <DEDUP_REMOVED lines=24> */
[--C-:B------:R-:W-:Y:S01]  /*99b0*/  FFMA.FTZ R155, R168, UR10, -R194.reuse ;  /* 0x0000000aa89b7c23 */ /* 0x100fe200080108c2 */
[----:B------:R2:W-:Y:S06]  /*99c0*/  BAR.ARV R8, 0x100 ;  /* 0x000400080000751d */ /* 0x0005ec0000002000 */
[----:B------:R-:W3:Y:S01]  /*99d0*/  MUFU.EX2 R187, R187 ;  /* 0x000000bb00bb7308 */ /* 0x000ee20000000800 */
[----:B0-----:R-:W-:Y:S01]  /*99e0*/  FADD.FTZ R2, R184, R157 ;  /* 0x0000009db8027221 */ /* 0x001fe20000010000 */
[----:B------:R0:W-:Y:S01]  /*99f0*/  @!P0 SYNCS.ARRIVE.TRANS64.RED.A1T0 RZ, [R152+URZ], RZ ;  /* 0x000000ff98ff89a7 */ /* 0x0001e2000810043f */
[--C-:B------:R-:W-:Y:S01]  /*9a00*/  FFMA.FTZ R169, R169, UR10, -R194.reuse ;  /* 0x0000000aa9a97c23 */ /* 0x100fe200080108c2 */
[----:B------:R-:W-:Y:S01]  /*9a10*/  FFMA.FTZ R194, R170, UR10, -R194 ;  /* 0x0000000aaac27c23 */ /* 0x000fe200080108c2 */
[----:B------:R-:W-:-:S02]  /*9a20*/  F2FP.BF16.F32.PACK_AB R158, R175, R174 ;  /* 0x000000aeaf9e723e */ /* 0x000fc400000010ff */
[----:B------:R-:W-:Y:S01]  /*9a30*/  F2FP.BF16.F32.PACK_AB R156, R173, R172 ;  /* 0x000000acad9c723e */ /* 0x000fe200000010ff */
[----:B------:R-:W4:Y:S01]  /*9a40*/  MUFU.EX2 R188, R188 ;  /* 0x000000bc00bc7308 */ /* 0x000f220000000800 */
[----:B-1----:R-:W-:Y:S01]  /*9a50*/  FADD.FTZ R2, R185, R2 ;  /* 0x00000002b9027221 */ /* 0x002fe20000010000 */
[----:B0-----:R-:W-:Y:S02]  /*9a60*/  F2FP.BF16.F32.PACK_AB R152, R171, R22 ;  /* 0x00000016ab98723e */ /* 0x001fe400000010ff */
[----:B------:R-:W-:Y:S02]  /*9a70*/  F2FP.BF16.F32.PACK_AB R160, R177, R176 ;  /* 0x000000b0b1a0723e */ /* 0x000fe400000010ff */
[----:B------:R-:W-:Y:S02]  /*9a80*/  F2FP.BF16.F32.PACK_AB R162, R179, R178 ;  /* 0x000000b2b3a2723e */ /* 0x000fe400000010ff */
[----:B------:R-:W0:Y:S01]  /*9a90*/  MUFU.EX2 R190, R190 ;  /* 0x000000be00be7308 */ /* 0x000e220000000800 */
[----:B---3--:R-:W-:Y:S01]  /*9aa0*/  FADD.FTZ R157, R187, R2 ;  /* 0x00000002bb9d7221 */ /* 0x008fe20000010000 */
[----:B------:R-:W-:-:S02]  /*9ab0*/  F2FP.BF16.F32.PACK_AB R164, R183, R180 ;  /* 0x000000b4b7a4723e */ /* 0x000fc400000010ff */
[----:B------:R-:W-:Y:S02]  /*9ac0*/  F2FP.BF16.F32.PACK_AB R166, R181, R186 ;  /* 0x000000bab5a6723e */ /* 0x000fe400000010ff */
[----:B------:R-:W-:Y:S02]  /*9ad0*/  F2FP.BF16.F32.PACK_AB R168, R185, R184 ;  /* 0x000000b8b9a8723e */ /* 0x000fe400000010ff */
[----:B------:R-:W1:Y:S01]  /*9ae0*/  MUFU.EX2 R193, R193 ;  /* 0x000000c100c17308 */ /* 0x000e620000000800 */
[C---:B----4-:R-:W-:Y:S01]  /*9af0*/  FADD.FTZ R157, R188.reuse, R157 ;  /* 0x0000009dbc9d7221 */ /* 0x050fe20000010000 */
[----:B------:R-:W-:-:S06]  /*9b00*/  F2FP.BF16.F32.PACK_AB R170, R188, R187 ;  /* 0x000000bbbcaa723e */ /* 0x000fcc00000010ff */
[----:B------:R-:W3:Y:S01]  /*9b10*/  MUFU.EX2 R12, R12 ;  /* 0x0000000c000c7308 */ /* 0x000ee20000000800 */
[----:B0-----:R-:W-:-:S07]  /*9b20*/  FADD.FTZ R2, R190, R157 ;  /* 0x0000009dbe027221 */ /* 0x001fce0000010000 */
[----:B------:R-:W0:Y:S01]  /*9b30*/  MUFU.EX2 R191, R191 ;  /* 0x000000bf00bf7308 */ /* 0x000e220000000800 */
[-C--:B-1----:R-:W-:Y:S01]  /*9b40*/  FMUL.FTZ R26, R26, R193.reuse ;  /* 0x000000c11a1a7220 */ /* 0x082fe20000410000 */
[-C--:B------:R-:W-:Y:S01]  /*9b50*/  FMUL.FTZ R27, R27, R193.reuse ;  /* 0x000000c11b1b7220 */ /* 0x080fe20000410000 */
[-C--:B------:R-:W-:Y:S01]  /*9b60*/  FMUL.FTZ R30, R30, R193.reuse ;  /* 0x000000c11e1e7220 */ /* 0x080fe20000410000 */
[-C--:B------:R-:W-:Y:S01]  /*9b70*/  FMUL.FTZ R31, R31, R193.reuse ;  /* 0x000000c11f1f7220 */ /* 0x080fe20000410000 */
[-C--:B------:R-:W-:Y:S01]  /*9b80*/  FMUL.FTZ R34, R34, R193.reuse ;  /* 0x000000c122227220 */ /* 0x080fe20000410000 */
[-C--:B------:R-:W-:Y:S01]  /*9b90*/  FMUL.FTZ R35, R35, R193.reuse ;  /* 0x000000c123237220 */ /* 0x080fe20000410000 */
[-C--:B------:R-:W-:Y:S01]  /*9ba0*/  FMUL.FTZ R38, R38, R193.reuse ;  /* 0x000000c126267220 */ /* 0x080fe20000410000 */
[----:B------:R-:W1:Y:S01]  /*9bb0*/  MUFU.EX2 R11, R11 ;  /* 0x0000000b000b7308 */ /* 0x000e620000000800 */
[----:B---3--:R-:W-:Y:S01]  /*9bc0*/  FFMA.FTZ R0, R193, R0, R12 ;  /* 0x00000000c1007223 */ /* 0x008fe2000001000c */
        /* <DEDUP_REMOVED lines=75> */
[----:B------:R-:W-:Y:S01]  /*a080*/  FMUL.FTZ R151, R151, R193 ;  /* 0x000000c197977220 */ /* 0x000fe20000410000 */
[----:B------:R-:W-:-:S02]  /*a090*/  F2FP.BF16.F32.PACK_AB R157, R20, R15 ;  /* 0x0000000f149d723e */ /* 0x000fc400000010ff */
[----:B------:R-:W3:Y:S01]  /*a0a0*/  MUFU.EX2 R197, R197 ;  /* 0x000000c500c57308 */ /* 0x000ee20000000800 */
[----:B0-----:R-:W-:Y:S01]  /*a0b0*/  FADD.FTZ R153, R195, R0 ;  /* 0x00000000c3997221 */ /* 0x001fe20000010000 */
[----:B------:R-:W-:-:S06]  /*a0c0*/  F2FP.BF16.F32.PACK_AB R159, R182, R23 ;  /* 0x00000017b69f723e */ /* 0x000fcc00000010ff */
[----:B------:R-:W0:Y:S01]  /*a0d0*/  MUFU.EX2 R198, R198 ;  /* 0x000000c600c67308 */ /* 0x000e220000000800 */
[C---:B-1----:R-:W-:Y:S01]  /*a0e0*/  FADD.FTZ R0, R196.reuse, R153 ;  /* 0x00000099c4007221 */ /* 0x042fe20000010000 */
[----:B------:R-:W-:-:S06]  /*a0f0*/  F2FP.BF16.F32.PACK_AB R161, R196, R195 ;  /* 0x000000c3c4a1723e */ /* 0x000fcc00000010ff */
[----:B------:R-:W1:Y:S01]  /*a100*/  MUFU.EX2 R199, R199 ;  /* 0x000000c700c77308 */ /* 0x000e620000000800 */
[----:B---3--:R-:W-:-:S07]  /*a110*/  FADD.FTZ R153, R197, R0 ;  /* 0x00000000c5997221 */ /* 0x008fce0000010000 */
[----:B------:R-:W3:Y:S01]  /*a120*/  MUFU.EX2 R200, R200 ;  /* 0x000000c800c87308 */ /* 0x000ee20000000800 */
[C---:B0-----:R-:W-:Y:S01]  /*a130*/  FADD.FTZ R0, R198.reuse, R153 ;  /* 0x00000099c6007221 */ /* 0x041fe20000010000 */
[----:B------:R-:W-:-:S06]  /*a140*/  F2FP.BF16.F32.PACK_AB R163, R198, R197 ;  /* 0x000000c5c6a3723e */ /* 0x000fcc00000010ff */
[----:B------:R-:W0:Y:S01]  /*a150*/  MUFU.EX2 R202, R202 ;  /* 0x000000ca00ca7308 */ /* 0x000e220000000800 */
[----:B-1----:R-:W-:-:S07]  /*a160*/  FADD.FTZ R153, R199, R0 ;  /* 0x00000000c7997221 */ /* 0x002fce0000010000 */
[----:B------:R-:W1:Y:S01]  /*a170*/  MUFU.EX2 R203, R203 ;  /* 0x000000cb00cb7308 */ /* 0x000e620000000800 */
[C---:B---3--:R-:W-:Y:S01]  /*a180*/  FADD.FTZ R153, R200.reuse, R153 ;  /* 0x00000099c8997221 */ /* 0x048fe20000010000 */
[----:B------:R-:W-:-:S06]  /*a190*/  F2FP.BF16.F32.PACK_AB R165, R200, R199 ;  /* 0x000000c7c8a5723e */ /* 0x000fcc00000010ff */
[----:B------:R-:W3:Y:S01]  /*a1a0*/  MUFU.EX2 R204, R204 ;  /* 0x000000cc00cc7308 */ /* 0x000ee20000000800 */
[----:B0-----:R-:W-:-:S07]  /*a1b0*/  FADD.FTZ R0, R202, R153 ;  /* 0x00000099ca007221 */ /* 0x001fce0000010000 */
[----:B------:R-:W0:Y:S01]  /*a1c0*/  MUFU.EX2 R205, R205 ;  /* 0x000000cd00cd7308 */ /* 0x000e220000000800 */
[----:B-1----:R-:W-:-:S07]  /*a1d0*/  FADD.FTZ R153, R203, R0 ;  /* 0x00000000cb997221 */ /* 0x002fce0000010000 */
[----:B------:R-:W1:Y:S01]  /*a1e0*/  MUFU.EX2 R206, R206 ;  /* 0x000000ce00ce7308 */ /* 0x000e620000000800 */
[----:B---3--:R-:W-:-:S07]  /*a1f0*/  FADD.FTZ R0, R204, R153 ;  /* 0x00000099cc007221 */ /* 0x008fce0000010000 */
[----:B------:R-:W3:Y:S01]  /*a200*/  MUFU.EX2 R207, R207 ;  /* 0x000000cf00cf7308 */ /* 0x000ee20000000800 */
[----:B0-----:R-:W-:-:S07]  /*a210*/  FADD.FTZ R153, R205, R0 ;  /* 0x00000000cd997221 */ /* 0x001fce0000010000 */
[----:B------:R0:W4:Y:S01]  /*a220*/  MUFU.EX2 R21, R167 ;  /* 0x000000a700157308 */ /* 0x0001220000000800 */
[----:B-1----:R-:W-:Y:S01]  /*a230*/  FADD.FTZ R0, R206, R153 ;  /* 0x00000099ce007221 */ /* 0x002fe20000010000 */
[----:B------:R-:W-:-:S06]  /*a240*/  F2FP.BF16.F32.PACK_AB R153, R11, R12 ;  /* 0x0000000c0b99723e */ /* 0x000fcc00000010ff */
[----:B------:R1:W5:Y:S01]  /*a250*/  MUFU.EX2 R22, R155 ;  /* 0x0000009b00167308 */ /* 0x0003620000000800 */
[----:B---3--:R-:W-:Y:S01]  /*a260*/  FADD.FTZ R0, R207, R0 ;  /* 0x00000000cf007221 */ /* 0x008fe20000010000 */
[----:B0-----:R-:W-:Y:S02]  /*a270*/  F2FP.BF16.F32.PACK_AB R167, R203, R202 ;  /* 0x000000cacba7723e */ /* 0x001fe400000010ff */
[----:B------:R-:W-:-:S04]  /*a280*/  F2FP.BF16.F32.PACK_AB R171, R207, R206 ;  /* 0x000000cecfab723e */ /* 0x000fc800000010ff */
[----:B------:R0:W3:Y:S01]  /*a290*/  MUFU.EX2 R175, R169 ;  /* 0x000000a900af7308 */ /* 0x0000e20000000800 */
[----:B----4-:R-:W-:Y:S01]  /*a2a0*/  FADD.FTZ R11, R21, R0 ;  /* 0x00000000150b7221 */ /* 0x010fe20000010000 */
[----:B-1----:R-:W-:-:S06]  /*a2b0*/  F2FP.BF16.F32.PACK_AB R155, R14, R13 ;  /* 0x0000000d0e9b723e */ /* 0x002fcc00000010ff */
[----:B------:R-:W1:Y:S01]  /*a2c0*/  MUFU.EX2 R189, R189 ;  /* 0x000000bd00bd7308 */ /* 0x000e620000000800 */
[C---:B-----5:R-:W-:Y:S01]  /*a2d0*/  FADD.FTZ R0, R22.reuse, R11 ;  /* 0x0000000b16007221 */ /* 0x060fe20000010000 */
[----:B0-----:R-:W-:Y:S02]  /*a2e0*/  F2FP.BF16.F32.PACK_AB R169, R205, R204 ;  /* 0x000000cccda9723e */ /* 0x001fe400000010ff */
[----:B------:R-:W-:-:S04]  /*a2f0*/  F2FP.BF16.F32.PACK_AB R173, R22, R21 ;  /* 0x0000001516ad723e */ /* 0x000fc800000010ff */
[----:B------:R-:W0:Y:S01]  /*a300*/  MUFU.EX2 R194, R194 ;  /* 0x000000c200c27308 */ /* 0x000e220000000800 */
[----:B---3--:R-:W-:Y:S01]  /*a310*/  FADD.FTZ R11, R175, R0 ;  /* 0x00000000af0b7221 */ /* 0x008fe20000010000 */
[C---:B-1----:R-:W-:Y:S01]  /*a320*/  FADD.FTZ R2, R189.reuse, R2 ;  /* 0x00000002bd027221 */ /* 0x042fe20000010000 */
[----:B------:R-:W-:Y:S02]  /*a330*/  F2FP.BF16.F32.PACK_AB R174, R189, R192 ;  /* 0x000000c0bdae723e */ /* 0x000fe400000010ff */
[C---:B0-----:R-:W-:Y:S01]  /*a340*/  FADD.FTZ R0, R194.reuse, R11 ;  /* 0x0000000bc2007221 */ /* 0x041fe20000010000 */
[----:B------:R-:W-:Y:S01]  /*a350*/  F2FP.BF16.F32.PACK_AB R175, R194, R175 ;  /* 0x000000afc2af723e */ /* 0x000fe200000010ff */
[----:B--2---:R-:W-:Y:S06]  /*a360*/  @P2 BRA `(.L_x_1870) ;  /* 0x0000000000042947 */ /* 0x004fec0003800000 */
[----:B------:R-:W-:Y:S01]  /*a370*/  BPT.TRAP 0x1 ;  /* 0x000000040000795c */ /* 0x000fe20000300000 */
.L_x_1870:
[----:B------:R-:W-:Y:S01]  /*a380*/  PLOP3.LUT P3, PT, PT, PT, UP0, 0x40, 0x0 ;  /* 0x000000000000781c */ /* 0x000fe20003f6e808 */
[----:B------:R0:W1:-:S12]  /*a390*/  SYNCS.PHASECHK.TRANS64.TRYWAIT P2, [UR28+0x22850], R6 ;  /* 0x02285006ff0075a7 */ /* 0x000058000804015c */
[----:B0-----:R-:W-:Y:S05]  /*a3a0*/  @P3 BRA `(.L_x_1871) ;  /* 0x0000000000043947 */ /* 0x001fea0003800000 */
[----:B------:R-:W-:Y:S01]  /*a3b0*/  BPT.TRAP 0x1 ;  /* 0x000000040000795c */ /* 0x000fe20000300000 */
.L_x_1871:
[----:B-1----:R-:W-:Y:S05]  /*a3c0*/  @P2 BRA `(.L_x_1872) ;  /* 0x0000000000082947 */ /* 0x002fea0003800000 */
[----:B------:R-:W0:Y:S02]  /*a3d0*/  SYNCS.PHASECHK.TRANS64.TRYWAIT P2, [UR28+0x22850], R6 ;  /* 0x02285006ff0075a7 */ /* 0x000e24000804015c */
[----:B0-----:R-:W-:Y:S05]  /*a3e0*/  @!P2 BRA `(.L_x_1873) ;  /* 0x000000a8005ca947 */ /* 0x001fea0003800000 */
.L_x_1872:
[----:B------:R2:W-:Y:S01]  /*a3f0*/  BAR.SYNC.DEFER_BLOCKING R5, 0x100 ;  /* 0x000400050000751d */ /* 0x0005e20000010000 */
[----:B------:R-:W-:Y:S01]  /*a400*/  UIMAD UR11, UR4, 0xc00, UR24 ;  /* 0x00000c00040b78a4 */ /* 0x000fe2000f8e0218 */
[----:B0-----:R-:W-:Y:S02]  /*a410*/  @!P0 VIADD R201, R201, 0x22860 ;  /* 0x00022860c9c98836 */ /* 0x001fe40000000000 */
[----:B------:R-:W-:Y:S02]  /*a420*/  IMAD.MOV.U32 R12, RZ, RZ, R9 ;  /* 0x000000ffff0c7224 */ /* 0x000fe400078e0009 */
[----:B------:R-:W-:Y:S01]  /*a430*/  UMOV UR15, 0x40000040 ;  /* 0x40000040000f7882 */ /* 0x000fe20000000000 */
[----:B------:R-:W-:Y:S01]  /*a440*/  @!P0 PRMT R201, RZ, 0x654, R201 ;  /* 0x00000654ffc98816 */ /* 0x000fe200000000c9 */
[----:B------:R-:W-:Y:S01]  /*a450*/  UMOV UR14, UR11 ;  /* 0x0000000b000e7c82 */ /* 0x000fe20008000000 */
        /* <DEDUP_REMOVED lines=36> */
[----:B------:R-:W-:-:S07]  /*a6a0*/  IMAD.MOV.U32 R6, RZ, RZ, R7 ;  /* 0x000000ffff067224 */ /* 0x000fce00078e0007 */
.L_x_1865:
[----:B------:R-:W-:-:S13]  /*a6b0*/  ISETP.GE.AND P1, PT, R6, UR37, PT ;  /* 0x0000002506007c0c */ /* 0x000fda000bf26270 */
[----:B------:R-:W-:Y:S05]  /*a6c0*/  @!P1 BRA `(.L_x_1875) ;  /* 0x0000003400789947 */ /* 0x000fea0003800000 */
[----:B------:R-:W-:Y:S01]  /*a6d0*/  IMAD.MOV.U32 R12, RZ, RZ, R9 ;  /* 0x000000ffff0c7224 */ /* 0x000fe200078e0009 */
[----:B------:R-:W-:Y:S01]  /*a6e0*/  ULDC UR26, c[0x0][0x9e4] ;  /* 0x00027900001a7ab9 */ /* 0x000fe20000000800 */
[----:B------:R-:W-:Y:S01]  /*a6f0*/  IMAD.MOV.U32 R11, RZ, RZ, R10 ;  /* 0x000000ffff0b7224 */ /* 0x000fe200078e000a */
[----:B------:R-:W-:Y:S01]  /*a700*/  ULDC UR27, c[0x0][0x288] ;  /* 0x0000a200001b7ab9 */ /* 0x000fe20000000800 */
[----:B------:R-:W-:Y:S01]  /*a710*/  ULDC UR28, c[0x0][0x2f0] ;  /* 0x0000bc00001c7ab9 */ /* 0x000fe20000000800 */
[----:B------:R-:W-:Y:S01]  /*a720*/  ULDC UR29, c[0x0][0x9d8] ;  /* 0x00027600001d7ab9 */ /* 0x000fe20000000800 */
[----:B------:R-:W-:Y:S01]  /*a730*/  ULDC UR25, c[0x0][0x988] ;  /* 0x0002620000197ab9 */ /* 0x000fe20000000800 */
[----:B------:R-:W-:-:S05]  /*a740*/  ULDC UR30, c[0x0][0x9e0] ;  /* 0x00027800001e7ab9 */ /* 0x000fca0000000800 */
.L_x_1892:
[----:B------:R-:W-:Y:S01]  /*a750*/  UIADD3 UR4, UR4, 0x1, URZ ;  /* 0x0000000104047890 */ /* 0x000fe2000fffe03f */
[----:B------:R-:W-:-:S03]  /*a760*/  PLOP3.LUT P1, PT, PT, PT, UP0, 0x40, 0x0 ;  /* 0x000000000000781c */ /* 0x000fc60003f2e808 */
[----:B------:R-:W-:-:S04]  /*a770*/  UISETP.NE.AND UP3, UPT, UR4, 0x2, UPT ;  /* 0x000000020400788c */ /* 0x000fc8000bf65270 */
[----:B------:R-:W-:Y:S02]  /*a780*/  USEL UR10, URZ, 0x1, UP3 ;  /* 0x000000013f0a7887 */ /* 0x000fe40009800000 */
[----:B------:R-:W-:Y:S02]  /*a790*/  USEL UR4, UR4, URZ, UP3 ;  /* 0x0000003f04047287 */ /* 0x000fe40009800000 */
[----:B------:R-:W-:Y:S02]  /*a7a0*/  ULOP3.LUT UR5, UR5, UR10, URZ, 0x3c, !UPT ;  /* 0x0000000a05057292 */ /* 0x000fe4000f8e3c3f */
[----:B---3--:R-:W-:Y:S10]  /*a7b0*/  @P1 BRA `(.L_x_1876) ;  /* 0x0000000000041947 */ /* 0x008ff40003800000 */
[----:B------:R-:W-:Y:S01]  /*a7c0*/  BPT.TRAP 0x1 ;  /* 0x000000040000795c */ /* 0x000fe20000300000 */
.L_x_1876:
[----:B------:R-:W-:Y:S01]  /*a7d0*/  PLOP3.LUT P2, PT, PT, PT, UP0, 0x40, 0x0 ;  /* 0x000000000000781c */ /* 0x000fe20003f4e808 */
[----:B------:R-:W-:Y:S01]  /*a7e0*/  ULEA UR31, UR4, UR38, 0x3 ;  /* 0x00000026041f7291 */ /* 0x000fe2000f8e183f */
[----:B------:R-:W-:-:S05]  /*a7f0*/  IMAD.U32 R7, RZ, RZ, UR5 ;  /* 0x00000005ff077e24 */ /* 0x000fca000f8e00ff */
[----:B------:R-:W-:-:S04]  /*a800*/  SHF.L.U32 R7, R7, 0x1f, RZ ;  /* 0x0000001f07077819 */ /* 0x000fc800000006ff */
[----:B------:R0:W3:Y:S02]  /*a810*/  SYNCS.PHASECHK.TRANS64.TRYWAIT P1, [UR31+0x22830], R7 ;  /* 0x02283007ff0075a7 */ /* 0x0000e4000802015f */
[----:B------:R-:W-:Y:S05]  /*a820*/  @P2 BRA `(.L_x_1877) ;  /* 0x0000000000042947 */ /* 0x000fea0003800000 */
[----:B------:R-:W-:Y:S01]  /*a830*/  BPT.TRAP 0x1 ;  /* 0x000000040000795c */ /* 0x000fe20000300000 */
.L_x_1877:
[----:B---3--:R-:W-:Y:S05]  /*a840*/  @P1 BRA `(.L_x_1878) ;  /* 0x0000000000081947 */ /* 0x008fea0003800000 */
[----:B------:R-:W3:Y:S02]  /*a850*/  SYNCS.PHASECHK.TRANS64.TRYWAIT P1, [UR31+0x22830], R7 ;  /* 0x02283007ff0075a7 */ /* 0x000ee4000802015f */
[----:B---3--:R-:W-:Y:S05]  /*a860*/  @!P1 BRA `(.L_x_1879) ;  /* 0x000000a400509947 */ /* 0x008fea0003800000 */
.L_x_1878:
[----:B------:R-:W-:Y:S01]  /*a870*/  UIMAD UR22, UR4, 0x300, UR6 ;  /* 0x00000300041678a4 */ /* 0x000fe2000f8e0206 */
[----:B-1----:R-:W-:Y:S01]  /*a880*/  WARPGROUP.ARRIVE ;  /* 0x00000000000079c5 */ /* 0x002fe20000000000 */
[----:B------:R-:W-:Y:S01]  /*a890*/  UMOV UR23, 0x40000040 ;  /* 0x4000004000177882 */ /* 0x000fe20000000000 */
[----:B------:R-:W-:Y:S01]  /*a8a0*/  UMOV UR11, 0x40000040 ;  /* 0x40000040000b7882 */ /* 0x000fe20000000000 */
[----:B------:R-:W-:Y:S01]  /*a8b0*/  UIADD3 UR10, UR22, 0x2, URZ ;  /* 0x00000002160a7890 */ /* 0x000fe2000fffe03f */
[----:B------:R-:W-:Y:S01]  /*a8c0*/  PLOP3.LUT P1, PT, PT, PT, UP1, 0x80, 0x0 ;  /* 0x000000000000781c */ /* 0x000fe20003f2f018 */
[----:B------:R-:W-:Y:S01]  /*a8d0*/  UIADD3 UR14, UR22, 0x4, URZ ;  /* 0x00000004160e7890 */ /* 0x000fe2000fffe03f */
[----:B------:R-:W-:Y:S01]  /*a8e0*/  PLOP3.LUT P2, PT, PT, PT, UP1, 0x80, 0x0 ;  /* 0x000000000000781c */ /* 0x000fe20003f4f018 */
[----:B------:R-:W-:Y:S01]  /*a8f0*/  UMOV UR15, 0x40000040 ;  /* 0x40000040000f7882 */ /* 0x000fe20000000000 */
[----:B------:R-:W-:Y:S01]  /*a900*/  HGMMA.64x96x16.F32.BF16 R152, gdesc[UR20], RZ, !UPT, gsb0 ;  /* 0x01600000149879f0 */ /* 0x000fe2000c0018ff */
[----:B------:R-:W-:Y:S01]  /*a910*/  UIADD3 UR18, UR22, 0x6, URZ ;  /* 0x0000000616127890 */ /* 0x000fe2000fffe03f */
[----:B------:R-:W-:Y:S01]  /*a920*/  UMOV UR19, 0x40000040 ;  /* 0x4000004000137882 */ /* 0x000fe20000000000 */
[----:B------:R-:W-:-:S02]  /*a930*/  WARPGROUP.DEPBAR.LE gsb0, 0x0 ;  /* 0x00008000000079c5 */ /* 0x000fc40000010000 */
[----:B------:R-:W-:-:S06]  /*a940*/  WARPGROUP.ARRIVE ;  /* 0x00000000000079c5 */ /* 0x000fcc0000000000 */
[----:B------:R-:W-:Y:S01]  /*a950*/  HGMMA.64x96x16.F32.BF16 R152, gdesc[UR8], R152, gsb0 ;  /* 0x01600000089879f0 */ /* 0x000fe20008001898 */
[----:B------:R-:W-:Y:S02]  /*a960*/  @UP1 ULDC UR10, c[0x0][0x44c] ;  /* 0x00011300000a1ab9 */ /* 0x000fe40000000800 */
[----:B------:R-:W-:Y:S01]  /*a970*/  @P1 IMAD.HI.U32 R14, R4, UR10, RZ ;  /* 0x0000000a040e1c27 */ /* 0x000fe2000f8e00ff */
[----:B------:R-:W-:Y:S01]  /*a980*/  @UP1 ULDC UR10, c[0x0][0x450] ;  /* 0x00011400000a1ab9 */ /* 0x000fe20000000800 */
[----:B------:R-:W-:Y:S01]  /*a990*/  PLOP3.LUT P1, PT, PT, PT, UP2, 0x40, 0x0 ;  /* 0x000000000000781c */ /* 0x000fe20003f2e828 */
        /* <DEDUP_REMOVED lines=10> */
[----:B------:R-:W-:Y:S01]  /*aa40*/  IMAD.MOV.U32 R188, RZ, RZ, R4 ;  /* 0x000000ffffbc7224 */ /* 0x000fe200078e0004 */
[----:B------:R-:W-:Y:S01]  /*aa50*/  @P2 SHF.R.U32.HI R188, RZ, UR10, R14 ;  /* 0x0000000affbc2c19 */ /* 0x000fe2000801160e */
[----:B------:R-:W-:Y:S01]  /*aa60*/  FMUL.FTZ R204, R160, UR29 ;  /* 0x0000001da0cc7c20 */ /* 0x000fe20008410000 */
[----:B------:R-:W-:Y:S01]  /*aa70*/  FMUL.FTZ R160, R179, UR29 ;  /* 0x0000001db3a07c20 */ /* 0x000fe20008410000 */
[----:B---3--:R-:W-:Y:S01]  /*aa80*/  FMUL.FTZ R10, R155, UR29 ;  /* 0x0000001d9b0a7c20 */ /* 0x008fe20008410000 */
[----:B------:R-:W-:Y:S01]  /*aa90*/  FMUL.FTZ R179, R180, UR29 ;  /* 0x0000001db4b37c20 */ /* 0x000fe20008410000 */
[----:B------:R-:W-:Y:S01]  /*aaa0*/  FMUL.FTZ R155, R171, UR29 ;  /* 0x0000001dab9b7c20 */ /* 0x000fe20008410000 */
[----:B------:R-:W-:Y:S01]  /*aab0*/  FMUL.FTZ R180, R181, UR29 ;  /* 0x0000001db5b47c20 */ /* 0x000fe20008410000 */
[----:B------:R-:W-:Y:S01]  /*aac0*/  FMUL.FTZ R211, R176, UR29 ;  /* 0x0000001db0d37c20 */ /* 0x000fe20008410000 */
[----:B------:R-:W-:Y:S01]  /*aad0*/  FMUL.FTZ R181, R184, UR29 ;  /* 0x0000001db8b57c20 */ /* 0x000fe20008410000 */
[----:B------:R-:W1:Y:S01]  /*aae0*/  SHFL.IDX PT, R171, R188, RZ, 0x1c1f ;  /* 0x001c1fffbcab7589 */ /* 0x000e6200000e0000 */
[----:B------:R-:W-:Y:S01]  /*aaf0*/  FMUL.FTZ R184, R189, UR29 ;  /* 0x0000001dbdb87c20 */ /* 0x000fe20008410000 */
[----:B------:R-:W-:-:S02]  /*ab00*/  IMAD.U32 R176, RZ, RZ, UR31 ;  /* 0x0000001fffb07e24 */ /* 0x000fc4000f8e00ff */
[----:B------:R-:W-:Y:S01]  /*ab10*/  FMUL.FTZ R13, R152, UR29 ;  /* 0x0000001d980d7c20 */ /* 0x000fe20008410000 */
[----:B------:R-:W-:Y:S02]  /*ab20*/  IMAD R189, R6, -0x60, RZ ;  /* 0xffffffa006bd7824 */ /* 0x000fe400078e02ff */
        /* <DEDUP_REMOVED lines=8> */
[----:B--2---:R-:W-:Y:S01]  /*abb0*/  FMUL.FTZ R201, R157, UR29 ;  /* 0x0000001d9dc97c20 */ /* 0x004fe20008410000 */
        /* <DEDUP_REMOVED lines=11> */
[----:B------:R-:W-:-:S02]  /*ac70*/  @!P0 VIADD R14, R176, 0x22840 ;  /* 0x00022840b00e8836 */ /* 0x000fc40000000000 */
        /* <DEDUP_REMOVED lines=13> */
[----:B------:R-:W-:-:S02]  /*ad50*/  VIADD R170, R189, 0x1 ;  /* 0x00000001bdaa7836 */ /* 0x000fc40000000000 */
[----:B------:R-:W-:Y:S01]  /*ad60*/  FMUL.FTZ R167, R198, UR29 ;  /* 0x0000001dc6a77c20 */ /* 0x000fe20008410000 */
[----:B------:R-:W-:Y:S01]  /*ad70*/  FMUL.FTZ R168, R199, UR29 ;  /* 0x0000001dc7a87c20 */ /* 0x000fe20008410000 */
[----:B------:R-:W-:Y:S01]  /*ad80*/  @!P0 PRMT R14, RZ, 0x654, R14 ;  /* 0x00000654ff0e8816 */ /* 0x000fe2000000000e */
[----:B------:R-:W-:Y:S01]  /*ad90*/  IMAD R15, R3, -0x2, R170 ;  /* 0xfffffffe030f7824 */ /* 0x000fe200078e02aa */
[----:B------:R-:W2:Y:S01]  /*ada0*/  MUFU.TANH R13, R13 ;  /* 0x0000000d000d7308 */ /* 0x000ea20000002400 */
[----:B------:R3:W-:Y:S06]  /*adb0*/  BAR.ARV R8, 0x100 ;  /* 0x000400080000751d */ /* 0x0007ec0000002000 */
[----:B------:R4:W-:Y:S01]  /*adc0*/  @!P0 SYNCS.ARRIVE.TRANS64.RED.A1T0 RZ, [R14+URZ], RZ ;  /* 0x000000ff0eff89a7 */ /* 0x0009e2000810043f */
[----:B------:R-:W0:Y:S01]  /*add0*/  MUFU.TANH R200, R200 ;  /* 0x000000c800c87308 */ /* 0x000e220000002400 */
[C---:B------:R-:W-:Y:S01]  /*ade0*/  VIADD R190, R15.reuse, 0xffffffff ;  /* 0xffffffff0fbe7836 */ /* 0x040fe20000000000 */
[----:B----4-:R-:W-:-:S06]  /*adf0*/  IADD3 R14, R15, -UR27, R18 ;  /* 0x8000001b0f0e7c10 */ /* 0x010fcc000fffe012 */
[----:B------:R-:W4:Y:S01]  /*ae00*/  MUFU.TANH R9, R9 ;  /* 0x0000000900097308 */ /* 0x000f220000002400 */
[C---:B------:R-:W-:Y:S02]  /*ae10*/  VIADD R195, R14.reuse, UR30 ;  /* 0x0000001e0ec37c36 */ /* 0x040fe40008000000 */
[----:B------:R-:W-:-:S05]  /*ae20*/  VIADD R196, R14, UR7 ;  /* 0x000000070ec47c36 */ /* 0x000fca0008000000 */
[----:B------:R-:W0:Y:S01]  /*ae30*/  MUFU.TANH R10, R10 ;  /* 0x0000000a000a7308 */ /* 0x000e220000002400 */
[--C-:B-1----:R-:W-:Y:S02]  /*ae40*/  IMAD.IADD R193, R195, 0x1, R171.reuse ;  /* 0x00000001c3c17824 */ /* 0x102fe400078e02ab */
[----:B------:R-:W-:-:S05]  /*ae50*/  IMAD.IADD R194, R196, 0x1, R171 ;  /* 0x00000001c4c27824 */ /* 0x000fca00078e02ab */
[----:B------:R-:W1:Y:S08]  /*ae60*/  MUFU.TANH R202, R202 ;  /* 0x000000ca00ca7308 */ /* 0x000e700000002400 */
        /* <DEDUP_REMOVED lines=57> */
.L_x_1882:
[----:B------:R-:W-:-:S05]  /*b200*/  IMAD.U32 R170, RZ, RZ, UR26 ;  /* 0x0000001affaa7e24 */ /* 0x000fca000f8e00ff */
[----:B------:R-:W-:-:S13]  /*b210*/  ISETP.NE.AND P1, PT, R170, 0x1, PT ;  /* 0x00000001aa00780c */ /* 0x000fda0003f25270 */
[----:B------:R-:W1:Y:S02]  /*b220*/  @P1 LDC.64 R14, c[0x0][0x9e8] ;  /* 0x00027a00ff0e1b82 */ /* 0x000e640000000a00 */
[----:B-1----:R-:W-:-:S05]  /*b230*/  @P1 IMAD.HI.U32 R14, R171, R14, RZ ;  /* 0x0000000eab0e1227 */ /* 0x002fca00078e00ff */
[----:B------:R-:W-:-:S07]  /*b240*/  @P1 SHF.R.U32.HI R171, RZ, R15, R14 ;  /* 0x0000000fffab1219 */ /* 0x000fce000001160e */
.L_x_1883:
[----:B------:R-:W-:Y:S05]  /*b250*/  BSYNC B0 ;  /* 0x0000000000007941 */ /* 0x000fea0003800000 */
.L_x_1881:
[----:B------:R-:W-:-:S05]  /*b260*/  IMAD R171, R171, R170, R190 ;  /* 0x000000aaabab7224 */ /* 0x000fca00078e02be */
[----:B------:R-:W-:Y:S02]  /*b270*/  VIADDMNMX R193, R171, R170, R193, PT ;  /* 0x000000aaabc17246 */ /* 0x000fe400038001c1 */
[----:B------:R-:W-:-:S07]  /*b280*/  VIMNMX R194, R194, R171, !PT ;  /* 0x000000abc2c27248 */ /* 0x000fce0007fe0100 */
.L_x_1880:
[C---:B------:R-:W-:Y:S01]  /*b290*/  ISETP.GE.AND P6, PT, R189.reuse, 0xa, PT ;  /* 0x0000000abd00780c */ /* 0x040fe20003fc6270 */
[----:B------:R-:W1:Y:S01]  /*b2a0*/  SHFL.IDX PT, R15, R188, 0x1, 0x1c1f ;  /* 0x003c1f00bc0f7f89 */ /* 0x000e6200000e0000 */
[C---:B------:R-:W-:Y:S02]  /*b2b0*/  ISETP.GE.AND P1, PT, R189.reuse, 0x2, PT ;  /* 0x00000002bd00780c */ /* 0x040fe40003f26270 */
[C---:B------:R-:W-:Y:S02]  /*b2c0*/  ISETP.GE.AND P2, PT, R189.reuse, 0x9, PT ;  /* 0x00000009bd00780c */ /* 0x040fe40003f46270 */
[----:B------:R-:W-:Y:S02]  /*b2d0*/  ISETP.GE.AND P5, PT, R189, 0x11, PT ;  /* 0x00000011bd00780c */ /* 0x000fe40003fa6270 */
[----:B------:R-:W-:Y:S02]  /*b2e0*/  LOP3.LUT R17, R17, 0xfffffffb, RZ, 0xc0, !PT ;  /* 0xfffffffb11117812 */ /* 0x000fe400078ec0ff */
[----:B------:R-:W-:-:S02]  /*b2f0*/  ISETP.GT.AND P4, PT, R194, 0x1, !P1 ;  /* 0x00000001c200780c */ /* 0x000fc40004f84270 */
[----:B------:R-:W-:Y:S02]  /*b300*/  ISETP.GT.AND P3, PT, R194, 0x8, !P2 ;  /* 0x00000008c200780c */ /* 0x000fe40005764270 */
[----:B------:R-:W-:Y:S02]  /*b310*/  @P6 LOP3.LUT R17, R17, 0x4, RZ, 0xfc, !PT ;  /* 0x0000000411116812 */ /* 0x000fe400078efcff */
[C---:B------:R-:W-:Y:S02]  /*b320*/  ISETP.LT.OR P4, PT, R193.reuse, 0x2, P4 ;  /* 0x00000002c100780c */ /* 0x040fe40002781670 */
[----:B------:R-:W-:Y:S02]  /*b330*/  ISETP.LT.OR P3, PT, R193, 0x9, P3 ;  /* 0x00000009c100780c */ /* 0x000fe40001f61670 */
[----:B------:R-:W-:Y:S02]  /*b340*/  LOP3.LUT R17, R17, 0xfffffff7, RZ, 0xc0, !PT ;  /* 0xfffffff711117812 */ /* 0x000fe400078ec0ff */
[----:B0-----:R-:W-:-:S02]  /*b350*/  FSEL R200, R200, -INF , !P4 ;  /* 0xff800000c8c87808 */ /* 0x001fc40006000000 */
[----:B------:R-:W-:Y:S02]  /*b360*/  FSEL R202, R202, -INF , !P3 ;  /* 0xff800000caca7808 */ /* 0x000fe40005800000 */
[C---:B------:R-:W-:Y:S02]  /*b370*/  ISETP.GT.AND P4, PT, R194.reuse, 0x9, !P6 ;  /* 0x00000009c200780c */ /* 0x040fe40007784270 */
[----:B------:R-:W-:Y:S02]  /*b380*/  @P5 LOP3.LUT R17, R17, 0x8, RZ, 0xfc, !PT ;  /* 0x0000000811115812 */ /* 0x000fe400078efcff */
[----:B------:R-:W-:Y:S02]  /*b390*/  ISETP.GT.AND P3, PT, R194, 0x10, !P5 ;  /* 0x00000010c200780c */ /* 0x000fe40006f64270 */
[----:B------:R-:W-:Y:S02]  /*b3a0*/  ISETP.GE.AND P5, PT, R189, 0x12, PT ;  /* 0x00000012bd00780c */ /* 0x000fe40003fa6270 */
[----:B------:R-:W-:-:S02]  /*b3b0*/  ISETP.LT.OR P4, PT, R193, 0xa, P4 ;  /* 0x0000000ac100780c */ /* 0x000fc40002781670 */
[----:B------:R-:W-:Y:S02]  /*b3c0*/  ISETP.LT.OR P3, PT, R193, 0x11, P3 ;  /* 0x00000011c100780c */ /* 0x000fe40001f61670 */
[----:B------:R-:W-:Y:S02]  /*b3d0*/  FSEL R201, R201, -INF , !P4 ;  /* 0xff800000c9c97808 */ /* 0x000fe40006000000 */
[----:B------:R-:W-:Y:S02]  /*b3e0*/  ISETP.GE.AND P4, PT, R189, 0x19, PT ;  /* 0x00000019bd00780c */ /* 0x000fe40003f86270 */
[----:B------:R-:W-:Y:S02]  /*b3f0*/  LOP3.LUT R17, R17, 0xffffffef, RZ, 0xc0, !PT ;  /* 0xffffffef11117812 */ /* 0x000fe400078ec0ff */
[----:B------:R-:W-:Y:S02]  /*b400*/  FSEL R204, R204, -INF , !P3 ;  /* 0xff800000cccc7808 */ /* 0x000fe40005800000 */
[----:B------:R-:W-:-:S02]  /*b410*/  ISETP.GT.AND P3, PT, R194, 0x11, !P5 ;  /* 0x00000011c200780c */ /* 0x000fc40006f64270 */
[----:B------:R-:W-:Y:S02]  /*b420*/  @P5 LOP3.LUT R17, R17, 0x10, RZ, 0xfc, !PT ;  /* 0x0000001011115812 */ /* 0x000fe400078efcff */
[----:B------:R-:W-:Y:S02]  /*b430*/  ISETP.LT.OR P3, PT, R193, 0x12, P3 ;  /* 0x00000012c100780c */ /* 0x000fe40001f61670 */
[----:B------:R-:W-:Y:S02]  /*b440*/  LOP3.LUT R17, R17, 0xfffbffff, RZ, 0xc0, !PT ;  /* 0xfffbffff11117812 */ /* 0x000fe400078ec0ff */
[----:B------:R-:W-:Y:S02]  /*b450*/  FSEL R203, R203, -INF , !P3 ;  /* 0xff800000cbcb7808 */ /* 0x000fe40005800000 */
[----:B------:R-:W-:Y:S02]  /*b460*/  @P4 LOP3.LUT R17, R17, 0x40000, RZ, 0xfc, !PT ;  /* 0x0004000011114812 */ /* 0x000fe400078efcff */
[----:B------:R-:W-:-:S02]  /*b470*/  ISETP.GT.AND P3, PT, R194, 0x18, !P4 ;  /* 0x00000018c200780c */ /* 0x000fc40006764270 */
[----:B------:R-:W-:Y:S02]  /*b480*/  ISETP.GE.AND P4, PT, R189, 0x1a, PT ;  /* 0x0000001abd00780c */ /* 0x000fe40003f86270 */
[----:B------:R-:W-:Y:S02]  /*b490*/  ISETP.LT.OR P3, PT, R193, 0x19, P3 ;  /* 0x00000019c100780c */ /* 0x000fe40001f61670 */
[----:B------:R-:W-:Y:S02]  /*b4a0*/  LOP3.LUT R17, R17, 0xfffdffff, RZ, 0xc0, !PT ;  /* 0xfffdffff11117812 */ /* 0x000fe400078ec0ff */
        /* <DEDUP_REMOVED lines=92> */
[----:B------:R-:W-:Y:S02]  /*ba70*/  ISETP.GT.AND P6, PT, R194, RZ, !P6 ;  /* 0x000000ffc200720c */ /* 0x000fe400077c4270 */
[----:B------:R-:W-:Y:S02]  /*ba80*/  LOP3.LUT R17, R17, 0xfffffffe, RZ, 0xc0, !PT ;  /* 0xfffffffe11117812 */ /* 0x000fe400078ec0ff */
[----:B------:R-:W-:-:S04]  /*ba90*/  ISETP.LT.OR P6, PT, R193, 0x1, P6 ;  /* 0x00000001c100780c */ /* 0x000fc800037c1670 */
[----:B------:R-:W-:Y:S02]  /*baa0*/  FSEL R192, R13, -INF , !P6 ;  /* 0xff8000000dc07808 */ /* 0x000fe40007000000 */
[----:B------:R-:W-:-:S13]  /*bab0*/  ISETP.GE.AND P6, PT, R189, 0x5a, PT ;  /* 0x0000005abd00780c */ /* 0x000fda0003fc6270 */
[----:B------:R-:W-:Y:S02]  /*bac0*/  @P6 LOP3.LUT R17, R17, 0x1, RZ, 0xfc, !PT ;  /* 0x0000000111116812 */ /* 0x000fe400078efcff */
[----:B------:R-:W-:-:S04]  /*bad0*/  ISETP.GT.AND P6, PT, R194, 0x59, !P6 ;  /* 0x00000059c200780c */ /* 0x000fc800077c4270 */
[----:B------:R-:W-:Y:S01]  /*bae0*/  ISETP.LT.OR P6, PT, R193, 0x5a, P6 ;  /* 0x0000005ac100780c */ /* 0x000fe200037c1670 */
[--C-:B-1----:R-:W-:Y:S02]  /*baf0*/  IMAD.IADD R193, R195, 0x1, R15.reuse ;  /* 0x00000001c3c17824 */ /* 0x102fe400078e020f */
[----:B------:R-:W-:Y:S01]  /*bb00*/  IMAD.IADD R195, R196, 0x1, R15 ;  /* 0x00000001c4c37824 */ /* 0x000fe200078e020f */
        /* <DEDUP_REMOVED lines=16> */
.L_x_1886:
[----:B------:R-:W-:-:S05]  /*bc10*/  IMAD.U32 R188, RZ, RZ, UR26 ;  /* 0x0000001affbc7e24 */ /* 0x000fca000f8e00ff */
[----:B------:R-:W-:-:S13]  /*bc20*/  ISETP.NE.AND P6, PT, R188, 0x1, PT ;  /* 0x00000001bc00780c */ /* 0x000fda0003fc5270 */
[----:B------:R-:W0:Y:S02]  /*bc30*/  @P6 LDC.64 R14, c[0x0][0x9e8] ;  /* 0x00027a00ff0e6b82 */ /* 0x000e240000000a00 */
[----:B0-----:R-:W-:-:S05]  /*bc40*/  @P6 IMAD.HI.U32 R14, R189, R14, RZ ;  /* 0x0000000ebd0e6227 */ /* 0x001fca00078e00ff */
[----:B------:R-:W-:-:S07]  /*bc50*/  @P6 SHF.R.U32.HI R189, RZ, R15, R14 ;  /* 0x0000000fffbd6219 */ /* 0x000fce000001160e */
.L_x_1887:
[----:B------:R-:W-:Y:S05]  /*bc60*/  BSYNC B0 ;  /* 0x0000000000007941 */ /* 0x000fea0003800000 */
.L_x_1885:
[----:B------:R-:W-:-:S05]  /*bc70*/  IMAD R190, R189, R188, R190 ;  /* 0x000000bcbdbe7224 */ /* 0x000fca00078e02be */
[----:B------:R-:W-:Y:S02]  /*bc80*/  VIADDMNMX R193, R190, R188, R193, PT ;  /* 0x000000bcbec17246 */ /* 0x000fe400038001c1 */
[----:B------:R-:W-:-:S07]  /*bc90*/  VIMNMX R195, R195, R190, !PT ;  /* 0x000000bec3c37248 */ /* 0x000fce0007fe0100 */
.L_x_1884:
[----:B------:R-:W-:Y:S01]  /*bca0*/  ISETP.GT.AND P1, PT, R195, 0x1, !P1 ;  /* 0x00000001c300780c */ /* 0x000fe20004f24270 */
[----:B------:R-:W-:Y:S01]  /*bcb0*/  UMOV UR10, UR25 ;  /* 0x00000019000a7c82 */ /* 0x000fe20008000000 */
[----:B------:R-:W-:Y:S02]  /*bcc0*/  LOP3.LUT P6, RZ, R17, 0x20000, RZ, 0xc0, !PT ;  /* 0x0002000011ff7812 */ /* 0x000fe400078cc0ff */
[----:B------:R-:W-:Y:S02]  /*bcd0*/  ISETP.LT.OR P1, PT, R193, 0x2, P1 ;  /* 0x00000002c100780c */ /* 0x000fe40000f21670 */
[----:B------:R-:W-:Y:S02]  /*bce0*/  ISETP.GT.AND P2, PT, R195, 0x8, !P2 ;  /* 0x00000008c300780c */ /* 0x000fe40005744270 */
[----:B------:R-:W-:Y:S02]  /*bcf0*/  FSEL R14, R10, -INF , !P1 ;  /* 0xff8000000a0e7808 */ /* 0x000fe40004800000 */
[----:B------:R-:W-:-:S02]  /*bd00*/  LOP3.LUT P1, RZ, R17, 0x4, RZ, 0xc0, !PT ;  /* 0x0000000411ff7812 */ /* 0x000fc4000782c0ff */
[----:B------:R-:W-:Y:S02]  /*bd10*/  ISETP.LT.OR P2, PT, R193, 0x9, P2 ;  /* 0x00000009c100780c */ /* 0x000fe40001741670 */
[----:B------:R-:W-:Y:S02]  /*bd20*/  ISETP.GT.AND P1, PT, R195, 0x9, !P1 ;  /* 0x00000009c300780c */ /* 0x000fe40004f24270 */
[----:B------:R-:W-:Y:S02]  /*bd30*/  FSEL R20, R20, -INF , !P2 ;  /* 0xff80000014147808 */ /* 0x000fe40005000000 */
[----:B------:R-:W-:Y:S02]  /*bd40*/  ISETP.LT.OR P1, PT, R193, 0xa, P1 ;  /* 0x0000000ac100780c */ /* 0x000fe40000f21670 */
[----:B------:R-:W-:Y:S02]  /*bd50*/  LOP3.LUT P2, RZ, R17, 0x10000, RZ, 0xc0, !PT ;  /* 0x0001000011ff7812 */ /* 0x000fe4000784c0ff */
        /* <DEDUP_REMOVED lines=22> */
[----:B------:R-:W-:Y:S02]  /*bec0*/  ISETP.GT.AND P1, PT, R195, 0x19, !P6 ;  /* 0x00000019c300780c */ /* 0x000fe40007724270 */
[----:B------:R-:W-:Y:S02]  /*bed0*/  FMNMX.FTZ R15, R173, R10, !PT ;  /* 0x0000000aad0f7209 */ /* 0x000fe40007810000 */
[----:B------:R-:W-:-:S02]  /*bee0*/  ISETP.LT.OR P1, PT, R193, 0x1a, P1 ;  /* 0x0000001ac100780c */ /* 0x000fc40000f21670 */
[----:B------:R-:W-:Y:S02]  /*bef0*/  FMNMX.FTZ R10, R174, R15, !PT ;  /* 0x0000000fae0a7209 */ /* 0x000fe40007810000 */
[----:B------:R-:W-:Y:S02]  /*bf00*/  FSEL R153, R153, -INF , !P1 ;  /* 0xff80000099997808 */ /* 0x000fe40004800000 */
        /* <DEDUP_REMOVED lines=31> */
[----:B------:R-:W-:Y:S01]  /*c100*/  LOP3.LUT P6, RZ, R17, 0x80, RZ, 0xc0, !PT ;  /* 0x0000008011ff7812 */ /* 0x000fe200078cc0ff */
[----:B------:R-:W0:Y:S01]  /*c110*/  SHFL.BFLY PT, R10, R15, 0x2, 0x1f ;  /* 0x0c401f000f0a7f89 */ /* 0x000e2200000e0000 */
[----:B------:R-:W-:Y:S02]  /*c120*/  FSEL R159, R159, -INF , !P1 ;  /* 0xff8000009f9f7808 */ /* 0x000fe40004800000 */
[----:B------:R-:W-:-:S02]  /*c130*/  LOP3.LUT P1, RZ, R17, 0x800, RZ, 0xc0, !PT ;  /* 0x0000080011ff7812 */ /* 0x000fc4000782c0ff */
[----:B------:R-:W-:Y:S02]  /*c140*/  LOP3.LUT P2, RZ, R17, 0x40, RZ, 0xc0, !PT ;  /* 0x0000004011ff7812 */ /* 0x000fe4000784c0ff */
[C---:B------:R-:W-:Y:S02]  /*c150*/  ISETP.GT.AND P1, PT, R195.reuse, 0x31, !P1 ;  /* 0x00000031c300780c */ /* 0x040fe40004f24270 */
[----:B------:R-:W-:Y:S02]  /*c160*/  ISETP.GT.AND P3, PT, R195, 0x50, !P3 ;  /* 0x00000050c300780c */ /* 0x000fe40005f64270 */
[----:B------:R-:W-:Y:S02]  /*c170*/  ISETP.LT.OR P1, PT, R193, 0x32, P1 ;  /* 0x00000032c100780c */ /* 0x000fe40000f21670 */
[----:B------:R-:W-:Y:S02]  /*c180*/  ISETP.GT.AND P4, PT, R195, 0x51, !P4 ;  /* 0x00000051c300780c */ /* 0x000fe40006784270 */
[----:B------:R-:W-:-:S02]  /*c190*/  FSEL R160, R160, -INF , !P1 ;  /* 0xff800000a0a07808 */ /* 0x000fc40004800000 */
[----:B------:R-:W-:Y:S02]  /*c1a0*/  LOP3.LUT P1, RZ, R17, 0x400, RZ, 0xc0, !PT ;  /* 0x0000040011ff7812 */ /* 0x000fe4000782c0ff */
[----:B------:R-:W-:Y:S02]  /*c1b0*/  ISETP.LT.OR P3, PT, R193, 0x51, P3 ;  /* 0x00000051c100780c */ /* 0x000fe40001f61670 */
[C---:B------:R-:W-:Y:S02]  /*c1c0*/  ISETP.GT.AND P1, PT, R195.reuse, 0x38, !P1 ;  /* 0x00000038c300780c */ /* 0x040fe40004f24270 */
[----:B------:R-:W-:Y:S02]  /*c1d0*/  ISETP.GT.AND P5, PT, R195, 0x58, !P5 ;  /* 0x00000058c300780c */ /* 0x000fe40006fa4270 */
[C---:B------:R-:W-:Y:S02]  /*c1e0*/  ISETP.LT.OR P1, PT, R193.reuse, 0x39, P1 ;  /* 0x00000039c100780c */ /* 0x040fe40000f21670 */
[----:B------:R-:W-:-:S02]  /*c1f0*/  ISETP.LT.OR P4, PT, R193, 0x52, P4 ;  /* 0x00000052c100780c */ /* 0x000fc40002781670 */
[----:B------:R-:W-:Y:S02]  /*c200*/  FSEL R163, R163, -INF , !P1 ;  /* 0xff800000a3a37808 */ /* 0x000fe40004800000 */
[----:B------:R-:W-:Y:S02]  /*c210*/  LOP3.LUT P1, RZ, R17, 0x200, RZ, 0xc0, !PT ;  /* 0x0000020011ff7812 */ /* 0x000fe4000782c0ff */
[----:B------:R-:W-:Y:S02]  /*c220*/  ISETP.LT.OR P5, PT, R193, 0x59, P5 ;  /* 0x00000059c100780c */ /* 0x000fe40002fa1670 */
        /* <DEDUP_REMOVED lines=11> */
[----:B------:R-:W-:Y:S02]  /*c2e0*/  ISETP.GT.AND P1, PT, R195, 0x48, !P2 ;  /* 0x00000048c300780c */ /* 0x000fe40005724270 */
[----:B------:R-:W-:Y:S02]  /*c2f0*/  LOP3.LUT P2, RZ, R17, 0x20, RZ, 0xc0, !PT ;  /* 0x0000002011ff7812 */ /* 0x000fe4000784c0ff */
[----:B------:R-:W-:Y:S02]  /*c300*/  ISETP.LT.OR P1, PT, R193, 0x49, P1 ;  /* 0x00000049c100780c */ /* 0x000fe40000f21670 */
[----:B------:R-:W-:Y:S02]  /*c310*/  ISETP.GT.AND P2, PT, R195, 0x49, !P2 ;  /* 0x00000049c300780c */ /* 0x000fe40005744270 */
[----:B------:R-:W-:-:S02]  /*c320*/  FSEL R194, R169, -INF , !P1 ;  /* 0xff800000a9c27808 */ /* 0x000fc40004800000 */
[----:B0-----:R-:W-:Y:S02]  /*c330*/  FMNMX.FTZ R169, R15, R10, !PT ;  /* 0x0000000a0fa97209 */ /* 0x001fe40007810000 */
[----:B------:R-:W-:Y:S02]  /*c340*/  ISETP.GT.AND P1, PT, R195, RZ, !P6 ;  /* 0x000000ffc300720c */ /* 0x000fe40007724270 */
[C---:B------:R-:W-:Y:S01]  /*c350*/  ISETP.LT.OR P2, PT, R193.reuse, 0x4a, P2 ;  /* 0x0000004ac100780c */ /* 0x040fe20001741670 */
[----:B------:R-:W0:Y:S01]  /*c360*/  SHFL.BFLY PT, R10, R169, 0x1, 0x1f ;  /* 0x0c201f00a90a7f89 */ /* 0x000e2200000e0000 */
[----:B------:R-:W-:Y:S02]  /*c370*/  ISETP.LT.OR P1, PT, R193, 0x1, P1 ;  /* 0x00000001c100780c */ /* 0x000fe40000f21670 */
[----:B------:R-:W-:Y:S02]  /*c380*/  LOP3.LUT P6, RZ, R17, 0x1, RZ, 0xc0, !PT ;  /* 0x0000000111ff7812 */ /* 0x000fe400078cc0ff */
[----:B------:R-:W-:-:S02]  /*c390*/  FSEL R197, R9, -INF , !P1 ;  /* 0xff80000009c57808 */ /* 0x000fc40004800000 */
[----:B------:R-:W-:Y:S02]  /*c3a0*/  ISETP.GT.AND P6, PT, R195, 0x59, !P6 ;  /* 0x00000059c300780c */ /* 0x000fe400077c4270 */
[----:B------:R-:W-:Y:S02]  /*c3b0*/  FMNMX.FTZ R9, R197, R12, !PT ;  /* 0x0000000cc5097209 */ /* 0x000fe40007810000 */
[----:B------:R-:W-:Y:S02]  /*c3c0*/  ISETP.LT.OR P6, PT, R193, 0x5a, P6 ;  /* 0x0000005ac100780c */ /* 0x000fe400037c1670 */
[----:B------:R-:W-:Y:S02]  /*c3d0*/  FMNMX.FTZ R9, R14, R9, !PT ;  /* 0x000000090e097209 */ /* 0x000fe40007810000 */
[----:B------:R-:W-:Y:S02]  /*c3e0*/  FSEL R193, R167, -INF , !P5 ;  /* 0xff800000a7c17808 */ /* 0x000fe40006800000 */
[----:B------:R-:W-:-:S02]  /*c3f0*/  FMNMX.FTZ R190, R20, R9, !PT ;  /* 0x0000000914be7209 */ /* 0x000fc40007810000 */
[----:B------:R-:W-:Y:S02]  /*c400*/  FSEL R168, R168, -INF , !P6 ;  /* 0xff800000a8a87808 */ /* 0x000fe40007000000 */
[----:B------:R-:W-:Y:S02]  /*c410*/  FMNMX.FTZ R9, R21, R190, !PT ;  /* 0x000000be15097209 */ /* 0x000fe40007810000 */
[----:B0-----:R-:W-:Y:S02]  /*c420*/  FMNMX.FTZ R10, R169, R10, !PT ;  /* 0x0000000aa90a7209 */ /* 0x001fe40007810000 */
[----:B------:R-:W-:Y:S02]  /*c430*/  FMNMX.FTZ R190, R22, R9, !PT ;  /* 0x0000000916be7209 */ /* 0x000fe40007810000 */
[C---:B------:R-:W-:Y:S01]  /*c440*/  FSETP.NEU.FTZ.AND P1, PT, R10.reuse, -INF , PT ;  /* 0xff8000000a00780b */ /* 0x040fe20003f3d000 */
[----:B------:R-:W-:Y:S01]  /*c450*/  FMUL.FTZ R196, R10, UR10 ;  /* 0x0000000a0ac47c20 */ /* 0x000fe20008410000 */
[----:B------:R-:W-:-:S04]  /*c460*/  FMNMX.FTZ R9, R23, R190, !PT ;  /* 0x000000be17097209 */ /* 0x000fc80007810000 */
[----:B------:R-:W-:-:S05]  /*c470*/  FSEL R196, R196, RZ, P1 ;  /* 0x000000ffc4c47208 */ /* 0x000fca0000800000 */
[--C-:B------:R-:W-:Y:S01]  /*c480*/  FFMA.FTZ R15, R192, UR10, -R196.reuse ;  /* 0x0000000ac00f7c23 */ /* 0x100fe200080108c4 */
[----:B------:R-:W-:Y:S01]  /*c490*/  FMNMX.FTZ R192, R152, R9, !PT ;  /* 0x0000000998c07209 */ /* 0x000fe20007810000 */
[--C-:B------:R-:W-:Y:S01]  /*c4a0*/  FFMA.FTZ R191, R172, UR10, -R196.reuse ;  /* 0x0000000aacbf7c23 */ /* 0x100fe200080108c4 */
[--C-:B------:R-:W-:Y:S01]  /*c4b0*/  FFMA.FTZ R195, R173, UR10, -R196.reuse ;  /* 0x0000000aadc37c23 */ /* 0x100fe200080108c4 */
[----:B------:R-:W-:Y:S01]  /*c4c0*/  FSEL R173, R161, -INF , !P3 ;  /* 0xff800000a1ad7808 */ /* 0x000fe20005800000 */
[--C-:B------:R-:W-:Y:S01]  /*c4d0*/  FFMA.FTZ R161, R174, UR10, -R196.reuse ;  /* 0x0000000aaea17c23 */ /* 0x100fe200080108c4 */
[----:B------:R-:W-:Y:S01]  /*c4e0*/  FMNMX.FTZ R9, R153, R192, !PT ;  /* 0x000000c099097209 */ /* 0x000fe20007810000 */
[--C-:B------:R-:W-:Y:S01]  /*c4f0*/  FFMA.FTZ R188, R200, UR10, -R196.reuse ;  /* 0x0000000ac8bc7c23 */ /* 0x100fe200080108c4 */
[----:B------:R-:W-:Y:S01]  /*c500*/  FSEL R174, R162, -INF , !P4 ;  /* 0xff800000a2ae7808 */ /* 0x000fe20006000000 */
[----:B------:R-:W-:Y:S01]  /*c510*/  MUFU.EX2 R15, R15 ;  /* 0x0000000f000f7308 */ /* 0x000fe20000000800 */
[----:B------:R-:W-:Y:S01]  /*c520*/  FMNMX.FTZ R192, R154, R9, !PT ;  /* 0x000000099ac07209 */ /* 0x000fe20007810000 */
[--C-:B------:R-:W-:Y:S01]  /*c530*/  FFMA.FTZ R189, R202, UR10, -R196.reuse ;  /* 0x0000000acabd7c23 */ /* 0x100fe200080108c4 */
[----:B------:R-:W-:Y:S01]  /*c540*/  FSEL R200, R10, RZ, P1 ;  /* 0x000000ff0ac87208 */ /* 0x000fe20000800000 */
[--C-:B------:R-:W-:Y:S01]  /*c550*/  FFMA.FTZ R201, R201, UR10, -R196.reuse ;  /* 0x0000000ac9c97c23 */ /* 0x100fe200080108c4 */
[----:B------:R-:W-:Y:S01]  /*c560*/  FMNMX.FTZ R9, R155, R192, !PT ;  /* 0x000000c09b097209 */ /* 0x000fe20007810000 */
[--C-:B------:R-:W-:Y:S01]  /*c570*/  FFMA.FTZ R169, R204, UR10, -R196.reuse ;  /* 0x0000000acca97c23 */ /* 0x100fe200080108c4 */
[--C-:B------:R-:W-:Y:S01]  /*c580*/  FFMA.FTZ R162, R175, UR10, -R196.reuse ;  /* 0x0000000aafa27c23 */ /* 0x100fe200080108c4 */
[----:B------:R-:W-:Y:S01]  /*c590*/  FADD.FTZ R200, -R200, R11 ;  /* 0x0000000bc8c87221 */ /* 0x000fe20000010100 */
        /* <DEDUP_REMOVED lines=26> */
[----:B------:R-:W-:-:S02]  /*c740*/  FSEL R172, R158, -INF , !P2 ;  /* 0xff8000009eac7808 */ /* 0x000fc40005000000 */
[----:B------:R-:W-:-:S04]  /*c750*/  FMNMX.FTZ R9, R166, R9, !PT ;  /* 0x00000009a6097209 */ /* 0x000fc80007810000 */
[----:B------:R-:W-:Y:S01]  /*c760*/  FMNMX.FTZ R9, R194, R9, !PT ;  /* 0x00000009c2097209 */ /* 0x000fe20007810000 */
[----:B------:R-:W-:Y:S03]  /*c770*/  MUFU.EX2 R192, R203 ;  /* 0x000000cb00c07308 */ /* 0x000fe60000000800 */
[----:B------:R-:W-:-:S04]  /*c780*/  FMNMX.FTZ R198, R172, R9, !PT ;  /* 0x00000009acc67209 */ /* 0x000fc80007810000 */
[----:B------:R-:W-:Y:S01]  /*c790*/  FMNMX.FTZ R9, R173, R198, !PT ;  /* 0x000000c6ad097209 */ /* 0x000fe20007810000 */
[----:B------:R-:W-:Y:S03]  /*c7a0*/  MUFU.EX2 R170, R170 ;  /* 0x000000aa00aa7308 */ /* 0x000fe60000000800 */
[----:B------:R-:W-:-:S04]  /*c7b0*/  FMNMX.FTZ R198, R174, R9, !PT ;  /* 0x00000009aec67209 */ /* 0x000fc80007810000 */
[----:B------:R-:W-:Y:S01]  /*c7c0*/  FMNMX.FTZ R9, R193, R198, !PT ;  /* 0x000000c6c1097209 */ /* 0x000fe20007810000 */
[----:B------:R-:W-:Y:S03]  /*c7d0*/  MUFU.EX2 R171, R171 ;  /* 0x000000ab00ab7308 */ /* 0x000fe60000000800 */
[----:B------:R-:W-:-:S05]  /*c7e0*/  FMNMX.FTZ R9, R168, R9, !PT ;  /* 0x00000009a8097209 */ /* 0x000fca0007810000 */
        /* <DEDUP_REMOVED lines=8> */
[----:B------:R-:W1:Y:S08]  /*c870*/  MUFU.EX2 R178, R178 ;  /* 0x000000b200b27308 */ /* 0x000e700000000800 */
[----:B------:R-:W-:Y:S01]  /*c880*/  MUFU.EX2 R175, R175 ;  /* 0x000000af00af7308 */ /* 0x000fe20000000800 */
[----:B0-----:R-:W-:Y:S01]  /*c890*/  FMNMX.FTZ R9, R198, R9, !PT ;  /* 0x00000009c6097209 */ /* 0x001fe20007810000 */
[----:B------:R-:W-:-:S03]  /*c8a0*/  FMUL.FTZ R198, R200, UR10 ;  /* 0x0000000ac8c67c20 */ /* 0x000fc60008410000 */
[C---:B------:R-:W-:Y:S01]  /*c8b0*/  FSETP.NEU.FTZ.AND P1, PT, R9.reuse, -INF , PT ;  /* 0xff8000000900780b */ /* 0x040fe20003f3d000 */
[----:B------:R-:W-:Y:S02]  /*c8c0*/  FMUL.FTZ R185, R9, UR10 ;  /* 0x0000000a09b97c20 */ /* 0x000fe40008410000 */
[----:B------:R-:W-:Y:S03]  /*c8d0*/  MUFU.EX2 R180, R180 ;  /* 0x000000b400b47308 */ /* 0x000fe60000000800 */
[----:B------:R-:W-:-:S05]  /*c8e0*/  FSEL R185, R185, RZ, P1 ;  /* 0x000000ffb9b97208 */ /* 0x000fca0000800000 */
[----:B------:R-:W0:Y:S01]  /*c8f0*/  MUFU.EX2 R198, R198 ;  /* 0x000000c600c67308 */ /* 0x000e220000000800 */
[--C-:B------:R-:W-:Y:S01]  /*c900*/  FFMA.FTZ R13, R197, UR10, -R185.reuse ;  /* 0x0000000ac50d7c23 */ /* 0x100fe200080108b9 */
[--C-:B------:R-:W-:Y:S01]  /*c910*/  FFMA.FTZ R14, R14, UR10, -R185.reuse ;  /* 0x0000000a0e0e7c23 */ /* 0x100fe200080108b9 */
[--C-:B------:R-:W-:Y:S01]  /*c920*/  FFMA.FTZ R199, R160, UR10, -R185.reuse ;  /* 0x0000000aa0c77c23 */ /* 0x100fe200080108b9 */
[----:B-1----:R-:W-:Y:S01]  /*c930*/  F2FP.BF16.F32.PACK_AB R160, R178, R167 ;  /* 0x000000a7b2a0723e */ /* 0x002fe200000010ff */
        /* <DEDUP_REMOVED lines=10> */
[----:B------:R-:W-:Y:S01]  /*c9e0*/  FFMA.FTZ R201, R166, UR10, -R185 ;  /* 0x0000000aa6c97c23 */ /* 0x000fe200080108b9 */
[----:B------:R-:W-:Y:S01]  /*c9f0*/  MUFU.EX2 R182, R182 ;  /* 0x000000b600b67308 */ /* 0x000fe20000000800 */
[----:B0-----:R-:W-:Y:S01]  /*ca00*/  FFMA.FTZ R183, R198, R2, R15 ;  /* 0x00000002c6b77223 */ /* 0x001fe2000001000f */
[--C-:B------:R-:W-:Y:S01]  /*ca10*/  FFMA.FTZ R159, R194, UR10, -R185.reuse ;  /* 0x0000000ac29f7c23 */ /* 0x100fe200080108b9 */
[--C-:B------:R-:W-:Y:S01]  /*ca20*/  FFMA.FTZ R173, R173, UR10, -R185.reuse ;  /* 0x0000000aadad7c23 */ /* 0x100fe200080108b9 */
[----:B------:R-:W-:Y:S01]  /*ca30*/  FFMA.FTZ R193, R193, UR10, -R185 ;  /* 0x0000000ac1c17c23 */ /* 0x000fe200080108b9 */
[----:B------:R-:W-:Y:S01]  /*ca40*/  FADD.FTZ R2, R188, R183 ;  /* 0x000000b7bc027221 */ /* 0x000fe20000010000 */
[----:B------:R-:W-:Y:S01]  /*ca50*/  F2FP.BF16.F32.PACK_AB R166, R162, R161 ;  /* 0x000000a1a2a6723e */ /* 0x000fe200000010ff */
[-C--:B------:R-:W-:Y:S01]  /*ca60*/  FMUL.FTZ R24, R24, R198.reuse ;  /* 0x000000c618187220 */ /* 0x080fe20000410000 */
[----:B------:R-:W-:Y:S01]  /*ca70*/  MUFU.EX2 R179, R179 ;  /* 0x000000b300b37308 */ /* 0x000fe20000000800 */
[----:B------:R-:W-:Y:S01]  /*ca80*/  FADD.FTZ R183, R189, R2 ;  /* 0x00000002bdb77221 */ /* 0x000fe20000010000 */
[----:B------:R-:W-:Y:S01]  /*ca90*/  F2FP.BF16.F32.PACK_AB R164, R158, R191 ;  /* 0x000000bf9ea4723e */ /* 0x000fe200000010ff */
        /* <DEDUP_REMOVED lines=15> */
[----:B0-----:R-:W-:Y:S01]  /*cb90*/  FSEL R187, R9, RZ, P1 ;  /* 0x000000ff09bb7208 */ /* 0x001fe20000800000 */
[----:B------:R-:W-:Y:S01]  /*cba0*/  FMUL.FTZ R44, R44, R198 ;  /* 0x000000c62c2c7220 */ /* 0x000fe20000410000 */
[----:B------:R-:W-:Y:S01]  /*cbb0*/  PLOP3.LUT P1, PT, PT, PT, UP0, 0x40, 0x0 ;  /* 0x000000000000781c */ /* 0x000fe20003f2e808 */
[C---:B------:R-:W-:Y:S01]  /*cbc0*/  FADD.FTZ R2, R171.reuse, R2 ;  /* 0x00000002ab027221 */ /* 0x040fe20000010000 */
[----:B------:R-:W-:Y:S01]  /*cbd0*/  F2FP.BF16.F32.PACK_AB R170, R171, R170 ;  /* 0x000000aaabaa723e */ /* 0x000fe200000010ff */
[----:B------:R-:W-:Y:S01]  /*cbe0*/  FADD.FTZ R187, -R187, R12 ;  /* 0x0000000cbbbb7221 */ /* 0x000fe20000010100 */
[----:B------:R-:W-:Y:S01]  /*cbf0*/  MUFU.EX2 R181, R181 ;  /* 0x000000b500b57308 */ /* 0x000fe20000000800 */
[----:B------:R-:W-:Y:S01]  /*cc00*/  FADD.FTZ R183, R191, R2 ;  /* 0x00000002bfb77221 */ /* 0x000fe20000010000 */
[--C-:B------:R-:W-:Y:S01]  /*cc10*/  FFMA.FTZ R12, R153, UR10, -R185.reuse ;  /* 0x0000000a990c7c23 */ /* 0x100fe200080108b9 */
[----:B------:R-:W-:Y:S01]  /*cc20*/  FMUL.FTZ R187, R187, UR10 ;  /* 0x0000000abbbb7c20 */ /* 0x000fe20008410000 */
[----:B------:R-:W-:Y:S01]  /*cc30*/  FFMA.FTZ R153, R154, UR10, -R185 ;  /* 0x0000000a9a997c23 */ /* 0x000fe200080108b9 */
[----:B------:R-:W-:Y:S01]  /*cc40*/  FADD.FTZ R2, R158, R183 ;  /* 0x000000b79e027221 */ /* 0x000fe20000010000 */
[----:B------:R-:W-:Y:S01]  /*cc50*/  FFMA.FTZ R183, R152, UR10, -R185 ;  /* 0x0000000a98b77c23 */ /* 0x000fe200080108b9 */
[-C--:B------:R-:W-:Y:S01]  /*cc60*/  FMUL.FTZ R45, R45, R198.reuse ;  /* 0x000000c62d2d7220 */ /* 0x080fe20000410000 */
[----:B------:R-:W-:Y:S01]  /*cc70*/  MUFU.EX2 R186, R186 ;  /* 0x000000ba00ba7308 */ /* 0x000fe20000000800 */
[----:B------:R-:W-:Y:S01]  /*cc80*/  FADD.FTZ R195, R161, R2 ;  /* 0x00000002a1c37221 */ /* 0x000fe20000010000 */
[----:B-1----:R-:W-:Y:S01]  /*cc90*/  F2FP.BF16.F32.PACK_AB R158, R184, R179 ;  /* 0x000000b3b89e723e */ /* 0x002fe200000010ff */
[-C--:B------:R-:W-:Y:S01]  /*cca0*/  FMUL.FTZ R48, R48, R198.reuse ;  /* 0x000000c630307220 */ /* 0x080fe20000410000 */
[-C--:B------:R-:W-:Y:S01]  /*ccb0*/  FMUL.FTZ R49, R49, R198.reuse ;  /* 0x000000c631317220 */ /* 0x080fe20000410000 */
[----:B------:R-:W-:Y:S01]  /*ccc0*/  FADD.FTZ R2, R162, R195 ;  /* 0x000000c3a2027221 */ /* 0x000fe20000010000 */
[----:B------:R-:W-:Y:S01]  /*ccd0*/  F2FP.BF16.F32.PACK_AB R162, R180, R175 ;  /* 0x000000afb4a2723e */ /* 0x000fe200000010ff */
[-C--:B------:R-:W-:Y:S01]  /*cce0*/  FMUL.FTZ R52, R52, R198.reuse ;  /* 0x000000c634347220 */ /* 0x080fe20000410000 */
[----:B------:R-:W0:Y:S01]  /*ccf0*/  MUFU.EX2 R196, R196 ;  /* 0x000000c400c47308 */ /* 0x000e220000000800 */
[----:B------:R-:W-:Y:S01]  /*cd00*/  FADD.FTZ R195, R167, R2 ;  /* 0x00000002a7c37221 */ /* 0x000fe20000010000 */
[----:B------:R-:W-:Y:S01]  /*cd10*/  FFMA.FTZ R2, R155, UR10, -R185 ;  /* 0x0000000a9b027c23 */ /* 0x000fe200080108b9 */
[-C--:B------:R-:W-:Y:S01]  /*cd20*/  FMUL.FTZ R53, R53, R198.reuse ;  /* 0x000000c635357220 */ /* 0x080fe20000410000 */
[-C--:B------:R-:W-:Y:S01]  /*cd30*/  FMUL.FTZ R56, R56, R198.reuse ;  /* 0x000000c638387220 */ /* 0x080fe20000410000 */
[----:B------:R-:W-:Y:S01]  /*cd40*/  FADD.FTZ R152, R178, R195 ;  /* 0x000000c3b2987221 */ /* 0x000fe20000010000 */
[--C-:B------:R-:W-:Y:S01]  /*cd50*/  FFMA.FTZ R195, R157, UR10, -R185.reuse ;  /* 0x0000000a9dc37c23 */ /* 0x100fe200080108b9 */
[----:B------:R-:W-:Y:S01]  /*cd60*/  FFMA.FTZ R157, R172, UR10, -R185 ;  /* 0x0000000aac9d7c23 */ /* 0x000fe200080108b9 */
        /* <DEDUP_REMOVED lines=8> */
[----:B------:R-:W1:Y:S01]  /*cdf0*/  MUFU.EX2 R178, R187 ;  /* 0x000000bb00b27308 */ /* 0x000e620000000800 */
[----:B------:R-:W-:Y:S01]  /*ce00*/  FADD.FTZ R155, R177, R152 ;  /* 0x00000098b19b7221 */ /* 0x000fe20000010000 */
[----:B0-----:R-:W-:Y:S01]  /*ce10*/  F2FP.BF16.F32.PACK_AB R154, R196, R11 ;  /* 0x0000000bc49a723e */ /* 0x001fe200000010ff */
[-C--:B------:R-:W-:Y:S01]  /*ce20*/  FMUL.FTZ R65, R65, R198.reuse ;  /* 0x000000c641417220 */ /* 0x080fe20000410000 */
[-C--:B------:R-:W-:Y:S01]  /*ce30*/  FMUL.FTZ R68, R68, R198.reuse ;  /* 0x000000c644447220 */ /* 0x080fe20000410000 */
[----:B------:R-:W-:Y:S01]  /*ce40*/  FADD.FTZ R152, R182, R155 ;  /* 0x0000009bb6987221 */ /* 0x000fe20000010000 */
[--C-:B------:R-:W-:Y:S01]  /*ce50*/  FFMA.FTZ R155, R174, UR10, -R185.reuse ;  /* 0x0000000aae9b7c23 */ /* 0x100fe200080108b9 */
[----:B------:R-:W-:Y:S01]  /*ce60*/  FFMA.FTZ R185, R168, UR10, -R185 ;  /* 0x0000000aa8b97c23 */ /* 0x000fe200080108b9 */
[----:B------:R-:W0:Y:S01]  /*ce70*/  MUFU.EX2 R14, R14 ;  /* 0x0000000e000e7308 */ /* 0x000e220000000800 */
[----:B------:R-:W-:Y:S01]  /*ce80*/  FADD.FTZ R203, R179, R152 ;  /* 0x00000098b3cb7221 */ /* 0x000fe20000010000 */
[----:B------:R-:W-:Y:S01]  /*ce90*/  F2FP.BF16.F32.PACK_AB R168, R192, R169 ;  /* 0x000000a9c0a8723e */ /* 0x000fe200000010ff */
[-C--:B------:R-:W-:Y:S01]  /*cea0*/  FMUL.FTZ R69, R69, R198.reuse ;  /* 0x000000c645457220 */ /* 0x080fe20000410000 */
[----:B------:R-:W-:Y:S01]  /*ceb0*/  F2FP.BF16.F32.PACK_AB R174, R190, R189 ;  /* 0x000000bdbeae723e */ /* 0x000fe200000010ff */
[----:B------:R-:W-:Y:S01]  /*cec0*/  FADD.FTZ R152, R184, R203 ;  /* 0x000000cbb8987221 */ /* 0x000fe20000010000 */
[-C--:B------:R-:W-:Y:S01]  /*ced0*/  FMUL.FTZ R72, R72, R198.reuse ;  /* 0x000000c648487220 */ /* 0x080fe20000410000 */
[-C--:B------:R-:W-:Y:S01]  /*cee0*/  FMUL.FTZ R73, R73, R198.reuse ;  /* 0x000000c649497220 */ /* 0x080fe20000410000 */
[----:B------:R-:W2:Y:S01]  /*cef0*/  MUFU.EX2 R20, R20 ;  /* 0x0000001400147308 */ /* 0x000ea20000000800 */
[----:B------:R-:W-:Y:S01]  /*cf00*/  FADD.FTZ R169, R181, R152 ;  /* 0x00000098b5a97221 */ /* 0x000fe20000010000 */
[----:B------:R-:W-:Y:S01]  /*cf10*/  F2FP.BF16.F32.PACK_AB R152, R186, R181 ;  /* 0x000000b5ba98723e */ /* 0x000fe200000010ff */
        /* <DEDUP_REMOVED lines=14> */
[----:B---3--:R-:W-:Y:S01]  /*d000*/  FADD.FTZ R2, R186, R169 ;  /* 0x000000a9ba027221 */ /* 0x008fe20000010000 */
[-C--:B------:R-:W-:Y:S01]  /*d010*/  FMUL.FTZ R100, R100, R198.reuse ;  /* 0x000000c664647220 */ /* 0x080fe20000410000 */
[-C--:B------:R-:W-:Y:S01]  /*d020*/  FMUL.FTZ R101, R101, R198.reuse ;  /* 0x000000c665657220 */ /* 0x080fe20000410000 */
[----:B------:R-:W-:Y:S01]  /*d030*/  FMUL.FTZ R104, R104, R198 ;  /* 0x000000c668687220 */ /* 0x000fe20000410000 */
[----:B------:R-:W-:Y:S01]  /*d040*/  FADD.FTZ R161, R11, R2 ;  /* 0x000000020ba17221 */ /* 0x000fe20000010000 */
[----:B-1----:R-:W-:Y:S01]  /*d050*/  FFMA.FTZ R11, R178, R0, R13 ;  /* 0x00000000b20b7223 */ /* 0x002fe2000001000d */
[-C--:B------:R-:W-:Y:S01]  /*d060*/  FMUL.FTZ R105, R105, R198.reuse ;  /* 0x000000c669697220 */ /* 0x080fe20000410000 */
[----:B------:R-:W-:Y:S01]  /*d070*/  MUFU.EX2 R22, R22 ;  /* 0x0000001600167308 */ /* 0x000fe20000000800 */
[----:B------:R-:W-:Y:S01]  /*d080*/  FADD.FTZ R2, R196, R161 ;  /* 0x000000a1c4027221 */ /* 0x000fe20000010000 */
[----:B0-----:R-:W-:Y:S01]  /*d090*/  FADD.FTZ R11, R14, R11 ;  /* 0x0000000b0e0b7221 */ /* 0x001fe20000010000 */
[-C--:B------:R-:W-:Y:S01]  /*d0a0*/  FMUL.FTZ R108, R108, R198.reuse ;  /* 0x000000c66c6c7220 */ /* 0x080fe20000410000 */
[-C--:B------:R-:W-:Y:S01]  /*d0b0*/  FMUL.FTZ R109, R109, R198.reuse ;  /* 0x000000c66d6d7220 */ /* 0x080fe20000410000 */
[-C--:B------:R-:W-:Y:S01]  /*d0c0*/  FMUL.FTZ R112, R112, R198.reuse ;  /* 0x000000c670707220 */ /* 0x080fe20000410000 */
[----:B--2---:R-:W-:Y:S01]  /*d0d0*/  FADD.FTZ R0, R20, R11 ;  /* 0x0000000b14007221 */ /* 0x004fe20000010000 */
[-C--:B------:R-:W-:Y:S01]  /*d0e0*/  FMUL.FTZ R113, R113, R198.reuse ;  /* 0x000000c671717220 */ /* 0x080fe20000410000 */
[----:B------:R-:W0:Y:S01]  /*d0f0*/  MUFU.EX2 R23, R23 ;  /* 0x0000001700177308 */ /* 0x000e220000000800 */
[-C--:B------:R-:W-:Y:S01]  /*d100*/  FMUL.FTZ R116, R116, R198.reuse ;  /* 0x000000c674747220 */ /* 0x080fe20000410000 */
[----:B----4-:R-:W-:Y:S01]  /*d110*/  FADD.FTZ R11, R21, R0 ;  /* 0x00000000150b7221 */ /* 0x010fe20000010000 */
        /* <DEDUP_REMOVED lines=18> */
[----:B------:R-:W-:Y:S01]  /*d240*/  FMUL.FTZ R149, R149, R198 ;  /* 0x000000c695957220 */ /* 0x000fe20000410000 */
[----:B------:R-:W-:Y:S01]  /*d250*/  F2FP.BF16.F32.PACK_AB R175, R21, R20 ;  /* 0x0000001415af723e */ /* 0x000fe200000010ff */
[----:B------:R-:W-:Y:S01]  /*d260*/  FMUL.FTZ R26, R26, R178 ;  /* 0x000000b21a1a7220 */ /* 0x000fe20000410000 */
[----:B------:R2:W-:Y:S01]  /*d270*/  MUFU.EX2 R15, R156 ;  /* 0x0000009c000f7308 */ /* 0x0005e20000000800 */
[----:B0-----:R-:W-:Y:S01]  /*d280*/  F2FP.BF16.F32.PACK_AB R169, R23, R22 ;  /* 0x0000001617a9723e */ /* 0x001fe200000010ff */
[-C--:B------:R-:W-:Y:S01]  /*d290*/  FMUL.FTZ R27, R27, R178.reuse ;  /* 0x000000b21b1b7220 */ /* 0x080fe20000410000 */
[-C--:B------:R-:W-:Y:S01]  /*d2a0*/  FMUL.FTZ R30, R30, R178.reuse ;  /* 0x000000b21e1e7220 */ /* 0x080fe20000410000 */
[-C--:B------:R-:W-:Y:S01]  /*d2b0*/  FMUL.FTZ R31, R31, R178.reuse ;  /* 0x000000b21f1f7220 */ /* 0x080fe20000410000 */
[-C--:B------:R-:W-:Y:S01]  /*d2c0*/  FMUL.FTZ R34, R34, R178.reuse ;  /* 0x000000b222227220 */ /* 0x080fe20000410000 */
[-C--:B------:R-:W-:Y:S01]  /*d2d0*/  FMUL.FTZ R35, R35, R178.reuse ;  /* 0x000000b223237220 */ /* 0x080fe20000410000 */
[-C--:B------:R-:W-:Y:S01]  /*d2e0*/  FMUL.FTZ R38, R38, R178.reuse ;  /* 0x000000b226267220 */ /* 0x080fe20000410000 */
[----:B------:R-:W0:Y:S01]  /*d2f0*/  MUFU.EX2 R153, R153 ;  /* 0x0000009900997308 */ /* 0x000e220000000800 */
[----:B--2---:R-:W-:Y:S01]  /*d300*/  F2FP.BF16.F32.PACK_AB R156, R182, R177 ;  /* 0x000000b1b69c723e */ /* 0x004fe200000010ff */
[----:B------:R-:W-:Y:S01]  /*d310*/  FADD.FTZ R182, R22, R11 ;  /* 0x0000000b16b67221 */ /* 0x000fe20000010000 */
[----:B-1----:R-:W-:Y:S01]  /*d320*/  F2FP.BF16.F32.PACK_AB R171, R12, R183 ;  /* 0x000000b70cab723e */ /* 0x002fe200000010ff */
[-C--:B------:R-:W-:Y:S01]  /*d330*/  FMUL.FTZ R39, R39, R178.reuse ;  /* 0x000000b227277220 */ /* 0x080fe20000410000 */
[-C--:B------:R-:W-:Y:S01]  /*d340*/  FMUL.FTZ R42, R42, R178.reuse ;  /* 0x000000b22a2a7220 */ /* 0x080fe20000410000 */
[----:B------:R-:W-:Y:S01]  /*d350*/  FADD.FTZ R182, R23, R182 ;  /* 0x000000b617b67221 */ /* 0x000fe20000010000 */
[-C--:B------:R-:W-:Y:S01]  /*d360*/  FMUL.FTZ R43, R43, R178.reuse ;  /* 0x000000b22b2b7220 */ /* 0x080fe20000410000 */
[----:B------:R-:W1:Y:S01]  /*d370*/  MUFU.EX2 R188, R195 ;  /* 0x000000c300bc7308 */ /* 0x000e620000000800 */
[-C--:B------:R-:W-:Y:S01]  /*d380*/  FMUL.FTZ R46, R46, R178.reuse ;  /* 0x000000b22e2e7220 */ /* 0x080fe20000410000 */
[----:B------:R-:W-:Y:S01]  /*d390*/  FADD.FTZ R11, R183, R182 ;  /* 0x000000b6b70b7221 */ /* 0x000fe20000010000 */
[-C--:B------:R-:W-:Y:S01]  /*d3a0*/  FMUL.FTZ R47, R47, R178.reuse ;  /* 0x000000b22f2f7220 */ /* 0x080fe20000410000 */
[-C--:B------:R-:W-:Y:S01]  /*d3b0*/  FMUL.FTZ R50, R50, R178.reuse ;  /* 0x000000b232327220 */ /* 0x080fe20000410000 */
[-C--:B------:R-:W-:Y:S01]  /*d3c0*/  FMUL.FTZ R51, R51, R178.reuse ;  /* 0x000000b233337220 */ /* 0x080fe20000410000 */
[----:B------:R-:W-:Y:S01]  /*d3d0*/  FADD.FTZ R182, R12, R11 ;  /* 0x0000000b0cb67221 */ /* 0x000fe20000010000 */
[-C--:B------:R-:W-:Y:S01]  /*d3e0*/  FMUL.FTZ R54, R54, R178.reuse ;  /* 0x000000b236367220 */ /* 0x080fe20000410000 */
[----:B------:R-:W2:Y:S01]  /*d3f0*/  MUFU.EX2 R161, R197 ;  /* 0x000000c500a17308 */ /* 0x000ea20000000800 */
[-C--:B------:R-:W-:Y:S01]  /*d400*/  FMUL.FTZ R55, R55, R178.reuse ;  /* 0x000000b237377220 */ /* 0x080fe20000410000 */
[----:B0-----:R-:W-:Y:S01]  /*d410*/  FADD.FTZ R11, R153, R182 ;  /* 0x000000b6990b7221 */ /* 0x001fe20000010000 */
[-C--:B------:R-:W-:Y:S01]  /*d420*/  FMUL.FTZ R58, R58, R178.reuse ;  /* 0x000000b23a3a7220 */ /* 0x080fe20000410000 */
[-C--:B------:R-:W-:Y:S01]  /*d430*/  FMUL.FTZ R59, R59, R178.reuse ;  /* 0x000000b23b3b7220 */ /* 0x080fe20000410000 */
[-C--:B------:R-:W-:Y:S01]  /*d440*/  FMUL.FTZ R62, R62, R178.reuse ;  /* 0x000000b23e3e7220 */ /* 0x080fe20000410000 */
[----:B------:R-:W-:Y:S01]  /*d450*/  FADD.FTZ R182, R194, R11 ;  /* 0x0000000bc2b67221 */ /* 0x000fe20000010000 */
[-C--:B------:R-:W-:Y:S01]  /*d460*/  FMUL.FTZ R63, R63, R178.reuse ;  /* 0x000000b23f3f7220 */ /* 0x080fe20000410000 */
[----:B------:R-:W0:Y:S01]  /*d470*/  MUFU.EX2 R180, R199 ;  /* 0x000000c700b47308 */ /* 0x000e220000000800 */
[----:B-1----:R-:W-:Y:S01]  /*d480*/  F2FP.BF16.F32.PACK_AB R167, R188, R15 ;  /* 0x0000000fbca7723e */ /* 0x002fe200000010ff */
[----:B------:R-:W-:Y:S01]  /*d490*/  FADD.FTZ R11, R15, R182 ;  /* 0x000000b60f0b7221 */ /* 0x000fe20000010000 */
[-C--:B------:R-:W-:Y:S01]  /*d4a0*/  FMUL.FTZ R66, R66, R178.reuse ;  /* 0x000000b242427220 */ /* 0x080fe20000410000 */
[-C--:B------:R-:W-:Y:S01]  /*d4b0*/  FMUL.FTZ R67, R67, R178.reuse ;  /* 0x000000b243437220 */ /* 0x080fe20000410000 */
[-C--:B------:R-:W-:Y:S01]  /*d4c0*/  FMUL.FTZ R70, R70, R178.reuse ;  /* 0x000000b246467220 */ /* 0x080fe20000410000 */
[----:B------:R-:W-:Y:S01]  /*d4d0*/  FADD.FTZ R184, R188, R11 ;  /* 0x0000000bbcb87221 */ /* 0x000fe20000010000 */
        /* <DEDUP_REMOVED lines=9> */
[----:B------:R-:W3:Y:S01]  /*d570*/  MUFU.EX2 R200, R200 ;  /* 0x000000c800c87308 */ /* 0x000ee20000000800 */
[-C--:B------:R-:W-:Y:S01]  /*d580*/  FMUL.FTZ R87, R87, R178.reuse ;  /* 0x000000b257577220 */ /* 0x080fe20000410000 */
[-C--:B------:R-:W-:Y:S01]  /*d590*/  FMUL.FTZ R90, R90, R178.reuse ;  /* 0x000000b25a5a7220 */ /* 0x080fe20000410000 */
[-C--:B------:R-:W-:Y:S01]  /*d5a0*/  FMUL.FTZ R91, R91, R178.reuse ;  /* 0x000000b25b5b7220 */ /* 0x080fe20000410000 */
[-C--:B------:R-:W-:Y:S01]  /*d5b0*/  FMUL.FTZ R94, R94, R178.reuse ;  /* 0x000000b25e5e7220 */ /* 0x080fe20000410000 */
[-C--:B------:R-:W-:Y:S01]  /*d5c0*/  FMUL.FTZ R95, R95, R178.reuse ;  /* 0x000000b25f5f7220 */ /* 0x080fe20000410000 */
[-C--:B------:R-:W-:Y:S01]  /*d5d0*/  FMUL.FTZ R98, R98, R178.reuse ;  /* 0x000000b262627220 */ /* 0x080fe20000410000 */
[-C--:B------:R-:W-:Y:S01]  /*d5e0*/  FMUL.FTZ R99, R99, R178.reuse ;  /* 0x000000b263637220 */ /* 0x080fe20000410000 */
[----:B------:R2:W4:Y:S01]  /*d5f0*/  MUFU.EX2 R0, R165 ;  /* 0x000000a500007308 */ /* 0x0005220000000800 */
        /* <DEDUP_REMOVED lines=8> */
[----:B--2---:R-:W-:Y:S01]  /*d680*/  FADD.FTZ R165, R161, R184 ;  /* 0x000000b8a1a57221 */ /* 0x004fe20000010000 */
[----:B0-----:R-:W-:Y:S01]  /*d690*/  F2FP.BF16.F32.PACK_AB R161, R180, R161 ;  /* 0x000000a1b4a1723e */ /* 0x001fe200000010ff */
[-C--:B------:R-:W-:Y:S01]  /*d6a0*/  FMUL.FTZ R115, R115, R178.reuse ;  /* 0x000000b273737220 */ /* 0x080fe20000410000 */
[-C--:B------:R-:W-:Y:S01]  /*d6b0*/  FMUL.FTZ R118, R118, R178.reuse ;  /* 0x000000b276767220 */ /* 0x080fe20000410000 */
[----:B------:R-:W-:Y:S01]  /*d6c0*/  FADD.FTZ R184, R180, R165 ;  /* 0x000000a5b4b87221 */ /* 0x000fe20000010000 */
[----:B------:R-:W-:Y:S01]  /*d6d0*/  F2FP.BF16.F32.PACK_AB R165, R194, R153 ;  /* 0x00000099c2a5723e */ /* 0x000fe200000010ff */
        /* <DEDUP_REMOVED lines=9> */
[----:B------:R1:W2:Y:S01]  /*d770*/  MUFU.EX2 R182, R157 ;  /* 0x0000009d00b67308 */ /* 0x0002a20000000800 */
        /* <DEDUP_REMOVED lines=8> */
[----:B-1----:R-:W-:Y:S01]  /*d800*/  FADD.FTZ R157, R163, R184 ;  /* 0x000000b8a39d7221 */ /* 0x002fe20000010000 */
[----:B---3--:R-:W-:Y:S01]  /*d810*/  F2FP.BF16.F32.PACK_AB R163, R200, R163 ;  /* 0x000000a3c8a3723e */ /* 0x008fe200000010ff */
[-C--:B------:R-:W-:Y:S01]  /*d820*/  FMUL.FTZ R150, R150, R178.reuse ;  /* 0x000000b296967220 */ /* 0x080fe20000410000 */
[----:B------:R-:W-:Y:S01]  /*d830*/  FMUL.FTZ R151, R151, R178 ;  /* 0x000000b297977220 */ /* 0x000fe20000410000 */
[----:B------:R-:W-:-:S03]  /*d840*/  FADD.FTZ R157, R200, R157 ;  /* 0x0000009dc89d7221 */ /* 0x000fc60000010000 */
[----:B------:R0:W1:Y:S01]  /*d850*/  MUFU.EX2 R184, R155 ;  /* 0x0000009b00b87308 */ /* 0x0000620000000800 */
[----:B----4-:R-:W-:Y:S01]  /*d860*/  FADD.FTZ R186, R0, R157 ;  /* 0x0000009d00ba7221 */ /* 0x010fe20000010000 */
[----:B-----5:R-:W-:Y:S02]  /*d870*/  F2FP.BF16.F32.PACK_AB R173, R14, R13 ;  /* 0x0000000d0ead723e */ /* 0x020fe400000010ff */
[C---:B------:R-:W-:Y:S01]  /*d880*/  F2FP.BF16.F32.PACK_AB R157, R201.reuse, R0 ;  /* 0x00000000c99d723e */ /* 0x040fe200000010ff */
[----:B------:R-:W-:-:S03]  /*d890*/  FADD.FTZ R186, R201, R186 ;  /* 0x000000bac9ba7221 */ /* 0x000fc60000010000 */
[----:B------:R-:W3:Y:S01]  /*d8a0*/  MUFU.EX2 R193, R193 ;  /* 0x000000c100c17308 */ /* 0x000ee20000000800 */
[----:B0-----:R-:W-:Y:S01]  /*d8b0*/  FADD.FTZ R155, R159, R186 ;  /* 0x000000ba9f9b7221 */ /* 0x001fe20000010000 */
[----:B--2---:R-:W-:-:S03]  /*d8c0*/  F2FP.BF16.F32.PACK_AB R159, R182, R159 ;  /* 0x0000009fb69f723e */ /* 0x004fc600000010ff */
[----:B------:R-:W-:-:S03]  /*d8d0*/  FADD.FTZ R190, R182, R155 ;  /* 0x0000009bb6be7221 */ /* 0x000fc60000010000 */
[----:B------:R-:W0:Y:S01]  /*d8e0*/  MUFU.EX2 R186, R185 ;  /* 0x000000b900ba7308 */ /* 0x000e220000000800 */
[----:B------:R-:W-:Y:S01]  /*d8f0*/  FADD.FTZ R13, R11, R190 ;  /* 0x000000be0b0d7221 */ /* 0x000fe20000010000 */
[----:B-1----:R-:W-:-:S03]  /*d900*/  F2FP.BF16.F32.PACK_AB R153, R184, R11 ;  /* 0x0000000bb899723e */ /* 0x002fc600000010ff */
[----:B------:R-:W-:-:S04]  /*d910*/  FADD.FTZ R12, R184, R13 ;  /* 0x0000000db80c7221 */ /* 0x000fc80000010000 */
[----:B---3--:R-:W-:-:S04]  /*d920*/  FADD.FTZ R13, R193, R12 ;  /* 0x0000000cc10d7221 */ /* 0x008fc80000010000 */
[C---:B0-----:R-:W-:Y:S01]  /*d930*/  FADD.FTZ R0, R186.reuse, R13 ;  /* 0x0000000dba007221 */ /* 0x041fe20000010000 */
[----:B------:R-:W-:Y:S01]  /*d940*/  F2FP.BF16.F32.PACK_AB R155, R186, R193 ;  /* 0x000000c1ba9b723e */ /* 0x000fe200000010ff */
[----:B------:R-:W-:Y:S06]  /*d950*/  @P1 BRA `(.L_x_1888) ;  /* 0x0000000000041947 */ /* 0x000fec0003800000 */
[----:B------:R-:W-:Y:S01]  /*d960*/  BPT.TRAP 0x1 ;  /* 0x000000040000795c */ /* 0x000fe20000300000 */
.L_x_1888:
[----:B------:R-:W-:Y:S01]  /*d970*/  PLOP3.LUT P2, PT, PT, PT, UP0, 0x40, 0x0 ;  /* 0x000000000000781c */ /* 0x000fe20003f4e808 */
[----:B------:R0:W1:-:S12]  /*d980*/  SYNCS.PHASECHK.TRANS64.TRYWAIT P1, [UR31+0x22850], R7 ;  /* 0x02285007ff0075a7 */ /* 0x000058000802015f */
[----:B0-----:R-:W-:Y:S05]  /*d990*/  @P2 BRA `(.L_x_1889) ;  /* 0x0000000000042947 */ /* 0x001fea0003800000 */
[----:B------:R-:W-:Y:S01]  /*d9a0*/  BPT.TRAP 0x1 ;  /* 0x000000040000795c */ /* 0x000fe20000300000 */
.L_x_1889:
[----:B-1----:R-:W-:Y:S05]  /*d9b0*/  @P1 BRA `(.L_x_1890) ;  /* 0x0000000000081947 */ /* 0x002fea0003800000 */
[----:B------:R-:W0:Y:S02]  /*d9c0*/  SYNCS.PHASECHK.TRANS64.TRYWAIT P1, [UR31+0x22850], R7 ;  /* 0x02285007ff0075a7 */ /* 0x000e24000802015f */
[----:B0-----:R-:W-:Y:S05]  /*d9d0*/  @!P1 BRA `(.L_x_1891) ;  /* 0x00000074000c9947 */ /* 0x001fea0003800000 */
.L_x_1890:
[----:B------:R3:W-:Y:S01]  /*d9e0*/  BAR.SYNC.DEFER_BLOCKING R5, 0x100 ;  /* 0x000400050000751d */ /* 0x0007e20000010000 */
[----:B------:R-:W-:Y:S01]  /*d9f0*/  UIMAD UR11, UR4, 0xc00, UR24 ;  /* 0x00000c00040b78a4 */ /* 0x000fe2000f8e0218 */
[----:B------:R-:W-:Y:S01]  /*da00*/  ISETP.GT.AND P1, PT, R6, UR37, PT ;  /* 0x0000002506007c0c */ /* 0x000fe2000bf24270 */
        /* <DEDUP_REMOVED lines=42> */
.L_x_1875:
[----:B------:R-:W0:Y:S01]  /*dcb0*/  SHFL.BFLY PT, R3, R2, 0x2, 0x1f ;  /* 0x0c401f0002037f89 */ /* 0x000e2200000e0000 */
[----:B------:R-:W-:-:S05]  /*dcc0*/  IADD3 R19, -R19, 0xb, RZ ;  /* 0x0000000b13137810 */ /* 0x000fca0007ffe1ff */
[----:B------:R4:W-:Y:S08]  /*dcd0*/  BAR.ARV R19, 0x100 ;  /* 0x000400130000751d */ /* 0x0009f00000002000 */
[----:B------:R-:W-:Y:S06]  /*dce0*/  BAR.ARV 0x8, 0x180 ;  /* 0x0206000000007b1d */ /* 0x000fec0000002000 */
[----:B------:R-:W-:Y:S01]  /*dcf0*/  PLOP3.LUT P0, PT, PT, PT, PT, 0x8, 0x0 ;  /* 0x000000000000781c */ /* 0x000fe20003f0e170 */
[----:B-123--:R-:W1:Y:S01]  /*dd00*/  SHFL.BFLY PT, R5, R0, 0x2, 0x1f ;  /* 0x0c401f0000057f89 */ /* 0x00ee6200000e0000 */
[----:B0-----:R-:W-:Y:S01]  /*dd10*/  FADD.FTZ R3, R3, R2 ;  /* 0x0000000203037221 */ /* 0x001fe20000010000 */
[----:B------:R-:W-:-:S04]  /*dd20*/  IMAD.MOV.U32 R2, RZ, RZ, -0x800000 ;  /* 0xff800000ff027424 */ /* 0x000fc800078e00ff */
[----:B------:R-:W0:Y:S01]  /*dd30*/  SHFL.BFLY PT, R4, R3, 0x1, 0x1f ;  /* 0x0c201f0003047f89 */ /* 0x000e2200000e0000 */
[----:B-1----:R-:W-:Y:S01]  /*dd40*/  FADD.FTZ R5, R5, R0 ;  /* 0x0000000005057221 */ /* 0x002fe20000010000 */
[----:B------:R-:W-:-:S04]  /*dd50*/  IMAD.MOV.U32 R0, RZ, RZ, RZ ;  /* 0x000000ffff007224 */ /* 0x000fc800078e00ff */
[----:B------:R-:W1:Y:S01]  /*dd60*/  SHFL.BFLY PT, R6, R5, 0x1, 0x1f ;  /* 0x0c201f0005067f89 */ /* 0x000e6200000e0000 */
[----:B0-----:R-:W-:Y:S01]  /*dd70*/  FADD.FTZ R8, R3, R4 ;  /* 0x0000000403087221 */ /* 0x001fe20000010000 */
[----:B------:R-:W-:Y:S02]  /*dd80*/  IMAD.MOV.U32 R4, RZ, RZ, RZ ;  /* 0x000000ffff047224 */ /* 0x000fe400078e00ff */
[----:B------:R-:W-:Y:S02]  /*dd90*/  IMAD.MOV.U32 R3, RZ, RZ, -0x800000 ;  /* 0xff800000ff037424 */ /* 0x000fe400078e00ff */
[----:B------:R-:W-:-:S13]  /*dda0*/  FSETP.NE.FTZ.AND P1, PT, R8, RZ, PT ;  /* 0x000000ff0800720b */ /* 0x000fda0003f35000 */
[----:B------:R-:W0:Y:S01]  /*ddb0*/  @P1 MUFU.RCP R4, R8 ;  /* 0x0000000800041308 */ /* 0x000e220000001000 */
[----:B-1----:R-:W-:Y:S01]  /*ddc0*/  FADD.FTZ R11, R5, R6 ;  /* 0x00000006050b7221 */ /* 0x002fe20000010000 */
[----:B------:R-:W-:-:S06]  /*ddd0*/  IMAD.U32 R5, RZ, RZ, UR10 ;  /* 0x0000000aff057e24 */ /* 0x000fcc000f8e00ff */
[----:B------:R-:W1:Y:S01]  /*dde0*/  @P1 MUFU.LG2 R6, R8 ;  /* 0x0000000800061308 */ /* 0x000e620000000c00 */
[----:B------:R-:W-:Y:S01]  /*ddf0*/  FSETP.NE.FTZ.AND P2, PT, R11, RZ, PT ;  /* 0x000000ff0b00720b */ /* 0x000fe20003f55000 */
[----:B------:R-:W-:Y:S01]  /*de00*/  @P1 FMUL.FTZ R5, R5, 0.69314718246459960938 ;  /* 0x3f31721805051820 */ /* 0x000fe20000410000 */
[-C--:B0-----:R-:W-:Y:S01]  /*de10*/  FMUL.FTZ R24, R24, R4.reuse ;  /* 0x0000000418187220 */ /* 0x081fe20000410000 */
[-C--:B------:R-:W-:Y:S01]  /*de20*/  FMUL.FTZ R25, R25, R4.reuse ;  /* 0x0000000419197220 */ /* 0x080fe20000410000 */
[-C--:B------:R-:W-:Y:S01]  /*de30*/  FMUL.FTZ R28, R28, R4.reuse ;  /* 0x000000041c1c7220 */ /* 0x080fe20000410000 */
[-C--:B------:R-:W-:Y:S01]  /*de40*/  FMUL.FTZ R29, R29, R4.reuse ;  /* 0x000000041d1d7220 */ /* 0x080fe20000410000 */
[----:B------:R-:W-:-:S07]  /*de50*/  FMUL.FTZ R32, R32, R4 ;  /* 0x0000000420207220 */ /* 0x000fce0000410000 */
[----:B------:R-:W0:Y:S01]  /*de60*/  @P2 MUFU.LG2 R7, R11 ;  /* 0x0000000b00072308 */ /* 0x000e220000000c00 */
[-C--:B------:R-:W-:Y:S01]  /*de70*/  FMUL.FTZ R33, R33, R4.reuse ;  /* 0x0000000421217220 */ /* 0x080fe20000410000 */
[-C--:B------:R-:W-:Y:S01]  /*de80*/  FMUL.FTZ R36, R36, R4.reuse ;  /* 0x0000000424247220 */ /* 0x080fe20000410000 */
[-C--:B------:R-:W-:Y:S01]  /*de90*/  FMUL.FTZ R37, R37, R4.reuse ;  /* 0x0000000425257220 */ /* 0x080fe20000410000 */
[-C--:B------:R-:W-:Y:S01]  /*dea0*/  FMUL.FTZ R40, R40, R4.reuse ;  /* 0x0000000428287220 */ /* 0x080fe20000410000 */
[-C--:B------:R-:W-:Y:S01]  /*deb0*/  FMUL.FTZ R41, R41, R4.reuse ;  /* 0x0000000429297220 */ /* 0x080fe20000410000 */
[-C--:B------:R-:W-:Y:S01]  /*dec0*/  FMUL.FTZ R44, R44, R4.reuse ;  /* 0x000000042c2c7220 */ /* 0x080fe20000410000 */
[-C--:B------:R-:W-:Y:S01]  /*ded0*/  FMUL.FTZ R45, R45, R4.reuse ;  /* 0x000000042d2d7220 */ /* 0x080fe20000410000 */
[----:B------:R2:W3:Y:S01]  /*dee0*/  @P2 MUFU.RCP R0, R11 ;  /* 0x0000000b00002308 */ /* 0x0004e20000001000 */
        /* <DEDUP_REMOVED lines=8> */
[----:B--2---:R-:W-:-:S02]  /*df70*/  IMAD.U32 R11, RZ, RZ, UR10 ;  /* 0x0000000aff0b7e24 */ /* 0x004fc4000f8e00ff */
        /* <DEDUP_REMOVED lines=44> */
[----:B------:R-:W-:Y:S01]  /*e240*/  @P2 FMUL.FTZ R11, R11, 0.69314718246459960938 ;  /* 0x3f3172180b0b2820 */ /* 0x000fe20000410000 */
[----:B-1----:R-:W-:Y:S01]  /*e250*/  @P1 FMUL.FTZ R6, R6, 0.69314718246459960938 ;  /* 0x3f31721806061820 */ /* 0x002fe20000410000 */
[----:B0-----:R-:W-:Y:S01]  /*e260*/  @P2 FMUL.FTZ R4, R7, 0.69314718246459960938 ;  /* 0x3f31721807042820 */ /* 0x001fe20000410000 */
        /* <DEDUP_REMOVED lines=65> */
[----:B----4-:R-:W-:-:S07]  /*e680*/  @P2 FFMA.FTZ R2, R11, R9, R4 ;  /* 0x000000090b022223 */ /* 0x010fce0000010004 */
.L_x_1822:
        /* <DEDUP_REMOVED lines=23> */
[----:B------:R-:W0:Y:S01]  /*e800*/  @P0 LDC R14, c[0x0][0xbec] ;  /* 0x0002fb00ff0e0b82 */ /* 0x000e220000000800 */
[----:B------:R-:W-:Y:S02]  /*e810*/  LEA.HI R13, R4, R5, RZ, 0x2 ;  /* 0x00000005040d7211 */ /* 0x000fe400078f10ff */
[----:B------:R-:W-:Y:S02]  /*e820*/  LOP3.LUT R0, R6, 0xffffff80, RZ, 0xc0, !PT ;  /* 0xffffff8006007812 */ /* 0x000fe400078ec0ff */
[----:B------:R-:W-:-:S03]  /*e830*/  SHF.R.S32.HI R7, RZ, 0x7, R6 ;  /* 0x00000007ff077819 */ /* 0x000fc60000011406 */
[----:B------:R-:W-:Y:S01]  /*e840*/  IMAD.IADD R0, R5, 0x1, -R0 ;  /* 0x0000000105007824 */ /* 0x000fe200078e0a00 */
[----:B------:R-:W-:Y:S01]  /*e850*/  LEA.HI R4, R6, R7, RZ, 0x1 ;  /* 0x0000000706047211 */ /* 0x000fe200078f08ff */
[----:B------:R-:W3:Y:S01]  /*e860*/  LDC.64 R20, c[0x0][0xb40] ;  /* 0x0002d000ff147b82 */ /* 0x000ee20000000a00 */
[----:B------:R-:W-:Y:S02]  /*e870*/  LOP3.LUT R6, R13, 0xfffffffc, RZ, 0xc0, !PT ;  /* 0xfffffffc0d067812 */ /* 0x000fe400078ec0ff */
[----:B------:R-:W-:Y:S02]  /*e880*/  SHF.R.S32.HI R9, RZ, 0x1f, R0 ;  /* 0x0000001fff097819 */ /* 0x000fe40000011400 */
[----:B------:R-:W-:Y:S01]  /*e890*/  LOP3.LUT R4, R4, 0x3fffffe, RZ, 0xc0, !PT ;  /* 0x03fffffe04047812 */ /* 0x000fe200078ec0ff */
[----:B------:R-:W-:Y:S01]  /*e8a0*/  IMAD.IADD R5, R5, 0x1, -R6 ;  /* 0x0000000105057824 */ /* 0x000fe200078e0a06 */
[CC--:B------:R-:W-:Y:S01]  /*e8b0*/  LEA.HI R10, R9.reuse, R0.reuse, RZ, 0x2 ;  /* 0x00000000090a7211 */ /* 0x0c0fe200078f10ff */
[----:B------:R-:W5:Y:S01]  /*e8c0*/  @P0 LDC R152, c[0x0][0xbec] ;  /* 0x0002fb00ff980b82 */ /* 0x000f620000000800 */
[----:B------:R-:W-:Y:S01]  /*e8d0*/  LEA.HI R9, R9, R0, RZ, 0x5 ;  /* 0x0000000009097211 */ /* 0x000fe200078f28ff */
[----:B------:R-:W-:Y:S01]  /*e8e0*/  IMAD.IADD R6, R7, 0x1, -R4 ;  /* 0x0000000107067824 */ /* 0x000fe200078e0a04 */
[----:B------:R-:W-:-:S02]  /*e8f0*/  SHF.R.S32.HI R11, RZ, 0x2, R10 ;  /* 0x00000002ff0b7819 */ /* 0x000fc4000001140a */
[----:B------:R-:W-:Y:S02]  /*e900*/  SHF.R.S32.HI R12, RZ, 0x1f, R10 ;  /* 0x0000001fff0c7819 */ /* 0x000fe4000001140a */
[----:B------:R-:W-:Y:S01]  /*e910*/  LEA.HI R7, R5, R5, RZ, 0x1 ;  /* 0x0000000505077211 */ /* 0x000fe200078f08ff */
[----:B------:R-:W5:Y:S01]  /*e920*/  @P0 LDC R17, c[0x0][0xbf0] ;  /* 0x0002fc00ff110b82 */ /* 0x000f620000000800 */
[----:B------:R-:W-:-:S04]  /*e930*/  LEA.HI R12, R12, R11, RZ, 0x3 ;  /* 0x0000000b0c0c7211 */ /* 0x000fc800078f18ff */
[----:B------:R-:W-:-:S03]  /*e940*/  LOP3.LUT R12, R12, 0xfffffff8, RZ, 0xc0, !PT ;  /* 0xfffffff80c0c7812 */ /* 0x000fc600078ec0ff */
[----:B------:R-:W5:Y:S02]  /*e950*/  @P0 LDC R153, c[0x0][0xbf0] ;  /* 0x0002fc00ff990b82 */ /* 0x000f640000000800 */
        /* <DEDUP_REMOVED lines=12> */
[----:B------:R-:W-:Y:S01]  /*ea20*/  IMAD R16, RZ, RZ, -UR36 ;  /* 0x80000024ff107e24 */ /* 0x000fe2000f8e02ff */
[----:B------:R-:W-:Y:S01]  /*ea30*/  UIADD3 UR6, UR5, UR6, URZ ;  /* 0x0000000605067290 */ /* 0x000fe2000fffe03f */
[----:B----4-:R-:W-:Y:S01]  /*ea40*/  IMAD R12, R18, UR10, RZ ;  /* 0x0000000a120c7c24 */ /* 0x010fe2000f8e02ff */
[----:B------:R-:W-:Y:S01]  /*ea50*/  ULDC.64 UR8, c[0x0][0xb28] ;  /* 0x0002ca0000087ab9 */ /* 0x000fe20000000a00 */
[----:B--2---:R-:W-:Y:S02]  /*ea60*/  IMAD R11, R22, 0x80, R6 ;  /* 0x00000080160b7824 */ /* 0x004fe400078e0206 */
[----:B-1----:R-:W-:Y:S02]  /*ea70*/  IMAD R23, R23, R16, UR11 ;  /* 0x0000000b17177e24 */ /* 0x002fe4000f8e0210 */
[----:B------:R-:W-:Y:S02]  /*ea80*/  IMAD R15, R19, UR12, R12 ;  /* 0x0000000c130f7c24 */ /* 0x000fe4000f8e020c */
[----:B------:R-:W-:Y:S01]  /*ea90*/  IMAD.WIDE.U32 R4, R18, UR12, R4 ;  /* 0x0000000c12047c25 */ /* 0x000fe2000f8e0004 */
[----:B------:R-:W-:-:S03]  /*eaa0*/  SHF.R.S32.HI R16, RZ, 0x1f, R23 ;  /* 0x0000001fff107819 */ /* 0x000fc60000011417 */
[----:B0-----:R-:W-:-:S04]  /*eab0*/  @P0 IMAD.HI.U32 R12, R11, R14, RZ ;  /* 0x0000000e0b0c0227 */ /* 0x001fc800078e00ff */
[----:B------:R-:W-:Y:S02]  /*eac0*/  IMAD.U32 R7, RZ, RZ, UR5 ;  /* 0x00000005ff077e24 */ /* 0x000fe4000f8e00ff */
[----:B------:R-:W-:Y:S01]  /*ead0*/  IMAD.U32 R6, RZ, RZ, UR4 ;  /* 0x00000004ff067e24 */ /* 0x000fe2000f8e00ff */
[----:B------:R-:W-:Y:S01]  /*eae0*/  ULDC.64 UR4, c[0x0][0xbe0] ;  /* 0x0002f80000047ab9 */ /* 0x000fe20000000a00 */
[----:B------:R-:W-:Y:S01]  /*eaf0*/  IMAD.U32 R7, RZ, RZ, UR6 ;  /* 0x00000006ff077e24 */ /* 0x000fe2000f8e00ff */
[----:B------:R-:W-:Y:S01]  /*eb00*/  ULDC.64 UR6, c[0x0][0xb48] ;  /* 0x0002d20000067ab9 */ /* 0x000fe20000000a00 */
[----:B------:R-:W-:Y:S02]  /*eb10*/  IMAD.IADD R5, R5, 0x1, R15 ;  /* 0x0000000105057824 */ /* 0x000fe400078e020f */
[----:B---3--:R-:W-:Y:S02]  /*eb20*/  IMAD R14, R20, UR10, RZ ;  /* 0x0000000a140e7c24 */ /* 0x008fe4000f8e02ff */
[----:B-----5:R-:W-:-:S04]  /*eb30*/  @P0 IMAD.HI.U32 R152, R11, R152, RZ ;  /* 0x000000980b980227 */ /* 0x020fc800078e00ff */
[----:B------:R-:W-:Y:S01]  /*eb40*/  IMAD.MOV.U32 R13, RZ, RZ, R11 ;  /* 0x000000ffff0d7224 */ /* 0x000fe200078e000b */
[----:B------:R-:W-:Y:S01]  /*eb50*/  @P0 SHF.R.U32.HI R13, RZ, R17, R12 ;  /* 0x00000011ff0d0219 */ /* 0x000fe2000001160c */
[----:B------:R-:W-:Y:S02]  /*eb60*/  IMAD R17, R21, UR12, R14 ;  /* 0x0000000c15117c24 */ /* 0x000fe4000f8e020e */
[----:B------:R-:W-:-:S04]  /*eb70*/  IMAD.WIDE.U32 R6, R20, UR12, R6 ;  /* 0x0000000c14067c25 */ /* 0x000fc8000f8e0006 */
[----:B------:R-:W-:Y:S01]  /*eb80*/  IMAD.MOV.U32 R15, RZ, RZ, R11 ;  /* 0x000000ffff0f7224 */ /* 0x000fe200078e000b */
[----:B------:R-:W-:Y:S01]  /*eb90*/  @P0 SHF.R.U32.HI R15, RZ, R153, R152 ;  /* 0x00000099ff0f0219 */ /* 0x000fe20000011698 */
[----:B------:R-:W-:Y:S02]  /*eba0*/  IMAD R12, R16, UR4, RZ ;  /* 0x00000004100c7c24 */ /* 0x000fe4000f8e02ff */
[----:B------:R-:W-:-:S04]  /*ebb0*/  IMAD.WIDE.U32 R4, R23, UR4, R4 ;  /* 0x0000000417047c25 */ /* 0x000fc8000f8e0004 */
[----:B------:R-:W-:Y:S01]  /*ebc0*/  IMAD.IADD R7, R7, 0x1, R17 ;  /* 0x0000000107077824 */ /* 0x000fe200078e0211 */
[----:B------:R-:W-:Y:S01]  /*ebd0*/  SHF.R.S32.HI R17, RZ, 0x1f, R13 ;  /* 0x0000001fff117819 */ /* 0x000fe2000001140d */
[----:B------:R-:W-:Y:S01]  /*ebe0*/  IMAD R14, R23, UR5, R12 ;  /* 0x00000005170e7c24 */ /* 0x000fe2000f8e020c */
[----:B------:R-:W-:Y:S01]  /*ebf0*/  IADD3 R4, P0, R13, R4, RZ ;  /* 0x000000040d047210 */ /* 0x000fe20007f1e0ff */
[----:B------:R-:W-:Y:S01]  /*ec00*/  IMAD R16, R16, UR6, RZ ;  /* 0x0000000610107c24 */ /* 0x000fe2000f8e02ff */
[----:B------:R-:W-:Y:S01]  /*ec10*/  SHF.R.S32.HI R12, RZ, 0x1f, R15 ;  /* 0x0000001fff0c7819 */ /* 0x000fe2000001140f */
[----:B------:R-:W-:Y:S01]  /*ec20*/  IMAD.MOV R13, RZ, RZ, -R13 ;  /* 0x000000ffff0d7224 */ /* 0x000fe200078e0a0d */
[----:B------:R-:W-:Y:S01]  /*ec30*/  ULDC.64 UR4, c[0x0][0xb30] ;  /* 0x0002cc0000047ab9 */ /* 0x000fe20000000a00 */
[----:B------:R-:W-:Y:S01]  /*ec40*/  IMAD R19, R23, UR7, R16 ;  /* 0x0000000717137c24 */ /* 0x000fe2000f8e0210 */
[----:B------:R-:W-:Y:S01]  /*ec50*/  IADD3.X R5, R17, R5, R14, P0, !PT ;  /* 0x0000000511057210 */ /* 0x000fe200007fe40e */
[----:B------:R-:W-:-:S02]  /*ec60*/  IMAD.MOV R16, RZ, RZ, -R15 ;  /* 0x000000ffff107224 */ /* 0x000fc400078e0a0f */
[----:B------:R-:W-:Y:S02]  /*ec70*/  IMAD R12, R12, UR4, RZ ;  /* 0x000000040c0c7c24 */ /* 0x000fe4000f8e02ff */
[----:B------:R-:W-:Y:S02]  /*ec80*/  IMAD R13, R8, R13, R11 ;  /* 0x0000000d080d7224 */ /* 0x000fe400078e020b */
[----:B------:R-:W-:Y:S01]  /*ec90*/  IMAD.WIDE.U32 R6, R23, UR6, R6 ;  /* 0x0000000617067c25 */ /* 0x000fe2000f8e0006 */
[----:B------:R-:W-:-:S03]  /*eca0*/  ULDC.64 UR6, c[0x0][0xbc8] ;  /* 0x0002f20000067ab9 */ /* 0x000fc60000000a00 */
[----:B------:R-:W-:Y:S02]  /*ecb0*/  IMAD R11, R8, R16, R11 ;  /* 0x00000010080b7224 */ /* 0x000fe400078e020b */
[----:B------:R-:W-:Y:S01]  /*ecc0*/  IMAD R17, R15, UR5, R12 ;  /* 0x000000050f117c24 */ /* 0x000fe2000f8e020c */
[----:B------:R-:W-:Y:S01]  /*ecd0*/  SHF.R.S32.HI R12, RZ, 0x1f, R13 ;  /* 0x0000001fff0c7819 */ /* 0x000fe2000001140d */
[----:B------:R-:W-:Y:S01]  /*ece0*/  IMAD.IADD R7, R7, 0x1, R19 ;  /* 0x0000000107077824 */ /* 0x000fe200078e0213 */
[----:B------:R-:W-:Y:S01]  /*ecf0*/  SHF.R.S32.HI R14, RZ, 0x1f, R11 ;  /* 0x0000001fff0e7819 */ /* 0x000fe2000001140b */
[----:B------:R-:W0:Y:S01]  /*ed00*/  S2UR UR5, SR_CgaCtaId ;  /* 0x00000000000579c3 */ /* 0x000e220000008800 */
[----:B------:R-:W-:-:S04]  /*ed10*/  IMAD.WIDE.U32 R4, R13, UR6, R4 ;  /* 0x000000060d047c25 */ /* 0x000fc8000f8e0004 */
[----:B------:R-:W-:Y:S01]  /*ed20*/  IMAD.WIDE.U32 R6, R15, UR4, R6 ;  /* 0x000000040f067c25 */ /* 0x000fe2000f8e0006 */
[----:B------:R-:W-:-:S03]  /*ed30*/  UMOV UR4, 0x400 ;  /* 0x0000040000047882 */ /* 0x000fc60000000000 */
[----:B------:R-:W-:Y:S02]  /*ed40*/  IMAD R12, R12, UR6, RZ ;  /* 0x000000060c0c7c24 */ /* 0x000fe4000f8e02ff */
[----:B------:R-:W-:Y:S02]  /*ed50*/  IMAD.IADD R7, R7, 0x1, R17 ;  /* 0x0000000107077824 */ /* 0x000fe400078e0211 */
[----:B------:R-:W-:Y:S02]  /*ed60*/  IMAD R14, R14, UR8, RZ ;  /* 0x000000080e0e7c24 */ /* 0x000fe4000f8e02ff */
[----:B------:R-:W-:Y:S01]  /*ed70*/  IMAD R15, R13, UR7, R12 ;  /* 0x000000070d0f7c24 */ /* 0x000fe2000f8e020c */
[----:B------:R-:W-:Y:S01]  /*ed80*/  ULDC.64 UR6, c[0x0][0xba8] ;  /* 0x0002ea0000067ab9 */ /* 0x000fe20000000a00 */
[C---:B------:R-:W-:Y:S01]  /*ed90*/  IMAD R17, R11.reuse, UR9, R14 ;  /* 0x000000090b117c24 */ /* 0x040fe2000f8e020e */
[----:B------:R-:W-:Y:S01]  /*eda0*/  LEA R16, P0, R4, UR6, 0x2 ;  /* 0x0000000604107c11 */ /* 0x000fe2000f8010ff */
[----:B------:R-:W-:Y:S01]  /*edb0*/  IMAD.WIDE.U32 R12, R11, UR8, R6 ;  /* 0x000000080b0c7c25 */ /* 0x000fe2000f8e0006 */
[----:B------:R-:W-:Y:S01]  /*edc0*/  ULDC.64 UR8, c[0x0][0xb00] ;  /* 0x0002c00000087ab9 */ /* 0x000fe20000000a00 */
[----:B------:R-:W-:-:S02]  /*edd0*/  ULDC UR6, c[0x0][0xa88] ;  /* 0x0002a20000067ab9 */ /* 0x000fc40000000800 */
        /* <DEDUP_REMOVED lines=17> */
[----:B------:R-:W-:Y:S01]  /*eef0*/  UPRMT UR4, URZ, 0x654, UR4 ;  /* 0x000006543f047896 */ /* 0x000fe20008000004 */
[----:B------:R-:W-:Y:S02]  /*ef00*/  ISETP.GE.AND P2, PT, R11, R8, PT ;  /* 0x000000080b00720c */ /* 0x000fe40003f46270 */
[----:B------:R3:W4:Y:S01]  /*ef10*/  SHFL.IDX PT, R4, R6, RZ, 0x1c1f ;  /* 0x001c1fff06047589 */ /* 0x00072200000e0000 */
[----:B-1----:R-:W-:-:S03]  /*ef20*/  LOP3.LUT R17, R10, 0x7ffffffc, RZ, 0xc0, !PT ;  /* 0x7ffffffc0a117812 */ /* 0x002fc600078ec0ff */
[----:B------:R3:W1:Y:S02]  /*ef30*/  SHFL.IDX PT, R5, R7, RZ, 0x1c1f ;  /* 0x001c1fff07057589 */ /* 0x00066400000e0000 */
        /* <DEDUP_REMOVED lines=16> */
[----:B------:R-:W-:Y:S01]  /*f040*/  VIADD R18, R0, 0x30 ;  /* 0x0000003000127836 */ /* 0x000fe20000000000 */
[----:B------:R-:W-:Y:S01]  /*f050*/  ISETP.GE.AND P0, PT, R16, UR4, PT ;  /* 0x0000000410007c0c */ /* 0x000fe2000bf06270 */
[C---:B------:R-:W-:Y:S01]  /*f060*/  VIADD R19, R0.reuse, 0x38 ;  /* 0x0000003800137836 */ /* 0x040fe20000000000 */
[----:B------:R-:W-:Y:S01]  /*f070*/  ISETP.GE.AND P1, PT, R17, UR4, PT ;  /* 0x0000000411007c0c */ /* 0x000fe2000bf26270 */
[----:B------:R-:W-:-:S02]  /*f080*/  VIADD R20, R0, 0x40 ;  /* 0x0000004000147836 */ /* 0x000fc40000000000 */
[----:B------:R-:W-:Y:S02]  /*f090*/  VIADD R21, R0, 0x48 ;  /* 0x0000004800157836 */ /* 0x000fe40000000000 */
[----:B------:R-:W-:Y:S01]  /*f0a0*/  @!P3 LEA.HI R2, R2, R2, RZ, 0x1 ;  /* 0x000000020202b211 */ /* 0x000fe200078f08ff */
[C---:B------:R-:W-:Y:S01]  /*f0b0*/  VIADD R22, R0.reuse, 0x50 ;  /* 0x0000005000167836 */ /* 0x040fe20000000000 */
[----:B------:R-:W-:Y:S01]  /*f0c0*/  @!P4 LEA.HI R3, R3, R3, RZ, 0x1 ;  /* 0x000000030303c211 */ /* 0x000fe200078f08ff */
[----:B------:R-:W-:Y:S01]  /*f0d0*/  VIADD R23, R0, 0x58 ;  /* 0x0000005800177836 */ /* 0x000fe20000000000 */
        /* <DEDUP_REMOVED lines=18> */
[----:B0-----:R-:W-:Y:S01]  /*f200*/  VIADD R24, R0, 0x60 ;  /* 0x0000006000187836 */ /* 0x001fe20000000000 */
[----:B------:R-:W-:Y:S02]  /*f210*/  @!P1 LEA.HI R17, R17, R17, RZ, 0x1 ;  /* 0x0000001111119211 */ /* 0x000fe400078f08ff */
        /* <DEDUP_REMOVED lines=17> */
[----:B------:R-:W-:Y:S01]  /*f330*/  @!P6 LOP3.LUT R17, R22, 0xfffffffe, RZ, 0xc0, !PT ;  /* 0xfffffffe1611e812 */ /* 0x000fe200078ec0ff */
[----:B------:R-:W-:Y:S01]  /*f340*/  VIADD R22, R0, 0x88 ;  /* 0x0000008800167836 */ /* 0x000fe20000000000 */
[----:B------:R-:W-:Y:S01]  /*f350*/  ISETP.GE.AND P1, PT, R23, UR4, PT ;  /* 0x0000000417007c0c */ /* 0x000fe2000bf26270 */
[----:B0-----:R-:W-:Y:S01]  /*f360*/  @!P2 IMAD.WIDE R2, R13, 0x4, R4 ;  /* 0x000000040d02a825 */ /* 0x001fe200078e0204 */
[----:B------:R-:W-:-:S03]  /*f370*/  ISETP.GE.AND P0, PT, R24, UR4, PT ;  /* 0x0000000418007c0c */ /* 0x000fc6000bf06270 */
        /* <DEDUP_REMOVED lines=12> */
[C---:B------:R-:W-:Y:S01]  /*f440*/  VIADD R19, R0.reuse, 0x70 ;  /* 0x0000007000137836 */ /* 0x040fe20000000000 */
[----:B------:R4:W-:Y:S01]  /*f450*/  @!P6 ST.E.64 desc[UR48][R16.64], R64 ;  /* 0x000000401000e985 */ /* 0x0009e2000c101b30 */
[----:B------:R-:W-:Y:S01]  /*f460*/  VIADD R21, R0, 0x80 ;  /* 0x0000008000157836 */ /* 0x000fe20000000000 */
[----:B------:R-:W-:Y:S02]  /*f470*/  @!P0 LEA.HI R24, R24, R24, RZ, 0x1 ;  /* 0x0000001818188211 */ /* 0x000fe400078f08ff */
[----:B------:R-:W-:Y:S02]  /*f480*/  ISETP.GE.AND P6, PT, R19, UR4, PT ;  /* 0x0000000413007c0c */ /* 0x000fe4000bfc6270 */
[----:B------:R-:W-:-:S02]  /*f490*/  ISETP.GE.AND P4, PT, R21, UR4, PT ;  /* 0x0000000415007c0c */ /* 0x000fc4000bf86270 */
[----:B0-----:R-:W-:Y:S01]  /*f4a0*/  @!P1 LOP3.LUT R3, R23, 0xfffffffe, RZ, 0xc0, !PT ;  /* 0xfffffffe17039812 */ /* 0x001fe200078ec0ff */
[----:B------:R-:W-:Y:S01]  /*f4b0*/  VIADD R23, R0, 0x90 ;  /* 0x0000009000177836 */ /* 0x000fe20000000000 */
        /* <DEDUP_REMOVED lines=40> */
[----:B0-----:R-:W-:Y:S02]  /*f740*/  @!P0 LOP3.LUT R3, R23, 0xfffffffe, RZ, 0xc0, !PT ;  /* 0xfffffffe17038812 */ /* 0x001fe400078ec0ff */
[----:B------:R-:W-:Y:S02]  /*f750*/  @!P2 LEA.HI R18, R18, R18, RZ, 0x1 ;  /* 0x000000121212a211 */ /* 0x000fe400078f08ff */
[----:B-1----:R-:W-:Y:S01]  /*f760*/  @!P1 LOP3.LUT R11, R24, 0xfffffffe, RZ, 0xc0, !PT ;  /* 0xfffffffe180b9812 */ /* 0x002fe200078ec0ff */
[--C-:B------:R-:W-:Y:S01]  /*f770*/  @!P0 IMAD.WIDE R2, R3, 0x4, R4.reuse ;  /* 0x0000000403028825 */ /* 0x100fe200078e0204 */
[----:B------:R-:W-:Y:S02]  /*f780*/  @!P4 LEA.HI R20, R20, R20, RZ, 0x1 ;  /* 0x000000141414c211 */ /* 0x000fe400078f08ff */
[----:B--2---:R-:W-:Y:S01]  /*f790*/  @!P2 LOP3.LUT R13, R18, 0xfffffffe, RZ, 0xc0, !PT ;  /* 0xfffffffe120da812 */ /* 0x004fe200078ec0ff */
[--C-:B------:R-:W-:Y:S01]  /*f7a0*/  @!P1 IMAD.WIDE R10, R11, 0x4, R4.reuse ;  /* 0x000000040b0a9825 */ /* 0x100fe200078e0204 */
[----:B------:R-:W-:Y:S01]  /*f7b0*/  @!P3 LEA.HI R19, R19, R19, RZ, 0x1 ;  /* 0x000000131313b211 */ /* 0x000fe200078f08ff */
[----:B------:R0:W-:Y:S01]  /*f7c0*/  @!P0 ST.E.64 desc[UR48][R2.64], R96 ;  /* 0x0000006002008985 */ /* 0x0001e2000c101b30 */
[----:B------:R-:W-:Y:S01]  /*f7d0*/  @!P5 LEA.HI R21, R21, R21, RZ, 0x1 ;  /* 0x000000151515d211 */ /* 0x000fe200078f08ff */
[----:B------:R-:W-:Y:S01]  /*f7e0*/  @!P2 IMAD.WIDE R12, R13, 0x4, R4 ;  /* 0x000000040d0ca825 */ /* 0x000fe200078e0204 */
[----:B------:R-:W-:Y:S01]  /*f7f0*/  @!P3 LOP3.LUT R19, R19, 0xfffffffe, RZ, 0xc0, !PT ;  /* 0xfffffffe1313b812 */ /* 0x000fe200078ec0ff */
[----:B------:R1:W-:Y:S01]  /*f800*/  @!P1 ST.E.64 desc[UR48][R10.64], R100 ;  /* 0x000000640a009985 */ /* 0x0003e2000c101b30 */
[----:B------:R-:W-:Y:S01]  /*f810*/  @!P6 LEA.HI R22, R22, R22, RZ, 0x1 ;  /* 0x000000161616e211 */ /* 0x000fe200078f08ff */
[----:B------:R-:W-:Y:S01]  /*f820*/  VIADD R18, R0, 0xc8 ;  /* 0x000000c800127836 */ /* 0x000fe20000000000 */
[----:B---3--:R-:W-:Y:S01]  /*f830*/  @!P4 LOP3.LUT R15, R20, 0xfffffffe, RZ, 0xc0, !PT ;  /* 0xfffffffe140fc812 */ /* 0x008fe200078ec0ff */
[----:B------:R-:W-:Y:S01]  /*f840*/  @!P2 ST.E.64 desc[UR48][R12.64], R104 ;  /* 0x000000680c00a985 */ /* 0x000fe2000c101b30 */
[----:B------:R-:W-:Y:S01]  /*f850*/  @!P5 LOP3.LUT R21, R21, 0xfffffffe, RZ, 0xc0, !PT ;  /* 0xfffffffe1515d812 */ /* 0x000fe200078ec0ff */
[----:B------:R-:W-:Y:S01]  /*f860*/  VIADD R20, R0, 0xd8 ;  /* 0x000000d800147836 */ /* 0x000fe20000000000 */
[----:B----4-:R-:W-:-:S02]  /*f870*/  @!P6 LOP3.LUT R17, R22, 0xfffffffe, RZ, 0xc0, !PT ;  /* 0xfffffffe1611e812 */ /* 0x010fc400078ec0ff */
[----:B------:R-:W-:Y:S01]  /*f880*/  ISETP.GE.AND P0, PT, R18, UR4, PT ;  /* 0x0000000412007c0c */ /* 0x000fe2000bf06270 */
[----:B0-----:R-:W-:Y:S01]  /*f890*/  @!P3 IMAD.WIDE R2, R19, 0x4, R4 ;  /* 0x000000041302b825 */ /* 0x001fe200078e0204 */
[----:B------:R-:W-:-:S03]  /*f8a0*/  ISETP.GE.AND P2, PT, R20, UR4, PT ;  /* 0x0000000414007c0c */ /* 0x000fc6000bf46270 */
[--C-:B-1----:R-:W-:Y:S01]  /*f8b0*/  @!P4 IMAD.WIDE R10, R15, 0x4, R4.reuse ;  /* 0x000000040f0ac825 */ /* 0x102fe200078e0204 */
[----:B------:R0:W-:Y:S03]  /*f8c0*/  @!P3 ST.E.64 desc[UR48][R2.64], R108 ;  /* 0x0000006c0200b985 */ /* 0x0001e6000c101b30 */
[--C-:B------:R-:W-:Y:S01]  /*f8d0*/  @!P5 IMAD.WIDE R14, R21, 0x4, R4.reuse ;  /* 0x00000004150ed825 */ /* 0x100fe200078e0204 */
[----:B------:R1:W-:Y:S03]  /*f8e0*/  @!P4 ST.E.64 desc[UR48][R10.64], R112 ;  /* 0x000000700a00c985 */ /* 0x0003e6000c101b30 */
[----:B------:R-:W-:Y:S01]  /*f8f0*/  VIADD R19, R0, 0xd0 ;  /* 0x000000d000137836 */ /* 0x000fe20000000000 */
[----:B------:R2:W-:Y:S01]  /*f900*/  @!P5 ST.E.64 desc[UR48][R14.64], R116 ;  /* 0x000000740e00d985 */ /* 0x0005e2000c101b30 */
[----:B------:R-:W-:Y:S01]  /*f910*/  @!P6 IMAD.WIDE R16, R17, 0x4, R4 ;  /* 0x000000041110e825 */ /* 0x000fe200078e0204 */
[----:B------:R-:W-:-:S02]  /*f920*/  @!P0 LEA.HI R18, R18, R18, RZ, 0x1 ;  /* 0x0000001212128211 */ /* 0x000fc400078f08ff */
[----:B------:R-:W-:Y:S01]  /*f930*/  ISETP.GE.AND P1, PT, R19, UR4, PT ;  /* 0x0000000413007c0c */ /* 0x000fe2000bf26270 */
[C---:B------:R-:W-:Y:S01]  /*f940*/  VIADD R21, R0.reuse, 0xe0 ;  /* 0x000000e000157836 */ /* 0x040fe20000000000 */
[----:B------:R3:W-:Y:S01]  /*f950*/  @!P6 ST.E.64 desc[UR48][R16.64], R120 ;  /* 0x000000781000e985 */ /* 0x0007e2000c101b30 */
[----:B0-----:R-:W-:Y:S01]  /*f960*/  VIADD R3, R0, 0xf8 ;  /* 0x000000f800037836 */ /* 0x001fe20000000000 */
[----:B------:R-:W-:Y:S01]  /*f970*/  @!P2 LEA.HI R20, R20, R20, RZ, 0x1 ;  /* 0x000000141414a211 */ /* 0x000fe200078f08ff */
[C---:B------:R-:W-:Y:S01]  /*f980*/  VIADD R12, R0.reuse, 0xe8 ;  /* 0x000000e8000c7836 */ /* 0x040fe20000000000 */
[----:B------:R-:W-:Y:S01]  /*f990*/  ISETP.GE.AND P3, PT, R21, UR4, PT ;  /* 0x0000000415007c0c */ /* 0x000fe2000bf66270 */
[----:B------:R-:W-:Y:S01]  /*f9a0*/  VIADD R13, R0, 0xf0 ;  /* 0x000000f0000d7836 */ /* 0x000fe20000000000 */
[----:B------:R-:W-:Y:S02]  /*f9b0*/  ISETP.GE.AND P6, PT, R3, UR4, PT ;  /* 0x0000000403007c0c */ /* 0x000fe4000bfc6270 */
[----:B------:R-:W-:-:S02]  /*f9c0*/  ISETP.GE.AND P4, PT, R12, UR4, PT ;  /* 0x000000040c007c0c */ /* 0x000fc4000bf86270 */
[----:B------:R-:W-:Y:S02]  /*f9d0*/  ISETP.GE.AND P5, PT, R13, UR4, PT ;  /* 0x000000040d007c0c */ /* 0x000fe4000bfa6270 */
[----:B------:R-:W-:-:S04]  /*f9e0*/  @!P1 LEA.HI R19, R19, R19, RZ, 0x1 ;  /* 0x0000001313139211 */ /* 0x000fc800078f08ff */
[----:B-1----:R-:W-:Y:S02]  /*f9f0*/  @!P1 LOP3.LUT R11, R19, 0xfffffffe, RZ, 0xc0, !PT ;  /* 0xfffffffe130b9812 */ /* 0x002fe400078ec0ff */
[----:B------:R-:W-:Y:S02]  /*fa00*/  @!P3 LEA.HI R21, R21, R21, RZ, 0x1 ;  /* 0x000000151515b211 */ /* 0x000fe400078f08ff */
[----:B------:R-:W-:Y:S02]  /*fa10*/  @!P6 LEA.HI R10, R3, R3, RZ, 0x1 ;  /* 0x00000003030ae211 */ /* 0x000fe400078f08ff */
[----:B------:R-:W-:Y:S02]  /*fa20*/  @!P4 LEA.HI R12, R12, R12, RZ, 0x1 ;  /* 0x0000000c0c0cc211 */ /* 0x000fe400078f08ff */
[----:B------:R-:W-:Y:S02]  /*fa30*/  @!P5 LEA.HI R2, R13, R13, RZ, 0x1 ;  /* 0x0000000d0d02d211 */ /* 0x000fe400078f08ff */
[----:B------:R-:W-:-:S02]  /*fa40*/  @!P0 LOP3.LUT R3, R18, 0xfffffffe, RZ, 0xc0, !PT ;  /* 0xfffffffe12038812 */ /* 0x000fc400078ec0ff */
[----:B------:R-:W-:Y:S02]  /*fa50*/  @!P2 LOP3.LUT R13, R20, 0xfffffffe, RZ, 0xc0, !PT ;  /* 0xfffffffe140da812 */ /* 0x000fe400078ec0ff */
[----:B--2---:R-:W-:Y:S02]  /*fa60*/  @!P3 LOP3.LUT R15, R21, 0xfffffffe, RZ, 0xc0, !PT ;  /* 0xfffffffe150fb812 */ /* 0x004fe400078ec0ff */
[----:B---3--:R-:W-:Y:S01]  /*fa70*/  @!P4 LOP3.LUT R17, R12, 0xfffffffe, RZ, 0xc0, !PT ;  /* 0xfffffffe0c11c812 */ /* 0x008fe200078ec0ff */
        /* <DEDUP_REMOVED lines=16> */
.L_x_1895:
[----:B------:R-:W-:Y:S05]  /*fb80*/  BSYNC B0 ;  /* 0x0000000000007941 */ /* 0x000fea0003800000 */
.L_x_1894:
[----:B------:R-:W-:Y:S01]  /*fb90*/  ISETP.GE.AND P0, PT, R9, R8, PT ;  /* 0x000000080900720c */ /* 0x000fe20003f06270 */
[----:B0--3--:R0:W2:Y:S04]  /*fba0*/  SHFL.IDX PT, R3, R7, 0x1, 0x1c1f ;  /* 0x003c1f0007037f89 */ /* 0x0090a800000e0000 */
[----:B------:R0:W3:Y:S08]  /*fbb0*/  SHFL.IDX PT, R2, R6, 0x1, 0x1c1f ;  /* 0x003c1f0006027f89 */ /* 0x0000f000000e0000 */
[----:B0-----:R-:W-:Y:S05]  /*fbc0*/  @P0 BRA `(.L_x_1814) ;  /* 0x0000004c00d40947 */ /* 0x001fea0003800000 */
        /* <DEDUP_REMOVED lines=12> */
[----:B------:R-:W-:-:S02]  /*fc90*/  VIADD R14, R0, 0x38 ;  /* 0x00000038000e7836 */ /* 0x000fc40000000000 */
[C---:B------:R-:W-:Y:S02]  /*fca0*/  VIADD R15, R0.reuse, 0x40 ;  /* 0x00000040000f7836 */ /* 0x040fe40000000000 */
        /* <DEDUP_REMOVED lines=8> */
[----:B--23--:R-:W-:Y:S01]  /*fd30*/  @!P0 IMAD.WIDE R4, R0, 0x4, R2 ;  /* 0x0000000400048825 */ /* 0x00cfe200078e0202 */
        /* <DEDUP_REMOVED lines=52> */
[C---:B------:R-:W-:Y:S01]  /*10080*/  VIADD R18, R0.reuse, 0x88 ;  /* 0x0000008800127836 */ /* 0x040fe20000000000 */
        /* <DEDUP_REMOVED lines=36> */
[----:B------:R-:W-:Y:S02]  /*102d0*/  ISETP.GE.AND P0, PT, R14, UR4, PT ;  /* 0x000000040e007c0c */ /* 0x000fe4000bf06270 */
[----:B------:R-:W-:Y:S02]  /*102e0*/  ISETP.GE.AND P4, PT, R15, UR4, PT ;  /* 0x000000040f007c0c */ /* 0x000fe4000bf86270 */
[----:B------:R-:W-:-:S02]  /*102f0*/  ISETP.GE.AND P2, PT, R17, UR4, PT ;  /* 0x0000000411007c0c */ /* 0x000fc4000bf46270 */
[----:B------:R-:W-:Y:S02]  /*10300*/  @!P5 LEA.HI R19, R19, R19, RZ, 0x1 ;  /* 0x000000131313d211 */ /* 0x000fe400078f08ff */
        /* <DEDUP_REMOVED lines=38> */
[C---:B------:R-:W-:Y:S01]  /*10570*/  VIADD R17, R0.reuse, 0xe8 ;  /* 0x000000e800117836 */ /* 0x040fe20000000000 */
[----:B------:R-:W-:Y:S01]  /*10580*/  @!P6 LEA.HI R19, R19, R19, RZ, 0x1 ;  /* 0x000000131313e211 */ /* 0x000fe200078f08ff */
[----:B------:R-:W-:Y:S01]  /*10590*/  VIADD R0, R0, 0xf8 ;  /* 0x000000f800007836 */ /* 0x000fe20000000000 */
[----:B------:R-:W-:Y:S02]  /*105a0*/  ISETP.GE.AND P1, PT, R15, UR4, PT ;  /* 0x000000040f007c0c */ /* 0x000fe4000bf26270 */
[----:B------:R-:W-:-:S02]  /*105b0*/  ISETP.GE.AND P3, PT, R17, UR4, PT ;  /* 0x0000000411007c0c */ /* 0x000fc4000bf66270 */
        /* <DEDUP_REMOVED lines=33> */
.L_x_1893:
[----:B------:R-:W0:Y:S02]  /*107d0*/  S2R R0, SR_TID.X ;  /* 0x0000000000007919 */ /* 0x000e240000002100 */
[----:B0-----:R-:W-:-:S05]  /*107e0*/  VIADD R2, R0, 0xffffff80 ;  /* 0xffffff8000027836 */ /* 0x001fca0000000000 */
        /* <DEDUP_REMOVED lines=20> */
[----:B------:R-:W-:Y:S01]  /*10930*/  IMAD.U32 R3, RZ, RZ, UR5 ;  /* 0x00000005ff037e24 */ /* 0x000fe2000f8e00ff */
[----:B------:R-:W2:Y:S01]  /*10940*/  @P0 LDC R7, c[0x0][0xbec] ;  /* 0x0002fb00ff070b82 */ /* 0x000ea20000000800 */
[----:B------:R-:W-:Y:S01]  /*10950*/  IMAD.U32 R2, RZ, RZ, UR4 ;  /* 0x00000004ff027e24 */ /* 0x000fe2000f8e00ff */
[----:B------:R-:W-:Y:S01]  /*10960*/  ULDC.64 UR4, c[0x0][0xbe0] ;  /* 0x0002f80000047ab9 */ /* 0x000fe20000000a00 */
[----:B------:R-:W-:-:S05]  /*10970*/  IMAD.U32 R3, RZ, RZ, UR6 ;  /* 0x00000006ff037e24 */ /* 0x000fca000f8e00ff */
        /* <DEDUP_REMOVED lines=33> */
.L_x_1812:
        /* <DEDUP_REMOVED lines=18> */
.L_x_1896:
[----:B------:R-:W-:Y:S01]  /*10cb0*/  ULDC UR7, c[0x0][0xc50] ;  /* 0x0003140000077ab9 */ /* 0x000fe20000000800 */
[----:B------:R-:W-:Y:S01]  /*10cc0*/  UMOV UR36, UR6 ;  /* 0x0000000600247c82 */ /* 0x000fe20008000000 */
[----:B------:R-:W-:-:S11]  /*10cd0*/  UISETP.NE.AND UP0, UPT, UR7, 0x1, UPT ;  /* 0x000000010700788c */ /* 0x000fd6000bf05270 */
[----:B------:R-:W-:Y:S01]  /*10ce0*/  @UP0 ULDC UR4, c[0x0][0xc54] ;  /* 0x0003150000040ab9 */ /* 0x000fe20000000800 */
[----:B------:R-:W-:Y:S01]  /*10cf0*/  @UP0 ULDC UR8, c[0x0][0xc58] ;  /* 0x0003160000080ab9 */ /* 0x000fe20000000800 */
[----:B------:R-:W-:-:S04]  /*10d00*/  UIMAD.WIDE.U32 UR4, UR6, UR4, URZ ;  /* 0x00000004060472a5 */ /* 0x000fc8000f8e003f */
[----:B------:R-:W-:-:S12]  /*10d10*/  @UP0 USHF.R.U32.HI UR36, URZ, UR8, UR5 ;  /* 0x000000083f240299 */ /* 0x000fd80008011605 */
.L_x_1897:
[----:B------:R-:W-:Y:S01]  /*10d20*/  ISETP.GE.AND P0, PT, R18, RZ, PT ;  /* 0x000000ff1200720c */ /* 0x000fe20003f06270 */
[----:B------:R-:W-:Y:S01]  /*10d30*/  UIADD3 UR42, -UR36, URZ, URZ ;  /* 0x0000003f242a7290 */ /* 0x000fe2000fffe13f */
[----:B------:R-:W-:Y:S02]  /*10d40*/  IMAD.MOV.U32 R0, RZ, RZ, 0x1 ;  /* 0x00000001ff007424 */ /* 0x000fe400078e00ff */
[----:B------:R-:W-:Y:S01]  /*10d50*/  IMAD.MOV.U32 R6, RZ, RZ, RZ ;  /* 0x000000ffff067224 */ /* 0x000fe200078e00ff */
[----:B------:R-:W-:Y:S01]  /*10d60*/  UIMAD UR42, UR7, UR42, UR6 ;  /* 0x0000002a072a72a4 */ /* 0x000fe2000f8e0206 */
[----:B------:R-:W-:-:S07]  /*10d70*/  IMAD.MOV.U32 R8, RZ, RZ, 0x1 ;  /* 0x00000001ff087424 */ /* 0x000fce00078e00ff */
[----:B------:R-:W-:Y:S05]  /*10d80*/  @!P0 BRA `(.L_x_1898) ;  /* 0x0000003800a48947 */ /* 0x000fea0003800000 */
[----:B------:R-:W0:Y:S01]  /*10d90*/  S2UR UR40, SR_CTAID.X ;  /* 0x00000000002879c3 */ /* 0x000e220000002500 */
[----:B------:R-:W-:Y:S01]  /*10da0*/  ULDC UR6, c[0x0][0x448] ;  /* 0x0001120000067ab9 */ /* 0x000fe20000000800 */
[----:B------:R-:W-:Y:S01]  /*10db0*/  ULDC.64 UR4, c[0x0][0x418] ;  /* 0x0001060000047ab9 */ /* 0x000fe20000000a00 */
[----:B------:R-:W-:Y:S02]  /*10dc0*/  UISETP.NE.AND UP1, UPT, UR6, 0x1, UPT ;  /* 0x000000010600788c */ /* 0x000fe4000bf25270 */
[----:B------:R-:W-:Y:S01]  /*10dd0*/  UISETP.NE.U32.AND UP0, UPT, UR4, URZ, UPT ;  /* 0x0000003f0400728c */ /* 0x000fe2000bf05070 */
[----:B------:R-:W-:Y:S02]  /*10de0*/  ULDC UR11, c[0x0][0x288] ;  /* 0x0000a200000b7ab9 */ /* 0x000fe40000000800 */
[----:B------:R-:W-:Y:S01]  /*10df0*/  ULDC UR4, c[0x0][0x424] ;  /* 0x0001090000047ab9 */ /* 0x000fe20000000800 */
[----:B------:R-:W-:Y:S01]  /*10e00*/  UISETP.NE.AND.EX UP0, UPT, UR5, URZ, UPT, UP0 ;  /* 0x0000003f0500728c */ /* 0x000fe2000bf05300 */
[----:B------:R-:W-:Y:S01]  /*10e10*/  ULDC UR12, c[0x0][0x2f0] ;  /* 0x0000bc00000c7ab9 */ /* 0x000fe20000000800 */
[----:B------:R-:W-:-:S02]  /*10e20*/  UIADD3 UR6, -UR11, 0x1, URZ ;  /* 0x000000010b067890 */ /* 0x000fc4000fffe13f */
[----:B------:R-:W-:Y:S01]  /*10e30*/  USEL UR10, UR4, 0x1, UP0 ;  /* 0x00000001040a7887 */ /* 0x000fe20008000000 */
[----:B------:R-:W-:Y:S02]  /*10e40*/  @UP1 ULDC UR13, c[0x0][0x450] ;  /* 0x00011400000d1ab9 */ /* 0x000fe40000000800 */
[----:B------:R-:W-:Y:S01]  /*10e50*/  @UP1 ULDC UR4, c[0x0][0x44c] ;  /* 0x0001130000041ab9 */ /* 0x000fe20000000800 */
[----:B------:R-:W-:Y:S02]  /*10e60*/  UIMAD UR7, UR10, UR12, 0x5f ;  /* 0x0000005f0a0774a4 */ /* 0x000fe4000f8e020c */
[----:B------:R-:W-:Y:S02]  /*10e70*/  UIMAD UR9, UR10, UR12, UR6 ;  /* 0x0000000c0a0972a4 */ /* 0x000fe4000f8e0206 */
[----:B------:R-:W-:Y:S02]  /*10e80*/  UIMAD.WIDE UR6, UR7, 0x2aaaaaab, URZ ;  /* 0x2aaaaaab070678a5 */ /* 0x000fe4000f8e023f */
[----:B0-----:R-:W-:-:S02]  /*10e90*/  USHF.L.U32 UR40, UR40, 0x7, URZ ;  /* 0x0000000728287899 */ /* 0x001fc4000800063f */
[----:B------:R-:W-:Y:S02]  /*10ea0*/  USHF.R.U32.HI UR39, URZ, 0x1f, UR7 ;  /* 0x0000001f3f277899 */ /* 0x000fe40008011607 */
[----:B------:R-:W-:Y:S02]  /*10eb0*/  UIADD3 UR8, UR40, 0x7f, URZ ;  /* 0x0000007f28087890 */ /* 0x000fe4000fffe03f */
[----:B------:R-:W-:Y:S02]  /*10ec0*/  ULEA.HI.SX32 UR39, UR7, UR39, 0x1c ;  /* 0x0000002707277291 */ /* 0x000fe4000f8fe23f */
[----:B------:R-:W-:-:S04]  /*10ed0*/  UIMAD.WIDE.U32 UR4, UR8, UR4, URZ ;  /* 0x00000004080472a5 */ /* 0x000fc8000f8e003f */
[----:B------:R-:W-:-:S03]  /*10ee0*/  @UP1 USHF.R.U32.HI UR8, URZ, UR13, UR5 ;  /* 0x0000000d3f081299 */ /* 0x000fc60008011605 */
[----:B------:R-:W-:Y:S01]  /*10ef0*/  ULDC.64 UR4, c[0x0][0x9e0] ;  /* 0x0002780000047ab9 */ /* 0x000fe20000000a00 */
[----:B------:R-:W-:Y:S02]  /*10f00*/  UIADD3 UR9, UR9, UR8, URZ ;  /* 0x0000000809097290 */ /* 0x000fe4000fffe03f */
[----:B------:R-:W-:Y:S02]  /*10f10*/  UISETP.GE.AND UP0, UPT, UR5, 0x1, UPT ;  /* 0x000000010500788c */ /* 0x000fe4000bf06270 */
[----:B------:R-:W-:-:S04]  /*10f20*/  UIADD3 UR4, UR9, UR4, URZ ;  /* 0x0000000409047290 */ /* 0x000fc8000fffe03f */
[----:B------:R-:W-:-:S13]  /*10f30*/  PLOP3.LUT P1, PT, PT, PT, UP0, 0x80, 0x0 ;  /* 0x000000000000781c */ /* 0x000fda0003f2f008 */
[----:B------:R-:W-:Y:S05]  /*10f40*/  @!P1 BRA `(.L_x_1899) ;  /* 0x0000000000449947 */ /* 0x000fea0003800000 */
        /* <DEDUP_REMOVED lines=10> */
.L_x_1900:
[----:B------:R-:W-:-:S11]  /*10ff0*/  UISETP.NE.AND UP0, UPT, UR5, 0x1, UPT ;  /* 0x000000010500788c */ /* 0x000fd6000bf05270 */
[----:B------:R-:W-:Y:S02]  /*11000*/  @UP0 ULDC.64 UR14, c[0x0][0x9e8] ;  /* 0x00027a00000e0ab9 */ /* 0x000fe40000000a00 */
[----:B------:R-:W-:-:S04]  /*11010*/  UIMAD.WIDE.U32 UR6, UR8, UR14, URZ ;  /* 0x0000000e080672a5 */ /* 0x000fc8000f8e003f */
[----:B------:R-:W-:-:S12]  /*11020*/  @UP0 USHF.R.U32.HI UR8, URZ, UR15, UR7 ;  /* 0x0000000f3f080299 */ /* 0x000fd80008011607 */
.L_x_1901:
[----:B------:R-:W-:-:S04]  /*11030*/  UIMAD UR8, UR8, UR5, UR5 ;  /* 0x00000005080872a4 */ /* 0x000fc8000f8e0205 */
[----:B------:R-:W-:-:S04]  /*11040*/  UISETP.LT.AND UP0, UPT, UR4, UR8, UPT ;  /* 0x000000080400728c */ /* 0x000fc8000bf01270 */
[----:B------:R-:W-:-:S12]  /*11050*/  USEL UR4, UR4, UR8, UP0 ;  /* 0x0000000804047287 */ /* 0x000fd80008000000 */
.L_x_1899:
[----:B------:R-:W-:Y:S01]  /*11060*/  UIADD3 UR6, UR4, 0x5f, URZ ;  /* 0x0000005f04067890 */ /* 0x000fe2000fffe03f */
[----:B------:R-:W-:Y:S01]  /*11070*/  @UP1 ULDC UR8, c[0x0][0x44c] ;  /* 0x0001130000081ab9 */ /* 0x000fe20000000800 */
[----:B------:R-:W-:Y:S02]  /*11080*/  @UP1 ULDC UR13, c[0x0][0x450] ;  /* 0x00011400000d1ab9 */ /* 0x000fe40000000800 */
[----:B------:R-:W-:Y:S02]  /*11090*/  UIMAD.WIDE UR6, UR6, 0x2aaaaaab, URZ ;  /* 0x2aaaaaab060678a5 */ /* 0x000fe4000f8e023f */
[----:B------:R-:W-:Y:S02]  /*110a0*/  UIMAD.WIDE.U32 UR8, UR40, UR8, URZ ;  /* 0x00000008280872a5 */ /* 0x000fe4000f8e003f */
[----:B------:R-:W-:Y:S01]  /*110b0*/  USHF.R.U32.HI UR44, URZ, 0x1f, UR7 ;  /* 0x0000001f3f2c7899 */ /* 0x000fe20008011607 */
[----:B------:R-:W-:Y:S01]  /*110c0*/  UMOV UR4, UR40 ;  /* 0x0000002800047c82 */ /* 0x000fe20008000000 */
[----:B------:R-:W-:-:S02]  /*110d0*/  UIMAD UR10, UR10, UR12, -UR11 ;  /* 0x0000000c0a0a72a4 */ /* 0x000fc4000f8e0a0b */
[----:B------:R-:W-:Y:S02]  /*110e0*/  @UP1 USHF.R.U32.HI UR4, URZ, UR13, UR9 ;  /* 0x0000000d3f041299 */ /* 0x000fe40008011609 */
[----:B------:R-:W-:Y:S02]  /*110f0*/  ULEA.HI.SX32 UR44, UR7, UR44, 0x1c ;  /* 0x0000002c072c7291 */ /* 0x000fe4000f8fe23f */
[----:B------:R-:W-:Y:S02]  /*11100*/  UIADD3 UR4, UR10, UR4, URZ ;  /* 0x000000040a047290 */ /* 0x000fe4000fffe03f */
[----:B------:R-:W-:Y:S01]  /*11110*/  UISETP.LT.AND UP0, UPT, UR39, UR44, UPT ;  /* 0x0000002c2700728c */ /* 0x000fe2000bf01270 */
[----:B------:R-:W-:Y:S02]  /*11120*/  ULDC UR8, c[0x0][0x9dc] ;  /* 0x0002770000087ab9 */ /* 0x000fe40000000800 */
[----:B------:R-:W-:Y:S02]  /*11130*/  UIADD3 UR8, UR4, -UR8, URZ ;  /* 0x8000000804087290 */ /* 0x000fe4000fffe03f */
[----:B------:R-:W-:Y:S01]  /*11140*/  USEL UR12, UR39, UR44, UP0 ;  /* 0x0000002c270c7287 */ /* 0x000fe20008000000 */
[----:B------:R-:W-:Y:S11]  /*11150*/  @!P1 BRA `(.L_x_1902) ;  /* 0x0000000000449947 */ /* 0x000ff60003800000 */
        /* <DEDUP_REMOVED lines=10> */
.L_x_1903:
[----:B------:R-:W-:-:S11]  /*11200*/  UISETP.NE.AND UP0, UPT, UR5, 0x1, UPT ;  /* 0x000000010500788c */ /* 0x000fd6000bf05270 */
[----:B------:R-:W-:Y:S02]  /*11210*/  @UP0 ULDC.64 UR10, c[0x0][0x9e8] ;  /* 0x00027a00000a0ab9 */ /* 0x000fe40000000a00 */
[----:B------:R-:W-:-:S04]  /*11220*/  UIMAD.WIDE.U32 UR6, UR4, UR10, URZ ;  /* 0x0000000a040672a5 */ /* 0x000fc8000f8e003f */
[----:B------:R-:W-:-:S12]  /*11230*/  @UP0 USHF.R.U32.HI UR4, URZ, UR11, UR7 ;  /* 0x0000000b3f040299 */ /* 0x000fd80008011607 */
.L_x_1904:
[----:B------:R-:W-:-:S04]  /*11240*/  UIMAD UR4, UR4, UR5, URZ ;  /* 0x00000005040472a4 */ /* 0x000fc8000f8e023f */
[----:B------:R-:W-:-:S04]  /*11250*/  UISETP.LT.AND UP0, UPT, UR8, UR4, UPT ;  /* 0x000000040800728c */ /* 0x000fc8000bf01270 */
[----:B------:R-:W-:-:S12]  /*11260*/  USEL UR8, UR8, UR4, !UP0 ;  /* 0x0000000408087287 */ /* 0x000fd8000c000000 */
.L_x_1902:
[----:B------:R-:W-:Y:S02]  /*11270*/  UIMAD.WIDE UR4, UR8, 0x2aaaaaab, URZ ;  /* 0x2aaaaaab080478a5 */ /* 0x000fe4000f8e023f */
[----:B------:R-:W-:Y:S02]  /*11280*/  USHF.R.U32.HI UR10, URZ, 0x10, UR42 ;  /* 0x000000103f0a7899 */ /* 0x000fe4000801162a */
[----:B------:R-:W-:Y:S02]  /*11290*/  USHF.R.U32.HI UR4, URZ, 0x1f, UR5 ;  /* 0x0000001f3f047899 */ /* 0x000fe40008011605 */
[----:B------:R-:W-:Y:S02]  /*112a0*/  ULOP3.LUT UR42, UR42, 0xffff, URZ, 0xc0, !UPT ;  /* 0x0000ffff2a2a7892 */ /* 0x000fe4000f8ec03f */
[----:B------:R-:W-:Y:S01]  /*112b0*/  ULEA.HI.SX32 UR4, UR5, UR4, 0x1c ;  /* 0x0000000405047291 */ /* 0x000fe2000f8fe23f */
[----:B------:R-:W-:-:S03]  /*112c0*/  UMOV UR46, URZ ;  /* 0x0000003f002e7c82 */ /* 0x000fc60008000000 */
[----:B------:R-:W-:-:S04]  /*112d0*/  UISETP.LT.AND UP0, UPT, URZ, UR4, UPT ;  /* 0x000000043f00728c */ /* 0x000fc8000bf01270 */
[----:B------:R-:W-:Y:S02]  /*112e0*/  USEL UR43, URZ, UR4, !UP0 ;  /* 0x000000043f2b7287 */ /* 0x000fe4000c000000 */
[----:B------:R-:W-:Y:S02]  /*112f0*/  UISETP.NE.AND UP0, UPT, UR10, URZ, UPT ;  /* 0x0000003f0a00728c */ /* 0x000fe4000bf05270 */
[----:B------:R-:W-:-:S06]  /*11300*/  UISETP.GT.AND UP1, UPT, UR12, UR43, UPT ;  /* 0x0000002b0c00728c */ /* 0x000fcc000bf24270 */
[----:B------:R-:W-:-:S03]  /*11310*/  PLOP3.LUT P0, PT, PT, PT, UP1, 0x80, 0x0 ;  /* 0x000000000000781c */ /* 0x000fc60003f0f018 */
[----:B------:R-:W-:-:S10]  /*11320*/  @!UP0 ULDC UR10, c[0x0][0x9f0] ;  /* 0x00027c00000a8ab9 */ /* 0x000fd40000000800 */
[----:B------:R-:W-:Y:S05]  /*11330*/  @!P0 BRA `(.L_x_1905) ;  /* 0x0000000000808947 */ /* 0x000fea0003800000 */
[----:B------:R-:W-:Y:S01]  /*11340*/  IMAD.U32 R3, RZ, RZ, UR10 ;  /* 0x0000000aff037e24 */ /* 0x000fe2000f8e00ff */
[----:B------:R-:W-:-:S04]  /*11350*/  UIADD3 UR4, UR10, -0x1, UR12 ;  /* 0xffffffff0a047890 */ /* 0x000fc8000fffe00c */
[-C--:B------:R-:W-:Y:S01]  /*11360*/  IABS R0, R3.reuse ;  /* 0x0000000300007213 */ /* 0x080fe20000000000 */
[----:B------:R-:W-:Y:S01]  /*11370*/  UIADD3 UR6, -UR43, UR4, URZ ;  /* 0x000000042b067290 */ /* 0x000fe2000fffe13f */
[----:B------:R-:W-:Y:S02]  /*11380*/  IABS R3, R3 ;  /* 0x0000000300037213 */ /* 0x000fe40000000000 */
[----:B------:R-:W-:Y:S01]  /*11390*/  R2UR UR11, R0 ;  /* 0x00000000000b72ca */ /* 0x000fe200000e0000 */
[----:B------:R-:W-:Y:S02]  /*113a0*/  UMOV UR4, URZ ;  /* 0x0000003f00047c82 */ /* 0x000fe40008000000 */
[----:B------:R-:W-:-:S05]  /*113b0*/  IMAD.MOV R3, RZ, RZ, -R3 ;  /* 0x000000ffff037224 */ /* 0x000fca00078e0a03 */
[----:B------:R-:W-:-:S05]  /*113c0*/  R2UR UR9, R3 ;  /* 0x00000000030972ca */ /* 0x000fca00000e0000 */
[----:B------:R-:W0:Y:S08]  /*113d0*/  I2F.RP R0, UR11 ;  /* 0x0000000b00007d06 */ /* 0x000e300008209400 */
[----:B0-----:R-:W0:Y:S02]  /*113e0*/  MUFU.RCP R0, R0 ;  /* 0x0000000000007308 */ /* 0x001e240000001000 */
[----:B0-----:R-:W-:Y:S01]  /*113f0*/  VIADD R2, R0, 0xffffffe ;  /* 0x0ffffffe00027836 */ /* 0x001fe20000000000 */
[----:B------:R-:W-:Y:S01]  /*11400*/  IABS R0, UR6 ;  /* 0x0000000600007c13 */ /* 0x000fe20008000000 */
[----:B------:R-:W-:-:S03]  /*11410*/  ULOP3.LUT UR6, UR6, UR10, URZ, 0x3c, !UPT ;  /* 0x0000000a06067292 */ /* 0x000fc6000f8e3c3f */
[----:B------:R-:W-:Y:S01]  /*11420*/  R2UR UR8, R0 ;  /* 0x00000000000872ca */ /* 0x000fe200000e0000 */
[----:B------:R-:W0:Y:S02]  /*11430*/  F2I.FTZ.U32.TRUNC.NTZ R2, R2 ;  /* 0x0000000200027305 */ /* 0x000e24000021f000 */
        /* <DEDUP_REMOVED lines=16> */
.L_x_1905:
[----:B------:R-:W-:Y:S01]  /*11540*/  UIMAD UR41, UR42, UR46, UR43 ;  /* 0x0000002e2a2972a4 */ /* 0x000fe2000f8e022b */
[----:B------:R-:W-:Y:S02]  /*11550*/  IMAD.U32 R0, RZ, RZ, UR12 ;  /* 0x0000000cff007e24 */ /* 0x000fe4000f8e00ff */
[----:B------:R-:W-:Y:S02]  /*11560*/  IMAD.MOV.U32 R6, RZ, RZ, RZ ;  /* 0x000000ffff067224 */ /* 0x000fe400078e00ff */
[----:B------:R-:W-:Y:S02]  /*11570*/  IMAD.MOV.U32 R8, RZ, RZ, 0x1 ;  /* 0x00000001ff087424 */ /* 0x000fe400078e00ff */
[----:B------:R-:W-:-:S05]  /*11580*/  IMAD.U32 R3, RZ, RZ, UR41 ;  /* 0x00000029ff037e24 */ /* 0x000fca000f8e00ff */
[----:B------:R-:W-:Y:S01]  /*11590*/  VIADDMNMX R19, R3, UR46, R0, PT ;  /* 0x0000002e03137c46 */ /* 0x000fe2000b800100 */
[----:B------:R-:W-:-:S03]  /*115a0*/  IMAD.MOV.U32 R0, RZ, RZ, 0x1 ;  /* 0x00000001ff007424 */ /* 0x000fc600078e00ff */
        /* <DEDUP_REMOVED lines=26> */
.L_x_1906:
        /* <DEDUP_REMOVED lines=20> */
.L_x_1908:
        /* <DEDUP_REMOVED lines=15> */
.L_x_1907:
[----:B------:R-:W0:Y:S08]  /*11980*/  LDC.64 R2, c[0x0][0x9f8] ;  /* 0x00027e00ff027b82 */ /* 0x000e300000000a00 */
[----:B------:R-:W1:Y:S01]  /*11990*/  LDC.64 R4, c[0x0][0x418] ;  /* 0x00010600ff047b82 */ /* 0x000e620000000a00 */
[----:B0-----:R-:W-:-:S04]  /*119a0*/  ISETP.NE.U32.AND P0, PT, R2, RZ, PT ;  /* 0x000000ff0200720c */ /* 0x001fc80003f05070 */
[----:B------:R-:W-:-:S13]  /*119b0*/  ISETP.NE.AND.EX P0, PT, R3, RZ, PT, P0 ;  /* 0x000000ff0300720c */ /* 0x000fda0003f05300 */
[----:B------:R-:W0:Y:S02]  /*119c0*/  @P0 LDC.64 R2, c[0x0][0x9f8] ;  /* 0x00027e00ff020b82 */ /* 0x000e240000000a00 */
[----:B0-----:R-:W-:-:S05]  /*119d0*/  @P0 IMAD.WIDE R2, R18, 0x4, R2 ;  /* 0x0000000412020825 */ /* 0x001fca00078e0202 */
[----:B------:R-:W2:Y:S01]  /*119e0*/  @P0 LDG.E R18, desc[UR48][R2.64] ;  /* 0x0000003002120981 */ /* 0x000ea2000c1e1900 */
[----:B-1----:R-:W-:Y:S01]  /*119f0*/  ISETP.NE.U32.AND P0, PT, R4, RZ, PT ;  /* 0x000000ff0400720c */ /* 0x002fe20003f05070 */
[----:B------:R-:W-:Y:S01]  /*11a00*/  UMOV UR4, 0xffffffff ;  /* 0xffffffff00047882 */ /* 0x000fe20000000000 */
[----:B------:R-:W-:Y:S01]  /*11a10*/  LOP3.LUT R17, R17, 0xfffffffe, RZ, 0xc0, !PT ;  /* 0xfffffffe11117812 */ /* 0x000fe200078ec0ff */
[----:B------:R-:W0:Y:S01]  /*11a20*/  S2R R16, SR_TID.X ;  /* 0x0000000000107919 */ /* 0x000e220000002100 */
[----:B------:R-:W-:Y:S01]  /*11a30*/  ISETP.NE.AND.EX P1, PT, R5, RZ, PT, P0 ;  /* 0x000000ff0500720c */ /* 0x000fe20003f25300 */
[----:B------:R-:W-:-:S12]  /*11a40*/  VIADD R0, R19, 0xffffffff ;  /* 0xffffffff13007836 */ /* 0x000fd80000000000 */
[----:B------:R-:W-:Y:S02]  /*11a50*/  @P1 LOP3.LUT R17, R17, 0x1, RZ, 0xfc, !PT ;  /* 0x0000000111111812 */ /* 0x000fe400078efcff */
[----:B0-----:R-:W-:-:S04]  /*11a60*/  SHF.R.U32.HI R6, RZ, 0x5, R16 ;  /* 0x00000005ff067819 */ /* 0x001fc80000011610 */
[----:B------:R-:W-:Y:S02]  /*11a70*/  LOP3.LUT R6, R6, 0x3, RZ, 0xc0, !PT ;  /* 0x0000000306067812 */ /* 0x000fe400078ec0ff */
[----:B--2---:R-:W-:Y:S02]  /*11a80*/  SHF.R.S32.HI R19, RZ, 0x1f, R18 ;  /* 0x0000001fff137819 */ /* 0x004fe40000011412 */
[----:B------:R-:W-:Y:S01]  /*11a90*/  SEL R16, R18, RZ, !P1 ;  /* 0x000000ff12107207 */ /* 0x000fe20004800000 */
[----:B------:R-:W-:Y:S06]  /*11aa0*/  BRA.DIV UR4, `(.L_x_1909) ;  /* 0x0000003204ec7947 */ /* 0x000fec000b800000 */
[----:B------:R0:W1:Y:S02]  /*11ab0*/  SHFL.IDX PT, R14, R6, RZ, 0x1f ;  /* 0x00001fff060e7589 */ /* 0x00006400000e0000 */
.L_x_1988:
[----:B------:R2:W-:Y:S01]  /*11ac0*/  STL [R1], R0 ;  /* 0x0000000001007387 */ /* 0x0005e20000100800 */
        /* <DEDUP_REMOVED lines=8> */
.L_x_1991:
[----:B------:R-:W-:Y:S05]  /*11b50*/  @!P6 BRA `(.L_x_1910) ;  /* 0x0000000000d8e947 */ /* 0x000fea0003800000 */
[----:B------:R-:W-:Y:S01]  /*11b60*/  IMAD.MOV.U32 R16, RZ, RZ, R18 ;  /* 0x000000ffff107224 */ /* 0x000fe200078e0012 */
[----:B------:R-:W-:Y:S06]  /*11b70*/  @!P1 BRA `(.L_x_1912) ;  /* 0x0000000000509947 */ /* 0x000fec0003800000 */
[----:B0-----:R-:W-:Y:S01]  /*11b80*/  IMAD.MOV.U32 R6, RZ, RZ, R0 ;  /* 0x000000ffff067224 */ /* 0x001fe200078e0000 */
[----:B------:R-:W-:Y:S01]  /*11b90*/  ULDC.64 UR4, c[0x0][0x428] ;  /* 0x00010a0000047ab9 */ /* 0x000fe20000000a00 */
[----:B------:R-:W0:Y:S01]  /*11ba0*/  LDC R0, c[0x0][0x43c] ;  /* 0x00010f00ff007b82 */ /* 0x000e220000000800 */
[----:B------:R-:W-:Y:S02]  /*11bb0*/  IMAD R9, R19, UR4, RZ ;  /* 0x0000000413097c24 */ /* 0x000fe4000f8e02ff */
        /* <DEDUP_REMOVED lines=15> */
[----:B------:R1:W-:Y:S02]  /*11cb0*/  STL [R1], R6 ;  /* 0x0000000601007387 */ /* 0x0003e40000100800 */
.L_x_1912:
[----:B------:R-:W-:Y:S01]  /*11cc0*/  IMAD.MOV.U32 R0, RZ, RZ, 0x1 ;  /* 0x00000001ff007424 */ /* 0x000fe200078e00ff */
[----:B01----:R-:W0:Y:S04]  /*11cd0*/  S2R R6, SR_TID.X ;  /* 0x0000000000067919 */ /* 0x003e280000002100 */
[----:B------:R-:W-:-:S04]  /*11ce0*/  SHF.L.U32 R0, R0, 0x1f, RZ ;  /* 0x0000001f00007819 */ /* 0x000fc800000006ff */
[----:B------:R-:W1:Y:S01]  /*11cf0*/  SYNCS.PHASECHK.TRANS64.TRYWAIT P0, [UR38+0x22840], R0 ;  /* 0x02284000ff0075a7 */ /* 0x000e620008000166 */
[----:B0-----:R-:W-:-:S04]  /*11d00*/  LOP3.LUT R2, R6, 0x7f, RZ, 0xc0, !PT ;  /* 0x0000007f06027812 */ /* 0x001fc800078ec0ff */
[----:B------:R-:W-:Y:S01]  /*11d10*/  ISETP.NE.AND P1, PT, R2, RZ, PT ;  /* 0x000000ff0200720c */ /* 0x000fe20003f25270 */
[----:B-1----:R-:W-:-:S12]  /*11d20*/  @!P0 BRA `(.L_x_1913) ;  /* 0x00000030008c8947 */ /* 0x002fd80003800000 */
.L_x_1992:
[----:B------:R-:W-:Y:S05]  /*11d30*/  @P1 BRA `(.L_x_1914) ;  /* 0x0000000000181947 */ /* 0x000fea0003800000 */
[----:B------:R-:W1:Y:S01]  /*11d40*/  S2R R2, SR_TID.X ;  /* 0x0000000000027919 */ /* 0x000e620000002100 */
[----:B0-----:R-:W-:-:S04]  /*11d50*/  IMAD.MOV.U32 R0, RZ, RZ, 0x3000 ;  /* 0x00003000ff007424 */ /* 0x001fc800078e00ff */
[----:B------:R2:W-:Y:S01]  /*11d60*/  SYNCS.ARRIVE.TRANS64 RZ, [UR38+0x22830], R0 ;  /* 0x02283000ffff79a7 */ /* 0x0005e20008000026 */
[----:B-1----:R-:W-:-:S13]  /*11d70*/  LOP3.LUT P0, RZ, R2, 0x1f, RZ, 0xc0, !PT ;  /* 0x0000001f02ff7812 */ /* 0x002fda000780c0ff */
[----:B--2---:R-:W-:Y:S05]  /*11d80*/  @!P0 BRA `(.L_x_1914) ;  /* 0x0000000000048947 */ /* 0x004fea0003800000 */
[----:B------:R-:W-:Y:S01]  /*11d90*/  BPT.TRAP 0x1 ;  /* 0x000000040000795c */ /* 0x000fe20000300000 */
.L_x_1914:
[----:B0-----:R-:W2:Y:S01]  /*11da0*/  LDL R0, [R1] ;  /* 0x0000000001007983 */ /* 0x001ea20000100800 */
        /* <DEDUP_REMOVED lines=17> */
.L_x_1910:
        /* <DEDUP_REMOVED lines=22> */
.L_x_1915:
[----:B------:R-:W1:Y:S01]  /*12020*/  LDC R5, c[0x0][0x448] ;  /* 0x00011200ff057b82 */ /* 0x000e620000000800 */
[----:B------:R-:W2:Y:S01]  /*12030*/  S2R R12, SR_TID.X ;  /* 0x00000000000c7919 */ /* 0x000ea20000002100 */
[----:B------:R-:W-:Y:S01]  /*12040*/  USHF.R.S32.HI UR4, URZ, 0x1f, UR36 ;  /* 0x0000001f3f047899 */ /* 0x000fe20008011424 */
[----:B------:R-:W-:Y:S01]  /*12050*/  ULDC.64 UR8, c[0x0][0x2d8] ;  /* 0x0000b60000087ab9 */ /* 0x000fe20000000a00 */
[----:B------:R-:W3:Y:S02]  /*12060*/  S2R R8, SR_CTAID.Z ;  /* 0x0000000000087919 */ /* 0x000ee40000002700 */
[----:B------:R-:W-:Y:S02]  /*12070*/  UIMAD UR6, UR4, UR8, URZ ;  /* 0x00000008040672a4 */ /* 0x000fe4000f8e023f */
[----:B------:R-:W-:Y:S02]  /*12080*/  UIMAD.WIDE.U32 UR4, UR36, UR8, URZ ;  /* 0x00000008240472a5 */ /* 0x000fe4000f8e003f */
[----:B------:R-:W-:-:S04]  /*12090*/  UIMAD UR6, UR36, UR9, UR6 ;  /* 0x00000009240672a4 */ /* 0x000fc8000f8e0206 */
[----:B------:R-:W-:Y:S01]  /*120a0*/  UIADD3 UR5, UR5, UR6, URZ ;  /* 0x0000000605057290 */ /* 0x000fe2000fffe03f */
[----:B-1----:R-:W-:Y:S02]  /*120b0*/  ISETP.NE.AND P0, PT, R5, 0x1, PT ;  /* 0x000000010500780c */ /* 0x002fe40003f05270 */
[C---:B--2---:R-:W-:Y:S01]  /*120c0*/  LOP3.LUT R10, R12.reuse, 0x7f, RZ, 0xc0, !PT ;  /* 0x0000007f0c0a7812 */ /* 0x044fe200078ec0ff */
[----:B------:R-:W-:-:S10]  /*120d0*/  IMAD.SHL.U32 R3, R12, 0x10, RZ ;  /* 0x000000100c037824 */ /* 0x000fd400078e00ff */
[----:B------:R-:W0:Y:S01]  /*120e0*/  @P0 LDC R7, c[0x0][0x44c] ;  /* 0x00011300ff070b82 */ /* 0x000e220000000800 */
[----:B------:R-:W-:-:S04]  /*120f0*/  SHF.R.U32.HI R4, RZ, 0x3, R10 ;  /* 0x00000003ff047819 */ /* 0x000fc8000001160a */
[----:B------:R-:W-:-:S03]  /*12100*/  LOP3.LUT R0, R4, 0x70, R3, 0xf8, !PT ;  /* 0x0000007004007812 */ /* 0x000fc600078ef803 */
[----:B------:R-:W1:Y:S02]  /*12110*/  @P0 LDC R9, c[0x0][0x450] ;  /* 0x00011400ff090b82 */ /* 0x000e640000000800 */
[----:B------:R-:W-:-:S06]  /*12120*/  VIADD R0, R0, UR40 ;  /* 0x0000002800007c36 */ /* 0x000fcc0008000000 */
[----:B------:R-:W2:Y:S01]  /*12130*/  LDC.64 R2, c[0x0][0x2e0] ;  /* 0x0000b800ff027b82 */ /* 0x000ea20000000a00 */
[----:B0-----:R-:W-:-:S04]  /*12140*/  @P0 IMAD.HI.U32 R6, R0, R7, RZ ;  /* 0x0000000700060227 */ /* 0x001fc800078e00ff */
[----:B------:R-:W-:Y:S01]  /*12150*/  IMAD.MOV.U32 R7, RZ, RZ, R0 ;  /* 0x000000ffff077224 */ /* 0x000fe200078e0000 */
[----:B-1----:R-:W-:Y:S02]  /*12160*/  @P0 SHF.R.U32.HI R7, RZ, R9, R6 ;  /* 0x00000009ff070219 */ /* 0x002fe40000011606 */
[----:B---3--:R-:W-:-:S05]  /*12170*/  SHF.R.S32.HI R9, RZ, 0x1f, R8 ;  /* 0x0000001fff097819 */ /* 0x008fca0000011408 */
[----:B--2---:R-:W-:-:S04]  /*12180*/  IMAD R6, R9, R2, RZ ;  /* 0x0000000209067224 */ /* 0x004fc800078e02ff */
[C---:B------:R-:W-:Y:S01]  /*12190*/  IMAD R9, R8.reuse, R3, R6 ;  /* 0x0000000308097224 */ /* 0x040fe200078e0206 */
[----:B------:R-:W-:Y:S01]  /*121a0*/  SHF.R.S32.HI R6, RZ, 0x1f, R7 ;  /* 0x0000001fff067819 */ /* 0x000fe20000011407 */
[----:B------:R-:W-:Y:S01]  /*121b0*/  IMAD.WIDE.U32 R2, R8, R2, UR4 ;  /* 0x0000000408027e25 */ /* 0x000fe2000f8e0002 */
[----:B------:R-:W-:-:S03]  /*121c0*/  ULDC.64 UR4, c[0x0][0x2d0] ;  /* 0x0000b40000047ab9 */ /* 0x000fc60000000a00 */
[----:B------:R-:W-:Y:S02]  /*121d0*/  IMAD.IADD R3, R3, 0x1, R9 ;  /* 0x0000000103037824 */ /* 0x000fe400078e0209 */
[----:B------:R-:W-:Y:S02]  /*121e0*/  IMAD.MOV R9, RZ, RZ, -R7 ;  /* 0x000000ffff097224 */ /* 0x000fe400078e0a07 */
[----:B------:R-:W-:Y:S02]  /*121f0*/  IMAD R6, R6, UR4, RZ ;  /* 0x0000000406067c24 */ /* 0x000fe4000f8e02ff */
[----:B------:R-:W-:Y:S02]  /*12200*/  IMAD R9, R5, R9, R0 ;  /* 0x0000000905097224 */ /* 0x000fe400078e0200 */
[C---:B------:R-:W-:Y:S02]  /*12210*/  IMAD R11, R7.reuse, UR5, R6 ;  /* 0x00000005070b7c24 */ /* 0x040fe4000f8e0206 */
[----:B------:R-:W-:Y:S01]  /*12220*/  IMAD.WIDE.U32 R2, R7, UR4, R2 ;  /* 0x0000000407027c25 */ /* 0x000fe2000f8e0002 */
[----:B------:R-:W-:Y:S01]  /*12230*/  SHF.R.S32.HI R0, RZ, 0x1f, R9 ;  /* 0x0000001fff007819 */ /* 0x000fe20000011409 */
[----:B------:R-:W-:-:S02]  /*12240*/  ULDC.64 UR4, c[0x0][0x2c8] ;  /* 0x0000b20000047ab9 */ /* 0x000fc40000000a00 */
[----:B------:R-:W-:Y:S02]  /*12250*/  IMAD.IADD R3, R3, 0x1, R11 ;  /* 0x0000000103037824 */ /* 0x000fe400078e020b */
[----:B------:R-:W-:Y:S02]  /*12260*/  IMAD R0, R0, UR4, RZ ;  /* 0x0000000400007c24 */ /* 0x000fe4000f8e02ff */
[----:B------:R-:W-:-:S04]  /*12270*/  IMAD.WIDE.U32 R2, R9, UR4, R2 ;  /* 0x0000000409027c25 */ /* 0x000fc8000f8e0002 */
[----:B------:R-:W-:Y:S01]  /*12280*/  IMAD R7, R9, UR5, R0 ;  /* 0x0000000509077c24 */ /* 0x000fe2000f8e0200 */
[----:B------:R-:W-:Y:S01]  /*12290*/  ULDC.64 UR4, c[0x0][0x280] ;  /* 0x0000a00000047ab9 */ /* 0x000fe20000000a00 */
[----:B------:R-:W-:Y:S01]  /*122a0*/  IMAD.SHL.U32 R6, R10, 0x8, RZ ;  /* 0x000000080a067824 */ /* 0x000fe200078e00ff */
[----:B------:R-:W-:Y:S01]  /*122b0*/  LEA R0, P0, R2, UR4, 0x1 ;  /* 0x0000000402007c11 */ /* 0x000fe2000f8008ff */
[----:B------:R-:W-:Y:S01]  /*122c0*/  IMAD.IADD R7, R3, 0x1, R7 ;  /* 0x0000000103077824 */ /* 0x000fe200078e0207 */
[----:B------:R-:W-:-:S04]  /*122d0*/  ULDC UR4, c[0x0][0x2b8] ;  /* 0x0000ae0000047ab9 */ /* 0x000fc80000000800 */
        /* <DEDUP_REMOVED lines=11> */
[----:B------:R-:W-:Y:S02]  /*12390*/  VIADD R4, R4, UR40 ;  /* 0x0000002804047c36 */ /* 0x000fe40008000000 */
[----:B------:R-:W1:Y:S01]  /*123a0*/  SHFL.IDX PT, R2, R7, RZ, 0x181f ;  /* 0x00181fff07027589 */ /* 0x000e6200000e0000 */
[----:B------:R-:W-:Y:S02]  /*123b0*/  IMAD R5, R5, UR4, RZ ;  /* 0x0000000405057c24 */ /* 0x000fe4000f8e02ff */
[C---:B------:R-:W-:Y:S01]  /*123c0*/  VIADD R10, R4.reuse, 0x10 ;  /* 0x00000010040a7836 */ /* 0x040fe20000000000 */
[----:B------:R-:W-:Y:S01]  /*123d0*/  SHFL.IDX PT, R9, R7, 0x1, 0x181f ;  /* 0x00381f0007097f89 */ /* 0x000fe200000e0000 */
        /* <DEDUP_REMOVED lines=8> */
[----:B------:R-:W-:-:S13]  /*12460*/  ISETP.GE.AND P1, PT, R10, R5, PT ;  /* 0x000000050a00720c */ /* 0x000fda0003f26270 */
[----:B------:R-:W-:Y:S02]  /*12470*/  @!P1 LEA R10, R6, UR38, 0x1 ;  /* 0x00000026060a9c11 */ /* 0x000fe4000f8e08ff */
[----:B0-----:R-:W-:Y:S02]  /*12480*/  @!P1 LEA R2, P2, R8, R14, 0x1 ;  /* 0x0000000e08029211 */ /* 0x001fe400078408ff */
[----:B------:R-:W0:Y:S03]  /*12490*/  SHFL.IDX PT, R14, R0, 0x2, 0x181f ;  /* 0x00581f00000e7f89 */ /* 0x000e2600000e0000 */
[----:B------:R-:W-:Y:S02]  /*124a0*/  @!P1 IMAD.X R3, RZ, RZ, R9, P2 ;  /* 0x000000ffff039224 */ /* 0x000fe400010e0609 */
[----:B------:R-:W1:Y:S04]  /*124b0*/  SHFL.IDX PT, R9, R7, 0x2, 0x181f ;  /* 0x00581f0007097f89 */ /* 0x000e6800000e0000 */
[----:B------:R2:W-:Y:S01]  /*124c0*/  @!P1 LDGSTS.E.BYPASS.LTC128B.128 [R10+0x18c00], desc[UR48][R2.64], !P0 ;  /* 0x18c00000020a9fae */ /* 0x0005e2000c101d70 */
[----:B------:R-:W-:Y:S01]  /*124d0*/  ISETP.GE.AND P1, PT, R12, R5, PT ;  /* 0x000000050c00720c */ /* 0x000fe20003f26270 */
[----:B------:R-:W-:-:S02]  /*124e0*/  VIADD R12, R4, 0x40 ;  /* 0x00000040040c7836 */ /* 0x000fc40000000000 */
[----:B--2---:R-:W-:-:S10]  /*124f0*/  VIADD R10, R4, 0x30 ;  /* 0x00000030040a7836 */ /* 0x004fd40000000000 */
[----:B------:R-:W-:Y:S02]  /*12500*/  @!P1 LEA R21, R6, UR38, 0x1 ;  /* 0x0000002606159c11 */ /* 0x000fe4000f8e08ff */
[----:B0-----:R-:W-:Y:S02]  /*12510*/  @!P1 LEA R2, P2, R8, R14, 0x1 ;  /* 0x0000000e08029211 */ /* 0x001fe400078408ff */
[----:B------:R-:W0:Y:S03]  /*12520*/  SHFL.IDX PT, R14, R0, 0x3, 0x181f ;  /* 0x00781f00000e7f89 */ /* 0x000e2600000e0000 */
[----:B-1----:R-:W-:Y:S02]  /*12530*/  @!P1 IMAD.X R3, RZ, RZ, R9, P2 ;  /* 0x000000ffff039224 */ /* 0x002fe400010e0609 */
[----:B------:R-:W1:Y:S04]  /*12540*/  SHFL.IDX PT, R9, R7, 0x3, 0x181f ;  /* 0x00781f0007097f89 */ /* 0x000e6800000e0000 */
[----:B------:R0:W-:Y:S01]  /*12550*/  @!P1 LDGSTS.E.BYPASS.LTC128B.128 [R21+0x19400], desc[UR48][R2.64], !P0 ;  /* 0x1940000002159fae */ /* 0x0001e2000c101d70 */
[----:B------:R-:W-:-:S13]  /*12560*/  ISETP.GE.AND P1, PT, R10, R5, PT ;  /* 0x000000050a00720c */ /* 0x000fda0003f26270 */
[----:B------:R-:W-:Y:S02]  /*12570*/  @!P1 LEA R10, R6, UR38, 0x1 ;  /* 0x00000026060a9c11 */ /* 0x000fe4000f8e08ff */
[----:B0-----:R-:W-:Y:S02]  /*12580*/  @!P1 LEA R2, P2, R8, R14, 0x1 ;  /* 0x0000000e08029211 */ /* 0x001fe400078408ff */
[----:B------:R-:W0:Y:S03]  /*12590*/  SHFL.IDX PT, R14, R0, 0x4, 0x181f ;  /* 0x00981f00000e7f89 */ /* 0x000e2600000e0000 */
[----:B-1----:R-:W-:Y:S02]  /*125a0*/  @!P1 IMAD.X R3, RZ, RZ, R9, P2 ;  /* 0x000000ffff039224 */ /* 0x002fe400010e0609 */
        /* <DEDUP_REMOVED lines=18> */
[----:B------:R-:W-:-:S03]  /*126d0*/  ISETP.GE.AND P1, PT, R12, R5, PT ;  /* 0x000000050c00720c */ /* 0x000fc60003f26270 */
[----:B------:R-:W2:Y:S10]  /*126e0*/  SHFL.IDX PT, R7, R7, 0x7, 0x181f ;  /* 0x00f81f0007077f89 */ /* 0x000eb400000e0000 */
[----:B0-----:R-:W-:-:S02]  /*126f0*/  @!P1 LEA R2, P2, R8, R14, 0x1 ;  /* 0x0000000e08029211 */ /* 0x001fc400078408ff */
[----:B------:R0:W3:Y:S03]  /*12700*/  SHFL.IDX PT, R14, R0, 0x7, 0x181f ;  /* 0x00f81f00000e7f89 */ /* 0x0000e600000e0000 */
[----:B-1----:R-:W-:Y:S01]  /*12710*/  @!P1 IMAD.X R3, RZ, RZ, R9, P2 ;  /* 0x000000ffff039224 */ /* 0x002fe200010e0609 */
[----:B------:R-:W-:-:S05]  /*12720*/  @!P1 LEA R9, R6, UR38, 0x1 ;  /* 0x0000002606099c11 */ /* 0x000fca000f8e08ff */
[----:B------:R0:W-:Y:S02]  /*12730*/  @!P1 LDGSTS.E.BYPASS.LTC128B.128 [R9+0x1b400], desc[UR48][R2.64], !P0 ;  /* 0x1b40000002099fae */ /* 0x0001e4000c101d70 */
.L_x_2009:
[----:B------:R-:W-:-:S05]  /*12740*/  VIADD R4, R4, 0x70 ;  /* 0x0000007004047836 */ /* 0x000fca0000000000 */
[----:B------:R-:W-:Y:S01]  /*12750*/  ISETP.GE.AND P1, PT, R4, R5, PT ;  /* 0x000000050400720c */ /* 0x000fe20003f26270 */
[----:B------:R-:W-:-:S05]  /*12760*/  IMAD.MOV.U32 R4, RZ, RZ, 0x1 ;  /* 0x00000001ff047424 */ /* 0x000fca00078e00ff */
[----:B------:R-:W-:-:S07]  /*12770*/  SHF.L.U32 R4, R4, 0x1f, RZ ;  /* 0x0000001f04047819 */ /* 0x000fce00000006ff */
[----:B0--3--:R-:W-:Y:S02]  /*12780*/  @!P1 LEA R2, P2, R8, R14, 0x1 ;  /* 0x0000000e08029211 */ /* 0x009fe400078408ff */
[----:B------:R-:W-:-:S03]  /*12790*/  @!P1 LEA R5, R6, UR38, 0x1 ;  /* 0x0000002606059c11 */ /* 0x000fc6000f8e08ff */
[----:B--2---:R-:W-:-:S05]  /*127a0*/  @!P1 IMAD.X R3, RZ, RZ, R7, P2 ;  /* 0x000000ffff039224 */ /* 0x004fca00010e0607 */
        /* <DEDUP_REMOVED lines=11> */
.L_x_2010:
[----:B------:R-:W-:Y:S01]  /*12860*/  LOP3.LUT P0, RZ, R17, 0x2, RZ, 0xc0, !PT ;  /* 0x0000000211ff7812 */ /* 0x000fe2000780c0ff */
[----:B------:R-:W-:Y:S01]  /*12870*/  BSSY B0, `(.L_x_1918) ;  /* 0x000004b000007945 */ /* 0x000fe20003800000 */
[----:B------:R-:W-:-:S11]  /*12880*/  IMAD.MOV.U32 R0, RZ, RZ, 0x1 ;  /* 0x00000001ff007424 */ /* 0x000fd600078e00ff */
[----:B------:R-:W-:Y:S05]  /*12890*/  @!P0 BRA `(.L_x_1919) ;  /* 0x0000000400208947 */ /* 0x000fea0003800000 */
[----:B------:R-:W1:Y:S01]  /*128a0*/  SYNCS.PHASECHK.TRANS64.TRYWAIT P0, [UR38+0x22860], R4 ;  /* 0x02286004ff0075a7 */ /* 0x000e620008000166 */
[----:B------:R-:W2:Y:S02]  /*128b0*/  S2R R2, SR_TID.X ;  /* 0x0000000000027919 */ /* 0x000ea40000002100 */
[----:B--2---:R-:W-:-:S04]  /*128c0*/  LOP3.LUT R2, R2, 0x7f, RZ, 0xc0, !PT ;  /* 0x0000007f02027812 */ /* 0x004fc800078ec0ff */
[----:B------:R-:W-:Y:S01]  /*128d0*/  ISETP.NE.AND P1, PT, R2, RZ, PT ;  /* 0x000000ff0200720c */ /* 0x000fe20003f25270 */
[----:B-1----:R-:W-:-:S12]  /*128e0*/  @!P0 BRA `(.L_x_1920) ;  /* 0x0000003000208947 */ /* 0x002fd80003800000 */
.L_x_2011:
        /* <DEDUP_REMOVED lines=8> */
.L_x_1922:
[----:B------:R-:W-:Y:S05]  /*12970*/  BSYNC B1 ;  /* 0x0000000000017941 */ /* 0x000fea0003800000 */
.L_x_1921:
[----:B------:R-:W2:Y:S01]  /*12980*/  LDL.LU R2, [R1] ;  /* 0x0000000001027983 */ /* 0x000ea20000300800 */
        /* <DEDUP_REMOVED lines=10> */
.L_x_1923:
        /* <DEDUP_REMOVED lines=13> */
.L_x_1924:
        /* <DEDUP_REMOVED lines=13> */
.L_x_1925:
        /* <DEDUP_REMOVED lines=13> */
.L_x_1926:
        /* <DEDUP_REMOVED lines=8> */
.L_x_1919:
[----:B------:R-:W-:Y:S05]  /*12d20*/  BSYNC B0 ;  /* 0x0000000000007941 */ /* 0x000fea0003800000 */
.L_x_1918:
[----:B0-----:R-:W2:Y:S01]  /*12d30*/  LDL.LU R3, [R1+0x4] ;  /* 0x0000040001037983 */ /* 0x001ea20000300800 */
[----:B------:R-:W-:Y:S02]  /*12d40*/  IMAD.MOV.U32 R8, RZ, RZ, RZ ;  /* 0x000000ffff087224 */ /* 0x000fe400078e00ff */
[----:B------:R-:W-:Y:S02]  /*12d50*/  IMAD.MOV.U32 R6, RZ, RZ, 0x1 ;  /* 0x00000001ff067424 */ /* 0x000fe400078e00ff */
[----:B--2---:R-:W-:-:S05]  /*12d60*/  VIADD R7, R3, 0xfffffffe ;  /* 0xfffffffe03077836 */ /* 0x004fca0000000000 */
[----:B------:R-:W-:-:S13]  /*12d70*/  ISETP.GE.AND P0, PT, R7, UR41, PT ;  /* 0x0000002907007c0c */ /* 0x000fda000bf06270 */
[----:B------:R-:W-:Y:S05]  /*12d80*/  @!P0 BRA `(.L_x_1898) ;  /* 0x0000001800a48947 */ /* 0x000fea0003800000 */
[----:B------:R-:W-:Y:S01]  /*12d90*/  UIADD3 UR4, UR42, 0x1, URZ ;  /* 0x000000012a047890 */ /* 0x000fe2000fffe03f */
[----:B------:R-:W0:Y:S01]  /*12da0*/  S2R R4, SR_TID.X ;  /* 0x0000000000047919 */ /* 0x000e220000002100 */
[----:B------:R-:W-:Y:S01]  /*12db0*/  ULOP3.LUT UR5, URZ, UR44, URZ, 0x33, !UPT ;  /* 0x0000002c3f057292 */ /* 0x000fe2000f8e333f */
[----:B------:R-:W-:Y:S01]  /*12dc0*/  IMAD.MOV.U32 R6, RZ, RZ, 0x1 ;  /* 0x00000001ff067424 */ /* 0x000fe200078e00ff */
[----:B------:R-:W-:-:S04]  /*12dd0*/  UIMAD UR4, UR4, UR46, URZ ;  /* 0x0000002e040472a4 */ /* 0x000fc8000f8e023f */
[----:B------:R-:W-:Y:S01]  /*12de0*/  IMAD.U32 R3, RZ, RZ, UR5 ;  /* 0x00000005ff037e24 */ /* 0x000fe2000f8e00ff */
[----:B------:R-:W-:Y:S01]  /*12df0*/  ULOP3.LUT UR5, URZ, UR41, URZ, 0x33, !UPT ;  /* 0x000000293f057292 */ /* 0x000fe2000f8e333f */
[----:B------:R-:W-:Y:S01]  /*12e00*/  LOP3.LUT R0, RZ, UR4, RZ, 0x33, !PT ;  /* 0x00000004ff007c12 */ /* 0x000fe2000f8e33ff */
[----:B------:R-:W-:-:S03]  /*12e10*/  ULOP3.LUT UR4, URZ, UR39, URZ, 0x33, !UPT ;  /* 0x000000273f047292 */ /* 0x000fc6000f8e333f */
[----:B------:R-:W-:Y:S01]  /*12e20*/  VIADDMNMX R0, R0, -UR43, R3, !PT ;  /* 0x8000002b00007c46 */ /* 0x000fe2000f800103 */
[----:B------:R-:W-:-:S03]  /*12e30*/  IMAD.MOV.U32 R3, RZ, RZ, 0x2 ;  /* 0x00000002ff037424 */ /* 0x000fc600078e00ff */
[----:B------:R-:W-:-:S04]  /*12e40*/  VIMNMX R0, R0, UR4, !PT ;  /* 0x0000000400007c48 */ /* 0x000fc8000ffe0100 */
[----:B------:R-:W-:-:S05]  /*12e50*/  VIADDMNMX R2, R0, R3, UR5, !PT ;  /* 0x0000000500027e46 */ /* 0x000fca000f800103 */
[----:B------:R-:W-:-:S05]  /*12e60*/  VIADD R3, R2, 0xfffffffe ;  /* 0xfffffffe02037836 */ /* 0x000fca0000000000 */
[-C--:B------:R-:W-:Y:S02]  /*12e70*/  ISETP.NE.AND P0, PT, R3, R0.reuse, PT ;  /* 0x000000000300720c */ /* 0x080fe40003f05270 */
[----:B------:R-:W-:Y:S01]  /*12e80*/  LOP3.LUT R3, RZ, R0, RZ, 0x33, !PT ;  /* 0x00000000ff037212 */ /* 0x000fe200078e33ff */
[----:B------:R-:W-:Y:S01]  /*12e90*/  IMAD.MOV.U32 R0, RZ, RZ, 0x1 ;  /* 0x00000001ff007424 */ /* 0x000fe200078e00ff */
[----:B0-----:R-:W-:-:S03]  /*12ea0*/  LOP3.LUT R10, R4, 0x1f, RZ, 0xc0, !PT ;  /* 0x0000001f040a7812 */ /* 0x001fc600078ec0ff */
[----:B------:R-:W-:-:S05]  /*12eb0*/  IMAD.IADD R2, R2, 0x1, R3 ;  /* 0x0000000102027824 */ /* 0x000fca00078e0203 */
[----:B------:R-:W-:Y:S01]  /*12ec0*/  LOP3.LUT R11, R2, 0x1, RZ, 0xc0, !PT ;  /* 0x00000001020b7812 */ /* 0x000fe200078ec0ff */
[----:B------:R-:W-:Y:S06]  /*12ed0*/  @!P0 BRA `(.L_x_1927) ;  /* 0x0000001000388947 */ /* 0x000fec0003800000 */
[----:B------:R-:W-:Y:S01]  /*12ee0*/  BSSY B0, `(.L_x_1927) ;  /* 0x000010d000007945 */ /* 0x000fe20003800000 */
[----:B------:R-:W-:Y:S02]  /*12ef0*/  IMAD.IADD R9, R2, 0x1, -R11 ;  /* 0x0000000102097824 */ /* 0x000fe400078e0a0b */
[----:B------:R-:W-:-:S07]  /*12f00*/  IMAD.MOV.U32 R0, RZ, RZ, 0x1 ;  /* 0x00000001ff007424 */ /* 0x000fce00078e00ff */
.L_x_1960:
        /* <DEDUP_REMOVED lines=27> */
.L_x_1930:
[----:B------:R-:W1:Y:S01]  /*130c0*/  S2R R2, SR_TID.X ;  /* 0x0000000000027919 */ /* 0x000e620000002100 */
[----:B------:R-:W-:Y:S01]  /*130d0*/  BSSY B2, `(.L_x_1931) ;  /* 0x0000006000027945 */ /* 0x000fe20003800000 */
[----:B-1----:R-:W-:Y:S02]  /*130e0*/  LOP3.LUT R3, R2, 0x7f, RZ, 0xc0, !PT ;  /* 0x0000007f02037812 */ /* 0x002fe400078ec0ff */
[----:B------:R-:W-:Y:S02]  /*130f0*/  SHF.L.U32 R2, R0, 0x1f, RZ ;  /* 0x0000001f00027819 */ /* 0x000fe400000006ff */
[----:B------:R-:W-:Y:S02]  /*13100*/  ISETP.NE.AND P2, PT, R3, RZ, PT ;  /* 0x000000ff0300720c */ /* 0x000fe40003f45270 */
[----:B------:R-:W1:Y:S02]  /*13110*/  SYNCS.PHASECHK.TRANS64.TRYWAIT P0, [UR38+0x22848], R2 ;  /* 0x02284802ff0075a7 */ /* 0x000e640008000166 */
[----:B-1----:R-:W-:Y:S09]  /*13120*/  @!P0 BRA `(.L_x_1932) ;  /* 0x0000002800288947 */ /* 0x002ff20003800000 */
.L_x_2012:
[----:B------:R-:W-:Y:S05]  /*13130*/  BSYNC B2 ;  /* 0x0000000000027941 */ /* 0x000fea0003800000 */
.L_x_1931:
[----:B------:R-:W-:Y:S04]  /*13140*/  BSSY B2, `(.L_x_1933) ;  /* 0x0000007000027945 */ /* 0x000fe80003800000 */
[----:B------:R-:W-:Y:S05]  /*13150*/  @P2 BRA `(.L_x_1934) ;  /* 0x0000000000142947 */ /* 0x000fea0003800000 */
[----:B------:R-:W-:Y:S01]  /*13160*/  ISETP.NE.AND P0, PT, R10, RZ, PT ;  /* 0x000000ff0a00720c */ /* 0x000fe20003f05270 */
[----:B-1----:R-:W-:-:S04]  /*13170*/  IMAD.MOV.U32 R3, RZ, RZ, 0x3000 ;  /* 0x00003000ff037424 */ /* 0x002fc800078e00ff */
[----:B------:R2:W-:Y:S08]  /*13180*/  SYNCS.ARRIVE.TRANS64 RZ, [UR38+0x22838], R3 ;  /* 0x02283803ffff79a7 */ /* 0x0005f00008000026 */
[----:B--2---:R-:W-:Y:S05]  /*13190*/  @!P0 BRA `(.L_x_1934) ;  /* 0x0000000000048947 */ /* 0x004fea0003800000 */
[----:B------:R-:W-:Y:S01]  /*131a0*/  BPT.TRAP 0x1 ;  /* 0x000000040000795c */ /* 0x000fe20000300000 */
.L_x_1934:
[----:B------:R-:W-:Y:S05]  /*131b0*/  BSYNC B2 ;  /* 0x0000000000027941 */ /* 0x000fea0003800000 */
.L_x_1933:
        /* <DEDUP_REMOVED lines=11> */
.L_x_1935:
        /* <DEDUP_REMOVED lines=10> */
.L_x_2013:
[----:B------:R-:W-:Y:S05]  /*13310*/  BSYNC B2 ;  /* 0x0000000000027941 */ /* 0x000fea0003800000 */
.L_x_1936:
        /* <DEDUP_REMOVED lines=9> */
.L_x_1939:
[----:B------:R-:W-:Y:S05]  /*133b0*/  BSYNC B2 ;  /* 0x0000000000027941 */ /* 0x000fea0003800000 */
.L_x_1938:
        /* <DEDUP_REMOVED lines=9> */
.L_x_1940:
        /* <DEDUP_REMOVED lines=13> */
.L_x_1941:
        /* <DEDUP_REMOVED lines=13> */
.L_x_1942:
        /* <DEDUP_REMOVED lines=13> */
.L_x_1943:
        /* <DEDUP_REMOVED lines=8> */
.L_x_1929:
[----:B------:R-:W-:Y:S05]  /*13740*/  BSYNC B1 ;  /* 0x0000000000017941 */ /* 0x000fea0003800000 */
.L_x_1928:
[----:B------:R-:W-:Y:S01]  /*13750*/  LOP3.LUT P3, RZ, R17, 0x2, RZ, 0xc0, !PT ;  /* 0x0000000211ff7812 */ /* 0x000fe2000786c0ff */
[----:B------:R-:W-:Y:S01]  /*13760*/  BSSY B1, `(.L_x_1944) ;  /* 0x0000082000017945 */ /* 0x000fe20003800000 */
[----:B------:R-:W-:-:S11]  /*13770*/  LOP3.LUT R0, R0, 0x1, RZ, 0x3c, !PT ;  /* 0x0000000100007812 */ /* 0x000fd600078e3cff */
[----:B------:R-:W-:Y:S05]  /*13780*/  @!P3 BRA `(.L_x_1945) ;  /* 0x0000000400fcb947 */ /* 0x000fea0003800000 */
[----:B------:R-:W-:Y:S01]  /*13790*/  LOP3.LUT P3, RZ, R17, 0x1, RZ, 0xc0, !PT ;  /* 0x0000000111ff7812 */ /* 0x000fe2000786c0ff */
[----:B------:R-:W-:-:S12]  /*137a0*/  VIADD R12, R7, 0xffffffff ;  /* 0xffffffff070c7836 */ /* 0x000fd80000000000 */
        /* <DEDUP_REMOVED lines=20> */
.L_x_1946:
[----:B------:R-:W1:Y:S01]  /*138f0*/  S2R R2, SR_TID.X ;  /* 0x0000000000027919 */ /* 0x000e620000002100 */
[----:B------:R-:W-:Y:S01]  /*13900*/  BSSY B2, `(.L_x_1947) ;  /* 0x0000006000027945 */ /* 0x000fe20003800000 */
[----:B-1----:R-:W-:Y:S02]  /*13910*/  LOP3.LUT R3, R2, 0x7f, RZ, 0xc0, !PT ;  /* 0x0000007f02037812 */ /* 0x002fe400078ec0ff */
[----:B------:R-:W-:Y:S02]  /*13920*/  SHF.L.U32 R2, R0, 0x1f, RZ ;  /* 0x0000001f00027819 */ /* 0x000fe400000006ff */
[----:B------:R-:W-:Y:S02]  /*13930*/  ISETP.NE.AND P2, PT, R3, RZ, PT ;  /* 0x000000ff0300720c */ /* 0x000fe40003f45270 */
[----:B------:R-:W1:Y:S02]  /*13940*/  SYNCS.PHASECHK.TRANS64.TRYWAIT P0, [UR38+0x22840], R2 ;  /* 0x02284002ff0075a7 */ /* 0x000e640008000166 */
[----:B-1----:R-:W-:Y:S09]  /*13950*/  @!P0 BRA `(.L_x_1948) ;  /* 0x00000020004c8947 */ /* 0x002ff20003800000 */
.L_x_2014:
[----:B------:R-:W-:Y:S05]  /*13960*/  BSYNC B2 ;  /* 0x0000000000027941 */ /* 0x000fea0003800000 */
.L_x_1947:
[----:B------:R-:W-:Y:S04]  /*13970*/  BSSY B2, `(.L_x_1949) ;  /* 0x0000007000027945 */ /* 0x000fe80003800000 */
[----:B------:R-:W-:Y:S05]  /*13980*/  @P2 BRA `(.L_x_1950) ;  /* 0x0000000000142947 */ /* 0x000fea0003800000 */
[----:B------:R-:W-:Y:S01]  /*13990*/  ISETP.NE.AND P0, PT, R10, RZ, PT ;  /* 0x000000ff0a00720c */ /* 0x000fe20003f05270 */
[----:B-1----:R-:W-:-:S04]  /*139a0*/  IMAD.MOV.U32 R3, RZ, RZ, 0x3000 ;  /* 0x00003000ff037424 */ /* 0x002fc800078e00ff */
[----:B------:R2:W-:Y:S08]  /*139b0*/  SYNCS.ARRIVE.TRANS64 RZ, [UR38+0x22830], R3 ;  /* 0x02283003ffff79a7 */ /* 0x0005f00008000026 */
[----:B--2---:R-:W-:Y:S05]  /*139c0*/  @!P0 BRA `(.L_x_1950) ;  /* 0x0000000000048947 */ /* 0x004fea0003800000 */
[----:B------:R-:W-:Y:S01]  /*139d0*/  BPT.TRAP 0x1 ;  /* 0x000000040000795c */ /* 0x000fe20000300000 */
.L_x_1950:
[----:B------:R-:W-:Y:S05]  /*139e0*/  BSYNC B2 ;  /* 0x0000000000027941 */ /* 0x000fea0003800000 */
.L_x_1949:
        /* <DEDUP_REMOVED lines=11> */
.L_x_1951:
        /* <DEDUP_REMOVED lines=11> */
.L_x_2015:
[----:B------:R-:W-:Y:S05]  /*13b50*/  BSYNC B2 ;  /* 0x0000000000027941 */ /* 0x000fea0003800000 */
.L_x_1952:
        /* <DEDUP_REMOVED lines=9> */
.L_x_1955:
[----:B------:R-:W-:Y:S05]  /*13bf0*/  BSYNC B2 ;  /* 0x0000000000027941 */ /* 0x000fea0003800000 */
.L_x_1954:
        /* <DEDUP_REMOVED lines=9> */
.L_x_1956:
        /* <DEDUP_REMOVED lines=13> */
.L_x_1957:
        /* <DEDUP_REMOVED lines=13> */
.L_x_1958:
        /* <DEDUP_REMOVED lines=13> */
.L_x_1959:
        /* <DEDUP_REMOVED lines=8> */
.L_x_1945:
[----:B------:R-:W-:Y:S05]  /*13f80*/  BSYNC B1 ;  /* 0x0000000000017941 */ /* 0x000fea0003800000 */
.L_x_1944:
[----:B------:R-:W-:Y:S01]  /*13f90*/  VIADD R7, R7, 0xfffffffe ;  /* 0xfffffffe07077836 */ /* 0x000fe20000000000 */
[----:B------:R-:W-:Y:S06]  /*13fa0*/  @P1 BRA `(.L_x_1960) ;  /* 0xffffffec00d81947 */ /* 0x000fec000383ffff */
[----:B------:R-:W-:Y:S05]  /*13fb0*/  BSYNC B0 ;  /* 0x0000000000007941 */ /* 0x000fea0003800000 */
.L_x_1927:
        /* <DEDUP_REMOVED lines=8> */
[----:B------:R-:W-:Y:S02]  /*14040*/  ULDC.64 UR4, c[0x0][0x428] ;  /* 0x00010a0000047ab9 */ /* 0x000fe40000000a00 */
        /* <DEDUP_REMOVED lines=16> */
.L_x_1963:
[----:B------:R-:W1:Y:S01]  /*14150*/  S2R R2, SR_TID.X ;  /* 0x0000000000027919 */ /* 0x000e620000002100 */
[----:B------:R-:W-:Y:S01]  /*14160*/  BSSY B1, `(.L_x_1964) ;  /* 0x0000006000017945 */ /* 0x000fe20003800000 */
[----:B-1----:R-:W-:Y:S02]  /*14170*/  LOP3.LUT R3, R2, 0x7f, RZ, 0xc0, !PT ;  /* 0x0000007f02037812 */ /* 0x002fe400078ec0ff */
[----:B------:R-:W-:Y:S02]  /*14180*/  SHF.L.U32 R2, R0, 0x1f, RZ ;  /* 0x0000001f00027819 */ /* 0x000fe400000006ff */
[----:B------:R-:W-:Y:S02]  /*14190*/  ISETP.NE.AND P1, PT, R3, RZ, PT ;  /* 0x000000ff0300720c */ /* 0x000fe40003f25270 */
[----:B------:R-:W1:Y:S02]  /*141a0*/  SYNCS.PHASECHK.TRANS64.TRYWAIT P0, [UR38+0x22848], R2 ;  /* 0x02284802ff0075a7 */ /* 0x000e640008000166 */
[----:B-1----:R-:W-:Y:S09]  /*141b0*/  @!P0 BRA `(.L_x_1965) ;  /* 0x0000001800648947 */ /* 0x002ff20003800000 */
.L_x_2016:
[----:B------:R-:W-:Y:S05]  /*141c0*/  BSYNC B1 ;  /* 0x0000000000017941 */ /* 0x000fea0003800000 */
.L_x_1964:
[----:B------:R-:W-:Y:S04]  /*141d0*/  BSSY B1, `(.L_x_1966) ;  /* 0x0000007000017945 */ /* 0x000fe80003800000 */
[----:B------:R-:W-:Y:S05]  /*141e0*/  @P1 BRA `(.L_x_1967) ;  /* 0x0000000000141947 */ /* 0x000fea0003800000 */
[----:B------:R-:W-:Y:S01]  /*141f0*/  ISETP.NE.AND P0, PT, R10, RZ, PT ;  /* 0x000000ff0a00720c */ /* 0x000fe20003f05270 */
[----:B-1----:R-:W-:-:S04]  /*14200*/  IMAD.MOV.U32 R3, RZ, RZ, 0x3000 ;  /* 0x00003000ff037424 */ /* 0x002fc800078e00ff */
[----:B------:R2:W-:Y:S08]  /*14210*/  SYNCS.ARRIVE.TRANS64 RZ, [UR38+0x22838], R3 ;  /* 0x02283803ffff79a7 */ /* 0x0005f00008000026 */
[----:B--2---:R-:W-:Y:S05]  /*14220*/  @!P0 BRA `(.L_x_1967) ;  /* 0x0000000000048947 */ /* 0x004fea0003800000 */
[----:B------:R-:W-:Y:S01]  /*14230*/  BPT.TRAP 0x1 ;  /* 0x000000040000795c */ /* 0x000fe20000300000 */
.L_x_1967:
[----:B------:R-:W-:Y:S05]  /*14240*/  BSYNC B1 ;  /* 0x0000000000017941 */ /* 0x000fea0003800000 */
.L_x_1966:
        /* <DEDUP_REMOVED lines=11> */
.L_x_1968:
        /* <DEDUP_REMOVED lines=11> */
.L_x_2017:
[----:B------:R-:W-:Y:S05]  /*143b0*/  BSYNC B1 ;  /* 0x0000000000017941 */ /* 0x000fea0003800000 */
.L_x_1969:
        /* <DEDUP_REMOVED lines=9> */
.L_x_1972:
[----:B------:R-:W-:Y:S05]  /*14450*/  BSYNC B1 ;  /* 0x0000000000017941 */ /* 0x000fea0003800000 */
.L_x_1971:
        /* <DEDUP_REMOVED lines=9> */
.L_x_1973:
        /* <DEDUP_REMOVED lines=13> */
.L_x_1974:
        /* <DEDUP_REMOVED lines=13> */
.L_x_1975:
        /* <DEDUP_REMOVED lines=13> */
.L_x_1976:
        /* <DEDUP_REMOVED lines=8> */
.L_x_1962:
[----:B------:R-:W-:Y:S05]  /*147e0*/  BSYNC B0 ;  /* 0x0000000000007941 */ /* 0x000fea0003800000 */
.L_x_1961:
[----:B------:R-:W-:Y:S01]  /*147f0*/  LOP3.LUT R0, R0, 0x1, RZ, 0x3c, !PT ;  /* 0x0000000100007812 */ /* 0x000fe200078e3cff */
[----:B------:R-:W-:Y:S02]  /*14800*/  IMAD.MOV.U32 R6, RZ, RZ, RZ ;  /* 0x000000ffff067224 */ /* 0x000fe400078e00ff */
[----:B------:R-:W-:-:S07]  /*14810*/  IMAD.MOV.U32 R8, RZ, RZ, RZ ;  /* 0x000000ffff087224 */ /* 0x000fce00078e00ff */
.L_x_1898:
[----:B------:R-:W1:Y:S01]  /*14820*/  S2R R3, SR_CgaCtaId ;  /* 0x0000000000037919 */ /* 0x000e620000008800 */
[----:B------:R-:W-:-:S04]  /*14830*/  MOV R2, 0x400 ;  /* 0x0000040000027802 */ /* 0x000fc80000000f00 */
[----:B-1----:R-:W-:Y:S02]  /*14840*/  LEA R2, R3, R2, 0x18 ;  /* 0x0000000203027211 */ /* 0x002fe400078ec0ff */
[----:B------:R-:W-:-:S04]  /*14850*/  SHF.L.U32 R3, R8, 0x1f, RZ ;  /* 0x0000001f08037819 */ /* 0x000fc800000006ff */
[----:B------:R-:W1:Y:S02]  /*14860*/  SYNCS.PHASECHK.TRANS64.TRYWAIT P0, [R2+URZ+0x22820], R3 ;  /* 0x02282003020075a7 */ /* 0x000e64000800017f */
[----:B-1----:R-:W-:Y:S05]  /*14870*/  @!P0 BRA `(.L_x_1977) ;  /* 0x0000001000e48947 */ /* 0x002fea0003800000 */
.L_x_2018:
[----:B------:R-:W-:-:S03]  /*14880*/  UMOV UR4, 0xffffffff ;  /* 0xffffffff00047882 */ /* 0x000fc60000000000 */
[----:B------:R-:W-:Y:S05]  /*14890*/  BRA.DIV UR4, `(.L_x_1978) ;  /* 0x0000001204f07947 */ /* 0x000fea000b800000 */
[----:B-1----:R-:W1:Y:S02]  /*148a0*/  S2R R3, SR_TID.X ;  /* 0x0000000000037919 */ /* 0x002e640000002100 */
[----:B-1----:R-:W-:-:S04]  /*148b0*/  SHF.R.U32.HI R3, RZ, 0x5, R3 ;  /* 0x00000005ff037819 */ /* 0x002fc80000011603 */
[----:B------:R-:W-:-:S05]  /*148c0*/  LOP3.LUT R3, R3, 0x3, RZ, 0xc0, !PT ;  /* 0x0000000303037812 */ /* 0x000fca00078ec0ff */
[----:B------:R1:W2:Y:S02]  /*148d0*/  SHFL.IDX PT, R14, R3, RZ, 0x1f ;  /* 0x00001fff030e7589 */ /* 0x0002a400000e0000 */
.L_x_2021:
[----:B--2---:R-:W-:-:S13]  /*148e0*/  ISETP.NE.AND P0, PT, R14, RZ, PT ;  /* 0x000000ff0e00720c */ /* 0x004fda0003f05270 */
[----:B------:R-:W-:Y:S05]  /*148f0*/  @P0 BRA `(.L_x_1814) ;  /* 0x0000000000880947 */ /* 0x000fea0003800000 */
[----:B------:R-:W-:-:S03]  /*14900*/  UMOV UR4, 0xffffffff ;  /* 0xffffffff00047882 */ /* 0x000fc60000000000 */
[----:B------:R-:W-:Y:S05]  /*14910*/  BRA.DIV UR4, `(.L_x_1979) ;  /* 0x0000001604047947 */ /* 0x000fea000b800000 */
[----:B------:R-:W-:-:S13]  /*14920*/  ELECT P6, URZ, PT ;  /* 0x00000000003f782f */ /* 0x000fda00038c0000 */
.L_x_2024:
[----:B------:R-:W-:Y:S05]  /*14930*/  @!P6 BRA `(.L_x_1814) ;  /* 0x000000000078e947 */ /* 0x000fea0003800000 */
[----:B------:R-:W-:-:S06]  /*14940*/  ULOP3.LUT UR4, UR45, 0x2, URZ, 0xfc, !UPT ;  /* 0x000000022d047892 */ /* 0x000fcc000f8efc3f */
[----:B-1----:R-:W-:-:S05]  /*14950*/  IMAD.U32 R3, RZ, RZ, UR4 ;  /* 0x00000004ff037e24 */ /* 0x002fca000f8e00ff */
[----:B------:R-:W-:-:S13]  /*14960*/  ISETP.NE.AND P2, PT, R3, 0x3, PT ;  /* 0x000000030300780c */ /* 0x000fda0003f45270 */
[----:B------:R-:W-:Y:S05]  /*14970*/  @!P2 BRA `(.L_x_1980) ;  /* 0x000000000004a947 */ /* 0x000fea0003800000 */
[----:B------:R-:W-:Y:S01]  /*14980*/  BPT.TRAP 0x1 ;  /* 0x000000040000795c */ /* 0x000fe20000300000 */
.L_x_1980:
[----:B------:R-:W-:Y:S01]  /*14990*/  VIADD R8, R2, 0x22840 ;  /* 0x0002284002087836 */ /* 0x000fe20000000000 */
[----:B------:R-:W-:Y:S01]  /*149a0*/  SHF.L.U32 R4, R0, 0x1f, RZ ;  /* 0x0000001f00047819 */ /* 0x000fe200000006ff */
[C---:B------:R-:W-:Y:S02]  /*149b0*/  VIADD R3, R6.reuse, 0x1 ;  /* 0x0000000106037836 */ /* 0x040fe40000000000 */
[----:B------:R-:W-:-:S03]  /*149c0*/  IMAD R7, R6, 0x8, R8 ;  /* 0x0000000806077824 */ /* 0x000fc600078e0208 */
[C---:B------:R-:W-:Y:S01]  /*149d0*/  ISETP.NE.AND P1, PT, R3.reuse, 0x2, PT ;  /* 0x000000020300780c */ /* 0x040fe20003f25270 */
[----:B------:R-:W1:Y:S03]  /*149e0*/  SYNCS.PHASECHK.TRANS64.TRYWAIT P0, [R7+URZ], R4 ;  /* 0x00000004070075a7 */ /* 0x000e66000800017f */
[----:B------:R-:W-:Y:S02]  /*149f0*/  SEL R5, RZ, 0x1, P1 ;  /* 0x00000001ff057807 */ /* 0x000fe40000800000 */
[----:B------:R-:W-:Y:S02]  /*14a00*/  SEL R3, R3, RZ, P1 ;  /* 0x000000ff03037207 */ /* 0x000fe40000800000 */
[----:B------:R-:W-:-:S03]  /*14a10*/  LOP3.LUT R0, R0, R5, RZ, 0x3c, !PT ;  /* 0x0000000500007212 */ /* 0x000fc600078e3cff */
[----:B------:R-:W-:Y:S01]  /*14a20*/  IMAD R5, R3, 0x8, R8 ;  /* 0x0000000803057824 */ /* 0x000fe200078e0208 */
[----:B------:R-:W-:Y:S01]  /*14a30*/  SHF.L.U32 R0, R0, 0x1f, RZ ;  /* 0x0000001f00007819 */ /* 0x000fe200000006ff */
[----:B-1----:R-:W-:Y:S06]  /*14a40*/  @!P0 BRA `(.L_x_1981) ;  /* 0x0000001000d88947 */ /* 0x002fec0003800000 */
.L_x_2025:
[----:B------:R-:W2:Y:S02]  /*14a50*/  SYNCS.PHASECHK.TRANS64.TRYWAIT P0, [R5+URZ], R0 ;  /* 0x00000000050075a7 */ /* 0x000ea4000800017f */
[----:B--2---:R-:W-:Y:S05]  /*14a60*/  @!P0 BRA `(.L_x_1982) ;  /* 0x0000001000e48947 */ /* 0x004fea0003800000 */
.L_x_2026:
[----:B------:R-:W-:Y:S05]  /*14a70*/  @!P2 BRA `(.L_x_1983) ;  /* 0x000000000004a947 */ /* 0x000fea0003800000 */
[----:B------:R-:W-:Y:S01]  /*14a80*/  BPT.TRAP 0x1 ;  /* 0x000000040000795c */ /* 0x000fe20000300000 */
.L_x_1983:
[----:B------:R-:W-:-:S04]  /*14a90*/  VIADD R2, R2, 0x22860 ;  /* 0x0002286002027836 */ /* 0x000fc80000000000 */
[----:B--2---:R-:W-:-:S04]  /*14aa0*/  IMAD R5, R6, 0x8, R2 ;  /* 0x0000000806057824 */ /* 0x004fc800078e0202 */
[----:B------:R-:W2:Y:S02]  /*14ab0*/  SYNCS.PHASECHK.TRANS64.TRYWAIT P0, [R5+URZ], R4 ;  /* 0x00000004050075a7 */ /* 0x000ea4000800017f */
[----:B--2---:R-:W-:Y:S05]  /*14ac0*/  @!P0 BRA `(.L_x_1984) ;  /* 0x0000001000e08947 */ /* 0x004fea0003800000 */
.L_x_2027:
[----:B------:R-:W-:-:S07]  /*14ad0*/  IMAD R3, R3, 0x8, R2 ;  /* 0x0000000803037824 */ /* 0x000fce00078e0202 */
.L_x_1985:
[----:B---3--:R3:W4:Y:S02]  /*14ae0*/  SYNCS.PHASECHK.TRANS64.TRYWAIT P0, [R3+URZ], R0 ;  /* 0x00000000030075a7 */ /* 0x008724000800017f */
[----:B----4-:R-:W-:Y:S05]  /*14af0*/  @!P0 NANOSLEEP.SYNCS 0x989680 ;  /* 0x009896800000895d */ /* 0x010fea0003900000 */
[----:B------:R-:W4:Y:S02]  /*14b00*/  @!P0 SYNCS.PHASECHK.TRANS64 P0, [R3+URZ], R0 ;  /* 0x00000000030085a7 */ /* 0x000f24000800007f */
[----:B----4-:R-:W-:Y:S05]  /*14b10*/  @!P0 BRA `(.L_x_1985) ;  /* 0xfffffffc00f08947 */ /* 0x010fea000383ffff */
.L_x_1814:
[----:B------:R-:W-:Y:S05]  /*14b20*/  BSYNC B6 ;  /* 0x0000000000067941 */ /* 0x000fea0003800000 */
.L_x_1811:
[----:B------:R-:W-:Y:S05]  /*14b30*/  EXIT ;  /* 0x000000000000794d */ /* 0x000fea0003800000 */
.L_x_1824:
[----:B0-----:R-:W-:-:S04]  /*14b40*/  IMAD.U32 R0, RZ, RZ, UR38 ;  /* 0x00000026ff007e24 */ /* 0x001fc8000f8e00ff */
[----:B------:R0:W1:Y:S03]  /*14b50*/  SYNCS.PHASECHK.TRANS64.TRYWAIT P0, [R0+URZ+0x22800], R11 ;  /* 0x0228000b000075a7 */ /* 0x000066000800017f */
[----:B-1----:R-:W-:Y:S05]  /*14b60*/  @!P0 NANOSLEEP.SYNCS 0x989680 ;  /* 0x009896800000895d */ /* 0x002fea0003900000 */
[----:B------:R-:W1:Y:S02]  /*14b70*/  @!P0 SYNCS.PHASECHK.TRANS64 P0, [R0+URZ+0x22800], R11 ;  /* 0x0228000b000085a7 */ /* 0x000e64000800007f */
[----:B-1----:R-:W-:Y:S05]  /*14b80*/  @!P0 BRA `(.L_x_1824) ;  /* 0xfffffffc00ec8947 */ /* 0x002fea000383ffff */
[----:B------:R-:W-:Y:S05]  /*14b90*/  BRA `(.L_x_1986) ;  /* 0xfffffecc00807947 */ /* 0x000fea000383ffff */
.L_x_1828:
[----:B0-----:R-:W-:-:S04]  /*14ba0*/  IMAD.U32 R0, RZ, RZ, UR38 ;  /* 0x00000026ff007e24 */ /* 0x001fc8000f8e00ff */
[----:B------:R0:W1:Y:S03]  /*14bb0*/  SYNCS.PHASECHK.TRANS64.TRYWAIT P0, [R0+URZ+0x22830], R11 ;  /* 0x0228300b000075a7 */ /* 0x000066000800017f */
[----:B-1----:R-:W-:Y:S05]  /*14bc0*/  @!P0 NANOSLEEP.SYNCS 0x989680 ;  /* 0x009896800000895d */ /* 0x002fea0003900000 */
[----:B------:R-:W1:Y:S02]  /*14bd0*/  @!P0 SYNCS.PHASECHK.TRANS64 P0, [R0+URZ+0x22830], R11 ;  /* 0x0228300b000085a7 */ /* 0x000e64000800007f */
[----:B-1----:R-:W-:Y:S05]  /*14be0*/  @!P0 BRA `(.L_x_1828) ;  /* 0xfffffffc00ec8947 */ /* 0x002fea000383ffff */
[----:B------:R-:W-:Y:S05]  /*14bf0*/  BRA `(.L_x_1827) ;  /* 0xfffffecc00a07947 */ /* 0x000fea000383ffff */
.L_x_1840:
[----:B0-----:R0:W1:Y:S02]  /*14c00*/  SYNCS.PHASECHK.TRANS64.TRYWAIT P1, [R6+URZ+0x22850], R11 ;  /* 0x0228500b060075a7 */ /* 0x001064000802017f */
[----:B-1----:R-:W-:Y:S05]  /*14c10*/  @!P1 NANOSLEEP.SYNCS 0x989680 ;  /* 0x009896800000995d */ /* 0x002fea0003900000 */
[----:B------:R-:W1:Y:S02]  /*14c20*/  @!P1 SYNCS.PHASECHK.TRANS64 P1, [R6+URZ+0x22850], R11 ;  /* 0x0228500b060095a7 */ /* 0x000e64000802007f */
[----:B-1----:R-:W-:Y:S05]  /*14c30*/  @!P1 BRA `(.L_x_1840) ;  /* 0xfffffffc00f09947 */ /* 0x002fea000383ffff */
[----:B------:R-:W-:Y:S05]  /*14c40*/  BRA `(.L_x_1839) ;  /* 0xfffffef800447947 */ /* 0x000fea000383ffff */
.L_x_1848:
[----:B-1----:R-:W-:-:S04]  /*14c50*/  IMAD.U32 R13, RZ, RZ, UR32 ;  /* 0x00000020ff0d7e24 */ /* 0x002fc8000f8e00ff */
[----:B------:R1:W2:Y:S03]  /*14c60*/  SYNCS.PHASECHK.TRANS64.TRYWAIT P1, [R13+URZ+0x22830], R12 ;  /* 0x0228300c0d0075a7 */ /* 0x0002a6000802017f */
[----:B--2---:R-:W-:Y:S05]  /*14c70*/  @!P1 NANOSLEEP.SYNCS 0x989680 ;  /* 0x009896800000995d */ /* 0x004fea0003900000 */
[----:B------:R-:W2:Y:S02]  /*14c80*/  @!P1 SYNCS.PHASECHK.TRANS64 P1, [R13+URZ+0x22830], R12 ;  /* 0x0228300c0d0095a7 */ /* 0x000ea4000802007f */
[----:B--2---:R-:W-:Y:S05]  /*14c90*/  @!P1 BRA `(.L_x_1848) ;  /* 0xfffffffc00ec9947 */ /* 0x004fea000383ffff */
[----:B------:R-:W-:Y:S05]  /*14ca0*/  BRA `(.L_x_1847) ;  /* 0xfffffefc00e07947 */ /* 0x000fea000383ffff */
.L_x_1860:
[----:B0-----:R0:W1:Y:S02]  /*14cb0*/  SYNCS.PHASECHK.TRANS64.TRYWAIT P1, [R177+URZ+0x22850], R12 ;  /* 0x0228500cb10075a7 */ /* 0x001064000802017f */
[----:B-1----:R-:W-:Y:S05]  /*14cc0*/  @!P1 NANOSLEEP.SYNCS 0x989680 ;  /* 0x009896800000995d */ /* 0x002fea0003900000 */
[----:B------:R-:W1:Y:S02]  /*14cd0*/  @!P1 SYNCS.PHASECHK.TRANS64 P1, [R177+URZ+0x22850], R12 ;  /* 0x0228500cb10095a7 */ /* 0x000e64000802007f */
[----:B-1----:R-:W-:Y:S05]  /*14ce0*/  @!P1 BRA `(.L_x_1860) ;  /* 0xfffffffc00f09947 */ /* 0x002fea000383ffff */
[----:B------:R-:W-:Y:S05]  /*14cf0*/  BRA `(.L_x_1859) ;  /* 0xffffff3000347947 */ /* 0x000fea000383ffff */
.L_x_1869:
[----:B--2---:R-:W-:-:S04]  /*14d00*/  IMAD.U32 R9, RZ, RZ, UR28 ;  /* 0x0000001cff097e24 */ /* 0x004fc8000f8e00ff */
[----:B------:R2:W3:Y:S03]  /*14d10*/  SYNCS.PHASECHK.TRANS64.TRYWAIT P2, [R9+URZ+0x22830], R6 ;  /* 0x02283006090075a7 */ /* 0x0004e6000804017f */
[----:B---3--:R-:W-:Y:S05]  /*14d20*/  @!P2 NANOSLEEP.SYNCS 0x989680 ;  /* 0x009896800000a95d */ /* 0x008fea0003900000 */
[----:B------:R-:W3:Y:S02]  /*14d30*/  @!P2 SYNCS.PHASECHK.TRANS64 P2, [R9+URZ+0x22830], R6 ;  /* 0x022830060900a5a7 */ /* 0x000ee4000804007f */
[----:B---3--:R-:W-:Y:S05]  /*14d40*/  @!P2 BRA `(.L_x_1869) ;  /* 0xfffffffc00eca947 */ /* 0x008fea000383ffff */
[----:B------:R-:W-:Y:S05]  /*14d50*/  BRA `(.L_x_1868) ;  /* 0xffffff3400f07947 */ /* 0x000fea000383ffff */
.L_x_1873:
[----:B0-----:R0:W1:Y:S02]  /*14d60*/  SYNCS.PHASECHK.TRANS64.TRYWAIT P2, [R201+URZ+0x22850], R6 ;  /* 0x02285006c90075a7 */ /* 0x001064000804017f */
[----:B-1----:R-:W-:Y:S05]  /*14d70*/  @!P2 NANOSLEEP.SYNCS 0x989680 ;  /* 0x009896800000a95d */ /* 0x002fea0003900000 */
[----:B------:R-:W1:Y:S02]  /*14d80*/  @!P2 SYNCS.PHASECHK.TRANS64 P2, [R201+URZ+0x22850], R6 ;  /* 0x02285006c900a5a7 */ /* 0x000e64000804007f */
[----:B-1----:R-:W-:Y:S05]  /*14d90*/  @!P2 BRA `(.L_x_1873) ;  /* 0xfffffffc00f0a947 */ /* 0x002fea000383ffff */
[----:B------:R-:W-:Y:S05]  /*14da0*/  BRA `(.L_x_1872) ;  /* 0xffffff5400907947 */ /* 0x000fea000383ffff */
.L_x_1879:
[----:B---3--:R-:W-:-:S04]  /*14db0*/  IMAD.U32 R10, RZ, RZ, UR31 ;  /* 0x0000001fff0a7e24 */ /* 0x008fc8000f8e00ff */
[----:B------:R3:W4:Y:S03]  /*14dc0*/  SYNCS.PHASECHK.TRANS64.TRYWAIT P1, [R10+URZ+0x22830], R7 ;  /* 0x022830070a0075a7 */ /* 0x000726000802017f */
[----:B----4-:R-:W-:Y:S05]  /*14dd0*/  @!P1 NANOSLEEP.SYNCS 0x989680 ;  /* 0x009896800000995d */ /* 0x010fea0003900000 */
[----:B------:R-:W4:Y:S02]  /*14de0*/  @!P1 SYNCS.PHASECHK.TRANS64 P1, [R10+URZ+0x22830], R7 ;  /* 0x022830070a0095a7 */ /* 0x000f24000802007f */
[----:B----4-:R-:W-:Y:S05]  /*14df0*/  @!P1 BRA `(.L_x_1879) ;  /* 0xfffffffc00ec9947 */ /* 0x010fea000383ffff */
[----:B------:R-:W-:Y:S05]  /*14e00*/  BRA `(.L_x_1878) ;  /* 0xffffff5800987947 */ /* 0x000fea000383ffff */
.L_x_1891:
[----:B0-----:R0:W1:Y:S02]  /*14e10*/  SYNCS.PHASECHK.TRANS64.TRYWAIT P1, [R176+URZ+0x22850], R7 ;  /* 0x02285007b00075a7 */ /* 0x001064000802017f */
[----:B-1----:R-:W-:Y:S05]  /*14e20*/  @!P1 NANOSLEEP.SYNCS 0x989680 ;  /* 0x009896800000995d */ /* 0x002fea0003900000 */
[----:B------:R-:W1:Y:S02]  /*14e30*/  @!P1 SYNCS.PHASECHK.TRANS64 P1, [R176+URZ+0x22850], R7 ;  /* 0x02285007b00095a7 */ /* 0x000e64000802007f */
[----:B-1----:R-:W-:Y:S05]  /*14e40*/  @!P1 BRA `(.L_x_1891) ;  /* 0xfffffffc00f09947 */ /* 0x002fea000383ffff */
[----:B------:R-:W-:Y:S05]  /*14e50*/  BRA `(.L_x_1890) ;  /* 0xffffff8800e07947 */ /* 0x000fea000383ffff */
.L_x_1909:
[----:B------:R-:W-:Y:S02]  /*14e60*/  IMAD.MOV.U32 R13, RZ, RZ, R6 ;  /* 0x000000ffff0d7224 */ /* 0x000fe400078e0006 */
[----:B------:R-:W-:Y:S02]  /*14e70*/  IMAD.MOV.U32 R12, RZ, RZ, RZ ;  /* 0x000000ffff0c7224 */ /* 0x000fe400078e00ff */
[----:B------:R-:W-:Y:S02]  /*14e80*/  IMAD.MOV.U32 R11, RZ, RZ, 0x1f ;  /* 0x0000001fff0b7424 */ /* 0x000fe400078e00ff */
[----:B------:R-:W-:-:S07]  /*14e90*/  IMAD.MOV.U32 R15, RZ, RZ, -0x1 ;  /* 0xffffffffff0f7424 */ /* 0x000fce00078e00ff */
[----:B------:R-:W-:Y:S05]  /*14ea0*/  WARPSYNC.COLLECTIVE R15, `(.L_x_1987) ;  /* 0x000000000f087348 */ /* 0x000fea0003c00000 */
[----:B------:R0:W1:Y:S02]  /*14eb0*/  SHFL.IDX P6, R14, R13, R12, R11 ;  /* 0x0000000c0d0e7389 */ /* 0x00006400000c000b */
[----:B01----:R-:W-:Y:S01]  /*14ec0*/  ENDCOLLECTIVE ;  /* 0x000000000000791b */ /* 0x003fe20003800000 */
.L_x_1987:
[----:B------:R-:W-:Y:S05]  /*14ed0*/  BRA `(.L_x_1988) ;  /* 0xffffffc800f87947 */ /* 0x000fea000383ffff */
.L_x_1911:
[----:B------:R-:W-:Y:S01]  /*14ee0*/  BSSY B0, `(.L_x_1989) ;  /* 0x0000006000007945 */ /* 0x000fe20003800000 */
[----:B------:R-:W-:-:S07]  /*14ef0*/  IMAD.MOV.U32 R15, RZ, RZ, -0x1 ;  /* 0xffffffffff0f7424 */ /* 0x000fce00078e00ff */
[----:B0-----:R-:W-:Y:S05]  /*14f00*/  WARPSYNC.COLLECTIVE R15, `(.L_x_1990) ;  /* 0x000000000f0c7348 */ /* 0x001fea0003c00000 */
[----:B------:R-:W-:Y:S02]  /*14f10*/  ELECT P6, UR62, PT ;  /* 0x00000000003e782f */ /* 0x000fe400038c0000 */
[----:B------:R-:W-:Y:S01]  /*14f20*/  MOV R14, UR62 ;  /* 0x0000003e000e7c02 */ /* 0x000fe20008000f00 */
[----:B0-----:R-:W-:Y:S10]  /*14f30*/  ENDCOLLECTIVE ;  /* 0x000000000000791b */ /* 0x001ff40003800000 */
.L_x_1990:
[----:B------:R-:W-:Y:S05]  /*14f40*/  BSYNC B0 ;  /* 0x0000000000007941 */ /* 0x000fea0003800000 */
.L_x_1989:
[----:B------:R-:W-:Y:S05]  /*14f50*/  BRA `(.L_x_1991) ;  /* 0xffffffc800fc7947 */ /* 0x000fea000383ffff */
.L_x_1913:
[----:B0-----:R-:W-:-:S04]  /*14f60*/  IMAD.U32 R3, RZ, RZ, UR38 ;  /* 0x00000026ff037e24 */ /* 0x001fc8000f8e00ff */
[----:B------:R0:W1:Y:S03]  /*14f70*/  SYNCS.PHASECHK.TRANS64.TRYWAIT P0, [R3+URZ+0x22840], R0 ;  /* 0x02284000030075a7 */ /* 0x000066000800017f */
[----:B-1----:R-:W-:Y:S05]  /*14f80*/  @!P0 NANOSLEEP.SYNCS 0x989680 ;  /* 0x009896800000895d */ /* 0x002fea0003900000 */
[----:B------:R-:W1:Y:S02]  /*14f90*/  @!P0 SYNCS.PHASECHK.TRANS64 P0, [R3+URZ+0x22840], R0 ;  /* 0x02284000030085a7 */ /* 0x000e64000800007f */
[----:B-1----:R-:W-:Y:S05]  /*14fa0*/  @!P0 BRA `(.L_x_1913) ;  /* 0xfffffffc00ec8947 */ /* 0x002fea000383ffff */
[----:B------:R-:W-:Y:S05]  /*14fb0*/  BRA `(.L_x_1992) ;  /* 0xffffffcc005c7947 */ /* 0x000fea000383ffff */
.L_x_1916:
[----:B------:R-:W-:Y:S02]  /*14fc0*/  IMAD.MOV.U32 R13, RZ, RZ, R7 ;  /* 0x000000ffff0d7224 */ /* 0x000fe400078e0007 */
[----:B------:R-:W-:Y:S02]  /*14fd0*/  IMAD.MOV.U32 R12, RZ, RZ, RZ ;  /* 0x000000ffff0c7224 */ /* 0x000fe400078e00ff */
[----:B------:R-:W-:Y:S02]  /*14fe0*/  IMAD.MOV.U32 R11, RZ, RZ, 0x181f ;  /* 0x0000181fff0b7424 */ /* 0x000fe400078e00ff */
[----:B------:R-:W-:Y:S02]  /*14ff0*/  IMAD.MOV.U32 R15, RZ, RZ, -0x1 ;  /* 0xffffffffff0f7424 */ /* 0x000fe400078e00ff */
[----:B------:R-:W-:-:S07]  /*15000*/  VIADD R4, R4, UR40 ;  /* 0x0000002804047c36 */ /* 0x000fce0008000000 */
[----:B------:R-:W-:Y:S05]  /*15010*/  WARPSYNC.COLLECTIVE R15, `(.L_x_1993) ;  /* 0x000000000f087348 */ /* 0x000fea0003c00000 */
[----:B------:R0:W1:Y:S02]  /*15020*/  SHFL.IDX P6, R14, R13, R12, R11 ;  /* 0x0000000c0d0e7389 */ /* 0x00006400000c000b */
[----:B01----:R-:W-:Y:S01]  /*15030*/  ENDCOLLECTIVE ;  /* 0x000000000000791b */ /* 0x003fe20003800000 */
.L_x_1993:
[----:B------:R-:W-:Y:S02]  /*15040*/  VIADD R10, R4, 0x10 ;  /* 0x00000010040a7836 */ /* 0x000fe40000000000 */
[----:B------:R-:W-:Y:S02]  /*15050*/  IMAD.MOV.U32 R13, RZ, RZ, R0 ;  /* 0x000000ffff0d7224 */ /* 0x000fe400078e0000 */
[----:B------:R-:W-:-:S07]  /*15060*/  IMAD.MOV.U32 R2, RZ, RZ, R14 ;  /* 0x000000ffff027224 */ /* 0x000fce00078e000e */
[----:B------:R-:W-:Y:S05]  /*15070*/  WARPSYNC.COLLECTIVE R15, `(.L_x_1994) ;  /* 0x000000000f087348 */ /* 0x000fea0003c00000 */
[----:B------:R0:W1:Y:S02]  /*15080*/  SHFL.IDX P6, R14, R13, R12, R11 ;  /* 0x0000000c0d0e7389 */ /* 0x00006400000c000b */
[----:B01----:R-:W-:Y:S01]  /*15090*/  ENDCOLLECTIVE ;  /* 0x000000000000791b */ /* 0x003fe20003800000 */
.L_x_1994:
        /* <DEDUP_REMOVED lines=12> */
.L_x_1995:
[----:B------:R-:W-:Y:S01]  /*15160*/  @!PT LDS RZ, [RZ] ;  /* 0x00000000fffff984 */ /* 0x000fe20000000800 */
[----:B------:R-:W-:Y:S01]  /*15170*/  @!PT LDS RZ, [RZ] ;  /* 0x00000000fffff984 */ /* 0x000fe20000000800 */
[----:B------:R-:W-:Y:S01]  /*15180*/  @!PT LDS RZ, [RZ] ;  /* 0x00000000fffff984 */ /* 0x000fe20000000800 */
[----:B------:R0:W-:Y:S01]  /*15190*/  @!P1 LDGSTS.E.BYPASS.LTC128B.128 [R21+0x18400], desc[UR48][R2.64], !P0 ;  /* 0x1840000002159fae */ /* 0x0001e2000c101d70 */
[----:B------:R-:W-:Y:S01]  /*151a0*/  ISETP.GE.AND P1, PT, R10, R5, PT ;  /* 0x000000050a00720c */ /* 0x000fe20003f26270 */
[----:B------:R-:W-:-:S12]  /*151b0*/  IMAD.MOV.U32 R13, RZ, RZ, R0 ;  /* 0x000000ffff0d7224 */ /* 0x000fd800078e0000 */
[----:B------:R-:W-:Y:S01]  /*151c0*/  @!P1 LEA R10, R6, UR38, 0x1 ;  /* 0x00000026060a9c11 */ /* 0x000fe2000f8e08ff */
[----:B0-----:R-:W-:-:S07]  /*151d0*/  IMAD.MOV.U32 R9, RZ, RZ, R14 ;  /* 0x000000ffff097224 */ /* 0x001fce00078e000e */
[----:B------:R-:W-:Y:S05]  /*151e0*/  WARPSYNC.COLLECTIVE R15, `(.L_x_1996) ;  /* 0x000000000f087348 */ /* 0x000fea0003c00000 */
[----:B------:R0:W1:Y:S02]  /*151f0*/  SHFL.IDX P6, R14, R13, R12, R11 ;  /* 0x0000000c0d0e7389 */ /* 0x00006400000c000b */
[----:B01----:R-:W-:Y:S01]  /*15200*/  ENDCOLLECTIVE ;  /* 0x000000000000791b */ /* 0x003fe20003800000 */
.L_x_1996:
[----:B------:R-:W-:Y:S02]  /*15210*/  IMAD.MOV.U32 R13, RZ, RZ, R7 ;  /* 0x000000ffff0d7224 */ /* 0x000fe400078e0007 */
[----:B------:R-:W-:Y:S01]  /*15220*/  IMAD.MOV.U32 R12, RZ, RZ, 0x2 ;  /* 0x00000002ff0c7424 */ /* 0x000fe200078e00ff */
[----:B------:R-:W-:Y:S01]  /*15230*/  @!P1 LEA R2, P2, R8, R14, 0x1 ;  /* 0x0000000e08029211 */ /* 0x000fe200078408ff */
[----:B------:R-:W-:-:S04]  /*15240*/  VIADD R14, R4, 0x20 ;  /* 0x00000020040e7836 */ /* 0x000fc80000000000 */
[----:B------:R-:W-:-:S05]  /*15250*/  @!P1 IMAD.X R3, RZ, RZ, R9, P2 ;  /* 0x000000ffff039224 */ /* 0x000fca00010e0609 */
        /* <DEDUP_REMOVED lines=8> */
.L_x_1997:
[----:B------:R-:W-:Y:S01]  /*152e0*/  VIADD R10, R4, 0x30 ;  /* 0x00000030040a7836 */ /* 0x000fe20000000000 */
[----:B------:R-:W-:Y:S01]  /*152f0*/  @!P1 LEA R21, R6, UR38, 0x1 ;  /* 0x0000002606159c11 */ /* 0x000fe2000f8e08ff */
[----:B------:R-:W-:Y:S02]  /*15300*/  IMAD.MOV.U32 R13, RZ, RZ, R0 ;  /* 0x000000ffff0d7224 */ /* 0x000fe400078e0000 */
[----:B------:R-:W-:-:S07]  /*15310*/  IMAD.MOV.U32 R9, RZ, RZ, R14 ;  /* 0x000000ffff097224 */ /* 0x000fce00078e000e */
[----:B------:R-:W-:Y:S05]  /*15320*/  WARPSYNC.COLLECTIVE R15, `(.L_x_1998) ;  /* 0x000000000f087348 */ /* 0x000fea0003c00000 */
[----:B------:R0:W1:Y:S02]  /*15330*/  SHFL.IDX P6, R14, R13, R12, R11 ;  /* 0x0000000c0d0e7389 */ /* 0x00006400000c000b */
[----:B01----:R-:W-:Y:S01]  /*15340*/  ENDCOLLECTIVE ;  /* 0x000000000000791b */ /* 0x003fe20003800000 */
.L_x_1998:
[----:B------:R-:W-:Y:S02]  /*15350*/  IMAD.MOV.U32 R13, RZ, RZ, R7 ;  /* 0x000000ffff0d7224 */ /* 0x000fe400078e0007 */
[----:B------:R-:W-:Y:S01]  /*15360*/  IMAD.MOV.U32 R12, RZ, RZ, 0x3 ;  /* 0x00000003ff0c7424 */ /* 0x000fe200078e00ff */
[----:B------:R-:W-:-:S13]  /*15370*/  @!P1 LEA R2, P2, R8, R14, 0x1 ;  /* 0x0000000e08029211 */ /* 0x000fda00078408ff */
[----:B------:R-:W-:Y:S05]  /*15380*/  WARPSYNC.COLLECTIVE R15, `(.L_x_1999) ;  /* 0x000000000f087348 */ /* 0x000fea0003c00000 */
[----:B------:R0:W1:Y:S02]  /*15390*/  SHFL.IDX P6, R14, R13, R12, R11 ;  /* 0x0000000c0d0e7389 */ /* 0x00006400000c000b */
[----:B01----:R-:W-:Y:S01]  /*153a0*/  ENDCOLLECTIVE ;  /* 0x000000000000791b */ /* 0x003fe20003800000 */
.L_x_1999:
[----:B------:R-:W-:-:S05]  /*153b0*/  @!P1 IMAD.X R3, RZ, RZ, R9, P2 ;  /* 0x000000ffff039224 */ /* 0x000fca00010e0609 */
        /* <DEDUP_REMOVED lines=11> */
.L_x_2000:
        /* <DEDUP_REMOVED lines=13> */
.L_x_2001:
[----:B------:R-:W-:Y:S01]  /*15540*/  VIADD R10, R4, 0x50 ;  /* 0x00000050040a7836 */ /* 0x000fe20000000000 */
[----:B------:R-:W-:Y:S01]  /*15550*/  @!P1 LEA R21, R6, UR38, 0x1 ;  /* 0x0000002606159c11 */ /* 0x000fe2000f8e08ff */
[----:B------:R-:W-:Y:S02]  /*15560*/  IMAD.MOV.U32 R13, RZ, RZ, R0 ;  /* 0x000000ffff0d7224 */ /* 0x000fe400078e0000 */
[----:B------:R-:W-:-:S07]  /*15570*/  IMAD.MOV.U32 R9, RZ, RZ, R14 ;  /* 0x000000ffff097224 */ /* 0x000fce00078e000e */
[----:B------:R-:W-:Y:S05]  /*15580*/  WARPSYNC.COLLECTIVE R15, `(.L_x_2002) ;  /* 0x000000000f087348 */ /* 0x000fea0003c00000 */
[----:B------:R0:W1:Y:S02]  /*15590*/  SHFL.IDX P6, R14, R13, R12, R11 ;  /* 0x0000000c0d0e7389 */ /* 0x00006400000c000b */
[----:B01----:R-:W-:Y:S01]  /*155a0*/  ENDCOLLECTIVE ;  /* 0x000000000000791b */ /* 0x003fe20003800000 */
.L_x_2002:
[----:B------:R-:W-:Y:S02]  /*155b0*/  IMAD.MOV.U32 R13, RZ, RZ, R7 ;  /* 0x000000ffff0d7224 */ /* 0x000fe400078e0007 */
[----:B------:R-:W-:Y:S01]  /*155c0*/  IMAD.MOV.U32 R12, RZ, RZ, 0x5 ;  /* 0x00000005ff0c7424 */ /* 0x000fe200078e00ff */
[----:B------:R-:W-:-:S13]  /*155d0*/  @!P1 LEA R2, P2, R8, R14, 0x1 ;  /* 0x0000000e08029211 */ /* 0x000fda00078408ff */
[----:B------:R-:W-:Y:S05]  /*155e0*/  WARPSYNC.COLLECTIVE R15, `(.L_x_2003) ;  /* 0x000000000f087348 */ /* 0x000fea0003c00000 */
[----:B------:R0:W1:Y:S02]  /*155f0*/  SHFL.IDX P6, R14, R13, R12, R11 ;  /* 0x0000000c0d0e7389 */ /* 0x00006400000c000b */
[----:B01----:R-:W-:Y:S01]  /*15600*/  ENDCOLLECTIVE ;  /* 0x000000000000791b */ /* 0x003fe20003800000 */
.L_x_2003:
        /* <DEDUP_REMOVED lines=12> */
.L_x_2004:
[----:B------:R-:W-:Y:S02]  /*156d0*/  IMAD.MOV.U32 R13, RZ, RZ, R7 ;  /* 0x000000ffff0d7224 */ /* 0x000fe400078e0007 */
[----:B------:R-:W-:Y:S01]  /*156e0*/  IMAD.MOV.U32 R12, RZ, RZ, 0x6 ;  /* 0x00000006ff0c7424 */ /* 0x000fe200078e00ff */
[----:B------:R-:W-:-:S13]  /*156f0*/  @!P1 LEA R2, P2, R8, R14, 0x1 ;  /* 0x0000000e08029211 */ /* 0x000fda00078408ff */
[----:B------:R-:W-:Y:S05]  /*15700*/  WARPSYNC.COLLECTIVE R15, `(.L_x_2005) ;  /* 0x000000000f087348 */ /* 0x000fea0003c00000 */
[----:B------:R0:W1:Y:S02]  /*15710*/  SHFL.IDX P6, R14, R13, R12, R11 ;  /* 0x0000000c0d0e7389 */ /* 0x00006400000c000b */
[----:B01----:R-:W-:Y:S01]  /*15720*/  ENDCOLLECTIVE ;  /* 0x000000000000791b */ /* 0x003fe20003800000 */
.L_x_2005:
[----:B------:R-:W-:-:S05]  /*15730*/  @!P1 IMAD.X R3, RZ, RZ, R9, P2 ;  /* 0x000000ffff039224 */ /* 0x000fca00010e0609 */
[----:B------:R-:W-:Y:S01]  /*15740*/  @!PT LDS RZ, [RZ] ;  /* 0x00000000fffff984 */ /* 0x000fe20000000800 */
[----:B------:R-:W-:Y:S01]  /*15750*/  @!PT LDS RZ, [RZ] ;  /* 0x00000000fffff984 */ /* 0x000fe20000000800 */
[----:B------:R-:W-:Y:S01]  /*15760*/  @!PT LDS RZ, [RZ] ;  /* 0x00000000fffff984 */ /* 0x000fe20000000800 */
[----:B------:R0:W-:Y:S01]  /*15770*/  @!P1 LDGSTS.E.BYPASS.LTC128B.128 [R10+0x1ac00], desc[UR48][R2.64], !P0 ;  /* 0x1ac00000020a9fae */ /* 0x0001e2000c101d70 */
[----:B------:R-:W-:Y:S02]  /*15780*/  IMAD.MOV.U32 R13, RZ, RZ, R0 ;  /* 0x000000ffff0d7224 */ /* 0x000fe400078e0000 */
[----:B0-----:R-:W-:Y:S02]  /*15790*/  VIADD R2, R4, 0x60 ;  /* 0x0000006004027836 */ /* 0x001fe40000000000 */
[----:B------:R-:W-:-:S03]  /*157a0*/  IMAD.MOV.U32 R9, RZ, RZ, R14 ;  /* 0x000000ffff097224 */ /* 0x000fc600078e000e */
[----:B------:R-:W-:-:S13]  /*157b0*/  ISETP.GE.AND P1, PT, R2, R5, PT ;  /* 0x000000050200720c */ /* 0x000fda0003f26270 */
[----:B------:R-:W-:Y:S05]  /*157c0*/  WARPSYNC.COLLECTIVE R15, `(.L_x_2006) ;  /* 0x000000000f087348 */ /* 0x000fea0003c00000 */
[----:B------:R0:W1:Y:S02]  /*157d0*/  SHFL.IDX P6, R14, R13, R12, R11 ;  /* 0x0000000c0d0e7389 */ /* 0x00006400000c000b */
[----:B01----:R-:W-:Y:S01]  /*157e0*/  ENDCOLLECTIVE ;  /* 0x000000000000791b */ /* 0x003fe20003800000 */
.L_x_2006:
[----:B------:R-:W-:Y:S02]  /*157f0*/  IMAD.MOV.U32 R13, RZ, RZ, R7 ;  /* 0x000000ffff0d7224 */ /* 0x000fe400078e0007 */
[----:B------:R-:W-:Y:S01]  /*15800*/  IMAD.MOV.U32 R12, RZ, RZ, 0x7 ;  /* 0x00000007ff0c7424 */ /* 0x000fe200078e00ff */
[----:B------:R-:W-:-:S13]  /*15810*/  @!P1 LEA R2, P2, R8, R14, 0x1 ;  /* 0x0000000e08029211 */ /* 0x000fda00078408ff */
[----:B------:R-:W-:Y:S05]  /*15820*/  WARPSYNC.COLLECTIVE R15, `(.L_x_2007) ;  /* 0x000000000f087348 */ /* 0x000fea0003c00000 */
[----:B------:R0:W1:Y:S02]  /*15830*/  SHFL.IDX P6, R14, R13, R12, R11 ;  /* 0x0000000c0d0e7389 */ /* 0x00006400000c000b */
[----:B01----:R-:W-:Y:S01]  /*15840*/  ENDCOLLECTIVE ;  /* 0x000000000000791b */ /* 0x003fe20003800000 */
.L_x_2007:
[----:B------:R-:W-:Y:S01]  /*15850*/  @!P1 IMAD.X R3, RZ, RZ, R9, P2 ;  /* 0x000000ffff039224 */ /* 0x000fe200010e0609 */
[----:B------:R-:W-:-:S05]  /*15860*/  @!P1 LEA R9, R6, UR38, 0x1 ;  /* 0x0000002606099c11 */ /* 0x000fca000f8e08ff */
[----:B------:R-:W-:Y:S01]  /*15870*/  @!PT LDS RZ, [RZ] ;  /* 0x00000000fffff984 */ /* 0x000fe20000000800 */
[----:B------:R-:W-:Y:S01]  /*15880*/  @!PT LDS RZ, [RZ] ;  /* 0x00000000fffff984 */ /* 0x000fe20000000800 */
[----:B------:R-:W-:Y:S01]  /*15890*/  @!PT LDS RZ, [RZ] ;  /* 0x00000000fffff984 */ /* 0x000fe20000000800 */
[----:B------:R0:W-:Y:S01]  /*158a0*/  @!P1 LDGSTS.E.BYPASS.LTC128B.128 [R9+0x1b400], desc[UR48][R2.64], !P0 ;  /* 0x1b40000002099fae */ /* 0x0001e2000c101d70 */
[----:B------:R-:W-:Y:S02]  /*158b0*/  IMAD.MOV.U32 R13, RZ, RZ, R0 ;  /* 0x000000ffff0d7224 */ /* 0x000fe400078e0000 */
[----:B------:R-:W-:-:S07]  /*158c0*/  IMAD.MOV.U32 R7, RZ, RZ, R14 ;  /* 0x000000ffff077224 */ /* 0x000fce00078e000e */
[----:B0-----:R-:W-:Y:S05]  /*158d0*/  WARPSYNC.COLLECTIVE R15, `(.L_x_2008) ;  /* 0x000000000f087348 */ /* 0x001fea0003c00000 */
[----:B------:R1:W2:Y:S02]  /*158e0*/  SHFL.IDX P6, R14, R13, R12, R11 ;  /* 0x0000000c0d0e7389 */ /* 0x0002a400000c000b */
[----:B012---:R-:W-:Y:S01]  /*158f0*/  ENDCOLLECTIVE ;  /* 0x000000000000791b */ /* 0x007fe20003800000 */
.L_x_2008:
[----:B------:R-:W-:Y:S05]  /*15900*/  BRA `(.L_x_2009) ;  /* 0xffffffcc008c7947 */ /* 0x000fea000383ffff */
.L_x_1917:
[----:B0-----:R-:W-:-:S04]  /*15910*/  IMAD.U32 R3, RZ, RZ, UR38 ;  /* 0x00000026ff037e24 */ /* 0x001fc8000f8e00ff */
[----:B------:R0:W1:Y:S03]  /*15920*/  SYNCS.PHASECHK.TRANS64.TRYWAIT P0, [R3+URZ+0x22820], R4 ;  /* 0x02282004030075a7 */ /* 0x000066000800017f */
[----:B-1----:R-:W-:Y:S05]  /*15930*/  @!P0 NANOSLEEP.SYNCS 0x989680 ;  /* 0x009896800000895d */ /* 0x002fea0003900000 */
[----:B------:R-:W1:Y:S02]  /*15940*/  @!P0 SYNCS.PHASECHK.TRANS64 P0, [R3+URZ+0x22820], R4 ;  /* 0x02282004030085a7 */ /* 0x000e64000800007f */
[----:B-1----:R-:W-:Y:S05]  /*15950*/  @!P0 BRA `(.L_x_1917) ;  /* 0xfffffffc00ec8947 */ /* 0x002fea000383ffff */
[----:B------:R-:W-:Y:S05]  /*15960*/  BRA `(.L_x_2010) ;  /* 0xffffffcc00bc7947 */ /* 0x000fea000383ffff */
.L_x_1920:
[----:B0-----:R-:W-:-:S04]  /*15970*/  IMAD.U32 R3, RZ, RZ, UR38 ;  /* 0x00000026ff037e24 */ /* 0x001fc8000f8e00ff */
[----:B------:R0:W1:Y:S03]  /*15980*/  SYNCS.PHASECHK.TRANS64.TRYWAIT P0, [R3+URZ+0x22860], R4 ;  /* 0x02286004030075a7 */ /* 0x000066000800017f */
[----:B-1----:R-:W-:Y:S05]  /*15990*/  @!P0 NANOSLEEP.SYNCS 0x989680 ;  /* 0x009896800000895d */ /* 0x002fea0003900000 */
[----:B------:R-:W1:Y:S02]  /*159a0*/  @!P0 SYNCS.PHASECHK.TRANS64 P0, [R3+URZ+0x22860], R4 ;  /* 0x02286004030085a7 */ /* 0x000e64000800007f */
[----:B-1----:R-:W-:Y:S05]  /*159b0*/  @!P0 BRA `(.L_x_1920) ;  /* 0xfffffffc00ec8947 */ /* 0x002fea000383ffff */
[----:B------:R-:W-:Y:S05]  /*159c0*/  BRA `(.L_x_2011) ;  /* 0xffffffcc00c87947 */ /* 0x000fea000383ffff */
.L_x_1932:
[----:B-1----:R-:W-:-:S04]  /*159d0*/  IMAD.U32 R3, RZ, RZ, UR38 ;  /* 0x00000026ff037e24 */ /* 0x002fc8000f8e00ff */
[----:B------:R1:W2:Y:S03]  /*159e0*/  SYNCS.PHASECHK.TRANS64.TRYWAIT P0, [R3+URZ+0x22848], R2 ;  /* 0x02284802030075a7 */ /* 0x0002a6000800017f */
[----:B--2---:R-:W-:Y:S05]  /*159f0*/  @!P0 NANOSLEEP.SYNCS 0x989680 ;  /* 0x009896800000895d */ /* 0x004fea0003900000 */
[----:B------:R-:W2:Y:S02]  /*15a00*/  @!P0 SYNCS.PHASECHK.TRANS64 P0, [R3+URZ+0x22848], R2 ;  /* 0x02284802030085a7 */ /* 0x000ea4000800007f */
[----:B--2---:R-:W-:Y:S05]  /*15a10*/  @!P0 BRA `(.L_x_1932) ;  /* 0xfffffffc00ec8947 */ /* 0x004fea000383ffff */
[----:B------:R-:W-:Y:S05]  /*15a20*/  BRA `(.L_x_2012) ;  /* 0xffffffd400c07947 */ /* 0x000fea000383ffff */
.L_x_1937:
[----:B01----:R-:W-:-:S04]  /*15a30*/  IMAD.U32 R3, RZ, RZ, UR38 ;  /* 0x00000026ff037e24 */ /* 0x003fc8000f8e00ff */
[----:B------:R0:W1:Y:S03]  /*15a40*/  SYNCS.PHASECHK.TRANS64.TRYWAIT P0, [R3+URZ+0x22868], R2 ;  /* 0x02286802030075a7 */ /* 0x000066000800017f */
[----:B-1----:R-:W-:Y:S05]  /*15a50*/  @!P0 NANOSLEEP.SYNCS 0x989680 ;  /* 0x009896800000895d */ /* 0x002fea0003900000 */
[----:B------:R-:W1:Y:S02]  /*15a60*/  @!P0 SYNCS.PHASECHK.TRANS64 P0, [R3+URZ+0x22868], R2 ;  /* 0x02286802030085a7 */ /* 0x000e64000800007f */
[----:B-1----:R-:W-:Y:S05]  /*15a70*/  @!P0 BRA `(.L_x_1937) ;  /* 0xfffffffc00ec8947 */ /* 0x002fea000383ffff */
[----:B------:R-:W-:Y:S05]  /*15a80*/  BRA `(.L_x_2013) ;  /* 0xffffffd800207947 */ /* 0x000fea000383ffff */
.L_x_1948:
[----:B-1----:R-:W-:-:S04]  /*15a90*/  IMAD.U32 R3, RZ, RZ, UR38 ;  /* 0x00000026ff037e24 */ /* 0x002fc8000f8e00ff */
[----:B------:R1:W2:Y:S03]  /*15aa0*/  SYNCS.PHASECHK.TRANS64.TRYWAIT P0, [R3+URZ+0x22840], R2 ;  /* 0x02284002030075a7 */ /* 0x0002a6000800017f */
[----:B--2---:R-:W-:Y:S05]  /*15ab0*/  @!P0 NANOSLEEP.SYNCS 0x989680 ;  /* 0x009896800000895d */ /* 0x004fea0003900000 */
[----:B------:R-:W2:Y:S02]  /*15ac0*/  @!P0 SYNCS.PHASECHK.TRANS64 P0, [R3+URZ+0x22840], R2 ;  /* 0x02284002030085a7 */ /* 0x000ea4000800007f */
[----:B--2---:R-:W-:Y:S05]  /*15ad0*/  @!P0 BRA `(.L_x_1948) ;  /* 0xfffffffc00ec8947 */ /* 0x004fea000383ffff */
[----:B------:R-:W-:Y:S05]  /*15ae0*/  BRA `(.L_x_2014) ;  /* 0xffffffdc009c7947 */ /* 0x000fea000383ffff */
.L_x_1953:
[----:B01----:R-:W-:-:S04]  /*15af0*/  IMAD.U32 R3, RZ, RZ, UR38 ;  /* 0x00000026ff037e24 */ /* 0x003fc8000f8e00ff */
[----:B------:R0:W1:Y:S03]  /*15b00*/  SYNCS.PHASECHK.TRANS64.TRYWAIT P0, [R3+URZ+0x22860], R2 ;  /* 0x02286002030075a7 */ /* 0x000066000800017f */
[----:B-1----:R-:W-:Y:S05]  /*15b10*/  @!P0 NANOSLEEP.SYNCS 0x989680 ;  /* 0x009896800000895d */ /* 0x002fea0003900000 */
[----:B------:R-:W1:Y:S02]  /*15b20*/  @!P0 SYNCS.PHASECHK.TRANS64 P0, [R3+URZ+0x22860], R2 ;  /* 0x02286002030085a7 */ /* 0x000e64000800007f */
[----:B-1----:R-:W-:Y:S05]  /*15b30*/  @!P0 BRA `(.L_x_1953) ;  /* 0xfffffffc00ec8947 */ /* 0x002fea000383ffff */
[----:B------:R-:W-:Y:S05]  /*15b40*/  BRA `(.L_x_2015) ;  /* 0xffffffe000007947 */ /* 0x000fea000383ffff */
.L_x_1965:
[----:B-1----:R-:W-:-:S04]  /*15b50*/  IMAD.U32 R3, RZ, RZ, UR38 ;  /* 0x00000026ff037e24 */ /* 0x002fc8000f8e00ff */
[----:B------:R1:W2:Y:S03]  /*15b60*/  SYNCS.PHASECHK.TRANS64.TRYWAIT P0, [R3+URZ+0x22848], R2 ;  /* 0x02284802030075a7 */ /* 0x0002a6000800017f */
[----:B--2---:R-:W-:Y:S05]  /*15b70*/  @!P0 NANOSLEEP.SYNCS 0x989680 ;  /* 0x009896800000895d */ /* 0x004fea0003900000 */
[----:B------:R-:W2:Y:S02]  /*15b80*/  @!P0 SYNCS.PHASECHK.TRANS64 P0, [R3+URZ+0x22848], R2 ;  /* 0x02284802030085a7 */ /* 0x000ea4000800007f */
[----:B--2---:R-:W-:Y:S05]  /*15b90*/  @!P0 BRA `(.L_x_1965) ;  /* 0xfffffffc00ec8947 */ /* 0x004fea000383ffff */
[----:B------:R-:W-:Y:S05]  /*15ba0*/  BRA `(.L_x_2016) ;  /* 0xffffffe400847947 */ /* 0x000fea000383ffff */
.L_x_1970:
[----:B-1----:R-:W-:-:S04]  /*15bb0*/  IMAD.U32 R3, RZ, RZ, UR38 ;  /* 0x00000026ff037e24 */ /* 0x002fc8000f8e00ff */
[----:B------:R1:W2:Y:S03]  /*15bc0*/  SYNCS.PHASECHK.TRANS64.TRYWAIT P0, [R3+URZ+0x22868], R2 ;  /* 0x02286802030075a7 */ /* 0x0002a6000800017f */
[----:B--2---:R-:W-:Y:S05]  /*15bd0*/  @!P0 NANOSLEEP.SYNCS 0x989680 ;  /* 0x009896800000895d */ /* 0x004fea0003900000 */
[----:B------:R-:W2:Y:S02]  /*15be0*/  @!P0 SYNCS.PHASECHK.TRANS64 P0, [R3+URZ+0x22868], R2 ;  /* 0x02286802030085a7 */ /* 0x000ea4000800007f */
[----:B--2---:R-:W-:Y:S05]  /*15bf0*/  @!P0 BRA `(.L_x_1970) ;  /* 0xfffffffc00ec8947 */ /* 0x004fea000383ffff */
[----:B------:R-:W-:Y:S05]  /*15c00*/  BRA `(.L_x_2017) ;  /* 0xffffffe400e87947 */ /* 0x000fea000383ffff */
.L_x_1977:
[----:B-1----:R1:W2:Y:S02]  /*15c10*/  SYNCS.PHASECHK.TRANS64.TRYWAIT P0, [R2+URZ+0x22820], R3 ;  /* 0x02282003020075a7 */ /* 0x0022a4000800017f */
[----:B--2---:R-:W-:Y:S05]  /*15c20*/  @!P0 NANOSLEEP.SYNCS 0x989680 ;  /* 0x009896800000895d */ /* 0x004fea0003900000 */
[----:B------:R-:W2:Y:S02]  /*15c30*/  @!P0 SYNCS.PHASECHK.TRANS64 P0, [R2+URZ+0x22820], R3 ;  /* 0x02282003020085a7 */ /* 0x000ea4000800007f */
[----:B--2---:R-:W-:Y:S05]  /*15c40*/  @!P0 BRA `(.L_x_1977) ;  /* 0xfffffffc00f08947 */ /* 0x004fea000383ffff */
[----:B------:R-:W-:Y:S05]  /*15c50*/  BRA `(.L_x_2018) ;  /* 0xffffffec00087947 */ /* 0x000fea000383ffff */
.L_x_1978:
[----:B------:R-:W2:Y:S01]  /*15c60*/  S2R R4, SR_TID.X ;  /* 0x0000000000047919 */ /* 0x000ea20000002100 */
[----:B------:R-:W-:Y:S01]  /*15c70*/  BSSY B0, `(.L_x_2019) ;  /* 0x000000a000007945 */ /* 0x000fe20003800000 */
[----:B------:R-:W-:Y:S02]  /*15c80*/  IMAD.MOV.U32 R12, RZ, RZ, RZ ;  /* 0x000000ffff0c7224 */ /* 0x000fe400078e00ff */
[----:B------:R-:W-:Y:S02]  /*15c90*/  IMAD.MOV.U32 R11, RZ, RZ, 0x1f ;  /* 0x0000001fff0b7424 */ /* 0x000fe400078e00ff */
[----:B------:R-:W-:Y:S01]  /*15ca0*/  IMAD.MOV.U32 R15, RZ, RZ, -0x1 ;  /* 0xffffffffff0f7424 */ /* 0x000fe200078e00ff */
[----:B--2---:R-:W-:-:S04]  /*15cb0*/  SHF.R.U32.HI R4, RZ, 0x5, R4 ;  /* 0x00000005ff047819 */ /* 0x004fc80000011604 */
[----:B------:R-:W-:-:S05]  /*15cc0*/  LOP3.LUT R4, R4, 0x3, RZ, 0xc0, !PT ;  /* 0x0000000304047812 */ /* 0x000fca00078ec0ff */
[----:B------:R-:W-:-:S07]  /*15cd0*/  IMAD.MOV.U32 R13, RZ, RZ, R4 ;  /* 0x000000ffff0d7224 */ /* 0x000fce00078e0004 */
[----:B01----:R-:W-:Y:S05]  /*15ce0*/  WARPSYNC.COLLECTIVE R15, `(.L_x_2020) ;  /* 0x000000000f087348 */ /* 0x003fea0003c00000 */
[----:B------:R2:W3:Y:S02]  /*15cf0*/  SHFL.IDX P6, R14, R13, R12, R11 ;  /* 0x0000000c0d0e7389 */ /* 0x0004e400000c000b */
[----:B0123--:R-:W-:Y:S01]  /*15d00*/  ENDCOLLECTIVE ;  /* 0x000000000000791b */ /* 0x00ffe20003800000 */
.L_x_2020:
[----:B------:R-:W-:Y:S05]  /*15d10*/  BSYNC B0 ;  /* 0x0000000000007941 */ /* 0x000fea0003800000 */
.L_x_2019:
[----:B------:R-:W-:Y:S05]  /*15d20*/  BRA `(.L_x_2021) ;  /* 0xffffffe800ec7947 */ /* 0x000fea000383ffff */
.L_x_1979:
[----:B------:R-:W-:Y:S01]  /*15d30*/  BSSY B0, `(.L_x_2022) ;  /* 0x0000006000007945 */ /* 0x000fe20003800000 */
[----:B------:R-:W-:-:S07]  /*15d40*/  IMAD.MOV.U32 R15, RZ, RZ, -0x1 ;  /* 0xffffffffff0f7424 */ /* 0x000fce00078e00ff */
[----:B01----:R-:W-:Y:S05]  /*15d50*/  WARPSYNC.COLLECTIVE R15, `(.L_x_2023) ;  /* 0x000000000f0c7348 */ /* 0x003fea0003c00000 */
[----:B------:R-:W-:Y:S02]  /*15d60*/  ELECT P6, UR62, PT ;  /* 0x00000000003e782f */ /* 0x000fe400038c0000 */
[----:B------:R-:W-:Y:S01]  /*15d70*/  MOV R14, UR62 ;  /* 0x0000003e000e7c02 */ /* 0x000fe20008000f00 */
[----:B01----:R-:W-:Y:S10]  /*15d80*/  ENDCOLLECTIVE ;  /* 0x000000000000791b */ /* 0x003ff40003800000 */
.L_x_2023:
[----:B------:R-:W-:Y:S05]  /*15d90*/  BSYNC B0 ;  /* 0x0000000000007941 */ /* 0x000fea0003800000 */
.L_x_2022:
[----:B------:R-:W-:Y:S05]  /*15da0*/  BRA `(.L_x_2024) ;  /* 0xffffffe800e07947 */ /* 0x000fea000383ffff */
.L_x_1981:
[----:B-1----:R1:W2:Y:S02]  /*15db0*/  SYNCS.PHASECHK.TRANS64.TRYWAIT P0, [R7+URZ], R4 ;  /* 0x00000004070075a7 */ /* 0x0022a4000800017f */
[----:B--2---:R-:W-:Y:S05]  /*15dc0*/  @!P0 NANOSLEEP.SYNCS 0x989680 ;  /* 0x009896800000895d */ /* 0x004fea0003900000 */
[----:B------:R-:W2:Y:S02]  /*15dd0*/  @!P0 SYNCS.PHASECHK.TRANS64 P0, [R7+URZ], R4 ;  /* 0x00000004070085a7 */ /* 0x000ea4000800007f */
[----:B--2---:R-:W-:Y:S05]  /*15de0*/  @!P0 BRA `(.L_x_1981) ;  /* 0xfffffffc00f08947 */ /* 0x004fea000383ffff */
[----:B------:R-:W-:Y:S05]  /*15df0*/  BRA `(.L_x_2025) ;  /* 0xffffffec00147947 */ /* 0x000fea000383ffff */
.L_x_1982:
[----:B--2---:R2:W3:Y:S02]  /*15e00*/  SYNCS.PHASECHK.TRANS64.TRYWAIT P0, [R5+URZ], R0 ;  /* 0x00000000050075a7 */ /* 0x0044e4000800017f */
[----:B---3--:R-:W-:Y:S05]  /*15e10*/  @!P0 NANOSLEEP.SYNCS 0x989680 ;  /* 0x009896800000895d */ /* 0x008fea0003900000 */
[----:B------:R-:W3:Y:S02]  /*15e20*/  @!P0 SYNCS.PHASECHK.TRANS64 P0, [R5+URZ], R0 ;  /* 0x00000000050085a7 */ /* 0x000ee4000800007f */
[----:B---3--:R-:W-:Y:S05]  /*15e30*/  @!P0 BRA `(.L_x_1982) ;  /* 0xfffffffc00f08947 */ /* 0x008fea000383ffff */
[----:B------:R-:W-:Y:S05]  /*15e40*/  BRA `(.L_x_2026) ;  /* 0xffffffec00087947 */ /* 0x000fea000383ffff */
.L_x_1984:
[----:B--2---:R2:W3:Y:S02]  /*15e50*/  SYNCS.PHASECHK.TRANS64.TRYWAIT P0, [R5+URZ], R4 ;  /* 0x00000004050075a7 */ /* 0x0044e4000800017f */
[----:B---3--:R-:W-:Y:S05]  /*15e60*/  @!P0 NANOSLEEP.SYNCS 0x989680 ;  /* 0x009896800000895d */ /* 0x008fea0003900000 */
[----:B------:R-:W3:Y:S02]  /*15e70*/  @!P0 SYNCS.PHASECHK.TRANS64 P0, [R5+URZ], R4 ;  /* 0x00000004050085a7 */ /* 0x000ee4000800007f */
[----:B---3--:R-:W-:Y:S05]  /*15e80*/  @!P0 BRA `(.L_x_1984) ;  /* 0xfffffffc00f08947 */ /* 0x008fea000383ffff */
[----:B------:R-:W-:Y:S05]  /*15e90*/  BRA `(.L_x_2027) ;  /* 0xffffffec000c7947 */ /* 0x000fea000383ffff */
.L_x_2028:
        /* <DEDUP_REMOVED lines=14> */
.L_x_6134:


//--------------------- .text._ZN7cutlass13device_kernelIN5flash11enable_sm90INS1_16FlashAttnFwdSm90INS1_25CollectiveMainloopFwdSm90ILi2EN4cute5tupleIJNS5_1CILi1EEES8_S8_EEENS6_IJNS7_ILi128EEENS7_ILi96EEENS7_ILi64EEEEEELi256ENS_10bfloat16_tEfNS_4arch4Sm90ELb0ELb1ELb1ELb0ELb0ELb0ELb1ELb1ELb0ELb1ELb1ELb0EEENS1_21CollectiveEpilogueFwdINS6_IJSA_NS7_ILi256EEESB_EEES9_SE_SG_Li256ELb0ELb1ELb1ELb0EEENS1_19SingleTileSchedulerILb0ELb1ELb1ELi128EEEEEEEEEvNT_6ParamsE --------------------------
	.section	.text._ZN7cutlass13device_kernelIN5flash11enable_sm90INS1_16FlashAttnFwdSm90INS1_25CollectiveMainloopFwdSm90ILi2EN4cute5tupleIJNS5_1CILi1EEES8_S8_EEENS6_IJNS7_ILi128EEENS7_ILi96EEENS7_ILi64EEEEEELi256ENS_10bfloat16_tEfNS_4arch4Sm90ELb0ELb1ELb1ELb0ELb0ELb0ELb1ELb1ELb0ELb1ELb1ELb0EEENS1_21CollectiveEpilogueFwdINS6_IJSA_NS7_ILi256EEESB_EEES9_SE_SG_Li256ELb0ELb1ELb1ELb0EEENS1_19SingleTileSchedulerILb0ELb1ELb1ELi128EEEEEEEEEvNT_6ParamsE,"ax",@progbits
	.align	128
.text._ZN7cutlass13device_kernelIN5flash11enable_sm90INS1_16FlashAttnFwdSm90INS1_25CollectiveMainloopFwdSm90ILi2EN4cute5tupleIJNS5_1CILi1EEES8_S8_EEENS6_IJNS7_ILi128EEENS7_ILi96EEENS7_ILi64EEEEEELi256ENS_10bfloat16_tEfNS_4arch4Sm90ELb0ELb1ELb1ELb0ELb0ELb0ELb1ELb1ELb0ELb1ELb1ELb0EEENS1_21CollectiveEpilogueFwdINS6_IJSA_NS7_ILi256EEESB_EEES9_SE_SG_Li256ELb0ELb1ELb1ELb0EEENS1_19SingleTileSchedulerILb0ELb1ELb1ELi128EEEEEEEEEvNT_6ParamsE:
        .type           _ZN7cutlass13device_kernelIN5flash11enable_sm90INS1_16FlashAttnFwdSm90INS1_25CollectiveMainloopFwdSm90ILi2EN4cute5tupleIJNS5_1CILi1EEES8_S8_EEENS6_IJNS7_ILi128EEENS7_ILi96EEENS7_ILi64EEEEEELi256ENS_10bfloat16_tEfNS_4arch4Sm90ELb0ELb1ELb1ELb0ELb0ELb0ELb1ELb1ELb0ELb1ELb1ELb0EEENS1_21CollectiveEpilogueFwdINS6_IJSA_NS7_ILi256EEESB_EEES9_SE_SG_Li256ELb0ELb1ELb1ELb0EEENS1_19SingleTileSchedulerILb0ELb1ELb1ELi128EEEEEEEEEvNT_6ParamsE,@function
        .size           _ZN7cutlass13device_kernelIN5flash11enable_sm90INS1_16FlashAttnFwdSm90INS1_25CollectiveMainloopFwdSm90ILi2EN4cute5tupleIJNS5_1CILi1EEES8_S8_EEENS6_IJNS7_ILi128EEENS7_ILi96EEENS7_ILi64EEEEEELi256ENS_10bfloat16_tEfNS_4arch4Sm90ELb0ELb1ELb1ELb0ELb0ELb0ELb1ELb1ELb0ELb1ELb1ELb0EEENS1_21CollectiveEpilogueFwdINS6_IJSA_NS7_ILi256EEESB_EEES9_SE_SG_Li256ELb0ELb1ELb1ELb0EEENS1_19SingleTileSchedulerILb0ELb1ELb1ELi128EEEEEEEEEvNT_6ParamsE,(.L_x_6135 - _ZN7cutlass13device_kernelIN5flash11enable_sm90INS1_16FlashAttnFwdSm90INS1_25CollectiveMainloopFwdSm90ILi2EN4cute5tupleIJNS5_1CILi1EEES8_S8_EEENS6_IJNS7_ILi128EEENS7_ILi96EEENS7_ILi64EEEEEELi256ENS_10bfloat16_tEfNS_4arch4Sm90ELb0ELb1ELb1ELb0ELb0ELb0ELb1ELb1ELb0ELb1ELb1ELb0EEENS1_21CollectiveEpilogueFwdINS6_IJSA_NS7_ILi256EEESB_EEES9_SE_SG_Li256ELb0ELb1ELb1ELb0EEENS1_19SingleTileSchedulerILb0ELb1ELb1ELi128EEEEEEEEEvNT_6ParamsE)
        .other          _ZN7cutlass13device_kernelIN5flash11enable_sm90INS1_16FlashAttnFwdSm90INS1_25CollectiveMainloopFwdSm90ILi2EN4cute5tupleIJNS5_1CILi1EEES8_S8_EEENS6_IJNS7_ILi128EEENS7_ILi96EEENS7_ILi64EEEEEELi256ENS_10bfloat16_tEfNS_4arch4Sm90ELb0ELb1ELb1ELb0ELb0ELb0ELb1ELb1ELb0ELb1ELb1ELb0EEENS1_21CollectiveEpilogueFwdINS6_IJSA_NS7_ILi256EEESB_EEES9_SE_SG_Li256ELb0ELb1ELb1ELb0EEENS1_19SingleTileSchedulerILb0ELb1ELb1ELi128EEEEEEEEEvNT_6ParamsE,@"STO_CUDA_ENTRY STV_DEFAULT"
_ZN7cutlass13device_kernelIN5flash11enable_sm90INS1_16FlashAttnFwdSm90INS1_25CollectiveMainloopFwdSm90ILi2EN4cute5tupleIJNS5_1CILi1EEES8_S8_EEENS6_IJNS7_ILi128EEENS7_ILi96EEENS7_ILi64EEEEEELi256ENS_10bfloat16_tEfNS_4arch4Sm90ELb0ELb1ELb1ELb0ELb0ELb0ELb1ELb1ELb0ELb1ELb1ELb0EEENS1_21CollectiveEpilogueFwdINS6_IJSA_NS7_ILi256EEESB_EEES9_SE_SG_Li256ELb0ELb1ELb1ELb0EEENS1_19SingleTileSchedulerILb0ELb1ELb1ELi128EEEEEEEEEvNT_6ParamsE:
[----:B------:R-:W0:Y:S02]  /*0000*/  LDC R1, c[0x0][0x28] ;  /* 0x00000a00ff017b82 */ /* 0x000e240000000800 */
[----:B0-----:R-:W-:Y:S01]  /*0010*/  VIADD R1, R1, 0xffffcbc0 ;  /* 0xffffcbc001017836 */ /* 0x001fe20000000000 */
[----:B------:R-:W0:Y:S01]  /*0020*/  S2R R3, SR_TID.X ;  /* 0x0000000000037919 */ /* 0x000e220000002100 */
[----:B------:R-:W-:Y:S01]  /*0030*/  ELECT P0, URZ, PT ;  /* 0x00000000003f782f */ /* 0x000fe20003800000 */
[----:B------:R-:W-:Y:S01]  /*0040*/  BSSY B0, `(.L_x_2029) ;  /* 0x0000011000007945 */ /* 0x000fe20003800000 */
[----:B------:R-:W-:Y:S02]  /*0050*/  ULDC UR4, c[0x0][0x20] ;  /* 0x0000080000047ab9 */ /* 0x000fe40000000800 */
[----:B------:R-:W-:Y:S01]  /*0060*/  IADD3 R18, P1, R1, UR4, RZ ;  /* 0x0000000401127c10 */ /* 0x000fe2000ff3e0ff */
[----:B------:R-:W-:-:S04]  /*0070*/  ULDC UR4, c[0x0][0x24] ;  /* 0x0000090000047ab9 */ /* 0x000fc80000000800 */
[----:B------:R-:W-:Y:S01]  /*0080*/  IMAD.X R19, RZ, RZ, UR4, P1 ;  /* 0x00000004ff137e24 */ /* 0x000fe200088e06ff */
        /* <DEDUP_REMOVED lines=12> */
.L_x_2030:
[----:B------:R-:W-:Y:S05]  /*0150*/  BSYNC B0 ;  /* 0x0000000000007941 */ /* 0x000fea0003800000 */
.L_x_2029:
        /* <DEDUP_REMOVED lines=42> */
.L_x_2031:
        /* <DEDUP_REMOVED lines=22> */
.L_x_2032:
        /* <DEDUP_REMOVED lines=18> */
.L_x_2033:
        /* <DEDUP_REMOVED lines=22> */
.L_x_2034:
        /* <DEDUP_REMOVED lines=22> */
.L_x_2035:
[----:B------:R-:W-:Y:S01]  /*0940*/  IADD3 R3, P1, R18, 0x70, RZ ;  /* 0x0000007012037810 */ /* 0x000fe20007f3e0ff */
[----:B------:R-:W-:Y:S01]  /*0950*/  NOP ;  /* 0x0000000000007918 */ /* 0x000fe20000000000 */
[----:B01-34-:R-:W-:Y:S01]  /*0960*/  BAR.SYNC.DEFER_BLOCKING 0x0 ;  /* 0x0000000000007b1d */ /* 0x01bfe20000010000 */
[----:B--2---:R-:W-:Y:S01]  /*0970*/  ISETP.NE.AND P0, PT, R2, RZ, PT ;  /* 0x000000ff0200720c */ /* 0x004fe20003f05270 */
[----:B------:R-:W-:Y:S01]  /*0980*/  IMAD.MOV.U32 R2, RZ, RZ, 0x1 ;  /* 0x00000001ff027424 */ /* 0x000fe200078e00ff */
[C---:B------:R-:W-:Y:S02]  /*0990*/  IADD3 R43, P2, R18.reuse, 0x224, RZ ;  /* 0x00000224122b7810 */ /* 0x040fe40007f5e0ff */
[----:B------:R-:W-:Y:S01]  /*09a0*/  IADD3 R46, P3, R18, 0x260, RZ ;  /* 0x00000260122e7810 */ /* 0x000fe20007f7e0ff */
[----:B------:R-:W-:Y:S01]  /*09b0*/  ULDC.64 UR44, c[0x0][0x208] ;  /* 0x00008200002c7ab9 */ /* 0x000fe20000000a00 */
[----:B------:R-:W-:Y:S01]  /*09c0*/  SEL R2, R2, 0x2, !P0 ;  /* 0x0000000202027807 */ /* 0x000fe20004000000 */
[----:B------:R0:W-:Y:S01]  /*09d0*/  STL [R1+0x474], R3 ;  /* 0x0004740301007387 */ /* 0x0001e20000100800 */
[----:B------:R-:W-:Y:S01]  /*09e0*/  BSSY B6, `(.L_x_2036) ;  /* 0x000331e000067945 */ /* 0x000fe20003800000 */
[----:B------:R-:W-:-:S02]  /*09f0*/  IMAD.X R48, RZ, RZ, R19, P2 ;  /* 0x000000ffff307224 */ /* 0x000fc400010e0613 */
[----:B------:R1:W-:Y:S01]  /*0a00*/  STL [R1+0x484], R2 ;  /* 0x0004840201007387 */ /* 0x0003e20000100800 */
[--C-:B------:R-:W-:Y:S02]  /*0a10*/  IMAD.X R39, RZ, RZ, R19.reuse, P3 ;  /* 0x000000ffff277224 */ /* 0x100fe400018e0613 */
[----:B0-----:R-:W-:-:S05]  /*0a20*/  IMAD.X R3, RZ, RZ, R19, P1 ;  /* 0x000000ffff037224 */ /* 0x001fca00008e0613 */
[----:B------:R1:W-:Y:S01]  /*0a30*/  STL [R1+0x470], R3 ;  /* 0x0004700301007387 */ /* 0x0003e20000100800 */
[----:B------:R-:W-:Y:S05]  /*0a40*/  @!P0 BRA `(.L_x_2037) ;  /* 0x000002e400088947 */ /* 0x000fea0003800000 */
.L_x_2038:
[----:B------:R-:W-:-:S08]  /*0a50*/  NOP ;  /* 0x0000000000007918 */ /* 0x000fd00000000000 */
[----:B------:R-:W0:Y:S02]  /*0a60*/  USETMAXREG.TRY_ALLOC.CTAPOOL UP0, 0xf0 ;  /* 0x000000f0000079c8 */ /* 0x000e240008000600 */
[----:B0-----:R-:W-:-:S13]  /*0a70*/  PLOP3.LUT P0, PT, PT, PT, UP0, 0x80, 0x0 ;  /* 0x000000000000781c */ /* 0x001fda0003f0f008 */
[----:B------:R-:W-:Y:S05]  /*0a80*/  @!P0 BRA `(.L_x_2038) ;  /* 0xfffffffc00f08947 */ /* 0x000fea000383ffff */
[----:B-1----:R-:W0:Y:S08]  /*0a90*/  LDC R3, c[0x0][0xd50] ;  /* 0x00035400ff037b82 */ /* 0x002e300000000800 */
[----:B------:R-:W-:Y:S06]  /*0aa0*/  BAR.ARV 0x8, 0x180 ;  /* 0x0206000000007b1d */ /* 0x000fec0000002000 */
[----:B------:R-:W-:-:S02]  /*0ab0*/  ISETP.NE.AND P0, PT, R73, 0x1, PT ;  /* 0x000000014900780c */ /* 0x000fc40003f05270 */
[----:B------:R-:W1:Y:S01]  /*0ac0*/  S2UR UR4, SR_CTAID.Y ;  /* 0x00000000000479c3 */ /* 0x000e620000002600 */
[----:B------:R2:W-:Y:S04]  /*0ad0*/  STL.64 [R1+0x218], RZ ;  /* 0x000218ff01007387 */ /* 0x0005e80000100a00 */
[----:B------:R2:W-:Y:S03]  /*0ae0*/  STL [R1+0x220], RZ ;  /* 0x000220ff01007387 */ /* 0x0005e60000100800 */
[----:B------:R-:W3:Y:S01]  /*0af0*/  S2UR UR36, SR_CTAID.Z ;  /* 0x00000000002479c3 */ /* 0x000ee20000002700 */
[----:B------:R2:W-:Y:S07]  /*0b00*/  STL [R1+0x224], RZ ;  /* 0x000224ff01007387 */ /* 0x0005ee0000100800 */
[----:B------:R-:W-:Y:S06]  /*0b10*/  @!P0 BAR.ARV 0x9, 0x100 ;  /* 0x0244000000008b1d */ /* 0x000fec0000002000 */
[----:B0-----:R-:W-:Y:S01]  /*0b20*/  ISETP.NE.AND P1, PT, R3, 0x1, PT ;  /* 0x000000010300780c */ /* 0x001fe20003f25270 */
[----:B-1----:R-:W-:-:S12]  /*0b30*/  IMAD.U32 R194, RZ, RZ, UR4 ;  /* 0x00000004ffc27e24 */ /* 0x002fd8000f8e00ff */
[----:B------:R-:W0:Y:S01]  /*0b40*/  @P1 LDC R0, c[0x0][0xd54] ;  /* 0x00035500ff001b82 */ /* 0x000e220000000800 */
[----:B---3--:R-:W-:-:S07]  /*0b50*/  ISETP.LE.AND P0, PT, RZ, UR36, PT ;  /* 0x00000024ff007c0c */ /* 0x008fce000bf03270 */
[----:B------:R-:W1:Y:S01]  /*0b60*/  @P1 LDC R5, c[0x0][0xd58] ;  /* 0x00035600ff051b82 */ /* 0x000e620000000800 */
[----:B0-----:R-:W-:-:S05]  /*0b70*/  @P1 IMAD.HI.U32 R0, R0, UR4, RZ ;  /* 0x0000000400001c27 */ /* 0x001fca000f8e00ff */
[----:B-1----:R-:W-:Y:S02]  /*0b80*/  @P1 SHF.R.U32.HI R194, RZ, R5, R0 ;  /* 0x00000005ffc21219 */ /* 0x002fe40000011600 */
[----:B------:R-:W-:-:S03]  /*0b90*/  IADD3 R32, P1, R18, 0x218, RZ ;  /* 0x0000021812207810 */ /* 0x000fc60007f3e0ff */
[----:B------:R-:W-:Y:S02]  /*0ba0*/  IMAD.MOV R234, RZ, RZ, -R194 ;  /* 0x000000ffffea7224 */ /* 0x000fe400078e0ac2 */
[----:B------:R-:W-:Y:S02]  /*0bb0*/  IMAD.X R33, RZ, RZ, R19, P1 ;  /* 0x000000ffff217224 */ /* 0x000fe400008e0613 */
[----:B------:R-:W-:Y:S01]  /*0bc0*/  IMAD R234, R3, R234, UR4 ;  /* 0x0000000403ea7e24 */ /* 0x000fe2000f8e02ea */
[----:B--2---:R-:W-:Y:S06]  /*0bd0*/  @!P0 BRA `(.L_x_2039) ;  /* 0x0000032c00f88947 */ /* 0x004fec0003800000 */
[----:B------:R-:W2:Y:S01]  /*0be0*/  LDL.LU R13, [R1+0x484] ;  /* 0x00048400010d7983 */ /* 0x000ea20000300800 */
[----:B------:R-:W0:Y:S01]  /*0bf0*/  LDC R0, c[0x0][0x448] ;  /* 0x00011200ff007b82 */ /* 0x000e220000000800 */
[----:B------:R-:W1:Y:S01]  /*0c00*/  S2R R11, SR_CgaCtaId ;  /* 0x00000000000b7919 */ /* 0x000e620000008800 */
[----:B------:R-:W3:Y:S01]  /*0c10*/  S2R R9, SR_SWINHI ;  /* 0x0000000000097919 */ /* 0x000ee20000002f00 */
[----:B------:R-:W4:Y:S01]  /*0c20*/  S2R R2, SR_TID.X ;  /* 0x0000000000027919 */ /* 0x000f220000002100 */
[----:B------:R-:W5:Y:S01]  /*0c30*/  S2R R8, SR_CTAID.X ;  /* 0x0000000000087919 */ /* 0x000f620000002500 */
[----:B------:R-:W-:Y:S01]  /*0c40*/  MOV R72, 0x400 ;  /* 0x0000040000487802 */ /* 0x000fe20000000f00 */
[----:B------:R-:W-:Y:S02]  /*0c50*/  IMAD.MOV.U32 R12, RZ, RZ, 0x3000 ;  /* 0x00003000ff0c7424 */ /* 0x000fe400078e00ff */
[----:B------:R-:W5:Y:S01]  /*0c60*/  LDC.64 R22, c[0x0][0x418] ;  /* 0x00010600ff167b82 */ /* 0x000f620000000a00 */
[----:B0-----:R-:W-:Y:S01]  /*0c70*/  ISETP.NE.AND P1, PT, R0, 0x1, PT ;  /* 0x000000010000780c */ /* 0x001fe20003f25270 */
[----:B------:R-:W-:-:S06]  /*0c80*/  IMAD.MOV.U32 R0, RZ, RZ, 0xc000 ;  /* 0x0000c000ff007424 */ /* 0x000fcc00078e00ff */
[----:B------:R-:W0:Y:S01]  /*0c90*/  LDC R16, c[0x0][0xa80] ;  /* 0x0002a000ff107b82 */ /* 0x000e220000000800 */
[----:B------:R-:W-:Y:S02]  /*0ca0*/  IMAD.MOV.U32 R5, RZ, RZ, 0x100 ;  /* 0x00000100ff057424 */ /* 0x000fe400078e00ff */
[----:B------:R-:W-:Y:S02]  /*0cb0*/  IMAD.MOV.U32 R6, RZ, RZ, 0x1 ;  /* 0x00000001ff067424 */ /* 0x000fe400078e00ff */
[----:B------:R-:W-:-:S03]  /*0cc0*/  IMAD.MOV.U32 R7, RZ, RZ, RZ ;  /* 0x000000ffff077224 */ /* 0x000fc600078e00ff */
[----:B------:R-:W0:Y:S01]  /*0cd0*/  LDC R29, c[0x0][0x424] ;  /* 0x00010900ff1d7b82 */ /* 0x000e220000000800 */
[----:B-1----:R-:W-:-:S04]  /*0ce0*/  LEA R72, R11, R72, 0x18 ;  /* 0x000000480b487211 */ /* 0x002fc800078ec0ff */
[----:B------:R-:W-:Y:S02]  /*0cf0*/  MOV R26, R72 ;  /* 0x00000048001a7202 */ /* 0x000fe40000000f00 */
[----:B---3--:R-:W-:Y:S02]  /*0d00*/  MOV R27, R9 ;  /* 0x00000009001b7202 */ /* 0x008fe40000000f00 */
[----:B------:R-:W1:Y:S01]  /*0d10*/  @P1 LDC R9, c[0x0][0x44c] ;  /* 0x00011300ff091b82 */ /* 0x000e620000000800 */
[----:B----4-:R-:W-:-:S04]  /*0d20*/  LOP3.LUT R2, R2, 0x7f, RZ, 0xc0, !PT ;  /* 0x0000007f02027812 */ /* 0x010fc800078ec0ff */
[----:B------:R-:W-:Y:S01]  /*0d30*/  ISETP.NE.AND P0, PT, R2, RZ, PT ;  /* 0x000000ff0200720c */ /* 0x000fe20003f05270 */
[----:B------:R-:W-:Y:S01]  /*0d40*/  IMAD.MOV.U32 R52, RZ, RZ, R0 ;  /* 0x000000ffff347224 */ /* 0x000fe200078e0000 */
[----:B-----5:R-:W-:Y:S01]  /*0d50*/  STL [R1+0x70], R8 ;  /* 0x0000700801007387 */ /* 0x020fe20000100800 */
[----:B------:R-:W3:Y:S01]  /*0d60*/  LDC R10, c[0x0][0x2f0] ;  /* 0x0000bc00ff0a7b82 */ /* 0x000ee20000000800 */
[----:B------:R-:W-:Y:S02]  /*0d70*/  SEL R4, RZ, 0x1, P0 ;  /* 0x00000001ff047807 */ /* 0x000fe40000000000 */
[C---:B------:R-:W-:Y:S02]  /*0d80*/  IADD3 R0, P0, R26.reuse, 0x32450, RZ ;  /* 0x000324501a007810 */ /* 0x040fe40007f1e0ff */
[----:B------:R-:W-:Y:S01]  /*0d90*/  IADD3 R14, P2, R26, 0x32460, RZ ;  /* 0x000324601a0e7810 */ /* 0x000fe20007f5e0ff */
[----:B------:R4:W-:Y:S01]  /*0da0*/  STL.128 [R1+0x20], R4 ;  /* 0x0000200401007387 */ /* 0x0009e20000100c00 */
[----:B------:R-:W-:Y:S01]  /*0db0*/  IMAD.MOV.U32 R54, RZ, RZ, R4 ;  /* 0x000000ffff367224 */ /* 0x000fe200078e0004 */
[----:B------:R-:W5:Y:S02]  /*0dc0*/  @P1 LDC R20, c[0x0][0x450] ;  /* 0x00011400ff141b82 */ /* 0x000f640000000800 */
[----:B------:R-:W-:-:S02]  /*0dd0*/  IMAD.X R15, RZ, RZ, R27, P2 ;  /* 0x000000ffff0f7224 */ /* 0x000fc400010e061b */
[----:B------:R-:W-:Y:S01]  /*0de0*/  IMAD.MOV.U32 R2, RZ, RZ, 0x1 ;  /* 0x00000001ff027424 */ /* 0x000fe200078e00ff */
[----:B----4-:R-:W-:Y:S01]  /*0df0*/  IADD3 R6, P2, R26, 0x32430, RZ ;  /* 0x000324301a067810 */ /* 0x010fe20007f5e0ff */
[----:B------:R-:W-:-:S04]  /*0e00*/  IMAD.MOV.U32 R3, RZ, RZ, RZ ;  /* 0x000000ffff037224 */ /* 0x000fc800078e00ff */
[----:B------:R-:W-:Y:S01]  /*0e10*/  IMAD.X R7, RZ, RZ, R27, P2 ;  /* 0x000000ffff077224 */ /* 0x000fe200010e061b */
[----:B------:R-:W-:Y:S01]  /*0e20*/  IADD3 R193, P2, R18, 0x230, RZ ;  /* 0x0000023012c17810 */ /* 0x000fe20007f5e0ff */
[----:B------:R-:W4:Y:S03]  /*0e30*/  S2R R70, SR_TID.X ;  /* 0x0000000000467919 */ /* 0x000f260000002100 */
[----:B------:R0:W-:Y:S01]  /*0e40*/  STL.64 [R1+0x8], R6 ;  /* 0x0000080601007387 */ /* 0x0001e20000100a00 */
[----:B------:R-:W-:-:S03]  /*0e50*/  IMAD.X R179, RZ, RZ, R19, P2 ;  /* 0x000000ffffb37224 */ /* 0x000fc600010e0613 */
[----:B------:R1:W-:Y:S01]  /*0e60*/  STL.64 [R1+0x60], R2 ;  /* 0x0000600201007387 */ /* 0x0003e20000100a00 */
[----:B------:R-:W-:Y:S01]  /*0e70*/  IADD3 R36, P2, R18, 0x120, RZ ;  /* 0x0000012012247810 */ /* 0x000fe20007f5e0ff */
[----:B0-----:R-:W0:Y:S01]  /*0e80*/  LDC R6, c[0x0][0x288] ;  /* 0x0000a200ff067b82 */ /* 0x001e220000000800 */
[----:B-1----:R-:W-:Y:S01]  /*0e90*/  IMAD.X R3, RZ, RZ, R27, P0 ;  /* 0x000000ffff037224 */ /* 0x002fe200000e061b */
[----:B------:R-:W-:Y:S02]  /*0ea0*/  ISETP.NE.U32.AND P0, PT, R22, RZ, PT ;  /* 0x000000ff1600720c */ /* 0x000fe40003f05070 */
[----:B------:R-:W-:Y:S01]  /*0eb0*/  IMAD.X R37, RZ, RZ, R19, P2 ;  /* 0x000000ffff257224 */ /* 0x000fe200010e0613 */
[C---:B------:R-:W-:Y:S02]  /*0ec0*/  IADD3 R65, P2, R18.reuse, 0x98, RZ ;  /* 0x0000009812417810 */ /* 0x040fe40007f5e0ff */
[----:B------:R-:W-:Y:S01]  /*0ed0*/  ISETP.NE.AND.EX P0, PT, R23, RZ, PT, P0 ;  /* 0x000000ff1700720c */ /* 0x000fe20003f05300 */
[----:B------:R-:W-:Y:S01]  /*0ee0*/  STL.64 [R1+0x68], R14 ;  /* 0x0000680e01007387 */ /* 0x000fe20000100a00 */
[----:B------:R-:W-:-:S02]  /*0ef0*/  IADD3 R40, P6, R18, 0x170, RZ ;  /* 0x0000017012287810 */ /* 0x000fc40007fde0ff */
[----:B------:R-:W-:Y:S01]  /*0f00*/  SEL R29, R29, 0x1, P0 ;  /* 0x000000011d1d7807 */ /* 0x000fe20000000000 */
[----:B------:R-:W-:Y:S01]  /*0f10*/  STL [R1+0x250], R16 ;  /* 0x0002501001007387 */ /* 0x000fe20000100800 */
[----:B------:R-:W-:-:S03]  /*0f20*/  IADD3 R24, P5, R18, 0x16c, RZ ;  /* 0x0000016c12187810 */ /* 0x000fc60007fbe0ff */
[----:B------:R-:W-:Y:S01]  /*0f30*/  STL.128 [R1+0x230], RZ ;  /* 0x000230ff01007387 */ /* 0x000fe20000100c00 */
[----:B------:R-:W-:-:S03]  /*0f40*/  IADD3 R23, P0, R18, 0x13c, RZ ;  /* 0x0000013c12177810 */ /* 0x000fc60007f1e0ff */
[----:B------:R-:W-:Y:S01]  /*0f50*/  STL.128 [R1+0x240], RZ ;  /* 0x000240ff01007387 */ /* 0x000fe20000100c00 */
[----:B------:R-:W-:-:S03]  /*0f60*/  IADD3 R44, P4, R18, 0x138, RZ ;  /* 0x00000138122c7810 */ /* 0x000fc60007f9e0ff */
[----:B------:R-:W-:Y:S04]  /*0f70*/  STL.128 [R1+0x260], RZ ;  /* 0x000260ff01007387 */ /* 0x000fe80000100c00 */
        /* <DEDUP_REMOVED lines=31> */
[----:B------:R-:W-:Y:S04]  /*1170*/  STL.64 [R1], RZ ;  /* 0x000000ff01007387 */ /* 0x000fe80000100a00 */
[----:B------:R-:W-:Y:S01]  /*1180*/  STL.64 [R1+0x38], RZ ;  /* 0x000038ff01007387 */ /* 0x000fe20000100a00 */
[----:B------:R-:W-:-:S02]  /*1190*/  IMAD.X R66, RZ, RZ, R19, P2 ;  /* 0x000000ffff427224 */ /* 0x000fc400010e0613 */
[----:B---3--:R-:W-:Y:S02]  /*11a0*/  IMAD R29, R29, R10, RZ ;  /* 0x0000000a1d1d7224 */ /* 0x008fe400078e02ff */
[--C-:B------:R-:W-:Y:S01]  /*11b0*/  IMAD.X R41, RZ, RZ, R19.reuse, P6 ;  /* 0x000000ffff297224 */ /* 0x100fe200030e0613 */
[----:B------:R-:W-:Y:S01]  /*11c0*/  IADD3 R42, P6, R18, 0x118, RZ ;  /* 0x00000118122a7810 */ /* 0x000fe20007fde0ff */
[----:B------:R-:W-:Y:S01]  /*11d0*/  IMAD.X R25, RZ, RZ, R19, P5 ;  /* 0x000000ffff197224 */ /* 0x000fe200028e0613 */
[----:B--2---:R1:W-:Y:S02]  /*11e0*/  STL.64 [R1+0x18], R12 ;  /* 0x0000180c01007387 */ /* 0x0043e40000100a00 */
[----:B-1----:R-:W-:Y:S02]  /*11f0*/  IMAD.MOV.U32 R12, RZ, RZ, R0 ;  /* 0x000000ffff0c7224 */ /* 0x002fe400078e0000 */
[----:B------:R-:W-:-:S04]  /*1200*/  IMAD.SHL.U32 R0, R8, 0x80, RZ ;  /* 0x0000008008007824 */ /* 0x000fc800078e00ff */
[----:B------:R-:W-:-:S04]  /*1210*/  @P1 VIADD R4, R0, 0x7f ;  /* 0x0000007f00041836 */ /* 0x000fc80000000000 */
[----:B------:R-:W-:Y:S02]  /*1220*/  @P1 IMAD.HI.U32 R5, R4, R9, RZ ;  /* 0x0000000904051227 */ /* 0x000fe400078e00ff */
[----:B------:R-:W1:Y:S02]  /*1230*/  LDC.64 R8, c[0x0][0xad8] ;  /* 0x0002b600ff087b82 */ /* 0x000e640000000a00 */
[----:B------:R-:W-:Y:S02]  /*1240*/  IMAD.MOV.U32 R2, RZ, RZ, R13 ;  /* 0x000000ffff027224 */ /* 0x000fe400078e000d */
[----:B------:R-:W-:Y:S02]  /*1250*/  IMAD.MOV.U32 R13, RZ, RZ, R3 ;  /* 0x000000ffff0d7224 */ /* 0x000fe400078e0003 */
[----:B------:R-:W-:Y:S01]  /*1260*/  IMAD.MOV.U32 R53, RZ, RZ, R2 ;  /* 0x000000ffff357224 */ /* 0x000fe200078e0002 */
[----:B------:R-:W-:Y:S02]  /*1270*/  IADD3 R2, P3, R26, 0x32440, RZ ;  /* 0x000324401a027810 */ /* 0x000fe40007f7e0ff */
[----:B------:R-:W-:Y:S03]  /*1280*/  STL.128 [R1+0x40], R12 ;  /* 0x0000400c01007387 */ /* 0x000fe60000100c00 */
[----:B------:R-:W-:Y:S01]  /*1290*/  IMAD.X R3, RZ, RZ, R27, P3 ;  /* 0x000000ffff037224 */ /* 0x000fe200018e061b */
[C---:B------:R-:W-:Y:S01]  /*12a0*/  IADD3 R38, P3, R18.reuse, 0x128, RZ ;  /* 0x0000012812267810 */ /* 0x040fe20007f7e0ff */
[--C-:B------:R-:W-:Y:S01]  /*12b0*/  IMAD.X R22, RZ, RZ, R19.reuse, P0 ;  /* 0x000000ffff167224 */ /* 0x100fe200000e0613 */
[C---:B------:R-:W-:Y:S01]  /*12c0*/  IADD3 R58, P5, R18.reuse, 0x110, RZ ;  /* 0x00000110123a7810 */ /* 0x040fe20007fbe0ff */
[--C-:B------:R-:W-:Y:S01]  /*12d0*/  IMAD.X R67, RZ, RZ, R19.reuse, P4 ;  /* 0x000000ffff437224 */ /* 0x100fe200020e0613 */
[C---:B------:R-:W-:Y:S01]  /*12e0*/  IADD3 R49, P0, R18.reuse, 0xb0, RZ ;  /* 0x000000b012317810 */ /* 0x040fe20007f1e0ff */
[----:B------:R-:W-:Y:S01]  /*12f0*/  IMAD.X R45, RZ, RZ, R19, P3 ;  /* 0x000000ffff2d7224 */ /* 0x000fe200018e0613 */
[----:B------:R-:W-:-:S02]  /*1300*/  IADD3 R34, P4, R18, 0xa8, RZ ;  /* 0x000000a812227810 */ /* 0x000fc40007f9e0ff */
[----:B-1----:R-:W-:Y:S01]  /*1310*/  ISETP.GE.AND P2, PT, R9, 0x1, PT ;  /* 0x000000010900780c */ /* 0x002fe20003f46270 */
[----:B------:R-:W-:Y:S01]  /*1320*/  VIADD R4, R0, 0x7f ;  /* 0x0000007f00047836 */ /* 0x000fe20000000000 */
[C---:B------:R-:W-:Y:S02]  /*1330*/  IADD3 R63, P3, R18.reuse, 0xa0, RZ ;  /* 0x000000a0123f7810 */ /* 0x040fe40007f7e0ff */
[----:B-----5:R-:W-:Y:S02]  /*1340*/  @P1 SHF.R.U32.HI R4, RZ, R20, R5 ;  /* 0x00000014ff041219 */ /* 0x020fe40000011605 */
[----:B0-----:R-:W-:Y:S01]  /*1350*/  IADD3 R235, R29, 0x1, -R6 ;  /* 0x000000011deb7810 */ /* 0x001fe20007ffe806 */
[----:B------:R-:W-:Y:S02]  /*1360*/  IMAD.MOV.U32 R55, RZ, RZ, 0x100 ;  /* 0x00000100ff377424 */ /* 0x000fe400078e00ff */
[--C-:B------:R-:W-:Y:S01]  /*1370*/  IMAD.X R47, RZ, RZ, R19.reuse, P6 ;  /* 0x000000ffff2f7224 */ /* 0x100fe200030e0613 */
[C---:B------:R-:W-:Y:S01]  /*1380*/  IADD3 R60, P6, R18.reuse, 0x90, RZ ;  /* 0x00000090123c7810 */ /* 0x040fe20007fde0ff */
[--C-:B------:R-:W-:Y:S01]  /*1390*/  IMAD.X R57, RZ, RZ, R19.reuse, P5 ;  /* 0x000000ffff397224 */ /* 0x100fe200028e0613 */
[C---:B------:R-:W-:Y:S01]  /*13a0*/  IADD3 R51, P5, R18.reuse, 0x88, RZ ;  /* 0x0000008812337810 */ /* 0x040fe20007fbe0ff */
[--C-:B------:R-:W-:Y:S01]  /*13b0*/  IMAD.X R50, RZ, RZ, R19.reuse, P0 ;  /* 0x000000ffff327224 */ /* 0x100fe200000e0613 */
[C---:B------:R-:W-:Y:S01]  /*13c0*/  IADD3 R68, P0, R18.reuse, 0x80, RZ ;  /* 0x0000008012447810 */ /* 0x040fe20007f1e0ff */
[--C-:B------:R-:W-:Y:S01]  /*13d0*/  IMAD.X R35, RZ, RZ, R19.reuse, P4 ;  /* 0x000000ffff237224 */ /* 0x100fe200020e0613 */
[C---:B------:R-:W-:Y:S01]  /*13e0*/  IADD3 R30, P4, R18.reuse, 0x78, RZ ;  /* 0x00000078121e7810 */ /* 0x040fe20007f9e0ff */
[----:B------:R-:W-:Y:S01]  /*13f0*/  IMAD.X R64, RZ, RZ, R19, P3 ;  /* 0x000000ffff407224 */ /* 0x000fe200018e0613 */
[C---:B------:R-:W-:Y:S01]  /*1400*/  IADD3 R61, P3, R18.reuse, 0x38, RZ ;  /* 0x00000038123d7810 */ /* 0x040fe20007f7e0ff */
[----:B------:R-:W-:Y:S01]  /*1410*/  IMAD.IADD R7, R235, 0x1, R4 ;  /* 0x00000001eb077824 */ /* 0x000fe200078e0204 */
[----:B------:R-:W-:Y:S01]  /*1420*/  USHF.R.S32.HI UR37, URZ, 0x1f, UR36 ;  /* 0x0000001f3f257899 */ /* 0x000fe20008011424 */
[----:B------:R4:W-:Y:S01]  /*1430*/  STL.128 [R1+0x50], R52 ;  /* 0x0000503401007387 */ /* 0x0009e20000100c00 */
[----:B------:R-:W-:-:S02]  /*1440*/  VIADD R157, R18, 0x178 ;  /* 0x00000178129d7836 */ /* 0x000fc40000000000 */
[--C-:B------:R-:W-:Y:S01]  /*1450*/  IMAD.X R59, RZ, RZ, R19.reuse, P6 ;  /* 0x000000ffff3b7224 */ /* 0x100fe200030e0613 */
[----:B------:R-:W-:Y:S01]  /*1460*/  STL.64 [R1+0x10], R2 ;  /* 0x0000100201007387 */ /* 0x000fe20000100a00 */
[--C-:B------:R-:W-:Y:S02]  /*1470*/  IMAD.X R56, RZ, RZ, R19.reuse, P5 ;  /* 0x000000ffff387224 */ /* 0x100fe400028e0613 */
[--C-:B------:R-:W-:Y:S01]  /*1480*/  IMAD.X R69, RZ, RZ, R19.reuse, P0 ;  /* 0x000000ffff457224 */ /* 0x100fe200000e0613 */
[----:B------:R0:W-:Y:S01]  /*1490*/  STL.64 [R1+0x30], R2 ;  /* 0x0000300201007387 */ /* 0x0001e20000100a00 */
[--C-:B------:R-:W-:Y:S02]  /*14a0*/  IMAD.X R31, RZ, RZ, R19.reuse, P4 ;  /* 0x000000ffff1f7224 */ /* 0x100fe400020e0613 */
[----:B------:R-:W-:Y:S02]  /*14b0*/  IMAD.X R62, RZ, RZ, R19, P3 ;  /* 0x000000ffff3e7224 */ /* 0x000fe400018e0613 */
[----:B----4-:R-:W-:-:S02]  /*14c0*/  VIADD R53, R70, 0xffffff80 ;  /* 0xffffff8046357836 */ /* 0x010fc40000000000 */
[----:B0-----:R-:W-:Y:S01]  /*14d0*/  IMAD.IADD R2, R7, 0x1, R8 ;  /* 0x0000000107027824 */ /* 0x001fe200078e0208 */
[----:B------:R-:W-:Y:S06]  /*14e0*/  @!P2 BRA `(.L_x_2040) ;  /* 0x000000000040a947 */ /* 0x000fec0003800000 */
[C---:B------:R-:W-:Y:S01]  /*14f0*/  ISETP.GT.AND P0, PT, R7.reuse, RZ, PT ;  /* 0x000000ff0700720c */ /* 0x040fe20003f04270 */
[----:B------:R-:W-:-:S12]  /*1500*/  VIADD R3, R7, 0xffffffff ;  /* 0xffffffff07037836 */ /* 0x000fd80000000000 */
[----:B------:R-:W-:Y:S05]  /*1510*/  @P0 BRA `(.L_x_2041) ;  /* 0x00000000001c0947 */ /* 0x000fea0003800000 */
[----:B------:R-:W-:Y:S01]  /*1520*/  ISETP.NE.AND P0, PT, R9, 0x1, PT ;  /* 0x000000010900780c */ /* 0x000fe20003f05270 */
[----:B------:R-:W-:-:S12]  /*1530*/  IMAD.MOV R3, RZ, RZ, -R7 ;  /* 0x000000ffff037224 */ /* 0x000fd800078e0a07 */
[----:B------:R-:W0:Y:S02]  /*1540*/  @P0 LDC.64 R4, c[0x0][0xae0] ;  /* 0x0002b800ff040b82 */ /* 0x000e240000000a00 */
[----:B0-----:R-:W-:-:S05]  /*1550*/  @P0 IMAD.HI.U32 R4, R3, R4, RZ ;  /* 0x0000000403040227 */ /* 0x001fca00078e00ff */
[----:B------:R-:W-:-:S04]  /*1560*/  @P0 SHF.R.U32.HI R3, RZ, R5, R4 ;  /* 0x00000005ff030219 */ /* 0x000fc80000011604 */
[----:B------:R-:W-:Y:S01]  /*1570*/  LOP3.LUT R3, RZ, R3, RZ, 0x33, !PT ;  /* 0x00000003ff037212 */ /* 0x000fe200078e33ff */
[----:B------:R-:W-:Y:S06]  /*1580*/  BRA `(.L_x_2042) ;  /* 0x0000000000107947 */ /* 0x000fec0003800000 */
.L_x_2041:
[----:B------:R-:W-:-:S13]  /*1590*/  ISETP.NE.AND P0, PT, R9, 0x1, PT ;  /* 0x000000010900780c */ /* 0x000fda0003f05270 */
[----:B------:R-:W0:Y:S02]  /*15a0*/  @P0 LDC.64 R4, c[0x0][0xae0] ;  /* 0x0002b800ff040b82 */ /* 0x000e240000000a00 */
[----:B0-----:R-:W-:-:S05]  /*15b0*/  @P0 IMAD.HI.U32 R4, R3, R4, RZ ;  /* 0x0000000403040227 */ /* 0x001fca00078e00ff */
[----:B------:R-:W-:-:S07]  /*15c0*/  @P0 SHF.R.U32.HI R3, RZ, R5, R4 ;  /* 0x00000005ff030219 */ /* 0x000fce0000011604 */
.L_x_2042:
[----:B------:R-:W-:-:S05]  /*15d0*/  IMAD R3, R3, R9, R9 ;  /* 0x0000000903037224 */ /* 0x000fca00078e0209 */
[----:B------:R-:W-:-:S07]  /*15e0*/  VIMNMX R2, R2, R3, PT ;  /* 0x0000000302027248 */ /* 0x000fce0003fe0100 */
.L_x_2040:
[----:B------:R-:W0:Y:S01]  /*15f0*/  @P1 LDC R5, c[0x0][0x44c] ;  /* 0x00011300ff051b82 */ /* 0x000e220000000800 */
[----:B------:R-:W-:Y:S01]  /*1600*/  VIADD R3, R2, 0x5f ;  /* 0x0000005f02037836 */ /* 0x000fe20000000000 */
[----:B------:R-:W-:Y:S01]  /*1610*/  ULDC UR4, c[0x0][0xad4] ;  /* 0x0002b50000047ab9 */ /* 0x000fe20000000800 */
[----:B------:R-:W-:Y:S02]  /*1620*/  VIADD R2, R29, 0x5f ;  /* 0x0000005f1d027836 */ /* 0x000fe40000000000 */
[----:B------:R-:W-:-:S03]  /*1630*/  IMAD.HI R4, R3, 0x2aaaaaab, RZ ;  /* 0x2aaaaaab03047827 */ /* 0x000fc600078e02ff */
[----:B------:R-:W1:Y:S01]  /*1640*/  @P1 LDC R8, c[0x0][0x450] ;  /* 0x00011400ff081b82 */ /* 0x000e620000000800 */
[----:B------:R-:W-:-:S04]  /*1650*/  IMAD.HI R2, R2, 0x2aaaaaab, RZ ;  /* 0x2aaaaaab02027827 */ /* 0x000fc800078e02ff */
[----:B------:R-:W-:Y:S01]  /*1660*/  IMAD.IADD R17, R29, 0x1, -R6 ;  /* 0x000000011d117824 */ /* 0x000fe200078e0a06 */
[----:B------:R-:W-:-:S04]  /*1670*/  SHF.R.U32.HI R3, RZ, 0x1f, R2 ;  /* 0x0000001fff037819 */ /* 0x000fc80000011602 */
[----:B------:R-:W-:Y:S01]  /*1680*/  LEA.HI.SX32 R3, R2, R3, 0x1c ;  /* 0x0000000302037211 */ /* 0x000fe200078fe2ff */
[----:B0-----:R-:W-:-:S05]  /*1690*/  @P1 IMAD.HI.U32 R5, R0, R5, RZ ;  /* 0x0000000500051227 */ /* 0x001fca00078e00ff */
[----:B-1----:R-:W-:Y:S02]  /*16a0*/  @P1 SHF.R.U32.HI R0, RZ, R8, R5 ;  /* 0x00000008ff001219 */ /* 0x002fe40000011605 */
[----:B------:R-:W-:-:S03]  /*16b0*/  SHF.R.U32.HI R5, RZ, 0x1f, R4 ;  /* 0x0000001fff057819 */ /* 0x000fc60000011604 */
[----:B------:R-:W-:Y:S01]  /*16c0*/  IMAD.IADD R0, R17, 0x1, R0 ;  /* 0x0000000111007824 */ /* 0x000fe200078e0200 */
[----:B------:R-:W-:-:S03]  /*16d0*/  LEA.HI.SX32 R4, R4, R5, 0x1c ;  /* 0x0000000504047211 */ /* 0x000fc600078fe2ff */
[----:B------:R-:W-:Y:S01]  /*16e0*/  VIADD R2, R0, -UR4 ;  /* 0x8000000400027c36 */ /* 0x000fe20008000000 */
[----:B------:R-:W-:Y:S01]  /*16f0*/  VIMNMX R11, R3, R4, PT ;  /* 0x00000004030b7248 */ /* 0x000fe20003fe0100 */
[----:B------:R-:W-:Y:S06]  /*1700*/  @!P2 BRA `(.L_x_2043) ;  /* 0x00000000003ca947 */ /* 0x000fec0003800000 */
[----:B------:R-:W-:-:S13]  /*1710*/  ISETP.GT.AND P0, PT, R0, -0x1, PT ;  /* 0xffffffff0000780c */ /* 0x000fda0003f04270 */
[----:B------:R-:W-:Y:S05]  /*1720*/  @P0 BRA `(.L_x_2044) ;  /* 0x00000000001c0947 */ /* 0x000fea0003800000 */
[----:B------:R-:W-:Y:S02]  /*1730*/  ISETP.NE.AND P0, PT, R9, 0x1, PT ;  /* 0x000000010900780c */ /* 0x000fe40003f05270 */
[----:B------:R-:W-:-:S11]  /*1740*/  LOP3.LUT R3, RZ, R0, RZ, 0x33, !PT ;  /* 0x00000000ff037212 */ /* 0x000fd600078e33ff */
[----:B------:R-:W0:Y:S02]  /*1750*/  @P0 LDC.64 R4, c[0x0][0xae0] ;  /* 0x0002b800ff040b82 */ /* 0x000e240000000a00 */
[----:B0-----:R-:W-:-:S05]  /*1760*/  @P0 IMAD.HI.U32 R0, R3, R4, RZ ;  /* 0x0000000403000227 */ /* 0x001fca00078e00ff */
[----:B------:R-:W-:-:S04]  /*1770*/  @P0 SHF.R.U32.HI R3, RZ, R5, R0 ;  /* 0x00000005ff030219 */ /* 0x000fc80000011600 */
[----:B------:R-:W-:Y:S01]  /*1780*/  LOP3.LUT R0, RZ, R3, RZ, 0x33, !PT ;  /* 0x00000003ff007212 */ /* 0x000fe200078e33ff */
[----:B------:R-:W-:Y:S06]  /*1790*/  BRA `(.L_x_2045) ;  /* 0x0000000000107947 */ /* 0x000fec0003800000 */
.L_x_2044:
[----:B------:R-:W-:-:S13]  /*17a0*/  ISETP.NE.AND P0, PT, R9, 0x1, PT ;  /* 0x000000010900780c */ /* 0x000fda0003f05270 */
[----:B------:R-:W0:Y:S02]  /*17b0*/  @P0 LDC.64 R4, c[0x0][0xae0] ;  /* 0x0002b800ff040b82 */ /* 0x000e240000000a00 */
[----:B0-----:R-:W-:-:S05]  /*17c0*/  @P0 IMAD.HI.U32 R4, R0, R4, RZ ;  /* 0x0000000400040227 */ /* 0x001fca00078e00ff */
[----:B------:R-:W-:-:S07]  /*17d0*/  @P0 SHF.R.U32.HI R0, RZ, R5, R4 ;  /* 0x00000005ff000219 */ /* 0x000fce0000011604 */
.L_x_2045:
[----:B------:R-:W-:-:S05]  /*17e0*/  IMAD R3, R0, R9, RZ ;  /* 0x0000000900037224 */ /* 0x000fca00078e02ff */
[----:B------:R-:W-:-:S07]  /*17f0*/  VIMNMX R2, R2, R3, !PT ;  /* 0x0000000302027248 */ /* 0x000fce0007fe0100 */
.L_x_2043:
[----:B------:R-:W-:Y:S01]  /*1800*/  IMAD.HI R2, R2, 0x2aaaaaab, RZ ;  /* 0x2aaaaaab02027827 */ /* 0x000fe200078e02ff */
[----:B------:R-:W-:-:S04]  /*1810*/  LOP3.LUT R192, R234, 0xffff, RZ, 0xc0, !PT ;  /* 0x0000ffffeac07812 */ /* 0x000fc800078ec0ff */
[----:B------:R-:W-:-:S04]  /*1820*/  SHF.R.U32.HI R3, RZ, 0x1f, R2 ;  /* 0x0000001fff037819 */ /* 0x000fc80000011602 */
[----:B------:R-:W-:-:S04]  /*1830*/  LEA.HI.SX32 R3, R2, R3, 0x1c ;  /* 0x0000000302037211 */ /* 0x000fc800078fe2ff */
[----:B------:R-:W-:Y:S01]  /*1840*/  VIMNMX R8, RZ, R3, !PT ;  /* 0x00000003ff087248 */ /* 0x000fe20007fe0100 */
[----:B------:R-:W-:-:S03]  /*1850*/  IMAD.MOV.U32 R3, RZ, RZ, RZ ;  /* 0x000000ffff037224 */ /* 0x000fc600078e00ff */
[----:B------:R-:W-:-:S13]  /*1860*/  ISETP.GT.AND P0, PT, R11, R8, PT ;  /* 0x000000080b00720c */ /* 0x000fda0003f04270 */
[----:B------:R-:W-:Y:S05]  /*1870*/  @!P0 BRA `(.L_x_2046) ;  /* 0x00000000007c8947 */ /* 0x000fea0003800000 */
[----:B------:R-:W-:-:S04]  /*1880*/  SHF.R.U32.HI R0, RZ, 0x10, R234 ;  /* 0x00000010ff007819 */ /* 0x000fc800000116ea */
[----:B------:R-:W-:-:S13]  /*1890*/  ISETP.NE.AND P0, PT, R0, RZ, PT ;  /* 0x000000ff0000720c */ /* 0x000fda0003f05270 */
[----:B------:R-:W0:Y:S02]  /*18a0*/  @!P0 LDC R0, c[0x0][0xae8] ;  /* 0x0002ba00ff008b82 */ /* 0x000e240000000800 */
[-C--:B0-----:R-:W-:Y:S02]  /*18b0*/  IABS R6, R0.reuse ;  /* 0x0000000000067213 */ /* 0x081fe40000000000 */
[----:B------:R-:W-:Y:S02]  /*18c0*/  IADD3 R2, R0, -0x1, R11 ;  /* 0xffffffff00027810 */ /* 0x000fe40007ffe00b */
[----:B------:R-:W0:Y:S03]  /*18d0*/  I2F.RP R4, R6 ;  /* 0x0000000600047306 */ /* 0x000e260000209400 */
[----:B------:R-:W-:Y:S01]  /*18e0*/  IMAD.IADD R5, R2, 0x1, -R8 ;  /* 0x0000000102057824 */ /* 0x000fe200078e0a08 */
[----:B------:R-:W-:-:S04]  /*18f0*/  IABS R2, R0 ;  /* 0x0000000000027213 */ /* 0x000fc80000000000 */
[----:B------:R-:W-:Y:S02]  /*1900*/  IABS R9, R5 ;  /* 0x0000000500097213 */ /* 0x000fe40000000000 */
[----:B------:R-:W-:-:S04]  /*1910*/  LOP3.LUT R5, R5, R0, RZ, 0x3c, !PT ;  /* 0x0000000005057212 */ /* 0x000fc800078e3cff */
[----:B------:R-:W-:Y:S01]  /*1920*/  ISETP.GE.AND P2, PT, R5, RZ, PT ;  /* 0x000000ff0500720c */ /* 0x000fe20003f46270 */
[----:B0-----:R-:W0:Y:S02]  /*1930*/  MUFU.RCP R4, R4 ;  /* 0x0000000400047308 */ /* 0x001e240000001000 */
[----:B0-----:R-:W-:Y:S02]  /*1940*/  VIADD R3, R4, 0xffffffe ;  /* 0x0ffffffe04037836 */ /* 0x001fe40000000000 */
[----:B------:R-:W-:Y:S02]  /*1950*/  IMAD.MOV R4, RZ, RZ, -R2 ;  /* 0x000000ffff047224 */ /* 0x000fe400078e0a02 */
[----:B------:R-:W-:Y:S02]  /*1960*/  IMAD.MOV.U32 R2, RZ, RZ, RZ ;  /* 0x000000ffff027224 */ /* 0x000fe400078e00ff */
[----:B------:R-:W0:Y:S02]  /*1970*/  F2I.FTZ.U32.TRUNC.NTZ R3, R3 ;  /* 0x0000000300037305 */ /* 0x000e24000021f000 */
[----:B0-----:R-:W-:-:S04]  /*1980*/  IMAD.MOV R7, RZ, RZ, -R3 ;  /* 0x000000ffff077224 */ /* 0x001fc800078e0a03 */
[----:B------:R-:W-:-:S04]  /*1990*/  IMAD R7, R7, R6, RZ ;  /* 0x0000000607077224 */ /* 0x000fc800078e02ff */
[----:B------:R-:W-:-:S04]  /*19a0*/  IMAD.HI.U32 R2, R3, R7, R2 ;  /* 0x0000000703027227 */ /* 0x000fc800078e0002 */
[----:B------:R-:W-:-:S04]  /*19b0*/  IMAD.MOV.U32 R3, RZ, RZ, R9 ;  /* 0x000000ffff037224 */ /* 0x000fc800078e0009 */
        /* <DEDUP_REMOVED lines=11> */
.L_x_2046:
[----:B------:R-:W-:Y:S01]  /*1a70*/  IMAD R192, R192, R3, R8 ;  /* 0x00000003c0c07224 */ /* 0x000fe200078e0208 */
[----:B------:R-:W-:-:S04]  /*1a80*/  PLOP3.LUT P0, PT, PT, PT, PT, 0x80, 0x0 ;  /* 0x000000000000781c */ /* 0x000fc80003f0f070 */
[----:B------:R-:W-:-:S04]  /*1a90*/  VIADDMNMX R16, R192, R3, R11, PT ;  /* 0x00000003c0107246 */ /* 0x000fc8000380010b */
[----:B------:R-:W-:-:S13]  /*1aa0*/  ISETP.GT.AND P1, PT, R16, R192, PT ;  /* 0x000000c01000720c */ /* 0x000fda0003f24270 */
[----:B------:R-:W-:Y:S05]  /*1ab0*/  @!P1 BRA `(.L_x_2047) ;  /* 0x000002a800ec9947 */ /* 0x000fea0003800000 */
[----:B------:R-:W-:Y:S01]  /*1ac0*/  SHF.R.S32.HI R0, RZ, 0x1f, R53 ;  /* 0x0000001fff007819 */ /* 0x000fe20000011435 */
[----:B------:R-:W-:Y:S01]  /*1ad0*/  VIADD R15, R72, 0x18400 ;  /* 0x00018400480f7836 */ /* 0x000fe20000000000 */
[----:B------:R-:W-:Y:S01]  /*1ae0*/  STL.64 [R1+0x78], RZ ;  /* 0x000078ff01007387 */ /* 0x000fe20000100a00 */
[----:B------:R-:W-:Y:S01]  /*1af0*/  IMAD.MOV.U32 R4, RZ, RZ, 0x1 ;  /* 0x00000001ff047424 */ /* 0x000fe200078e00ff */
[----:B------:R-:W-:Y:S01]  /*1b00*/  LEA.HI R28, R0, R53, RZ, 0x7 ;  /* 0x00000035001c7211 */ /* 0x000fe200078f38ff */
[----:B------:R-:W-:Y:S01]  /*1b10*/  IMAD.MOV.U32 R5, RZ, RZ, RZ ;  /* 0x000000ffff057224 */ /* 0x000fe200078e00ff */
[----:B------:R-:W-:Y:S01]  /*1b20*/  STL.128 [R1+0xb0], RZ ;  /* 0x0000b0ff01007387 */ /* 0x000fe20000100c00 */
[----:B------:R-:W-:Y:S01]  /*1b30*/  IMAD.MOV.U32 R6, RZ, RZ, 0x1 ;  /* 0x00000001ff067424 */ /* 0x000fe200078e00ff */
[----:B------:R-:W-:Y:S01]  /*1b40*/  SHF.R.S32.HI R55, RZ, 0x7, R28 ;  /* 0x00000007ff377819 */ /* 0x000fe2000001141c */
[----:B------:R-:W-:Y:S01]  /*1b50*/  IMAD.MOV.U32 R7, RZ, RZ, RZ ;  /* 0x000000ffff077224 */ /* 0x000fe200078e00ff */
[----:B------:R-:W-:Y:S01]  /*1b60*/  STL.128 [R1+0xc0], RZ ;  /* 0x0000c0ff01007387 */ /* 0x000fe20000100c00 */
[----:B------:R-:W-:Y:S01]  /*1b70*/  IMAD.MOV.U32 R12, RZ, RZ, 0x1 ;  /* 0x00000001ff0c7424 */ /* 0x000fe200078e00ff */
[----:B------:R-:W-:Y:S01]  /*1b80*/  LOP3.LUT P0, RZ, R15, 0x1bf, RZ, 0xc0, !PT ;  /* 0x000001bf0fff7812 */ /* 0x000fe2000780c0ff */
[----:B------:R-:W-:Y:S01]  /*1b90*/  IMAD.MOV.U32 R13, RZ, RZ, RZ ;  /* 0x000000ffff0d7224 */ /* 0x000fe200078e00ff */
[----:B------:R-:W0:Y:S01]  /*1ba0*/  SHFL.IDX PT, R0, R55, RZ, 0x1f ;  /* 0x00001fff37007589 */ /* 0x000e2200000e0000 */
[----:B------:R-:W-:-:S02]  /*1bb0*/  IMAD.MOV.U32 R11, RZ, RZ, 0x40000040 ;  /* 0x40000040ff0b7424 */ /* 0x000fc400078e00ff */
[----:B------:R-:W-:Y:S01]  /*1bc0*/  IMAD.MOV.U32 R9, RZ, RZ, 0x40000040 ;  /* 0x40000040ff097424 */ /* 0x000fe200078e00ff */
[----:B------:R1:W-:Y:S04]  /*1bd0*/  STL.128 [R1+0x80], R4 ;  /* 0x0000800401007387 */ /* 0x0003e80000100c00 */
[----:B------:R2:W-:Y:S04]  /*1be0*/  STL.64 [R1+0x90], R12 ;  /* 0x0000900c01007387 */ /* 0x0005e80000100a00 */
[----:B------:R3:W-:Y:S04]  /*1bf0*/  STL.128 [R1+0xd0], RZ ;  /* 0x0000d0ff01007387 */ /* 0x0007e80000100c00 */
[----:B------:R3:W-:Y:S01]  /*1c00*/  STL.128 [R1+0xe0], RZ ;  /* 0x0000e0ff01007387 */ /* 0x0007e20000100c00 */
[----:B-1----:R-:W-:-:S03]  /*1c10*/  IMAD.MOV.U32 R5, RZ, RZ, 0x40000040 ;  /* 0x40000040ff057424 */ /* 0x002fc600078e00ff */
[----:B------:R3:W-:Y:S01]  /*1c20*/  STL.128 [R1+0xf0], RZ ;  /* 0x0000f0ff01007387 */ /* 0x0007e20000100c00 */
[----:B------:R-:W-:Y:S01]  /*1c30*/  IMAD.MOV.U32 R7, RZ, RZ, 0x40000040 ;  /* 0x40000040ff077424 */ /* 0x000fe200078e00ff */
[----:B0-----:R-:W-:Y:S01]  /*1c40*/  LEA.HI R2, R0, R0, RZ, 0x1 ;  /* 0x0000000000027211 */ /* 0x001fe200078f08ff */
[----:B--2---:R-:W-:Y:S01]  /*1c50*/  IMAD.MOV.U32 R13, RZ, RZ, 0x40000040 ;  /* 0x40000040ff0d7424 */ /* 0x004fe200078e00ff */
[----:B------:R3:W-:Y:S02]  /*1c60*/  STL.128 [R1+0x100], RZ ;  /* 0x000100ff01007387 */ /* 0x0007e40000100c00 */
[----:B------:R-:W-:Y:S01]  /*1c70*/  LOP3.LUT R3, R2, 0x7fffe, RZ, 0xc0, !PT ;  /* 0x0007fffe02037812 */ /* 0x000fe200078ec0ff */
[----:B------:R-:W-:-:S04]  /*1c80*/  VIADD R2, R72, 0x1c400 ;  /* 0x0001c40048027836 */ /* 0x000fc80000000000 */
[----:B------:R-:W-:Y:S01]  /*1c90*/  IMAD.IADD R0, R0, 0x1, -R3 ;  /* 0x0000000100007824 */ /* 0x000fe200078e0a03 */
[----:B------:R-:W-:Y:S01]  /*1ca0*/  SHF.R.U32.HI R2, RZ, 0x4, R2 ;  /* 0x00000004ff027819 */ /* 0x000fe20000011602 */
[----:B------:R-:W-:Y:S02]  /*1cb0*/  VIADD R3, R72, 0x400 ;  /* 0x0000040048037836 */ /* 0x000fe40000000000 */
[----:B------:R-:W-:Y:S01]  /*1cc0*/  IMAD R0, R0, 0x2000, R15 ;  /* 0x0000200000007824 */ /* 0x000fe200078e020f */
[----:B------:R-:W-:Y:S02]  /*1cd0*/  LOP3.LUT R2, R2, 0x3fff, RZ, 0xc0, !PT ;  /* 0x00003fff02027812 */ /* 0x000fe400078ec0ff */
[----:B------:R-:W-:Y:S01]  /*1ce0*/  SHF.R.U32.HI R3, RZ, 0x4, R3 ;  /* 0x00000004ff037819 */ /* 0x000fe20000011603 */
[----:B------:R-:W-:Y:S01]  /*1cf0*/  VIADD R8, R0, 0xa000 ;  /* 0x0000a00000087836 */ /* 0x000fe20000000000 */
[----:B------:R-:W-:Y:S02]  /*1d00*/  SHF.R.U32.HI R0, RZ, 0x4, R0 ;  /* 0x00000004ff007819 */ /* 0x000fe40000011600 */
[----:B------:R-:W-:-:S02]  /*1d10*/  LOP3.LUT R2, R2, 0x10000, RZ, 0xfc, !PT ;  /* 0x0001000002027812 */ /* 0x000fc400078efcff */
[----:B------:R-:W-:Y:S02]  /*1d20*/  SHF.R.U32.HI R8, RZ, 0x4, R8 ;  /* 0x00000004ff087819 */ /* 0x000fe40000011608 */
[----:B------:R-:W-:Y:S01]  /*1d30*/  LOP3.LUT R3, R3, 0x3fff, RZ, 0xc0, !PT ;  /* 0x00003fff03037812 */ /* 0x000fe200078ec0ff */
[----:B------:R-:W-:Y:S01]  /*1d40*/  IMAD.MOV.U32 R4, RZ, RZ, R2 ;  /* 0x000000ffff047224 */ /* 0x000fe200078e0002 */
[----:B------:R-:W-:Y:S02]  /*1d50*/  LOP3.LUT R0, R0, 0x3fff, RZ, 0xc0, !PT ;  /* 0x00003fff00007812 */ /* 0x000fe400078ec0ff */
[----:B------:R-:W-:Y:S02]  /*1d60*/  LOP3.LUT R8, R8, 0x3fff, RZ, 0xc0, !PT ;  /* 0x00003fff08087812 */ /* 0x000fe400078ec0ff */
[C---:B------:R-:W-:Y:S02]  /*1d70*/  LOP3.LUT R6, R3.reuse, 0x3000000, RZ, 0xfc, !PT ;  /* 0x0300000003067812 */ /* 0x040fe400078efcff */
[----:B------:R-:W-:-:S02]  /*1d80*/  LOP3.LUT R10, R3, 0x10000, RZ, 0xfc, !PT ;  /* 0x00010000030a7812 */ /* 0x000fc400078efcff */
[----:B------:R-:W-:Y:S01]  /*1d90*/  LOP3.LUT R12, R0, 0x10000, RZ, 0xfc, !PT ;  /* 0x00010000000c7812 */ /* 0x000fe200078efcff */
[----:B------:R3:W-:Y:S01]  /*1da0*/  STL.128 [R1+0xa0], R4 ;  /* 0x0000a00401007387 */ /* 0x0007e20000100c00 */
[----:B------:R-:W-:-:S03]  /*1db0*/  LOP3.LUT R8, R8, 0x10000, RZ, 0xfc, !PT ;  /* 0x0001000008087812 */ /* 0x000fc600078efcff */
[----:B------:R3:W-:Y:S04]  /*1dc0*/  STL.64 [R1+0x98], R12 ;  /* 0x0000980c01007387 */ /* 0x0007e80000100a00 */
[----:B------:R3:W-:Y:S01]  /*1dd0*/  STL.128 [R1+0x110], R8 ;  /* 0x0001100801007387 */ /* 0x0007e20000100c00 */
[----:B------:R-:W-:Y:S05]  /*1de0*/  @!P0 BRA `(.L_x_2048) ;  /* 0x0000000000408947 */ /* 0x000fea0003800000 */
[----:B------:R-:W-:Y:S01]  /*1df0*/  MOV R0, 0x0 ;  /* 0x0000000000007802 */ /* 0x000fe20000000f00 */
[----:B------:R-:W-:Y:S01]  /*1e00*/  ULDC.64 UR4, c[0x4][0x98] ;  /* 0x0100260000047ab9 */ /* 0x000fe20000000a00 */
[----:B------:R-:W-:Y:S01]  /*1e10*/  ULDC.64 UR6, c[0x4][0x38] ;  /* 0x01000e0000067ab9 */ /* 0x000fe20000000a00 */
[----:B---3--:R-:W-:Y:S01]  /*1e20*/  IMAD.U32 R4, RZ, RZ, UR4 ;  /* 0x00000004ff047e24 */ /* 0x008fe2000f8e00ff */
        /* <DEDUP_REMOVED lines=12> */
.L_x_2048:
[----:B------:R-:W2:Y:S01]  /*1ef0*/  LDL R21, [R1+0x224] ;  /* 0x0002240001157983 */ /* 0x000ea20000100800 */
[----:B------:R-:W-:Y:S01]  /*1f00*/  LOP3.LUT R0, R28, 0xffffff80, RZ, 0xc0, !PT ;  /* 0xffffff801c007812 */ /* 0x000fe200078ec0ff */
[----:B------:R-:W0:Y:S01]  /*1f10*/  LDC.64 R14, c[0x0][0xad0] ;  /* 0x0002b400ff0e7b82 */ /* 0x000e220000000a00 */
[----:B---3--:R-:W-:Y:S01]  /*1f20*/  LEA.HI R12, R55, R55, RZ, 0x1 ;  /* 0x00000037370c7211 */ /* 0x008fe200078f08ff */
[----:B------:R1:W-:Y:S01]  /*1f30*/  STL.64 [R1+0x170], R24 ;  /* 0x0001701801007387 */ /* 0x0003e20000100a00 */
[----:B------:R-:W-:Y:S01]  /*1f40*/  VIADD R20, R70, 0xffffff80 ;  /* 0xffffff8046147836 */ /* 0x000fe20000000000 */
[----:B------:R-:W-:Y:S01]  /*1f50*/  BSSY B0, `(.L_x_2049) ;  /* 0x000002c000007945 */ /* 0x000fe20003800000 */
[----:B------:R-:W-:Y:S01]  /*1f60*/  IMAD.IADD R0, R53, 0x1, -R0 ;  /* 0x0000000135007824 */ /* 0x000fe200078e0a00 */
[----:B------:R-:W-:Y:S01]  /*1f70*/  LOP3.LUT R12, R12, 0x3fffffe, RZ, 0xc0, !PT ;  /* 0x03fffffe0c0c7812 */ /* 0x000fe200078ec0ff */
[----:B------:R0:W-:Y:S01]  /*1f80*/  STL.64 [R1+0x130], R30 ;  /* 0x0001301e01007387 */ /* 0x0001e20000100a00 */
[----:B------:R-:W3:Y:S01]  /*1f90*/  LDC.64 R8, c[0x0][0xad8] ;  /* 0x0002b600ff087b82 */ /* 0x000ee20000000a00 */
[----:B------:R-:W-:Y:S01]  /*1fa0*/  IMAD.MOV.U32 R52, RZ, RZ, RZ ;  /* 0x000000ffff347224 */ /* 0x000fe200078e00ff */
[----:B------:R-:W-:Y:S01]  /*1fb0*/  SHF.R.S32.HI R7, RZ, 0x1f, R0 ;  /* 0x0000001fff077819 */ /* 0x000fe20000011400 */
[----:B------:R-:W-:Y:S01]  /*1fc0*/  IMAD.IADD R55, R55, 0x1, -R12 ;  /* 0x0000000137377824 */ /* 0x000fe200078e0a0c */
[----:B------:R4:W-:Y:S02]  /*1fd0*/  STL.64 [R1+0x128], R36 ;  /* 0x0001282401007387 */ /* 0x0009e40000100a00 */
[----:B------:R-:W-:-:S02]  /*1fe0*/  LEA.HI R10, R7, R0, RZ, 0x2 ;  /* 0x00000000070a7211 */ /* 0x000fc400078f10ff */
[----:B------:R-:W5:Y:S01]  /*1ff0*/  LDC R28, c[0x0][0x288] ;  /* 0x0000a200ff1c7b82 */ /* 0x000f620000000800 */
[----:B------:R-:W-:Y:S01]  /*2000*/  LEA.HI R7, R7, R0, RZ, 0x5 ;  /* 0x0000000007077211 */ /* 0x000fe200078f28ff */
[----:B------:R4:W-:Y:S01]  /*2010*/  STL [R1+0x13c], R20 ;  /* 0x00013c1401007387 */ /* 0x0009e20000100800 */
[--C-:B------:R-:W-:Y:S02]  /*2020*/  SHF.R.S32.HI R4, RZ, 0x2, R10.reuse ;  /* 0x00000002ff047819 */ /* 0x100fe4000001140a */
[----:B------:R-:W-:Y:S01]  /*2030*/  SHF.R.S32.HI R3, RZ, 0x1f, R10 ;  /* 0x0000001fff037819 */ /* 0x000fe2000001140a */
[----:B------:R4:W-:Y:S01]  /*2040*/  STL.U8 [R1+0x138], RZ ;  /* 0x000138ff01007387 */ /* 0x0009e20000100000 */
[----:B-1----:R-:W-:Y:S01]  /*2050*/  SHF.R.S32.HI R24, RZ, 0x5, R7 ;  /* 0x00000005ff187819 */ /* 0x002fe20000011407 */
[----:B------:R-:W1:Y:S01]  /*2060*/  LDC R6, c[0x0][0x450] ;  /* 0x00011400ff067b82 */ /* 0x000e620000000800 */
[----:B------:R-:W-:Y:S01]  /*2070*/  LEA.HI R3, R3, R4, RZ, 0x3 ;  /* 0x0000000403037211 */ /* 0x000fe200078f18ff */
[----:B0-----:R-:W-:Y:S01]  /*2080*/  IMAD.MOV.U32 R30, RZ, RZ, R15 ;  /* 0x000000ffff1e7224 */ /* 0x001fe200078e000f */
[----:B------:R-:W-:-:S02]  /*2090*/  LOP3.LUT R7, R10, 0x7ffffffc, RZ, 0xc0, !PT ;  /* 0x7ffffffc0a077812 */ /* 0x000fc400078ec0ff */
[----:B------:R-:W-:-:S03]  /*20a0*/  LOP3.LUT R5, R3, 0xfffffff8, RZ, 0xc0, !PT ;  /* 0xfffffff803057812 */ /* 0x000fc600078ec0ff */
[----:B------:R-:W0:Y:S01]  /*20b0*/  LDC.64 R2, c[0x0][0xae0] ;  /* 0x0002b800ff027b82 */ /* 0x000e220000000a00 */
[----:B------:R-:W-:Y:S02]  /*20c0*/  IMAD.IADD R0, R0, 0x1, -R7 ;  /* 0x0000000100007824 */ /* 0x000fe400078e0a07 */
[----:B------:R-:W-:Y:S02]  /*20d0*/  IMAD.IADD R11, R4, 0x1, -R5 ;  /* 0x00000001040b7824 */ /* 0x000fe400078e0a05 */
[----:B---3--:R-:W-:Y:S02]  /*20e0*/  IMAD.MOV.U32 R31, RZ, RZ, R8 ;  /* 0x000000ffff1f7224 */ /* 0x008fe400078e0008 */
[----:B------:R-:W-:Y:S01]  /*20f0*/  IMAD R10, R24, 0x10, R11 ;  /* 0x00000010180a7824 */ /* 0x000fe200078e020b */
[----:B------:R-:W1:Y:S01]  /*2100*/  LDC.64 R4, c[0x0][0x448] ;  /* 0x00011200ff047b82 */ /* 0x000e620000000a00 */
[----:B------:R-:W-:Y:S01]  /*2110*/  IMAD.SHL.U32 R11, R0, 0x2, RZ ;  /* 0x00000002000b7824 */ /* 0x000fe200078e00ff */
[----:B-----5:R4:W-:Y:S01]  /*2120*/  STL.128 [R1+0x140], R28 ;  /* 0x0001401c01007387 */ /* 0x0209e20000100c00 */
[----:B------:R-:W-:-:S02]  /*2130*/  IMAD R10, R55, 0x40, R10 ;  /* 0x00000040370a7824 */ /* 0x000fc400078e020a */
[----:B------:R-:W-:Y:S02]  /*2140*/  IMAD.MOV.U32 R53, RZ, RZ, R9 ;  /* 0x000000ffff357224 */ /* 0x000fe400078e0009 */
[----:B------:R-:W-:Y:S01]  /*2150*/  IMAD.MOV.U32 R7, RZ, RZ, R14 ;  /* 0x000000ffff077224 */ /* 0x000fe200078e000e */
[----:B------:R4:W-:Y:S01]  /*2160*/  STL.64 [R1+0x120], R10 ;  /* 0x0001200a01007387 */ /* 0x0009e20000100a00 */
[----:B0-----:R-:W-:Y:S02]  /*2170*/  IMAD.MOV.U32 R54, RZ, RZ, R2 ;  /* 0x000000ffff367224 */ /* 0x001fe400078e0002 */
[----:B------:R-:W-:-:S05]  /*2180*/  IMAD.MOV.U32 R55, RZ, RZ, R3 ;  /* 0x000000ffff377224 */ /* 0x000fca00078e0003 */
[----:B------:R4:W-:Y:S04]  /*2190*/  STL.128 [R1+0x150], R52 ;  /* 0x0001503401007387 */ /* 0x0009e80000100c00 */
[----:B-1----:R4:W-:Y:S01]  /*21a0*/  STL.128 [R1+0x160], R4 ;  /* 0x0001600401007387 */ /* 0x0029e20000100c00 */
[----:B--2---:R-:W-:-:S04]  /*21b0*/  LEA.HI R13, R21, R21, RZ, 0x1 ;  /* 0x00000015150d7211 */ /* 0x004fc800078f08ff */
[----:B------:R-:W-:-:S05]  /*21c0*/  LOP3.LUT R12, R13, 0xfffffffe, RZ, 0xc0, !PT ;  /* 0xfffffffe0d0c7812 */ /* 0x000fca00078ec0ff */
[----:B------:R-:W-:-:S05]  /*21d0*/  IMAD.IADD R12, R21, 0x1, -R12 ;  /* 0x00000001150c7824 */ /* 0x000fca00078e0a0c */
[----:B------:R-:W-:-:S04]  /*21e0*/  SHF.L.U32 R13, R12, 0x1f, RZ ;  /* 0x0000001f0c0d7819 */ /* 0x000fc800000006ff */
[----:B------:R-:W0:Y:S02]  /*21f0*/  SYNCS.PHASECHK.TRANS64.TRYWAIT P0, [R72+URZ+0x32400], R13 ;  /* 0x0324000d480075a7 */ /* 0x000e24000800017f */
[----:B0---4-:R-:W-:Y:S05]  /*2200*/  @!P0 BRA `(.L_x_2050) ;  /* 0x0000031800748947 */ /* 0x011fea0003800000 */
.L_x_2235:
[----:B------:R-:W-:Y:S05]  /*2210*/  BSYNC B0 ;  /* 0x0000000000007941 */ /* 0x000fea0003800000 */
.L_x_2049:
[----:B------:R-:W2:Y:S04]  /*2220*/  LDL R20, [R1+0x1c] ;  /* 0x00001c0001147983 */ /* 0x000ea80000100800 */
[----:B------:R1:W5:Y:S01]  /*2230*/  LDL.64 R10, [R1+0x218] ;  /* 0x00021800010a7983 */ /* 0x0003620000100a00 */
[----:B------:R-:W-:Y:S01]  /*2240*/  IMAD.MOV.U32 R12, RZ, RZ, R68 ;  /* 0x000000ffff0c7224 */ /* 0x000fe200078e0044 */
[----:B------:R-:W-:Y:S01]  /*2250*/  IADD3 R0, P0, R18, 0x460, RZ ;  /* 0x0000046012007810 */ /* 0x000fe20007f1e0ff */
[----:B0-----:R-:W-:Y:S01]  /*2260*/  IMAD.MOV.U32 R13, RZ, RZ, R69 ;  /* 0x000000ffff0d7224 */ /* 0x001fe200078e0045 */
[----:B------:R-:W-:Y:S01]  /*2270*/  STL.64 [R1+0x178], R32 ;  /* 0x0001782001007387 */ /* 0x000fe20000100a00 */
[----:B------:R-:W-:Y:S01]  /*2280*/  IMAD.MOV.U32 R14, RZ, RZ, R44 ;  /* 0x000000ffff0e7224 */ /* 0x000fe200078e002c */
[----:B------:R-:W-:Y:S05]  /*2290*/  WARPSYNC.ALL ;  /* 0x0000000000007948 */ /* 0x000fea0003800000 */
[----:B------:R-:W-:Y:S01]  /*22a0*/  IMAD.MOV.U32 R15, RZ, RZ, R67 ;  /* 0x000000ffff0f7224 */ /* 0x000fe200078e0043 */
[----:B------:R-:W-:Y:S01]  /*22b0*/  STL.64 [R1+0x210], R34 ;  /* 0x0002102201007387 */ /* 0x000fe20000100a00 */
[----:B------:R-:W-:Y:S01]  /*22c0*/  IMAD.X R7, RZ, RZ, R19, P0 ;  /* 0x000000ffff077224 */ /* 0x000fe200000e0613 */
[----:B------:R-:W-:Y:S01]  /*22d0*/  BSSY B0, `(.L_x_2051) ;  /* 0x000002a000007945 */ /* 0x000fe20003800000 */
[----:B------:R-:W-:Y:S01]  /*22e0*/  IMAD.MOV.U32 R24, RZ, RZ, R63 ;  /* 0x000000ffff187224 */ /* 0x000fe200078e003f */
[----:B------:R0:W-:Y:S01]  /*22f0*/  STL.128 [R1+0x180], R12 ;  /* 0x0001800c01007387 */ /* 0x0001e20000100c00 */
[----:B------:R-:W-:-:S02]  /*2300*/  IMAD.MOV.U32 R25, RZ, RZ, R64 ;  /* 0x000000ffff197224 */ /* 0x000fc400078e0040 */
[----:B------:R-:W-:Y:S02]  /*2310*/  IMAD.MOV.U32 R44, RZ, RZ, R38 ;  /* 0x000000ffff2c7224 */ /* 0x000fe400078e0026 */
[----:B------:R-:W-:Y:S01]  /*2320*/  VIADD R237, R73, 0x8 ;  /* 0x0000000849ed7836 */ /* 0x000fe20000000000 */
[----:B------:R-:W-:Y:S01]  /*2330*/  STL.128 [R1+0x1a0], R24 ;  /* 0x0001a01801007387 */ /* 0x000fe20000100c00 */
[----:B0-----:R-:W-:Y:S02]  /*2340*/  IMAD.MOV.U32 R14, RZ, RZ, R65 ;  /* 0x000000ffff0e7224 */ /* 0x001fe400078e0041 */
[----:B------:R-:W-:Y:S02]  /*2350*/  IMAD.MOV.U32 R15, RZ, RZ, R66 ;  /* 0x000000ffff0f7224 */ /* 0x000fe400078e0042 */
[----:B------:R-:W-:Y:S02]  /*2360*/  IMAD.MOV.U32 R12, RZ, RZ, R18 ;  /* 0x000000ffff0c7224 */ /* 0x000fe400078e0012 */
[----:B------:R-:W-:-:S05]  /*2370*/  IMAD.MOV.U32 R13, RZ, RZ, R19 ;  /* 0x000000ffff0d7224 */ /* 0x000fca00078e0013 */
[----:B------:R0:W-:Y:S02]  /*2380*/  STL.128 [R1+0x190], R12 ;  /* 0x0001900c01007387 */ /* 0x0001e40000100c00 */
[----:B0-----:R-:W-:Y:S02]  /*2390*/  IMAD.MOV.U32 R12, RZ, RZ, R43 ;  /* 0x000000ffff0c7224 */ /* 0x001fe400078e002b */
[----:B------:R-:W-:Y:S02]  /*23a0*/  IMAD.MOV.U32 R13, RZ, RZ, R48 ;  /* 0x000000ffff0d7224 */ /* 0x000fe400078e0030 */
[----:B------:R-:W-:Y:S02]  /*23b0*/  IMAD.MOV.U32 R14, RZ, RZ, R61 ;  /* 0x000000ffff0e7224 */ /* 0x000fe400078e003d */
[----:B------:R-:W-:Y:S02]  /*23c0*/  IMAD.MOV.U32 R15, RZ, RZ, R62 ;  /* 0x000000ffff0f7224 */ /* 0x000fe400078e003e */
[----:B------:R-:W-:-:S03]  /*23d0*/  IMAD.MOV.U32 R43, RZ, RZ, R179 ;  /* 0x000000ffff2b7224 */ /* 0x000fc600078e00b3 */
[----:B------:R0:W-:Y:S02]  /*23e0*/  STL.128 [R1+0x1b0], R12 ;  /* 0x0001b00c01007387 */ /* 0x0001e40000100c00 */
        /* <DEDUP_REMOVED lines=9> */
[----:B------:R-:W-:-:S02]  /*2480*/  IMAD.MOV.U32 R42, RZ, RZ, R193 ;  /* 0x000000ffff2a7224 */ /* 0x000fc400078e00c1 */
[----:B------:R-:W-:Y:S01]  /*2490*/  IMAD.MOV.U32 R47, RZ, RZ, R39 ;  /* 0x000000ffff2f7224 */ /* 0x000fe200078e0027 */
[----:B------:R0:W-:Y:S04]  /*24a0*/  STL.128 [R1+0x1d0], R12 ;  /* 0x0001d00c01007387 */ /* 0x0001e80000100c00 */
[----:B------:R1:W-:Y:S04]  /*24b0*/  STL.128 [R1+0x1e0], R40 ;  /* 0x0001e02801007387 */ /* 0x0003e80000100c00 */
[----:B------:R1:W-:Y:S01]  /*24c0*/  STL.128 [R1+0x1f0], R44 ;  /* 0x0001f02c01007387 */ /* 0x0003e20000100c00 */
[----:B0-----:R-:W-:-:S02]  /*24d0*/  IMAD.MOV.U32 R12, RZ, RZ, R51 ;  /* 0x000000ffff0c7224 */ /* 0x001fc400078e0033 */
[----:B------:R-:W-:Y:S02]  /*24e0*/  IMAD.MOV.U32 R13, RZ, RZ, R56 ;  /* 0x000000ffff0d7224 */ /* 0x000fe400078e0038 */
[----:B------:R-:W-:Y:S02]  /*24f0*/  IMAD.MOV.U32 R14, RZ, RZ, R49 ;  /* 0x000000ffff0e7224 */ /* 0x000fe400078e0031 */
[----:B------:R-:W-:-:S05]  /*2500*/  IMAD.MOV.U32 R15, RZ, RZ, R50 ;  /* 0x000000ffff0f7224 */ /* 0x000fca00078e0032 */
[----:B------:R1:W-:Y:S01]  /*2510*/  STL.128 [R1+0x200], R12 ;  /* 0x0002000c01007387 */ /* 0x0003e20000100c00 */
[----:B--2---:R-:W-:Y:S01]  /*2520*/  LOP3.LUT R0, R20, 0x1, RZ, 0xfc, !PT ;  /* 0x0000000114007812 */ /* 0x004fe200078efcff */
[----:B------:R1:W-:Y:S03]  /*2530*/  BAR.SYNC.DEFER_BLOCKING R237, 0x100 ;  /* 0x000400ed0000751d */ /* 0x0003e60000010000 */
[----:B------:R-:W-:-:S13]  /*2540*/  ISETP.NE.AND P1, PT, R0, 0x3, PT ;  /* 0x000000030000780c */ /* 0x000fda0003f25270 */
[----:B-1----:R-:W-:Y:S05]  /*2550*/  @!P1 BRA `(.L_x_2052) ;  /* 0x0000000000049947 */ /* 0x002fea0003800000 */
[----:B------:R-:W-:Y:S01]  /*2560*/  BPT.TRAP 0x1 ;  /* 0x000000040000795c */ /* 0x000fe20000300000 */
.L_x_2052:
[----:B------:R-:W-:Y:S05]  /*2570*/  BSYNC B0 ;  /* 0x0000000000007941 */ /* 0x000fea0003800000 */
.L_x_2051:
[----:B------:R-:W2:Y:S01]  /*2580*/  LDL.64 R12, [R1+0x8] ;  /* 0x00000800010c7983 */ /* 0x000ea20000100a00 */
[----:B-----5:R-:W-:Y:S01]  /*2590*/  SHF.L.U32 R11, R11, 0x1f, RZ ;  /* 0x0000001f0b0b7819 */ /* 0x020fe200000006ff */
[----:B------:R-:W-:Y:S01]  /*25a0*/  BSSY B0, `(.L_x_2053) ;  /* 0x0000006000007945 */ /* 0x000fe20003800000 */
[----:B--2---:R-:W-:-:S05]  /*25b0*/  MOV R7, R12 ;  /* 0x0000000c00077202 */ /* 0x004fca0000000f00 */
[----:B------:R-:W-:-:S04]  /*25c0*/  IMAD R10, R10, 0x8, R7 ;  /* 0x000000080a0a7824 */ /* 0x000fc800078e0207 */
[----:B------:R0:W1:Y:S01]  /*25d0*/  SYNCS.PHASECHK.TRANS64.TRYWAIT P0, [R10+URZ], R11 ;  /* 0x0000000b0a0075a7 */ /* 0x000062000800017f */
[----:B------:R-:W-:Y:S05]  /*25e0*/  @!P1 BRA `(.L_x_2054) ;  /* 0x0000000000049947 */ /* 0x000fea0003800000 */
[----:B------:R-:W-:Y:S01]  /*25f0*/  BPT.TRAP 0x1 ;  /* 0x000000040000795c */ /* 0x000fe20000300000 */
.L_x_2054:
[----:B------:R-:W-:Y:S05]  /*2600*/  BSYNC B0 ;  /* 0x0000000000007941 */ /* 0x000fea0003800000 */
.L_x_2053:
[----:B------:R-:W-:Y:S04]  /*2610*/  BSSY B0, `(.L_x_2055) ;  /* 0x0000004000007945 */ /* 0x000fe80003800000 */
[----:B-1----:R-:W-:Y:S05]  /*2620*/  @P0 BRA `(.L_x_2056) ;  /* 0x0000000000080947 */ /* 0x002fea0003800000 */
[----:B------:R-:W1:Y:S02]  /*2630*/  SYNCS.PHASECHK.TRANS64.TRYWAIT P0, [R10+URZ], R11 ;  /* 0x0000000b0a0075a7 */ /* 0x000e64000800017f */
[----:B-1----:R-:W-:Y:S05]  /*2640*/  @!P0 BRA `(.L_x_2057) ;  /* 0x0000031400788947 */ /* 0x002fea0003800000 */
.L_x_2056:
[----:B------:R-:W-:Y:S05]  /*2650*/  BSYNC B0 ;  /* 0x0000000000007941 */ /* 0x000fea0003800000 */
.L_x_2055:
[----:B------:R-:W2:Y:S04]  /*2660*/  LDL R15, [R1+0x218] ;  /* 0x00021800010f7983 */ /* 0x000ea80000100800 */
[----:B01----:R-:W2:Y:S01]  /*2670*/  LDL.64 R10, [R1+0xa0] ;  /* 0x0000a000010a7983 */ /* 0x003ea20000100a00 */
[----:B------:R-:W-:Y:S05]  /*2680*/  WARPSYNC.ALL ;  /* 0x0000000000007948 */ /* 0x000fea0003800000 */
[----:B------:R-:W3:Y:S04]  /*2690*/  LDL.64 R24, [R1+0x98] ;  /* 0x0000980001187983 */ /* 0x000ee80000100a00 */
[----:B------:R-:W4:Y:S04]  /*26a0*/  LDL.64 R12, [R1+0x98] ;  /* 0x00009800010c7983 */ /* 0x000f280000100a00 */
[----:B------:R-:W5:Y:S01]  /*26b0*/  LDL.64 R20, [R1+0x98] ;  /* 0x0000980001147983 */ /* 0x000f620000100a00 */
[----:B--2---:R-:W-:-:S03]  /*26c0*/  IMAD R10, R15, 0x300, R10 ;  /* 0x000003000f0a7824 */ /* 0x004fc600078e020a */
[----:B------:R-:W2:Y:S01]  /*26d0*/  LDL.64 R74, [R1+0x98] ;  /* 0x00009800014a7983 */ /* 0x000ea20000100a00 */
[----:B------:R-:W-:Y:S02]  /*26e0*/  R2UR UR7, R11 ;  /* 0x000000000b0772ca */ /* 0x000fe400000e0000 */
[C---:B------:R-:W-:Y:S01]  /*26f0*/  R2UR UR6, R10.reuse ;  /* 0x000000000a0672ca */ /* 0x040fe200000e0000 */
[----:B------:R-:W2:Y:S01]  /*2700*/  LDL R7, [R1+0x224] ;  /* 0x0002240001077983 */ /* 0x000ea20000100800 */
[----:B------:R-:W-:Y:S01]  /*2710*/  VIADD R14, R10, 0x2 ;  /* 0x000000020a0e7836 */ /* 0x000fe20000000000 */
[----:B------:R-:W-:Y:S01]  /*2720*/  BSSY B0, `(.L_x_2058) ;  /* 0x000002e000007945 */ /* 0x000fe20003800000 */
[----:B------:R-:W-:Y:S01]  /*2730*/  IMAD.MOV.U32 R15, RZ, RZ, R11 ;  /* 0x000000ffff0f7224 */ /* 0x000fe200078e000b */
[----:B------:R0:W-:Y:S01]  /*2740*/  STL [R1+0x80], RZ ;  /* 0x000080ff01007387 */ /* 0x0001e20000100800 */
[----:B---3--:R-:W-:Y:S02]  /*2750*/  R2UR UR4, R24 ;  /* 0x00000000180472ca */ /* 0x008fe400000e0000 */
[----:B------:R-:W-:-:S02]  /*2760*/  R2UR UR5, R25 ;  /* 0x00000000190572ca */ /* 0x000fc400000e0000 */
[----:B------:R-:W-:Y:S01]  /*2770*/  WARPGROUP.ARRIVE ;  /* 0x00000000000079c5 */ /* 0x000fe20000000000 */
[----:B----4-:R-:W-:Y:S02]  /*2780*/  VIADD R12, R12, 0x2 ;  /* 0x000000020c0c7836 */ /* 0x010fe40000000000 */
[----:B-----5:R-:W-:Y:S02]  /*2790*/  VIADD R20, R20, 0x4 ;  /* 0x0000000414147836 */ /* 0x020fe40000000000 */
[----:B--2---:R-:W-:-:S06]  /*27a0*/  VIADD R74, R74, 0x6 ;  /* 0x000000064a4a7836 */ /* 0x004fcc0000000000 */
[----:B------:R-:W-:Y:S01]  /*27b0*/  HGMMA.64x96x16.F32.BF16 R24, gdesc[UR4], RZ, !UPT, gsb0 ;  /* 0x01600000041879f0 */ /* 0x000fe2000c0018ff */
[----:B------:R-:W-:Y:S02]  /*27c0*/  R2UR UR6, R14 ;  /* 0x000000000e0672ca */ /* 0x000fe400000e0000 */
[----:B------:R-:W-:Y:S02]  /*27d0*/  R2UR UR7, R15 ;  /* 0x000000000f0772ca */ /* 0x000fe400000e0000 */
[----:B------:R-:W-:Y:S01]  /*27e0*/  R2UR UR4, R12 ;  /* 0x000000000c0472ca */ /* 0x000fe200000e0000 */
[C---:B------:R-:W-:Y:S01]  /*27f0*/  VIADD R12, R10.reuse, 0x4 ;  /* 0x000000040a0c7836 */ /* 0x040fe20000000000 */
[----:B------:R-:W-:Y:S01]  /*2800*/  R2UR UR5, R13 ;  /* 0x000000000d0572ca */ /* 0x000fe200000e0000 */
[----:B------:R-:W-:Y:S01]  /*2810*/  IMAD.MOV.U32 R13, RZ, RZ, R11 ;  /* 0x000000ffff0d7224 */ /* 0x000fe200078e000b */
[----:B------:R-:W-:Y:S01]  /*2820*/  LEA.HI R0, R7, R7, RZ, 0x1 ;  /* 0x0000000707007211 */ /* 0x000fe200078f08ff */
[----:B------:R-:W-:Y:S01]  /*2830*/  VIADD R10, R10, 0x6 ;  /* 0x000000060a0a7836 */ /* 0x000fe20000000000 */
[----:B------:R-:W-:-:S02]  /*2840*/  WARPGROUP.DEPBAR.LE gsb0, 0x0 ;  /* 0x00008000000079c5 */ /* 0x000fc40000010000 */
        /* <DEDUP_REMOVED lines=12> */
[----:B------:R-:W-:Y:S02]  /*2910*/  R2UR UR5, R75 ;  /* 0x000000004b0572ca */ /* 0x000fe400000e0000 */
[----:B------:R-:W-:Y:S01]  /*2920*/  LOP3.LUT R10, R0, 0xfffffffe, RZ, 0xc0, !PT ;  /* 0xfffffffe000a7812 */ /* 0x000fe200078ec0ff */
[----:B------:R-:W-:-:S04]  /*2930*/  IMAD.MOV.U32 R0, RZ, RZ, 0x1 ;  /* 0x00000001ff007424 */ /* 0x000fc800078e00ff */
[----:B------:R-:W-:Y:S01]  /*2940*/  IMAD.IADD R7, R7, 0x1, -R10 ;  /* 0x0000000107077824 */ /* 0x000fe200078e0a0a */
[----:B------:R0:W-:Y:S04]  /*2950*/  STL [R1+0x80], R0 ;  /* 0x0000800001007387 */ /* 0x0001e80000100800 */
[----:B------:R-:W-:Y:S01]  /*2960*/  SHF.L.U32 R7, R7, 0x1f, RZ ;  /* 0x0000001f07077819 */ /* 0x000fe200000006ff */
[----:B------:R0:W-:Y:S04]  /*2970*/  STL [R1+0x80], R0 ;  /* 0x0000800001007387 */ /* 0x0001e80000100800 */
[----:B------:R0:W-:Y:S04]  /*2980*/  STL [R1+0x80], R0 ;  /* 0x0000800001007387 */ /* 0x0001e80000100800 */
[----:B------:R0:W-:Y:S01]  /*2990*/  STL [R1+0x80], R0 ;  /* 0x0000800001007387 */ /* 0x0001e20000100800 */
[----:B------:R-:W-:-:S02]  /*29a0*/  WARPGROUP.DEPBAR.LE gsb0, 0x0 ;  /* 0x00008000000079c5 */ /* 0x000fc40000010000 */
[----:B------:R-:W-:-:S06]  /*29b0*/  WARPGROUP.ARRIVE ;  /* 0x00000000000079c5 */ /* 0x000fcc0000000000 */
[----:B------:R-:W-:Y:S03]  /*29c0*/  HGMMA.64x96x16.F32.BF16 R24, gdesc[UR4], R24, gsb0 ;  /* 0x01600000041879f0 */ /* 0x000fe60008001818 */
[----:B------:R-:W-:Y:S02]  /*29d0*/  WARPGROUP.DEPBAR.LE gsb0, 0x0 ;  /* 0x00008000000079c5 */ /* 0x000fe40000010000 */
[----:B------:R-:W1:Y:S02]  /*29e0*/  SYNCS.PHASECHK.TRANS64.TRYWAIT P0, [R72+URZ+0x32410], R7 ;  /* 0x03241007480075a7 */ /* 0x000e64000800017f */
[----:B01----:R-:W-:Y:S05]  /*29f0*/  @!P0 BRA `(.L_x_2059) ;  /* 0x0000031000a08947 */ /* 0x003fea0003800000 */
.L_x_2236:
[----:B------:R-:W-:Y:S05]  /*2a00*/  BSYNC B0 ;  /* 0x0000000000007941 */ /* 0x000fea0003800000 */
.L_x_2058:
[----:B0-----:R-:W2:Y:S04]  /*2a10*/  LDL R7, [R1+0x54] ;  /* 0x0000540001077983 */ /* 0x001ea80000100800 */
[----:B------:R0:W5:Y:S01]  /*2a20*/  LDL.64 R10, [R1+0x218] ;  /* 0x00021800010a7983 */ /* 0x0001620000100a00 */
[----:B------:R-:W-:Y:S01]  /*2a30*/  BSSY B0, `(.L_x_2060) ;  /* 0x0000005000007945 */ /* 0x000fe20003800000 */
[----:B--2---:R-:W-:-:S04]  /*2a40*/  LOP3.LUT R7, R7, 0x1, RZ, 0xfc, !PT ;  /* 0x0000000107077812 */ /* 0x004fc800078efcff */
[----:B------:R-:W-:-:S13]  /*2a50*/  ISETP.NE.AND P1, PT, R7, 0x3, PT ;  /* 0x000000030700780c */ /* 0x000fda0003f25270 */
[----:B0-----:R-:W-:Y:S05]  /*2a60*/  @!P1 BRA `(.L_x_2061) ;  /* 0x0000000000049947 */ /* 0x001fea0003800000 */
[----:B------:R-:W-:Y:S01]  /*2a70*/  BPT.TRAP 0x1 ;  /* 0x000000040000795c */ /* 0x000fe20000300000 */
.L_x_2061:
[----:B------:R-:W-:Y:S05]  /*2a80*/  BSYNC B0 ;  /* 0x0000000000007941 */ /* 0x000fea0003800000 */
.L_x_2060:
        /* <DEDUP_REMOVED lines=8> */
.L_x_2063:
[----:B------:R-:W-:Y:S05]  /*2b10*/  BSYNC B0 ;  /* 0x0000000000007941 */ /* 0x000fea0003800000 */
.L_x_2062:
[----:B------:R-:W-:Y:S04]  /*2b20*/  BSSY B0, `(.L_x_2064) ;  /* 0x0000004000007945 */ /* 0x000fe80003800000 */
[----:B-1----:R-:W-:Y:S05]  /*2b30*/  @P0 BRA `(.L_x_2065) ;  /* 0x0000000000080947 */ /* 0x002fea0003800000 */
[----:B------:R-:W1:Y:S02]  /*2b40*/  SYNCS.PHASECHK.TRANS64.TRYWAIT P0, [R10+URZ], R11 ;  /* 0x0000000b0a0075a7 */ /* 0x000e64000800017f */
[----:B-1----:R-:W-:Y:S05]  /*2b50*/  @!P0 BRA `(.L_x_2066) ;  /* 0x00000310005c8947 */ /* 0x002fea0003800000 */
.L_x_2065:
[----:B------:R-:W-:Y:S05]  /*2b60*/  BSYNC B0 ;  /* 0x0000000000007941 */ /* 0x000fea0003800000 */
.L_x_2064:
[----:B------:R-:W2:Y:S04]  /*2b70*/  LDL R77, [R1+0x218] ;  /* 0x00021800014d7983 */ /* 0x000ea80000100800 */
[----:B01----:R-:W2:Y:S04]  /*2b80*/  LDL.64 R10, [R1+0x118] ;  /* 0x00011800010a7983 */ /* 0x003ea80000100a00 */
[----:B------:R-:W3:Y:S04]  /*2b90*/  LDL R7, [R1+0x90] ;  /* 0x0000900001077983 */ /* 0x000ee80000100800 */
[----:B------:R-:W4:Y:S04]  /*2ba0*/  LDL.64 R12, [R1+0x110] ;  /* 0x00011000010c7983 */ /* 0x000f280000100a00 */
[----:B------:R-:W5:Y:S04]  /*2bb0*/  LDL.64 R14, [R1+0x110] ;  /* 0x00011000010e7983 */ /* 0x000f680000100a00 */
[----:B------:R-:W5:Y:S04]  /*2bc0*/  LDL.64 R20, [R1+0x110] ;  /* 0x0001100001147983 */ /* 0x000f680000100a00 */
[----:B------:R-:W5:Y:S01]  /*2bd0*/  LDL.64 R74, [R1+0x110] ;  /* 0x00011000014a7983 */ /* 0x000f620000100a00 */
[----:B------:R-:W-:Y:S05]  /*2be0*/  WARPSYNC.ALL ;  /* 0x0000000000007948 */ /* 0x000fea0003800000 */
[----:B------:R-:W-:Y:S01]  /*2bf0*/  WARPGROUP.ARRIVE ;  /* 0x00000000000079c5 */ /* 0x000fe20000000000 */
[----:B--2---:R-:W-:Y:S01]  /*2c00*/  IMAD R10, R77, 0xc00, R10 ;  /* 0x00000c004d0a7824 */ /* 0x004fe200078e020a */
[----:B------:R-:W-:Y:S01]  /*2c10*/  R2UR UR7, R11 ;  /* 0x000000000b0772ca */ /* 0x000fe200000e0000 */
[----:B------:R-:W2:Y:S01]  /*2c20*/  LDL.64 R76, [R1+0x110] ;  /* 0x00011000014c7983 */ /* 0x000ea20000100a00 */
[----:B---3--:R-:W-:-:S02]  /*2c30*/  ISETP.NE.U32.AND P0, PT, R7, RZ, PT ;  /* 0x000000ff0700720c */ /* 0x008fc40003f05070 */
[----:B------:R-:W-:Y:S02]  /*2c40*/  R2UR UR6, R10 ;  /* 0x000000000a0672ca */ /* 0x000fe400000e0000 */
[----:B----4-:R-:W-:Y:S02]  /*2c50*/  R2UR UR4, R12 ;  /* 0x000000000c0472ca */ /* 0x010fe400000e0000 */
[----:B------:R-:W-:-:S07]  /*2c60*/  R2UR UR5, R13 ;  /* 0x000000000d0572ca */ /* 0x000fce00000e0000 */
[----:B------:R-:W-:-:S06]  /*2c70*/  VOTEU.ANY UP0, P0 ;  /* 0x00000000003f7886 */ /* 0x000fcc0000000100 */
[----:B------:R-:W-:Y:S01]  /*2c80*/  HGMMA.64x96x16.F32.BF16 R24, gdesc[UR4], R24, UP0, gsb0 ;  /* 0x01600000041879f0 */ /* 0x000fe2000b801818 */
[----:B-----5:R-:W-:Y:S02]  /*2c90*/  VIADD R14, R14, 0x2 ;  /* 0x000000020e0e7836 */ /* 0x020fe40000000000 */
[----:B------:R-:W-:Y:S02]  /*2ca0*/  VIADD R12, R10, 0x2 ;  /* 0x000000020a0c7836 */ /* 0x000fe40000000000 */
[----:B------:R-:W-:Y:S01]  /*2cb0*/  IMAD.MOV.U32 R13, RZ, RZ, R11 ;  /* 0x000000ffff0d7224 */ /* 0x000fe200078e000b */
[----:B------:R-:W-:Y:S02]  /*2cc0*/  R2UR UR4, R14 ;  /* 0x000000000e0472ca */ /* 0x000fe400000e0000 */
[----:B------:R-:W-:Y:S02]  /*2cd0*/  R2UR UR6, R12 ;  /* 0x000000000c0672ca */ /* 0x000fe400000e0000 */
[----:B------:R-:W-:-:S02]  /*2ce0*/  R2UR UR7, R13 ;  /* 0x000000000d0772ca */ /* 0x000fc400000e0000 */
[----:B------:R-:W-:Y:S02]  /*2cf0*/  R2UR UR5, R15 ;  /* 0x000000000f0572ca */ /* 0x000fe400000e0000 */
[----:B------:R-:W3:Y:S01]  /*2d00*/  LDL.64 R14, [R1+0x110] ;  /* 0x00011000010e7983 */ /* 0x000ee20000100a00 */
[----:B------:R-:W-:Y:S02]  /*2d10*/  WARPGROUP.DEPBAR.LE gsb0, 0x0 ;  /* 0x00008000000079c5 */ /* 0x000fe40000010000 */
[----:B------:R-:W-:-:S08]  /*2d20*/  WARPGROUP.ARRIVE ;  /* 0x00000000000079c5 */ /* 0x000fd00000000000 */
[----:B------:R-:W-:Y:S01]  /*2d30*/  HGMMA.64x96x16.F32.BF16 R24, gdesc[UR4], R24, gsb0 ;  /* 0x01600000041879f0 */ /* 0x000fe20008001818 */
[----:B------:R-:W-:Y:S02]  /*2d40*/  VIADD R20, R20, 0x4 ;  /* 0x0000000414147836 */ /* 0x000fe40000000000 */
[----:B------:R-:W-:Y:S02]  /*2d50*/  VIADD R12, R10, 0x4 ;  /* 0x000000040a0c7836 */ /* 0x000fe40000000000 */
[----:B------:R-:W-:Y:S01]  /*2d60*/  IMAD.MOV.U32 R13, RZ, RZ, R11 ;  /* 0x000000ffff0d7224 */ /* 0x000fe200078e000b */
[----:B------:R-:W-:Y:S02]  /*2d70*/  R2UR UR4, R20 ;  /* 0x00000000140472ca */ /* 0x000fe400000e0000 */
[----:B------:R-:W-:Y:S02]  /*2d80*/  R2UR UR6, R12 ;  /* 0x000000000c0672ca */ /* 0x000fe400000e0000 */
[----:B------:R-:W-:-:S02]  /*2d90*/  R2UR UR7, R13 ;  /* 0x000000000d0772ca */ /* 0x000fc400000e0000 */
[----:B------:R-:W-:Y:S02]  /*2da0*/  R2UR UR5, R21 ;  /* 0x00000000150572ca */ /* 0x000fe400000e0000 */
[----:B------:R-:W4:Y:S01]  /*2db0*/  LDL.64 R20, [R1+0x110] ;  /* 0x0001100001147983 */ /* 0x000f220000100a00 */
        /* <DEDUP_REMOVED lines=10> */
[----:B------:R-:W5:Y:S01]  /*2e60*/  LDL.64 R74, [R1+0x110] ;  /* 0x00011000014a7983 */ /* 0x000f620000100a00 */
[----:B------:R-:W-:Y:S02]  /*2e70*/  WARPGROUP.DEPBAR.LE gsb0, 0x0 ;  /* 0x00008000000079c5 */ /* 0x000fe40000010000 */
[----:B------:R-:W-:-:S08]  /*2e80*/  WARPGROUP.ARRIVE ;  /* 0x00000000000079c5 */ /* 0x000fd00000000000 */
[----:B------:R-:W-:Y:S01]  /*2e90*/  HGMMA.64x96x16.F32.BF16 R24, gdesc[UR4], R24, gsb0 ;  /* 0x01600000041879f0 */ /* 0x000fe20008001818 */
[----:B--2---:R-:W-:Y:S02]  /*2ea0*/  VIADD R76, R76, 0x400 ;  /* 0x000004004c4c7836 */ /* 0x004fe40000000000 */
[----:B------:R-:W-:Y:S02]  /*2eb0*/  VIADD R12, R10, 0x300 ;  /* 0x000003000a0c7836 */ /* 0x000fe40000000000 */
[----:B------:R-:W-:Y:S01]  /*2ec0*/  IMAD.MOV.U32 R13, RZ, RZ, R11 ;  /* 0x000000ffff0d7224 */ /* 0x000fe200078e000b */
[----:B------:R-:W-:Y:S02]  /*2ed0*/  R2UR UR4, R76 ;  /* 0x000000004c0472ca */ /* 0x000fe400000e0000 */
[----:B------:R-:W-:Y:S02]  /*2ee0*/  R2UR UR6, R12 ;  /* 0x000000000c0672ca */ /* 0x000fe400000e0000 */
[----:B------:R-:W-:-:S02]  /*2ef0*/  R2UR UR7, R13 ;  /* 0x000000000d0772ca */ /* 0x000fc400000e0000 */
[----:B------:R-:W-:Y:S02]  /*2f00*/  R2UR UR5, R77 ;  /* 0x000000004d0572ca */ /* 0x000fe400000e0000 */
[----:B------:R-:W2:Y:S01]  /*2f10*/  LDL.64 R76, [R1+0x110] ;  /* 0x00011000014c7983 */ /* 0x000ea20000100a00 */
[----:B------:R-:W-:Y:S02]  /*2f20*/  WARPGROUP.DEPBAR.LE gsb0, 0x0 ;  /* 0x00008000000079c5 */ /* 0x000fe40000010000 */
[----:B------:R-:W-:-:S08]  /*2f30*/  WARPGROUP.ARRIVE ;  /* 0x00000000000079c5 */ /* 0x000fd00000000000 */
[----:B------:R-:W-:Y:S01]  /*2f40*/  HGMMA.64x96x16.F32.BF16 R24, gdesc[UR4], R24, gsb0 ;  /* 0x01600000041879f0 */ /* 0x000fe20008001818 */
[----:B---3--:R-:W-:Y:S02]  /*2f50*/  VIADD R14, R14, 0x402 ;  /* 0x000004020e0e7836 */ /* 0x008fe40000000000 */
        /* <DEDUP_REMOVED lines=10> */
[----:B----4-:R-:W-:Y:S02]  /*3000*/  VIADD R20, R20, 0x404 ;  /* 0x0000040414147836 */ /* 0x010fe40000000000 */
        /* <DEDUP_REMOVED lines=10> */
[----:B-----5:R-:W-:Y:S02]  /*30b0*/  VIADD R74, R74, 0x406 ;  /* 0x000004064a4a7836 */ /* 0x020fe40000000000 */
        /* <DEDUP_REMOVED lines=60> */
[----:B------:R-:W-:Y:S01]  /*3480*/  R2UR UR5, R77 ;  /* 0x000000004d0572ca */ /* 0x000fe200000e0000 */
[----:B------:R-:W0:Y:S01]  /*3490*/  S2R R72, SR_TID.X ;  /* 0x0000000000487919 */ /* 0x000e220000002100 */
[----:B---3--:R-:W-:Y:S01]  /*34a0*/  VIADD R14, R14, 0xc02 ;  /* 0x00000c020e0e7836 */ /* 0x008fe20000000000 */
[----:B------:R-:W-:Y:S02]  /*34b0*/  WARPGROUP.DEPBAR.LE gsb0, 0x0 ;  /* 0x00008000000079c5 */ /* 0x000fe40000010000 */
[----:B------:R-:W-:-:S08]  /*34c0*/  WARPGROUP.ARRIVE ;  /* 0x00000000000079c5 */ /* 0x000fd00000000000 */
[----:B------:R-:W-:Y:S01]  /*34d0*/  HGMMA.64x96x16.F32.BF16 R24, gdesc[UR4], R24, gsb0 ;  /* 0x01600000041879f0 */ /* 0x000fe20008001818 */
[----:B0-----:R-:W-:-:S04]  /*34e0*/  LOP3.LUT R72, R72, 0x7f, RZ, 0xc0, !PT ;  /* 0x0000007f48487812 */ /* 0x001fc800078ec0ff */
[----:B------:R-:W-:Y:S01]  /*34f0*/  ISETP.NE.AND P0, PT, R72, RZ, PT ;  /* 0x000000ff4800720c */ /* 0x000fe20003f05270 */
[----:B------:R-:W-:Y:S02]  /*3500*/  VIADD R12, R10, 0x902 ;  /* 0x000009020a0c7836 */ /* 0x000fe40000000000 */
[----:B------:R-:W-:Y:S01]  /*3510*/  IMAD.MOV.U32 R13, RZ, RZ, R11 ;  /* 0x000000ffff0d7224 */ /* 0x000fe200078e000b */
[----:B------:R-:W-:-:S09]  /*3520*/  R2UR UR4, R14 ;  /* 0x000000000e0472ca */ /* 0x000fd200000e0000 */
[----:B------:R-:W2:Y:S04]  /*3530*/  @!P0 LDL.64 R78, [R1+0x30] ;  /* 0x00003000014e8983 */ /* 0x000ea80000100a00 */
[----:B------:R-:W3:Y:S01]  /*3540*/  @!P0 LDL R7, [R1+0x218] ;  /* 0x0002180001078983 */ /* 0x000ee20000100800 */
[----:B------:R-:W-:Y:S02]  /*3550*/  R2UR UR6, R12 ;  /* 0x000000000c0672ca */ /* 0x000fe400000e0000 */
[----:B------:R-:W-:Y:S02]  /*3560*/  R2UR UR7, R13 ;  /* 0x000000000d0772ca */ /* 0x000fe400000e0000 */
[----:B------:R-:W-:Y:S01]  /*3570*/  R2UR UR5, R15 ;  /* 0x000000000f0572ca */ /* 0x000fe200000e0000 */
[----:B------:R-:W-:-:S02]  /*3580*/  WARPGROUP.DEPBAR.LE gsb0, 0x0 ;  /* 0x00008000000079c5 */ /* 0x000fc40000010000 */
[----:B------:R-:W-:-:S10]  /*3590*/  WARPGROUP.ARRIVE ;  /* 0x00000000000079c5 */ /* 0x000fd40000000000 */
[----:B------:R-:W-:Y:S01]  /*35a0*/  HGMMA.64x96x16.F32.BF16 R24, gdesc[UR4], R24, gsb0 ;  /* 0x01600000041879f0 */ /* 0x000fe20008001818 */
[----:B----4-:R-:W-:Y:S02]  /*35b0*/  VIADD R20, R20, 0xc04 ;  /* 0x00000c0414147836 */ /* 0x010fe40000000000 */
[----:B------:R-:W-:Y:S02]  /*35c0*/  VIADD R12, R10, 0x904 ;  /* 0x000009040a0c7836 */ /* 0x000fe40000000000 */
[----:B------:R-:W-:Y:S01]  /*35d0*/  IMAD.MOV.U32 R13, RZ, RZ, R11 ;  /* 0x000000ffff0d7224 */ /* 0x000fe200078e000b */
[----:B------:R-:W-:Y:S02]  /*35e0*/  R2UR UR4, R20 ;  /* 0x00000000140472ca */ /* 0x000fe400000e0000 */
[----:B------:R-:W-:Y:S02]  /*35f0*/  R2UR UR6, R12 ;  /* 0x000000000c0672ca */ /* 0x000fe400000e0000 */
[----:B------:R-:W-:-:S02]  /*3600*/  R2UR UR7, R13 ;  /* 0x000000000d0772ca */ /* 0x000fc400000e0000 */
[----:B------:R-:W-:Y:S01]  /*3610*/  R2UR UR5, R21 ;  /* 0x00000000150572ca */ /* 0x000fe200000e0000 */
[----:B------:R-:W-:Y:S01]  /*3620*/  VIADD R10, R10, 0x906 ;  /* 0x000009060a0a7836 */ /* 0x000fe20000000000 */
[----:B------:R-:W-:Y:S02]  /*3630*/  WARPGROUP.DEPBAR.LE gsb0, 0x0 ;  /* 0x00008000000079c5 */ /* 0x000fe40000010000 */
[----:B------:R-:W-:-:S09]  /*3640*/  WARPGROUP.ARRIVE ;  /* 0x00000000000079c5 */ /* 0x000fd20000000000 */
[----:B------:R-:W-:Y:S01]  /*3650*/  HGMMA.64x96x16.F32.BF16 R24, gdesc[UR4], R24, gsb0 ;  /* 0x01600000041879f0 */ /* 0x000fe20008001818 */
[----:B-----5:R-:W-:Y:S01]  /*3660*/  VIADD R74, R74, 0xc06 ;  /* 0x00000c064a4a7836 */ /* 0x020fe20000000000 */
[----:B------:R-:W-:Y:S02]  /*3670*/  R2UR UR6, R10 ;  /* 0x000000000a0672ca */ /* 0x000fe400000e0000 */
[----:B------:R-:W-:Y:S02]  /*3680*/  R2UR UR7, R11 ;  /* 0x000000000b0772ca */ /* 0x000fe400000e0000 */
[----:B------:R-:W-:Y:S02]  /*3690*/  R2UR UR4, R74 ;  /* 0x000000004a0472ca */ /* 0x000fe400000e0000 */
[----:B------:R-:W-:Y:S01]  /*36a0*/  R2UR UR5, R75 ;  /* 0x000000004b0572ca */ /* 0x000fe200000e0000 */
[----:B------:R-:W-:Y:S04]  /*36b0*/  STL [R1+0x90], R0 ;  /* 0x0000900001007387 */ /* 0x000fe80000100800 */
[----:B------:R-:W-:Y:S01]  /*36c0*/  STL [R1+0x90], R0 ;  /* 0x0000900001007387 */ /* 0x000fe20000100800 */
[----:B------:R-:W-:-:S02]  /*36d0*/  WARPGROUP.DEPBAR.LE gsb0, 0x0 ;  /* 0x00008000000079c5 */ /* 0x000fc40000010000 */
[----:B------:R-:W-:-:S06]  /*36e0*/  WARPGROUP.ARRIVE ;  /* 0x00000000000079c5 */ /* 0x000fcc0000000000 */
[----:B------:R-:W-:Y:S01]  /*36f0*/  HGMMA.64x96x16.F32.BF16 R24, gdesc[UR4], R24, gsb0 ;  /* 0x01600000041879f0 */ /* 0x000fe20008001818 */
[----:B--2---:R-:W-:Y:S01]  /*3700*/  @!P0 MOV R78, R78 ;  /* 0x0000004e004e8202 */ /* 0x004fe20000000f00 */
[----:B------:R-:W-:Y:S04]  /*3710*/  STL [R1+0x90], R0 ;  /* 0x0000900001007387 */ /* 0x000fe80000100800 */
[----:B------:R-:W-:Y:S01]  /*3720*/  STL [R1+0x90], R0 ;  /* 0x0000900001007387 */ /* 0x000fe20000100800 */
[----:B---3--:R-:W-:-:S03]  /*3730*/  @!P0 IMAD R7, R7, 0x8, R78 ;  /* 0x0000000807078824 */ /* 0x008fc600078e024e */
[----:B------:R-:W-:Y:S04]  /*3740*/  STL [R1+0x90], R0 ;  /* 0x0000900001007387 */ /* 0x000fe80000100800 */
[----:B------:R-:W-:Y:S04]  /*3750*/  STL [R1+0x90], R0 ;  /* 0x0000900001007387 */ /* 0x000fe80000100800 */
[----:B------:R-:W-:Y:S01]  /*3760*/  STL [R1+0x90], R0 ;  /* 0x0000900001007387 */ /* 0x000fe20000100800 */
[----:B------:R-:W-:-:S03]  /*3770*/  IADD3 R236, -R73, 0xb, RZ ;  /* 0x0000000b49ec7810 */ /* 0x000fc60007ffe1ff */
[----:B------:R-:W-:Y:S04]  /*3780*/  STL [R1+0x90], R0 ;  /* 0x0000900001007387 */ /* 0x000fe80000100800 */
[----:B------:R-:W-:Y:S01]  /*3790*/  STL [R1+0x90], R0 ;  /* 0x0000900001007387 */ /* 0x000fe20000100800 */
[----:B------:R-:W-:-:S03]  /*37a0*/  @!P0 PRMT R7, RZ, 0x654, R7 ;  /* 0x00000654ff078816 */ /* 0x000fc60000000007 */
[----:B------:R-:W-:Y:S04]  /*37b0*/  STL [R1+0x90], R0 ;  /* 0x0000900001007387 */ /* 0x000fe80000100800 */
[----:B------:R-:W-:Y:S04]  /*37c0*/  STL [R1+0x90], R0 ;  /* 0x0000900001007387 */ /* 0x000fe80000100800 */
[----:B------:R-:W-:Y:S04]  /*37d0*/  STL [R1+0x90], R0 ;  /* 0x0000900001007387 */ /* 0x000fe80000100800 */
[----:B------:R-:W-:Y:S04]  /*37e0*/  STL [R1+0x90], R0 ;  /* 0x0000900001007387 */ /* 0x000fe80000100800 */
[----:B------:R-:W-:Y:S04]  /*37f0*/  STL [R1+0x90], R0 ;  /* 0x0000900001007387 */ /* 0x000fe80000100800 */
[----:B------:R-:W-:Y:S04]  /*3800*/  STL [R1+0x90], R0 ;  /* 0x0000900001007387 */ /* 0x000fe80000100800 */
[----:B------:R-:W-:Y:S01]  /*3810*/  STL [R1+0x90], R0 ;  /* 0x0000900001007387 */ /* 0x000fe20000100800 */
[----:B------:R-:W-:-:S02]  /*3820*/  WARPGROUP.DEPBAR.LE gsb0, 0x0 ;  /* 0x00008000000079c5 */ /* 0x000fc40000010000 */
[----:B------:R0:W-:Y:S06]  /*3830*/  BAR.ARV R236, 0x100 ;  /* 0x000400ec0000751d */ /* 0x0001ec0000002000 */
[----:B------:R1:W-:Y:S01]  /*3840*/  @!P0 SYNCS.ARRIVE.TRANS64.RED.A1T0 RZ, [R7+URZ], RZ ;  /* 0x000000ff07ff89a7 */ /* 0x0003e2000810043f */
[----:B------:R-:W2:Y:S04]  /*3850*/  LDL.64 R76, [R1+0x170] ;  /* 0x00017000014c7983 */ /* 0x000ea80000100a00 */
[----:B------:R-:W3:Y:S04]  /*3860*/  LDL R78, [R1+0x13c] ;  /* 0x00013c00014e7983 */ /* 0x000ee80000100800 */
[----:B------:R-:W4:Y:S04]  /*3870*/  LDL R79, [R1+0x70] ;  /* 0x00007000014f7983 */ /* 0x000f280000100800 */
[----:B------:R-:W5:Y:S04]  /*3880*/  LDL.64 R10, [R1+0x160] ;  /* 0x00016000010a7983 */ /* 0x000f680000100a00 */
[----:B------:R-:W4:Y:S04]  /*3890*/  LDL R80, [R1+0x168] ;  /* 0x0001680001507983 */ /* 0x000f280000100800 */
[----:B------:R-:W3:Y:S04]  /*38a0*/  LDL.128 R12, [R1+0x140] ;  /* 0x00014000010c7983 */ /* 0x000ee80000100c00 */
[----:B------:R-:W4:Y:S04]  /*38b0*/  LDL.128 R72, [R1+0x150] ;  /* 0x0001500001487983 */ /* 0x000f280000100c00 */
[----:B--2---:R-:W2:Y:S01]  /*38c0*/  LD.E R76, desc[UR44][R76.64] ;  /* 0x0000002c4c4c7980 */ /* 0x004ea2000c101900 */
[----:B-----5:R-:W-:Y:S01]  /*38d0*/  ISETP.NE.AND P1, PT, R10, 0x1, PT ;  /* 0x000000010a00780c */ /* 0x020fe20003f25270 */
[----:B---3--:R-:W-:Y:S01]  /*38e0*/  IMAD R10, R16, -0x60, R13 ;  /* 0xffffffa0100a7824 */ /* 0x008fe200078e020d */
[----:B----4-:R-:W-:Y:S01]  /*38f0*/  ISETP.GE.AND P2, PT, R73, 0x1, PT ;  /* 0x000000014900780c */ /* 0x010fe20003f46270 */
[----:B------:R-:W-:Y:S01]  /*3900*/  BSSY B0, `(.L_x_2067) ;  /* 0x00000a1000007945 */ /* 0x000fe20003800000 */
[-C--:B--2---:R-:W-:Y:S01]  /*3910*/  FMUL.FTZ R20, R27, R76.reuse ;  /* 0x0000004c1b147220 */ /* 0x084fe20000410000 */
[----:B------:R-:W-:Y:S01]  /*3920*/  SHF.R.S32.HI R27, RZ, 0x1f, R78 ;  /* 0x0000001fff1b7819 */ /* 0x000fe2000001144e */
[-C--:B------:R-:W-:Y:S01]  /*3930*/  FMUL.FTZ R21, R24, R76.reuse ;  /* 0x0000004c18157220 */ /* 0x080fe20000410000 */
[----:B------:R-:W-:-:S02]  /*3940*/  FMUL.FTZ R29, R29, R76 ;  /* 0x0000004c1d1d7220 */ /* 0x000fc40000410000 */
[----:B------:R-:W-:Y:S02]  /*3950*/  LEA.HI R24, R27, R78, RZ, 0x7 ;  /* 0x0000004e1b187211 */ /* 0x000fe400078f38ff */
[----:B------:R2:W3:Y:S02]  /*3960*/  MUFU.TANH R89, R29 ;  /* 0x0000001d00597308 */ /* 0x0004e40000002400 */
[----:B--2---:R-:W-:Y:S01]  /*3970*/  LOP3.LUT R29, R24, 0xffffff80, RZ, 0xc0, !PT ;  /* 0xffffff80181d7812 */ /* 0x004fe200078ec0ff */
[----:B-1----:R-:W-:-:S04]  /*3980*/  FMUL.FTZ R7, R26, R76 ;  /* 0x0000004c1a077220 */ /* 0x002fc80000410000 */
[----:B------:R-:W-:Y:S02]  /*3990*/  IMAD.IADD R29, R78, 0x1, -R29 ;  /* 0x000000014e1d7824 */ /* 0x000fe400078e0a1d */
[-C--:B------:R-:W-:Y:S01]  /*39a0*/  FMUL.FTZ R159, R30, R76.reuse ;  /* 0x0000004c1e9f7220 */ /* 0x080fe20000410000 */
[----:B------:R-:W-:Y:S02]  /*39b0*/  FMUL.FTZ R32, R32, R76 ;  /* 0x0000004c20207220 */ /* 0x000fe40000410000 */
[----:B------:R-:W-:Y:S02]  /*39c0*/  SHF.R.S32.HI R26, RZ, 0x1f, R29 ;  /* 0x0000001fff1a7819 */ /* 0x000fe4000001141d */
[----:B------:R-:W-:Y:S02]  /*39d0*/  LEA.HI R27, R27, R78, RZ, 0x2 ;  /* 0x0000004e1b1b7211 */ /* 0x000fe400078f10ff */
[----:B------:R-:W-:Y:S01]  /*39e0*/  LEA.HI R30, R26, R29, RZ, 0x2 ;  /* 0x0000001d1a1e7211 */ /* 0x000fe200078f10ff */
[----:B------:R-:W-:Y:S01]  /*39f0*/  FMUL.FTZ R87, R31, R76 ;  /* 0x0000004c1f577220 */ /* 0x000fe20000410000 */
[----:B------:R1:W2:Y:S01]  /*3a00*/  MUFU.TANH R164, R32 ;  /* 0x0000002000a47308 */ /* 0x0002a20000002400 */
[----:B------:R-:W-:-:S02]  /*3a10*/  LOP3.LUT R27, R27, 0xfffffffc, RZ, 0xc0, !PT ;  /* 0xfffffffc1b1b7812 */ /* 0x000fc400078ec0ff */
[--C-:B------:R-:W-:Y:S02]  /*3a20*/  SHF.R.S32.HI R31, RZ, 0x2, R30.reuse ;  /* 0x00000002ff1f7819 */ /* 0x100fe4000001141e */
[----:B-1----:R-:W-:Y:S01]  /*3a30*/  SHF.R.S32.HI R32, RZ, 0x1f, R30 ;  /* 0x0000001fff207819 */ /* 0x002fe2000001141e */
[----:B------:R-:W-:Y:S01]  /*3a40*/  IMAD.IADD R78, R78, 0x1, -R27 ;  /* 0x000000014e4e7824 */ /* 0x000fe200078e0a1b */
[----:B------:R-:W-:Y:S02]  /*3a50*/  SHF.R.S32.HI R27, RZ, 0x7, R24 ;  /* 0x00000007ff1b7819 */ /* 0x000fe40000011418 */
[----:B------:R-:W-:Y:S02]  /*3a60*/  LEA.HI R32, R32, R31, RZ, 0x3 ;  /* 0x0000001f20207211 */ /* 0x000fe400078f18ff */
[----:B------:R-:W-:Y:S02]  /*3a70*/  LEA.HI R26, R26, R29, RZ, 0x5 ;  /* 0x0000001d1a1a7211 */ /* 0x000fe400078f28ff */
[----:B------:R-:W-:-:S02]  /*3a80*/  LOP3.LUT R32, R32, 0xfffffff8, RZ, 0xc0, !PT ;  /* 0xfffffff820207812 */ /* 0x000fc400078ec0ff */
[----:B------:R-:W-:Y:S02]  /*3a90*/  LEA.HI R24, R24, R27, RZ, 0x1 ;  /* 0x0000001b18187211 */ /* 0x000fe400078f08ff */
[----:B------:R-:W-:Y:S01]  /*3aa0*/  SHF.R.S32.HI R26, RZ, 0x5, R26 ;  /* 0x00000005ff1a7819 */ /* 0x000fe2000001141a */
[----:B------:R-:W-:Y:S01]  /*3ab0*/  IMAD.IADD R32, R31, 0x1, -R32 ;  /* 0x000000011f207824 */ /* 0x000fe200078e0a20 */
[----:B------:R-:W-:Y:S02]  /*3ac0*/  LOP3.LUT R24, R24, 0x3fffffe, RZ, 0xc0, !PT ;  /* 0x03fffffe18187812 */ /* 0x000fe400078ec0ff */
[----:B------:R-:W-:Y:S01]  /*3ad0*/  LEA.HI R31, R78, R78, RZ, 0x1 ;  /* 0x0000004e4e1f7211 */ /* 0x000fe200078f08ff */
[----:B------:R-:W-:Y:S02]  /*3ae0*/  IMAD R79, R79, 0x8, R26 ;  /* 0x000000084f4f7824 */ /* 0x000fe400078e021a */
[----:B------:R-:W-:Y:S01]  /*3af0*/  IMAD.IADD R24, R27, 0x1, -R24 ;  /* 0x000000011b187824 */ /* 0x000fe200078e0a18 */
[----:B------:R-:W-:Y:S01]  /*3b00*/  LOP3.LUT R31, R31, 0x1ffffffe, RZ, 0xc0, !PT ;  /* 0x1ffffffe1f1f7812 */ /* 0x000fe200078ec0ff */
[----:B------:R-:W-:-:S04]  /*3b10*/  IMAD.U32 R27, R79, 0x10, R32 ;  /* 0x000000104f1b7824 */ /* 0x000fc800078e0020 */
[----:B------:R-:W-:Y:S02]  /*3b20*/  IMAD.IADD R31, R78, 0x1, -R31 ;  /* 0x000000014e1f7824 */ /* 0x000fe400078e0a1f */
[----:B------:R-:W-:-:S04]  /*3b30*/  IMAD R24, R24, 0x40, R27 ;  /* 0x0000004018187824 */ /* 0x000fc800078e021b */
[----:B------:R-:W-:-:S04]  /*3b40*/  IMAD R24, R31, 0x8, R24 ;  /* 0x000000081f187824 */ /* 0x000fc800078e0218 */
[----:B------:R-:W-:-:S05]  /*3b50*/  @P1 IMAD.HI.U32 R11, R24, R11, RZ ;  /* 0x0000000b180b1227 */ /* 0x000fca00078e00ff */
[----:B------:R-:W-:Y:S02]  /*3b60*/  @P1 SHF.R.U32.HI R24, RZ, R80, R11 ;  /* 0x00000050ff181219 */ /* 0x000fe4000001160b */
[----:B------:R-:W-:-:S03]  /*3b70*/  LOP3.LUT R30, R30, 0x7ffffffc, RZ, 0xc0, !PT ;  /* 0x7ffffffc1e1e7812 */ /* 0x000fc600078ec0ff */
[----:B------:R-:W1:Y:S01]  /*3b80*/  SHFL.IDX PT, R26, R24, RZ, 0x1c1f ;  /* 0x001c1fff181a7589 */ /* 0x000e6200000e0000 */
        /* <DEDUP_REMOVED lines=40> */
[----:B------:R-:W-:-:S02]  /*3e10*/  IMAD.IADD R30, R29, 0x1, -R30 ;  /* 0x000000011d1e7824 */ /* 0x000fc400078e0a1e */
[----:B------:R-:W-:Y:S01]  /*3e20*/  FMUL.FTZ R71, R71, R76 ;  /* 0x0000004c47477220 */ /* 0x000fe20000410000 */
[----:B------:R-:W-:Y:S01]  /*3e30*/  VIADD R11, R10, 0x61 ;  /* 0x000000610a0b7836 */ /* 0x000fe20000000000 */
[----:B------:R-:W4:Y:S03]  /*3e40*/  MUFU.TANH R21, R21 ;  /* 0x0000001500157308 */ /* 0x000f260000002400 */
[----:B------:R-:W-:Y:S02]  /*3e50*/  IMAD R27, R30, -0x2, R11 ;  /* 0xfffffffe1e1b7824 */ /* 0x000fe400078e020b */
[----:B------:R-:W-:-:S03]  /*3e60*/  VIADD R11, R10, 0x60 ;  /* 0x000000600a0b7836 */ /* 0x000fc60000000000 */
[----:B------:R-:W0:Y:S01]  /*3e70*/  MUFU.TANH R25, R25 ;  /* 0x0000001900197308 */ /* 0x000e220000002400 */
[----:B------:R-:W-:Y:S01]  /*3e80*/  IMAD.IADD R10, R27, 0x1, -R12 ;  /* 0x000000011b0a7824 */ /* 0x000fe200078e0a0c */
[----:B------:R-:W-:Y:S01]  /*3e90*/  LOP3.LUT R27, RZ, R14, RZ, 0x33, !PT ;  /* 0x0000000eff1b7212 */ /* 0x000fe200078e33ff */
[----:B------:R-:W-:-:S05]  /*3ea0*/  IMAD.MOV.U32 R29, RZ, RZ, -0x60 ;  /* 0xffffffa0ff1d7424 */ /* 0x000fca00078e00ff */
[----:B------:R-:W0:Y:S01]  /*3eb0*/  MUFU.TANH R7, R7 ;  /* 0x0000000700077308 */ /* 0x000e220000002400 */
[----:B------:R-:W-:-:S07]  /*3ec0*/  IMAD R31, R30, -0x2, R11 ;  /* 0xfffffffe1e1f7824 */ /* 0x000fce00078e020b */
[----:B------:R-:W0:Y:S01]  /*3ed0*/  MUFU.TANH R20, R20 ;  /* 0x0000001400147308 */ /* 0x000e220000002400 */
[----:B------:R-:W-:-:S07]  /*3ee0*/  IMAD.IADD R32, R10, 0x1, R15 ;  /* 0x000000010a207824 */ /* 0x000fce00078e020f */
        /* <DEDUP_REMOVED lines=42> */
[----:B------:R-:W-:-:S02]  /*4190*/  IMAD R29, R16, R29, 0x60 ;  /* 0x00000060101d7424 */ /* 0x000fc400078e021d */
[----:B------:R-:W-:Y:S01]  /*41a0*/  IMAD.IADD R27, R10, 0x1, R27 ;  /* 0x000000010a1b7824 */ /* 0x000fe200078e021b */
[----:B-1----:R-:W-:Y:S01]  /*41b0*/  VIADDMNMX R10, R26, R32, R31, PT ;  /* 0x000000201a0a7246 */ /* 0x002fe2000380011f */
[----:B------:R-:W-:Y:S02]  /*41c0*/  IMAD R30, R30, -0x2, R29 ;  /* 0xfffffffe1e1e7824 */ /* 0x000fe400078e021d */
[----:B------:R-:W-:Y:S02]  /*41d0*/  IMAD.IADD R72, R29, 0x1, R72 ;  /* 0x000000011d487824 */ /* 0x000fe400078e0248 */
[----:B------:R-:W-:Y:S01]  /*41e0*/  IMAD.IADD R11, R27, 0x1, R26 ;  /* 0x000000011b0b7824 */ /* 0x000fe200078e021a */
[----:B--234-:R-:W-:Y:S06]  /*41f0*/  @!P2 BRA `(.L_x_2068) ;  /* 0x000000000044a947 */ /* 0x01cfec0003800000 */
[----:B------:R-:W-:Y:S01]  /*4200*/  IADD3 R14, -R12, R13, R26 ;  /* 0x0000000d0c0e7210 */ /* 0x000fe20007ffe11a */
[----:B------:R-:W-:Y:S03]  /*4210*/  BSSY B1, `(.L_x_2069) ;  /* 0x000000c000017945 */ /* 0x000fe60003800000 */
[----:B------:R-:W-:-:S13]  /*4220*/  ISETP.GT.AND P1, PT, R14, -0x1, PT ;  /* 0xffffffff0e00780c */ /* 0x000fda0003f24270 */
[----:B------:R-:W-:Y:S05]  /*4230*/  @P1 BRA `(.L_x_2070) ;  /* 0x0000000000181947 */ /* 0x000fea0003800000 */
[----:B------:R-:W-:Y:S02]  /*4240*/  ISETP.NE.AND P1, PT, R73, 0x1, PT ;  /* 0x000000014900780c */ /* 0x000fe40003f25270 */
[----:B------:R-:W-:-:S11]  /*4250*/  LOP3.LUT R15, RZ, R14, RZ, 0x33, !PT ;  /* 0x0000000eff0f7212 */ /* 0x000fd600078e33ff */
[----:B------:R-:W-:-:S05]  /*4260*/  @P1 IMAD.HI.U32 R14, R15, R74, RZ ;  /* 0x0000004a0f0e1227 */ /* 0x000fca00078e00ff */
[----:B------:R-:W-:-:S04]  /*4270*/  @P1 SHF.R.U32.HI R15, RZ, R75, R14 ;  /* 0x0000004bff0f1219 */ /* 0x000fc8000001160e */
[----:B------:R-:W-:Y:S01]  /*4280*/  LOP3.LUT R14, RZ, R15, RZ, 0x33, !PT ;  /* 0x0000000fff0e7212 */ /* 0x000fe200078e33ff */
[----:B------:R-:W-:Y:S06]  /*4290*/  BRA `(.L_x_2071) ;  /* 0x00000000000c7947 */ /* 0x000fec0003800000 */
.L_x_2070:
[----:B------:R-:W-:-:S13]  /*42a0*/  ISETP.NE.AND P1, PT, R73, 0x1, PT ;  /* 0x000000014900780c */ /* 0x000fda0003f25270 */
[----:B------:R-:W-:-:S05]  /*42b0*/  @P1 IMAD.HI.U32 R26, R14, R74, RZ ;  /* 0x0000004a0e1a1227 */ /* 0x000fca00078e00ff */
[----:B------:R-:W-:-:S07]  /*42c0*/  @P1 SHF.R.U32.HI R14, RZ, R75, R26 ;  /* 0x0000004bff0e1219 */ /* 0x000fce000001161a */
.L_x_2071:
[----:B------:R-:W-:Y:S05]  /*42d0*/  BSYNC B1 ;  /* 0x0000000000017941 */ /* 0x000fea0003800000 */
.L_x_2069:
[----:B------:R-:W-:-:S05]  /*42e0*/  IMAD R14, R14, R73, R30 ;  /* 0x000000490e0e7224 */ /* 0x000fca00078e021e */
[----:B------:R-:W-:Y:S02]  /*42f0*/  VIMNMX R11, R11, R14, !PT ;  /* 0x0000000e0b0b7248 */ /* 0x000fe40007fe0100 */
[----:B------:R-:W-:-:S07]  /*4300*/  VIADDMNMX R10, R14, R73, R10, PT ;  /* 0x000000490e0a7246 */ /* 0x000fce000380010a */
.L_x_2068:
[----:B------:R-:W-:Y:S05]  /*4310*/  BSYNC B0 ;  /* 0x0000000000007941 */ /* 0x000fea0003800000 */
.L_x_2067:
[C---:B------:R-:W-:Y:S01]  /*4320*/  ISETP.GE.AND P1, PT, R72.reuse, 0x2, PT ;  /* 0x000000024800780c */ /* 0x040fe20003f26270 */
[----:B------:R-:W1:Y:S01]  /*4330*/  SHFL.IDX PT, R24, R24, 0x1, 0x1c1f ;  /* 0x003c1f0018187f89 */ /* 0x000e6200000e0000 */
[C---:B------:R-:W-:Y:S01]  /*4340*/  ISETP.GE.AND P5, PT, R72.reuse, 0xa, PT ;  /* 0x0000000a4800780c */ /* 0x040fe20003fa6270 */
[----:B------:R-:W-:Y:S01]  /*4350*/  BSSY B0, `(.L_x_2072) ;  /* 0x0000087000007945 */ /* 0x000fe20003800000 */
[----:B------:R-:W-:Y:S02]  /*4360*/  ISETP.GT.AND P3, PT, R11, 0x1, !P1 ;  /* 0x000000010b00780c */ /* 0x000fe40004f64270 */
[----:B------:R-:W-:Y:S02]  /*4370*/  ISETP.GE.AND P2, PT, R72, 0x9, PT ;  /* 0x000000094800780c */ /* 0x000fe40003f46270 */
[----:B------:R-:W-:Y:S02]  /*4380*/  ISETP.LT.OR P3, PT, R10, 0x2, P3 ;  /* 0x000000020a00780c */ /* 0x000fe40001f61670 */
[----:B------:R-:W-:-:S02]  /*4390*/  P2R R15, PR, RZ, 0x20 ;  /* 0x00000020ff0f7803 */ /* 0x000fc40000000000 */
[----:B0-----:R-:W-:Y:S02]  /*43a0*/  FSEL R95, R25, -INF , !P3 ;  /* 0xff800000195f7808 */ /* 0x001fe40005800000 */
        /* <DEDUP_REMOVED lines=84> */
[----:B------:R-:W-:Y:S02]  /*48f0*/  P2R R25, PR, RZ, 0x20 ;  /* 0x00000020ff197803 */ /* 0x000fe40000000000 */
        /* <DEDUP_REMOVED lines=14> */
[----:B------:R-:W-:Y:S02]  /*49e0*/  P2R R14, PR, RZ, 0x40 ;  /* 0x00000040ff0e7803 */ /* 0x000fe40000000000 */
[----:B------:R-:W-:-:S04]  /*49f0*/  ISETP.GT.AND P6, PT, R11, RZ, !P6 ;  /* 0x000000ff0b00720c */ /* 0x000fc800077c4270 */
[----:B------:R-:W-:-:S04]  /*4a00*/  ISETP.LT.OR P6, PT, R10, 0x1, P6 ;  /* 0x000000010a00780c */ /* 0x000fc800037c1670 */
[----:B------:R-:W-:Y:S02]  /*4a10*/  FSEL R97, R21, -INF , !P6 ;  /* 0xff80000015617808 */ /* 0x000fe40007000000 */
[----:B------:R-:W-:-:S04]  /*4a20*/  ISETP.GE.AND P6, PT, R72, 0x5a, PT ;  /* 0x0000005a4800780c */ /* 0x000fc80003fc6270 */
[----:B------:R-:W-:Y:S02]  /*4a30*/  P2R R21, PR, RZ, 0x40 ;  /* 0x00000040ff157803 */ /* 0x000fe40000000000 */
[----:B------:R-:W-:Y:S01]  /*4a40*/  ISETP.GT.AND P6, PT, R11, 0x59, !P6 ;  /* 0x000000590b00780c */ /* 0x000fe200077c4270 */
[----:B-1----:R-:W-:-:S03]  /*4a50*/  IMAD.IADD R11, R27, 0x1, R24 ;  /* 0x000000011b0b7824 */ /* 0x002fc600078e0218 */
[----:B------:R-:W-:Y:S02]  /*4a60*/  ISETP.LT.OR P6, PT, R10, 0x5a, P6 ;  /* 0x0000005a0a00780c */ /* 0x000fe400037c1670 */
[----:B------:R-:W-:Y:S02]  /*4a70*/  VIADDMNMX R10, R24, R32, R31, PT ;  /* 0x00000020180a7246 */ /* 0x000fe4000380011f */
[----:B------:R-:W-:Y:S02]  /*4a80*/  FSEL R191, R69, -INF , !P6 ;  /* 0xff80000045bf7808 */ /* 0x000fe40007000000 */
[----:B------:R-:W-:-:S13]  /*4a90*/  ISETP.GE.AND P6, PT, R73, 0x1, PT ;  /* 0x000000014900780c */ /* 0x000fda0003fc6270 */
[----:B------:R-:W-:Y:S05]  /*4aa0*/  @!P6 BRA `(.L_x_2073) ;  /* 0x000000000044e947 */ /* 0x000fea0003800000 */
        /* <DEDUP_REMOVED lines=10> */
.L_x_2075:
[----:B------:R-:W-:-:S13]  /*4b50*/  ISETP.NE.AND P6, PT, R73, 0x1, PT ;  /* 0x000000014900780c */ /* 0x000fda0003fc5270 */
[----:B------:R-:W-:-:S05]  /*4b60*/  @P6 IMAD.HI.U32 R74, R12, R74, RZ ;  /* 0x0000004a0c4a6227 */ /* 0x000fca00078e00ff */
[----:B------:R-:W-:-:S07]  /*4b70*/  @P6 SHF.R.U32.HI R12, RZ, R75, R74 ;  /* 0x0000004bff0c6219 */ /* 0x000fce000001164a */
.L_x_2076:
[----:B------:R-:W-:Y:S05]  /*4b80*/  BSYNC B1 ;  /* 0x0000000000017941 */ /* 0x000fea0003800000 */
.L_x_2074:
[----:B------:R-:W-:-:S05]  /*4b90*/  IMAD R12, R12, R73, R30 ;  /* 0x000000490c0c7224 */ /* 0x000fca00078e021e */
[----:B------:R-:W-:Y:S02]  /*4ba0*/  VIADDMNMX R10, R12, R73, R10, PT ;  /* 0x000000490c0a7246 */ /* 0x000fe4000380010a */
[----:B------:R-:W-:-:S07]  /*4bb0*/  VIMNMX R11, R11, R12, !PT ;  /* 0x0000000c0b0b7248 */ /* 0x000fce0007fe0100 */
.L_x_2073:
[----:B------:R-:W-:Y:S05]  /*4bc0*/  BSYNC B0 ;  /* 0x0000000000007941 */ /* 0x000fea0003800000 */
.L_x_2072:
[C---:B------:R-:W-:Y:S01]  /*4bd0*/  ISETP.GT.AND P1, PT, R11.reuse, 0x1, !P1 ;  /* 0x000000010b00780c */ /* 0x040fe20004f24270 */
[----:B------:R-:W2:Y:S01]  /*4be0*/  LDL R161, [R1+0x250] ;  /* 0x0002500001a17983 */ /* 0x000ea20000100800 */
[----:B------:R-:W-:Y:S02]  /*4bf0*/  ISETP.GT.AND P2, PT, R11, 0x8, !P2 ;  /* 0x000000080b00780c */ /* 0x000fe40005744270 */
[C---:B------:R-:W-:Y:S01]  /*4c00*/  ISETP.LT.OR P1, PT, R10.reuse, 0x2, P1 ;  /* 0x000000020a00780c */ /* 0x040fe20000f21670 */
[----:B------:R-:W3:Y:S01]  /*4c10*/  LDL R156, [R1+0x338] ;  /* 0x00033800019c7983 */ /* 0x000ee20000100800 */
[----:B------:R-:W-:Y:S02]  /*4c20*/  ISETP.LT.OR P2, PT, R10, 0x9, P2 ;  /* 0x000000090a00780c */ /* 0x000fe40001741670 */
[----:B------:R-:W-:Y:S01]  /*4c30*/  FSEL R91, R20, -INF , !P1 ;  /* 0xff800000145b7808 */ /* 0x000fe20004800000 */
[----:B------:R-:W4:Y:S01]  /*4c40*/  LDL R158, [R1+0x33c] ;  /* 0x00033c00019e7983 */ /* 0x000f220000100800 */
[----:B------:R-:W-:-:S02]  /*4c50*/  ISETP.NE.AND P1, PT, R15, RZ, PT ;  /* 0x000000ff0f00720c */ /* 0x000fc40003f25270 */
[----:B------:R-:W-:Y:S01]  /*4c60*/  FSEL R159, R159, -INF , !P2 ;  /* 0xff8000009f9f7808 */ /* 0x000fe20005000000 */
[----:B------:R-:W5:Y:S01]  /*4c70*/  LDL R15, [R1+0x218] ;  /* 0x00021800010f7983 */ /* 0x000f620000100800 */
[----:B------:R-:W-:Y:S02]  /*4c80*/  ISETP.GT.AND P1, PT, R11, 0x9, !P1 ;  /* 0x000000090b00780c */ /* 0x000fe40004f24270 */
[----:B------:R-:W-:Y:S01]  /*4c90*/  ISETP.NE.AND P2, PT, R28, RZ, PT ;  /* 0x000000ff1c00720c */ /* 0x000fe20003f45270 */
[----:B------:R-:W2:Y:S01]  /*4ca0*/  LDL R20, [R1+0x260] ;  /* 0x0002600001147983 */ /* 0x000ea20000100800 */
[----:B------:R-:W-:Y:S02]  /*4cb0*/  ISETP.LT.OR P1, PT, R10, 0xa, P1 ;  /* 0x0000000a0a00780c */ /* 0x000fe40000f21670 */
[----:B------:R-:W-:Y:S01]  /*4cc0*/  ISETP.NE.AND P6, PT, R29, RZ, PT ;  /* 0x000000ff1d00720c */ /* 0x000fe20003fc5270 */
[----:B------:R-:W5:Y:S01]  /*4cd0*/  LDL R160, [R1+0x344] ;  /* 0x0003440001a07983 */ /* 0x000f620000100800 */
[----:B------:R-:W-:-:S02]  /*4ce0*/  FSEL R87, R87, -INF , !P1 ;  /* 0xff80000057577808 */ /* 0x000fc40004800000 */
[----:B------:R-:W-:Y:S01]  /*4cf0*/  ISETP.NE.AND P1, PT, R25, RZ, PT ;  /* 0x000000ff1900720c */ /* 0x000fe20003f25270 */
[----:B------:R-:W5:Y:S01]  /*4d00*/  LDL R152, [R1+0x32c] ;  /* 0x00032c0001987983 */ /* 0x000f620000100800 */
[C---:B------:R-:W-:Y:S02]  /*4d10*/  ISETP.GT.AND P3, PT, R11.reuse, 0x50, !P3 ;  /* 0x000000500b00780c */ /* 0x040fe40005f64270 */
[C---:B------:R-:W-:Y:S01]  /*4d20*/  ISETP.GT.AND P1, PT, R11.reuse, 0x10, !P1 ;  /* 0x000000100b00780c */ /* 0x040fe20004f24270 */
[----:B------:R-:W5:Y:S01]  /*4d30*/  LDL R154, [R1+0x334] ;  /* 0x00033400019a7983 */ /* 0x000f620000100800 */
[C---:B------:R-:W-:Y:S02]  /*4d40*/  ISETP.GT.AND P4, PT, R11.reuse, 0x51, !P4 ;  /* 0x000000510b00780c */ /* 0x040fe40006784270 */
[----:B------:R-:W-:Y:S01]  /*4d50*/  ISETP.LT.OR P1, PT, R10, 0x11, P1 ;  /* 0x000000110a00780c */ /* 0x000fe20000f21670 */
[----:B------:R-:W5:Y:S01]  /*4d60*/  LDL R76, [R1+0x264] ;  /* 0x00026400014c7983 */ /* 0x000f620000100800 */
[----:B------:R-:W-:-:S02]  /*4d70*/  ISETP.GT.AND P5, PT, R11, 0x58, !P5 ;  /* 0x000000580b00780c */ /* 0x000fc40006fa4270 */
[----:B------:R-:W-:Y:S01]  /*4d80*/  FSEL R233, R233, -INF , !P1 ;  /* 0xff800000e9e97808 */ /* 0x000fe20004800000 */
[----:B------:R-:W5:Y:S01]  /*4d90*/  LDL R78, [R1+0x268] ;  /* 0x00026800014e7983 */ /* 0x000f620000100800 */
[----:B------:R-:W-:Y:S02]  /*4da0*/  ISETP.NE.AND P1, PT, R26, RZ, PT ;  /* 0x000000ff1a00720c */ /* 0x000fe40003f25270 */
[C---:B------:R-:W-:Y:S01]  /*4db0*/  ISETP.LT.OR P3, PT, R10.reuse, 0x51, P3 ;  /* 0x000000510a00780c */ /* 0x040fe20001f61670 */
[----:B------:R-:W5:Y:S01]  /*4dc0*/  LDL R80, [R1+0x26c] ;  /* 0x00026c0001507983 */ /* 0x000f620000100800 */
[----:B------:R-:W-:Y:S02]  /*4dd0*/  ISETP.GT.AND P1, PT, R11, 0x11, !P1 ;  /* 0x000000110b00780c */ /* 0x000fe40004f24270 */
[C---:B------:R-:W-:Y:S01]  /*4de0*/  ISETP.LT.OR P4, PT, R10.reuse, 0x52, P4 ;  /* 0x000000520a00780c */ /* 0x040fe20002781670 */
[----:B------:R-:W5:Y:S01]  /*4df0*/  LDL R24, [R1+0x270] ;  /* 0x0002700001187983 */ /* 0x000f620000100800 */
[----:B------:R-:W-:-:S02]  /*4e00*/  ISETP.LT.OR P1, PT, R10, 0x12, P1 ;  /* 0x000000120a00780c */ /* 0x000fc40000f21670 */
[----:B------:R-:W-:Y:S01]  /*4e10*/  FSEL R195, R66, -INF , !P3 ;  /* 0xff80000042c37808 */ /* 0x000fe20005800000 */
[----:B------:R-:W5:Y:S01]  /*4e20*/  LDL R82, [R1+0x274] ;  /* 0x0002740001527983 */ /* 0x000f620000100800 */
[----:B------:R-:W-:Y:S02]  /*4e30*/  FSEL R232, R232, -INF , !P1 ;  /* 0xff800000e8e87808 */ /* 0x000fe40004800000 */
[----:B------:R-:W-:Y:S01]  /*4e40*/  ISETP.GT.AND P1, PT, R11, 0x18, !P2 ;  /* 0x000000180b00780c */ /* 0x000fe20005724270 */
[----:B------:R-:W5:Y:S01]  /*4e50*/  LDL R84, [R1+0x278] ;  /* 0x0002780001547983 */ /* 0x000f620000100800 */
[----:B------:R-:W-:Y:S02]  /*4e60*/  ISETP.NE.AND P2, PT, R14, RZ, PT ;  /* 0x000000ff0e00720c */ /* 0x000fe40003f45270 */
[----:B------:R-:W-:Y:S01]  /*4e70*/  ISETP.LT.OR P1, PT, R10, 0x19, P1 ;  /* 0x000000190a00780c */ /* 0x000fe20000f21670 */
[----:B------:R-:W5:Y:S01]  /*4e80*/  LDL R86, [R1+0x27c] ;  /* 0x00027c0001567983 */ /* 0x000f620000100800 */
[----:B------:R-:W-:-:S02]  /*4e90*/  FMNMX.FTZ R14, R97, R95, !PT ;  /* 0x0000005f610e7209 */ /* 0x000fc40007810000 */
[----:B------:R-:W-:Y:S01]  /*4ea0*/  FSEL R231, R231, -INF , !P1 ;  /* 0xff800000e7e77808 */ /* 0x000fe20004800000 */
[----:B------:R-:W5:Y:S01]  /*4eb0*/  LDL R26, [R1+0x280] ;  /* 0x00028000011a7983 */ /* 0x000f620000100800 */
[----:B------:R-:W-:Y:S02]  /*4ec0*/  ISETP.GT.AND P1, PT, R11, 0x19, !P6 ;  /* 0x000000190b00780c */ /* 0x000fe40007724270 */
[----:B------:R-:W-:Y:S01]  /*4ed0*/  FMNMX.FTZ R14, R93, R14, !PT ;  /* 0x0000000e5d0e7209 */ /* 0x000fe20007810000 */
[----:B------:R-:W5:Y:S01]  /*4ee0*/  LDL R88, [R1+0x284] ;  /* 0x0002840001587983 */ /* 0x000f620000100800 */
[----:B------:R-:W-:Y:S02]  /*4ef0*/  ISETP.LT.OR P1, PT, R10, 0x1a, P1 ;  /* 0x0000001a0a00780c */ /* 0x000fe40000f21670 */
[----:B------:R-:W-:Y:S01]  /*4f00*/  ISETP.NE.AND P6, PT, R42, RZ, PT ;  /* 0x000000ff2a00720c */ /* 0x000fe20003fc5270 */
[----:B------:R-:W5:Y:S01]  /*4f10*/  LDL R90, [R1+0x288] ;  /* 0x00028800015a7983 */ /* 0x000f620000100800 */
[----:B------:R-:W-:-:S02]  /*4f20*/  FSEL R230, R230, -INF , !P1 ;  /* 0xff800000e6e67808 */ /* 0x000fc40004800000 */
[----:B------:R-:W-:Y:S01]  /*4f30*/  ISETP.NE.AND P1, PT, R33, RZ, PT ;  /* 0x000000ff2100720c */ /* 0x000fe20003f25270 */
[----:B------:R-:W5:Y:S01]  /*4f40*/  LDL R92, [R1+0x28c] ;  /* 0x00028c00015c7983 */ /* 0x000f620000100800 */
[C---:B------:R-:W-:Y:S02]  /*4f50*/  ISETP.LT.OR P5, PT, R10.reuse, 0x59, P5 ;  /* 0x000000590a00780c */ /* 0x040fe40002fa1670 */
[----:B------:R-:W-:Y:S01]  /*4f60*/  ISETP.GT.AND P1, PT, R11, 0x20, !P1 ;  /* 0x000000200b00780c */ /* 0x000fe20004f24270 */
[----:B------:R-:W5:Y:S01]  /*4f70*/  LDL R28, [R1+0x290] ;  /* 0x00029000011c7983 */ /* 0x000f620000100800 */
[----:B------:R-:W-:Y:S02]  /*4f80*/  FSEL R196, R67, -INF , !P4 ;  /* 0xff80000043c47808 */ /* 0x000fe40006000000 */
[----:B------:R-:W-:Y:S01]  /*4f90*/  ISETP.LT.OR P1, PT, R10, 0x21, P1 ;  /* 0x000000210a00780c */ /* 0x000fe20000f21670 */
[----:B------:R-:W5:Y:S01]  /*4fa0*/  LDL R94, [R1+0x294] ;  /* 0x00029400015e7983 */ /* 0x000f620000100800 */
[----:B------:R-:W-:-:S02]  /*4fb0*/  FSEL R197, R70, -INF , !P5 ;  /* 0xff80000046c57808 */ /* 0x000fc40006800000 */
[----:B------:R-:W-:Y:S01]  /*4fc0*/  FSEL R223, R223, -INF , !P1 ;  /* 0xff800000dfdf7808 */ /* 0x000fe20004800000 */
[----:B------:R-:W5:Y:S01]  /*4fd0*/  LDL R96, [R1+0x298] ;  /* 0x0002980001607983 */ /* 0x000f620000100800 */
[----:B------:R-:W-:-:S03]  /*4fe0*/  ISETP.NE.AND P1, PT, R34, RZ, PT ;  /* 0x000000ff2200720c */ /* 0x000fc60003f25270 */
[----:B------:R-:W5:Y:S01]  /*4ff0*/  LDL R98, [R1+0x29c] ;  /* 0x00029c0001627983 */ /* 0x000f620000100800 */
[----:B------:R-:W-:-:S03]  /*5000*/  ISETP.GT.AND P1, PT, R11, 0x21, !P1 ;  /* 0x000000210b00780c */ /* 0x000fc60004f24270 */
[----:B------:R-:W5:Y:S01]  /*5010*/  LDL R30, [R1+0x2a0] ;  /* 0x0002a000011e7983 */ /* 0x000f620000100800 */
[----:B------:R-:W-:-:S03]  /*5020*/  ISETP.LT.OR P1, PT, R10, 0x22, P1 ;  /* 0x000000220a00780c */ /* 0x000fc60000f21670 */
[----:B------:R-:W5:Y:S01]  /*5030*/  LDL R100, [R1+0x2a4] ;  /* 0x0002a40001647983 */ /* 0x000f620000100800 */
[----:B------:R-:W-:Y:S02]  /*5040*/  FSEL R218, R218, -INF , !P1 ;  /* 0xff800000dada7808 */ /* 0x000fe40004800000 */
[----:B------:R-:W-:Y:S01]  /*5050*/  ISETP.NE.AND P1, PT, R35, RZ, PT ;  /* 0x000000ff2300720c */ /* 0x000fe20003f25270 */
[----:B------:R-:W5:Y:S03]  /*5060*/  LDL R102, [R1+0x2a8] ;  /* 0x0002a80001667983 */ /* 0x000f660000100800 */
[----:B------:R-:W-:Y:S01]  /*5070*/  ISETP.GT.AND P1, PT, R11, 0x28, !P1 ;  /* 0x000000280b00780c */ /* 0x000fe20004f24270 */
[----:B------:R-:W5:Y:S03]  /*5080*/  LDL R104, [R1+0x2ac] ;  /* 0x0002ac0001687983 */ /* 0x000f660000100800 */
[----:B------:R-:W-:Y:S01]  /*5090*/  ISETP.LT.OR P1, PT, R10, 0x29, P1 ;  /* 0x000000290a00780c */ /* 0x000fe20000f21670 */
[----:B------:R-:W5:Y:S03]  /*50a0*/  LDL R32, [R1+0x2b0] ;  /* 0x0002b00001207983 */ /* 0x000f660000100800 */
        /* <DEDUP_REMOVED lines=41> */
[C---:B------:R-:W-:Y:S01]  /*5340*/  ISETP.GT.AND P1, PT, R11.reuse, 0x40, !P1 ;  /* 0x000000400b00780c */ /* 0x040fe20004f24270 */
[----:B------:R-:W5:Y:S03]  /*5350*/  LDL R42, [R1+0x300] ;  /* 0x00030000012a7983 */ /* 0x000f660000100800 */
[----:B------:R-:W-:Y:S01]  /*5360*/  ISETP.LT.OR P1, PT, R10, 0x41, P1 ;  /* 0x000000410a00780c */ /* 0x000fe20000f21670 */
[----:B------:R-:W5:Y:S03]  /*5370*/  LDL R136, [R1+0x304] ;  /* 0x0003040001887983 */ /* 0x000f660000100800 */
[----:B------:R-:W-:Y:S01]  /*5380*/  FSEL R205, R58, -INF , !P1 ;  /* 0xff8000003acd7808 */ /* 0x000fe20004800000 */
[----:B------:R-:W5:Y:S01]  /*5390*/  LDL R138, [R1+0x308] ;  /* 0x00030800018a7983 */ /* 0x000f620000100800 */
[----:B------:R-:W-:-:S02]  /*53a0*/  ISETP.GT.AND P1, PT, R11, RZ, !P2 ;  /* 0x000000ff0b00720c */ /* 0x000fc40005724270 */
[----:B------:R-:W-:Y:S01]  /*53b0*/  ISETP.NE.AND P2, PT, R44, RZ, PT ;  /* 0x000000ff2c00720c */ /* 0x000fe20003f45270 */
[----:B------:R-:W5:Y:S01]  /*53c0*/  LDL R140, [R1+0x30c] ;  /* 0x00030c00018c7983 */ /* 0x000f620000100800 */
[----:B------:R-:W-:Y:S02]  /*53d0*/  ISETP.LT.OR P1, PT, R10, 0x1, P1 ;  /* 0x000000010a00780c */ /* 0x000fe40000f21670 */
[----:B------:R-:W-:Y:S01]  /*53e0*/  ISETP.GT.AND P2, PT, R11, 0x49, !P2 ;  /* 0x000000490b00780c */ /* 0x000fe20005744270 */
[----:B------:R-:W5:Y:S01]  /*53f0*/  LDL R44, [R1+0x310] ;  /* 0x00031000012c7983 */ /* 0x000f620000100800 */
[----:B------:R-:W-:Y:S02]  /*5400*/  FSEL R99, R7, -INF , !P1 ;  /* 0xff80000007637808 */ /* 0x000fe40004800000 */
[----:B------:R-:W-:Y:S01]  /*5410*/  FMNMX.FTZ R7, R89, R14, !PT ;  /* 0x0000000e59077209 */ /* 0x000fe20007810000 */
[----:B------:R-:W5:Y:S01]  /*5420*/  LDL R142, [R1+0x314] ;  /* 0x00031400018e7983 */ /* 0x000f620000100800 */
[----:B------:R-:W-:-:S02]  /*5430*/  FMNMX.FTZ R12, R99, R91, !PT ;  /* 0x0000005b630c7209 */ /* 0x000fc40007810000 */
[----:B------:R-:W-:Y:S01]  /*5440*/  FMNMX.FTZ R14, R164, R7, !PT ;  /* 0x00000007a40e7209 */ /* 0x000fe20007810000 */
[----:B------:R-:W5:Y:S01]  /*5450*/  LDL R144, [R1+0x318] ;  /* 0x0003180001907983 */ /* 0x000f620000100800 */
[----:B------:R-:W-:Y:S02]  /*5460*/  FMNMX.FTZ R12, R159, R12, !PT ;  /* 0x0000000c9f0c7209 */ /* 0x000fe40007810000 */
[----:B------:R-:W-:Y:S01]  /*5470*/  FMNMX.FTZ R14, R165, R14, !PT ;  /* 0x0000000ea50e7209 */ /* 0x000fe20007810000 */
[----:B------:R-:W5:Y:S01]  /*5480*/  LDL R146, [R1+0x31c] ;  /* 0x00031c0001927983 */ /* 0x000f620000100800 */
[----:B------:R-:W-:Y:S02]  /*5490*/  FMNMX.FTZ R12, R87, R12, !PT ;  /* 0x0000000c570c7209 */ /* 0x000fe40007810000 */
[----:B------:R-:W-:Y:S01]  /*54a0*/  ISETP.GT.AND P1, PT, R11, 0x41, !P6 ;  /* 0x000000410b00780c */ /* 0x000fe20007724270 */
[----:B------:R-:W5:Y:S01]  /*54b0*/  LDL R46, [R1+0x320] ;  /* 0x00032000012e7983 */ /* 0x000f620000100800 */
[----:B------:R-:W-:-:S02]  /*54c0*/  FMNMX.FTZ R7, R233, R12, !PT ;  /* 0x0000000ce9077209 */ /* 0x000fc40007810000 */
[----:B------:R-:W-:Y:S01]  /*54d0*/  ISETP.LT.OR P1, PT, R10, 0x42, P1 ;  /* 0x000000420a00780c */ /* 0x000fe20000f21670 */
[----:B------:R-:W5:Y:S01]  /*54e0*/  LDL R148, [R1+0x324] ;  /* 0x0003240001947983 */ /* 0x000f620000100800 */
[----:B------:R-:W-:Y:S02]  /*54f0*/  FMNMX.FTZ R12, R232, R7, !PT ;  /* 0x00000007e80c7209 */ /* 0x000fe40007810000 */
[----:B------:R-:W-:Y:S01]  /*5500*/  FMNMX.FTZ R7, R199, R14, !PT ;  /* 0x0000000ec7077209 */ /* 0x000fe20007810000 */
[----:B------:R-:W5:Y:S01]  /*5510*/  LDL R150, [R1+0x328] ;  /* 0x0003280001967983 */ /* 0x000f620000100800 */
[----:B------:R-:W-:Y:S02]  /*5520*/  FMNMX.FTZ R13, R231, R12, !PT ;  /* 0x0000000ce70d7209 */ /* 0x000fe40007810000 */
        /* <DEDUP_REMOVED lines=23> */
[----:B------:R-:W-:Y:S02]  /*56a0*/  FSEL R206, R59, -INF , !P1 ;  /* 0xff8000003bce7808 */ /* 0x000fe40004800000 */
[----:B------:R-:W-:Y:S01]  /*56b0*/  FMNMX.FTZ R7, R212, R7, !PT ;  /* 0x00000007d4077209 */ /* 0x000fe20007810000 */
[----:B------:R-:W5:Y:S01]  /*56c0*/  LDL R33, [R1+0x364] ;  /* 0x0003640001217983 */ /* 0x000f620000100800 */
[----:B------:R-:W-:Y:S02]  /*56d0*/  ISETP.NE.AND P1, PT, R43, RZ, PT ;  /* 0x000000ff2b00720c */ /* 0x000fe40003f25270 */
[----:B------:R-:W-:Y:S01]  /*56e0*/  FMNMX.FTZ R13, R215, R14, !PT ;  /* 0x0000000ed70d7209 */ /* 0x000fe20007810000 */
[----:B------:R-:W5:Y:S01]  /*56f0*/  LDL R35, [R1+0x368] ;  /* 0x0003680001237983 */ /* 0x000f620000100800 */
[----:B------:R-:W-:-:S02]  /*5700*/  ISETP.NE.AND P6, PT, R21, RZ, PT ;  /* 0x000000ff1500720c */ /* 0x000fc40003fc5270 */
[----:B------:R-:W-:Y:S01]  /*5710*/  FMNMX.FTZ R14, R204, R7, !PT ;  /* 0x00000007cc0e7209 */ /* 0x000fe20007810000 */
[----:B------:R-:W5:Y:S01]  /*5720*/  LDL R21, [R1+0x348] ;  /* 0x0003480001157983 */ /* 0x000f620000100800 */
[C---:B------:R-:W-:Y:S02]  /*5730*/  ISETP.GT.AND P1, PT, R11.reuse, 0x48, !P1 ;  /* 0x000000480b00780c */ /* 0x040fe40004f24270 */
[----:B------:R-:W-:Y:S01]  /*5740*/  FMNMX.FTZ R12, R216, R13, !PT ;  /* 0x0000000dd80c7209 */ /* 0x000fe20007810000 */
[----:B------:R-:W5:Y:S01]  /*5750*/  LDL R37, [R1+0x36c] ;  /* 0x00036c0001257983 */ /* 0x000f620000100800 */
[----:B------:R-:W-:Y:S02]  /*5760*/  ISETP.GT.AND P6, PT, R11, 0x59, !P6 ;  /* 0x000000590b00780c */ /* 0x000fe400077c4270 */
[----:B------:R-:W-:Y:S01]  /*5770*/  FMNMX.FTZ R11, R201, R14, !PT ;  /* 0x0000000ec90b7209 */ /* 0x000fe20007810000 */
[----:B------:R-:W5:Y:S01]  /*5780*/  LDL R56, [R1+0x370] ;  /* 0x0003700001387983 */ /* 0x000f620000100800 */
[----:B------:R-:W-:-:S02]  /*5790*/  ISETP.LT.OR P1, PT, R10, 0x49, P1 ;  /* 0x000000490a00780c */ /* 0x000fc40000f21670 */
[----:B------:R-:W-:Y:S01]  /*57a0*/  FMNMX.FTZ R7, R205, R12, !PT ;  /* 0x0000000ccd077209 */ /* 0x000fe20007810000 */
[----:B------:R-:W5:Y:S01]  /*57b0*/  LDL R39, [R1+0x374] ;  /* 0x0003740001277983 */ /* 0x000f620000100800 */
[----:B------:R-:W-:Y:S02]  /*57c0*/  FMNMX.FTZ R14, R202, R11, !PT ;  /* 0x0000000bca0e7209 */ /* 0x000fe40007810000 */
[----:B------:R-:W-:Y:S01]  /*57d0*/  ISETP.LT.OR P2, PT, R10, 0x4a, P2 ;  /* 0x0000004a0a00780c */ /* 0x000fe20001741670 */
[----:B------:R-:W5:Y:S01]  /*57e0*/  LDL R41, [R1+0x378] ;  /* 0x0003780001297983 */ /* 0x000f620000100800 */
[----:B------:R-:W-:Y:S02]  /*57f0*/  FSEL R207, R207, -INF , !P1 ;  /* 0xff800000cfcf7808 */ /* 0x000fe40004800000 */
[----:B------:R-:W-:Y:S01]  /*5800*/  FMNMX.FTZ R12, R206, R7, !PT ;  /* 0x00000007ce0c7209 */ /* 0x000fe20007810000 */
[----:B------:R-:W5:Y:S01]  /*5810*/  LDL R43, [R1+0x37c] ;  /* 0x00037c00012b7983 */ /* 0x000f620000100800 */
[----:B------:R-:W-:-:S02]  /*5820*/  FMNMX.FTZ R11, R203, R14, !PT ;  /* 0x0000000ecb0b7209 */ /* 0x000fc40007810000 */
[----:B------:R-:W-:Y:S01]  /*5830*/  FSEL R208, R208, -INF , !P2 ;  /* 0xff800000d0d07808 */ /* 0x000fe20005000000 */
        /* <DEDUP_REMOVED lines=10> */
[----:B------:R-:W-:Y:S02]  /*58e0*/  ISETP.LT.OR P6, PT, R10, 0x5a, P6 ;  /* 0x0000005a0a00780c */ /* 0x000fe400037c1670 */
[----:B------:R-:W-:Y:S01]  /*58f0*/  FMNMX.FTZ R10, R196, R7, !PT ;  /* 0x00000007c40a7209 */ /* 0x000fe20007810000 */
[----:B------:R-:W5:Y:S01]  /*5900*/  LDL R60, [R1+0x390] ;  /* 0x00039000013c7983 */ /* 0x000f620000100800 */
[----:B------:R-:W-:Y:S02]  /*5910*/  FMNMX.FTZ R12, R191, R12, !PT ;  /* 0x0000000cbf0c7209 */ /* 0x000fe40007810000 */
[----:B------:R-:W-:Y:S01]  /*5920*/  FSEL R198, R71, -INF , !P6 ;  /* 0xff80000047c67808 */ /* 0x000fe20007000000 */
[----:B------:R-:W5:Y:S01]  /*5930*/  LDL R51, [R1+0x394] ;  /* 0x0003940001337983 */ /* 0x000f620000100800 */
[----:B------:R-:W-:-:S03]  /*5940*/  FMNMX.FTZ R13, R197, R10, !PT ;  /* 0x0000000ac50d7209 */ /* 0x000fc60007810000 */
[----:B------:R-:W0:Y:S01]  /*5950*/  SHFL.BFLY PT, R7, R12, 0x2, 0x1f ;  /* 0x0c401f000c077f89 */ /* 0x000e2200000e0000 */
[----:B------:R-:W-:-:S03]  /*5960*/  FMNMX.FTZ R13, R198, R13, !PT ;  /* 0x0000000dc60d7209 */ /* 0x000fc60007810000 */
[----:B------:R-:W5:Y:S04]  /*5970*/  LDL R53, [R1+0x398] ;  /* 0x0003980001357983 */ /* 0x000f680000100800 */
[----:B------:R-:W-:Y:S04]  /*5980*/  STL.64 [R1+0x230], R12 ;  /* 0x0002300c01007387 */ /* 0x000fe80000100a00 */
[----:B------:R-:W5:Y:S04]  /*5990*/  LDL R74, [R1+0x234] ;  /* 0x00023400014a7983 */ /* 0x000f680000100800 */
[----:B------:R-:W5:Y:S04]  /*59a0*/  LDL R55, [R1+0x39c] ;  /* 0x00039c0001377983 */ /* 0x000f680000100800 */
[----:B------:R-:W5:Y:S01]  /*59b0*/  LDL R62, [R1+0x3a0] ;  /* 0x0003a000013e7983 */ /* 0x000f620000100800 */
[----:B0-----:R-:W-:-:S03]  /*59c0*/  FMNMX.FTZ R7, R12, R7, !PT ;  /* 0x000000070c077209 */ /* 0x001fc60007810000 */
[----:B------:R-:W5:Y:S04]  /*59d0*/  LDL R57, [R1+0x3a4] ;  /* 0x0003a40001397983 */ /* 0x000f680000100800 */
[----:B------:R-:W0:Y:S04]  /*59e0*/  SHFL.BFLY PT, R10, R7, 0x1, 0x1f ;  /* 0x0c201f00070a7f89 */ /* 0x000e2800000e0000 */
[----:B------:R-:W5:Y:S04]  /*59f0*/  LDL R59, [R1+0x3a8] ;  /* 0x0003a800013b7983 */ /* 0x000f680000100800 */
[----:B------:R-:W5:Y:S04]  /*5a00*/  LDL R61, [R1+0x3ac] ;  /* 0x0003ac00013d7983 */ /* 0x000f680000100800 */
[----:B------:R-:W5:Y:S04]  /*5a10*/  LDL R64, [R1+0x3b0] ;  /* 0x0003b00001407983 */ /* 0x000f680000100800 */
[----:B------:R-:W5:Y:S04]  /*5a20*/  LDL R63, [R1+0x3b4] ;  /* 0x0003b400013f7983 */ /* 0x000f680000100800 */
[----:B------:R-:W5:Y:S01]  /*5a30*/  LDL R65, [R1+0x3b8] ;  /* 0x0003b80001417983 */ /* 0x000f620000100800 */
[----:B0-----:R-:W-:-:S03]  /*5a40*/  FMNMX.FTZ R14, R7, R10, !PT ;  /* 0x0000000a070e7209 */ /* 0x001fc60007810000 */
[----:B------:R-:W5:Y:S04]  /*5a50*/  LDL R67, [R1+0x3bc] ;  /* 0x0003bc0001437983 */ /* 0x000f680000100800 */
[----:B------:R-:W-:Y:S04]  /*5a60*/  STL [R1+0x230], R14 ;  /* 0x0002300e01007387 */ /* 0x000fe80000100800 */
[----:B------:R-:W5:Y:S04]  /*5a70*/  LDL R162, [R1+0x230] ;  /* 0x0002300001a27983 */ /* 0x000f680000100800 */
[----:B------:R-:W5:Y:S04]  /*5a80*/  LDL.64 R10, [R1+0xa8] ;  /* 0x0000a800010a7983 */ /* 0x000f680000100a00 */
[----:B------:R-:W5:Y:S04]  /*5a90*/  LDL R66, [R1+0x3c0] ;  /* 0x0003c00001427983 */ /* 0x000f680000100800 */
        /* <DEDUP_REMOVED lines=39> */
[----:B--2---:R-:W-:Y:S04]  /*5d10*/  STL [R1+0x260], R20 ;  /* 0x0002601401007387 */ /* 0x004fe80000100800 */
[----:B---3--:R-:W-:Y:S04]  /*5d20*/  STL [R1+0x338], R156 ;  /* 0x0003389c01007387 */ /* 0x008fe80000100800 */
[----:B----4-:R-:W-:Y:S04]  /*5d30*/  STL [R1+0x33c], R158 ;  /* 0x00033c9e01007387 */ /* 0x010fe80000100800 */
[----:B-----5:R-:W-:Y:S04]  /*5d40*/  STL [R1+0x344], R160 ;  /* 0x000344a001007387 */ /* 0x020fe80000100800 */
[----:B------:R-:W0:Y:S02]  /*5d50*/  SHFL.BFLY PT, R7, R74, 0x2, 0x1f ;  /* 0x0c401f004a077f89 */ /* 0x000e2400000e0000 */
[----:B0-----:R-:W-:-:S05]  /*5d60*/  FMNMX.FTZ R7, R7, R74, !PT ;  /* 0x0000004a07077209 */ /* 0x001fca0007810000 */
[----:B------:R-:W0:Y:S04]  /*5d70*/  SHFL.BFLY PT, R14, R7, 0x1, 0x1f ;  /* 0x0c201f00070e7f89 */ /* 0x000e2800000e0000 */
[----:B------:R1:W-:Y:S01]  /*5d80*/  STL [R1+0x348], R21 ;  /* 0x0003481501007387 */ /* 0x0003e20000100800 */
[----:B------:R-:W-:Y:S01]  /*5d90*/  FSETP.NEU.FTZ.AND P1, PT, R162, -INF , PT ;  /* 0xff800000a200780b */ /* 0x000fe20003f3d000 */
[----:B------:R-:W-:Y:S01]  /*5da0*/  FMUL.FTZ R162, R161, R162 ;  /* 0x000000a2a1a27220 */ /* 0x000fe20000410000 */
[----:B0-----:R-:W-:-:S04]  /*5db0*/  FMNMX.FTZ R7, R7, R14, !PT ;  /* 0x0000000e07077209 */ /* 0x001fc80007810000 */
[----:B------:R-:W-:Y:S01]  /*5dc0*/  FSEL R162, R162, RZ, P1 ;  /* 0x000000ffa2a27208 */ /* 0x000fe20000800000 */
[C---:B------:R-:W-:Y:S01]  /*5dd0*/  FMUL.FTZ R163, R7.reuse, R161 ;  /* 0x000000a107a37220 */ /* 0x040fe20000410000 */
[----:B------:R-:W-:-:S04]  /*5de0*/  FSETP.NEU.FTZ.AND P1, PT, R7, -INF , PT ;  /* 0xff8000000700780b */ /* 0x000fc80003f3d000 */
[----:B------:R-:W-:Y:S01]  /*5df0*/  FSEL R163, R163, RZ, P1 ;  /* 0x000000ffa3a37208 */ /* 0x000fe20000800000 */
[----:B------:R-:W-:Y:S02]  /*5e00*/  IMAD R10, R15, 0xc00, R10 ;  /* 0x00000c000f0a7824 */ /* 0x000fe400078e020a */
[-CC-:B------:R-:W-:Y:S01]  /*5e10*/  FFMA.FTZ R14, R97, R161.reuse, -R162.reuse ;  /* 0x000000a1610e7223 */ /* 0x180fe200000108a2 */
[-CC-:B------:R-:W-:Y:S01]  /*5e20*/  FFMA.FTZ R15, R95, R161.reuse, -R162.reuse ;  /* 0x000000a15f0f7223 */ /* 0x180fe200000108a2 */
[-CC-:B------:R-:W-:Y:S01]  /*5e30*/  FFMA.FTZ R20, R93, R161.reuse, -R162.reuse ;  /* 0x000000a15d147223 */ /* 0x180fe200000108a2 */
[-C--:B-1----:R-:W-:Y:S01]  /*5e40*/  FFMA.FTZ R21, R89, R161.reuse, -R162 ;  /* 0x000000a159157223 */ /* 0x082fe200000108a2 */
[-CC-:B------:R-:W-:Y:S01]  /*5e50*/  FFMA.FTZ R156, R99, R161.reuse, -R163.reuse ;  /* 0x000000a1639c7223 */ /* 0x180fe200000108a3 */
[-CC-:B------:R-:W-:Y:S01]  /*5e60*/  FFMA.FTZ R158, R91, R161.reuse, -R163.reuse ;  /* 0x000000a15b9e7223 */ /* 0x180fe200000108a3 */
[-CC-:B------:R-:W-:Y:S01]  /*5e70*/  FFMA.FTZ R159, R159, R161.reuse, -R163.reuse ;  /* 0x000000a19f9f7223 */ /* 0x180fe200000108a3 */
[----:B------:R-:W-:Y:S01]  /*5e80*/  FFMA.FTZ R160, R87, R161, -R163 ;  /* 0x000000a157a07223 */ /* 0x000fe200000108a3 */
[----:B------:R-:W-:Y:S08]  /*5e90*/  MUFU.EX2 R14, R14 ;  /* 0x0000000e000e7308 */ /* 0x000ff00000000800 */
[----:B------:R-:W-:Y:S08]  /*5ea0*/  MUFU.EX2 R15, R15 ;  /* 0x0000000f000f7308 */ /* 0x000ff00000000800 */
[----:B------:R-:W-:Y:S08]  /*5eb0*/  MUFU.EX2 R20, R20 ;  /* 0x0000001400147308 */ /* 0x000ff00000000800 */
[----:B------:R-:W-:Y:S08]  /*5ec0*/  MUFU.EX2 R21, R21 ;  /* 0x0000001500157308 */ /* 0x000ff00000000800 */
[----:B------:R-:W-:Y:S08]  /*5ed0*/  MUFU.EX2 R156, R156 ;  /* 0x0000009c009c7308 */ /* 0x000ff00000000800 */
[----:B------:R-:W0:Y:S08]  /*5ee0*/  MUFU.EX2 R158, R158 ;  /* 0x0000009e009e7308 */ /* 0x000e300000000800 */
[----:B------:R-:W-:Y:S08]  /*5ef0*/  MUFU.EX2 R159, R159 ;  /* 0x0000009f009f7308 */ /* 0x000ff00000000800 */
[----:B------:R-:W1:Y:S01]  /*5f00*/  MUFU.EX2 R160, R160 ;  /* 0x000000a000a07308 */ /* 0x000e620000000800 */
[----:B------:R-:W-:-:S02]  /*5f10*/  R2UR UR6, R10 ;  /* 0x000000000a0672ca */ /* 0x000fc400000e0000 */
[----:B------:R-:W-:Y:S01]  /*5f20*/  R2UR UR7, R11 ;  /* 0x000000000b0772ca */ /* 0x000fe200000e0000 */
[----:B------:R2:W-:Y:S01]  /*5f30*/  STL [R1+0x32c], R152 ;  /* 0x00032c9801007387 */ /* 0x0005e20000100800 */
[----:B0-----:R-:W-:-:S03]  /*5f40*/  F2FP.BF16.F32.PACK_AB R153, R158, R156 ;  /* 0x0000009c9e99723e */ /* 0x001fc600000010ff */
[----:B------:R0:W-:Y:S01]  /*5f50*/  STL [R1+0x334], R154 ;  /* 0x0003349a01007387 */ /* 0x0001e20000100800 */
[----:B--2---:R-:W-:Y:S02]  /*5f60*/  F2FP.BF16.F32.PACK_AB R152, R15, R14 ;  /* 0x0000000e0f98723e */ /* 0x004fe400000010ff */
[----:B-1----:R-:W-:Y:S02]  /*5f70*/  F2FP.BF16.F32.PACK_AB R155, R160, R159 ;  /* 0x0000009fa09b723e */ /* 0x002fe400000010ff */
[----:B0-----:R-:W-:Y:S01]  /*5f80*/  F2FP.BF16.F32.PACK_AB R154, R21, R20 ;  /* 0x00000014159a723e */ /* 0x001fe200000010ff */
[----:B------:R-:W-:Y:S04]  /*5f90*/  STL [R1+0x264], R76 ;  /* 0x0002644c01007387 */ /* 0x000fe80000100800 */
        /* <DEDUP_REMOVED lines=92> */
[----:B------:R0:W-:Y:S01]  /*6560*/  STL [R1+0x3f0], R72 ;  /* 0x0003f04801007387 */ /* 0x0001e20000100800 */
[----:B------:R1:W-:Y:S06]  /*6570*/  BAR.SYNC.DEFER_BLOCKING R237, 0x100 ;  /* 0x000400ed0000751d */ /* 0x0003ec0000010000 */
[----:B0-----:R-:W-:-:S06]  /*6580*/  WARPGROUP.ARRIVE ;  /* 0x00000000000079c5 */ /* 0x001fcc0000000000 */
[----:B------:R-:W-:Y:S01]  /*6590*/  HGMMA.64x256x16.F32.BF16 R24, R152, gdesc[UR4].tnspB, RZ, !UPT, gsb0 ;  /* 0x43e0000498187df0 */ /* 0x000fe2000c0018ff */
[-CC-:B------:R-:W-:Y:S01]  /*65a0*/  FFMA.FTZ R164, R164, R161.reuse, -R162.reuse ;  /* 0x000000a1a4a47223 */ /* 0x180fe200000108a2 */
[-CC-:B------:R-:W-:Y:S01]  /*65b0*/  FFMA.FTZ R165, R165, R161.reuse, -R162.reuse ;  /* 0x000000a1a5a57223 */ /* 0x180fe200000108a2 */
[-CC-:B------:R-:W-:Y:S01]  /*65c0*/  FFMA.FTZ R199, R199, R161.reuse, -R162.reuse ;  /* 0x000000a1c7c77223 */ /* 0x180fe200000108a2 */
[-C--:B------:R-:W-:Y:S01]  /*65d0*/  FFMA.FTZ R200, R200, R161.reuse, -R162 ;  /* 0x000000a1c8c87223 */ /* 0x080fe200000108a2 */
[-CC-:B------:R-:W-:Y:S01]  /*65e0*/  FFMA.FTZ R233, R233, R161.reuse, -R163.reuse ;  /* 0x000000a1e9e97223 */ /* 0x180fe200000108a3 */
[-CC-:B------:R-:W-:Y:S01]  /*65f0*/  FFMA.FTZ R232, R232, R161.reuse, -R163.reuse ;  /* 0x000000a1e8e87223 */ /* 0x180fe200000108a3 */
[-CC-:B------:R-:W-:Y:S01]  /*6600*/  FFMA.FTZ R231, R231, R161.reuse, -R163.reuse ;  /* 0x000000a1e7e77223 */ /* 0x180fe200000108a3 */
[----:B------:R-:W-:Y:S01]  /*6610*/  FFMA.FTZ R230, R230, R161, -R163 ;  /* 0x000000a1e6e67223 */ /* 0x000fe200000108a3 */
[----:B------:R0:W-:Y:S01]  /*6620*/  STL [R1+0x3f4], R166 ;  /* 0x0003f4a601007387 */ /* 0x0001e20000100800 */
[----:B------:R-:W-:Y:S03]  /*6630*/  MUFU.EX2 R164, R164 ;  /* 0x000000a400a47308 */ /* 0x000fe60000000800 */
[----:B------:R2:W-:Y:S04]  /*6640*/  STL [R1+0x404], R167 ;  /* 0x000404a701007387 */ /* 0x0005e80000100800 */
[----:B------:R3:W-:Y:S01]  /*6650*/  STL [R1+0x414], R168 ;  /* 0x000414a801007387 */ /* 0x0007e20000100800 */
[----:B------:R-:W4:Y:S03]  /*6660*/  MUFU.EX2 R165, R165 ;  /* 0x000000a500a57308 */ /* 0x000f260000000800 */
[----:B------:R5:W-:Y:S05]  /*6670*/  STL [R1+0x424], R169 ;  /* 0x000424a901007387 */ /* 0x000bea0000100800 */
[----:B------:R-:W-:Y:S08]  /*6680*/  MUFU.EX2 R199, R199 ;  /* 0x000000c700c77308 */ /* 0x000ff00000000800 */
[----:B------:R-:W1:Y:S08]  /*6690*/  MUFU.EX2 R200, R200 ;  /* 0x000000c800c87308 */ /* 0x000e700000000800 */
[----:B0-----:R-:W-:Y:S08]  /*66a0*/  MUFU.EX2 R166, R233 ;  /* 0x000000e900a67308 */ /* 0x001ff00000000800 */
[----:B--2---:R-:W0:Y:S08]  /*66b0*/  MUFU.EX2 R167, R232 ;  /* 0x000000e800a77308 */ /* 0x004e300000000800 */
[----:B---3--:R-:W-:Y:S08]  /*66c0*/  MUFU.EX2 R168, R231 ;  /* 0x000000e700a87308 */ /* 0x008ff00000000800 */
[----:B-----5:R-:W2:Y:S01]  /*66d0*/  MUFU.EX2 R169, R230 ;  /* 0x000000e600a97308 */ /* 0x020ea20000000800 */
[----:B------:R3:W-:Y:S04]  /*66e0*/  STL [R1+0x438], R12 ;  /* 0x0004380c01007387 */ /* 0x0007e80000100800 */
[----:B------:R5:W-:Y:S01]  /*66f0*/  STL [R1+0x450], R13 ;  /* 0x0004500d01007387 */ /* 0x000be20000100800 */
[----:B---3--:R-:W-:-:S02]  /*6700*/  VIADD R12, R10, 0x80 ;  /* 0x000000800a0c7836 */ /* 0x008fc40000000000 */
[----:B-----5:R-:W-:-:S03]  /*6710*/  IMAD.MOV.U32 R13, RZ, RZ, R11 ;  /* 0x000000ffff0d7224 */ /* 0x020fc600078e000b */
[----:B------:R-:W-:Y:S02]  /*6720*/  R2UR UR6, R12 ;  /* 0x000000000c0672ca */ /* 0x000fe400000e0000 */
[----:B------:R-:W-:Y:S01]  /*6730*/  R2UR UR7, R13 ;  /* 0x000000000d0772ca */ /* 0x000fe200000e0000 */
        /* <DEDUP_REMOVED lines=22> */
[----:B----4-:R-:W-:Y:S02]  /*68a0*/  F2FP.BF16.F32.PACK_AB R152, R165, R164 ;  /* 0x000000a4a598723e */ /* 0x010fe400000010ff */
[----:B-1----:R-:W-:Y:S02]  /*68b0*/  F2FP.BF16.F32.PACK_AB R154, R200, R199 ;  /* 0x000000c7c89a723e */ /* 0x002fe400000010ff */
[----:B0-----:R-:W-:Y:S02]  /*68c0*/  F2FP.BF16.F32.PACK_AB R153, R167, R166 ;  /* 0x000000a6a799723e */ /* 0x001fe400000010ff */
[----:B--2---:R-:W-:Y:S01]  /*68d0*/  F2FP.BF16.F32.PACK_AB R155, R169, R168 ;  /* 0x000000a8a99b723e */ /* 0x004fe200000010ff */
[----:B------:R-:W-:Y:S04]  /*68e0*/  STL.128 [R1+0x260], R24 ;  /* 0x0002601801007387 */ /* 0x000fe80000100c00 */
        /* <DEDUP_REMOVED lines=30> */
[----:B------:R0:W-:Y:S02]  /*6ad0*/  STL.128 [R1+0x450], R148 ;  /* 0x0004509401007387 */ /* 0x0001e40000100c00 */
[----:B0-----:R-:W-:-:S06]  /*6ae0*/  WARPGROUP.ARRIVE ;  /* 0x00000000000079c5 */ /* 0x001fcc0000000000 */
[----:B------:R-:W-:Y:S01]  /*6af0*/  HGMMA.64x256x16.F32.BF16 R24, R152, gdesc[UR4].tnspB, R24, gsb0 ;  /* 0x43e0000498187df0 */ /* 0x000fe20008001818 */
        /* <DEDUP_REMOVED lines=8> */
[----:B------:R-:W-:Y:S08]  /*6b80*/  MUFU.EX2 R170, R170 ;  /* 0x000000aa00aa7308 */ /* 0x000ff00000000800 */
[----:B------:R-:W0:Y:S08]  /*6b90*/  MUFU.EX2 R171, R171 ;  /* 0x000000ab00ab7308 */ /* 0x000e300000000800 */
[----:B------:R-:W-:Y:S08]  /*6ba0*/  MUFU.EX2 R172, R172 ;  /* 0x000000ac00ac7308 */ /* 0x000ff00000000800 */
[----:B------:R-:W1:Y:S08]  /*6bb0*/  MUFU.EX2 R173, R173 ;  /* 0x000000ad00ad7308 */ /* 0x000e700000000800 */
[----:B------:R-:W-:Y:S08]  /*6bc0*/  MUFU.EX2 R182, R182 ;  /* 0x000000b600b67308 */ /* 0x000ff00000000800 */
[----:B------:R-:W2:Y:S08]  /*6bd0*/  MUFU.EX2 R183, R183 ;  /* 0x000000b700b77308 */ /* 0x000eb00000000800 */
[----:B------:R-:W-:Y:S08]  /*6be0*/  MUFU.EX2 R184, R184 ;  /* 0x000000b800b87308 */ /* 0x000ff00000000800 */
[----:B------:R-:W3:Y:S01]  /*6bf0*/  MUFU.EX2 R185, R185 ;  /* 0x000000b900b97308 */ /* 0x000ee20000000800 */
[----:B------:R-:W-:-:S02]  /*6c00*/  VIADD R12, R10, 0x100 ;  /* 0x000001000a0c7836 */ /* 0x000fc40000000000 */
[----:B------:R-:W-:-:S03]  /*6c10*/  IMAD.MOV.U32 R13, RZ, RZ, R11 ;  /* 0x000000ffff0d7224 */ /* 0x000fc600078e000b */
[----:B------:R-:W-:Y:S02]  /*6c20*/  R2UR UR6, R12 ;  /* 0x000000000c0672ca */ /* 0x000fe400000e0000 */
[----:B------:R-:W-:Y:S01]  /*6c30*/  R2UR UR7, R13 ;  /* 0x000000000d0772ca */ /* 0x000fe200000e0000 */
        /* <DEDUP_REMOVED lines=9> */
[----:B------:R-:W4:Y:S08]  /*6cd0*/  MUFU.EX2 R177, R177 ;  /* 0x000000b100b17308 */ /* 0x000f300000000800 */
[----:B------:R-:W-:Y:S08]  /*6ce0*/  MUFU.EX2 R175, R175 ;  /* 0x000000af00af7308 */ /* 0x000ff00000000800 */
[----:B------:R-:W5:Y:S01]  /*6cf0*/  MUFU.EX2 R176, R176 ;  /* 0x000000b000b07308 */ /* 0x000f620000000800 */
[----:B------:R-:W-:-:S02]  /*6d00*/  WARPGROUP.DEPBAR.LE gsb0, 0x0 ;  /* 0x00008000000079c5 */ /* 0x000fc40000010000 */
[----:B0-----:R-:W-:Y:S02]  /*6d10*/  F2FP.BF16.F32.PACK_AB R152, R171, R170 ;  /* 0x000000aaab98723e */ /* 0x001fe400000010ff */
[----:B-1----:R-:W-:Y:S02]  /*6d20*/  F2FP.BF16.F32.PACK_AB R154, R173, R172 ;  /* 0x000000acad9a723e */ /* 0x002fe400000010ff */
[----:B--2---:R-:W-:Y:S02]  /*6d30*/  F2FP.BF16.F32.PACK_AB R153, R183, R182 ;  /* 0x000000b6b799723e */ /* 0x004fe400000010ff */
[----:B---3--:R-:W-:Y:S01]  /*6d40*/  F2FP.BF16.F32.PACK_AB R155, R185, R184 ;  /* 0x000000b8b99b723e */ /* 0x008fe200000010ff */
        /* <DEDUP_REMOVED lines=34> */
[----:B------:R-:W-:Y:S08]  /*6f70*/  MUFU.EX2 R209, R209 ;  /* 0x000000d100d17308 */ /* 0x000ff00000000800 */
[----:B------:R-:W0:Y:S08]  /*6f80*/  MUFU.EX2 R210, R210 ;  /* 0x000000d200d27308 */ /* 0x000e300000000800 */
[----:B------:R-:W-:Y:S08]  /*6f90*/  MUFU.EX2 R211, R211 ;  /* 0x000000d300d37308 */ /* 0x000ff00000000800 */
[----:B------:R-:W1:Y:S01]  /*6fa0*/  MUFU.EX2 R212, R212 ;  /* 0x000000d400d47308 */ /* 0x000e620000000800 */
        /* <DEDUP_REMOVED lines=13> */
[----:B------:R-:W2:Y:S08]  /*7080*/  MUFU.EX2 R181, R181 ;  /* 0x000000b500b57308 */ /* 0x000eb00000000800 */
[----:B------:R-:W-:Y:S08]  /*7090*/  MUFU.EX2 R186, R186 ;  /* 0x000000ba00ba7308 */ /* 0x000ff00000000800 */
[----:B------:R-:W3:Y:S08]  /*70a0*/  MUFU.EX2 R187, R187 ;  /* 0x000000bb00bb7308 */ /* 0x000ef00000000800 */
[----:B------:R-:W-:Y:S08]  /*70b0*/  MUFU.EX2 R201, R201 ;  /* 0x000000c900c97308 */ /* 0x000ff00000000800 */
[----:B------:R-:W3:Y:S08]  /*70c0*/  MUFU.EX2 R202, R202 ;  /* 0x000000ca00ca7308 */ /* 0x000ef00000000800 */
[----:B------:R-:W-:Y:S08]  /*70d0*/  MUFU.EX2 R203, R203 ;  /* 0x000000cb00cb7308 */ /* 0x000ff00000000800 */
[----:B------:R-:W3:Y:S01]  /*70e0*/  MUFU.EX2 R204, R204 ;  /* 0x000000cc00cc7308 */ /* 0x000ee20000000800 */
[----:B------:R-:W-:-:S02]  /*70f0*/  VIADD R12, R10, 0x200 ;  /* 0x000002000a0c7836 */ /* 0x000fc40000000000 */
[----:B------:R-:W-:Y:S01]  /*7100*/  IMAD.MOV.U32 R13, RZ, RZ, R11 ;  /* 0x000000ffff0d7224 */ /* 0x000fe200078e000b */
[----:B------:R-:W-:Y:S02]  /*7110*/  WARPGROUP.DEPBAR.LE gsb0, 0x0 ;  /* 0x00008000000079c5 */ /* 0x000fe40000010000 */
[----:B----4-:R-:W-:Y:S02]  /*7120*/  F2FP.BF16.F32.PACK_AB R152, R177, R174 ;  /* 0x000000aeb198723e */ /* 0x010fe400000010ff */
[----:B-----5:R-:W-:Y:S02]  /*7130*/  F2FP.BF16.F32.PACK_AB R154, R176, R175 ;  /* 0x000000afb09a723e */ /* 0x020fe400000010ff */
[----:B0-----:R-:W-:Y:S02]  /*7140*/  F2FP.BF16.F32.PACK_AB R153, R210, R209 ;  /* 0x000000d1d299723e */ /* 0x001fe400000010ff */
[----:B-1----:R-:W-:Y:S01]  /*7150*/  F2FP.BF16.F32.PACK_AB R155, R212, R211 ;  /* 0x000000d3d49b723e */ /* 0x002fe200000010ff */
        /* <DEDUP_REMOVED lines=49> */
[----:B------:R-:W4:Y:S08]  /*7470*/  MUFU.EX2 R191, R191 ;  /* 0x000000bf00bf7308 */ /* 0x000f300000000800 */
[----:B------:R-:W-:Y:S08]  /*7480*/  MUFU.EX2 R190, R190 ;  /* 0x000000be00be7308 */ /* 0x000ff00000000800 */
[----:B------:R-:W5:Y:S01]  /*7490*/  MUFU.EX2 R161, R161 ;  /* 0x000000a100a17308 */ /* 0x000f620000000800 */
[----:B------:R-:W-:Y:S01]  /*74a0*/  VIADD R10, R10, 0x280 ;  /* 0x000002800a0a7836 */ /* 0x000fe20000000000 */
[----:B------:R-:W-:-:S02]  /*74b0*/  WARPGROUP.DEPBAR.LE gsb0, 0x0 ;  /* 0x00008000000079c5 */ /* 0x000fc40000010000 */
[----:B--2---:R-:W-:Y:S02]  /*74c0*/  F2FP.BF16.F32.PACK_AB R152, R181, R180 ;  /* 0x000000b4b598723e */ /* 0x004fe400000010ff */
[----:B---3--:R-:W-:Y:S02]  /*74d0*/  F2FP.BF16.F32.PACK_AB R154, R187, R186 ;  /* 0x000000babb9a723e */ /* 0x008fe400000010ff */
[----:B------:R-:W-:Y:S02]  /*74e0*/  F2FP.BF16.F32.PACK_AB R153, R202, R201 ;  /* 0x000000c9ca99723e */ /* 0x000fe400000010ff */
[----:B------:R-:W-:Y:S01]  /*74f0*/  F2FP.BF16.F32.PACK_AB R155, R204, R203 ;  /* 0x000000cbcc9b723e */ /* 0x000fe200000010ff */
        /* <DEDUP_REMOVED lines=32> */
[----:B--2---:R-:W-:-:S06]  /*7700*/  WARPGROUP.ARRIVE ;  /* 0x00000000000079c5 */ /* 0x004fcc0000000000 */
[----:B------:R-:W-:Y:S01]  /*7710*/  HGMMA.64x256x16.F32.BF16 R24, R152, gdesc[UR4].tnspB, R24, gsb0 ;  /* 0x43e0000498187df0 */ /* 0x000fe20008001818 */
[----:B------:R-:W-:Y:S02]  /*7720*/  R2UR UR6, R10 ;  /* 0x000000000a0672ca */ /* 0x000fe400000e0000 */
[----:B------:R-:W-:Y:S02]  /*7730*/  R2UR UR7, R11 ;  /* 0x000000000b0772ca */ /* 0x000fe400000e0000 */
[----:B------:R-:W2:Y:S01]  /*7740*/  @!P0 LDL.64 R10, [R1+0x68] ;  /* 0x00006800010a8983 */ /* 0x000ea20000100a00 */
[----:B------:R-:W-:Y:S02]  /*7750*/  WARPGROUP.DEPBAR.LE gsb0, 0x0 ;  /* 0x00008000000079c5 */ /* 0x000fe40000010000 */
[----:B0-----:R-:W-:Y:S02]  /*7760*/  F2FP.BF16.F32.PACK_AB R152, R13, R12 ;  /* 0x0000000c0d98723e */ /* 0x001fe400000010ff */
[----:B-1----:R-:W-:-:S02]  /*7770*/  F2FP.BF16.F32.PACK_AB R154, R189, R188 ;  /* 0x000000bcbd9a723e */ /* 0x002fc400000010ff */
[----:B----4-:R-:W-:Y:S02]  /*7780*/  F2FP.BF16.F32.PACK_AB R153, R191, R162 ;  /* 0x000000a2bf99723e */ /* 0x010fe400000010ff */
[----:B-----5:R-:W-:Y:S01]  /*7790*/  F2FP.BF16.F32.PACK_AB R155, R161, R190 ;  /* 0x000000bea19b723e */ /* 0x020fe200000010ff */
        /* <DEDUP_REMOVED lines=34> */
[----:B------:R-:W-:Y:S01]  /*79c0*/  FADD.FTZ R15, R14, R15 ;  /* 0x0000000f0e0f7221 */ /* 0x000fe20000010000 */
[----:B------:R-:W-:-:S03]  /*79d0*/  FADD.FTZ R156, R156, R158 ;  /* 0x0000009e9c9c7221 */ /* 0x000fc60000010000 */
        /* <DEDUP_REMOVED lines=11> */
[----:B------:R-:W-:Y:S01]  /*7a90*/  FADD.FTZ R169, R169, R168 ;  /* 0x000000a8a9a97221 */ /* 0x000fe20000010000 */
[----:B------:R-:W-:Y:S02]  /*7aa0*/  WARPGROUP.DEPBAR.LE gsb0, 0x0 ;  /* 0x00008000000079c5 */ /* 0x000fe40000010000 */
[----:B------:R0:W-:Y:S04]  /*7ab0*/  STL.128 [R1+0x260], R24 ;  /* 0x0002601801007387 */ /* 0x0001e80000100c00 */
[----:B------:R-:W-:Y:S04]  /*7ac0*/  STL.128 [R1+0x270], R28 ;  /* 0x0002701c01007387 */ /* 0x000fe80000100c00 */
[----:B------:R-:W-:Y:S04]  /*7ad0*/  STL.128 [R1+0x280], R32 ;  /* 0x0002802001007387 */ /* 0x000fe80000100c00 */
[----:B------:R-:W-:Y:S04]  /*7ae0*/  STL.128 [R1+0x290], R36 ;  /* 0x0002902401007387 */ /* 0x000fe80000100c00 */
[----:B0-----:R-:W3:Y:S04]  /*7af0*/  @!P0 LDL R25, [R1+0x218] ;  /* 0x0002180001198983 */ /* 0x001ee80000100800 */
        /* <DEDUP_REMOVED lines=19> */
[----:B------:R0:W-:Y:S04]  /*7c30*/  STL.128 [R1+0x3d0], R116 ;  /* 0x0003d07401007387 */ /* 0x0001e80000100c00 */
        /* <DEDUP_REMOVED lines=8> */
[----:B------:R-:W4:Y:S04]  /*7cc0*/  LDL R155, [R1+0x260] ;  /* 0x00026000019b7983 */ /* 0x000f280000100800 */
[----:B------:R-:W5:Y:S04]  /*7cd0*/  LDL R153, [R1+0x264] ;  /* 0x0002640001997983 */ /* 0x000f680000100800 */
[----:B0-----:R-:W5:Y:S04]  /*7ce0*/  LDL R117, [R1+0x268] ;  /* 0x0002680001757983 */ /* 0x001f680000100800 */
        /* <DEDUP_REMOVED lines=61> */
[----:B-1----:R-:W5:Y:S04]  /*80c0*/  LDL R150, [R1+0x360] ;  /* 0x0003600001967983 */ /* 0x002f680000100800 */
        /* <DEDUP_REMOVED lines=62> */
[----:B------:R-:W5:Y:S01]  /*84b0*/  LDL R26, [R1+0x45c] ;  /* 0x00045c00011a7983 */ /* 0x000f620000100800 */
        /* <DEDUP_REMOVED lines=26> */
[----:B--2---:R-:W-:Y:S02]  /*8660*/  @!P0 MOV R10, R10 ;  /* 0x0000000a000a8202 */ /* 0x004fe40000000f00 */
[----:B------:R-:W-:Y:S01]  /*8670*/  FADD.FTZ R13, R13, R12 ;  /* 0x0000000c0d0d7221 */ /* 0x000fe20000010000 */
[----:B------:R-:W-:Y:S02]  /*8680*/  FADD.FTZ R191, R191, R162 ;  /* 0x000000a2bfbf7221 */ /* 0x000fe40000010000 */
[----:B---3--:R-:W-:Y:S02]  /*8690*/  @!P0 IMAD R25, R25, 0x8, R10 ;  /* 0x0000000819198824 */ /* 0x008fe400078e020a */
[----:B------:R-:W-:Y:S01]  /*86a0*/  FADD.FTZ R12, R188, R13 ;  /* 0x0000000dbc0c7221 */ /* 0x000fe20000010000 */
[----:B------:R-:W-:Y:S01]  /*86b0*/  FADD.FTZ R190, R190, R191 ;  /* 0x000000bfbebe7221 */ /* 0x000fe20000010000 */
[----:B------:R-:W-:Y:S02]  /*86c0*/  STL [R1+0x88], RZ ;  /* 0x000088ff01007387 */ /* 0x000fe40000100800 */
[----:B------:R-:W-:Y:S01]  /*86d0*/  FADD.FTZ R12, R189, R12 ;  /* 0x0000000cbd0c7221 */ /* 0x000fe20000010000 */
[----:B------:R-:W-:Y:S01]  /*86e0*/  FADD.FTZ R13, R161, R190 ;  /* 0x000000bea10d7221 */ /* 0x000fe20000010000 */
[----:B------:R-:W-:Y:S01]  /*86f0*/  STL [R1+0x88], R0 ;  /* 0x0000880001007387 */ /* 0x000fe20000100800 */
[----:B------:R-:W-:-:S03]  /*8700*/  @!P0 PRMT R25, RZ, 0x654, R25 ;  /* 0x00000654ff198816 */ /* 0x000fc60000000019 */
[----:B------:R-:W-:Y:S04]  /*8710*/  STL [R1+0x88], R0 ;  /* 0x0000880001007387 */ /* 0x000fe80000100800 */
[----:B------:R-:W-:Y:S04]  /*8720*/  STL [R1+0x88], R0 ;  /* 0x0000880001007387 */ /* 0x000fe80000100800 */
[----:B------:R-:W-:Y:S04]  /*8730*/  STL [R1+0x88], R0 ;  /* 0x0000880001007387 */ /* 0x000fe80000100800 */
[----:B------:R-:W-:Y:S04]  /*8740*/  STL [R1+0x88], R0 ;  /* 0x0000880001007387 */ /* 0x000fe80000100800 */
[----:B------:R0:W-:Y:S04]  /*8750*/  STL [R1+0x88], R0 ;  /* 0x0000880001007387 */ /* 0x0001e80000100800 */
[----:B------:R1:W-:Y:S04]  /*8760*/  STL [R1+0x234], R7 ;  /* 0x0002340701007387 */ /* 0x0003e80000100800 */
[----:B------:R1:W-:Y:S04]  /*8770*/  STL.64 [R1+0x240], R12 ;  /* 0x0002400c01007387 */ /* 0x0003e80000100a00 */
[----:B----4-:R1:W-:Y:S04]  /*8780*/  STL [R1+0x260], R155 ;  /* 0x0002609b01007387 */ /* 0x0103e80000100800 */
[----:B-----5:R1:W-:Y:S04]  /*8790*/  STL [R1+0x264], R153 ;  /* 0x0002649901007387 */ /* 0x0203e80000100800 */
[----:B------:R1:W-:Y:S04]  /*87a0*/  STL [R1+0x268], R117 ;  /* 0x0002687501007387 */ /* 0x0003e80000100800 */
        /* <DEDUP_REMOVED lines=124> */
[----:B------:R1:W-:Y:S01]  /*8f70*/  STL [R1+0x45c], R26 ;  /* 0x00045c1a01007387 */ /* 0x0003e20000100800 */
[----:B------:R1:W-:Y:S03]  /*8f80*/  @!P0 SYNCS.ARRIVE.TRANS64.RED.A1T0 RZ, [R25+URZ], RZ ;  /* 0x000000ff19ff89a7 */ /* 0x0003e6000810043f */
[----:B0-----:R-:W2:Y:S01]  /*8f90*/  LDL R0, [R1+0x70] ;  /* 0x0000700001007983 */ /* 0x001ea20000100800 */
[----:B------:R-:W-:Y:S01]  /*8fa0*/  ISETP.NE.AND P1, PT, R4, 0x1, PT ;  /* 0x000000010400780c */ /* 0x000fe20003f25270 */
[----:B------:R-:W-:-:S02]  /*8fb0*/  VIADD R20, R16, 0xfffffffe ;  /* 0xfffffffe10147836 */ /* 0x000fc40000000000 */
[----:B--2---:R-:W-:-:S10]  /*8fc0*/  IMAD.SHL.U32 R0, R0, 0x80, RZ ;  /* 0x0000008000007824 */ /* 0x004fd400078e00ff */
[----:B------:R-:W-:-:S04]  /*8fd0*/  @P1 IMAD.HI.U32 R5, R0, R5, RZ ;  /* 0x0000000500051227 */ /* 0x000fc800078e00ff */
[----:B------:R-:W-:Y:S01]  /*8fe0*/  IMAD.MOV.U32 R4, RZ, RZ, R0 ;  /* 0x000000ffff047224 */ /* 0x000fe200078e0000 */
[----:B------:R-:W-:Y:S02]  /*8ff0*/  @P1 SHF.R.U32.HI R4, RZ, R6, R5 ;  /* 0x00000006ff041219 */ /* 0x000fe40000011605 */
[----:B------:R-:W-:-:S03]  /*9000*/  ISETP.GE.AND P1, PT, R9, 0x1, PT ;  /* 0x000000010900780c */ /* 0x000fc60003f26270 */
[----:B------:R-:W-:-:S04]  /*9010*/  IMAD.IADD R17, R17, 0x1, R4 ;  /* 0x0000000111117824 */ /* 0x000fc800078e0204 */
[----:B------:R-:W-:-:S06]  /*9020*/  IMAD.IADD R8, R17, 0x1, R8 ;  /* 0x0000000111087824 */ /* 0x000fcc00078e0208 */
[----:B-1----:R-:W-:Y:S05]  /*9030*/  @!P1 BRA `(.L_x_2077) ;  /* 0x0000000000409947 */ /* 0x002fea0003800000 */
[C---:B------:R-:W-:Y:S01]  /*9040*/  ISETP.GT.AND P1, PT, R17.reuse, RZ, PT ;  /* 0x000000ff1100720c */ /* 0x040fe20003f24270 */
[----:B------:R-:W-:Y:S01]  /*9050*/  BSSY B0, `(.L_x_2078) ;  /* 0x000000c000007945 */ /* 0x000fe20003800000 */
[----:B------:R-:W-:-:S11]  /*9060*/  VIADD R4, R17, 0xffffffff ;  /* 0xffffffff11047836 */ /* 0x000fd60000000000 */
[----:B------:R-:W-:Y:S05]  /*9070*/  @P1 BRA `(.L_x_2079) ;  /* 0x0000000000181947 */ /* 0x000fea0003800000 */
[----:B------:R-:W-:Y:S01]  /*9080*/  ISETP.NE.AND P1, PT, R9, 0x1, PT ;  /* 0x000000010900780c */ /* 0x000fe20003f25270 */
[----:B------:R-:W-:-:S12]  /*9090*/  IMAD.MOV R17, RZ, RZ, -R17 ;  /* 0x000000ffff117224 */ /* 0x000fd800078e0a11 */
[----:B------:R-:W-:-:S05]  /*90a0*/  @P1 IMAD.HI.U32 R2, R17, R2, RZ ;  /* 0x0000000211021227 */ /* 0x000fca00078e00ff */
[----:B------:R-:W-:-:S04]  /*90b0*/  @P1 SHF.R.U32.HI R17, RZ, R3, R2 ;  /* 0x00000003ff111219 */ /* 0x000fc80000011602 */
[----:B------:R-:W-:Y:S01]  /*90c0*/  LOP3.LUT R4, RZ, R17, RZ, 0x33, !PT ;  /* 0x00000011ff047212 */ /* 0x000fe200078e33ff */
[----:B------:R-:W-:Y:S06]  /*90d0*/  BRA `(.L_x_2080) ;  /* 0x00000000000c7947 */ /* 0x000fec0003800000 */
.L_x_2079:
[----:B------:R-:W-:-:S13]  /*90e0*/  ISETP.NE.AND P1, PT, R9, 0x1, PT ;  /* 0x000000010900780c */ /* 0x000fda0003f25270 */
[----:B------:R-:W-:-:S05]  /*90f0*/  @P1 IMAD.HI.U32 R2, R4, R2, RZ ;  /* 0x0000000204021227 */ /* 0x000fca00078e00ff */
[----:B------:R-:W-:-:S07]  /*9100*/  @P1 SHF.R.U32.HI R4, RZ, R3, R2 ;  /* 0x00000003ff041219 */ /* 0x000fce0000011602 */
.L_x_2080:
[----:B------:R-:W-:Y:S05]  /*9110*/  BSYNC B0 ;  /* 0x0000000000007941 */ /* 0x000fea0003800000 */
.L_x_2078:
[----:B------:R-:W-:-:S05]  /*9120*/  IMAD R9, R4, R9, R9 ;  /* 0x0000000904097224 */ /* 0x000fca00078e0209 */
[----:B------:R-:W-:-:S07]  /*9130*/  VIMNMX R8, R8, R9, PT ;  /* 0x0000000908087248 */ /* 0x000fce0003fe0100 */
.L_x_2077:
[----:B------:R-:W-:Y:S01]  /*9140*/  IMAD.HI R8, R8, 0x2aaaaaab, RZ ;  /* 0x2aaaaaab08087827 */ /* 0x000fe200078e02ff */
[----:B------:R-:W-:Y:S04]  /*9150*/  BSSY B2, `(.L_x_2081) ;  /* 0x0000011000027945 */ /* 0x000fe80003800000 */
[----:B------:R-:W-:-:S04]  /*9160*/  SHF.R.U32.HI R3, RZ, 0x1f, R8 ;  /* 0x0000001fff037819 */ /* 0x000fc80000011608 */
[----:B------:R-:W-:-:S04]  /*9170*/  LEA.HI.SX32 R3, R8, R3, 0x1c ;  /* 0x0000000308037211 */ /* 0x000fc800078fe2ff */
[----:B------:R-:W-:-:S04]  /*9180*/  VIMNMX R190, R192, R3, !PT ;  /* 0x00000003c0be7248 */ /* 0x000fc80007fe0100 */
[----:B------:R-:W-:-:S13]  /*9190*/  ISETP.GE.AND P1, PT, R20, R190, PT ;  /* 0x000000be1400720c */ /* 0x000fda0003f26270 */
[----:B------:R-:W-:Y:S05]  /*91a0*/  @!P1 BRA `(.L_x_2082) ;  /* 0x00000000002c9947 */ /* 0x000fea0003800000 */
[----:B------:R-:W-:Y:S01]  /*91b0*/  BSSY B1, `(.L_x_2083) ;  /* 0x0000008000017945 */ /* 0x000fe20003800000 */
.L_x_2085:
[----:B------:R-:W-:Y:S01]  /*91c0*/  BSSY B0, `(.L_x_2084) ;  /* 0x0000003000007945 */ /* 0x000fe20003800000 */
[----:B------:R-:W-:-:S07]  /*91d0*/  MOV R196, 0x91f0 ;  /* 0x000091f000c47802 */ /* 0x000fce0000000f00 */
[----:B------:R-:W-:Y:S05]  /*91e0*/  CALL.REL.NOINC `($_ZN7cutlass13device_kernelIN5flash11enable_sm90INS1_16FlashAttnFwdSm90INS1_25CollectiveMainloopFwdSm90ILi2EN4cute5tupleIJNS5_1CILi1EEES8_S8_EEENS6_IJNS7_ILi128EEENS7_ILi96EEENS7_ILi64EEEEEELi256ENS_10bfloat16_tEfNS_4arch4Sm90ELb0ELb1ELb1ELb0ELb0ELb0ELb1ELb1ELb0ELb1ELb1ELb0EEENS1_21CollectiveEpilogueFwdINS6_IJSA_NS7_ILi256EEESB_EEES9_SE_SG_Li256ELb0ELb1ELb1ELb0EEENS1_19SingleTileSchedulerILb0ELb1ELb1ELi128EEEEEEEEEvNT_6ParamsE$_ZZN5flash25CollectiveMainloopFwdSm90ILi2EN4cute5tupleIJNS1_1CILi1EEES4_S4_EEENS2_IJNS3_ILi128EEENS3_ILi96EEENS3_ILi64EEEEEELi256EN7cutlass10bfloat16_tEfNSA_4arch4Sm90ELb0ELb1ELb1ELb0ELb0ELb0ELb1ELb1ELb0ELb1ELb1ELb0EE3mmaINS_16FlashAttnFwdSm90ISE_NS_21CollectiveEpilogueFwdINS2_IJS6_NS3_ILi256EEES7_EEES5_SB_SD_Li256ELb0ELb1ELb1ELb0EEENS_19SingleTileSchedulerILb0ELb1ELb1ELi128EEEE13SharedStorageENS1_6TensorINS1_11ArrayEngineIfLm128EEENS1_6LayoutINS2_IJNS2_IJNS3_ILi2EEEST_NS3_ILi32EEEEEES4_S4_EEENS2_IJNS2_IJS4_ST_NS3_ILi4EEEEEENS3_ILi0EEESZ_EEEEEEENS_7SoftmaxILi2ELi0EEEEEbRKNSE_6ParamsENSA_25PipelineTmaAsyncNoClusterILi2ENSA_16PipelineTmaAsyncILi2EEEEES1B_RNSA_13PipelineStateILj2EEERT0_RT1_iRiRKNS_16SeqlenInfoQKNewKILb0ELb0EEENS2_IJiiiiEEERT_ENKUliT_T0_T1_E_clIZSF_ISO_S12_S14_EbS17_S1B_S1B_S1E_S1G_S1I_iS1J_S1N_S1O_S1Q_EUlRS1R_iE1_NS3_ILb0EEENS3_ILb1EEEEEDaiS1R_S1S_S1T_) ;  /* 0x000002cc00107944 */ /* 0x000fea0003c00000 */
[----:B------:R-:W-:Y:S05]  /*91f0*/  BSYNC B0 ;  /* 0x0000000000007941 */ /* 0x000fea0003800000 */
.L_x_2084:
[C---:B------:R-:W-:Y:S01]  /*9200*/  ISETP.GT.AND P1, PT, R20.reuse, R190, PT ;  /* 0x000000be1400720c */ /* 0x040fe20003f24270 */
[----:B------:R-:W-:-:S12]  /*9210*/  VIADD R20, R20, 0xffffffff ;  /* 0xffffffff14147836 */ /* 0x000fd80000000000 */
[----:B------:R-:W-:Y:S05]  /*9220*/  @P1 BRA `(.L_x_2085) ;  /* 0xfffffffc00e41947 */ /* 0x000fea000383ffff */
[----:B------:R-:W-:Y:S05]  /*9230*/  BSYNC B1 ;  /* 0x0000000000017941 */ /* 0x000fea0003800000 */
.L_x_2083:
[----:B------:R-:W2:Y:S02]  /*9240*/  LDL R0, [R1+0x70] ;  /* 0x0000700001007983 */ /* 0x000ea40000100800 */
[----:B--2---:R-:W-:-:S07]  /*9250*/  IMAD.SHL.U32 R0, R0, 0x80, RZ ;  /* 0x0000008000007824 */ /* 0x004fce00078e00ff */
.L_x_2082:
[----:B------:R-:W-:Y:S05]  /*9260*/  BSYNC B2 ;  /* 0x0000000000027941 */ /* 0x000fea0003800000 */
.L_x_2081:
[----:B------:R-:W0:Y:S01]  /*9270*/  LDC R2, c[0x0][0x448] ;  /* 0x00011200ff027b82 */ /* 0x000e220000000800 */
[----:B------:R-:W-:Y:S01]  /*9280*/  VIADD R0, R0, 0x7f ;  /* 0x0000007f00007836 */ /* 0x000fe20000000000 */
[----:B------:R-:W-:-:S06]  /*9290*/  ULDC UR4, c[0x0][0xad4] ;  /* 0x0002b50000047ab9 */ /* 0x000fcc0000000800 */
[----:B------:R-:W1:Y:S01]  /*92a0*/  LDC R7, c[0x0][0xadc] ;  /* 0x0002b700ff077b82 */ /* 0x000e620000000800 */
[----:B0-----:R-:W-:-:S13]  /*92b0*/  ISETP.NE.AND P1, PT, R2, 0x1, PT ;  /* 0x000000010200780c */ /* 0x001fda0003f25270 */
[----:B------:R-:W0:Y:S08]  /*92c0*/  @P1 LDC R3, c[0x0][0x44c] ;  /* 0x00011300ff031b82 */ /* 0x000e300000000800 */
[----:B------:R-:W2:Y:S01]  /*92d0*/  @P1 LDC R5, c[0x0][0x450] ;  /* 0x00011400ff051b82 */ /* 0x000ea20000000800 */
[----:B0-----:R-:W-:-:S05]  /*92e0*/  @P1 IMAD.HI.U32 R2, R0, R3, RZ ;  /* 0x0000000300021227 */ /* 0x001fca00078e00ff */
[----:B--2---:R-:W-:Y:S02]  /*92f0*/  @P1 SHF.R.U32.HI R0, RZ, R5, R2 ;  /* 0x00000005ff001219 */ /* 0x004fe40000011602 */
[----:B-1----:R-:W-:-:S03]  /*9300*/  ISETP.GE.AND P1, PT, R7, 0x1, PT ;  /* 0x000000010700780c */ /* 0x002fc60003f26270 */
[----:B------:R-:W-:-:S04]  /*9310*/  IMAD.IADD R0, R235, 0x1, R0 ;  /* 0x00000001eb007824 */ /* 0x000fc800078e0200 */
[----:B------:R-:W-:-:S06]  /*9320*/  VIADD R2, R0, -UR4 ;  /* 0x8000000400027c36 */ /* 0x000fcc0008000000 */
[----:B------:R-:W-:Y:S05]  /*9330*/  @!P1 BRA `(.L_x_2086) ;  /* 0x0000000000449947 */ /* 0x000fea0003800000 */
[----:B------:R-:W-:Y:S01]  /*9340*/  ISETP.GT.AND P1, PT, R0, -0x1, PT ;  /* 0xffffffff0000780c */ /* 0x000fe20003f24270 */
[----:B------:R-:W-:-:S12]  /*9350*/  BSSY B0, `(.L_x_2087) ;  /* 0x000000d000007945 */ /* 0x000fd80003800000 */
        /* <DEDUP_REMOVED lines=8> */
.L_x_2088:
[----:B------:R-:W-:-:S13]  /*93e0*/  ISETP.NE.AND P1, PT, R7, 0x1, PT ;  /* 0x000000010700780c */ /* 0x000fda0003f25270 */
[----:B------:R-:W0:Y:S02]  /*93f0*/  @P1 LDC.64 R4, c[0x0][0xae0] ;  /* 0x0002b800ff041b82 */ /* 0x000e240000000a00 */
[----:B0-----:R-:W-:-:S05]  /*9400*/  @P1 IMAD.HI.U32 R4, R0, R4, RZ ;  /* 0x0000000400041227 */ /* 0x001fca00078e00ff */
[----:B------:R-:W-:-:S07]  /*9410*/  @P1 SHF.R.U32.HI R0, RZ, R5, R4 ;  /* 0x00000005ff001219 */ /* 0x000fce0000011604 */
.L_x_2089:
[----:B------:R-:W-:Y:S05]  /*9420*/  BSYNC B0 ;  /* 0x0000000000007941 */ /* 0x000fea0003800000 */
.L_x_2087:
[----:B------:R-:W-:-:S05]  /*9430*/  IMAD R3, R0, R7, RZ ;  /* 0x0000000700037224 */ /* 0x000fca00078e02ff */
[----:B------:R-:W-:-:S07]  /*9440*/  VIMNMX R2, R2, R3, !PT ;  /* 0x0000000302027248 */ /* 0x000fce0007fe0100 */
.L_x_2086:
[----:B------:R-:W-:-:S04]  /*9450*/  VIADD R2, R2, 0x5f ;  /* 0x0000005f02027836 */ /* 0x000fc80000000000 */
[----:B------:R-:W-:-:S05]  /*9460*/  IMAD.HI R2, R2, 0x2aaaaaab, RZ ;  /* 0x2aaaaaab02027827 */ /* 0x000fca00078e02ff */
[----:B------:R-:W-:-:S04]  /*9470*/  SHF.R.U32.HI R3, RZ, 0x1f, R2 ;  /* 0x0000001fff037819 */ /* 0x000fc80000011602 */
[----:B------:R-:W-:-:S04]  /*9480*/  LEA.HI.SX32 R3, R2, R3, 0x1c ;  /* 0x0000000302037211 */ /* 0x000fc800078fe2ff */
[----:B------:R-:W-:-:S04]  /*9490*/  VIMNMX R182, R192, R3, !PT ;  /* 0x00000003c0b67248 */ /* 0x000fc80007fe0100 */
[----:B------:R-:W-:-:S13]  /*94a0*/  ISETP.GE.AND P1, PT, R20, R182, PT ;  /* 0x000000b61400720c */ /* 0x000fda0003f26270 */
[----:B------:R-:W-:Y:S05]  /*94b0*/  @!P1 BRA `(.L_x_2090) ;  /* 0x0000016c00309947 */ /* 0x000fea0003800000 */
[----:B------:R0:W5:Y:S01]  /*94c0*/  LDL.64 R2, [R1+0x178] ;  /* 0x0001780001027983 */ /* 0x0001620000100a00 */
[----:B------:R-:W-:-:S07]  /*94d0*/  IMAD.MOV.U32 R171, RZ, RZ, R20 ;  /* 0x000000ffffab7224 */ /* 0x000fce00078e0014 */
.L_x_2107:
[----:B0----5:R-:W2:Y:S04]  /*94e0*/  LD.E R5, desc[UR44][R2.64] ;  /* 0x0000002c02057980 */ /* 0x021ea8000c101900 */
[----:B-1----:R-:W3:Y:S01]  /*94f0*/  LD.E R0, desc[UR44][R2.64+0x8] ;  /* 0x0000082c02007980 */ /* 0x002ee2000c101900 */
[----:B--2---:R-:W-:-:S05]  /*9500*/  VIADD R5, R5, 0x1 ;  /* 0x0000000105057836 */ /* 0x004fca0000000000 */
[----:B------:R-:W-:-:S13]  /*9510*/  ISETP.NE.AND P2, PT, R5, 0x2, PT ;  /* 0x000000020500780c */ /* 0x000fda0003f45270 */
[----:B------:R1:W5:Y:S04]  /*9520*/  @P2 LD.E R11, desc[UR44][R2.64+0x4] ;  /* 0x0000042c020b2980 */ /* 0x000368000c101900 */
[----:B------:R-:W2:Y:S01]  /*9530*/  @!P2 LD.E R4, desc[UR44][R2.64+0x4] ;  /* 0x0000042c0204a980 */ /* 0x000ea2000c101900 */
[----:B---3--:R-:W-:-:S03]  /*9540*/  VIADD R9, R0, 0x1 ;  /* 0x0000000100097836 */ /* 0x008fc60000000000 */
[----:B------:R3:W-:Y:S04]  /*9550*/  ST.E desc[UR44][R2.64], R5 ;  /* 0x0000000502007985 */ /* 0x0007e8000c10192c */
[----:B------:R1:W-:Y:S04]  /*9560*/  ST.E desc[UR44][R2.64+0x8], R9 ;  /* 0x0000080902007985 */ /* 0x0003e8000c10192c */
[----:B------:R1:W-:Y:S01]  /*9570*/  @!P2 ST.E desc[UR44][R2.64], RZ ;  /* 0x000000ff0200a985 */ /* 0x0003e2000c10192c */
[----:B--2---:R-:W-:-:S05]  /*9580*/  @!P2 LOP3.LUT R11, R4, 0x1, RZ, 0x3c, !PT ;  /* 0x00000001040ba812 */ /* 0x004fca00078e3cff */
[----:B------:R1:W-:Y:S04]  /*9590*/  @!P2 ST.E desc[UR44][R2.64+0x4], R11 ;  /* 0x0000040b0200a985 */ /* 0x0003e8000c10192c */
[----:B------:R-:W2:Y:S01]  /*95a0*/  LDL R0, [R1+0x1c] ;  /* 0x00001c0001007983 */ /* 0x000ea20000100800 */
[----:B------:R-:W-:Y:S01]  /*95b0*/  IMAD.MOV.U32 R7, RZ, RZ, R171 ;  /* 0x000000ffff077224 */ /* 0x000fe200078e00ab */
[----:B------:R-:W-:Y:S05]  /*95c0*/  YIELD ;  /* 0x0000000000007946 */ /* 0x000fea0003800000 */
[----:B------:R-:W-:Y:S01]  /*95d0*/  BSSY B0, `(.L_x_2091) ;  /* 0x0000008000007945 */ /* 0x000fe20003800000 */
[----:B------:R-:W-:Y:S01]  /*95e0*/  VIADD R171, R171, 0xffffffff ;  /* 0xffffffffabab7836 */ /* 0x000fe20000000000 */
[----:B------:R-:W-:Y:S01]  /*95f0*/  ISETP.GT.AND P1, PT, R7, R182, PT ;  /* 0x000000b60700720c */ /* 0x000fe20003f24270 */
[----:B---3--:R-:W-:Y:S01]  /*9600*/  @!P2 IMAD.MOV.U32 R5, RZ, RZ, RZ ;  /* 0x000000ffff05a224 */ /* 0x008fe200078e00ff */
[----:B--2---:R-:W-:-:S04]  /*9610*/  LOP3.LUT R0, R0, 0x1, RZ, 0xfc, !PT ;  /* 0x0000000100007812 */ /* 0x004fc800078efcff */
[----:B------:R-:W-:-:S13]  /*9620*/  ISETP.NE.AND P3, PT, R0, 0x3, PT ;  /* 0x000000030000780c */ /* 0x000fda0003f65270 */
[----:B-1----:R-:W-:Y:S05]  /*9630*/  @!P3 BRA `(.L_x_2092) ;  /* 0x000000000004b947 */ /* 0x002fea0003800000 */
[----:B------:R-:W-:Y:S01]  /*9640*/  BPT.TRAP 0x1 ;  /* 0x000000040000795c */ /* 0x000fe20000300000 */
.L_x_2092:
[----:B------:R-:W-:Y:S05]  /*9650*/  BSYNC B0 ;  /* 0x0000000000007941 */ /* 0x000fea0003800000 */
.L_x_2091:
[----:B------:R-:W2:Y:S01]  /*9660*/  LDL.64 R6, [R1+0x8] ;  /* 0x0000080001067983 */ /* 0x000ea20000100a00 */
[----:B-----5:R-:W-:Y:S02]  /*9670*/  SHF.L.U32 R8, R11, 0x1f, RZ ;  /* 0x0000001f0b087819 */ /* 0x020fe400000006ff */
[----:B--2---:R-:W-:-:S05]  /*9680*/  MOV R6, R6 ;  /* 0x0000000600067202 */ /* 0x004fca0000000f00 */
[----:B------:R-:W-:-:S04]  /*9690*/  IMAD R5, R5, 0x8, R6 ;  /* 0x0000000805057824 */ /* 0x000fc800078e0206 */
[----:B------:R1:W2:Y:S01]  /*96a0*/  SYNCS.PHASECHK.TRANS64.TRYWAIT P2, [R5+URZ], R8 ;  /* 0x00000008050075a7 */ /* 0x0002a2000804017f */
[----:B------:R1:W5:Y:S04]  /*96b0*/  LD.E R0, desc[UR44][R2.64] ;  /* 0x0000002c02007980 */ /* 0x000368000c101900 */
[----:B------:R1:W5:Y:S01]  /*96c0*/  LD.E R4, desc[UR44][R2.64+0x4] ;  /* 0x0000042c02047980 */ /* 0x000362000c101900 */
[----:B------:R-:W-:Y:S04]  /*96d0*/  BSSY B0, `(.L_x_2093) ;  /* 0x0000003000007945 */ /* 0x000fe80003800000 */
[----:B------:R-:W-:Y:S05]  /*96e0*/  @!P3 BRA `(.L_x_2094) ;  /* 0x000000000004b947 */ /* 0x000fea0003800000 */
[----:B------:R-:W-:Y:S01]  /*96f0*/  BPT.TRAP 0x1 ;  /* 0x000000040000795c */ /* 0x000fe20000300000 */
.L_x_2094:
[----:B------:R-:W-:Y:S05]  /*9700*/  BSYNC B0 ;  /* 0x0000000000007941 */ /* 0x000fea0003800000 */
.L_x_2093:
[----:B------:R-:W-:Y:S04]  /*9710*/  BSSY B0, `(.L_x_2095) ;  /* 0x0000006000007945 */ /* 0x000fe80003800000 */
[----:B--2---:R-:W-:Y:S05]  /*9720*/  @P2 BRA `(.L_x_2096) ;  /* 0x0000000000102947 */ /* 0x004fea0003800000 */
[----:B-----5:R-:W-:Y:S01]  /*9730*/  IMAD R0, R0, 0x8, R6 ;  /* 0x0000000800007824 */ /* 0x020fe200078e0206 */
[----:B-1----:R-:W-:-:S04]  /*9740*/  SHF.L.U32 R5, R4, 0x1f, RZ ;  /* 0x0000001f04057819 */ /* 0x002fc800000006ff */
[----:B------:R-:W1:Y:S02]  /*9750*/  SYNCS.PHASECHK.TRANS64.TRYWAIT P2, [R0+URZ], R5 ;  /* 0x00000005000075a7 */ /* 0x000e64000804017f */
[----:B-1----:R-:W-:Y:S05]  /*9760*/  @!P2 BRA `(.L_x_2097) ;  /* 0x000002a4006ca947 */ /* 0x002fea0003800000 */
.L_x_2096:
[----:B------:R-:W-:Y:S05]  /*9770*/  BSYNC B0 ;  /* 0x0000000000007941 */ /* 0x000fea0003800000 */
.L_x_2095:
[----:B-1----:R-:W2:Y:S04]  /*9780*/  LD.E R5, desc[UR44][R2.64] ;  /* 0x0000002c02057980 */ /* 0x002ea8000c101900 */
[----:B------:R-:W2:Y:S01]  /*9790*/  LDL.64 R8, [R1+0xa0] ;  /* 0x0000a00001087983 */ /* 0x000ea20000100a00 */
[----:B------:R-:W-:Y:S05]  /*97a0*/  WARPSYNC.ALL ;  /* 0x0000000000007948 */ /* 0x000fea0003800000 */
[----:B------:R-:W3:Y:S04]  /*97b0*/  LDL.64 R14, [R1+0x98] ;  /* 0x00009800010e7983 */ /* 0x000ee80000100a00 */
[----:B------:R-:W4:Y:S04]  /*97c0*/  LDL.64 R6, [R1+0x98] ;  /* 0x0000980001067983 */ /* 0x000f280000100a00 */
[----:B------:R-:W4:Y:S01]  /*97d0*/  LDL.64 R10, [R1+0x98] ;  /* 0x00009800010a7983 */ /* 0x000f220000100a00 */
[----:B--2--5:R-:W-:-:S03]  /*97e0*/  IMAD R4, R5, 0x300, R8 ;  /* 0x0000030005047824 */ /* 0x024fc600078e0208 */
[----:B------:R-:W2:Y:S01]  /*97f0*/  LDL.64 R12, [R1+0x98] ;  /* 0x00009800010c7983 */ /* 0x000ea20000100a00 */
[----:B------:R-:W-:Y:S01]  /*9800*/  IMAD.MOV.U32 R5, RZ, RZ, R9 ;  /* 0x000000ffff057224 */ /* 0x000fe200078e0009 */
[----:B------:R-:W-:Y:S01]  /*9810*/  R2UR UR6, R4 ;  /* 0x00000000040672ca */ /* 0x000fe200000e0000 */
[----:B------:R-:W-:-:S03]  /*9820*/  WARPGROUP.ARRIVE ;  /* 0x00000000000079c5 */ /* 0x000fc60000000000 */
[----:B------:R-:W-:Y:S01]  /*9830*/  R2UR UR7, R5 ;  /* 0x00000000050772ca */ /* 0x000fe200000e0000 */
[----:B------:R-:W-:Y:S02]  /*9840*/  VIADD R8, R4, 0x2 ;  /* 0x0000000204087836 */ /* 0x000fe40000000000 */
[----:B------:R-:W-:Y:S01]  /*9850*/  IMAD.MOV.U32 R183, RZ, RZ, 0x1 ;  /* 0x00000001ffb77424 */ /* 0x000fe200078e00ff */
[----:B------:R1:W-:Y:S04]  /*9860*/  STL [R1+0x80], RZ ;  /* 0x000080ff01007387 */ /* 0x0003e80000100800 */
[----:B------:R1:W-:Y:S04]  /*9870*/  STL [R1+0x80], R183 ;  /* 0x000080b701007387 */ /* 0x0003e80000100800 */
[----:B------:R1:W-:Y:S04]  /*9880*/  STL [R1+0x80], R183 ;  /* 0x000080b701007387 */ /* 0x0003e80000100800 */
[----:B------:R1:W-:Y:S04]  /*9890*/  STL [R1+0x80], R183 ;  /* 0x000080b701007387 */ /* 0x0003e80000100800 */
[----:B------:R1:W-:Y:S01]  /*98a0*/  STL [R1+0x80], R183 ;  /* 0x000080b701007387 */ /* 0x0003e20000100800 */
[----:B---3--:R-:W-:-:S02]  /*98b0*/  R2UR UR4, R14 ;  /* 0x000000000e0472ca */ /* 0x008fc400000e0000 */
[----:B------:R-:W-:Y:S01]  /*98c0*/  R2UR UR5, R15 ;  /* 0x000000000f0572ca */ /* 0x000fe200000e0000 */
[----:B------:R-:W3:-:S12]  /*98d0*/  LDL R14, [R1+0x54] ;  /* 0x00005400010e7983 */ /* 0x000ed80000100800 */
[----:B------:R-:W-:Y:S01]  /*98e0*/  HGMMA.64x96x16.F32.BF16 R24, gdesc[UR4], RZ, !UPT, gsb0 ;  /* 0x01600000041879f0 */ /* 0x000fe2000c0018ff */
[----:B----4-:R-:W-:Y:S01]  /*98f0*/  VIADD R6, R6, 0x2 ;  /* 0x0000000206067836 */ /* 0x010fe20000000000 */
[----:B------:R-:W-:Y:S02]  /*9900*/  R2UR UR6, R8 ;  /* 0x00000000080672ca */ /* 0x000fe400000e0000 */
[----:B------:R-:W-:Y:S02]  /*9910*/  R2UR UR7, R9 ;  /* 0x00000000090772ca */ /* 0x000fe400000e0000 */
[----:B------:R-:W-:Y:S02]  /*9920*/  R2UR UR4, R6 ;  /* 0x00000000060472ca */ /* 0x000fe400000e0000 */
[----:B------:R-:W-:Y:S01]  /*9930*/  R2UR UR5, R7 ;  /* 0x00000000070572ca */ /* 0x000fe200000e0000 */
[----:B------:R-:W-:Y:S02]  /*9940*/  VIADD R10, R10, 0x4 ;  /* 0x000000040a0a7836 */ /* 0x000fe40000000000 */
[----:B------:R-:W-:-:S02]  /*9950*/  VIADD R6, R4, 0x4 ;  /* 0x0000000404067836 */ /* 0x000fc40000000000 */
[----:B------:R-:W-:Y:S01]  /*9960*/  IMAD.MOV.U32 R7, RZ, RZ, R9 ;  /* 0x000000ffff077224 */ /* 0x000fe200078e0009 */
[----:B------:R-:W-:Y:S02]  /*9970*/  WARPGROUP.DEPBAR.LE gsb0, 0x0 ;  /* 0x00008000000079c5 */ /* 0x000fe40000010000 */
[----:B------:R1:W5:Y:S04]  /*9980*/  LD.E R0, desc[UR44][R2.64] ;  /* 0x0000002c02007980 */ /* 0x000368000c101900 */
[----:B------:R1:W5:Y:S01]  /*9990*/  LD.E R5, desc[UR44][R2.64+0x4] ;  /* 0x0000042c02057980 */ /* 0x000362000c101900 */
[----:B------:R-:W-:-:S06]  /*99a0*/  WARPGROUP.ARRIVE ;  /* 0x00000000000079c5 */ /* 0x000fcc0000000000 */
[----:B------:R-:W-:Y:S01]  /*99b0*/  HGMMA.64x96x16.F32.BF16 R24, gdesc[UR4], R24, gsb0 ;  /* 0x01600000041879f0 */ /* 0x000fe20008001818 */
[----:B------:R-:W-:Y:S02]  /*99c0*/  R2UR UR6, R6 ;  /* 0x00000000060672ca */ /* 0x000fe400000e0000 */
[----:B------:R-:W-:Y:S02]  /*99d0*/  R2UR UR7, R7 ;  /* 0x00000000070772ca */ /* 0x000fe400000e0000 */
[----:B------:R-:W-:Y:S02]  /*99e0*/  R2UR UR4, R10 ;  /* 0x000000000a0472ca */ /* 0x000fe400000e0000 */
[----:B------:R-:W-:Y:S01]  /*99f0*/  R2UR UR5, R11 ;  /* 0x000000000b0572ca */ /* 0x000fe200000e0000 */
[----:B------:R-:W-:Y:S02]  /*9a00*/  VIADD R6, R4, 0x6 ;  /* 0x0000000604067836 */ /* 0x000fe40000000000 */
[----:B--2---:R-:W-:-:S02]  /*9a10*/  VIADD R12, R12, 0x6 ;  /* 0x000000060c0c7836 */ /* 0x004fc40000000000 */
[----:B------:R-:W-:Y:S01]  /*9a20*/  IMAD.MOV.U32 R7, RZ, RZ, R9 ;  /* 0x000000ffff077224 */ /* 0x000fe200078e0009 */
[----:B------:R-:W-:Y:S02]  /*9a30*/  WARPGROUP.DEPBAR.LE gsb0, 0x0 ;  /* 0x00008000000079c5 */ /* 0x000fe40000010000 */
[----:B------:R-:W-:-:S06]  /*9a40*/  WARPGROUP.ARRIVE ;  /* 0x00000000000079c5 */ /* 0x000fcc0000000000 */
        /* <DEDUP_REMOVED lines=8> */
[----:B---3--:R-:W-:-:S04]  /*9ad0*/  LOP3.LUT R14, R14, 0x1, RZ, 0xfc, !PT ;  /* 0x000000010e0e7812 */ /* 0x008fc800078efcff */
[----:B------:R-:W-:Y:S01]  /*9ae0*/  ISETP.NE.AND P3, PT, R14, 0x3, PT ;  /* 0x000000030e00780c */ /* 0x000fe20003f65270 */
[----:B------:R-:W-:Y:S01]  /*9af0*/  BSSY B0, `(.L_x_2098) ;  /* 0x0000004000007945 */ /* 0x000fe20003800000 */
[----:B------:R-:W-:-:S11]  /*9b00*/  WARPGROUP.DEPBAR.LE gsb0, 0x0 ;  /* 0x00008000000079c5 */ /* 0x000fd60000010000 */
[----:B-1----:R-:W-:Y:S05]  /*9b10*/  @!P3 BRA `(.L_x_2099) ;  /* 0x000000000004b947 */ /* 0x002fea0003800000 */
[----:B------:R-:W-:Y:S01]  /*9b20*/  BPT.TRAP 0x1 ;  /* 0x000000040000795c */ /* 0x000fe20000300000 */
.L_x_2099:
[----:B------:R-:W-:Y:S05]  /*9b30*/  BSYNC B0 ;  /* 0x0000000000007941 */ /* 0x000fea0003800000 */
.L_x_2098:
        /* <DEDUP_REMOVED lines=10> */
.L_x_2101:
[----:B------:R-:W-:Y:S05]  /*9be0*/  BSYNC B0 ;  /* 0x0000000000007941 */ /* 0x000fea0003800000 */
.L_x_2100:
[----:B------:R-:W-:Y:S04]  /*9bf0*/  BSSY B0, `(.L_x_2102) ;  /* 0x0000006000007945 */ /* 0x000fe80003800000 */
[----:B--2---:R-:W-:Y:S05]  /*9c00*/  @P2 BRA `(.L_x_2103) ;  /* 0x0000000000102947 */ /* 0x004fea0003800000 */
[----:B-----5:R-:W-:Y:S01]  /*9c10*/  IMAD R4, R4, 0x8, R7 ;  /* 0x0000000804047824 */ /* 0x020fe200078e0207 */
[----:B------:R-:W-:-:S04]  /*9c20*/  SHF.L.U32 R5, R5, 0x1f, RZ ;  /* 0x0000001f05057819 */ /* 0x000fc800000006ff */
[----:B------:R-:W2:Y:S02]  /*9c30*/  SYNCS.PHASECHK.TRANS64.TRYWAIT P2, [R4+URZ], R5 ;  /* 0x00000005040075a7 */ /* 0x000ea4000804017f */
[----:B--2---:R-:W-:Y:S05]  /*9c40*/  @!P2 BRA `(.L_x_2104) ;  /* 0x000002a00048a947 */ /* 0x004fea0003800000 */
.L_x_2103:
[----:B------:R-:W-:Y:S05]  /*9c50*/  BSYNC B0 ;  /* 0x0000000000007941 */ /* 0x000fea0003800000 */
.L_x_2102:
[----:B------:R-:W3:Y:S04]  /*9c60*/  LD.E R15, desc[UR44][R2.64] ;  /* 0x0000002c020f7980 */ /* 0x000ee8000c101900 */
[----:B------:R-:W3:Y:S04]  /*9c70*/  LDL.64 R6, [R1+0x118] ;  /* 0x0001180001067983 */ /* 0x000ee80000100a00 */
[----:B-1----:R-:W4:Y:S04]  /*9c80*/  LDL R0, [R1+0x90] ;  /* 0x0000900001007983 */ /* 0x002f280000100800 */
[----:B--2--5:R-:W2:Y:S04]  /*9c90*/  LDL.64 R4, [R1+0x110] ;  /* 0x0001100001047983 */ /* 0x024ea80000100a00 */
[----:B------:R-:W2:Y:S04]  /*9ca0*/  LDL.64 R8, [R1+0x110] ;  /* 0x0001100001087983 */ /* 0x000ea80000100a00 */
[----:B------:R-:W2:Y:S04]  /*9cb0*/  LDL.64 R10, [R1+0x110] ;  /* 0x00011000010a7983 */ /* 0x000ea80000100a00 */
[----:B------:R-:W2:Y:S01]  /*9cc0*/  LDL.64 R12, [R1+0x110] ;  /* 0x00011000010c7983 */ /* 0x000ea20000100a00 */
[----:B------:R-:W-:Y:S05]  /*9cd0*/  WARPSYNC.ALL ;  /* 0x0000000000007948 */ /* 0x000fea0003800000 */
[----:B------:R-:W-:Y:S01]  /*9ce0*/  WARPGROUP.ARRIVE ;  /* 0x00000000000079c5 */ /* 0x000fe20000000000 */
[----:B------:R-:W-:Y:S04]  /*9cf0*/  STL [R1+0x1bb4], R171 ;  /* 0x001bb4ab01007387 */ /* 0x000fe80000100800 */
[----:B------:R-:W-:Y:S04]  /*9d00*/  STL [R1+0x1bb0], R234 ;  /* 0x001bb0ea01007387 */ /* 0x000fe80000100800 */
[----:B------:R-:W-:Y:S04]  /*9d10*/  STL [R1+0xbcc], R18 ;  /* 0x000bcc1201007387 */ /* 0x000fe80000100800 */
[----:B------:R-:W-:Y:S01]  /*9d20*/  STL [R1+0xbc8], R19 ;  /* 0x000bc81301007387 */ /* 0x000fe20000100800 */
[----:B---3--:R-:W-:Y:S01]  /*9d30*/  IMAD R6, R15, 0xc00, R6 ;  /* 0x00000c000f067824 */ /* 0x008fe200078e0206 */
[----:B----4-:R-:W-:-:S02]  /*9d40*/  ISETP.NE.U32.AND P2, PT, R0, RZ, PT ;  /* 0x000000ff0000720c */ /* 0x010fc40003f45070 */
[----:B------:R-:W3:Y:S02]  /*9d50*/  LDL.64 R14, [R1+0x110] ;  /* 0x00011000010e7983 */ /* 0x000ee40000100a00 */
[----:B------:R-:W-:Y:S02]  /*9d60*/  R2UR UR6, R6 ;  /* 0x00000000060672ca */ /* 0x000fe400000e0000 */
[----:B------:R-:W-:Y:S02]  /*9d70*/  R2UR UR7, R7 ;  /* 0x00000000070772ca */ /* 0x000fe400000e0000 */
[----:B--2---:R-:W-:Y:S02]  /*9d80*/  R2UR UR4, R4 ;  /* 0x00000000040472ca */ /* 0x004fe400000e0000 */
[----:B------:R-:W-:-:S03]  /*9d90*/  R2UR UR5, R5 ;  /* 0x00000000050572ca */ /* 0x000fc600000e0000 */
[----:B------:R-:W-:-:S10]  /*9da0*/  VOTEU.ANY UP0, P2 ;  /* 0x00000000003f7886 */ /* 0x000fd40001000100 */
[----:B------:R-:W-:Y:S01]  /*9db0*/  HGMMA.64x96x16.F32.BF16 R24, gdesc[UR4], R24, UP0, gsb0 ;  /* 0x01600000041879f0 */ /* 0x000fe2000b801818 */
[----:B------:R-:W-:Y:S02]  /*9dc0*/  VIADD R8, R8, 0x2 ;  /* 0x0000000208087836 */ /* 0x000fe40000000000 */
        /* <DEDUP_REMOVED lines=126> */
[----:B------:R-:W-:Y:S01]  /*a5b0*/  R2UR UR5, R15 ;  /* 0x000000000f0572ca */ /* 0x000fe200000e0000 */
[----:B--2---:R-:W-:Y:S01]  /*a5c0*/  VIADD R8, R8, 0xc02 ;  /* 0x00000c0208087836 */ /* 0x004fe20000000000 */
[----:B------:R-:W-:Y:S02]  /*a5d0*/  WARPGROUP.DEPBAR.LE gsb0, 0x0 ;  /* 0x00008000000079c5 */ /* 0x000fe40000010000 */
[----:B------:R-:W-:-:S09]  /*a5e0*/  WARPGROUP.ARRIVE ;  /* 0x00000000000079c5 */ /* 0x000fd20000000000 */
[----:B------:R-:W-:Y:S01]  /*a5f0*/  HGMMA.64x96x16.F32.BF16 R24, gdesc[UR4], R24, gsb0 ;  /* 0x01600000041879f0 */ /* 0x000fe20008001818 */
[----:B------:R-:W-:Y:S02]  /*a600*/  VIADD R4, R6, 0x902 ;  /* 0x0000090206047836 */ /* 0x000fe40000000000 */
[----:B------:R-:W-:Y:S01]  /*a610*/  IMAD.MOV.U32 R5, RZ, RZ, R7 ;  /* 0x000000ffff057224 */ /* 0x000fe200078e0007 */
[----:B------:R-:W-:Y:S02]  /*a620*/  R2UR UR4, R8 ;  /* 0x00000000080472ca */ /* 0x000fe400000e0000 */
[----:B------:R-:W-:Y:S02]  /*a630*/  R2UR UR6, R4 ;  /* 0x00000000040672ca */ /* 0x000fe400000e0000 */
[----:B------:R-:W-:Y:S02]  /*a640*/  R2UR UR7, R5 ;  /* 0x00000000050772ca */ /* 0x000fe400000e0000 */
[----:B------:R-:W-:Y:S01]  /*a650*/  R2UR UR5, R9 ;  /* 0x00000000090572ca */ /* 0x000fe200000e0000 */
[----:B----4-:R-:W-:-:S02]  /*a660*/  VIADD R10, R10, 0xc04 ;  /* 0x00000c040a0a7836 */ /* 0x010fc40000000000 */
[----:B------:R-:W-:Y:S01]  /*a670*/  VIADD R4, R6, 0x904 ;  /* 0x0000090406047836 */ /* 0x000fe20000000000 */
[----:B------:R-:W-:Y:S02]  /*a680*/  WARPGROUP.DEPBAR.LE gsb0, 0x0 ;  /* 0x00008000000079c5 */ /* 0x000fe40000010000 */
[----:B------:R-:W-:-:S07]  /*a690*/  WARPGROUP.ARRIVE ;  /* 0x00000000000079c5 */ /* 0x000fce0000000000 */
[----:B------:R-:W-:Y:S01]  /*a6a0*/  HGMMA.64x96x16.F32.BF16 R24, gdesc[UR4], R24, gsb0 ;  /* 0x01600000041879f0 */ /* 0x000fe20008001818 */
[----:B------:R-:W-:Y:S01]  /*a6b0*/  IMAD.MOV.U32 R5, RZ, RZ, R7 ;  /* 0x000000ffff057224 */ /* 0x000fe200078e0007 */
        /* <DEDUP_REMOVED lines=14> */
[----:B------:R-:W-:Y:S04]  /*a7a0*/  STL [R1+0x90], R183 ;  /* 0x000090b701007387 */ /* 0x000fe80000100800 */
[----:B------:R-:W-:Y:S01]  /*a7b0*/  STL [R1+0x90], R183 ;  /* 0x000090b701007387 */ /* 0x000fe20000100800 */
[----:B------:R-:W-:-:S02]  /*a7c0*/  WARPGROUP.DEPBAR.LE gsb0, 0x0 ;  /* 0x00008000000079c5 */ /* 0x000fc40000010000 */
[----:B------:R-:W-:Y:S01]  /*a7d0*/  WARPGROUP.ARRIVE ;  /* 0x00000000000079c5 */ /* 0x000fe20000000000 */
[----:B------:R-:W2:Y:S05]  /*a7e0*/  @!P0 LDL.64 R4, [R1+0x30] ;  /* 0x0000300001048983 */ /* 0x000eaa0000100a00 */
[----:B------:R-:W-:Y:S01]  /*a7f0*/  HGMMA.64x96x16.F32.BF16 R24, gdesc[UR4], R24, gsb0 ;  /* 0x01600000041879f0 */ /* 0x000fe20008001818 */
        /* <DEDUP_REMOVED lines=16> */
[----:B------:R-:W3:Y:S01]  /*a900*/  @!P0 LD.E R0, desc[UR44][R2.64] ;  /* 0x0000002c02008980 */ /* 0x000ee2000c101900 */
[----:B--2---:R-:W-:-:S05]  /*a910*/  @!P0 MOV R5, R4 ;  /* 0x0000000400058202 */ /* 0x004fca0000000f00 */
[----:B---3--:R-:W-:-:S05]  /*a920*/  @!P0 IMAD R0, R0, 0x8, R5 ;  /* 0x0000000800008824 */ /* 0x008fca00078e0205 */
[----:B------:R-:W-:-:S04]  /*a930*/  @!P0 PRMT R0, RZ, 0x654, R0 ;  /* 0x00000654ff008816 */ /* 0x000fc80000000000 */
[----:B------:R2:W-:Y:S01]  /*a940*/  @!P0 SYNCS.ARRIVE.TRANS64.RED.A1T0 RZ, [R0+URZ], RZ ;  /* 0x000000ff00ff89a7 */ /* 0x0005e2000810043f */
[----:B------:R-:W3:Y:S04]  /*a950*/  LDL.64 R8, [R1+0x170] ;  /* 0x0001700001087983 */ /* 0x000ee80000100a00 */
[----:B------:R-:W4:Y:S04]  /*a960*/  LDL.64 R4, [R1+0x230] ;  /* 0x0002300001047983 */ /* 0x000f280000100a00 */
        /* <DEDUP_REMOVED lines=39> */
[----:B---3--:R-:W3:Y:S01]  /*abe0*/  LD.E R8, desc[UR44][R8.64] ;  /* 0x0000002c08087980 */ /* 0x008ee2000c101900 */
[----:B------:R1:W-:Y:S01]  /*abf0*/  BAR.SYNC.DEFER_BLOCKING R237, 0x100 ;  /* 0x000400ed0000751d */ /* 0x0003e20000010000 */
[-C--:B---3--:R-:W-:Y:S01]  /*ac00*/  FMUL.FTZ R7, R24, R8.reuse ;  /* 0x0000000818077220 */ /* 0x088fe20000410000 */
[-C--:B------:R-:W-:Y:S01]  /*ac10*/  FMUL.FTZ R10, R25, R8.reuse ;  /* 0x00000008190a7220 */ /* 0x080fe20000410000 */
[-C--:B------:R-:W-:Y:S01]  /*ac20*/  FMUL.FTZ R22, R28, R8.reuse ;  /* 0x000000081c167220 */ /* 0x080fe20000410000 */
[-C--:B------:R-:W-:Y:S01]  /*ac30*/  FMUL.FTZ R73, R29, R8.reuse ;  /* 0x000000081d497220 */ /* 0x080fe20000410000 */
[-C--:B------:R-:W-:Y:S01]  /*ac40*/  FMUL.FTZ R143, R32, R8.reuse ;  /* 0x00000008208f7220 */ /* 0x080fe20000410000 */
[-C--:B------:R-:W-:Y:S01]  /*ac50*/  FMUL.FTZ R6, R26, R8.reuse ;  /* 0x000000081a067220 */ /* 0x080fe20000410000 */
[----:B------:R-:W4:Y:S01]  /*ac60*/  MUFU.TANH R7, R7 ;  /* 0x0000000700077308 */ /* 0x000f220000002400 */
[-C--:B------:R-:W-:Y:S01]  /*ac70*/  FMUL.FTZ R153, R33, R8.reuse ;  /* 0x0000000821997220 */ /* 0x080fe20000410000 */
[-C--:B--2---:R-:W-:Y:S01]  /*ac80*/  FMUL.FTZ R0, R27, R8.reuse ;  /* 0x000000081b007220 */ /* 0x084fe20000410000 */
[-C--:B------:R-:W-:Y:S01]  /*ac90*/  FMUL.FTZ R157, R36, R8.reuse ;  /* 0x00000008249d7220 */ /* 0x080fe20000410000 */
[-C--:B------:R-:W-:Y:S01]  /*aca0*/  FMUL.FTZ R11, R35, R8.reuse ;  /* 0x00000008230b7220 */ /* 0x080fe20000410000 */
[-C--:B------:R-:W-:Y:S01]  /*acb0*/  FMUL.FTZ R72, R30, R8.reuse ;  /* 0x000000081e487220 */ /* 0x080fe20000410000 */
[-C--:B------:R-:W-:Y:S01]  /*acc0*/  FMUL.FTZ R159, R40, R8.reuse ;  /* 0x00000008289f7220 */ /* 0x080fe20000410000 */
[-C--:B------:R-:W-:Y:S01]  /*acd0*/  FMUL.FTZ R139, R34, R8.reuse ;  /* 0x00000008228b7220 */ /* 0x080fe20000410000 */
[----:B------:R-:W2:Y:S01]  /*ace0*/  MUFU.TANH R10, R10 ;  /* 0x0000000a000a7308 */ /* 0x000ea20000002400 */
[-C--:B------:R-:W-:Y:S01]  /*acf0*/  FMUL.FTZ R165, R41, R8.reuse ;  /* 0x0000000829a57220 */ /* 0x080fe20000410000 */
[-C--:B------:R-:W-:Y:S01]  /*ad00*/  FMUL.FTZ R167, R44, R8.reuse ;  /* 0x000000082ca77220 */ /* 0x080fe20000410000 */
[-C--:B------:R-:W-:Y:S01]  /*ad10*/  FMUL.FTZ R169, R45, R8.reuse ;  /* 0x000000082da97220 */ /* 0x080fe20000410000 */
[-C--:B------:R-:W-:Y:S01]  /*ad20*/  FMUL.FTZ R14, R39, R8.reuse ;  /* 0x00000008270e7220 */ /* 0x080fe20000410000 */
[-C--:B------:R-:W-:Y:S01]  /*ad30*/  FMUL.FTZ R177, R48, R8.reuse ;  /* 0x0000000830b17220 */ /* 0x080fe20000410000 */
[-C--:B------:R-:W-:Y:S01]  /*ad40*/  FMUL.FTZ R156, R42, R8.reuse ;  /* 0x000000082a9c7220 */ /* 0x080fe20000410000 */
[----:B------:R-:W-:Y:S01]  /*ad50*/  FMUL.FTZ R28, R31, R8 ;  /* 0x000000081f1c7220 */ /* 0x000fe20000410000 */
[----:B------:R-:W3:Y:S01]  /*ad60*/  MUFU.TANH R22, R22 ;  /* 0x0000001600167308 */ /* 0x000ee20000002400 */
[----:B----4-:R-:W-:Y:S01]  /*ad70*/  FMNMX.FTZ R9, R7, R4, !PT ;  /* 0x0000000407097209 */ /* 0x010fe20007810000 */
[-C--:B------:R-:W-:Y:S01]  /*ad80*/  FMUL.FTZ R175, R49, R8.reuse ;  /* 0x0000000831af7220 */ /* 0x080fe20000410000 */
[-C--:B------:R-:W-:Y:S01]  /*ad90*/  FMUL.FTZ R164, R43, R8.reuse ;  /* 0x000000082ba47220 */ /* 0x080fe20000410000 */
[-C--:B------:R-:W-:Y:S01]  /*ada0*/  FMUL.FTZ R195, R52, R8.reuse ;  /* 0x0000000834c37220 */ /* 0x080fe20000410000 */
[-C--:B------:R-:W-:Y:S01]  /*adb0*/  FMUL.FTZ R166, R46, R8.reuse ;  /* 0x000000082ea67220 */ /* 0x080fe20000410000 */
[-C--:B------:R-:W-:Y:S01]  /*adc0*/  FMUL.FTZ R181, R53, R8.reuse ;  /* 0x0000000835b57220 */ /* 0x080fe20000410000 */
[-C--:B------:R-:W-:Y:S01]  /*add0*/  FMUL.FTZ R168, R47, R8.reuse ;  /* 0x000000082fa87220 */ /* 0x080fe20000410000 */
[----:B------:R-:W4:Y:S01]  /*ade0*/  MUFU.TANH R73, R73 ;  /* 0x0000004900497308 */ /* 0x000f220000002400 */
[----:B--2---:R-:W-:Y:S01]  /*adf0*/  FMNMX.FTZ R9, R10, R9, !PT ;  /* 0x000000090a097209 */ /* 0x004fe20007810000 */
[-C--:B------:R-:W-:Y:S01]  /*ae00*/  FMUL.FTZ R35, R37, R8.reuse ;  /* 0x0000000825237220 */ /* 0x080fe20000410000 */
[-C--:B------:R-:W-:Y:S01]  /*ae10*/  FMUL.FTZ R205, R56, R8.reuse ;  /* 0x0000000838cd7220 */ /* 0x080fe20000410000 */
[-C--:B------:R-:W-:Y:S01]  /*ae20*/  FMUL.FTZ R170, R50, R8.reuse ;  /* 0x0000000832aa7220 */ /* 0x080fe20000410000 */
[-C--:B------:R-:W-:Y:S01]  /*ae30*/  FMUL.FTZ R203, R57, R8.reuse ;  /* 0x0000000839cb7220 */ /* 0x080fe20000410000 */
[-C--:B------:R-:W-:Y:S01]  /*ae40*/  FMUL.FTZ R23, R51, R8.reuse ;  /* 0x0000000833177220 */ /* 0x080fe20000410000 */
[-C--:B------:R-:W-:Y:S01]  /*ae50*/  FMUL.FTZ R213, R60, R8.reuse ;  /* 0x000000083cd57220 */ /* 0x080fe20000410000 */
[----:B------:R-:W2:Y:S01]  /*ae60*/  MUFU.TANH R143, R143 ;  /* 0x0000008f008f7308 */ /* 0x000ea20000002400 */
[----:B---3--:R-:W-:Y:S01]  /*ae70*/  FMNMX.FTZ R12, R22, R9, !PT ;  /* 0x00000009160c7209 */ /* 0x008fe20007810000 */
[-C--:B------:R-:W-:Y:S01]  /*ae80*/  FMUL.FTZ R121, R54, R8.reuse ;  /* 0x0000000836797220 */ /* 0x080fe20000410000 */
[-C--:B------:R-:W-:Y:S01]  /*ae90*/  FMUL.FTZ R211, R61, R8.reuse ;  /* 0x000000083dd37220 */ /* 0x080fe20000410000 */
[-C--:B------:R-:W-:Y:S01]  /*aea0*/  FMUL.FTZ R123, R55, R8.reuse ;  /* 0x00000008377b7220 */ /* 0x080fe20000410000 */
[-C--:B------:R-:W-:Y:S01]  /*aeb0*/  FMUL.FTZ R207, R64, R8.reuse ;  /* 0x0000000840cf7220 */ /* 0x080fe20000410000 */
[-C--:B------:R-:W-:Y:S01]  /*aec0*/  FMUL.FTZ R125, R58, R8.reuse ;  /* 0x000000083a7d7220 */ /* 0x080fe20000410000 */
[-C--:B------:R-:W-:Y:S01]  /*aed0*/  FMUL.FTZ R209, R65, R8.reuse ;  /* 0x0000000841d17220 */ /* 0x080fe20000410000 */
[----:B------:R-:W3:Y:S01]  /*aee0*/  MUFU.TANH R6, R6 ;  /* 0x0000000600067308 */ /* 0x000ee20000002400 */
[-C--:B------:R-:W-:Y:S01]  /*aef0*/  FMUL.FTZ R127, R59, R8.reuse ;  /* 0x000000083b7f7220 */ /* 0x080fe20000410000 */
[-C--:B------:R-:W-:Y:S01]  /*af00*/  FMUL.FTZ R215, R68, R8.reuse ;  /* 0x0000000844d77220 */ /* 0x080fe20000410000 */
[-C--:B------:R-:W-:Y:S01]  /*af10*/  FMUL.FTZ R129, R62, R8.reuse ;  /* 0x000000083e817220 */ /* 0x080fe20000410000 */
[-C--:B------:R-:W-:Y:S01]  /*af20*/  FMUL.FTZ R217, R69, R8.reuse ;  /* 0x0000000845d97220 */ /* 0x080fe20000410000 */
[-C--:B------:R-:W-:Y:S01]  /*af30*/  FMUL.FTZ R131, R63, R8.reuse ;  /* 0x000000083f837220 */ /* 0x080fe20000410000 */
[-C--:B------:R-:W-:Y:S01]  /*af40*/  FMUL.FTZ R135, R66, R8.reuse ;  /* 0x0000000842877220 */ /* 0x080fe20000410000 */
[----:B------:R-:W-:Y:S01]  /*af50*/  FMUL.FTZ R133, R67, R8 ;  /* 0x0000000843857220 */ /* 0x000fe20000410000 */
[----:B------:R-:W0:Y:S01]  /*af60*/  MUFU.TANH R153, R153 ;  /* 0x0000009900997308 */ /* 0x000e220000002400 */
[----:B----4-:R-:W-:Y:S01]  /*af70*/  FMNMX.FTZ R12, R73, R12, !PT ;  /* 0x0000000c490c7209 */ /* 0x010fe20007810000 */
[-C--:B------:R-:W-:Y:S01]  /*af80*/  FMUL.FTZ R137, R70, R8.reuse ;  /* 0x0000000846897220 */ /* 0x080fe20000410000 */
[----:B------:R-:W-:Y:S01]  /*af90*/  FMUL.FTZ R141, R71, R8 ;  /* 0x00000008478d7220 */ /* 0x000fe20000410000 */
[----:B------:R-:W4:Y:S04]  /*afa0*/  LDL R25, [R1+0x250] ;  /* 0x0002500001197983 */ /* 0x000f280000100800 */
[----:B------:R-:W1:Y:S01]  /*afb0*/  MUFU.TANH R0, R0 ;  /* 0x0000000000007308 */ /* 0x000e620000002400 */
[----:B------:R-:W4:Y:S04]  /*afc0*/  LDL.64 R32, [R1+0x3c8] ;  /* 0x0003c80001207983 */ /* 0x000f280000100a00 */
[----:B------:R-:W4:Y:S03]  /*afd0*/  LDL.64 R26, [R1+0x418] ;  /* 0x00041800011a7983 */ /* 0x000f260000100a00 */
[----:B------:R-:W1:Y:S01]  /*afe0*/  MUFU.TANH R157, R157 ;  /* 0x0000009d009d7308 */ /* 0x000e620000002400 */
[----:B--2---:R-:W-:-:S07]  /*aff0*/  FMNMX.FTZ R12, R143, R12, !PT ;  /* 0x0000000c8f0c7209 */ /* 0x004fce0007810000 */
[----:B------:R-:W2:Y:S01]  /*b000*/  MUFU.TANH R72, R72 ;  /* 0x0000004800487308 */ /* 0x000ea20000002400 */
[----:B------:R-:W-:Y:S01]  /*b010*/  FMUL.FTZ R34, R38, R8 ;  /* 0x0000000826227220 */ /* 0x000fe20000410000 */
[----:B------:R-:W4:Y:S04]  /*b020*/  LDL.64 R44, [R1+0x378] ;  /* 0x00037800012c7983 */ /* 0x000f280000100a00 */
[----:B------:R-:W4:Y:S02]  /*b030*/  LDL.64 R46, [R1+0x388] ;  /* 0x00038800012e7983 */ /* 0x000f240000100a00 */
[----:B------:R-:W2:Y:S01]  /*b040*/  MUFU.TANH R35, R35 ;  /* 0x0000002300237308 */ /* 0x000ea20000002400 */
[----:B---3--:R-:W-:Y:S01]  /*b050*/  FMNMX.FTZ R9, R6, R5, !PT ;  /* 0x0000000506097209 */ /* 0x008fe20007810000 */
[----:B------:R-:W3:Y:S01]  /*b060*/  LDL.64 R54, [R1+0x328] ;  /* 0x0003280001367983 */ /* 0x000ee20000100a00 */
[----:B0-----:R-:W-:-:S03]  /*b070*/  FMNMX.FTZ R12, R153, R12, !PT ;  /* 0x0000000c990c7209 */ /* 0x001fc60007810000 */
[----:B------:R-:W3:Y:S02]  /*b080*/  LDL.64 R40, [R1+0x3f8] ;  /* 0x0003f80001287983 */ /* 0x000ee40000100a00 */
[----:B------:R-:W0:Y:S08]  /*b090*/  MUFU.TANH R28, R28 ;  /* 0x0000001c001c7308 */ /* 0x000e300000002400 */
[----:B------:R-:W0:Y:S01]  /*b0a0*/  MUFU.TANH R159, R159 ;  /* 0x0000009f009f7308 */ /* 0x000e220000002400 */
[----:B-1----:R-:W-:Y:S01]  /*b0b0*/  FMNMX.FTZ R9, R0, R9, !PT ;  /* 0x0000000900097209 */ /* 0x002fe20007810000 */
[----:B------:R-:W3:Y:S01]  /*b0c0*/  LDL.64 R64, [R1+0x2d8] ;  /* 0x0002d80001407983 */ /* 0x000ee20000100a00 */
[----:B------:R-:W-:-:S05]  /*b0d0*/  FMNMX.FTZ R16, R157, R12, !PT ;  /* 0x0000000c9d107209 */ /* 0x000fca0007810000 */
[----:B------:R-:W1:Y:S08]  /*b0e0*/  MUFU.TANH R139, R139 ;  /* 0x0000008b008b7308 */ /* 0x000e700000002400 */
[----:B------:R-:W1:Y:S01]  /*b0f0*/  MUFU.TANH R165, R165 ;  /* 0x000000a500a57308 */ /* 0x000e620000002400 */
[----:B--2---:R-:W-:Y:S01]  /*b100*/  FMNMX.FTZ R9, R72, R9, !PT ;  /* 0x0000000948097209 */ /* 0x004fe20007810000 */
[----:B------:R-:W2:Y:S01]  /*b110*/  LDL.64 R66, [R1+0x2e8] ;  /* 0x0002e80001427983 */ /* 0x000ea20000100a00 */
[----:B------:R-:W-:-:S03]  /*b120*/  FMNMX.FTZ R16, R35, R16, !PT ;  /* 0x0000001023107209 */ /* 0x000fc60007810000 */
[----:B------:R-:W2:Y:S02]  /*b130*/  LDL.64 R68, [R1+0x2f8] ;  /* 0x0002f80001447983 */ /* 0x000ea40000100a00 */
[----:B------:R-:W1:Y:S08]  /*b140*/  MUFU.TANH R11, R11 ;  /* 0x0000000b000b7308 */ /* 0x000e700000002400 */
[----:B------:R-:W1:Y:S01]  /*b150*/  MUFU.TANH R167, R167 ;  /* 0x000000a700a77308 */ /* 0x000e620000002400 */
[----:B0-----:R-:W-:Y:S01]  /*b160*/  FMNMX.FTZ R12, R28, R9, !PT ;  /* 0x000000091c0c7209 */ /* 0x001fe20007810000 */
[----:B------:R-:W2:Y:S01]  /*b170*/  LDL.64 R70, [R1+0x308] ;  /* 0x0003080001467983 */ /* 0x000ea20000100a00 */
[----:B------:R-:W-:-:S03]  /*b180*/  FMNMX.FTZ R16, R159, R16, !PT ;  /* 0x000000109f107209 */ /* 0x000fc60007810000 */
[----:B------:R-:W2:Y:S02]  /*b190*/  LDL.64 R56, [R1+0x338] ;  /* 0x0003380001387983 */ /* 0x000ea40000100a00 */
[----:B------:R-:W0:Y:S08]  /*b1a0*/  MUFU.TANH R34, R34 ;  /* 0x0000002200227308 */ /* 0x000e300000002400 */
[----:B------:R-:W0:Y:S01]  /*b1b0*/  MUFU.TANH R169, R169 ;  /* 0x000000a900a97308 */ /* 0x000e220000002400 */
[----:B-1----:R-:W-:Y:S01]  /*b1c0*/  FMNMX.FTZ R12, R139, R12, !PT ;  /* 0x0000000c8b0c7209 */ /* 0x002fe20007810000 */
[----:B------:R-:W2:Y:S01]  /*b1d0*/  LDL.64 R58, [R1+0x348] ;  /* 0x00034800013a7983 */ /* 0x000ea20000100a00 */
[----:B------:R-:W-:-:S03]  /*b1e0*/  FMNMX.FTZ R16, R165, R16, !PT ;  /* 0x00000010a5107209 */ /* 0x000fc60007810000 */
[----:B------:R-:W2:Y:S02]  /*b1f0*/  LDL.64 R30, [R1+0x428] ;  /* 0x00042800011e7983 */ /* 0x000ea40000100a00 */
[----:B------:R-:W1:Y:S08]  /*b200*/  MUFU.TANH R14, R14 ;  /* 0x0000000e000e7308 */ /* 0x000e700000002400 */
[----:B------:R-:W1:Y:S01]  /*b210*/  MUFU.TANH R177, R177 ;  /* 0x000000b100b17308 */ /* 0x000e620000002400 */
[----:B------:R-:W-:Y:S01]  /*b220*/  FMNMX.FTZ R9, R11, R12, !PT ;  /* 0x0000000c0b097209 */ /* 0x000fe20007810000 */
[----:B------:R-:W2:Y:S01]  /*b230*/  LDL.64 R60, [R1+0x358] ;  /* 0x00035800013c7983 */ /* 0x000ea20000100a00 */
[----:B------:R-:W-:-:S03]  /*b240*/  FMNMX.FTZ R16, R167, R16, !PT ;  /* 0x00000010a7107209 */ /* 0x000fc60007810000 */
[----:B------:R-:W2:Y:S02]  /*b250*/  LDL.64 R42, [R1+0x408] ;  /* 0x00040800012a7983 */ /* 0x000ea40000100a00 */
[----:B------:R-:W1:Y:S02]  /*b260*/  MUFU.TANH R156, R156 ;  /* 0x0000009c009c7308 */ /* 0x000e640000002400 */
[----:B------:R-:W2:Y:S06]  /*b270*/  LDL.64 R48, [R1+0x398] ;  /* 0x0003980001307983 */ /* 0x000eac0000100a00 */
        /* <DEDUP_REMOVED lines=15> */
[----:B------:R-:W-:-:S05]  /*b370*/  FMNMX.FTZ R16, R175, R16, !PT ;  /* 0x00000010af107209 */ /* 0x000fca0007810000 */
[----:B------:R-:W1:Y:S08]  /*b380*/  MUFU.TANH R168, R168 ;  /* 0x000000a800a87308 */ /* 0x000e700000002400 */
[----:B------:R-:W1:Y:S01]  /*b390*/  MUFU.TANH R205, R205 ;  /* 0x000000cd00cd7308 */ /* 0x000e620000002400 */
[----:B0-----:R-:W-:Y:S02]  /*b3a0*/  FMNMX.FTZ R9, R164, R9, !PT ;  /* 0x00000009a4097209 */ /* 0x001fe40007810000 */
[----:B------:R-:W-:-:S05]  /*b3b0*/  FMNMX.FTZ R16, R195, R16, !PT ;  /* 0x00000010c3107209 */ /* 0x000fca0007810000 */
[----:B------:R-:W0:Y:S08]  /*b3c0*/  MUFU.TANH R170, R170 ;  /* 0x000000aa00aa7308 */ /* 0x000e300000002400 */
[----:B------:R-:W0:Y:S01]  /*b3d0*/  MUFU.TANH R203, R203 ;  /* 0x000000cb00cb7308 */ /* 0x000e220000002400 */
[----:B-1----:R-:W-:Y:S02]  /*b3e0*/  FMNMX.FTZ R9, R166, R9, !PT ;  /* 0x00000009a6097209 */ /* 0x002fe40007810000 */
[----:B------:R-:W-:-:S05]  /*b3f0*/  FMNMX.FTZ R16, R181, R16, !PT ;  /* 0x00000010b5107209 */ /* 0x000fca0007810000 */
[----:B------:R-:W1:Y:S08]  /*b400*/  MUFU.TANH R23, R23 ;  /* 0x0000001700177308 */ /* 0x000e700000002400 */
[----:B------:R-:W1:Y:S01]  /*b410*/  MUFU.TANH R213, R213 ;  /* 0x000000d500d57308 */ /* 0x000e620000002400 */
[----:B------:R-:W-:Y:S02]  /*b420*/  FMNMX.FTZ R9, R168, R9, !PT ;  /* 0x00000009a8097209 */ /* 0x000fe40007810000 */
        /* <DEDUP_REMOVED lines=21> */
[----:B------:R-:W1:Y:S01]  /*b580*/  MUFU.TANH R131, R131 ;  /* 0x0000008300837308 */ /* 0x000e620000002400 */
[----:B------:R-:W-:Y:S02]  /*b590*/  FMNMX.FTZ R12, R127, R12, !PT ;  /* 0x0000000c7f0c7209 */ /* 0x000fe40007810000 */
[----:B------:R-:W-:-:S05]  /*b5a0*/  FMNMX.FTZ R8, R215, R16, !PT ;  /* 0x00000010d7087209 */ /* 0x000fca0007810000 */
[----:B------:R-:W1:Y:S01]  /*b5b0*/  MUFU.TANH R135, R135 ;  /* 0x0000008700877308 */ /* 0x000e620000002400 */
[----:B0-----:R-:W-:Y:S02]  /*b5c0*/  FMNMX.FTZ R12, R129, R12, !PT ;  /* 0x0000000c810c7209 */ /* 0x001fe40007810000 */
[----:B------:R-:W-:-:S05]  /*b5d0*/  FMNMX.FTZ R8, R217, R8, !PT ;  /* 0x00000008d9087209 */ /* 0x000fca0007810000 */
[----:B------:R-:W0:Y:S01]  /*b5e0*/  MUFU.TANH R133, R133 ;  /* 0x0000008500857308 */ /* 0x000e220000002400 */
[----:B-1----:R-:W-:Y:S01]  /*b5f0*/  FMNMX.FTZ R12, R131, R12, !PT ;  /* 0x0000000c830c7209 */ /* 0x002fe20007810000 */
[----:B------:R-:W1:Y:S06]  /*b600*/  SHFL.BFLY PT, R13, R8, 0x2, 0x1f ;  /* 0x0c401f00080d7f89 */ /* 0x000e6c00000e0000 */
[----:B------:R-:W4:Y:S01]  /*b610*/  MUFU.TANH R137, R137 ;  /* 0x0000008900897308 */ /* 0x000f220000002400 */
[----:B------:R-:W-:-:S07]  /*b620*/  FMNMX.FTZ R12, R135, R12, !PT ;  /* 0x0000000c870c7209 */ /* 0x000fce0007810000 */
[----:B------:R-:W1:Y:S01]  /*b630*/  MUFU.TANH R141, R141 ;  /* 0x0000008d008d7308 */ /* 0x000e620000002400 */
[----:B0-----:R-:W-:-:S04]  /*b640*/  FMNMX.FTZ R12, R133, R12, !PT ;  /* 0x0000000c850c7209 */ /* 0x001fc80007810000 */
[----:B----4-:R-:W-:-:S04]  /*b650*/  FMNMX.FTZ R12, R137, R12, !PT ;  /* 0x0000000c890c7209 */ /* 0x010fc80007810000 */
[----:B-1----:R-:W-:-:S05]  /*b660*/  FMNMX.FTZ R9, R141, R12, !PT ;  /* 0x0000000c8d097209 */ /* 0x002fca0007810000 */
[----:B------:R0:W-:Y:S01]  /*b670*/  STL.64 [R1+0x230], R8 ;  /* 0x0002300801007387 */ /* 0x0001e20000100a00 */
[----:B------:R-:W-:-:S03]  /*b680*/  FMNMX.FTZ R12, R8, R13, !PT ;  /* 0x0000000d080c7209 */ /* 0x000fc60007810000 */
[----:B------:R-:W4:Y:S04]  /*b690*/  LDL R219, [R1+0x234] ;  /* 0x0002340001db7983 */ /* 0x000f280000100800 */
[----:B------:R-:W1:Y:S04]  /*b6a0*/  SHFL.BFLY PT, R13, R12, 0x1, 0x1f ;  /* 0x0c201f000c0d7f89 */ /* 0x000e6800000e0000 */
[----:B0-----:R-:W3:Y:S01]  /*b6b0*/  LDL.64 R8, [R1+0x290] ;  /* 0x0002900001087983 */ /* 0x001ee20000100a00 */
[----:B-1----:R-:W-:-:S05]  /*b6c0*/  FMNMX.FTZ R16, R12, R13, !PT ;  /* 0x0000000d0c107209 */ /* 0x002fca0007810000 */
[----:B------:R0:W-:Y:S04]  /*b6d0*/  STL [R1+0x230], R16 ;  /* 0x0002301001007387 */ /* 0x0001e80000100800 */
[----:B------:R-:W2:Y:S04]  /*b6e0*/  LDL R180, [R1+0x230] ;  /* 0x0002300001b47983 */ /* 0x000ea80000100800 */
[----:B0-----:R-:W3:Y:S04]  /*b6f0*/  LDL.64 R16, [R1+0x3e0] ;  /* 0x0003e00001107983 */ /* 0x001ee80000100a00 */
[----:B----4-:R-:W0:Y:S02]  /*b700*/  SHFL.BFLY PT, R12, R219, 0x2, 0x1f ;  /* 0x0c401f00db0c7f89 */ /* 0x010e2400000e0000 */
[----:B0-----:R-:W-:-:S02]  /*b710*/  FMNMX.FTZ R15, R12, R219, !PT ;  /* 0x000000db0c0f7209 */ /* 0x001fc40007810000 */
[----:B------:R-:W4:Y:S04]  /*b720*/  LDL.64 R12, [R1+0x438] ;  /* 0x00043800010c7983 */ /* 0x000f280000100a00 */
[----:B------:R-:W0:Y:S01]  /*b730*/  SHFL.BFLY PT, R24, R15, 0x1, 0x1f ;  /* 0x0c201f000f187f89 */ /* 0x000e2200000e0000 */
[----:B--2---:R-:W-:-:S04]  /*b740*/  FADD.FTZ R4, R4, -R180 ;  /* 0x800000b404047221 */ /* 0x004fc80000010000 */
[----:B------:R-:W-:-:S06]  /*b750*/  FMUL.FTZ R158, R4, R25 ;  /* 0x00000019049e7220 */ /* 0x000fcc0000410000 */
[----:B------:R-:W1:Y:S01]  /*b760*/  MUFU.EX2 R158, R158 ;  /* 0x0000009e009e7308 */ /* 0x000e620000000800 */
[----:B0-----:R-:W-:-:S05]  /*b770*/  FMNMX.FTZ R24, R15, R24, !PT ;  /* 0x000000180f187209 */ /* 0x001fca0007810000 */
[----:B------:R-:W-:Y:S02]  /*b780*/  FADD.FTZ R120, R5, -R24 ;  /* 0x8000001805787221 */ /* 0x000fe40000010000 */
[----:B------:R-:W2:Y:S01]  /*b790*/  LDL.64 R4, [R1+0x448] ;  /* 0x0004480001047983 */ /* 0x000ea20000100a00 */
[C---:B-1----:R-:W-:Y:S01]  /*b7a0*/  FMUL.FTZ R111, R158.reuse, R111 ;  /* 0x0000006f9e6f7220 */ /* 0x042fe20000410000 */
[----:B------:R-:W-:-:S05]  /*b7b0*/  FMUL.FTZ R110, R158, R110 ;  /* 0x0000006e9e6e7220 */ /* 0x000fca0000410000 */
[----:B------:R3:W-:Y:S01]  /*b7c0*/  STL.64 [R1+0x340], R110 ;  /* 0x0003406e01007387 */ /* 0x0007e20000100a00 */
[----:B------:R-:W-:Y:S01]  /*b7d0*/  FMUL.FTZ R180, R25, R180 ;  /* 0x000000b419b47220 */ /* 0x000fe20000410000 */
[C---:B------:R-:W-:Y:S01]  /*b7e0*/  FMUL.FTZ R145, R158.reuse, R145 ;  /* 0x000000919e917220 */ /* 0x040fe20000410000 */
[C---:B------:R-:W-:Y:S01]  /*b7f0*/  FMUL.FTZ R144, R158.reuse, R144 ;  /* 0x000000909e907220 */ /* 0x040fe20000410000 */
[C---:B------:R-:W-:Y:S01]  /*b800*/  FMUL.FTZ R197, R158.reuse, R197 ;  /* 0x000000c59ec57220 */ /* 0x040fe20000410000 */
[C---:B---3--:R-:W-:Y:S01]  /*b810*/  FMUL.FTZ R111, R158.reuse, R17 ;  /* 0x000000119e6f7220 */ /* 0x048fe20000410000 */
[C---:B------:R-:W-:Y:S01]  /*b820*/  FMUL.FTZ R110, R158.reuse, R16 ;  /* 0x000000109e6e7220 */ /* 0x040fe20000410000 */
[C---:B------:R-:W-:Y:S01]  /*b830*/  FMUL.FTZ R196, R158.reuse, R196 ;  /* 0x000000c49ec47220 */ /* 0x040fe20000410000 */
[----:B------:R-:W3:Y:S01]  /*b840*/  LDL.64 R16, [R1+0x240] ;  /* 0x0002400001107983 */ /* 0x000ee20000100a00 */
[--C-:B------:R-:W-:Y:S01]  /*b850*/  FFMA.FTZ R138, R143, R25, -R180.reuse ;  /* 0x000000198f8a7223 */ /* 0x100fe200000108b4 */
[----:B------:R-:W-:Y:S01]  /*b860*/  FMUL.FTZ R143, R25, R120 ;  /* 0x00000078198f7220 */ /* 0x000fe20000410000 */
[C---:B------:R-:W-:Y:S01]  /*b870*/  FMUL.FTZ R191, R158.reuse, R191 ;  /* 0x000000bf9ebf7220 */ /* 0x040fe20000410000 */
[C---:B------:R-:W-:Y:S01]  /*b880*/  FMUL.FTZ R190, R158.reuse, R190 ;  /* 0x000000be9ebe7220 */ /* 0x040fe20000410000 */
[C---:B------:R-:W-:Y:S01]  /*b890*/  FMUL.FTZ R204, R158.reuse, R8 ;  /* 0x000000089ecc7220 */ /* 0x040fe20000410000 */
[C---:B------:R-:W-:Y:S01]  /*b8a0*/  FMUL.FTZ R163, R158.reuse, R163 ;  /* 0x000000a39ea37220 */ /* 0x040fe20000410000 */
[C---:B------:R-:W-:Y:S01]  /*b8b0*/  FMUL.FTZ R162, R158.reuse, R162 ;  /* 0x000000a29ea27220 */ /* 0x040fe20000410000 */
[----:B------:R-:W0:Y:S01]  /*b8c0*/  MUFU.EX2 R143, R143 ;  /* 0x0000008f008f7308 */ /* 0x000e220000000800 */
[-CC-:B------:R-:W-:Y:S01]  /*b8d0*/  FFMA.FTZ R136, R73, R25.reuse, -R180.reuse ;  /* 0x0000001949887223 */ /* 0x180fe200000108b4 */
[-CC-:B------:R-:W-:Y:S01]  /*b8e0*/  FFMA.FTZ R122, R205, R25.reuse, -R180.reuse ;  /* 0x00000019cd7a7223 */ /* 0x180fe200000108b4 */
[----:B------:R-:W-:Y:S01]  /*b8f0*/  FFMA.FTZ R73, R159, R25, -R180 ;  /* 0x000000199f497223 */ /* 0x000fe200000108b4 */
[C---:B------:R-:W-:Y:S01]  /*b900*/  FMUL.FTZ R205, R158.reuse, R9 ;  /* 0x000000099ecd7220 */ /* 0x040fe20000410000 */
        /* <DEDUP_REMOVED lines=12> */
[C---:B0-----:R-:W-:Y:S01]  /*b9d0*/  FMUL.FTZ R55, R143.reuse, R55 ;  /* 0x000000378f377220 */ /* 0x041fe20000410000 */
[C---:B------:R-:W-:Y:S01]  /*b9e0*/  FMUL.FTZ R54, R143.reuse, R54 ;  /* 0x000000368f367220 */ /* 0x040fe20000410000 */
[C---:B------:R-:W-:Y:S01]  /*b9f0*/  FMUL.FTZ R45, R143.reuse, R45 ;  /* 0x0000002d8f2d7220 */ /* 0x040fe20000410000 */
[C---:B------:R-:W-:Y:S01]  /*ba00*/  FMUL.FTZ R44, R143.reuse, R44 ;  /* 0x0000002c8f2c7220 */ /* 0x040fe20000410000 */
[C---:B------:R-:W-:Y:S01]  /*ba10*/  FMUL.FTZ R115, R158.reuse, R115 ;  /* 0x000000739e737220 */ /* 0x040fe20000410000 */
[C---:B------:R-:W-:Y:S01]  /*ba20*/  FMUL.FTZ R114, R158.reuse, R114 ;  /* 0x000000729e727220 */ /* 0x040fe20000410000 */
[----:B------:R0:W-:Y:S01]  /*ba30*/  STL.64 [R1+0x328], R54 ;  /* 0x0003283601007387 */ /* 0x0001e20000100a00 */
[C---:B------:R-:W-:Y:S01]  /*ba40*/  FMUL.FTZ R113, R158.reuse, R113 ;  /* 0x000000719e717220 */ /* 0x040fe20000410000 */
[C---:B------:R-:W-:Y:S01]  /*ba50*/  FMUL.FTZ R112, R158.reuse, R112 ;  /* 0x000000709e707220 */ /* 0x040fe20000410000 */
[C---:B------:R-:W-:Y:S01]  /*ba60*/  FMUL.FTZ R109, R158.reuse, R109 ;  /* 0x0000006d9e6d7220 */ /* 0x040fe20000410000 */
[----:B------:R1:W-:Y:S01]  /*ba70*/  STL.64 [R1+0x378], R44 ;  /* 0x0003782c01007387 */ /* 0x0003e20000100a00 */
        /* <DEDUP_REMOVED lines=61> */
[C---:B------:R-:W-:Y:S01]  /*be50*/  FMUL.FTZ R41, R143.reuse, R41 ;  /* 0x000000298f297220 */ /* 0x040fe20000410000 */
[C---:B------:R-:W-:Y:S01]  /*be60*/  FMUL.FTZ R40, R143.reuse, R40 ;  /* 0x000000288f287220 */ /* 0x040fe20000410000 */
[C---:B-1----:R-:W-:Y:S01]  /*be70*/  FMUL.FTZ R45, R143.reuse, R27 ;  /* 0x0000001b8f2d7220 */ /* 0x042fe20000410000 */
[C---:B------:R-:W-:Y:S01]  /*be80*/  FMUL.FTZ R44, R143.reuse, R26 ;  /* 0x0000001a8f2c7220 */ /* 0x040fe20000410000 */
[C---:B------:R-:W-:Y:S01]  /*be90*/  FMUL.FTZ R199, R158.reuse, R199 ;  /* 0x000000c79ec77220 */ /* 0x040fe20000410000 */
[C---:B------:R-:W-:Y:S01]  /*bea0*/  FMUL.FTZ R198, R158.reuse, R198 ;  /* 0x000000c69ec67220 */ /* 0x040fe20000410000 */
[C---:B------:R-:W-:Y:S01]  /*beb0*/  FMUL.FTZ R105, R158.reuse, R105 ;  /* 0x000000699e697220 */ /* 0x040fe20000410000 */
[C---:B------:R-:W-:Y:S01]  /*bec0*/  FMUL.FTZ R104, R158.reuse, R104 ;  /* 0x000000689e687220 */ /* 0x040fe20000410000 */
[C---:B------:R-:W-:Y:S01]  /*bed0*/  FMUL.FTZ R43, R143.reuse, R43 ;  /* 0x0000002b8f2b7220 */ /* 0x040fe20000410000 */
[----:B------:R-:W-:Y:S01]  /*bee0*/  FMUL.FTZ R42, R143, R42 ;  /* 0x0000002a8f2a7220 */ /* 0x000fe20000410000 */
[----:B------:R0:W-:Y:S04]  /*bef0*/  STL.64 [R1+0x2f0], R144 ;  /* 0x0002f09001007387 */ /* 0x0001e80000100a00 */
[----:B------:R-:W-:Y:S04]  /*bf00*/  STL.64 [R1+0x270], R196 ;  /* 0x000270c401007387 */ /* 0x000fe80000100a00 */
[----:B------:R-:W-:Y:S01]  /*bf10*/  STL.64 [R1+0x280], R190 ;  /* 0x000280be01007387 */ /* 0x000fe20000100a00 */
[----:B0-----:R-:W-:-:S03]  /*bf20*/  FMUL.FTZ R144, R158, R20 ;  /* 0x000000149e907220 */ /* 0x001fc60000410000 */
[----:B------:R-:W-:Y:S01]  /*bf30*/  STL.64 [R1+0x290], R204 ;  /* 0x000290cc01007387 */ /* 0x000fe20000100a00 */
[----:B------:R0:W-:Y:S03]  /*bf40*/  MUFU.EX2 R20, R73 ;  /* 0x0000004900147308 */ /* 0x0001e60000000800 */
[----:B------:R-:W-:Y:S04]  /*bf50*/  STL.64 [R1+0x2a0], R162 ;  /* 0x0002a0a201007387 */ /* 0x000fe80000100a00 */
        /* <DEDUP_REMOVED lines=22> */
[----:B------:R1:W-:Y:S04]  /*c0c0*/  STL.64 [R1+0x2a8], R80 ;  /* 0x0002a85001007387 */ /* 0x0003e80000100a00 */
[----:B------:R0:W-:Y:S04]  /*c0d0*/  STL.64 [R1+0x2b8], R82 ;  /* 0x0002b85201007387 */ /* 0x0001e80000100a00 */
[----:B------:R4:W-:Y:S04]  /*c0e0*/  STL.64 [R1+0x2c8], R84 ;  /* 0x0002c85401007387 */ /* 0x0009e80000100a00 */
        /* <DEDUP_REMOVED lines=8> */
[----:B------:R2:W-:Y:S04]  /*c170*/  STL.64 [R1+0x368], R62 ;  /* 0x0003683e01007387 */ /* 0x0005e80000100a00 */
[----:B------:R-:W-:Y:S04]  /*c180*/  STL.64 [R1+0x388], R46 ;  /* 0x0003882e01007387 */ /* 0x000fe80000100a00 */
[----:B------:R3:W-:Y:S04]  /*c190*/  STL.64 [R1+0x3a8], R50 ;  /* 0x0003a83201007387 */ /* 0x0007e80000100a00 */
[----:B------:R3:W-:Y:S04]  /*c1a0*/  STL.64 [R1+0x3b8], R52 ;  /* 0x0003b83401007387 */ /* 0x0007e80000100a00 */
[----:B------:R3:W-:Y:S04]  /*c1b0*/  STL.64 [R1+0x3c8], R54 ;  /* 0x0003c83601007387 */ /* 0x0007e80000100a00 */
[----:B------:R-:W-:Y:S04]  /*c1c0*/  STL.64 [R1+0x3d8], R36 ;  /* 0x0003d82401007387 */ /* 0x000fe80000100a00 */
[----:B------:R-:W-:Y:S04]  /*c1d0*/  STL.64 [R1+0x3e8], R38 ;  /* 0x0003e82601007387 */ /* 0x000fe80000100a00 */
[----:B------:R-:W-:Y:S04]  /*c1e0*/  STL.64 [R1+0x3f8], R40 ;  /* 0x0003f82801007387 */ /* 0x000fe80000100a00 */
[----:B------:R3:W-:Y:S04]  /*c1f0*/  STL.64 [R1+0x418], R44 ;  /* 0x0004182c01007387 */ /* 0x0007e80000100a00 */
[----:B------:R-:W-:Y:S04]  /*c200*/  STL.64 [R1+0x260], R198 ;  /* 0x000260c601007387 */ /* 0x000fe80000100a00 */
[----:B------:R3:W-:Y:S04]  /*c210*/  STL.64 [R1+0x3c0], R104 ;  /* 0x0003c06801007387 */ /* 0x0007e80000100a00 */
[----:B------:R-:W-:Y:S04]  /*c220*/  STL.64 [R1+0x408], R42 ;  /* 0x0004082a01007387 */ /* 0x000fe80000100a00 */
[----:B-1----:R-:W3:Y:S04]  /*c230*/  LDL R81, [R1+0x26c] ;  /* 0x00026c0001517983 */ /* 0x002ee80000100800 */
[----:B0-----:R-:W3:Y:S04]  /*c240*/  LDL R83, [R1+0x270] ;  /* 0x0002700001537983 */ /* 0x001ee80000100800 */
[----:B----4-:R-:W4:Y:S04]  /*c250*/  LDL R85, [R1+0x274] ;  /* 0x0002740001557983 */ /* 0x010f280000100800 */
[----:B------:R-:W4:Y:S04]  /*c260*/  LDL R87, [R1+0x278] ;  /* 0x0002780001577983 */ /* 0x000f280000100800 */
        /* <DEDUP_REMOVED lines=17> */
[----:B--2---:R-:W2:Y:S04]  /*c380*/  LDL R57, [R1+0x2c4] ;  /* 0x0002c40001397983 */ /* 0x004ea80000100800 */
[----:B------:R-:W2:Y:S04]  /*c390*/  LDL R59, [R1+0x2c8] ;  /* 0x0002c800013b7983 */ /* 0x000ea80000100800 */
        /* <DEDUP_REMOVED lines=8> */
[----:B---3--:R-:W3:Y:S04]  /*c420*/  LDL R51, [R1+0x2ec] ;  /* 0x0002ec0001337983 */ /* 0x008ee80000100800 */
[----:B------:R-:W3:Y:S04]  /*c430*/  LDL R53, [R1+0x2f0] ;  /* 0x0002f00001357983 */ /* 0x000ee80000100800 */
[----:B------:R-:W3:Y:S04]  /*c440*/  LDL R55, [R1+0x2f4] ;  /* 0x0002f40001377983 */ /* 0x000ee80000100800 */
[----:B------:R-:W3:Y:S04]  /*c450*/  LDL R45, [R1+0x2f8] ;  /* 0x0002f800012d7983 */ /* 0x000ee80000100800 */
[----:B------:R-:W3:Y:S04]  /*c460*/  LDL R47, [R1+0x2fc] ;  /* 0x0002fc00012f7983 */ /* 0x000ee80000100800 */
[----:B------:R-:W4:Y:S04]  /*c470*/  LDL R116, [R1+0x3ac] ;  /* 0x0003ac0001747983 */ /* 0x000f280000100800 */
[----:B------:R-:W2:Y:S04]  /*c480*/  LDL R118, [R1+0x3b0] ;  /* 0x0003b00001767983 */ /* 0x000ea80000100800 */
[----:B------:R-:W3:Y:S04]  /*c490*/  LDL R110, [R1+0x3b8] ;  /* 0x0003b800016e7983 */ /* 0x000ee80000100800 */
        /* <DEDUP_REMOVED lines=17> */
[----:B------:R-:W3:Y:S01]  /*c5b0*/  LDL R78, [R1+0x408] ;  /* 0x00040800014e7983 */ /* 0x000ee20000100800 */
[C---:B------:R-:W-:Y:S01]  /*c5c0*/  FMUL.FTZ R31, R143.reuse, R31 ;  /* 0x0000001f8f1f7220 */ /* 0x040fe20000410000 */
[----:B------:R-:W-:Y:S01]  /*c5d0*/  FMUL.FTZ R30, R143, R30 ;  /* 0x0000001e8f1e7220 */ /* 0x000fe20000410000 */
[-CC-:B------:R-:W-:Y:S01]  /*c5e0*/  FFMA.FTZ R29, R7, R25.reuse, -R180.reuse ;  /* 0x00000019071d7223 */ /* 0x180fe200000108b4 */
[-CC-:B------:R-:W-:Y:S01]  /*c5f0*/  FFMA.FTZ R152, R10, R25.reuse, -R180.reuse ;  /* 0x000000190a987223 */ /* 0x180fe200000108b4 */
[--C-:B------:R-:W-:Y:S01]  /*c600*/  FFMA.FTZ R120, R203, R25, -R180.reuse ;  /* 0x00000019cb787223 */ /* 0x100fe200000108b4 */
[----:B------:R-:W-:Y:S01]  /*c610*/  FMUL.FTZ R5, R143, R5 ;  /* 0x000000058f057220 */ /* 0x000fe20000410000 */
[----:B------:R0:W-:Y:S01]  /*c620*/  STL.64 [R1+0x428], R30 ;  /* 0x0004281e01007387 */ /* 0x0001e20000100a00 */
[--C-:B------:R-:W-:Y:S01]  /*c630*/  FFMA.FTZ R7, R153, R25, -R180.reuse ;  /* 0x0000001999077223 */ /* 0x100fe200000108b4 */
[----:B------:R-:W-:Y:S01]  /*c640*/  MUFU.EX2 R29, R29 ;  /* 0x0000001d001d7308 */ /* 0x000fe20000000800 */
[----:B------:R-:W-:Y:S01]  /*c650*/  FMUL.FTZ R203, R158, R155 ;  /* 0x0000009b9ecb7220 */ /* 0x000fe20000410000 */
[C---:B------:R-:W-:Y:S01]  /*c660*/  FMUL.FTZ R4, R143.reuse, R4 ;  /* 0x000000048f047220 */ /* 0x040fe20000410000 */
[--C-:B------:R-:W-:Y:S01]  /*c670*/  FFMA.FTZ R134, R22, R25, -R180.reuse ;  /* 0x0000001916867223 */ /* 0x100fe200000108b4 */
[C---:B------:R-:W-:Y:S01]  /*c680*/  FMUL.FTZ R202, R158.reuse, R154 ;  /* 0x0000009a9eca7220 */ /* 0x040fe20000410000 */
[C---:B------:R-:W-:Y:S01]  /*c690*/  FMUL.FTZ R13, R143.reuse, R13 ;  /* 0x0000000d8f0d7220 */ /* 0x040fe20000410000 */
[C---:B------:R-:W-:Y:S01]  /*c6a0*/  FMUL.FTZ R147, R158.reuse, R147 ;  /* 0x000000939e937220 */ /* 0x040fe20000410000 */
[----:B------:R-:W-:Y:S01]  /*c6b0*/  FMUL.FTZ R146, R158, R146 ;  /* 0x000000929e927220 */ /* 0x000fe20000410000 */
[----:B------:R-:W-:Y:S01]  /*c6c0*/  MUFU.EX2 R8, R138 ;  /* 0x0000008a00087308 */ /* 0x000fe20000000800 */
[----:B------:R-:W-:Y:S01]  /*c6d0*/  FMUL.FTZ R12, R143, R12 ;  /* 0x0000000c8f0c7220 */ /* 0x000fe20000410000 */
[-C--:B0-----:R-:W-:Y:S01]  /*c6e0*/  FMUL.FTZ R31, R24, R25.reuse ;  /* 0x00000019181f7220 */ /* 0x081fe20000410000 */
[-CC-:B------:R-:W-:Y:S01]  /*c6f0*/  FFMA.FTZ R10, R157, R25.reuse, -R180.reuse ;  /* 0x000000199d0a7223 */ /* 0x180fe200000108b4 */
[-CC-:B------:R-:W-:Y:S01]  /*c700*/  FFMA.FTZ R15, R165, R25.reuse, -R180.reuse ;  /* 0x00000019a50f7223 */ /* 0x180fe200000108b4 */
[-CC-:B------:R-:W-:Y:S01]  /*c710*/  FFMA.FTZ R128, R167, R25.reuse, -R180.reuse ;  /* 0x00000019a7807223 */ /* 0x180fe200000108b4 */
[-CC-:B------:R-:W-:Y:S01]  /*c720*/  FFMA.FTZ R30, R6, R25.reuse, -R31.reuse ;  /* 0x00000019061e7223 */ /* 0x180fe2000001081f */
[-CC-:B------:R-:W-:Y:S01]  /*c730*/  FFMA.FTZ R153, R0, R25.reuse, -R31.reuse ;  /* 0x0000001900997223 */ /* 0x180fe2000001081f */
[-CC-:B------:R-:W-:Y:S01]  /*c740*/  FFMA.FTZ R155, R72, R25.reuse, -R31.reuse ;  /* 0x00000019489b7223 */ /* 0x180fe2000001081f */
[----:B------:R-:W-:Y:S01]  /*c750*/  MUFU.EX2 R152, R152 ;  /* 0x0000009800987308 */ /* 0x000fe20000000800 */
[-CC-:B------:R-:W-:Y:S01]  /*c760*/  FFMA.FTZ R28, R28, R25.reuse, -R31.reuse ;  /* 0x000000191c1c7223 */ /* 0x180fe2000001081f */
[--C-:B------:R-:W-:Y:S01]  /*c770*/  FFMA.FTZ R130, R169, R25, -R180.reuse ;  /* 0x00000019a9827223 */ /* 0x100fe200000108b4 */
[C---:B------:R-:W-:Y:S01]  /*c780*/  FMUL.FTZ R149, R158.reuse, R149 ;  /* 0x000000959e957220 */ /* 0x040fe20000410000 */
[C---:B------:R-:W-:Y:S01]  /*c790*/  FMUL.FTZ R148, R158.reuse, R148 ;  /* 0x000000949e947220 */ /* 0x040fe20000410000 */
[C---:B------:R-:W-:Y:S01]  /*c7a0*/  FMUL.FTZ R151, R158.reuse, R151 ;  /* 0x000000979e977220 */ /* 0x040fe20000410000 */
[C---:B------:R-:W-:Y:S01]  /*c7b0*/  FMUL.FTZ R150, R158.reuse, R150 ;  /* 0x000000969e967220 */ /* 0x040fe20000410000 */
[C---:B------:R-:W-:Y:S01]  /*c7c0*/  FMUL.FTZ R161, R158.reuse, R161 ;  /* 0x000000a19ea17220 */ /* 0x040fe20000410000 */
[----:B------:R-:W0:Y:S01]  /*c7d0*/  MUFU.EX2 R30, R30 ;  /* 0x0000001e001e7308 */ /* 0x000e220000000800 */
[-CC-:B------:R-:W-:Y:S01]  /*c7e0*/  FFMA.FTZ R22, R35, R25.reuse, -R180.reuse ;  /* 0x0000001923167223 */ /* 0x180fe200000108b4 */
[----:B------:R1:W-:Y:S01]  /*c7f0*/  STL.64 [R1+0x448], R4 ;  /* 0x0004480401007387 */ /* 0x0003e20000100a00 */
[--C-:B------:R-:W-:Y:S01]  /*c800*/  FFMA.FTZ R0, R11, R25, -R31.reuse ;  /* 0x000000190b007223 */ /* 0x100fe2000001081f */
[C---:B------:R-:W-:Y:S01]  /*c810*/  FMUL.FTZ R160, R158.reuse, R160 ;  /* 0x000000a09ea07220 */ /* 0x040fe20000410000 */
[----:B------:R-:W-:Y:S01]  /*c820*/  FMUL.FTZ R145, R158, R21 ;  /* 0x000000159e917220 */ /* 0x000fe20000410000 */
[-CC-:B------:R-:W-:Y:S01]  /*c830*/  FFMA.FTZ R132, R177, R25.reuse, -R180.reuse ;  /* 0x00000019b1847223 */ /* 0x180fe200000108b4 */
[-CC-:B------:R-:W-:Y:S01]  /*c840*/  FFMA.FTZ R159, R175, R25.reuse, -R180.reuse ;  /* 0x00000019af9f7223 */ /* 0x180fe200000108b4 */
[----:B------:R-:W0:Y:S01]  /*c850*/  MUFU.EX2 R153, R153 ;  /* 0x0000009900997308 */ /* 0x000e220000000800 */
[-CC-:B------:R-:W-:Y:S01]  /*c860*/  FFMA.FTZ R6, R34, R25.reuse, -R31.reuse ;  /* 0x0000001922067223 */ /* 0x180fe2000001081f */
[-CC-:B------:R-:W-:Y:S01]  /*c870*/  FFMA.FTZ R126, R195, R25.reuse, -R180.reuse ;  /* 0x00000019c37e7223 */ /* 0x180fe200000108b4 */
[-CC-:B------:R-:W-:Y:S01]  /*c880*/  FFMA.FTZ R124, R181, R25.reuse, -R180.reuse ;  /* 0x00000019b57c7223 */ /* 0x180fe200000108b4 */
[-CC-:B------:R-:W-:Y:S01]  /*c890*/  FFMA.FTZ R174, R211, R25.reuse, -R180.reuse ;  /* 0x00000019d3ae7223 */ /* 0x180fe200000108b4 */
[-C--:B------:R-:W-:Y:S01]  /*c8a0*/  FFMA.FTZ R176, R209, R25.reuse, -R180 ;  /* 0x00000019d1b07223 */ /* 0x080fe200000108b4 */
[--C-:B-1----:R-:W-:Y:S01]  /*c8b0*/  FFMA.FTZ R4, R139, R25, -R31.reuse ;  /* 0x000000198b047223 */ /* 0x102fe2000001081f */
[C---:B------:R-:W-:Y:S01]  /*c8c0*/  FMUL.FTZ R201, R143.reuse, R201 ;  /* 0x000000c98fc97220 */ /* 0x040fe20000410000 */
[----:B------:R-:W1:Y:S01]  /*c8d0*/  MUFU.EX2 R155, R155 ;  /* 0x0000009b009b7308 */ /* 0x000e620000000800 */
[----:B------:R-:W-:Y:S01]  /*c8e0*/  FFMA.FTZ R11, R164, R25, -R31 ;  /* 0x00000019a40b7223 */ /* 0x000fe2000001081f */
[C---:B------:R-:W-:Y:S01]  /*c8f0*/  FMUL.FTZ R200, R143.reuse, R200 ;  /* 0x000000c88fc87220 */ /* 0x040fe20000410000 */
[C---:B------:R-:W-:Y:S01]  /*c900*/  FMUL.FTZ R49, R143.reuse, R49 ;  /* 0x000000318f317220 */ /* 0x040fe20000410000 */
[----:B------:R-:W-:Y:S01]  /*c910*/  FMUL.FTZ R48, R143, R48 ;  /* 0x000000308f307220 */ /* 0x000fe20000410000 */
[----:B------:R-:W-:Y:S03]  /*c920*/  STL [R1+0x234], R24 ;  /* 0x0002341801007387 */ /* 0x000fe60000100800 */
[----:B------:R-:W1:Y:S01]  /*c930*/  MUFU.EX2 R35, R134 ;  /* 0x0000008600237308 */ /* 0x000e620000000800 */
[----:B0-----:R-:W-:Y:S01]  /*c940*/  FFMA.FTZ R164, R17, R143, R30 ;  /* 0x0000008f11a47223 */ /* 0x001fe2000001001e */
[----:B------:R-:W-:Y:S01]  /*c950*/  FFMA.FTZ R17, R158, R16, R29 ;  /* 0x000000109e117223 */ /* 0x000fe2000001001d */
[----:B------:R-:W3:Y:S04]  /*c960*/  LDL R206, [R1+0x340] ;  /* 0x0003400001ce7983 */ /* 0x000ee80000100800 */
[----:B------:R-:W3:Y:S01]  /*c970*/  LDL R204, [R1+0x354] ;  /* 0x0003540001cc7983 */ /* 0x000ee20000100800 */
[----:B------:R-:W0:Y:S03]  /*c980*/  MUFU.EX2 R28, R28 ;  /* 0x0000001c001c7308 */ /* 0x000e260000000800 */
[----:B------:R-:W3:Y:S04]  /*c990*/  LDL R74, [R1+0x400] ;  /* 0x00040000014a7983 */ /* 0x000ee80000100800 */
[----:B------:R-:W3:Y:S01]  /*c9a0*/  LDL R41, [R1+0x308] ;  /* 0x0003080001297983 */ /* 0x000ee20000100800 */
[----:B------:R-:W0:Y:S01]  /*c9b0*/  MUFU.EX2 R154, R136 ;  /* 0x00000088009a7308 */ /* 0x000e220000000800 */
[----:B------:R-:W-:Y:S01]  /*c9c0*/  FADD.FTZ R164, R153, R164 ;  /* 0x000000a499a47221 */ /* 0x000fe20000010000 */
[-CC-:B------:R-:W-:Y:S01]  /*c9d0*/  FFMA.FTZ R5, R14, R25.reuse, -R31.reuse ;  /* 0x000000190e057223 */ /* 0x180fe2000001081f */
[-C--:B------:R-:W-:Y:S01]  /*c9e0*/  FFMA.FTZ R157, R123, R25.reuse, -R31 ;  /* 0x000000197b9d7223 */ /* 0x080fe2000001081f */
[----:B------:R0:W-:Y:S04]  /*c9f0*/  STL.64 [R1+0x438], R12 ;  /* 0x0004380c01007387 */ /* 0x0001e80000100a00 */
[----:B------:R-:W0:Y:S01]  /*ca00*/  MUFU.EX2 R4, R4 ;  /* 0x0000000400047308 */ /* 0x000e220000000800 */
[----:B------:R-:W-:Y:S01]  /*ca10*/  FADD.FTZ R16, R152, R17 ;  /* 0x0000001198107221 */ /* 0x000fe20000010000 */
[----:B-1----:R-:W-:Y:S01]  /*ca20*/  FADD.FTZ R123, R155, R164 ;  /* 0x000000a49b7b7221 */ /* 0x002fe20000010000 */
[----:B------:R-:W3:Y:S04]  /*ca30*/  LDL R43, [R1+0x30c] ;  /* 0x00030c00012b7983 */ /* 0x000ee80000100800 */
[----:B------:R-:W3:Y:S01]  /*ca40*/  LDL R112, [R1+0x3bc] ;  /* 0x0003bc0001707983 */ /* 0x000ee20000100800 */
[----:B------:R-:W1:Y:S01]  /*ca50*/  MUFU.EX2 R0, R0 ;  /* 0x0000000000007308 */ /* 0x000e620000000800 */
[-C--:B0-----:R-:W-:Y:S01]  /*ca60*/  FFMA.FTZ R12, R156, R25.reuse, -R31 ;  /* 0x000000199c0c7223 */ /* 0x081fe2000001081f */
[----:B------:R-:W-:Y:S01]  /*ca70*/  FADD.FTZ R17, R35, R16 ;  /* 0x0000001023117221 */ /* 0x000fe20000010000 */
[----:B------:R-:W3:Y:S04]  /*ca80*/  LDL R114, [R1+0x3c0] ;  /* 0x0003c00001727983 */ /* 0x000ee80000100800 */
[----:B------:R-:W3:Y:S01]  /*ca90*/  LDL R104, [R1+0x3c4] ;  /* 0x0003c40001687983 */ /* 0x000ee20000100800 */
[----:B------:R-:W0:Y:S01]  /*caa0*/  MUFU.EX2 R7, R7 ;  /* 0x0000000700077308 */ /* 0x000e220000000800 */
[----:B------:R-:W-:Y:S01]  /*cab0*/  FADD.FTZ R123, R28, R123 ;  /* 0x0000007b1c7b7221 */ /* 0x000fe20000010000 */
[----:B------:R-:W-:Y:S01]  /*cac0*/  FADD.FTZ R17, R154, R17 ;  /* 0x000000119a117221 */ /* 0x000fe20000010000 */
        /* <DEDUP_REMOVED lines=9> */
[----:B------:R-:W3:Y:S04]  /*cb60*/  LDL R68, [R1+0x40c] ;  /* 0x00040c0001447983 */ /* 0x000ee80000100800 */
[----:B------:R-:W-:Y:S01]  /*cb70*/  MUFU.EX2 R5, R5 ;  /* 0x0000000500057308 */ /* 0x000fe20000000800 */
[----:B------:R-:W-:Y:S01]  /*cb80*/  FADD.FTZ R16, R8, R17 ;  /* 0x0000001108107221 */ /* 0x000fe20000010000 */
[----:B------:R-:W3:Y:S04]  /*cb90*/  LDL R70, [R1+0x410] ;  /* 0x0004100001467983 */ /* 0x000ee80000100800 */
[----:B------:R-:W3:Y:S02]  /*cba0*/  LDL R224, [R1+0x31c] ;  /* 0x00031c0001e07983 */ /* 0x000ee40000100800 */
[----:B------:R-:W0:Y:S01]  /*cbb0*/  MUFU.EX2 R9, R22 ;  /* 0x0000001600097308 */ /* 0x000e220000000800 */
[----:B-1----:R-:W-:Y:S01]  /*cbc0*/  FADD.FTZ R123, R0, R123 ;  /* 0x0000007b007b7221 */ /* 0x002fe20000010000 */
[-C--:B------:R-:W-:Y:S01]  /*cbd0*/  FFMA.FTZ R13, R168, R25.reuse, -R31 ;  /* 0x00000019a80d7223 */ /* 0x080fe2000001081f */
[----:B------:R-:W3:Y:S04]  /*cbe0*/  LDL R218, [R1+0x328] ;  /* 0x0003280001da7983 */ /* 0x000ee80000100800 */
[----:B------:R-:W-:Y:S01]  /*cbf0*/  STL [R1+0x3428], R182 ;  /* 0x003428b601007387 */ /* 0x000fe20000100800 */
[----:B------:R-:W1:Y:S01]  /*cc00*/  MUFU.EX2 R12, R12 ;  /* 0x0000000c000c7308 */ /* 0x000e620000000800 */
[----:B0-----:R-:W-:Y:S01]  /*cc10*/  FADD.FTZ R17, R7, R16 ;  /* 0x0000001007117221 */ /* 0x001fe20000010000 */
[----:B------:R-:W-:Y:S01]  /*cc20*/  FADD.FTZ R166, R6, R123 ;  /* 0x0000007b06a67221 */ /* 0x000fe20000010000 */
[----:B------:R-:W3:Y:S04]  /*cc30*/  LDL R184, [R1+0x364] ;  /* 0x0003640001b87983 */ /* 0x000ee80000100800 */
[----:B------:R-:W3:Y:S01]  /*cc40*/  LDL R186, [R1+0x368] ;  /* 0x0003680001ba7983 */ /* 0x000ee20000100800 */
[----:B------:R-:W0:Y:S01]  /*cc50*/  MUFU.EX2 R11, R11 ;  /* 0x0000000b000b7308 */ /* 0x000e220000000800 */
[-C--:B------:R-:W-:Y:S01]  /*cc60*/  FFMA.FTZ R156, R170, R25.reuse, -R31 ;  /* 0x00000019aa9c7223 */ /* 0x080fe2000001081f */
[----:B------:R-:W-:Y:S01]  /*cc70*/  FADD.FTZ R16, R10, R17 ;  /* 0x000000110a107221 */ /* 0x000fe20000010000 */
[----:B------:R-:W3:Y:S04]  /*cc80*/  LDL R188, [R1+0x36c] ;  /* 0x00036c0001bc7983 */ /* 0x000ee80000100800 */
[----:B------:R-:W3:Y:S01]  /*cc90*/  LDL R64, [R1+0x41c] ;  /* 0x00041c0001407983 */ /* 0x000ee20000100800 */
[----:B------:R-:W0:Y:S01]  /*cca0*/  MUFU.EX2 R15, R15 ;  /* 0x0000000f000f7308 */ /* 0x000e220000000800 */
[-CC-:B------:R-:W-:Y:S01]  /*ccb0*/  FFMA.FTZ R23, R23, R25.reuse, -R31.reuse ;  /* 0x0000001917177223 */ /* 0x180fe2000001081f */
[----:B------:R-:W-:Y:S01]  /*ccc0*/  FADD.FTZ R17, R9, R16 ;  /* 0x0000001009117221 */ /* 0x000fe20000010000 */
[----:B------:R0:W-:Y:S01]  /*ccd0*/  STL.64 [R1+0x330], R160 ;  /* 0x000330a001007387 */ /* 0x0001e20000100a00 */
[----:B------:R-:W-:-:S03]  /*cce0*/  FFMA.FTZ R163, R127, R25, -R31 ;  /* 0x000000197fa37223 */ /* 0x000fc6000001081f */
[----:B------:R-:W-:Y:S01]  /*ccf0*/  STL [R1+0x32f0], R194 ;  /* 0x0032f0c201007387 */ /* 0x000fe20000100800 */
[----:B------:R-:W0:Y:S01]  /*cd00*/  MUFU.EX2 R14, R14 ;  /* 0x0000000e000e7308 */ /* 0x000e220000000800 */
[----:B------:R-:W-:Y:S02]  /*cd10*/  FFMA.FTZ R165, R131, R25, -R31 ;  /* 0x0000001983a57223 */ /* 0x000fe4000001081f */
[----:B------:R-:W3:Y:S04]  /*cd20*/  LDL R66, [R1+0x420] ;  /* 0x0004200001427983 */ /* 0x000ee80000100800 */
[----:B------:R-:W-:Y:S01]  /*cd30*/  STL.64 [R1+0x32e8], R192 ;  /* 0x0032e8c001007387 */ /* 0x000fe20000100a00 */
[----:B------:R-:W0:Y:S01]  /*cd40*/  MUFU.EX2 R22, R128 ;  /* 0x0000008000167308 */ /* 0x000e220000000800 */
[----:B------:R-:W-:-:S02]  /*cd50*/  FADD.FTZ R16, R20, R17 ;  /* 0x0000001114107221 */ /* 0x000fc40000010000 */
[----:B------:R-:W3:Y:S04]  /*cd60*/  LDL R190, [R1+0x358] ;  /* 0x0003580001be7983 */ /* 0x000ee80000100800 */
[----:B------:R-:W3:Y:S01]  /*cd70*/  LDL R33, [R1+0x260] ;  /* 0x0002600001217983 */ /* 0x000ee20000100800 */
[----:B------:R-:W0:Y:S03]  /*cd80*/  MUFU.EX2 R13, R13 ;  /* 0x0000000d000d7308 */ /* 0x000e260000000800 */
[----:B------:R-:W3:Y:S04]  /*cd90*/  LDL R220, [R1+0x32c] ;  /* 0x00032c0001dc7983 */ /* 0x000ee80000100800 */
[----:B------:R-:W3:Y:S01]  /*cda0*/  LDL R62, [R1+0x418] ;  /* 0x00041800013e7983 */ /* 0x000ee20000100800 */
[----:B------:R1:W-:Y:S03]  /*cdb0*/  MUFU.EX2 R158, R121 ;  /* 0x00000079009e7308 */ /* 0x0003e60000000800 */
[----:B------:R-:W3:Y:S04]  /*cdc0*/  LDL R56, [R1+0x424] ;  /* 0x0004240001387983 */ /* 0x000ee80000100800 */
[----:B------:R-:W3:Y:S01]  /*cdd0*/  LDL R52, [R1+0x434] ;  /* 0x0004340001347983 */ /* 0x000ee20000100800 */
[----:B------:R-:W4:Y:S01]  /*cde0*/  MUFU.EX2 R21, R130 ;  /* 0x0000008200157308 */ /* 0x000f220000000800 */
[----:B-1----:R-:W-:Y:S01]  /*cdf0*/  FADD.FTZ R121, R5, R166 ;  /* 0x000000a605797221 */ /* 0x002fe20000010000 */
[----:B------:R-:W-:Y:S01]  /*ce00*/  FFMA.FTZ R164, R125, R25, -R31 ;  /* 0x000000197da47223 */ /* 0x000fe2000001081f */
[----:B------:R-:W-:Y:S02]  /*ce10*/  STL [R1+0xbd4], R2 ;  /* 0x000bd40201007387 */ /* 0x000fe40000100800 */
[----:B------:R-:W-:-:S02]  /*ce20*/  FADD.FTZ R168, R12, R121 ;  /* 0x000000790ca87221 */ /* 0x000fc40000010000 */
[----:B------:R-:W-:Y:S01]  /*ce30*/  STL [R1+0xbd0], R3 ;  /* 0x000bd00301007387 */ /* 0x000fe20000100800 */
[----:B------:R-:W1:Y:S01]  /*ce40*/  MUFU.EX2 R156, R156 ;  /* 0x0000009c009c7308 */ /* 0x000e620000000800 */
[----:B0-----:R-:W-:Y:S01]  /*ce50*/  FADD.FTZ R121, R11, R168 ;  /* 0x000000a80b797221 */ /* 0x001fe20000010000 */
        /* <DEDUP_REMOVED lines=8> */
[----:B------:R-:W2:Y:S03]  /*cee0*/  MUFU.EX2 R23, R23 ;  /* 0x0000001700177308 */ /* 0x000ea60000000800 */
[----:B------:R-:W3:Y:S04]  /*cef0*/  LDL R46, [R1+0x440] ;  /* 0x00044000012e7983 */ /* 0x000ee80000100800 */
[----:B------:R-:W3:Y:S01]  /*cf00*/  LDL R196, [R1+0x35c] ;  /* 0x00035c0001c47983 */ /* 0x000ee20000100800 */
[----:B------:R-:W2:Y:S01]  /*cf10*/  MUFU.EX2 R159, R159 ;  /* 0x0000009f009f7308 */ /* 0x000ea20000000800 */
[----:B------:R-:W-:Y:S01]  /*cf20*/  FADD.FTZ R121, R13, R168 ;  /* 0x000000a80d797221 */ /* 0x000fe20000010000 */
[----:B----4-:R-:W-:Y:S01]  /*cf30*/  FADD.FTZ R17, R21, R16 ;  /* 0x0000001015117221 */ /* 0x010fe20000010000 */
[----:B------:R-:W4:Y:S04]  /*cf40*/  LDL R208, [R1+0x344] ;  /* 0x0003440001d07983 */ /* 0x000f280000100800 */
[----:B------:R-:W4:Y:S01]  /*cf50*/  LDL R210, [R1+0x348] ;  /* 0x0003480001d27983 */ /* 0x000f220000100800 */
[----:B------:R-:W2:Y:S01]  /*cf60*/  MUFU.EX2 R162, R126 ;  /* 0x0000007e00a27308 */ /* 0x000ea20000000800 */
[----:B-1----:R-:W-:Y:S01]  /*cf70*/  FADD.FTZ R170, R156, R121 ;  /* 0x000000799caa7221 */ /* 0x002fe20000010000 */
[----:B0-----:R-:W-:Y:S01]  /*cf80*/  FADD.FTZ R16, R160, R17 ;  /* 0x00000011a0107221 */ /* 0x001fe20000010000 */
[----:B------:R-:W-:-:S05]  /*cf90*/  FFMA.FTZ R175, R213, R25, -R180 ;  /* 0x00000019d5af7223 */ /* 0x000fca00000108b4 */
[----:B------:R-:W-:Y:S01]  /*cfa0*/  MUFU.EX2 R173, R122 ;  /* 0x0000007a00ad7308 */ /* 0x000fe20000000800 */
[-C--:B------:R-:W-:Y:S01]  /*cfb0*/  FFMA.FTZ R166, R129, R25.reuse, -R31 ;  /* 0x0000001981a67223 */ /* 0x080fe2000001081f */
[----:B------:R-:W-:-:S06]  /*cfc0*/  FFMA.FTZ R177, R207, R25, -R180 ;  /* 0x00000019cfb17223 */ /* 0x000fcc00000108b4 */
[----:B------:R-:W-:Y:S01]  /*cfd0*/  MUFU.EX2 R172, R120 ;  /* 0x0000007800ac7308 */ /* 0x000fe20000000800 */
[-CC-:B------:R-:W-:Y:S01]  /*cfe0*/  FFMA.FTZ R167, R133, R25.reuse, -R31.reuse ;  /* 0x0000001985a77223 */ /* 0x180fe2000001081f */
[-C--:B------:R-:W-:Y:S01]  /*cff0*/  FFMA.FTZ R181, R215, R25.reuse, -R180 ;  /* 0x00000019d7b57223 */ /* 0x080fe200000108b4 */
[-C--:B------:R-:W-:Y:S01]  /*d000*/  FFMA.FTZ R169, R141, R25.reuse, -R31 ;  /* 0x000000198da97223 */ /* 0x080fe2000001081f */
[----:B------:R-:W-:Y:S04]  /*d010*/  STL.64 [R1+0x450], R202 ;  /* 0x000450ca01007387 */ /* 0x000fe80000100a00 */
[----:B------:R-:W0:Y:S01]  /*d020*/  MUFU.EX2 R157, R157 ;  /* 0x0000009d009d7308 */ /* 0x000e220000000800 */
[----:B------:R-:W-:Y:S04]  /*d030*/  STL.64 [R1+0x300], R146 ;  /* 0x0003009201007387 */ /* 0x000fe80000100a00 */
[----:B------:R-:W-:Y:S03]  /*d040*/  STL.64 [R1+0x310], R148 ;  /* 0x0003109401007387 */ /* 0x000fe60000100a00 */
[----:B------:R-:W1:Y:S01]  /*d050*/  MUFU.EX2 R161, R124 ;  /* 0x0000007c00a17308 */ /* 0x000e620000000800 */
[----:B--2---:R-:W-:Y:S01]  /*d060*/  FADD.FTZ R121, R23, R170 ;  /* 0x000000aa17797221 */ /* 0x004fe20000010000 */
[----:B------:R-:W-:Y:S01]  /*d070*/  FADD.FTZ R17, R159, R16 ;  /* 0x000000109f117221 */ /* 0x000fe20000010000 */
[----:B------:R-:W-:Y:S04]  /*d080*/  STL.64 [R1+0x320], R150 ;  /* 0x0003209601007387 */ /* 0x000fe80000100a00 */
[----:B------:R-:W2:Y:S01]  /*d090*/  LDL R72, [R1+0x414] ;  /* 0x0004140001487983 */ /* 0x000ea20000100800 */
[----:B------:R-:W3:Y:S01]  /*d0a0*/  MUFU.EX2 R164, R164 ;  /* 0x000000a400a47308 */ /* 0x000ee20000000800 */
[----:B------:R-:W-:Y:S01]  /*d0b0*/  FADD.FTZ R170, R158, R121 ;  /* 0x000000799eaa7221 */ /* 0x000fe20000010000 */
[----:B------:R-:W-:Y:S01]  /*d0c0*/  FADD.FTZ R16, R162, R17 ;  /* 0x00000011a2107221 */ /* 0x000fe20000010000 */
[----:B------:R-:W-:Y:S04]  /*d0d0*/  STL [R1+0x3360], R118 ;  /* 0x0033607601007387 */ /* 0x000fe80000100800 */
[----:B------:R-:W-:Y:S01]  /*d0e0*/  STL [R1+0x335c], R116 ;  /* 0x00335c7401007387 */ /* 0x000fe20000100800 */
[----:B------:R-:W3:Y:S01]  /*d0f0*/  MUFU.EX2 R163, R163 ;  /* 0x000000a300a37308 */ /* 0x000ee20000000800 */
[-C--:B------:R-:W-:Y:S01]  /*d100*/  FFMA.FTZ R168, R135, R25.reuse, -R31 ;  /* 0x0000001987a87223 */ /* 0x080fe2000001081f */
[----:B0-----:R-:W-:Y:S01]  /*d110*/  FADD.FTZ R17, R157, R170 ;  /* 0x000000aa9d117221 */ /* 0x001fe20000010000 */
[----:B-1----:R-:W-:Y:S01]  /*d120*/  FADD.FTZ R16, R161, R16 ;  /* 0x00000010a1107221 */ /* 0x002fe20000010000 */
[----:B---3--:R-:W-:Y:S04]  /*d130*/  STL [R1+0x3350], R110 ;  /* 0x0033506e01007387 */ /* 0x008fe80000100800 */
[----:B------:R-:W-:Y:S01]  /*d140*/  MUFU.EX2 R175, R175 ;  /* 0x000000af00af7308 */ /* 0x000fe20000000800 */
[----:B------:R-:W-:Y:S04]  /*d150*/  STL [R1+0x334c], R108 ;  /* 0x00334c6c01007387 */ /* 0x000fe80000100800 */
[----:B------:R-:W-:Y:S03]  /*d160*/  STL [R1+0x3340], R102 ;  /* 0x0033406601007387 */ /* 0x000fe60000100800 */
[----:B------:R-:W0:Y:S01]  /*d170*/  MUFU.EX2 R166, R166 ;  /* 0x000000a600a67308 */ /* 0x000e220000000800 */
[----:B------:R-:W-:Y:S01]  /*d180*/  FADD.FTZ R121, R164, R17 ;  /* 0x00000011a4797221 */ /* 0x000fe20000010000 */
[----:B------:R-:W-:Y:S01]  /*d190*/  FADD.FTZ R17, R173, R16 ;  /* 0x00000010ad117221 */ /* 0x000fe20000010000 */
[----:B------:R-:W-:Y:S04]  /*d1a0*/  STL [R1+0x333c], R100 ;  /* 0x00333c6401007387 */ /* 0x000fe80000100800 */
[----:B------:R-:W-:Y:S01]  /*d1b0*/  STL [R1+0x3338], R98 ;  /* 0x0033386201007387 */ /* 0x000fe20000100800 */
[----:B------:R-:W-:Y:S01]  /*d1c0*/  MUFU.EX2 R174, R174 ;  /* 0x000000ae00ae7308 */ /* 0x000fe20000000800 */
[----:B------:R-:W-:-:S02]  /*d1d0*/  FFMA.FTZ R170, R137, R25, -R31 ;  /* 0x0000001989aa7223 */ /* 0x000fc4000001081f */
[----:B------:R-:W-:Y:S04]  /*d1e0*/  STL [R1+0x3334], R96 ;  /* 0x0033346001007387 */ /* 0x000fe80000100800 */
[----:B------:R-:W-:Y:S01]  /*d1f0*/  STL [R1+0x3330], R94 ;  /* 0x0033305e01007387 */ /* 0x000fe20000100800 */
[----:B------:R-:W1:Y:S01]  /*d200*/  MUFU.EX2 R165, R165 ;  /* 0x000000a500a57308 */ /* 0x000e620000000800 */
        /* <DEDUP_REMOVED lines=8> */
[----:B------:R-:W3:Y:S01]  /*d290*/  MUFU.EX2 R168, R168 ;  /* 0x000000a800a87308 */ /* 0x000ee20000000800 */
[----:B0-----:R-:W-:Y:S01]  /*d2a0*/  FADD.FTZ R121, R166, R121 ;  /* 0x00000079a6797221 */ /* 0x001fe20000010000 */
[----:B------:R-:W-:Y:S01]  /*d2b0*/  FADD.FTZ R17, R175, R16 ;  /* 0x00000010af117221 */ /* 0x000fe20000010000 */
[----:B------:R-:W-:Y:S04]  /*d2c0*/  STL [R1+0x331c], R84 ;  /* 0x00331c5401007387 */ /* 0x000fe80000100800 */
[----:B------:R-:W-:Y:S01]  /*d2d0*/  STL [R1+0x3318], R82 ;  /* 0x0033185201007387 */ /* 0x000fe20000100800 */
[----:B------:R-:W-:Y:S03]  /*d2e0*/  MUFU.EX2 R176, R176 ;  /* 0x000000b000b07308 */ /* 0x000fe60000000800 */
[----:B------:R-:W-:Y:S04]  /*d2f0*/  STL.64 [R1+0x458], R200 ;  /* 0x000458c801007387 */ /* 0x000fe80000100a00 */
[----:B------:R-:W-:Y:S01]  /*d300*/  STL.64 [R1+0x390], R144 ;  /* 0x0003909001007387 */ /* 0x000fe20000100a00 */
[----:B------:R-:W0:Y:S01]  /*d310*/  MUFU.EX2 R167, R167 ;  /* 0x000000a700a77308 */ /* 0x000e220000000800 */
[----:B-1----:R-:W-:Y:S01]  /*d320*/  FADD.FTZ R121, R165, R121 ;  /* 0x00000079a5797221 */ /* 0x002fe20000010000 */
[----:B------:R-:W-:Y:S01]  /*d330*/  FADD.FTZ R16, R174, R17 ;  /* 0x00000011ae107221 */ /* 0x000fe20000010000 */
[----:B------:R1:W-:Y:S04]  /*d340*/  STL.64 [R1+0x398], R48 ;  /* 0x0003983001007387 */ /* 0x0003e80000100a00 */
[----:B------:R-:W-:Y:S01]  /*d350*/  STL [R1+0x3314], R80 ;  /* 0x0033145001007387 */ /* 0x000fe20000100800 */
[----:B------:R-:W-:Y:S03]  /*d360*/  MUFU.EX2 R181, R181 ;  /* 0x000000b500b57308 */ /* 0x000fe60000000800 */
[----:B------:R-:W4:Y:S04]  /*d370*/  LDL R39, [R1+0x304] ;  /* 0x0003040001277983 */ /* 0x000f280000100800 */
[----:B------:R-:W4:Y:S01]  /*d380*/  LDL R122, [R1+0x3a0] ;  /* 0x0003a000017a7983 */ /* 0x000f220000100800 */
[----:B------:R-:W0:Y:S01]  /*d390*/  MUFU.EX2 R170, R170 ;  /* 0x000000aa00aa7308 */ /* 0x000e220000000800 */
[----:B---3--:R-:W-:Y:S01]  /*d3a0*/  FADD.FTZ R121, R168, R121 ;  /* 0x00000079a8797221 */ /* 0x008fe20000010000 */
[----:B------:R-:W-:Y:S01]  /*d3b0*/  FADD.FTZ R17, R177, R16 ;  /* 0x00000010b1117221 */ /* 0x000fe20000010000 */
[----:B-1----:R-:W3:Y:S04]  /*d3c0*/  LDL R49, [R1+0x300] ;  /* 0x0003000001317983 */ /* 0x002ee80000100800 */
[----:B------:R-:W3:Y:S01]  /*d3d0*/  LDL R124, [R1+0x3a4] ;  /* 0x0003a400017c7983 */ /* 0x000ee20000100800 */
[----:B------:R-:W1:Y:S03]  /*d3e0*/  MUFU.EX2 R180, R180 ;  /* 0x000000b400b47308 */ /* 0x000e660000000800 */
[----:B------:R-:W3:Y:S04]  /*d3f0*/  LDL R126, [R1+0x3a8] ;  /* 0x0003a800017e7983 */ /* 0x000ee80000100800 */
[----:B------:R-:W3:Y:S01]  /*d400*/  LDL R120, [R1+0x3b4] ;  /* 0x0003b40001787983 */ /* 0x000ee20000100800 */
[----:B------:R-:W1:Y:S01]  /*d410*/  MUFU.EX2 R169, R169 ;  /* 0x000000a900a97308 */ /* 0x000e620000000800 */
[----:B0-----:R-:W-:Y:S01]  /*d420*/  FADD.FTZ R121, R167, R121 ;  /* 0x00000079a7797221 */ /* 0x001fe20000010000 */
[----:B------:R-:W-:Y:S01]  /*d430*/  FADD.FTZ R16, R176, R17 ;  /* 0x00000011b0107221 */ /* 0x000fe20000010000 */
[----:B------:R-:W3:Y:S02]  /*d440*/  LDL R128, [R1+0x394] ;  /* 0x0003940001807983 */ /* 0x000ee40000100800 */
[----:B------:R-:W-:Y:S01]  /*d450*/  FADD.FTZ R17, R170, R121 ;  /* 0x00000079aa117221 */ /* 0x000fe20000010000 */
[----:B------:R-:W-:Y:S01]  /*d460*/  FADD.FTZ R25, R181, R16 ;  /* 0x00000010b5197221 */ /* 0x000fe20000010000 */
[----:B------:R-:W3:Y:S03]  /*d470*/  LDL R130, [R1+0x398] ;  /* 0x0003980001827983 */ /* 0x000ee60000100800 */
[----:B-1----:R-:W-:Y:S01]  /*d480*/  FADD.FTZ R16, R180, R25 ;  /* 0x00000019b4107221 */ /* 0x002fe20000010000 */
[----:B------:R-:W-:Y:S04]  /*d490*/  STL [R1+0x3310], R78 ;  /* 0x0033104e01007387 */ /* 0x000fe80000100800 */
[----:B------:R-:W-:Y:S01]  /*d4a0*/  STL [R1+0x330c], R76 ;  /* 0x00330c4c01007387 */ /* 0x000fe20000100800 */
[----:B------:R-:W-:-:S03]  /*d4b0*/  FADD.FTZ R17, R169, R17 ;  /* 0x00000011a9117221 */ /* 0x000fc60000010000 */
[----:B------:R-:W3:Y:S04]  /*d4c0*/  LDL.LU R118, [R1+0x3360] ;  /* 0x0033600001767983 */ /* 0x000ee80000300800 */
[----:B------:R-:W-:Y:S04]  /*d4d0*/  STL.64 [R1+0x240], R16 ;  /* 0x0002401001007387 */ /* 0x000fe80000100a00 */
[----:B------:R-:W3:Y:S04]  /*d4e0*/  LD.E R31, desc[UR44][R2.64] ;  /* 0x0000002c021f7980 */ /* 0x000ee8000c101900 */
[----:B------:R-:W-:Y:S04]  /*d4f0*/  STL [R1+0x26c], R81 ;  /* 0x00026c5101007387 */ /* 0x000fe80000100800 */
[----:B------:R0:W-:Y:S04]  /*d500*/  STL [R1+0x270], R83 ;  /* 0x0002705301007387 */ /* 0x0001e80000100800 */
        /* <DEDUP_REMOVED lines=35> */
[----:B------:R2:W-:Y:S04]  /*d740*/  STL [R1+0x268], R79 ;  /* 0x0002684f01007387 */ /* 0x0005e80000100800 */
[----:B------:R-:W-:Y:S04]  /*d750*/  STL [R1+0x29c], R105 ;  /* 0x00029c6901007387 */ /* 0x000fe80000100800 */
[----:B0-----:R-:W3:Y:S04]  /*d760*/  LDL.128 R80, [R1+0x2a0] ;  /* 0x0002a00001507983 */ /* 0x001ee80000100c00 */
[----:B-1----:R-:W3:Y:S04]  /*d770*/  LDL.128 R84, [R1+0x2b0] ;  /* 0x0002b00001547983 */ /* 0x002ee80000100c00 */
[----:B------:R-:W3:Y:S04]  /*d780*/  LDL.128 R88, [R1+0x2c0] ;  /* 0x0002c00001587983 */ /* 0x000ee80000100c00 */
[----:B------:R-:W3:Y:S04]  /*d790*/  LDL.128 R92, [R1+0x2d0] ;  /* 0x0002d000015c7983 */ /* 0x000ee80000100c00 */
[----:B------:R-:W3:Y:S04]  /*d7a0*/  LDL.128 R96, [R1+0x2e0] ;  /* 0x0002e00001607983 */ /* 0x000ee80000100c00 */
[----:B------:R-:W3:Y:S04]  /*d7b0*/  LDL.128 R100, [R1+0x2f0] ;  /* 0x0002f00001647983 */ /* 0x000ee80000100c00 */
[----:B------:R-:W3:Y:S04]  /*d7c0*/  LDL.LU R116, [R1+0x335c] ;  /* 0x00335c0001747983 */ /* 0x000ee80000300800 */
[----:B------:R-:W3:Y:S04]  /*d7d0*/  LDL.LU R110, [R1+0x3350] ;  /* 0x00335000016e7983 */ /* 0x000ee80000300800 */
[----:B------:R-:W3:Y:S04]  /*d7e0*/  LDL.LU R108, [R1+0x334c] ;  /* 0x00334c00016c7983 */ /* 0x000ee80000300800 */
[----:B--2---:R-:W2:Y:S04]  /*d7f0*/  LDL.128 R76, [R1+0x290] ;  /* 0x00029000014c7983 */ /* 0x004ea80000100c00 */
[----:B------:R-:W2:Y:S04]  /*d800*/  LDL R230, [R1+0x310] ;  /* 0x0003100001e67983 */ /* 0x000ea80000100800 */
[----:B------:R-:W-:Y:S04]  /*d810*/  STL [R1+0x3308], R74 ;  /* 0x0033084a01007387 */ /* 0x000fe80000100800 */
[----:B------:R0:W-:Y:S04]  /*d820*/  STL [R1+0x3304], R72 ;  /* 0x0033044801007387 */ /* 0x0001e80000100800 */
[----:B------:R-:W-:Y:S04]  /*d830*/  STL [R1+0x340], R206 ;  /* 0x000340ce01007387 */ /* 0x000fe80000100800 */
[----:B------:R-:W-:Y:S04]  /*d840*/  STL [R1+0x354], R204 ;  /* 0x000354cc01007387 */ /* 0x000fe80000100800 */
        /* <DEDUP_REMOVED lines=9> */
[----:B----4-:R-:W-:Y:S04]  /*d8e0*/  STL [R1+0x3368], R122 ;  /* 0x0033687a01007387 */ /* 0x010fe80000100800 */
[----:B------:R-:W-:Y:S04]  /*d8f0*/  STL [R1+0x3358], R114 ;  /* 0x0033587201007387 */ /* 0x000fe80000100800 */
[----:B---3--:R-:W-:Y:S04]  /*d900*/  STL [R1+0x336c], R124 ;  /* 0x00336c7c01007387 */ /* 0x008fe80000100800 */
[----:B------:R-:W-:Y:S04]  /*d910*/  STL [R1+0x3370], R126 ;  /* 0x0033707e01007387 */ /* 0x000fe80000100800 */
[----:B------:R-:W-:Y:S04]  /*d920*/  STL [R1+0x3364], R120 ;  /* 0x0033647801007387 */ /* 0x000fe80000100800 */
[----:B------:R-:W-:Y:S04]  /*d930*/  STL [R1+0x3374], R128 ;  /* 0x0033748001007387 */ /* 0x000fe80000100800 */
[----:B------:R1:W-:Y:S04]  /*d940*/  STL [R1+0x3378], R130 ;  /* 0x0033788201007387 */ /* 0x0003e80000100800 */
[----:B------:R3:W-:Y:S04]  /*d950*/  STL [R1+0x3354], R112 ;  /* 0x0033547001007387 */ /* 0x0007e80000100800 */
[----:B------:R4:W-:Y:S04]  /*d960*/  STL [R1+0x3348], R106 ;  /* 0x0033486a01007387 */ /* 0x0009e80000100800 */
[----:B------:R4:W-:Y:S04]  /*d970*/  STL [R1+0x3344], R104 ;  /* 0x0033446801007387 */ /* 0x0009e80000100800 */
[----:B------:R-:W-:Y:S04]  /*d980*/  STL [R1+0x300], R49 ;  /* 0x0003003101007387 */ /* 0x000fe80000100800 */
[----:B0-----:R-:W2:Y:S04]  /*d990*/  LDL.128 R72, [R1+0x280] ;  /* 0x0002800001487983 */ /* 0x001ea80000100c00 */
[----:B------:R-:W-:Y:S04]  /*d9a0*/  STL [R1+0x304], R39 ;  /* 0x0003042701007387 */ /* 0x000fe80000100800 */
[----:B------:R-:W-:Y:S04]  /*d9b0*/  STL [R1+0x308], R41 ;  /* 0x0003082901007387 */ /* 0x000fe80000100800 */
[----:B------:R-:W-:Y:S04]  /*d9c0*/  STL [R1+0x30c], R43 ;  /* 0x00030c2b01007387 */ /* 0x000fe80000100800 */
[----:B------:R0:W-:Y:S04]  /*d9d0*/  STL [R1+0x3210], R118 ;  /* 0x0032107601007387 */ /* 0x0001e80000100800 */
[----:B------:R-:W2:Y:S04]  /*d9e0*/  LDL R232, [R1+0x314] ;  /* 0x0003140001e87983 */ /* 0x000ea80000100800 */
[----:B-1----:R-:W2:Y:S04]  /*d9f0*/  LDL.LU R130, [R1+0x3378] ;  /* 0x0033780001827983 */ /* 0x002ea80000300800 */
[----:B------:R-:W2:Y:S04]  /*da00*/  LDL.LU R128, [R1+0x3374] ;  /* 0x0033740001807983 */ /* 0x000ea80000300800 */
[----:B------:R-:W2:Y:S04]  /*da10*/  LDL.LU R126, [R1+0x3370] ;  /* 0x00337000017e7983 */ /* 0x000ea80000300800 */
[----:B------:R-:W2:Y:S04]  /*da20*/  LDL.LU R124, [R1+0x336c] ;  /* 0x00336c00017c7983 */ /* 0x000ea80000300800 */
[----:B------:R-:W2:Y:S04]  /*da30*/  LDL.LU R122, [R1+0x3368] ;  /* 0x00336800017a7983 */ /* 0x000ea80000300800 */
[----:B------:R-:W2:Y:S04]  /*da40*/  LDL.LU R120, [R1+0x3364] ;  /* 0x0033640001787983 */ /* 0x000ea80000300800 */
[----:B------:R-:W2:Y:S04]  /*da50*/  LDL.LU R114, [R1+0x3358] ;  /* 0x0033580001727983 */ /* 0x000ea80000300800 */
[----:B---3--:R-:W3:Y:S04]  /*da60*/  LDL.LU R112, [R1+0x3354] ;  /* 0x0033540001707983 */ /* 0x008ee80000300800 */
[----:B----4-:R-:W4:Y:S04]  /*da70*/  LDL.LU R106, [R1+0x3348] ;  /* 0x00334800016a7983 */ /* 0x010f280000300800 */
[----:B------:R-:W4:Y:S04]  /*da80*/  LDL.LU R104, [R1+0x3344] ;  /* 0x0033440001687983 */ /* 0x000f280000300800 */
[----:B0-----:R-:W4:Y:S04]  /*da90*/  LDL.LU R118, [R1+0x3210] ;  /* 0x0032100001767983 */ /* 0x001f280000300800 */
[----:B------:R-:W4:Y:S04]  /*daa0*/  LDL R226, [R1+0x320] ;  /* 0x0003200001e27983 */ /* 0x000f280000100800 */
[----:B------:R-:W-:Y:S04]  /*dab0*/  STL.64 [R1+0x3420], R180 ;  /* 0x003420b401007387 */ /* 0x000fe80000100a00 */
[----:B------:R-:W-:Y:S04]  /*dac0*/  STL [R1+0x318], R37 ;  /* 0x0003182501007387 */ /* 0x000fe80000100800 */
[----:B------:R-:W-:Y:S04]  /*dad0*/  STL.128 [R1+0x3410], R176 ;  /* 0x003410b001007387 */ /* 0x000fe80000100c00 */
[----:B------:R-:W-:Y:S04]  /*dae0*/  STL.128 [R1+0x3400], R172 ;  /* 0x003400ac01007387 */ /* 0x000fe80000100c00 */
[----:B------:R-:W-:Y:S04]  /*daf0*/  STL [R1+0x33f8], R170 ;  /* 0x0033f8aa01007387 */ /* 0x000fe80000100800 */
[----:B------:R-:W-:Y:S04]  /*db00*/  STL.64 [R1+0x33f0], R168 ;  /* 0x0033f0a801007387 */ /* 0x000fe80000100a00 */
[----:B------:R-:W-:Y:S04]  /*db10*/  STL.128 [R1+0x33e0], R164 ;  /* 0x0033e0a401007387 */ /* 0x000fe80000100c00 */
[----:B------:R-:W-:Y:S04]  /*db20*/  STL.128 [R1+0x33d0], R160 ;  /* 0x0033d0a001007387 */ /* 0x000fe80000100c00 */
[----:B------:R-:W-:Y:S04]  /*db30*/  STL.128 [R1+0x33c0], R156 ;  /* 0x0033c09c01007387 */ /* 0x000fe80000100c00 */
[----:B------:R-:W-:Y:S04]  /*db40*/  STL.128 [R1+0x33b0], R152 ;  /* 0x0033b09801007387 */ /* 0x000fe80000100c00 */
[----:B------:R-:W-:Y:S04]  /*db50*/  STL [R1+0x3390], R142 ;  /* 0x0033908e01007387 */ /* 0x000fe80000100800 */
[----:B------:R-:W-:Y:S04]  /*db60*/  STL [R1+0x338c], R140 ;  /* 0x00338c8c01007387 */ /* 0x000fe80000100800 */
[----:B------:R-:W-:Y:S04]  /*db70*/  STL [R1+0x3300], R70 ;  /* 0x0033004601007387 */ /* 0x000fe80000100800 */
[----:B------:R0:W-:Y:S04]  /*db80*/  STL [R1+0x32fc], R68 ;  /* 0x0032fc4401007387 */ /* 0x0001e80000100800 */
[----:B------:R-:W4:Y:S04]  /*db90*/  LDL R200, [R1+0x34c] ;  /* 0x00034c0001c87983 */ /* 0x000f280000100800 */
[----:B------:R-:W-:Y:S04]  /*dba0*/  STL [R1+0x31c], R224 ;  /* 0x00031ce001007387 */ /* 0x000fe80000100800 */
[----:B0-----:R-:W4:Y:S04]  /*dbb0*/  LDL.128 R68, [R1+0x270] ;  /* 0x0002700001447983 */ /* 0x001f280000100c00 */
[----:B------:R-:W4:Y:S04]  /*dbc0*/  LDL.LU R182, [R1+0x3428] ;  /* 0x0034280001b67983 */ /* 0x000f280000300800 */
[----:B------:R-:W4:Y:S04]  /*dbd0*/  LDL.LU.64 R180, [R1+0x3420] ;  /* 0x0034200001b47983 */ /* 0x000f280000300a00 */
[----:B------:R-:W4:Y:S04]  /*dbe0*/  LDL.LU.128 R176, [R1+0x3410] ;  /* 0x0034100001b07983 */ /* 0x000f280000300c00 */
[----:B------:R-:W4:Y:S04]  /*dbf0*/  LDL.LU.128 R172, [R1+0x3400] ;  /* 0x0034000001ac7983 */ /* 0x000f280000300c00 */
[----:B------:R-:W4:Y:S01]  /*dc00*/  LDL.LU R170, [R1+0x33f8] ;  /* 0x0033f80001aa7983 */ /* 0x000f220000300800 */
[----:B------:R-:W-:-:S03]  /*dc10*/  IMAD.MOV.U32 R227, RZ, RZ, R80 ;  /* 0x000000ffffe37224 */ /* 0x000fc600078e0050 */
[----:B------:R-:W4:Y:S01]  /*dc20*/  LDL.LU.64 R168, [R1+0x33f0] ;  /* 0x0033f00001a87983 */ /* 0x000f220000300a00 */
[----:B------:R-:W-:Y:S02]  /*dc30*/  IMAD.MOV.U32 R219, RZ, RZ, R82 ;  /* 0x000000ffffdb7224 */ /* 0x000fe400078e0052 */
[----:B------:R-:W-:Y:S01]  /*dc40*/  IMAD.MOV.U32 R217, RZ, RZ, R84 ;  /* 0x000000ffffd97224 */ /* 0x000fe200078e0054 */
[----:B------:R-:W4:Y:S01]  /*dc50*/  LDL.LU R82, [R1+0x3318] ;  /* 0x0033180001527983 */ /* 0x000f220000300800 */
[----:B------:R-:W-:Y:S02]  /*dc60*/  IMAD.MOV.U32 R215, RZ, RZ, R86 ;  /* 0x000000ffffd77224 */ /* 0x000fe400078e0056 */
[----:B------:R-:W-:Y:S01]  /*dc70*/  IMAD.MOV.U32 R213, RZ, RZ, R88 ;  /* 0x000000ffffd57224 */ /* 0x000fe200078e0058 */
[----:B------:R-:W4:Y:S01]  /*dc80*/  LDL.LU R86, [R1+0x3320] ;  /* 0x0033200001567983 */ /* 0x000f220000300800 */
[----:B------:R-:W-:Y:S02]  /*dc90*/  IMAD.MOV.U32 R211, RZ, RZ, R90 ;  /* 0x000000ffffd37224 */ /* 0x000fe400078e005a */
[----:B------:R-:W-:Y:S01]  /*dca0*/  IMAD.MOV.U32 R209, RZ, RZ, R92 ;  /* 0x000000ffffd17224 */ /* 0x000fe200078e005c */
[----:B------:R-:W4:Y:S01]  /*dcb0*/  LDL.LU R90, [R1+0x3328] ;  /* 0x00332800015a7983 */ /* 0x000f220000300800 */
[----:B------:R-:W-:-:S02]  /*dcc0*/  IMAD.MOV.U32 R207, RZ, RZ, R94 ;  /* 0x000000ffffcf7224 */ /* 0x000fc400078e005e */
[----:B------:R-:W-:Y:S01]  /*dcd0*/  IMAD.MOV.U32 R206, RZ, RZ, R96 ;  /* 0x000000ffffce7224 */ /* 0x000fe200078e0060 */
[----:B------:R-:W4:Y:S01]  /*dce0*/  LDL.LU R94, [R1+0x3330] ;  /* 0x00333000015e7983 */ /* 0x000f220000300800 */
[----:B------:R-:W-:Y:S02]  /*dcf0*/  IMAD.MOV.U32 R205, RZ, RZ, R98 ;  /* 0x000000ffffcd7224 */ /* 0x000fe400078e0062 */
[----:B------:R-:W-:Y:S01]  /*dd00*/  IMAD.MOV.U32 R204, RZ, RZ, R100 ;  /* 0x000000ffffcc7224 */ /* 0x000fe200078e0064 */
[----:B------:R-:W4:Y:S01]  /*dd10*/  LDL.LU R98, [R1+0x3338] ;  /* 0x0033380001627983 */ /* 0x000f220000300800 */
[----:B------:R-:W-:-:S03]  /*dd20*/  IMAD.MOV.U32 R203, RZ, RZ, R102 ;  /* 0x000000ffffcb7224 */ /* 0x000fc600078e0066 */
[----:B------:R-:W-:Y:S04]  /*dd30*/  STL [R1+0x320c], R116 ;  /* 0x00320c7401007387 */ /* 0x000fe80000100800 */
[----:B------:R-:W-:Y:S04]  /*dd40*/  STL [R1+0x3200], R110 ;  /* 0x0032006e01007387 */ /* 0x000fe80000100800 */
[----:B------:R0:W-:Y:S01]  /*dd50*/  STL [R1+0x31fc], R108 ;  /* 0x0031fc6c01007387 */ /* 0x0001e20000100800 */
[----:B--2---:R-:W-:-:S03]  /*dd60*/  IMAD.MOV.U32 R229, RZ, RZ, R78 ;  /* 0x000000ffffe57224 */ /* 0x004fc600078e004e */
[----:B------:R-:W2:Y:S04]  /*dd70*/  LDL.LU R102, [R1+0x3340] ;  /* 0x0033400001667983 */ /* 0x000ea80000300800 */
[----:B------:R-:W2:Y:S04]  /*dd80*/  LDL.LU R100, [R1+0x333c] ;  /* 0x00333c0001647983 */ /* 0x000ea80000300800 */
[----:B------:R-:W2:Y:S04]  /*dd90*/  LDL.LU R96, [R1+0x3334] ;  /* 0x0033340001607983 */ /* 0x000ea80000300800 */
[----:B------:R-:W2:Y:S04]  /*dda0*/  LDL.LU R92, [R1+0x332c] ;  /* 0x00332c00015c7983 */ /* 0x000ea80000300800 */
[----:B------:R-:W2:Y:S04]  /*ddb0*/  LDL.LU R88, [R1+0x3324] ;  /* 0x0033240001587983 */ /* 0x000ea80000300800 */
[----:B------:R-:W2:Y:S04]  /*ddc0*/  LDL.LU R84, [R1+0x331c] ;  /* 0x00331c0001547983 */ /* 0x000ea80000300800 */
[----:B------:R-:W2:Y:S04]  /*ddd0*/  LDL.LU R80, [R1+0x3314] ;  /* 0x0033140001507983 */ /* 0x000ea80000300800 */
[----:B0-----:R-:W2:Y:S04]  /*dde0*/  LDL.128 R108, [R1+0x300] ;  /* 0x00030000016c7983 */ /* 0x001ea80000100c00 */
[----:B------:R-:W2:Y:S04]  /*ddf0*/  LDL.LU R116, [R1+0x320c] ;  /* 0x00320c0001747983 */ /* 0x000ea80000300800 */
[----:B------:R-:W2:Y:S01]  /*de00*/  LDL.LU R78, [R1+0x3310] ;  /* 0x00331000014e7983 */ /* 0x000ea20000300800 */
[----:B------:R-:W-:-:S03]  /*de10*/  IMAD.MOV.U32 R233, RZ, RZ, R76 ;  /* 0x000000ffffe97224 */ /* 0x000fc600078e004c */
[----:B------:R-:W-:Y:S04]  /*de20*/  STL [R1+0x310], R230 ;  /* 0x000310e601007387 */ /* 0x000fe80000100800 */
        /* <DEDUP_REMOVED lines=8> */
[----:B------:R-:W-:Y:S04]  /*deb0*/  STL [R1+0x350], R202 ;  /* 0x000350ca01007387 */ /* 0x000fe80000100800 */
[----:B------:R-:W2:Y:S04]  /*dec0*/  LDL.LU.128 R164, [R1+0x33e0] ;  /* 0x0033e00001a47983 */ /* 0x000ea80000300c00 */
[----:B------:R-:W2:Y:S04]  /*ded0*/  LDL.LU.128 R160, [R1+0x33d0] ;  /* 0x0033d00001a07983 */ /* 0x000ea80000300c00 */
[----:B------:R-:W2:Y:S04]  /*dee0*/  LDL.LU.128 R156, [R1+0x33c0] ;  /* 0x0033c000019c7983 */ /* 0x000ea80000300c00 */
[----:B------:R-:W2:Y:S04]  /*def0*/  LDL.LU.128 R152, [R1+0x33b0] ;  /* 0x0033b00001987983 */ /* 0x000ea80000300c00 */
[----:B0-----:R-:W2:Y:S04]  /*df00*/  LDL.LU R150, [R1+0x33a0] ;  /* 0x0033a00001967983 */ /* 0x001ea80000300800 */
[----:B-1----:R-:W2:Y:S01]  /*df10*/  LDL.LU R148, [R1+0x339c] ;  /* 0x00339c0001947983 */ /* 0x002ea20000300800 */
[----:B------:R-:W-:-:S03]  /*df20*/  IMAD.MOV.U32 R230, RZ, RZ, R74 ;  /* 0x000000ffffe67224 */ /* 0x000fc600078e004a */
[----:B------:R-:W2:Y:S01]  /*df30*/  LDL.LU R146, [R1+0x3398] ;  /* 0x0033980001927983 */ /* 0x000ea20000300800 */
[----:B------:R-:W-:-:S03]  /*df40*/  IMAD.MOV.U32 R37, RZ, RZ, R72 ;  /* 0x000000ffff257224 */ /* 0x000fc600078e0048 */
[----:B------:R-:W2:Y:S04]  /*df50*/  LDL.LU R144, [R1+0x3394] ;  /* 0x0033940001907983 */ /* 0x000ea80000300800 */
[----:B------:R-:W2:Y:S04]  /*df60*/  LDL.LU R142, [R1+0x3390] ;  /* 0x00339000018e7983 */ /* 0x000ea80000300800 */
[----:B------:R-:W2:Y:S04]  /*df70*/  LDL.LU R140, [R1+0x338c] ;  /* 0x00338c00018c7983 */ /* 0x000ea80000300800 */
[----:B------:R-:W2:Y:S04]  /*df80*/  LDL.LU R138, [R1+0x3388] ;  /* 0x00338800018a7983 */ /* 0x000ea80000300800 */
[----:B------:R-:W-:Y:S04]  /*df90*/  STL [R1+0x314], R232 ;  /* 0x000314e801007387 */ /* 0x000fe80000100800 */
[----:B------:R-:W2:Y:S04]  /*dfa0*/  LDL.LU R136, [R1+0x3384] ;  /* 0x0033840001887983 */ /* 0x000ea80000300800 */
[----:B------:R-:W2:Y:S04]  /*dfb0*/  LDL.LU R134, [R1+0x3380] ;  /* 0x0033800001867983 */ /* 0x000ea80000300800 */
[----:B------:R-:W2:Y:S04]  /*dfc0*/  LDL.LU R132, [R1+0x337c] ;  /* 0x00337c0001847983 */ /* 0x000ea80000300800 */
[----:B------:R-:W2:Y:S04]  /*dfd0*/  LDL.LU R76, [R1+0x330c] ;  /* 0x00330c00014c7983 */ /* 0x000ea80000300800 */
[----:B------:R-:W2:Y:S04]  /*dfe0*/  LDL.LU R74, [R1+0x3308] ;  /* 0x00330800014a7983 */ /* 0x000ea80000300800 */
[----:B------:R-:W2:Y:S04]  /*dff0*/  LDL.LU R72, [R1+0x3304] ;  /* 0x0033040001487983 */ /* 0x000ea80000300800 */
[----:B------:R0:W-:Y:S04]  /*e000*/  STL [R1+0x3228], R130 ;  /* 0x0032288201007387 */ /* 0x0001e80000100800 */
[----:B------:R1:W-:Y:S04]  /*e010*/  STL [R1+0x3224], R128 ;  /* 0x0032248001007387 */ /* 0x0003e80000100800 */
[----:B------:R1:W-:Y:S04]  /*e020*/  STL [R1+0x3220], R126 ;  /* 0x0032207e01007387 */ /* 0x0003e80000100800 */
[----:B------:R1:W-:Y:S04]  /*e030*/  STL [R1+0x321c], R124 ;  /* 0x00321c7c01007387 */ /* 0x0003e80000100800 */
[----:B------:R1:W-:Y:S04]  /*e040*/  STL [R1+0x3218], R122 ;  /* 0x0032187a01007387 */ /* 0x0003e80000100800 */
[----:B------:R1:W-:Y:S04]  /*e050*/  STL [R1+0x3214], R120 ;  /* 0x0032147801007387 */ /* 0x0003e80000100800 */
[----:B------:R1:W-:Y:S04]  /*e060*/  STL [R1+0x3208], R114 ;  /* 0x0032087201007387 */ /* 0x0003e80000100800 */
[----:B---3--:R3:W-:Y:S04]  /*e070*/  STL [R1+0x3204], R112 ;  /* 0x0032047001007387 */ /* 0x0087e80000100800 */
[----:B----4-:R4:W-:Y:S04]  /*e080*/  STL [R1+0x31f8], R106 ;  /* 0x0031f86a01007387 */ /* 0x0109e80000100800 */
[----:B------:R4:W-:Y:S04]  /*e090*/  STL [R1+0x31f4], R104 ;  /* 0x0031f46801007387 */ /* 0x0009e80000100800 */
[----:B------:R-:W-:Y:S04]  /*e0a0*/  STL [R1+0x30d4], R118 ;  /* 0x0030d47601007387 */ /* 0x000fe80000100800 */
[----:B0-----:R-:W2:Y:S04]  /*e0b0*/  LDL.LU R130, [R1+0x3228] ;  /* 0x0032280001827983 */ /* 0x001ea80000300800 */
[----:B-1----:R-:W2:Y:S04]  /*e0c0*/  LDL.LU R128, [R1+0x3224] ;  /* 0x0032240001807983 */ /* 0x002ea80000300800 */
        /* <DEDUP_REMOVED lines=8> */
[----:B------:R-:W-:Y:S04]  /*e150*/  STL [R1+0x3434], R188 ;  /* 0x003434bc01007387 */ /* 0x000fe80000100800 */
[----:B------:R-:W-:Y:S04]  /*e160*/  STL [R1+0x320], R226 ;  /* 0x000320e201007387 */ /* 0x000fe80000100800 */
[----:B------:R-:W-:Y:S04]  /*e170*/  STL [R1+0x328], R218 ;  /* 0x000328da01007387 */ /* 0x000fe80000100800 */
[----:B------:R-:W-:Y:S04]  /*e180*/  STL [R1+0x3430], R186 ;  /* 0x003430ba01007387 */ /* 0x000fe80000100800 */
[----:B------:R-:W-:Y:S04]  /*e190*/  STL [R1+0x342c], R184 ;  /* 0x00342cb801007387 */ /* 0x000fe80000100800 */
[----:B------:R-:W4:Y:S04]  /*e1a0*/  LDL.LU R194, [R1+0x32f0] ;  /* 0x0032f00001c27983 */ /* 0x000f280000300800 */
[----:B------:R-:W4:Y:S04]  /*e1b0*/  LDL.LU.64 R192, [R1+0x32e8] ;  /* 0x0032e80001c07983 */ /* 0x000f280000300a00 */
[----:B------:R-:W-:Y:S04]  /*e1c0*/  STL [R1+0x32f8], R66 ;  /* 0x0032f84201007387 */ /* 0x000fe80000100800 */
[----:B------:R-:W-:Y:S04]  /*e1d0*/  STL [R1+0x31c8], R82 ;  /* 0x0031c85201007387 */ /* 0x000fe80000100800 */
[----:B------:R-:W-:Y:S04]  /*e1e0*/  STL [R1+0x31d0], R86 ;  /* 0x0031d05601007387 */ /* 0x000fe80000100800 */
[----:B------:R0:W-:Y:S04]  /*e1f0*/  STL [R1+0x31d8], R90 ;  /* 0x0031d85a01007387 */ /* 0x0001e80000100800 */
[----:B------:R1:W-:Y:S04]  /*e200*/  STL [R1+0x31e0], R94 ;  /* 0x0031e05e01007387 */ /* 0x0003e80000100800 */
[----:B------:R1:W-:Y:S04]  /*e210*/  STL [R1+0x31e8], R98 ;  /* 0x0031e86201007387 */ /* 0x0003e80000100800 */
[----:B0-----:R-:W4:Y:S04]  /*e220*/  LDL.LU R90, [R1+0x31d8] ;  /* 0x0031d800015a7983 */ /* 0x001f280000300800 */
[----:B-1----:R-:W4:Y:S04]  /*e230*/  LDL.LU R94, [R1+0x31e0] ;  /* 0x0031e000015e7983 */ /* 0x002f280000300800 */
[----:B------:R-:W4:Y:S04]  /*e240*/  LDL.LU R98, [R1+0x31e8] ;  /* 0x0031e80001627983 */ /* 0x000f280000300800 */
[----:B--2---:R0:W-:Y:S04]  /*e250*/  STL [R1+0x31f0], R102 ;  /* 0x0031f06601007387 */ /* 0x0041e80000100800 */
[----:B------:R1:W-:Y:S04]  /*e260*/  STL [R1+0x31ec], R100 ;  /* 0x0031ec6401007387 */ /* 0x0003e80000100800 */
[----:B------:R2:W-:Y:S04]  /*e270*/  STL [R1+0x31e4], R96 ;  /* 0x0031e46001007387 */ /* 0x0005e80000100800 */
[----:B------:R2:W-:Y:S04]  /*e280*/  STL [R1+0x31dc], R92 ;  /* 0x0031dc5c01007387 */ /* 0x0005e80000100800 */
[----:B------:R2:W-:Y:S04]  /*e290*/  STL [R1+0x31d4], R88 ;  /* 0x0031d45801007387 */ /* 0x0005e80000100800 */
[----:B------:R2:W-:Y:S04]  /*e2a0*/  STL [R1+0x31cc], R84 ;  /* 0x0031cc5401007387 */ /* 0x0005e80000100800 */
[----:B------:R2:W-:Y:S01]  /*e2b0*/  STL [R1+0x31c4], R80 ;  /* 0x0031c45001007387 */ /* 0x0005e20000100800 */
[----:B------:R-:W-:-:S03]  /*e2c0*/  IMAD.MOV.U32 R202, RZ, RZ, R108 ;  /* 0x000000ffffca7224 */ /* 0x000fc600078e006c */
[----:B0-----:R-:W4:Y:S01]  /*e2d0*/  LDL.LU R102, [R1+0x31f0] ;  /* 0x0031f00001667983 */ /* 0x001f220000300800 */
[----:B------:R-:W-:-:S03]  /*e2e0*/  IMAD.MOV.U32 R201, RZ, RZ, R110 ;  /* 0x000000ffffc97224 */ /* 0x000fc600078e006e */
[----:B------:R0:W-:Y:S04]  /*e2f0*/  STL [R1+0x30d0], R116 ;  /* 0x0030d07401007387 */ /* 0x0001e80000100800 */
[----:B------:R0:W-:Y:S04]  /*e300*/  STL [R1+0x31c0], R78 ;  /* 0x0031c04e01007387 */ /* 0x0001e80000100800 */
[----:B------:R-:W4:Y:S04]  /*e310*/  LDL.LU R110, [R1+0x3200] ;  /* 0x00320000016e7983 */ /* 0x000f280000300800 */
[----:B------:R-:W4:Y:S04]  /*e320*/  LDL.LU R108, [R1+0x31fc] ;  /* 0x0031fc00016c7983 */ /* 0x000f280000300800 */
[----:B-1----:R-:W4:Y:S04]  /*e330*/  LDL.LU R100, [R1+0x31ec] ;  /* 0x0031ec0001647983 */ /* 0x002f280000300800 */
[----:B--2---:R-:W2:Y:S04]  /*e340*/  LDL.LU R96, [R1+0x31e4] ;  /* 0x0031e40001607983 */ /* 0x004ea80000300800 */
[----:B------:R-:W2:Y:S04]  /*e350*/  LDL.LU R92, [R1+0x31dc] ;  /* 0x0031dc00015c7983 */ /* 0x000ea80000300800 */
[----:B------:R-:W2:Y:S04]  /*e360*/  LDL.LU R88, [R1+0x31d4] ;  /* 0x0031d40001587983 */ /* 0x000ea80000300800 */
[----:B------:R-:W2:Y:S04]  /*e370*/  LDL.LU R86, [R1+0x31d0] ;  /* 0x0031d00001567983 */ /* 0x000ea80000300800 */
[----:B------:R-:W2:Y:S04]  /*e380*/  LDL.LU R84, [R1+0x31cc] ;  /* 0x0031cc0001547983 */ /* 0x000ea80000300800 */
[----:B------:R-:W2:Y:S04]  /*e390*/  LDL.LU R82, [R1+0x31c8] ;  /* 0x0031c80001527983 */ /* 0x000ea80000300800 */
[----:B------:R-:W2:Y:S04]  /*e3a0*/  LDL.LU R80, [R1+0x31c4] ;  /* 0x0031c40001507983 */ /* 0x000ea80000300800 */
[----:B0-----:R-:W2:Y:S04]  /*e3b0*/  LDL.128 R116, [R1+0x310] ;  /* 0x0003100001747983 */ /* 0x001ea80000100c00 */
[----:B------:R-:W2:Y:S01]  /*e3c0*/  LDL.LU R78, [R1+0x31c0] ;  /* 0x0031c000014e7983 */ /* 0x000ea20000300800 */
[----:B------:R-:W-:-:S02]  /*e3d0*/  IMAD.MOV.U32 R226, RZ, RZ, R70 ;  /* 0x000000ffffe27224 */ /* 0x000fc400078e0046 */
[----:B------:R-:W-:Y:S01]  /*e3e0*/  IMAD.MOV.U32 R218, RZ, RZ, R68 ;  /* 0x000000ffffda7224 */ /* 0x000fe200078e0044 */
[----:B------:R-:W-:Y:S04]  /*e3f0*/  STL [R1+0x34c], R200 ;  /* 0x00034cc801007387 */ /* 0x000fe80000100800 */
[----:B------:R0:W-:Y:S04]  /*e400*/  STL [R1+0x32d8], R182 ;  /* 0x0032d8b601007387 */ /* 0x0001e80000100800 */
[----:B------:R1:W-:Y:S04]  /*e410*/  STL.64 [R1+0x32d0], R180 ;  /* 0x0032d0b401007387 */ /* 0x0003e80000100a00 */
[----:B------:R1:W-:Y:S04]  /*e420*/  STL.128 [R1+0x32c0], R176 ;  /* 0x0032c0b001007387 */ /* 0x0003e80000100c00 */
[----:B------:R1:W-:Y:S04]  /*e430*/  STL.128 [R1+0x32b0], R172 ;  /* 0x0032b0ac01007387 */ /* 0x0003e80000100c00 */
[----:B------:R1:W-:Y:S04]  /*e440*/  STL [R1+0x32a8], R170 ;  /* 0x0032a8aa01007387 */ /* 0x0003e80000100800 */
[----:B------:R1:W-:Y:S04]  /*e450*/  STL.64 [R1+0x32a0], R168 ;  /* 0x0032a0a801007387 */ /* 0x0003e80000100a00 */
[----:B------:R1:W-:Y:S04]  /*e460*/  STL.128 [R1+0x3290], R164 ;  /* 0x003290a401007387 */ /* 0x0003e80000100c00 */
[----:B------:R1:W-:Y:S04]  /*e470*/  STL.128 [R1+0x3280], R160 ;  /* 0x003280a001007387 */ /* 0x0003e80000100c00 */
[----:B------:R1:W-:Y:S04]  /*e480*/  STL.128 [R1+0x3270], R156 ;  /* 0x0032709c01007387 */ /* 0x0003e80000100c00 */
[----:B------:R1:W-:Y:S04]  /*e490*/  STL.128 [R1+0x3260], R152 ;  /* 0x0032609801007387 */ /* 0x0003e80000100c00 */
        /* <DEDUP_REMOVED lines=13> */
[----:B------:R-:W2:Y:S04]  /*e570*/  LDL.LU R188, [R1+0x3434] ;  /* 0x0034340001bc7983 */ /* 0x000ea80000300800 */
[----:B------:R-:W2:Y:S04]  /*e580*/  LDL.LU R186, [R1+0x3430] ;  /* 0x0034300001ba7983 */ /* 0x000ea80000300800 */
[----:B------:R-:W2:Y:S04]  /*e590*/  LDL.LU R184, [R1+0x342c] ;  /* 0x00342c0001b87983 */ /* 0x000ea80000300800 */
[----:B------:R-:W2:Y:S04]  /*e5a0*/  LDL.LU R70, [R1+0x3300] ;  /* 0x0033000001467983 */ /* 0x000ea80000300800 */
[----:B------:R-:W2:Y:S04]  /*e5b0*/  LDL.LU R68, [R1+0x32fc] ;  /* 0x0032fc0001447983 */ /* 0x000ea80000300800 */
[----:B0-----:R-:W2:Y:S04]  /*e5c0*/  LDL.LU R182, [R1+0x32d8] ;  /* 0x0032d80001b67983 */ /* 0x001ea80000300800 */
[----:B-1----:R-:W2:Y:S04]  /*e5d0*/  LDL.LU.64 R180, [R1+0x32d0] ;  /* 0x0032d00001b47983 */ /* 0x002ea80000300a00 */
[----:B------:R-:W2:Y:S04]  /*e5e0*/  LDL.LU.128 R176, [R1+0x32c0] ;  /* 0x0032c00001b07983 */ /* 0x000ea80000300c00 */
[----:B------:R-:W2:Y:S04]  /*e5f0*/  LDL.LU.128 R172, [R1+0x32b0] ;  /* 0x0032b00001ac7983 */ /* 0x000ea80000300c00 */
[----:B------:R-:W2:Y:S04]  /*e600*/  LDL.LU R170, [R1+0x32a8] ;  /* 0x0032a80001aa7983 */ /* 0x000ea80000300800 */
[----:B------:R-:W2:Y:S04]  /*e610*/  LDL.LU.64 R168, [R1+0x32a0] ;  /* 0x0032a00001a87983 */ /* 0x000ea80000300a00 */
[----:B------:R-:W2:Y:S04]  /*e620*/  LDL.LU.128 R164, [R1+0x3290] ;  /* 0x0032900001a47983 */ /* 0x000ea80000300c00 */
[----:B------:R-:W2:Y:S04]  /*e630*/  LDL.LU.128 R160, [R1+0x3280] ;  /* 0x0032800001a07983 */ /* 0x000ea80000300c00 */
[----:B------:R-:W2:Y:S04]  /*e640*/  LDL.LU.128 R156, [R1+0x3270] ;  /* 0x00327000019c7983 */ /* 0x000ea80000300c00 */
[----:B------:R-:W2:Y:S04]  /*e650*/  LDL.LU.128 R152, [R1+0x3260] ;  /* 0x0032600001987983 */ /* 0x000ea80000300c00 */
[----:B------:R-:W2:Y:S04]  /*e660*/  LDL.LU R150, [R1+0x3250] ;  /* 0x0032500001967983 */ /* 0x000ea80000300800 */
[----:B------:R-:W2:Y:S04]  /*e670*/  LDL.LU R148, [R1+0x324c] ;  /* 0x00324c0001947983 */ /* 0x000ea80000300800 */
[----:B------:R-:W2:Y:S04]  /*e680*/  LDL.LU R146, [R1+0x3248] ;  /* 0x0032480001927983 */ /* 0x000ea80000300800 */
[----:B------:R-:W2:Y:S04]  /*e690*/  LDL.LU R144, [R1+0x3244] ;  /* 0x0032440001907983 */ /* 0x000ea80000300800 */
[----:B------:R-:W2:Y:S04]  /*e6a0*/  LDL.LU R142, [R1+0x3240] ;  /* 0x00324000018e7983 */ /* 0x000ea80000300800 */
[----:B------:R-:W2:Y:S04]  /*e6b0*/  LDL.LU R140, [R1+0x323c] ;  /* 0x00323c00018c7983 */ /* 0x000ea80000300800 */
[----:B---3--:R-:W3:Y:S04]  /*e6c0*/  LDL.LU R138, [R1+0x3238] ;  /* 0x00323800018a7983 */ /* 0x008ee80000300800 */
[----:B------:R-:W3:Y:S04]  /*e6d0*/  LDL.LU R136, [R1+0x3234] ;  /* 0x0032340001887983 */ /* 0x000ee80000300800 */
[----:B------:R-:W3:Y:S04]  /*e6e0*/  LDL.LU R134, [R1+0x3230] ;  /* 0x0032300001867983 */ /* 0x000ee80000300800 */
[----:B------:R-:W3:Y:S04]  /*e6f0*/  LDL.LU R132, [R1+0x322c] ;  /* 0x00322c0001847983 */ /* 0x000ee80000300800 */
[----:B------:R-:W3:Y:S04]  /*e700*/  LDL.LU R76, [R1+0x31bc] ;  /* 0x0031bc00014c7983 */ /* 0x000ee80000300800 */
[----:B------:R-:W3:Y:S04]  /*e710*/  LDL.LU R74, [R1+0x31b8] ;  /* 0x0031b800014a7983 */ /* 0x000ee80000300800 */
[----:B------:R-:W3:Y:S04]  /*e720*/  LDL.LU R72, [R1+0x31b4] ;  /* 0x0031b40001487983 */ /* 0x000ee80000300800 */
        /* <DEDUP_REMOVED lines=8> */
[----:B----4-:R-:W-:Y:S04]  /*e7b0*/  STL [R1+0x30bc], R106 ;  /* 0x0030bc6a01007387 */ /* 0x010fe80000100800 */
[----:B------:R-:W-:Y:S04]  /*e7c0*/  STL [R1+0x30b8], R104 ;  /* 0x0030b86801007387 */ /* 0x000fe80000100800 */
[----:B------:R-:W-:Y:S04]  /*e7d0*/  STL [R1+0x30b4], R102 ;  /* 0x0030b46601007387 */ /* 0x000fe80000100800 */
[----:B------:R4:W-:Y:S04]  /*e7e0*/  STL [R1+0x30c4], R110 ;  /* 0x0030c46e01007387 */ /* 0x0009e80000100800 */
[----:B------:R4:W-:Y:S04]  /*e7f0*/  STL [R1+0x30c0], R108 ;  /* 0x0030c06c01007387 */ /* 0x0009e80000100800 */
[----:B------:R4:W-:Y:S04]  /*e800*/  STL [R1+0x30b0], R100 ;  /* 0x0030b06401007387 */ /* 0x0009e80000100800 */
[----:B------:R4:W-:Y:S04]  /*e810*/  STL [R1+0x30ac], R98 ;  /* 0x0030ac6201007387 */ /* 0x0009e80000100800 */
[----:B--2---:R2:W-:Y:S04]  /*e820*/  STL [R1+0x30a8], R96 ;  /* 0x0030a86001007387 */ /* 0x0045e80000100800 */
[----:B------:R2:W-:Y:S04]  /*e830*/  STL [R1+0x30a4], R94 ;  /* 0x0030a45e01007387 */ /* 0x0005e80000100800 */
[----:B------:R2:W-:Y:S04]  /*e840*/  STL [R1+0x30a0], R92 ;  /* 0x0030a05c01007387 */ /* 0x0005e80000100800 */
[----:B------:R2:W-:Y:S04]  /*e850*/  STL [R1+0x309c], R90 ;  /* 0x00309c5a01007387 */ /* 0x0005e80000100800 */
[----:B------:R2:W-:Y:S04]  /*e860*/  STL [R1+0x3098], R88 ;  /* 0x0030985801007387 */ /* 0x0005e80000100800 */
[----:B------:R2:W-:Y:S04]  /*e870*/  STL [R1+0x3094], R86 ;  /* 0x0030945601007387 */ /* 0x0005e80000100800 */
[----:B------:R2:W-:Y:S01]  /*e880*/  STL [R1+0x3090], R84 ;  /* 0x0030905401007387 */ /* 0x0005e20000100800 */
[----:B------:R-:W-:-:S02]  /*e890*/  IMAD.MOV.U32 R200, RZ, RZ, R116 ;  /* 0x000000ffffc87224 */ /* 0x000fc400078e0074 */
[----:B------:R-:W-:Y:S01]  /*e8a0*/  IMAD.MOV.U32 R199, RZ, RZ, R118 ;  /* 0x000000ffffc77224 */ /* 0x000fe200078e0076 */
[----:B------:R2:W-:Y:S04]  /*e8b0*/  STL [R1+0x308c], R82 ;  /* 0x00308c5201007387 */ /* 0x0005e80000100800 */
[----:B------:R2:W-:Y:S04]  /*e8c0*/  STL [R1+0x3088], R80 ;  /* 0x0030885001007387 */ /* 0x0005e80000100800 */
[----:B------:R2:W-:Y:S04]  /*e8d0*/  STL [R1+0x3084], R78 ;  /* 0x0030844e01007387 */ /* 0x0005e80000100800 */
[----:B0-----:R-:W3:Y:S04]  /*e8e0*/  LDL.LU R130, [R1+0x30ec] ;  /* 0x0030ec0001827983 */ /* 0x001ee80000300800 */
[----:B-1----:R-:W3:Y:S04]  /*e8f0*/  LDL.LU R128, [R1+0x30e8] ;  /* 0x0030e80001807983 */ /* 0x002ee80000300800 */
[----:B------:R-:W3:Y:S04]  /*e900*/  LDL.LU R126, [R1+0x30e4] ;  /* 0x0030e400017e7983 */ /* 0x000ee80000300800 */
[----:B------:R-:W3:Y:S04]  /*e910*/  LDL.LU R124, [R1+0x30e0] ;  /* 0x0030e000017c7983 */ /* 0x000ee80000300800 */
[----:B------:R-:W3:Y:S04]  /*e920*/  LDL.LU R122, [R1+0x30dc] ;  /* 0x0030dc00017a7983 */ /* 0x000ee80000300800 */
[----:B------:R-:W3:Y:S04]  /*e930*/  LDL.LU R120, [R1+0x30d8] ;  /* 0x0030d80001787983 */ /* 0x000ee80000300800 */
[----:B------:R-:W3:Y:S04]  /*e940*/  LDL.LU R118, [R1+0x30d4] ;  /* 0x0030d40001767983 */ /* 0x000ee80000300800 */
[----:B------:R-:W3:Y:S04]  /*e950*/  LDL.LU R116, [R1+0x30d0] ;  /* 0x0030d00001747983 */ /* 0x000ee80000300800 */
[----:B------:R-:W3:Y:S04]  /*e960*/  LDL.LU R114, [R1+0x30cc] ;  /* 0x0030cc0001727983 */ /* 0x000ee80000300800 */
[----:B------:R-:W3:Y:S04]  /*e970*/  LDL.LU R112, [R1+0x30c8] ;  /* 0x0030c80001707983 */ /* 0x000ee80000300800 */
[----:B----4-:R-:W4:Y:S04]  /*e980*/  LDL.LU R110, [R1+0x30c4] ;  /* 0x0030c400016e7983 */ /* 0x010f280000300800 */
[----:B------:R-:W4:Y:S04]  /*e990*/  LDL.LU R108, [R1+0x30c0] ;  /* 0x0030c000016c7983 */ /* 0x000f280000300800 */
[----:B------:R-:W4:Y:S04]  /*e9a0*/  LDL.LU R106, [R1+0x30bc] ;  /* 0x0030bc00016a7983 */ /* 0x000f280000300800 */
[----:B------:R-:W4:Y:S04]  /*e9b0*/  LDL.LU R104, [R1+0x30b8] ;  /* 0x0030b80001687983 */ /* 0x000f280000300800 */
[----:B------:R-:W4:Y:S04]  /*e9c0*/  LDL.LU R102, [R1+0x30b4] ;  /* 0x0030b40001667983 */ /* 0x000f280000300800 */
[----:B------:R-:W4:Y:S04]  /*e9d0*/  LDL.LU R100, [R1+0x30b0] ;  /* 0x0030b00001647983 */ /* 0x000f280000300800 */
[----:B------:R-:W4:Y:S04]  /*e9e0*/  LDL.LU R98, [R1+0x30ac] ;  /* 0x0030ac0001627983 */ /* 0x000f280000300800 */
[----:B--2---:R-:W2:Y:S04]  /*e9f0*/  LDL.LU R96, [R1+0x30a8] ;  /* 0x0030a80001607983 */ /* 0x004ea80000300800 */
[----:B------:R-:W2:Y:S04]  /*ea00*/  LDL.LU R94, [R1+0x30a4] ;  /* 0x0030a400015e7983 */ /* 0x000ea80000300800 */
[----:B------:R-:W2:Y:S04]  /*ea10*/  LDL.LU R92, [R1+0x30a0] ;  /* 0x0030a000015c7983 */ /* 0x000ea80000300800 */
[----:B------:R-:W2:Y:S04]  /*ea20*/  LDL.LU R90, [R1+0x309c] ;  /* 0x00309c00015a7983 */ /* 0x000ea80000300800 */
[----:B------:R-:W2:Y:S04]  /*ea30*/  LDL.LU R88, [R1+0x3098] ;  /* 0x0030980001587983 */ /* 0x000ea80000300800 */
[----:B------:R-:W2:Y:S04]  /*ea40*/  LDL.LU R86, [R1+0x3094] ;  /* 0x0030940001567983 */ /* 0x000ea80000300800 */
[----:B------:R-:W2:Y:S04]  /*ea50*/  LDL.LU R84, [R1+0x3090] ;  /* 0x0030900001547983 */ /* 0x000ea80000300800 */
[----:B------:R-:W2:Y:S04]  /*ea60*/  LDL.LU R82, [R1+0x308c] ;  /* 0x00308c0001527983 */ /* 0x000ea80000300800 */
[----:B------:R-:W2:Y:S04]  /*ea70*/  LDL.LU R80, [R1+0x3088] ;  /* 0x0030880001507983 */ /* 0x000ea80000300800 */
[----:B------:R0:W-:Y:S04]  /*ea80*/  STL [R1+0x32f4], R64 ;  /* 0x0032f44001007387 */ /* 0x0001e80000100800 */
[----:B------:R-:W2:Y:S04]  /*ea90*/  LDL.LU R78, [R1+0x3084] ;  /* 0x00308400014e7983 */ /* 0x000ea80000300800 */
[----:B------:R-:W2:Y:S04]  /*eaa0*/  LDL R228, [R1+0x324] ;  /* 0x0003240001e47983 */ /* 0x000ea80000100800 */
[----:B------:R-:W2:Y:S04]  /*eab0*/  LDL R58, [R1+0x428] ;  /* 0x00042800013a7983 */ /* 0x000ea80000100800 */
[----:B------:R-:W2:Y:S04]  /*eac0*/  LDL R60, [R1+0x42c] ;  /* 0x00042c00013c7983 */ /* 0x000ea80000100800 */
[----:B------:R-:W2:Y:S04]  /*ead0*/  LDL R54, [R1+0x438] ;  /* 0x0004380001367983 */ /* 0x000ea80000100800 */
[----:B------:R-:W2:Y:S04]  /*eae0*/  LDL.LU R66, [R1+0x32f8] ;  /* 0x0032f80001427983 */ /* 0x000ea80000300800 */
[----:B0-----:R-:W2:Y:S01]  /*eaf0*/  LDL.LU R64, [R1+0x32f4] ;  /* 0x0032f40001407983 */ /* 0x001ea20000300800 */
[----:B------:R-:W-:-:S02]  /*eb00*/  IMAD.MOV.U32 R53, RZ, RZ, R93 ;  /* 0x000000ffff357224 */ /* 0x000fc400078e005d */
[----:B------:R-:W-:Y:S01]  /*eb10*/  IMAD.MOV.U32 R55, RZ, RZ, R95 ;  /* 0x000000ffff377224 */ /* 0x000fe200078e005f */
[----:B------:R0:W-:Y:S01]  /*eb20*/  STL [R1+0x3438], R190 ;  /* 0x003438be01007387 */ /* 0x0001e20000100800 */
[----:B------:R-:W-:Y:S02]  /*eb30*/  IMAD.MOV.U32 R57, RZ, RZ, R97 ;  /* 0x000000ffff397224 */ /* 0x000fe400078e0061 */
[----:B------:R-:W-:Y:S01]  /*eb40*/  IMAD.MOV.U32 R59, RZ, RZ, R99 ;  /* 0x000000ffff3b7224 */ /* 0x000fe200078e0063 */
[----:B------:R-:W2:Y:S01]  /*eb50*/  LDL R222, [R1+0x330] ;  /* 0x0003300001de7983 */ /* 0x000ea20000100800 */
[----:B------:R-:W-:Y:S02]  /*eb60*/  IMAD.MOV.U32 R61, RZ, RZ, R101 ;  /* 0x000000ffff3d7224 */ /* 0x000fe400078e0065 */
[----:B------:R-:W-:Y:S01]  /*eb70*/  IMAD.MOV.U32 R63, RZ, RZ, R103 ;  /* 0x000000ffff3f7224 */ /* 0x000fe200078e0067 */
[----:B------:R-:W2:Y:S01]  /*eb80*/  LDL R212, [R1+0x334] ;  /* 0x0003340001d47983 */ /* 0x000ea20000100800 */
[----:B------:R-:W-:-:S02]  /*eb90*/  IMAD.MOV.U32 R65, RZ, RZ, R109 ;  /* 0x000000ffff417224 */ /* 0x000fc400078e006d */
[----:B------:R-:W-:Y:S01]  /*eba0*/  IMAD.MOV.U32 R67, RZ, RZ, R111 ;  /* 0x000000ffff437224 */ /* 0x000fe200078e006f */
[----:B------:R1:W-:Y:S01]  /*ebb0*/  STL [R1+0x32e4], R188 ;  /* 0x0032e4bc01007387 */ /* 0x0003e20000100800 */
[----:B------:R-:W-:-:S03]  /*ebc0*/  IMAD.MOV.U32 R224, RZ, RZ, R71 ;  /* 0x000000ffffe07224 */ /* 0x000fc600078e0047 */
[----:B------:R1:W-:Y:S04]  /*ebd0*/  STL [R1+0x32e0], R186 ;  /* 0x0032e0ba01007387 */ /* 0x0003e80000100800 */
[----:B------:R1:W-:Y:S04]  /*ebe0*/  STL [R1+0x32dc], R184 ;  /* 0x0032dcb801007387 */ /* 0x0003e80000100800 */
[----:B------:R1:W-:Y:S04]  /*ebf0*/  STL [R1+0x31b0], R70 ;  /* 0x0031b04601007387 */ /* 0x0003e80000100800 */
[----:B------:R1:W-:Y:S04]  /*ec00*/  STL [R1+0x31ac], R68 ;  /* 0x0031ac4401007387 */ /* 0x0003e80000100800 */
[----:B------:R1:W-:Y:S04]  /*ec10*/  STL [R1+0x31a8], R194 ;  /* 0x0031a8c201007387 */ /* 0x0003e80000100800 */
[----:B------:R1:W-:Y:S04]  /*ec20*/  STL.64 [R1+0x31a0], R192 ;  /* 0x0031a0c001007387 */ /* 0x0003e80000100a00 */
        /* <DEDUP_REMOVED lines=16> */
[----:B---3--:R3:W-:Y:S04]  /*ed30*/  STL [R1+0x30fc], R138 ;  /* 0x0030fc8a01007387 */ /* 0x0087e80000100800 */
[----:B------:R3:W-:Y:S04]  /*ed40*/  STL [R1+0x30f8], R136 ;  /* 0x0030f88801007387 */ /* 0x0007e80000100800 */
[----:B------:R3:W-:Y:S04]  /*ed50*/  STL [R1+0x30f4], R134 ;  /* 0x0030f48601007387 */ /* 0x0007e80000100800 */
[----:B------:R3:W-:Y:S04]  /*ed60*/  STL [R1+0x30f0], R132 ;  /* 0x0030f08401007387 */ /* 0x0007e80000100800 */
[----:B------:R3:W-:Y:S04]  /*ed70*/  STL [R1+0x3080], R76 ;  /* 0x0030804c01007387 */ /* 0x0007e80000100800 */
[----:B------:R3:W-:Y:S04]  /*ed80*/  STL [R1+0x307c], R74 ;  /* 0x00307c4a01007387 */ /* 0x0007e80000100800 */
        /* <DEDUP_REMOVED lines=9> */
[----:B------:R-:W2:Y:S04]  /*ee20*/  LDL.LU.64 R192, [R1+0x31a0] ;  /* 0x0031a00001c07983 */ /* 0x000ea80000300a00 */
[----:B------:R-:W2:Y:S04]  /*ee30*/  LDL.LU R182, [R1+0x3198] ;  /* 0x0031980001b67983 */ /* 0x000ea80000300800 */
[----:B------:R-:W2:Y:S04]  /*ee40*/  LDL.LU.64 R180, [R1+0x3190] ;  /* 0x0031900001b47983 */ /* 0x000ea80000300a00 */
        /* <DEDUP_REMOVED lines=21> */
[----:B------:R-:W3:Y:S04]  /*efa0*/  LDL.LU R71, [R1+0x52c] ;  /* 0x00052c0001477983 */ /* 0x000ee80000300800 */
        /* <DEDUP_REMOVED lines=10> */
[----:B----4-:R-:W-:Y:S04]  /*f050*/  STL [R1+0x304c], R110 ;  /* 0x00304c6e01007387 */ /* 0x010fe80000100800 */
[----:B------:R-:W-:Y:S04]  /*f060*/  STL [R1+0x3048], R108 ;  /* 0x0030486c01007387 */ /* 0x000fe80000100800 */
[----:B------:R-:W-:Y:S04]  /*f070*/  STL [R1+0x3044], R106 ;  /* 0x0030446a01007387 */ /* 0x000fe80000100800 */
[----:B------:R-:W-:Y:S04]  /*f080*/  STL [R1+0x3040], R104 ;  /* 0x0030406801007387 */ /* 0x000fe80000100800 */
[----:B------:R-:W-:Y:S04]  /*f090*/  STL [R1+0x303c], R102 ;  /* 0x00303c6601007387 */ /* 0x000fe80000100800 */
[----:B------:R-:W-:Y:S04]  /*f0a0*/  STL [R1+0x3038], R100 ;  /* 0x0030386401007387 */ /* 0x000fe80000100800 */
[----:B------:R-:W-:Y:S04]  /*f0b0*/  STL [R1+0x3034], R98 ;  /* 0x0030346201007387 */ /* 0x000fe80000100800 */
[----:B--2---:R-:W-:Y:S04]  /*f0c0*/  STL [R1+0x3030], R96 ;  /* 0x0030306001007387 */ /* 0x004fe80000100800 */
        /* <DEDUP_REMOVED lines=11> */
[----:B------:R-:W-:Y:S04]  /*f180*/  STL [R1+0x32c], R220 ;  /* 0x00032cdc01007387 */ /* 0x000fe80000100800 */
[----:B------:R-:W-:Y:S04]  /*f190*/  STL.128 [R1+0x2fe0], R64 ;  /* 0x002fe04001007387 */ /* 0x000fe80000100c00 */
[----:B------:R-:W-:Y:S04]  /*f1a0*/  STL.128 [R1+0x2fd0], R60 ;  /* 0x002fd03c01007387 */ /* 0x000fe80000100c00 */
[----:B------:R-:W-:Y:S04]  /*f1b0*/  STL.128 [R1+0x2fc0], R56 ;  /* 0x002fc03801007387 */ /* 0x000fe80000100c00 */
[----:B------:R1:W-:Y:S04]  /*f1c0*/  STL.128 [R1+0x2fb0], R52 ;  /* 0x002fb03401007387 */ /* 0x0003e80000100c00 */
[----:B------:R-:W2:Y:S04]  /*f1d0*/  LDL R44, [R1+0x43c] ;  /* 0x00043c00012c7983 */ /* 0x000ea80000100800 */
[----:B------:R-:W4:Y:S04]  /*f1e0*/  LDL R48, [R1+0x444] ;  /* 0x0004440001307983 */ /* 0x000f280000100800 */
[----:B------:R-:W4:Y:S04]  /*f1f0*/  LDL R38, [R1+0x448] ;  /* 0x0004480001267983 */ /* 0x000f280000100800 */
[----:B------:R-:W4:Y:S04]  /*f200*/  LDL R40, [R1+0x44c] ;  /* 0x00044c0001287983 */ /* 0x000f280000100800 */
[----:B------:R-:W4:Y:S04]  /*f210*/  LDL R42, [R1+0x450] ;  /* 0x00045000012a7983 */ /* 0x000f280000100800 */
[----:B------:R-:W4:Y:S04]  /*f220*/  LDL R32, [R1+0x454] ;  /* 0x0004540001207983 */ /* 0x000f280000100800 */
[----:B------:R-:W4:Y:S04]  /*f230*/  LDL R34, [R1+0x458] ;  /* 0x0004580001227983 */ /* 0x000f280000100800 */
[----:B------:R-:W4:Y:S04]  /*f240*/  LDL R36, [R1+0x45c] ;  /* 0x00045c0001247983 */ /* 0x000f280000100800 */
[----:B0-----:R-:W4:Y:S04]  /*f250*/  LDL R33, [R1+0x88] ;  /* 0x0000880001217983 */ /* 0x001f280000100800 */
[----:B------:R-:W4:Y:S04]  /*f260*/  LDL.64 R16, [R1+0xa8] ;  /* 0x0000a80001107983 */ /* 0x000f280000100a00 */
[----:B------:R-:W4:Y:S04]  /*f270*/  LDL.128 R24, [R1+0x260] ;  /* 0x0002600001187983 */ /* 0x000f280000100c00 */
[----:B-1----:R-:W4:Y:S04]  /*f280*/  LDL.128 R52, [R1+0x320] ;  /* 0x0003200001347983 */ /* 0x002f280000100c00 */
[----:B------:R-:W4:Y:S04]  /*f290*/  LDL.LU.128 R64, [R1+0x2fe0] ;  /* 0x002fe00001407983 */ /* 0x000f280000300c00 */
[----:B------:R-:W4:Y:S04]  /*f2a0*/  LDL.LU.128 R60, [R1+0x2fd0] ;  /* 0x002fd000013c7983 */ /* 0x000f280000300c00 */
[----:B------:R-:W4:Y:S04]  /*f2b0*/  LDL.LU.128 R56, [R1+0x2fc0] ;  /* 0x002fc00001387983 */ /* 0x000f280000300c00 */
[----:B------:R-:W4:Y:S04]  /*f2c0*/  LDL.LU R120, [R1+0x3060] ;  /* 0x0030600001787983 */ /* 0x000f280000300800 */
        /* <DEDUP_REMOVED lines=8> */
[----:B------:R-:W4:Y:S01]  /*f350*/  LDL.LU R92, [R1+0x3028] ;  /* 0x00302800015c7983 */ /* 0x000f220000300800 */
[----:B------:R-:W-:-:S02]  /*f360*/  IMAD.MOV.U32 R228, RZ, RZ, R69 ;  /* 0x000000ffffe47224 */ /* 0x000fc400078e0045 */
[----:B------:R-:W-:Y:S02]  /*f370*/  IMAD.MOV.U32 R39, RZ, RZ, R79 ;  /* 0x000000ffff277224 */ /* 0x000fe400078e004f */
[----:B------:R-:W-:Y:S02]  /*f380*/  IMAD.MOV.U32 R41, RZ, RZ, R81 ;  /* 0x000000ffff297224 */ /* 0x000fe400078e0051 */
[----:B------:R-:W-:Y:S02]  /*f390*/  IMAD.MOV.U32 R43, RZ, RZ, R83 ;  /* 0x000000ffff2b7224 */ /* 0x000fe400078e0053 */
[----:B------:R-:W-:Y:S02]  /*f3a0*/  IMAD.MOV.U32 R45, RZ, RZ, R85 ;  /* 0x000000ffff2d7224 */ /* 0x000fe400078e0055 */
[----:B------:R-:W-:Y:S02]  /*f3b0*/  IMAD.MOV.U32 R47, RZ, RZ, R87 ;  /* 0x000000ffff2f7224 */ /* 0x000fe400078e0057 */
[----:B------:R-:W-:-:S02]  /*f3c0*/  IMAD.MOV.U32 R49, RZ, RZ, R89 ;  /* 0x000000ffff317224 */ /* 0x000fc400078e0059 */
[----:B------:R-:W-:Y:S01]  /*f3d0*/  IMAD.MOV.U32 R51, RZ, RZ, R91 ;  /* 0x000000ffff337224 */ /* 0x000fe200078e005b */
[----:B------:R-:W-:Y:S01]  /*f3e0*/  STL [R1+0x360], R198 ;  /* 0x000360c601007387 */ /* 0x000fe20000100800 */
[----:B------:R-:W-:Y:S02]  /*f3f0*/  IMAD.MOV.U32 R69, RZ, RZ, R117 ;  /* 0x000000ffff457224 */ /* 0x000fe400078e0075 */
[----:B------:R-:W-:Y:S01]  /*f400*/  IMAD.MOV.U32 R232, RZ, RZ, R73 ;  /* 0x000000ffffe87224 */ /* 0x000fe200078e0049 */
[----:B------:R-:W-:Y:S01]  /*f410*/  STL [R1+0x330], R222 ;  /* 0x000330de01007387 */ /* 0x000fe20000100800 */
[----:B------:R-:W-:-:S03]  /*f420*/  IMAD.MOV.U32 R235, RZ, RZ, R75 ;  /* 0x000000ffffeb7224 */ /* 0x000fc600078e004b */
[----:B------:R-:W-:Y:S04]  /*f430*/  STL [R1+0x334], R212 ;  /* 0x000334d401007387 */ /* 0x000fe80000100800 */
[----:B------:R-:W-:Y:S04]  /*f440*/  STL [R1+0x338], R214 ;  /* 0x000338d601007387 */ /* 0x000fe80000100800 */
[----:B------:R-:W-:Y:S04]  /*f450*/  STL [R1+0x33c], R216 ;  /* 0x00033cd801007387 */ /* 0x000fe80000100800 */
[----:B------:R-:W-:Y:S04]  /*f460*/  STL.128 [R1+0x2f50], R28 ;  /* 0x002f501c01007387 */ /* 0x000fe80000100c00 */
[----:B------:R-:W-:Y:S04]  /*f470*/  STL.128 [R1+0x2f30], R20 ;  /* 0x002f301401007387 */ /* 0x000fe80000100c00 */
[----:B------:R-:W-:Y:S04]  /*f480*/  STL.128 [R1+0x2f10], R12 ;  /* 0x002f100c01007387 */ /* 0x000fe80000100c00 */
[----:B------:R-:W-:Y:S04]  /*f490*/  STL.128 [R1+0x2f00], R8 ;  /* 0x002f000801007387 */ /* 0x000fe80000100c00 */
[----:B---3--:R0:W-:Y:S04]  /*f4a0*/  STL [R1+0x3008], R76 ;  /* 0x0030084c01007387 */ /* 0x0081e80000100800 */
[----:B------:R1:W-:Y:S04]  /*f4b0*/  STL [R1+0x3004], R74 ;  /* 0x0030044a01007387 */ /* 0x0003e80000100800 */
[----:B------:R3:W-:Y:S04]  /*f4c0*/  STL [R1+0x3000], R72 ;  /* 0x0030004801007387 */ /* 0x0007e80000100800 */
[----:B------:R3:W-:Y:S04]  /*f4d0*/  STL.128 [R1+0x2ff0], R68 ;  /* 0x002ff04401007387 */ /* 0x0007e80000100c00 */
[----:B------:R3:W-:Y:S04]  /*f4e0*/  STL.128 [R1+0x2ef0], R4 ;  /* 0x002ef00401007387 */ /* 0x0007e80000100c00 */
        /* <DEDUP_REMOVED lines=15> */
[----:B0-----:R-:W4:Y:S04]  /*f5e0*/  LDL.LU R76, [R1+0x3008] ;  /* 0x00300800014c7983 */ /* 0x001f280000300800 */
[----:B-1----:R-:W4:Y:S04]  /*f5f0*/  LDL.LU R74, [R1+0x3004] ;  /* 0x00300400014a7983 */ /* 0x002f280000300800 */
[----:B---3--:R-:W3:Y:S04]  /*f600*/  LDL.LU R72, [R1+0x3000] ;  /* 0x0030000001487983 */ /* 0x008ee80000300800 */
[----:B------:R-:W3:Y:S04]  /*f610*/  LDL.LU.128 R68, [R1+0x2ff0] ;  /* 0x002ff00001447983 */ /* 0x000ee80000300c00 */
[----:B------:R-:W3:Y:S04]  /*f620*/  LDL.LU.128 R28, [R1+0x2f50] ;  /* 0x002f5000011c7983 */ /* 0x000ee80000300c00 */
[----:B------:R-:W3:Y:S04]  /*f630*/  LDL.LU.128 R20, [R1+0x2f30] ;  /* 0x002f300001147983 */ /* 0x000ee80000300c00 */
[----:B------:R-:W3:Y:S04]  /*f640*/  LDL.LU.128 R12, [R1+0x2f10] ;  /* 0x002f1000010c7983 */ /* 0x000ee80000300c00 */
[----:B------:R-:W3:Y:S04]  /*f650*/  LDL.LU.128 R8, [R1+0x2f00] ;  /* 0x002f000001087983 */ /* 0x000ee80000300c00 */
[----:B------:R-:W3:Y:S01]  /*f660*/  LDL.LU.128 R4, [R1+0x2ef0] ;  /* 0x002ef00001047983 */ /* 0x000ee20000300c00 */
[----:B------:R-:W-:-:S03]  /*f670*/  IMAD.MOV.U32 R231, RZ, RZ, R77 ;  /* 0x000000ffffe77224 */ /* 0x000fc600078e004d */
[----:B------:R-:W-:Y:S04]  /*f680*/  STL [R1+0x35c], R196 ;  /* 0x00035cc401007387 */ /* 0x000fe80000100800 */
[----:B------:R-:W-:Y:S04]  /*f690*/  STL [R1+0x344], R208 ;  /* 0x000344d001007387 */ /* 0x000fe80000100800 */
[----:B------:R-:W-:Y:S04]  /*f6a0*/  STL [R1+0x348], R210 ;  /* 0x000348d201007387 */ /* 0x000fe80000100800 */
[----:B------:R-:W3:Y:S04]  /*f6b0*/  LDL.LU R130, [R1+0x3074] ;  /* 0x0030740001827983 */ /* 0x000ee80000300800 */
[----:B------:R-:W3:Y:S04]  /*f6c0*/  LDL.LU R128, [R1+0x3070] ;  /* 0x0030700001807983 */ /* 0x000ee80000300800 */
[----:B--2---:R-:W-:Y:S04]  /*f6d0*/  STL.128 [R1+0x2f90], R44 ;  /* 0x002f902c01007387 */ /* 0x004fe80000100c00 */
[----:B----4-:R0:W-:Y:S04]  /*f6e0*/  STL.128 [R1+0x2fa0], R48 ;  /* 0x002fa03001007387 */ /* 0x0101e80000100c00 */
[----:B------:R-:W-:Y:S04]  /*f6f0*/  STL.128 [R1+0x2f80], R40 ;  /* 0x002f802801007387 */ /* 0x000fe80000100c00 */
[----:B0-----:R-:W2:Y:S04]  /*f700*/  LDL.LU.128 R48, [R1+0x2fa0] ;  /* 0x002fa00001307983 */ /* 0x001ea80000300c00 */
[----:B------:R-:W4:Y:S04]  /*f710*/  LDL.LU.128 R44, [R1+0x2f90] ;  /* 0x002f9000012c7983 */ /* 0x000f280000300c00 */
[----:B------:R-:W-:Y:S04]  /*f720*/  STL.128 [R1+0x2f70], R36 ;  /* 0x002f702401007387 */ /* 0x000fe80000100c00 */
[----:B------:R-:W-:Y:S04]  /*f730*/  STL.128 [R1+0x2f60], R32 ;  /* 0x002f602001007387 */ /* 0x000fe80000100c00 */
[----:B------:R-:W-:Y:S04]  /*f740*/  STL.64 [R1+0x2f20], R16 ;  /* 0x002f201001007387 */ /* 0x000fe80000100a00 */
[----:B------:R-:W-:Y:S01]  /*f750*/  STL.128 [R1+0x2f40], R24 ;  /* 0x002f401801007387 */ /* 0x000fe20000100c00 */
[----:B------:R-:W-:-:S03]  /*f760*/  IMAD.MOV.U32 R198, RZ, RZ, R52 ;  /* 0x000000ffffc67224 */ /* 0x000fc600078e0034 */
[----:B------:R0:W-:Y:S01]  /*f770*/  STL.64 [R1+0x538], R54 ;  /* 0x0005383601007387 */ /* 0x0001e20000100a00 */
[----:B------:R-:W-:-:S03]  /*f780*/  IMAD.MOV.U32 R73, RZ, RZ, R53 ;  /* 0x000000ffff497224 */ /* 0x000fc600078e0035 */
[----:B------:R-:W-:Y:S04]  /*f790*/  STL.128 [R1+0x2e50], R64 ;  /* 0x002e504001007387 */ /* 0x000fe80000100c00 */
[----:B------:R-:W-:Y:S04]  /*f7a0*/  STL.128 [R1+0x2e40], R60 ;  /* 0x002e403c01007387 */ /* 0x000fe80000100c00 */
[----:B------:R1:W-:Y:S04]  /*f7b0*/  STL.128 [R1+0x2e30], R56 ;  /* 0x002e303801007387 */ /* 0x0003e80000100c00 */
[----:B0-----:R-:W4:Y:S04]  /*f7c0*/  LDL.LU.128 R52, [R1+0x2fb0] ;  /* 0x002fb00001347983 */ /* 0x001f280000300c00 */
[----:B------:R-:W4:Y:S04]  /*f7d0*/  LDL.LU.128 R40, [R1+0x2f80] ;  /* 0x002f800001287983 */ /* 0x000f280000300c00 */
[----:B------:R-:W4:Y:S04]  /*f7e0*/  LDL.LU.128 R36, [R1+0x2f70] ;  /* 0x002f700001247983 */ /* 0x000f280000300c00 */
[----:B------:R-:W4:Y:S04]  /*f7f0*/  LDL.LU.128 R32, [R1+0x2f60] ;  /* 0x002f600001207983 */ /* 0x000f280000300c00 */
[----:B------:R-:W4:Y:S04]  /*f800*/  LDL.LU.128 R24, [R1+0x2f40] ;  /* 0x002f400001187983 */ /* 0x000f280000300c00 */
[----:B------:R-:W4:Y:S04]  /*f810*/  LDL.LU.64 R16, [R1+0x2f20] ;  /* 0x002f200001107983 */ /* 0x000f280000300a00 */
[----:B------:R-:W4:Y:S04]  /*f820*/  LDL.LU R75, [R1+0x53c] ;  /* 0x00053c00014b7983 */ /* 0x000f280000300800 */
[----:B------:R0:W-:Y:S04]  /*f830*/  STL [R1+0x2ed8], R120 ;  /* 0x002ed87801007387 */ /* 0x0001e80000100800 */
[----:B------:R0:W-:Y:S04]  /*f840*/  STL [R1+0x2ed4], R118 ;  /* 0x002ed47601007387 */ /* 0x0001e80000100800 */
[----:B------:R0:W-:Y:S04]  /*f850*/  STL [R1+0x2ed0], R116 ;  /* 0x002ed07401007387 */ /* 0x0001e80000100800 */
[----:B------:R0:W-:Y:S04]  /*f860*/  STL [R1+0x2ecc], R114 ;  /* 0x002ecc7201007387 */ /* 0x0001e80000100800 */
[----:B------:R0:W-:Y:S04]  /*f870*/  STL [R1+0x2ec8], R112 ;  /* 0x002ec87001007387 */ /* 0x0001e80000100800 */
[----:B------:R0:W-:Y:S04]  /*f880*/  STL [R1+0x2ec4], R110 ;  /* 0x002ec46e01007387 */ /* 0x0001e80000100800 */
[----:B------:R0:W-:Y:S04]  /*f890*/  STL [R1+0x2ec0], R108 ;  /* 0x002ec06c01007387 */ /* 0x0001e80000100800 */
[----:B-1----:R-:W4:Y:S04]  /*f8a0*/  LDL.128 R56, [R1+0x330] ;  /* 0x0003300001387983 */ /* 0x002f280000100c00 */
[----:B------:R-:W4:Y:S04]  /*f8b0*/  LDL.LU.128 R64, [R1+0x2e50] ;  /* 0x002e500001407983 */ /* 0x000f280000300c00 */
[----:B------:R-:W4:Y:S04]  /*f8c0*/  LDL.LU.128 R60, [R1+0x2e40] ;  /* 0x002e4000013c7983 */ /* 0x000f280000300c00 */
[----:B------:R1:W-:Y:S04]  /*f8d0*/  STL [R1+0x2ebc], R106 ;  /* 0x002ebc6a01007387 */ /* 0x0003e80000100800 */
[----:B0-----:R-:W4:Y:S04]  /*f8e0*/  LDL.LU R120, [R1+0x2ed8] ;  /* 0x002ed80001787983 */ /* 0x001f280000300800 */
[----:B------:R-:W4:Y:S04]  /*f8f0*/  LDL.LU R118, [R1+0x2ed4] ;  /* 0x002ed40001767983 */ /* 0x000f280000300800 */
[----:B------:R-:W4:Y:S04]  /*f900*/  LDL.LU R116, [R1+0x2ed0] ;  /* 0x002ed00001747983 */ /* 0x000f280000300800 */
[----:B------:R-:W4:Y:S04]  /*f910*/  LDL.LU R114, [R1+0x2ecc] ;  /* 0x002ecc0001727983 */ /* 0x000f280000300800 */
[----:B------:R-:W4:Y:S04]  /*f920*/  LDL.LU R112, [R1+0x2ec8] ;  /* 0x002ec80001707983 */ /* 0x000f280000300800 */
[----:B------:R-:W4:Y:S04]  /*f930*/  LDL.LU R110, [R1+0x2ec4] ;  /* 0x002ec400016e7983 */ /* 0x000f280000300800 */
[----:B------:R-:W4:Y:S04]  /*f940*/  LDL.LU R108, [R1+0x2ec0] ;  /* 0x002ec000016c7983 */ /* 0x000f280000300800 */
[----:B------:R0:W-:Y:S04]  /*f950*/  STL [R1+0x2ea4], R94 ;  /* 0x002ea45e01007387 */ /* 0x0001e80000100800 */
[----:B------:R0:W-:Y:S04]  /*f960*/  STL [R1+0x2ea0], R92 ;  /* 0x002ea05c01007387 */ /* 0x0001e80000100800 */
[----:B-1----:R-:W4:Y:S04]  /*f970*/  LDL.LU R106, [R1+0x2ebc] ;  /* 0x002ebc00016a7983 */ /* 0x002f280000300800 */
[----:B0-----:R-:W4:Y:S04]  /*f980*/  LDL.LU R94, [R1+0x2ea4] ;  /* 0x002ea400015e7983 */ /* 0x001f280000300800 */
        /* <DEDUP_REMOVED lines=17> */
[----:B---3--:R3:W-:Y:S04]  /*faa0*/  STL.128 [R1+0x2e60], R68 ;  /* 0x002e604401007387 */ /* 0x0087e80000100c00 */
[----:B------:R-:W-:Y:S04]  /*fab0*/  STL.128 [R1+0x2dc0], R28 ;  /* 0x002dc01c01007387 */ /* 0x000fe80000100c00 */
[----:B------:R-:W-:Y:S04]  /*fac0*/  STL.128 [R1+0x2da0], R20 ;  /* 0x002da01401007387 */ /* 0x000fe80000100c00 */
[----:B------:R-:W-:Y:S04]  /*fad0*/  STL.128 [R1+0x2d80], R12 ;  /* 0x002d800c01007387 */ /* 0x000fe80000100c00 */
[----:B------:R-:W-:Y:S04]  /*fae0*/  STL.128 [R1+0x2d70], R8 ;  /* 0x002d700801007387 */ /* 0x000fe80000100c00 */
[----:B------:R-:W-:Y:S04]  /*faf0*/  STL.128 [R1+0x2d60], R4 ;  /* 0x002d600401007387 */ /* 0x000fe80000100c00 */
        /* <DEDUP_REMOVED lines=13> */
[----:B--2---:R0:W-:Y:S04]  /*fbd0*/  STL.128 [R1+0x2e10], R48 ;  /* 0x002e103001007387 */ /* 0x0041e80000100c00 */
[----:B----4-:R1:W-:Y:S04]  /*fbe0*/  STL.128 [R1+0x2e00], R44 ;  /* 0x002e002c01007387 */ /* 0x0103e80000100c00 */
[----:B------:R-:W2:Y:S04]  /*fbf0*/  LDL.LU R80, [R1+0x2e88] ;  /* 0x002e880001507983 */ /* 0x000ea80000300800 */
[----:B------:R-:W4:Y:S04]  /*fc00*/  LDL.LU R78, [R1+0x2e84] ;  /* 0x002e8400014e7983 */ /* 0x000f280000300800 */
[----:B------:R-:W4:Y:S04]  /*fc10*/  LDL.LU R76, [R1+0x2e80] ;  /* 0x002e8000014c7983 */ /* 0x000f280000300800 */
[----:B---3--:R-:W3:Y:S04]  /*fc20*/  LDL.LU.128 R68, [R1+0x2e60] ;  /* 0x002e600001447983 */ /* 0x008ee80000300c00 */
[----:B0-----:R-:W4:Y:S04]  /*fc30*/  LDL.LU.128 R48, [R1+0x2e10] ;  /* 0x002e100001307983 */ /* 0x001f280000300c00 */
[----:B-1----:R-:W4:Y:S04]  /*fc40*/  LDL.LU.128 R44, [R1+0x2e00] ;  /* 0x002e0000012c7983 */ /* 0x002f280000300c00 */
[----:B------:R-:W4:Y:S04]  /*fc50*/  LDL.LU.128 R28, [R1+0x2dc0] ;  /* 0x002dc000011c7983 */ /* 0x000f280000300c00 */
[----:B------:R-:W4:Y:S04]  /*fc60*/  LDL.LU.128 R20, [R1+0x2da0] ;  /* 0x002da00001147983 */ /* 0x000f280000300c00 */
[----:B------:R0:W-:Y:S04]  /*fc70*/  STL.128 [R1+0x2e20], R52 ;  /* 0x002e203401007387 */ /* 0x0001e80000100c00 */
[----:B------:R1:W-:Y:S04]  /*fc80*/  STL.128 [R1+0x2df0], R40 ;  /* 0x002df02801007387 */ /* 0x0003e80000100c00 */
[----:B------:R1:W-:Y:S04]  /*fc90*/  STL.128 [R1+0x2de0], R36 ;  /* 0x002de02401007387 */ /* 0x0003e80000100c00 */
[----:B------:R-:W-:Y:S04]  /*fca0*/  STL.128 [R1+0x2dd0], R32 ;  /* 0x002dd02001007387 */ /* 0x000fe80000100c00 */
[----:B------:R-:W-:Y:S04]  /*fcb0*/  STL.128 [R1+0x2db0], R24 ;  /* 0x002db01801007387 */ /* 0x000fe80000100c00 */
[----:B------:R-:W-:Y:S04]  /*fcc0*/  STL.64 [R1+0x2d90], R16 ;  /* 0x002d901001007387 */ /* 0x000fe80000100a00 */
[----:B------:R1:W-:Y:S04]  /*fcd0*/  STL.128 [R1+0x2e70], R72 ;  /* 0x002e704801007387 */ /* 0x0003e80000100c00 */
[----:B0-----:R-:W4:Y:S04]  /*fce0*/  LDL.LU.128 R52, [R1+0x2e20] ;  /* 0x002e200001347983 */ /* 0x001f280000300c00 */
[----:B-1----:R-:W4:Y:S04]  /*fcf0*/  LDL.LU.128 R40, [R1+0x2df0] ;  /* 0x002df00001287983 */ /* 0x002f280000300c00 */
[----:B------:R-:W4:Y:S04]  /*fd00*/  LDL.LU.128 R36, [R1+0x2de0] ;  /* 0x002de00001247983 */ /* 0x000f280000300c00 */
[----:B------:R-:W4:Y:S04]  /*fd10*/  LDL.LU.128 R72, [R1+0x2e70] ;  /* 0x002e700001487983 */ /* 0x000f280000300c00 */
[----:B------:R-:W4:Y:S04]  /*fd20*/  LDL.LU.128 R32, [R1+0x2dd0] ;  /* 0x002dd00001207983 */ /* 0x000f280000300c00 */
[----:B------:R-:W4:Y:S04]  /*fd30*/  LDL.LU.128 R24, [R1+0x2db0] ;  /* 0x002db00001187983 */ /* 0x000f280000300c00 */
[----:B------:R-:W4:Y:S01]  /*fd40*/  LDL.LU.64 R16, [R1+0x2d90] ;  /* 0x002d900001107983 */ /* 0x000f220000300a00 */
[----:B------:R-:W-:-:S03]  /*fd50*/  IMAD.MOV.U32 R196, RZ, RZ, R56 ;  /* 0x000000ffffc47224 */ /* 0x000fc600078e0038 */
[----:B------:R0:W-:Y:S01]  /*fd60*/  STL.64 [R1+0x548], R58 ;  /* 0x0005483a01007387 */ /* 0x0001e20000100a00 */
[----:B------:R-:W-:-:S03]  /*fd70*/  IMAD.MOV.U32 R77, RZ, RZ, R57 ;  /* 0x000000ffff4d7224 */ /* 0x000fc600078e0039 */
[----:B------:R-:W-:Y:S04]  /*fd80*/  STL.128 [R1+0x2cb0], R64 ;  /* 0x002cb04001007387 */ /* 0x000fe80000100c00 */
[----:B------:R1:W-:Y:S04]  /*fd90*/  STL.128 [R1+0x2ca0], R60 ;  /* 0x002ca03c01007387 */ /* 0x0003e80000100c00 */
[----:B0-----:R-:W4:Y:S04]  /*fda0*/  LDL.LU.128 R56, [R1+0x2e30] ;  /* 0x002e300001387983 */ /* 0x001f280000300c00 */
[----:B------:R-:W4:Y:S04]  /*fdb0*/  LDL.LU.128 R12, [R1+0x2d80] ;  /* 0x002d8000010c7983 */ /* 0x000f280000300c00 */
[----:B------:R-:W4:Y:S04]  /*fdc0*/  LDL.LU.128 R8, [R1+0x2d70] ;  /* 0x002d700001087983 */ /* 0x000f280000300c00 */
[----:B------:R-:W4:Y:S04]  /*fdd0*/  LDL.LU.128 R4, [R1+0x2d60] ;  /* 0x002d600001047983 */ /* 0x000f280000300c00 */
        /* <DEDUP_REMOVED lines=23> */
[----:B------:R-:W-:Y:S04]  /*ff50*/  STL [R1+0x358], R190 ;  /* 0x000358be01007387 */ /* 0x000fe80000100800 */
[----:B------:R0:W-:Y:S04]  /*ff60*/  STL [R1+0x2eec], R130 ;  /* 0x002eec8201007387 */ /* 0x0001e80000100800 */
[----:B------:R1:W-:Y:S04]  /*ff70*/  STL [R1+0x2ee8], R128 ;  /* 0x002ee88001007387 */ /* 0x0003e80000100800 */
[----:B------:R-:W-:Y:S04]  /*ff80*/  STL [R1+0x36c], R188 ;  /* 0x00036cbc01007387 */ /* 0x000fe80000100800 */
[----:B0-----:R-:W4:Y:S04]  /*ff90*/  LDL.LU R130, [R1+0x2eec] ;  /* 0x002eec0001827983 */ /* 0x001f280000300800 */
[----:B-1----:R-:W4:Y:S04]  /*ffa0*/  LDL.LU R128, [R1+0x2ee8] ;  /* 0x002ee80001807983 */ /* 0x002f280000300800 */
[----:B------:R-:W4:Y:S04]  /*ffb0*/  LDL.LU R197, [R1+0x538] ;  /* 0x0005380001c57983 */ /* 0x000f280000300800 */
        /* <DEDUP_REMOVED lines=14> */
[----:B0-----:R-:W4:Y:S04]  /*100a0*/  LDL.LU R126, [R1+0x2d4c] ;  /* 0x002d4c00017e7983 */ /* 0x001f280000300800 */
[----:B-1----:R-:W4:Y:S04]  /*100b0*/  LDL.LU R124, [R1+0x2d48] ;  /* 0x002d4800017c7983 */ /* 0x002f280000300800 */
[----:B--2---:R0:W-:Y:S04]  /*100c0*/  STL [R1+0x2cf0], R80 ;  /* 0x002cf05001007387 */ /* 0x0041e80000100800 */
[----:B------:R-:W2:Y:S04]  /*100d0*/  LDL.LU R122, [R1+0x2d44] ;  /* 0x002d4400017a7983 */ /* 0x000ea80000300800 */
[----:B------:R-:W2:Y:S04]  /*100e0*/  LDL.LU R104, [R1+0x2d20] ;  /* 0x002d200001687983 */ /* 0x000ea80000300800 */
[----:B---3--:R-:W-:Y:S04]  /*100f0*/  STL.128 [R1+0x2cc0], R68 ;  /* 0x002cc04401007387 */ /* 0x008fe80000100c00 */
[----:B----4-:R-:W-:Y:S04]  /*10100*/  STL.128 [R1+0x2c70], R48 ;  /* 0x002c703001007387 */ /* 0x010fe80000100c00 */
[----:B------:R-:W-:Y:S04]  /*10110*/  STL.128 [R1+0x2c60], R44 ;  /* 0x002c602c01007387 */ /* 0x000fe80000100c00 */
[----:B------:R-:W-:Y:S04]  /*10120*/  STL.128 [R1+0x2c20], R28 ;  /* 0x002c201c01007387 */ /* 0x000fe80000100c00 */
[----:B------:R-:W-:Y:S04]  /*10130*/  STL.128 [R1+0x2c00], R20 ;  /* 0x002c001401007387 */ /* 0x000fe80000100c00 */
[----:B------:R-:W3:Y:S04]  /*10140*/  LDL.LU R102, [R1+0x2d1c] ;  /* 0x002d1c0001667983 */ /* 0x000ee80000300800 */
[----:B------:R-:W4:Y:S04]  /*10150*/  LDL.LU R100, [R1+0x2d18] ;  /* 0x002d180001647983 */ /* 0x000f280000300800 */
[----:B------:R-:W4:Y:S04]  /*10160*/  LDL.LU R98, [R1+0x2d14] ;  /* 0x002d140001627983 */ /* 0x000f280000300800 */
[----:B------:R-:W4:Y:S04]  /*10170*/  LDL.LU R96, [R1+0x2d10] ;  /* 0x002d100001607983 */ /* 0x000f280000300800 */
[----:B------:R-:W4:Y:S04]  /*10180*/  LDL.LU R90, [R1+0x2d04] ;  /* 0x002d0400015a7983 */ /* 0x000f280000300800 */
[----:B------:R-:W4:Y:S04]  /*10190*/  LDL.LU R88, [R1+0x2d00] ;  /* 0x002d000001587983 */ /* 0x000f280000300800 */
[----:B------:R-:W4:Y:S04]  /*101a0*/  LDL.LU R86, [R1+0x2cfc] ;  /* 0x002cfc0001567983 */ /* 0x000f280000300800 */
[----:B------:R-:W-:Y:S04]  /*101b0*/  STL.128 [R1+0x2c80], R52 ;  /* 0x002c803401007387 */ /* 0x000fe80000100c00 */
[----:B------:R-:W-:Y:S04]  /*101c0*/  STL.128 [R1+0x2c50], R40 ;  /* 0x002c502801007387 */ /* 0x000fe80000100c00 */
[----:B------:R-:W-:Y:S04]  /*101d0*/  STL.128 [R1+0x2c40], R36 ;  /* 0x002c402401007387 */ /* 0x000fe80000100c00 */
[----:B------:R1:W-:Y:S04]  /*101e0*/  STL.128 [R1+0x2cd0], R72 ;  /* 0x002cd04801007387 */ /* 0x0003e80000100c00 */
[----:B------:R-:W-:Y:S04]  /*101f0*/  STL.128 [R1+0x2c30], R32 ;  /* 0x002c302001007387 */ /* 0x000fe80000100c00 */
[----:B------:R-:W-:Y:S04]  /*10200*/  STL.128 [R1+0x2c10], R24 ;  /* 0x002c101801007387 */ /* 0x000fe80000100c00 */
[----:B------:R-:W-:Y:S04]  /*10210*/  STL.64 [R1+0x2bf0], R16 ;  /* 0x002bf01001007387 */ /* 0x000fe80000100a00 */
[----:B------:R-:W4:Y:S04]  /*10220*/  LDL.LU R84, [R1+0x2cf8] ;  /* 0x002cf80001547983 */ /* 0x000f280000300800 */
[----:B------:R-:W4:Y:S04]  /*10230*/  LDL.LU R82, [R1+0x2cf4] ;  /* 0x002cf40001527983 */ /* 0x000f280000300800 */
[----:B0-----:R-:W4:Y:S04]  /*10240*/  LDL.LU R80, [R1+0x2cf0] ;  /* 0x002cf00001507983 */ /* 0x001f280000300800 */
[----:B------:R0:W-:Y:S04]  /*10250*/  STL.128 [R1+0x2c90], R56 ;  /* 0x002c903801007387 */ /* 0x0001e80000100c00 */
[----:B------:R-:W-:Y:S04]  /*10260*/  STL.128 [R1+0x2be0], R12 ;  /* 0x002be00c01007387 */ /* 0x000fe80000100c00 */
[----:B------:R-:W-:Y:S04]  /*10270*/  STL.128 [R1+0x2bd0], R8 ;  /* 0x002bd00801007387 */ /* 0x000fe80000100c00 */
[----:B------:R-:W-:Y:S04]  /*10280*/  STL.128 [R1+0x2bc0], R4 ;  /* 0x002bc00401007387 */ /* 0x000fe80000100c00 */
[----:B------:R0:W-:Y:S04]  /*10290*/  STL.128 [R1+0x2ce0], R76 ;  /* 0x002ce04c01007387 */ /* 0x0001e80000100c00 */
[----:B-1----:R-:W4:Y:S04]  /*102a0*/  LDL.LU.128 R72, [R1+0x2cd0] ;  /* 0x002cd00001487983 */ /* 0x002f280000300c00 */
[----:B------:R-:W4:Y:S04]  /*102b0*/  LDL.LU.128 R68, [R1+0x2cc0] ;  /* 0x002cc00001447983 */ /* 0x000f280000300c00 */
[----:B0-----:R-:W4:Y:S04]  /*102c0*/  LDL.LU.128 R56, [R1+0x2c90] ;  /* 0x002c900001387983 */ /* 0x001f280000300c00 */
[----:B------:R-:W4:Y:S04]  /*102d0*/  LDL.LU.128 R76, [R1+0x2ce0] ;  /* 0x002ce000014c7983 */ /* 0x000f280000300c00 */
[----:B------:R-:W4:Y:S04]  /*102e0*/  LDL.LU.128 R52, [R1+0x2c80] ;  /* 0x002c800001347983 */ /* 0x000f280000300c00 */
[----:B------:R-:W4:Y:S04]  /*102f0*/  LDL.LU.128 R48, [R1+0x2c70] ;  /* 0x002c700001307983 */ /* 0x000f280000300c00 */
[----:B------:R-:W4:Y:S01]  /*10300*/  LDL.LU.128 R44, [R1+0x2c60] ;  /* 0x002c6000012c7983 */ /* 0x000f220000300c00 */
[----:B------:R-:W-:-:S03]  /*10310*/  IMAD.MOV.U32 R191, RZ, RZ, R60 ;  /* 0x000000ffffbf7224 */ /* 0x000fc600078e003c */
[----:B------:R0:W-:Y:S01]  /*10320*/  STL.64 [R1+0x558], R62 ;  /* 0x0005583e01007387 */ /* 0x0001e20000100a00 */
[----:B------:R-:W-:-:S03]  /*10330*/  IMAD.MOV.U32 R81, RZ, RZ, R61 ;  /* 0x000000ffff517224 */ /* 0x000fc600078e003d */
[----:B------:R1:W-:Y:S04]  /*10340*/  STL.128 [R1+0x2b10], R64 ;  /* 0x002b104001007387 */ /* 0x0003e80000100c00 */
[----:B------:R-:W4:Y:S04]  /*10350*/  LDL.LU.128 R40, [R1+0x2c50] ;  /* 0x002c500001287983 */ /* 0x000f280000300c00 */
[----:B0-----:R-:W4:Y:S04]  /*10360*/  LDL.LU.128 R60, [R1+0x2ca0] ;  /* 0x002ca000013c7983 */ /* 0x001f280000300c00 */
[----:B------:R-:W4:Y:S04]  /*10370*/  LDL.LU.128 R36, [R1+0x2c40] ;  /* 0x002c400001247983 */ /* 0x000f280000300c00 */
[----:B------:R-:W4:Y:S04]  /*10380*/  LDL.LU.128 R32, [R1+0x2c30] ;  /* 0x002c300001207983 */ /* 0x000f280000300c00 */
[----:B------:R-:W4:Y:S04]  /*10390*/  LDL.LU.128 R28, [R1+0x2c20] ;  /* 0x002c2000011c7983 */ /* 0x000f280000300c00 */
[----:B------:R-:W4:Y:S04]  /*103a0*/  LDL.LU.128 R24, [R1+0x2c10] ;  /* 0x002c100001187983 */ /* 0x000f280000300c00 */
[----:B------:R-:W4:Y:S04]  /*103b0*/  LDL.LU.128 R20, [R1+0x2c00] ;  /* 0x002c000001147983 */ /* 0x000f280000300c00 */
[----:B------:R-:W4:Y:S04]  /*103c0*/  LDL.LU.64 R16, [R1+0x2bf0] ;  /* 0x002bf00001107983 */ /* 0x000f280000300a00 */
        /* <DEDUP_REMOVED lines=29> */
[----:B--2---:R2:W-:Y:S04]  /*105a0*/  STL [R1+0x2bac], R122 ;  /* 0x002bac7a01007387 */ /* 0x0045e80000100800 */
[----:B------:R2:W-:Y:S04]  /*105b0*/  STL [R1+0x2b88], R104 ;  /* 0x002b886801007387 */ /* 0x0005e80000100800 */
[----:B0-----:R-:W2:Y:S04]  /*105c0*/  LDL.LU R130, [R1+0x2d54] ;  /* 0x002d540001827983 */ /* 0x001ea80000300800 */
[----:B-1----:R-:W2:Y:S04]  /*105d0*/  LDL.LU R128, [R1+0x2d50] ;  /* 0x002d500001807983 */ /* 0x002ea80000300800 */
[----:B------:R-:W2:Y:S04]  /*105e0*/  LDL.LU R190, [R1+0x558] ;  /* 0x0005580001be7983 */ /* 0x000ea80000300800 */
[----:B------:R-:W2:Y:S04]  /*105f0*/  LDL.LU R126, [R1+0x2bb4] ;  /* 0x002bb400017e7983 */ /* 0x000ea80000300800 */
[----:B------:R-:W2:Y:S04]  /*10600*/  LDL.LU R124, [R1+0x2bb0] ;  /* 0x002bb000017c7983 */ /* 0x000ea80000300800 */
[----:B---3--:R0:W-:Y:S04]  /*10610*/  STL [R1+0x2b84], R102 ;  /* 0x002b846601007387 */ /* 0x0081e80000100800 */
[----:B----4-:R1:W-:Y:S04]  /*10620*/  STL [R1+0x2b80], R100 ;  /* 0x002b806401007387 */ /* 0x0103e80000100800 */
[----:B------:R3:W-:Y:S04]  /*10630*/  STL [R1+0x2b7c], R98 ;  /* 0x002b7c6201007387 */ /* 0x0007e80000100800 */
[----:B------:R4:W-:Y:S04]  /*10640*/  STL [R1+0x2b78], R96 ;  /* 0x002b786001007387 */ /* 0x0009e80000100800 */
[----:B------:R4:W-:Y:S04]  /*10650*/  STL [R1+0x2b6c], R90 ;  /* 0x002b6c5a01007387 */ /* 0x0009e80000100800 */
[----:B------:R4:W-:Y:S04]  /*10660*/  STL [R1+0x2b68], R88 ;  /* 0x002b685801007387 */ /* 0x0009e80000100800 */
[----:B------:R4:W-:Y:S04]  /*10670*/  STL [R1+0x2b64], R86 ;  /* 0x002b645601007387 */ /* 0x0009e80000100800 */
[----:B--2---:R-:W2:Y:S04]  /*10680*/  LDL.LU R122, [R1+0x2bac] ;  /* 0x002bac00017a7983 */ /* 0x004ea80000300800 */
[----:B------:R-:W2:Y:S04]  /*10690*/  LDL.LU R104, [R1+0x2b88] ;  /* 0x002b880001687983 */ /* 0x000ea80000300800 */
[----:B0-----:R-:W2:Y:S04]  /*106a0*/  LDL.LU R102, [R1+0x2b84] ;  /* 0x002b840001667983 */ /* 0x001ea80000300800 */
[----:B-1----:R-:W2:Y:S04]  /*106b0*/  LDL.LU R100, [R1+0x2b80] ;  /* 0x002b800001647983 */ /* 0x002ea80000300800 */
[----:B---3--:R-:W3:Y:S04]  /*106c0*/  LDL.LU R98, [R1+0x2b7c] ;  /* 0x002b7c0001627983 */ /* 0x008ee80000300800 */
[----:B----4-:R-:W4:Y:S04]  /*106d0*/  LDL.LU R96, [R1+0x2b78] ;  /* 0x002b780001607983 */ /* 0x010f280000300800 */
[----:B------:R-:W4:Y:S04]  /*106e0*/  LDL.LU R90, [R1+0x2b6c] ;  /* 0x002b6c00015a7983 */ /* 0x000f280000300800 */
[----:B------:R0:W-:Y:S04]  /*106f0*/  STL [R1+0x2b60], R84 ;  /* 0x002b605401007387 */ /* 0x0001e80000100800 */
[----:B------:R-:W4:Y:S04]  /*10700*/  LDL.LU R88, [R1+0x2b68] ;  /* 0x002b680001587983 */ /* 0x000f280000300800 */
[----:B------:R-:W4:Y:S04]  /*10710*/  LDL.LU R86, [R1+0x2b64] ;  /* 0x002b640001567983 */ /* 0x000f280000300800 */
[----:B0-----:R-:W4:Y:S04]  /*10720*/  LDL.LU R84, [R1+0x2b60] ;  /* 0x002b600001547983 */ /* 0x001f280000300800 */
[----:B------:R-:W-:Y:S04]  /*10730*/  STL.128 [R1+0x2b30], R72 ;  /* 0x002b304801007387 */ /* 0x000fe80000100c00 */
[----:B------:R-:W-:Y:S04]  /*10740*/  STL.128 [R1+0x2b20], R68 ;  /* 0x002b204401007387 */ /* 0x000fe80000100c00 */
[----:B------:R-:W-:Y:S04]  /*10750*/  STL.128 [R1+0x2af0], R56 ;  /* 0x002af03801007387 */ /* 0x000fe80000100c00 */
[----:B------:R0:W-:Y:S04]  /*10760*/  STL.128 [R1+0x2b40], R76 ;  /* 0x002b404c01007387 */ /* 0x0001e80000100c00 */
[----:B------:R-:W-:Y:S04]  /*10770*/  STL.128 [R1+0x2ae0], R52 ;  /* 0x002ae03401007387 */ /* 0x000fe80000100c00 */
[----:B------:R-:W-:Y:S04]  /*10780*/  STL.128 [R1+0x2ad0], R48 ;  /* 0x002ad03001007387 */ /* 0x000fe80000100c00 */
[----:B------:R-:W-:Y:S04]  /*10790*/  STL.128 [R1+0x2ac0], R44 ;  /* 0x002ac02c01007387 */ /* 0x000fe80000100c00 */
[----:B0-----:R-:W4:Y:S04]  /*107a0*/  LDL.LU.128 R76, [R1+0x2b40] ;  /* 0x002b4000014c7983 */ /* 0x001f280000300c00 */
[----:B------:R-:W4:Y:S04]  /*107b0*/  LDL.LU.128 R72, [R1+0x2b30] ;  /* 0x002b300001487983 */ /* 0x000f280000300c00 */
[----:B------:R-:W4:Y:S04]  /*107c0*/  LDL.LU.128 R68, [R1+0x2b20] ;  /* 0x002b200001447983 */ /* 0x000f280000300c00 */
[----:B------:R-:W-:Y:S04]  /*107d0*/  STL.128 [R1+0x2ab0], R40 ;  /* 0x002ab02801007387 */ /* 0x000fe80000100c00 */
[----:B------:R0:W-:Y:S04]  /*107e0*/  STL.128 [R1+0x2b00], R60 ;  /* 0x002b003c01007387 */ /* 0x0001e80000100c00 */
[----:B------:R-:W-:Y:S04]  /*107f0*/  STL.128 [R1+0x2aa0], R36 ;  /* 0x002aa02401007387 */ /* 0x000fe80000100c00 */
[----:B------:R-:W-:Y:S04]  /*10800*/  STL.128 [R1+0x2a90], R32 ;  /* 0x002a902001007387 */ /* 0x000fe80000100c00 */
[----:B------:R-:W-:Y:S04]  /*10810*/  STL.128 [R1+0x2a80], R28 ;  /* 0x002a801c01007387 */ /* 0x000fe80000100c00 */
[----:B------:R-:W-:Y:S04]  /*10820*/  STL.128 [R1+0x2a70], R24 ;  /* 0x002a701801007387 */ /* 0x000fe80000100c00 */
[----:B------:R-:W-:Y:S04]  /*10830*/  STL.128 [R1+0x2a60], R20 ;  /* 0x002a601401007387 */ /* 0x000fe80000100c00 */
[----:B------:R-:W-:Y:S04]  /*10840*/  STL.64 [R1+0x2a50], R16 ;  /* 0x002a501001007387 */ /* 0x000fe80000100a00 */
[----:B------:R-:W-:Y:S04]  /*10850*/  STL.128 [R1+0x2a40], R12 ;  /* 0x002a400c01007387 */ /* 0x000fe80000100c00 */
[----:B------:R-:W-:Y:S04]  /*10860*/  STL.128 [R1+0x2a30], R8 ;  /* 0x002a300801007387 */ /* 0x000fe80000100c00 */
[----:B------:R-:W-:Y:S04]  /*10870*/  STL.128 [R1+0x2a20], R4 ;  /* 0x002a200401007387 */ /* 0x000fe80000100c00 */
[----:B------:R1:W-:Y:S04]  /*10880*/  STL.128 [R1+0x2b50], R80 ;  /* 0x002b505001007387 */ /* 0x0003e80000100c00 */
[----:B0-----:R-:W4:Y:S04]  /*10890*/  LDL.LU.128 R60, [R1+0x2b00] ;  /* 0x002b0000013c7983 */ /* 0x001f280000300c00 */
[----:B------:R-:W4:Y:S04]  /*108a0*/  LDL.LU.128 R56, [R1+0x2af0] ;  /* 0x002af00001387983 */ /* 0x000f280000300c00 */
[----:B------:R-:W4:Y:S04]  /*108b0*/  LDL.LU.128 R52, [R1+0x2ae0] ;  /* 0x002ae00001347983 */ /* 0x000f280000300c00 */
[----:B-1----:R-:W4:Y:S04]  /*108c0*/  LDL.LU.128 R80, [R1+0x2b50] ;  /* 0x002b500001507983 */ /* 0x002f280000300c00 */
[----:B------:R-:W4:Y:S04]  /*108d0*/  LDL.LU.128 R48, [R1+0x2ad0] ;  /* 0x002ad00001307983 */ /* 0x000f280000300c00 */
[----:B------:R-:W4:Y:S04]  /*108e0*/  LDL.LU.128 R44, [R1+0x2ac0] ;  /* 0x002ac000012c7983 */ /* 0x000f280000300c00 */
[----:B------:R-:W4:Y:S01]  /*108f0*/  LDL.LU.128 R40, [R1+0x2ab0] ;  /* 0x002ab00001287983 */ /* 0x000f220000300c00 */
[----:B------:R-:W-:-:S02]  /*10900*/  IMAD.MOV.U32 R189, RZ, RZ, R64 ;  /* 0x000000ffffbd7224 */ /* 0x000fc400078e0040 */
[----:B------:R-:W-:Y:S01]  /*10910*/  IMAD.MOV.U32 R85, RZ, RZ, R65 ;  /* 0x000000ffff557224 */ /* 0x000fe200078e0041 */
[----:B------:R0:W-:Y:S04]  /*10920*/  STL.64 [R1+0x568], R66 ;  /* 0x0005684201007387 */ /* 0x0001e80000100a00 */
[----:B------:R-:W4:Y:S04]  /*10930*/  LDL.LU.128 R36, [R1+0x2aa0] ;  /* 0x002aa00001247983 */ /* 0x000f280000300c00 */
[----:B------:R-:W4:Y:S04]  /*10940*/  LDL.LU.128 R32, [R1+0x2a90] ;  /* 0x002a900001207983 */ /* 0x000f280000300c00 */
[----:B0-----:R-:W4:Y:S04]  /*10950*/  LDL.LU.128 R64, [R1+0x2b10] ;  /* 0x002b100001407983 */ /* 0x001f280000300c00 */
        /* <DEDUP_REMOVED lines=8> */
[----:B------:R-:W4:Y:S04]  /*109e0*/  LDL.LU R87, [R1+0x56c] ;  /* 0x00056c0001577983 */ /* 0x000f280000300800 */
        /* <DEDUP_REMOVED lines=9> */
[----:B------:R1:W-:Y:S04]  /*10a80*/  STL [R1+0x29d8], R92 ;  /* 0x0029d85c01007387 */ /* 0x0003e80000100800 */
[----:B------:R-:W-:Y:S04]  /*10a90*/  STL [R1+0x370], R146 ;  /* 0x0003709201007387 */ /* 0x000fe80000100800 */
[----:B0-----:R-:W3:Y:S04]  /*10aa0*/  LDL.LU R94, [R1+0x29dc] ;  /* 0x0029dc00015e7983 */ /* 0x001ee80000300800 */
[----:B-1----:R-:W4:Y:S04]  /*10ab0*/  LDL.LU R92, [R1+0x29d8] ;  /* 0x0029d800015c7983 */ /* 0x002f280000300800 */
        /* <DEDUP_REMOVED lines=9> */
[----:B------:R-:W4:Y:S04]  /*10b50*/  LDL.LU R108, [R1+0x29f8] ;  /* 0x0029f800016c7983 */ /* 0x000f280000300800 */
[----:B------:R-:W4:Y:S04]  /*10b60*/  LDL.LU R106, [R1+0x29f4] ;  /* 0x0029f400016a7983 */ /* 0x000f280000300800 */
[----:B------:R-:W4:Y:S04]  /*10b70*/  LDL.LU R112, [R1+0x2a00] ;  /* 0x002a000001707983 */ /* 0x000f280000300800 */
[----:B------:R-:W4:Y:S04]  /*10b80*/  LDL.LU R110, [R1+0x29fc] ;  /* 0x0029fc00016e7983 */ /* 0x000f280000300800 */
[----:B------:R-:W-:Y:S04]  /*10b90*/  STL [R1+0x390], R138 ;  /* 0x0003908a01007387 */ /* 0x000fe80000100800 */
[----:B------:R-:W-:Y:S04]  /*10ba0*/  STL [R1+0x394], R128 ;  /* 0x0003948001007387 */ /* 0x000fe80000100800 */
[----:B------:R-:W-:Y:S04]  /*10bb0*/  STL [R1+0x398], R130 ;  /* 0x0003988201007387 */ /* 0x000fe80000100800 */
[----:B------:R-:W-:Y:S04]  /*10bc0*/  STL [R1+0x39c], R132 ;  /* 0x00039c8401007387 */ /* 0x000fe80000100800 */
[----:B------:R-:W4:Y:S04]  /*10bd0*/  LDL.LU R120, [R1+0x2a10] ;  /* 0x002a100001787983 */ /* 0x000f280000300800 */
[----:B------:R-:W4:Y:S04]  /*10be0*/  LDL.LU R118, [R1+0x2a0c] ;  /* 0x002a0c0001767983 */ /* 0x000f280000300800 */
[----:B------:R-:W4:Y:S04]  /*10bf0*/  LDL.LU R116, [R1+0x2a08] ;  /* 0x002a080001747983 */ /* 0x000f280000300800 */
[----:B--2---:R-:W-:Y:S04]  /*10c00*/  STL [R1+0x3a0], R122 ;  /* 0x0003a07a01007387 */ /* 0x004fe80000100800 */
[----:B------:R-:W-:Y:S04]  /*10c10*/  STL [R1+0x3a4], R124 ;  /* 0x0003a47c01007387 */ /* 0x000fe80000100800 */
[----:B------:R-:W-:Y:S04]  /*10c20*/  STL [R1+0x3a8], R126 ;  /* 0x0003a87e01007387 */ /* 0x000fe80000100800 */
[----:B------:R-:W-:Y:S04]  /*10c30*/  STL.128 [R1+0x2340], R192 ;  /* 0x002340c001007387 */ /* 0x000fe80000100c00 */
[----:B------:R-:W2:Y:S04]  /*10c40*/  LDL.LU R114, [R1+0x2a04] ;  /* 0x002a040001727983 */ /* 0x000ea80000300800 */
[----:B---3--:R-:W-:Y:S04]  /*10c50*/  STL [R1+0x2854], R94 ;  /* 0x0028545e01007387 */ /* 0x008fe80000100800 */
[----:B----4-:R0:W-:Y:S04]  /*10c60*/  STL [R1+0x2850], R92 ;  /* 0x0028505c01007387 */ /* 0x0101e80000100800 */
[----:B0-----:R-:W3:Y:S04]  /*10c70*/  LDL.128 R92, [R1+0x370] ;  /* 0x00037000015c7983 */ /* 0x001ee80000100c00 */
[----:B------:R0:W-:Y:S04]  /*10c80*/  STL [R1+0x29e4], R98 ;  /* 0x0029e46201007387 */ /* 0x0001e80000100800 */
[----:B------:R1:W-:Y:S04]  /*10c90*/  STL [R1+0x29e0], R96 ;  /* 0x0029e06001007387 */ /* 0x0003e80000100800 */
[----:B0-----:R-:W4:Y:S04]  /*10ca0*/  LDL.LU R98, [R1+0x29e4] ;  /* 0x0029e40001627983 */ /* 0x001f280000300800 */
[----:B-1----:R-:W2:Y:S01]  /*10cb0*/  LDL.LU R96, [R1+0x29e0] ;  /* 0x0029e00001607983 */ /* 0x002ea20000300800 */
[----:B---3--:R-:W-:-:S03]  /*10cc0*/  IMAD.MOV.U32 R185, RZ, RZ, R92 ;  /* 0x000000ffffb97224 */ /* 0x008fc600078e005c */
[----:B------:R0:W-:Y:S04]  /*10cd0*/  STL.64 [R1+0x588], R94 ;  /* 0x0005885e01007387 */ /* 0x0001e80000100a00 */
[----:B------:R-:W3:Y:S04]  /*10ce0*/  LDL.LU R92, [R1+0x2850] ;  /* 0x00285000015c7983 */ /* 0x000ee80000300800 */
[----:B------:R-:W-:Y:S04]  /*10cf0*/  STL [R1+0x29f0], R104 ;  /* 0x0029f06801007387 */ /* 0x000fe80000100800 */
[----:B0-----:R-:W3:Y:S04]  /*10d00*/  LDL.LU R94, [R1+0x2854] ;  /* 0x00285400015e7983 */ /* 0x001ee80000300800 */
[----:B------:R-:W3:Y:S04]  /*10d10*/  LDL.LU R95, [R1+0x58c] ;  /* 0x00058c00015f7983 */ /* 0x000ee80000300800 */
[----:B----4-:R0:W-:Y:S04]  /*10d20*/  STL [R1+0x285c], R98 ;  /* 0x00285c6201007387 */ /* 0x0101e80000100800 */
[----:B--2---:R1:W-:Y:S04]  /*10d30*/  STL [R1+0x2858], R96 ;  /* 0x0028586001007387 */ /* 0x0043e80000100800 */
[----:B------:R-:W-:Y:S04]  /*10d40*/  STL [R1+0x29d4], R90 ;  /* 0x0029d45a01007387 */ /* 0x000fe80000100800 */
[----:B0-----:R-:W2:Y:S04]  /*10d50*/  LDL.LU R98, [R1+0x285c] ;  /* 0x00285c0001627983 */ /* 0x001ea80000300800 */
[----:B-1----:R-:W4:Y:S04]  /*10d60*/  LDL.LU R96, [R1+0x2858] ;  /* 0x0028580001607983 */ /* 0x002f280000300800 */
[----:B------:R0:W-:Y:S04]  /*10d70*/  STL [R1+0x29d0], R88 ;  /* 0x0029d05801007387 */ /* 0x0001e80000100800 */
[----:B------:R-:W4:Y:S04]  /*10d80*/  LDL.LU R104, [R1+0x29f0] ;  /* 0x0029f00001687983 */ /* 0x000f280000300800 */
[----:B------:R1:W-:Y:S04]  /*10d90*/  STL [R1+0x29ec], R102 ;  /* 0x0029ec6601007387 */ /* 0x0003e80000100800 */
[----:B0-----:R-:W4:Y:S04]  /*10da0*/  LDL.128 R88, [R1+0x360] ;  /* 0x0003600001587983 */ /* 0x001f280000100c00 */
[----:B------:R0:W-:Y:S04]  /*10db0*/  STL [R1+0x29e8], R100 ;  /* 0x0029e86401007387 */ /* 0x0001e80000100800 */
[----:B------:R0:W-:Y:S04]  /*10dc0*/  STL.128 [R1+0x29c0], R84 ;  /* 0x0029c05401007387 */ /* 0x0001e80000100c00 */
        /* <DEDUP_REMOVED lines=16> */
[----:B------:R0:W-:Y:S04]  /*10ed0*/  STL.64 [R1+0x28b0], R16 ;  /* 0x0028b01001007387 */ /* 0x0001e80000100a00 */
[----:B------:R0:W-:Y:S04]  /*10ee0*/  STL.128 [R1+0x28a0], R12 ;  /* 0x0028a00c01007387 */ /* 0x0001e80000100c00 */
[----:B------:R0:W-:Y:S04]  /*10ef0*/  STL.128 [R1+0x2890], R8 ;  /* 0x0028900801007387 */ /* 0x0001e80000100c00 */
[----:B------:R0:W-:Y:S04]  /*10f00*/  STL.128 [R1+0x2880], R4 ;  /* 0x0028800401007387 */ /* 0x0001e80000100c00 */
[----:B------:R0:W-:Y:S04]  /*10f10*/  STL [R1+0x2870], R108 ;  /* 0x0028706c01007387 */ /* 0x0001e80000100800 */
[----:B------:R0:W-:Y:S04]  /*10f20*/  STL [R1+0x286c], R106 ;  /* 0x00286c6a01007387 */ /* 0x0001e80000100800 */
[----:B-1----:R-:W4:Y:S04]  /*10f30*/  LDL.LU R102, [R1+0x29ec] ;  /* 0x0029ec0001667983 */ /* 0x002f280000300800 */
[----:B0-----:R-:W4:Y:S04]  /*10f40*/  LDL.LU R100, [R1+0x29e8] ;  /* 0x0029e80001647983 */ /* 0x001f280000300800 */
[----:B------:R-:W4:Y:S04]  /*10f50*/  LDL.LU.128 R84, [R1+0x29c0] ;  /* 0x0029c00001547983 */ /* 0x000f280000300c00 */
        /* <DEDUP_REMOVED lines=20> */
[----:B------:R0:W-:Y:S04]  /*110a0*/  STL [R1+0x2878], R112 ;  /* 0x0028787001007387 */ /* 0x0001e80000100800 */
[----:B------:R1:W-:Y:S04]  /*110b0*/  STL [R1+0x2874], R110 ;  /* 0x0028746e01007387 */ /* 0x0003e80000100800 */
[----:B------:R-:W4:Y:S04]  /*110c0*/  LDL.LU R108, [R1+0x2870] ;  /* 0x00287000016c7983 */ /* 0x000f280000300800 */
[----:B------:R-:W4:Y:S04]  /*110d0*/  LDL.LU R106, [R1+0x286c] ;  /* 0x00286c00016a7983 */ /* 0x000f280000300800 */
[----:B0-----:R-:W4:Y:S04]  /*110e0*/  LDL.LU R112, [R1+0x2878] ;  /* 0x0028780001707983 */ /* 0x001f280000300800 */
[----:B-1----:R-:W4:Y:S04]  /*110f0*/  LDL.LU R110, [R1+0x2874] ;  /* 0x00287400016e7983 */ /* 0x002f280000300800 */
[----:B------:R-:W-:Y:S04]  /*11100*/  STL [R1+0x3ac], R116 ;  /* 0x0003ac7401007387 */ /* 0x000fe80000100800 */
[----:B------:R-:W-:Y:S04]  /*11110*/  STL [R1+0x3b0], R118 ;  /* 0x0003b07601007387 */ /* 0x000fe80000100800 */
[----:B------:R-:W-:Y:S04]  /*11120*/  STL [R1+0x3b4], R120 ;  /* 0x0003b47801007387 */ /* 0x000fe80000100800 */
[----:B------:R0:W-:Y:S04]  /*11130*/  STL.128 [R1+0x2330], R188 ;  /* 0x002330bc01007387 */ /* 0x0001e80000100c00 */
[----:B------:R-:W4:Y:S04]  /*11140*/  LDL.LU R184, [R1+0x588] ;  /* 0x0005880001b87983 */ /* 0x000f280000300800 */
[----:B0-----:R-:W4:Y:S04]  /*11150*/  LDL.128 R188, [R1+0x3a0] ;  /* 0x0003a00001bc7983 */ /* 0x001f280000100c00 */
[----:B---3--:R0:W-:Y:S04]  /*11160*/  STL.128 [R1+0x26c0], R92 ;  /* 0x0026c05c01007387 */ /* 0x0081e80000100c00 */
[----:B0-----:R-:W3:Y:S04]  /*11170*/  LDL.128 R92, [R1+0x380] ;  /* 0x00038000015c7983 */ /* 0x001ee80000100c00 */
[----:B--2---:R0:W-:Y:S04]  /*11180*/  STL [R1+0x26d4], R98 ;  /* 0x0026d46201007387 */ /* 0x0041e80000100800 */
[----:B----4-:R1:W-:Y:S04]  /*11190*/  STL [R1+0x26d0], R96 ;  /* 0x0026d06001007387 */ /* 0x0103e80000100800 */
[----:B0-----:R-:W2:Y:S04]  /*111a0*/  LDL.LU R98, [R1+0x26d4] ;  /* 0x0026d40001627983 */ /* 0x001ea80000300800 */
[----:B-1----:R-:W2:Y:S04]  /*111b0*/  LDL.LU R96, [R1+0x26d0] ;  /* 0x0026d00001607983 */ /* 0x002ea80000300800 */
[----:B---3--:R-:W-:Y:S04]  /*111c0*/  STL.64 [R1+0x598], R94 ;  /* 0x0005985e01007387 */ /* 0x008fe80000100a00 */
[----:B------:R-:W2:Y:S01]  /*111d0*/  LDL.LU R99, [R1+0x59c] ;  /* 0x00059c0001637983 */ /* 0x000ea20000300800 */
[----:B------:R-:W-:-:S02]  /*111e0*/  IMAD.MOV.U32 R97, RZ, RZ, R93 ;  /* 0x000000ffff617224 */ /* 0x000fc400078e005d */
[----:B------:R-:W-:Y:S01]  /*111f0*/  IMAD.MOV.U32 R187, RZ, RZ, R88 ;  /* 0x000000ffffbb7224 */ /* 0x000fe200078e0058 */
[----:B------:R0:W-:Y:S04]  /*11200*/  STL.64 [R1+0x578], R90 ;  /* 0x0005785a01007387 */ /* 0x0001e80000100a00 */
[----:B------:R1:W-:Y:S04]  /*11210*/  STL [R1+0x2868], R104 ;  /* 0x0028686801007387 */ /* 0x0003e80000100800 */
[----:B------:R-:W3:Y:S04]  /*11220*/  LDL.LU R88, [R1+0x29d0] ;  /* 0x0029d00001587983 */ /* 0x000ee80000300800 */
[----:B0-----:R-:W3:Y:S04]  /*11230*/  LDL.LU R90, [R1+0x29d4] ;  /* 0x0029d400015a7983 */ /* 0x001ee80000300800 */
[----:B------:R-:W3:Y:S04]  /*11240*/  LDL.LU R91, [R1+0x57c] ;  /* 0x00057c00015b7983 */ /* 0x000ee80000300800 */
[----:B-1----:R-:W4:Y:S04]  /*11250*/  LDL.LU R104, [R1+0x2868] ;  /* 0x0028680001687983 */ /* 0x002f280000300800 */
[----:B------:R0:W-:Y:S04]  /*11260*/  STL [R1+0x2864], R102 ;  /* 0x0028646601007387 */ /* 0x0001e80000100800 */
        /* <DEDUP_REMOVED lines=24> */
[----:B0-----:R-:W4:Y:S04]  /*113f0*/  LDL.LU R102, [R1+0x2864] ;  /* 0x0028640001667983 */ /* 0x001f280000300800 */
[----:B-1----:R-:W4:Y:S04]  /*11400*/  LDL.LU R100, [R1+0x2860] ;  /* 0x0028600001647983 */ /* 0x002f280000300800 */
        /* <DEDUP_REMOVED lines=21> */
[----:B------:R-:W-:Y:S04]  /*11560*/  STL [R1+0x3b8], R110 ;  /* 0x0003b86e01007387 */ /* 0x000fe80000100800 */
[----:B------:R-:W-:Y:S04]  /*11570*/  STL [R1+0x3bc], R112 ;  /* 0x0003bc7001007387 */ /* 0x000fe80000100800 */
[----:B------:R-:W4:Y:S04]  /*11580*/  LDL.LU R108, [R1+0x26e8] ;  /* 0x0026e800016c7983 */ /* 0x000f280000300800 */
[----:B------:R-:W4:Y:S04]  /*11590*/  LDL.LU R106, [R1+0x26e4] ;  /* 0x0026e400016a7983 */ /* 0x000f280000300800 */
[----:B------:R-:W4:Y:S04]  /*115a0*/  LDL.LU R186, [R1+0x578] ;  /* 0x0005780001ba7983 */ /* 0x000f280000300800 */
[----:B------:R-:W4:Y:S04]  /*115b0*/  LDL.LU R150, [R1+0x598] ;  /* 0x0005980001967983 */ /* 0x000f280000300800 */
[----:B------:R-:W4:Y:S04]  /*115c0*/  LDL.128 R192, [R1+0x3b0] ;  /* 0x0003b00001c07983 */ /* 0x000f280000100c00 */
[----:B--2---:R0:W-:Y:S04]  /*115d0*/  STL.128 [R1+0x2540], R96 ;  /* 0x0025406001007387 */ /* 0x0041e80000100c00 */
[----:B0-----:R-:W2:Y:S04]  /*115e0*/  LDL.128 R96, [R1+0x390] ;  /* 0x0003900001607983 */ /* 0x001ea80000100c00 */
[----:B---3--:R-:W-:Y:S04]  /*115f0*/  STL.128 [R1+0x2840], R88 ;  /* 0x0028405801007387 */ /* 0x008fe80000100c00 */
[----:B----4-:R0:W-:Y:S04]  /*11600*/  STL [R1+0x26e0], R104 ;  /* 0x0026e06801007387 */ /* 0x0101e80000100800 */
[----:B0-----:R-:W3:Y:S04]  /*11610*/  LDL.LU R104, [R1+0x26e0] ;  /* 0x0026e00001687983 */ /* 0x001ee80000300800 */
[----:B------:R-:W4:Y:S04]  /*11620*/  LDL.LU.128 R88, [R1+0x2840] ;  /* 0x0028400001587983 */ /* 0x000f280000300c00 */
[----:B--2---:R-:W-:Y:S04]  /*11630*/  STL.64 [R1+0x5a8], R98 ;  /* 0x0005a86201007387 */ /* 0x004fe80000100a00 */
[----:B------:R-:W2:Y:S01]  /*11640*/  LDL.LU R148, [R1+0x5a8] ;  /* 0x0005a80001947983 */ /* 0x000ea20000300800 */
[----:B------:R-:W-:-:S02]  /*11650*/  IMAD.MOV.U32 R151, RZ, RZ, R92 ;  /* 0x000000ffff977224 */ /* 0x000fc400078e005c */
[----:B------:R-:W-:Y:S01]  /*11660*/  IMAD.MOV.U32 R149, RZ, RZ, R96 ;  /* 0x000000ffff957224 */ /* 0x000fe200078e0060 */
[----:B------:R-:W-:Y:S01]  /*11670*/  STL [R1+0x26dc], R102 ;  /* 0x0026dc6601007387 */ /* 0x000fe20000100800 */
[----:B------:R-:W-:Y:S02]  /*11680*/  IMAD.MOV.U32 R105, RZ, RZ, R189 ;  /* 0x000000ffff697224 */ /* 0x000fe400078e00bd */
[----:B------:R-:W-:Y:S01]  /*11690*/  IMAD.MOV.U32 R107, RZ, RZ, R191 ;  /* 0x000000ffff6b7224 */ /* 0x000fe200078e00bf */
[----:B------:R-:W-:Y:S01]  /*116a0*/  STL [R1+0x26d8], R100 ;  /* 0x0026d86401007387 */ /* 0x000fe20000100800 */
[----:B------:R-:W-:-:S03]  /*116b0*/  IMAD.MOV.U32 R101, RZ, RZ, R97 ;  /* 0x000000ffff657224 */ /* 0x000fc600078e0061 */
[----:B------:R-:W-:Y:S04]  /*116c0*/  STL.128 [R1+0x26a0], R84 ;  /* 0x0026a05401007387 */ /* 0x000fe80000100c00 */
[----:B------:R-:W-:Y:S04]  /*116d0*/  STL.128 [R1+0x2690], R80 ;  /* 0x0026905001007387 */ /* 0x000fe80000100c00 */
[----:B----4-:R-:W-:Y:S04]  /*116e0*/  STL.128 [R1+0x26b0], R88 ;  /* 0x0026b05801007387 */ /* 0x010fe80000100c00 */
        /* <DEDUP_REMOVED lines=19> */
[----:B---3--:R0:W-:Y:S04]  /*11820*/  STL [R1+0x3c4], R104 ;  /* 0x0003c46801007387 */ /* 0x0081e80000100800 */
[----:B------:R1:W-:Y:S04]  /*11830*/  STL [R1+0x3c8], R106 ;  /* 0x0003c86a01007387 */ /* 0x0003e80000100800 */
[----:B------:R3:W-:Y:S01]  /*11840*/  STL [R1+0x3cc], R108 ;  /* 0x0003cc6c01007387 */ /* 0x0007e20000100800 */
[----:B0-----:R-:W-:-:S03]  /*11850*/  IMAD.MOV.U32 R104, RZ, RZ, R188 ;  /* 0x000000ffff687224 */ /* 0x001fc600078e00bc */
[----:B------:R-:W4:Y:S01]  /*11860*/  LDL.LU R102, [R1+0x26dc] ;  /* 0x0026dc0001667983 */ /* 0x000f220000300800 */
[----:B-1----:R-:W-:-:S03]  /*11870*/  IMAD.MOV.U32 R106, RZ, RZ, R190 ;  /* 0x000000ffff6a7224 */ /* 0x002fc600078e00be */
[----:B------:R-:W4:Y:S01]  /*11880*/  LDL.LU R100, [R1+0x26d8] ;  /* 0x0026d80001647983 */ /* 0x000f220000300800 */
[----:B---3--:R-:W-:-:S03]  /*11890*/  IMAD.MOV.U32 R108, RZ, RZ, R192 ;  /* 0x000000ffff6c7224 */ /* 0x008fc600078e00c0 */
[----:B------:R-:W3:Y:S04]  /*118a0*/  LDL.LU.128 R92, [R1+0x26c0] ;  /* 0x0026c000015c7983 */ /* 0x000ee80000300c00 */
        /* <DEDUP_REMOVED lines=18> */
[----:B------:R-:W3:Y:S04]  /*119d0*/  LDL.LU.64 R16, [R1+0x2590] ;  /* 0x0025900001107983 */ /* 0x000ee80000300a00 */
[----:B------:R-:W3:Y:S04]  /*119e0*/  LDL.LU.128 R12, [R1+0x2580] ;  /* 0x00258000010c7983 */ /* 0x000ee80000300c00 */
[----:B------:R-:W3:Y:S04]  /*119f0*/  LDL.LU.128 R8, [R1+0x2570] ;  /* 0x0025700001087983 */ /* 0x000ee80000300c00 */
[----:B------:R-:W3:Y:S04]  /*11a00*/  LDL.LU.128 R4, [R1+0x2560] ;  /* 0x0025600001047983 */ /* 0x000ee80000300c00 */
[----:B------:R0:W-:Y:S04]  /*11a10*/  STL.64 [R1+0x2398], R218 ;  /* 0x002398da01007387 */ /* 0x0001e80000100a00 */
[----:B------:R1:W-:Y:S04]  /*11a20*/  STL [R1+0x2390], R217 ;  /* 0x002390d901007387 */ /* 0x0003e80000100800 */
[----:B------:R1:W-:Y:S04]  /*11a30*/  STL [R1+0x238c], R215 ;  /* 0x00238cd701007387 */ /* 0x0003e80000100800 */
[----:B------:R1:W-:Y:S04]  /*11a40*/  STL [R1+0x2388], R213 ;  /* 0x002388d501007387 */ /* 0x0003e80000100800 */
[----:B------:R1:W-:Y:S04]  /*11a50*/  STL [R1+0x2384], R211 ;  /* 0x002384d301007387 */ /* 0x0003e80000100800 */
[----:B------:R1:W-:Y:S04]  /*11a60*/  STL [R1+0x2380], R209 ;  /* 0x002380d101007387 */ /* 0x0003e80000100800 */
[----:B------:R1:W-:Y:S04]  /*11a70*/  STL.128 [R1+0x2370], R204 ;  /* 0x002370cc01007387 */ /* 0x0003e80000100c00 */
[----:B------:R1:W-:Y:S04]  /*11a80*/  STL.128 [R1+0x2360], R200 ;  /* 0x002360c801007387 */ /* 0x0003e80000100c00 */
[----:B------:R1:W-:Y:S04]  /*11a90*/  STL.128 [R1+0x2350], R196 ;  /* 0x002350c401007387 */ /* 0x0003e80000100c00 */
[----:B------:R-:W-:Y:S04]  /*11aa0*/  STL.128 [R1+0x2320], R184 ;  /* 0x002320b801007387 */ /* 0x000fe80000100c00 */
[----:B------:R-:W-:Y:S04]  /*11ab0*/  STL [R1+0x2318], R182 ;  /* 0x002318b601007387 */ /* 0x000fe80000100800 */
[----:B------:R-:W-:Y:S04]  /*11ac0*/  STL.64 [R1+0x2310], R180 ;  /* 0x002310b401007387 */ /* 0x000fe80000100a00 */
        /* <DEDUP_REMOVED lines=9> */
[----:B------:R1:W-:Y:S04]  /*11b60*/  STL.64 [R1+0x5c8], R194 ;  /* 0x0005c8c201007387 */ /* 0x0003e80000100a00 */
[----:B--2---:R2:W-:Y:S04]  /*11b70*/  STL.128 [R1+0x2290], R148 ;  /* 0x0022909401007387 */ /* 0x0045e80000100c00 */
[----:B------:R-:W3:Y:S04]  /*11b80*/  LDL.LU R103, [R1+0x5ac] ;  /* 0x0005ac0001677983 */ /* 0x000ee80000300800 */
[----:B0-----:R-:W3:Y:S04]  /*11b90*/  LDL.LU.64 R218, [R1+0x2398] ;  /* 0x0023980001da7983 */ /* 0x001ee80000300a00 */
[----:B-1----:R-:W3:Y:S04]  /*11ba0*/  LDL.LU R217, [R1+0x2390] ;  /* 0x0023900001d97983 */ /* 0x002ee80000300800 */
[----:B------:R-:W3:Y:S04]  /*11bb0*/  LDL.LU R215, [R1+0x238c] ;  /* 0x00238c0001d77983 */ /* 0x000ee80000300800 */
[----:B------:R-:W3:Y:S04]  /*11bc0*/  LDL.LU R213, [R1+0x2388] ;  /* 0x0023880001d57983 */ /* 0x000ee80000300800 */
[----:B------:R-:W3:Y:S04]  /*11bd0*/  LDL.LU R211, [R1+0x2384] ;  /* 0x0023840001d37983 */ /* 0x000ee80000300800 */
[----:B------:R-:W3:Y:S04]  /*11be0*/  LDL.LU R209, [R1+0x2380] ;  /* 0x0023800001d17983 */ /* 0x000ee80000300800 */
[----:B------:R-:W3:Y:S04]  /*11bf0*/  LDL.LU.128 R204, [R1+0x2370] ;  /* 0x0023700001cc7983 */ /* 0x000ee80000300c00 */
[----:B------:R-:W3:Y:S04]  /*11c00*/  LDL.LU.128 R200, [R1+0x2360] ;  /* 0x0023600001c87983 */ /* 0x000ee80000300c00 */
[----:B------:R-:W3:Y:S04]  /*11c10*/  LDL.LU.128 R196, [R1+0x2350] ;  /* 0x0023500001c47983 */ /* 0x000ee80000300c00 */
[----:B------:R-:W3:Y:S04]  /*11c20*/  LDL.LU.128 R192, [R1+0x2340] ;  /* 0x0023400001c07983 */ /* 0x000ee80000300c00 */
[----:B------:R-:W3:Y:S04]  /*11c30*/  LDL.LU.128 R188, [R1+0x2330] ;  /* 0x0023300001bc7983 */ /* 0x000ee80000300c00 */
[----:B------:R-:W3:Y:S04]  /*11c40*/  LDL.LU.128 R184, [R1+0x2320] ;  /* 0x0023200001b87983 */ /* 0x000ee80000300c00 */
[----:B------:R-:W3:Y:S04]  /*11c50*/  LDL.LU R182, [R1+0x2318] ;  /* 0x0023180001b67983 */ /* 0x000ee80000300800 */
[----:B------:R-:W3:Y:S04]  /*11c60*/  LDL.LU.64 R180, [R1+0x2310] ;  /* 0x0023100001b47983 */ /* 0x000ee80000300a00 */
[----:B------:R-:W3:Y:S04]  /*11c70*/  LDL.LU.128 R176, [R1+0x2300] ;  /* 0x0023000001b07983 */ /* 0x000ee80000300c00 */
[----:B------:R-:W3:Y:S04]  /*11c80*/  LDL.LU.128 R172, [R1+0x22f0] ;  /* 0x0022f00001ac7983 */ /* 0x000ee80000300c00 */
[----:B------:R-:W3:Y:S04]  /*11c90*/  LDL.LU R170, [R1+0x22e8] ;  /* 0x0022e80001aa7983 */ /* 0x000ee80000300800 */
[----:B------:R-:W3:Y:S04]  /*11ca0*/  LDL.LU.64 R168, [R1+0x22e0] ;  /* 0x0022e00001a87983 */ /* 0x000ee80000300a00 */
[----:B------:R-:W3:Y:S04]  /*11cb0*/  LDL.LU.128 R164, [R1+0x22d0] ;  /* 0x0022d00001a47983 */ /* 0x000ee80000300c00 */
[----:B------:R-:W3:Y:S04]  /*11cc0*/  LDL.LU.128 R160, [R1+0x22c0] ;  /* 0x0022c00001a07983 */ /* 0x000ee80000300c00 */
[----:B------:R-:W3:Y:S04]  /*11cd0*/  LDL.LU.128 R156, [R1+0x22b0] ;  /* 0x0022b000019c7983 */ /* 0x000ee80000300c00 */
[----:B------:R-:W3:Y:S04]  /*11ce0*/  LDL.LU.128 R152, [R1+0x22a0] ;  /* 0x0022a00001987983 */ /* 0x000ee80000300c00 */
[----:B--2---:R-:W2:Y:S04]  /*11cf0*/  LDL.LU.128 R148, [R1+0x2290] ;  /* 0x0022900001947983 */ /* 0x004ea80000300c00 */
[----:B------:R-:W2:Y:S04]  /*11d00*/  LDL.LU R109, [R1+0x5c4] ;  /* 0x0005c400016d7983 */ /* 0x000ea80000300800 */
[----:B------:R-:W2:Y:S04]  /*11d10*/  LDL.LU R110, [R1+0x5c8] ;  /* 0x0005c800016e7983 */ /* 0x000ea80000300800 */
[----:B------:R-:W2:Y:S04]  /*11d20*/  LDL.LU R111, [R1+0x5cc] ;  /* 0x0005cc00016f7983 */ /* 0x000ea80000300800 */
[----:B------:R-:W2:Y:S04]  /*11d30*/  LDL.LU.128 R96, [R1+0x2540] ;  /* 0x0025400001607983 */ /* 0x000ea80000300c00 */
[----:B------:R0:W-:Y:S04]  /*11d40*/  STL [R1+0x287c], R114 ;  /* 0x00287c7201007387 */ /* 0x0001e80000100800 */
[----:B----4-:R1:W-:Y:S04]  /*11d50*/  STL [R1+0x2554], R102 ;  /* 0x0025546601007387 */ /* 0x0103e80000100800 */
[----:B------:R4:W-:Y:S04]  /*11d60*/  STL [R1+0x2550], R100 ;  /* 0x0025506401007387 */ /* 0x0009e80000100800 */
[----:B---3--:R3:W-:Y:S04]  /*11d70*/  STL.128 [R1+0x2530], R92 ;  /* 0x0025305c01007387 */ /* 0x0087e80000100c00 */
        /* <DEDUP_REMOVED lines=23> */
[----:B------:R3:W-:Y:S04]  /*11ef0*/  STL.64 [R1+0x23c0], R232 ;  /* 0x0023c0e801007387 */ /* 0x0007e80000100a00 */
[----:B------:R3:W-:Y:S04]  /*11f00*/  STL.128 [R1+0x23b0], R228 ;  /* 0x0023b0e401007387 */ /* 0x0007e80000100c00 */
[----:B------:R3:W-:Y:S04]  /*11f10*/  STL.64 [R1+0x23a8], R226 ;  /* 0x0023a8e201007387 */ /* 0x0007e80000100a00 */
[----:B------:R3:W-:Y:S04]  /*11f20*/  STL [R1+0x23a0], R224 ;  /* 0x0023a0e001007387 */ /* 0x0007e80000100800 */
[----:B0-----:R-:W2:Y:S04]  /*11f30*/  LDL.LU R114, [R1+0x287c] ;  /* 0x00287c0001727983 */ /* 0x001ea80000300800 */
[----:B-1----:R-:W2:Y:S04]  /*11f40*/  LDL.LU R102, [R1+0x2554] ;  /* 0x0025540001667983 */ /* 0x002ea80000300800 */
[----:B----4-:R-:W4:Y:S04]  /*11f50*/  LDL.LU R100, [R1+0x2550] ;  /* 0x0025500001647983 */ /* 0x010f280000300800 */
[----:B---3--:R-:W3:Y:S04]  /*11f60*/  LDL.LU.128 R92, [R1+0x2530] ;  /* 0x00253000015c7983 */ /* 0x008ee80000300c00 */
        /* <DEDUP_REMOVED lines=22> */
[----:B------:R-:W3:Y:S04]  /*120d0*/  LDL.LU R235, [R1+0x23c8] ;  /* 0x0023c80001eb7983 */ /* 0x000ee80000300800 */
[----:B------:R-:W3:Y:S04]  /*120e0*/  LDL.LU.64 R232, [R1+0x23c0] ;  /* 0x0023c00001e87983 */ /* 0x000ee80000300a00 */
[----:B------:R-:W3:Y:S04]  /*120f0*/  LDL.LU.128 R228, [R1+0x23b0] ;  /* 0x0023b00001e47983 */ /* 0x000ee80000300c00 */
[----:B------:R-:W3:Y:S04]  /*12100*/  LDL.LU.64 R226, [R1+0x23a8] ;  /* 0x0023a80001e27983 */ /* 0x000ee80000300a00 */
[----:B------:R-:W3:Y:S04]  /*12110*/  LDL.LU R224, [R1+0x23a0] ;  /* 0x0023a00001e07983 */ /* 0x000ee80000300800 */
[----:B------:R-:W-:Y:S04]  /*12120*/  STL.64 [R1+0x2288], R218 ;  /* 0x002288da01007387 */ /* 0x000fe80000100a00 */
[----:B------:R-:W-:Y:S04]  /*12130*/  STL [R1+0x2280], R217 ;  /* 0x002280d901007387 */ /* 0x000fe80000100800 */
[----:B------:R-:W-:Y:S04]  /*12140*/  STL [R1+0x227c], R215 ;  /* 0x00227cd701007387 */ /* 0x000fe80000100800 */
[----:B------:R-:W-:Y:S04]  /*12150*/  STL [R1+0x2278], R213 ;  /* 0x002278d501007387 */ /* 0x000fe80000100800 */
[----:B------:R-:W-:Y:S04]  /*12160*/  STL [R1+0x2274], R211 ;  /* 0x002274d301007387 */ /* 0x000fe80000100800 */
[----:B------:R-:W-:Y:S04]  /*12170*/  STL [R1+0x2270], R209 ;  /* 0x002270d101007387 */ /* 0x000fe80000100800 */
[----:B------:R-:W-:Y:S04]  /*12180*/  STL.128 [R1+0x2260], R204 ;  /* 0x002260cc01007387 */ /* 0x000fe80000100c00 */
[----:B------:R-:W-:Y:S04]  /*12190*/  STL.128 [R1+0x2250], R200 ;  /* 0x002250c801007387 */ /* 0x000fe80000100c00 */
[----:B------:R-:W-:Y:S04]  /*121a0*/  STL.128 [R1+0x2240], R196 ;  /* 0x002240c401007387 */ /* 0x000fe80000100c00 */
[----:B------:R-:W-:Y:S04]  /*121b0*/  STL.128 [R1+0x2230], R192 ;  /* 0x002230c001007387 */ /* 0x000fe80000100c00 */
[----:B------:R-:W-:Y:S04]  /*121c0*/  STL.128 [R1+0x2220], R188 ;  /* 0x002220bc01007387 */ /* 0x000fe80000100c00 */
[----:B------:R-:W-:Y:S04]  /*121d0*/  STL.128 [R1+0x2210], R184 ;  /* 0x002210b801007387 */ /* 0x000fe80000100c00 */
[----:B------:R-:W-:Y:S04]  /*121e0*/  STL [R1+0x2208], R182 ;  /* 0x002208b601007387 */ /* 0x000fe80000100800 */
[----:B------:R-:W-:Y:S04]  /*121f0*/  STL.64 [R1+0x2200], R180 ;  /* 0x002200b401007387 */ /* 0x000fe80000100a00 */
[----:B------:R0:W-:Y:S04]  /*12200*/  STL.128 [R1+0x21f0], R176 ;  /* 0x0021f0b001007387 */ /* 0x0001e80000100c00 */
[----:B------:R1:W-:Y:S04]  /*12210*/  STL.128 [R1+0x21e0], R172 ;  /* 0x0021e0ac01007387 */ /* 0x0003e80000100c00 */
[----:B------:R-:W-:Y:S04]  /*12220*/  STL [R1+0x21d8], R170 ;  /* 0x0021d8aa01007387 */ /* 0x000fe80000100800 */
[----:B------:R-:W-:Y:S04]  /*12230*/  STL.64 [R1+0x21d0], R168 ;  /* 0x0021d0a801007387 */ /* 0x000fe80000100a00 */
[----:B------:R-:W-:Y:S04]  /*12240*/  STL.128 [R1+0x21c0], R164 ;  /* 0x0021c0a401007387 */ /* 0x000fe80000100c00 */
[----:B------:R-:W-:Y:S04]  /*12250*/  STL.128 [R1+0x21b0], R160 ;  /* 0x0021b0a001007387 */ /* 0x000fe80000100c00 */
[----:B------:R-:W-:Y:S04]  /*12260*/  STL.128 [R1+0x21a0], R156 ;  /* 0x0021a09c01007387 */ /* 0x000fe80000100c00 */
[----:B------:R-:W-:Y:S04]  /*12270*/  STL.128 [R1+0x2190], R152 ;  /* 0x0021909801007387 */ /* 0x000fe80000100c00 */
[----:B--2---:R-:W-:Y:S04]  /*12280*/  STL.128 [R1+0x2180], R148 ;  /* 0x0021809401007387 */ /* 0x004fe80000100c00 */
[----:B------:R2:W-:Y:S04]  /*12290*/  STL.128 [R1+0x2170], R108 ;  /* 0x0021706c01007387 */ /* 0x0005e80000100c00 */
[----:B------:R2:W-:Y:S04]  /*122a0*/  STL.128 [R1+0x2160], R104 ;  /* 0x0021606801007387 */ /* 0x0005e80000100c00 */
[----:B------:R2:W-:Y:S04]  /*122b0*/  STL [R1+0x2154], R103 ;  /* 0x0021546701007387 */ /* 0x0005e80000100800 */
[----:B------:R2:W-:Y:S04]  /*122c0*/  STL [R1+0x2150], R101 ;  /* 0x0021506501007387 */ /* 0x0005e80000100800 */
[----:B------:R3:W-:Y:S04]  /*122d0*/  STL [R1+0x214c], R99 ;  /* 0x00214c6301007387 */ /* 0x0007e80000100800 */
[----:B0-----:R-:W3:Y:S04]  /*122e0*/  LDL.LU.128 R176, [R1+0x21f0] ;  /* 0x0021f00001b07983 */ /* 0x001ee80000300c00 */
[----:B------:R-:W3:Y:S04]  /*122f0*/  LDL.LU R182, [R1+0x2208] ;  /* 0x0022080001b67983 */ /* 0x000ee80000300800 */
[----:B------:R-:W3:Y:S04]  /*12300*/  LDL.LU.64 R180, [R1+0x2200] ;  /* 0x0022000001b47983 */ /* 0x000ee80000300a00 */
[----:B-1----:R-:W3:Y:S04]  /*12310*/  LDL.LU.128 R172, [R1+0x21e0] ;  /* 0x0021e00001ac7983 */ /* 0x002ee80000300c00 */
[----:B------:R-:W-:Y:S04]  /*12320*/  STL [R1+0x3d0], R98 ;  /* 0x0003d06201007387 */ /* 0x000fe80000100800 */
[----:B------:R-:W-:Y:S04]  /*12330*/  STL [R1+0x3e4], R96 ;  /* 0x0003e46001007387 */ /* 0x000fe80000100800 */
[----:B--2---:R-:W2:Y:S04]  /*12340*/  LDL.LU.128 R108, [R1+0x2170] ;  /* 0x00217000016c7983 */ /* 0x004ea80000300c00 */
[----:B------:R-:W2:Y:S04]  /*12350*/  LDL.LU.128 R104, [R1+0x2160] ;  /* 0x0021600001687983 */ /* 0x000ea80000300c00 */
[----:B------:R-:W2:Y:S04]  /*12360*/  LDL.LU R103, [R1+0x2154] ;  /* 0x0021540001677983 */ /* 0x000ea80000300800 */
[----:B------:R-:W2:Y:S04]  /*12370*/  LDL.LU R101, [R1+0x2150] ;  /* 0x0021500001657983 */ /* 0x000ea80000300800 */
[----:B------:R-:W2:Y:S04]  /*12380*/  LDL.LU.128 R192, [R1+0x2230] ;  /* 0x0022300001c07983 */ /* 0x000ea80000300c00 */
[----:B------:R-:W2:Y:S04]  /*12390*/  LDL.LU.128 R188, [R1+0x2220] ;  /* 0x0022200001bc7983 */ /* 0x000ea80000300c00 */
[----:B------:R-:W2:Y:S04]  /*123a0*/  LDL.LU R170, [R1+0x21d8] ;  /* 0x0021d80001aa7983 */ /* 0x000ea80000300800 */
[----:B------:R-:W2:Y:S04]  /*123b0*/  LDL.LU.64 R168, [R1+0x21d0] ;  /* 0x0021d00001a87983 */ /* 0x000ea80000300a00 */
[----:B------:R-:W2:Y:S04]  /*123c0*/  LDL.LU.128 R164, [R1+0x21c0] ;  /* 0x0021c00001a47983 */ /* 0x000ea80000300c00 */
[----:B------:R-:W2:Y:S04]  /*123d0*/  LDL.LU.128 R160, [R1+0x21b0] ;  /* 0x0021b00001a07983 */ /* 0x000ea80000300c00 */
[----:B------:R-:W-:Y:S04]  /*123e0*/  STL [R1+0x3c0], R114 ;  /* 0x0003c07201007387 */ /* 0x000fe80000100800 */
[----:B------:R-:W2:Y:S04]  /*123f0*/  LDL.128 R184, [R1+0x3c0] ;  /* 0x0003c00001b87983 */ /* 0x000ea80000100c00 */
[----:B----4-:R-:W-:Y:S04]  /*12400*/  STL [R1+0x3d4], R100 ;  /* 0x0003d46401007387 */ /* 0x010fe80000100800 */
[----:B------:R-:W-:Y:S04]  /*12410*/  STL [R1+0x3d8], R102 ;  /* 0x0003d86601007387 */ /* 0x000fe80000100800 */
[----:B---3--:R-:W-:Y:S04]  /*12420*/  STL [R1+0x3dc], R92 ;  /* 0x0003dc5c01007387 */ /* 0x008fe80000100800 */
[----:B------:R-:W-:Y:S04]  /*12430*/  STL [R1+0x3e0], R94 ;  /* 0x0003e05e01007387 */ /* 0x000fe80000100800 */
[----:B------:R-:W-:Y:S04]  /*12440*/  STL [R1+0x3e8], R86 ;  /* 0x0003e85601007387 */ /* 0x000fe80000100800 */
[----:B------:R-:W-:Y:S04]  /*12450*/  STL [R1+0x3ec], R88 ;  /* 0x0003ec5801007387 */ /* 0x000fe80000100800 */
[----:B------:R-:W3:Y:S04]  /*12460*/  LDL.LU.128 R156, [R1+0x21a0] ;  /* 0x0021a000019c7983 */ /* 0x000ee80000300c00 */
[----:B------:R-:W4:Y:S04]  /*12470*/  LDL.LU.128 R152, [R1+0x2190] ;  /* 0x0021900001987983 */ /* 0x000f280000300c00 */
[----:B------:R-:W4:Y:S04]  /*12480*/  LDL.LU.128 R148, [R1+0x2180] ;  /* 0x0021800001947983 */ /* 0x000f280000300c00 */
[----:B------:R-:W4:Y:S04]  /*12490*/  LDL.LU R99, [R1+0x214c] ;  /* 0x00214c0001637983 */ /* 0x000f280000300800 */
[----:B------:R-:W-:Y:S04]  /*124a0*/  STL [R1+0x1ff4], R91 ;  /* 0x001ff45b01007387 */ /* 0x000fe80000100800 */
[----:B------:R0:W-:Y:S04]  /*124b0*/  STL [R1+0x2148], R97 ;  /* 0x0021486101007387 */ /* 0x0001e80000100800 */
[----:B------:R1:W-:Y:S04]  /*124c0*/  STL [R1+0x2144], R95 ;  /* 0x0021445f01007387 */ /* 0x0003e80000100800 */
[----:B------:R1:W-:Y:S04]  /*124d0*/  STL [R1+0x2140], R93 ;  /* 0x0021405d01007387 */ /* 0x0003e80000100800 */
[----:B0-----:R-:W4:Y:S04]  /*124e0*/  LDL.LU R97, [R1+0x2148] ;  /* 0x0021480001617983 */ /* 0x001f280000300800 */
[----:B-1----:R-:W4:Y:S04]  /*124f0*/  LDL.LU R95, [R1+0x2144] ;  /* 0x00214400015f7983 */ /* 0x002f280000300800 */
[----:B------:R-:W4:Y:S04]  /*12500*/  LDL.LU R93, [R1+0x2140] ;  /* 0x00214000015d7983 */ /* 0x000f280000300800 */
[----:B------:R0:W-:Y:S04]  /*12510*/  STL [R1+0x1ff0], R89 ;  /* 0x001ff05901007387 */ /* 0x0001e80000100800 */
[----:B------:R-:W-:Y:S04]  /*12520*/  STL [R1+0x3f0], R90 ;  /* 0x0003f05a01007387 */ /* 0x000fe80000100800 */
[----:B------:R-:W4:Y:S04]  /*12530*/  LDL.LU.128 R200, [R1+0x2250] ;  /* 0x0022500001c87983 */ /* 0x000f280000300c00 */
[----:B------:R-:W4:Y:S04]  /*12540*/  LDL.LU.128 R196, [R1+0x2240] ;  /* 0x0022400001c47983 */ /* 0x000f280000300c00 */
[----:B------:R-:W-:Y:S04]  /*12550*/  STL [R1+0x3f4], R80 ;  /* 0x0003f45001007387 */ /* 0x000fe80000100800 */
[----:B------:R-:W-:Y:S04]  /*12560*/  STL [R1+0x3f8], R82 ;  /* 0x0003f85201007387 */ /* 0x000fe80000100800 */
[----:B------:R-:W-:Y:S04]  /*12570*/  STL [R1+0x3fc], R84 ;  /* 0x0003fc5401007387 */ /* 0x000fe80000100800 */
[----:B------:R-:W4:Y:S04]  /*12580*/  LDL.LU R91, [R1+0x1ff4] ;  /* 0x001ff400015b7983 */ /* 0x000f280000300800 */
[----:B0-----:R-:W4:Y:S04]  /*12590*/  LDL.LU R89, [R1+0x1ff0] ;  /* 0x001ff00001597983 */ /* 0x001f280000300800 */
[----:B------:R0:W-:Y:S04]  /*125a0*/  STL [R1+0x1e9c], R87 ;  /* 0x001e9c5701007387 */ /* 0x0001e80000100800 */
[----:B------:R1:W-:Y:S04]  /*125b0*/  STL [R1+0x1e98], R85 ;  /* 0x001e985501007387 */ /* 0x0003e80000100800 */
[----:B------:R1:W-:Y:S04]  /*125c0*/  STL [R1+0x1e94], R83 ;  /* 0x001e945301007387 */ /* 0x0003e80000100800 */
[----:B------:R1:W-:Y:S04]  /*125d0*/  STL [R1+0x1e90], R81 ;  /* 0x001e905101007387 */ /* 0x0003e80000100800 */
[----:B------:R-:W4:Y:S04]  /*125e0*/  LDL.LU.128 R204, [R1+0x2260] ;  /* 0x0022600001cc7983 */ /* 0x000f280000300c00 */
[----:B------:R-:W-:Y:S04]  /*125f0*/  STL [R1+0x400], R74 ;  /* 0x0004004a01007387 */ /* 0x000fe80000100800 */
[----:B------:R-:W-:Y:S04]  /*12600*/  STL [R1+0x404], R76 ;  /* 0x0004044c01007387 */ /* 0x000fe80000100800 */
[----:B------:R-:W-:Y:S04]  /*12610*/  STL [R1+0x408], R78 ;  /* 0x0004084e01007387 */ /* 0x000fe80000100800 */
[----:B0-----:R-:W4:Y:S04]  /*12620*/  LDL.LU R87, [R1+0x1e9c] ;  /* 0x001e9c0001577983 */ /* 0x001f280000300800 */
[----:B-1----:R-:W4:Y:S04]  /*12630*/  LDL.LU R85, [R1+0x1e98] ;  /* 0x001e980001557983 */ /* 0x002f280000300800 */
[----:B------:R-:W4:Y:S04]  /*12640*/  LDL.LU R83, [R1+0x1e94] ;  /* 0x001e940001537983 */ /* 0x000f280000300800 */
[----:B------:R-:W4:Y:S04]  /*12650*/  LDL.LU R81, [R1+0x1e90] ;  /* 0x001e900001517983 */ /* 0x000f280000300800 */
[----:B------:R-:W-:Y:S04]  /*12660*/  STL [R1+0x40c], R68 ;  /* 0x00040c4401007387 */ /* 0x000fe80000100800 */
[----:B------:R0:W-:Y:S04]  /*12670*/  STL [R1+0x1d24], R79 ;  /* 0x001d244f01007387 */ /* 0x0001e80000100800 */
[----:B------:R1:W-:Y:S04]  /*12680*/  STL [R1+0x1d20], R77 ;  /* 0x001d204d01007387 */ /* 0x0003e80000100800 */
[----:B------:R-:W4:Y:S04]  /*12690*/  LDL.LU R215, [R1+0x227c] ;  /* 0x00227c0001d77983 */ /* 0x000f280000300800 */
[----:B------:R-:W4:Y:S04]  /*126a0*/  LDL.LU R213, [R1+0x2278] ;  /* 0x0022780001d57983 */ /* 0x000f280000300800 */
[----:B------:R-:W4:Y:S04]  /*126b0*/  LDL.LU R211, [R1+0x2274] ;  /* 0x0022740001d37983 */ /* 0x000f280000300800 */
[----:B------:R-:W4:Y:S04]  /*126c0*/  LDL.LU R209, [R1+0x2270] ;  /* 0x0022700001d17983 */ /* 0x000f280000300800 */
[----:B0-----:R-:W4:Y:S04]  /*126d0*/  LDL.LU R79, [R1+0x1d24] ;  /* 0x001d2400014f7983 */ /* 0x001f280000300800 */
[----:B-1----:R-:W4:Y:S04]  /*126e0*/  LDL.LU R77, [R1+0x1d20] ;  /* 0x001d2000014d7983 */ /* 0x002f280000300800 */
[----:B------:R0:W-:Y:S04]  /*126f0*/  STL [R1+0x1bc4], R75 ;  /* 0x001bc44b01007387 */ /* 0x0001e80000100800 */
[----:B------:R1:W-:Y:S04]  /*12700*/  STL [R1+0x1bc0], R73 ;  /* 0x001bc04901007387 */ /* 0x0003e80000100800 */
[----:B------:R1:W-:Y:S04]  /*12710*/  STL [R1+0x1bbc], R71 ;  /* 0x001bbc4701007387 */ /* 0x0003e80000100800 */
[----:B------:R1:W-:Y:S04]  /*12720*/  STL [R1+0x1bb8], R69 ;  /* 0x001bb84501007387 */ /* 0x0003e80000100800 */
[----:B------:R-:W4:Y:S04]  /*12730*/  LDL.LU.64 R218, [R1+0x2288] ;  /* 0x0022880001da7983 */ /* 0x000f280000300a00 */
[----:B------:R-:W4:Y:S04]  /*12740*/  LDL.LU R217, [R1+0x2280] ;  /* 0x0022800001d97983 */ /* 0x000f280000300800 */
[----:B0-----:R-:W4:Y:S04]  /*12750*/  LDL.LU R75, [R1+0x1bc4] ;  /* 0x001bc400014b7983 */ /* 0x001f280000300800 */
[----:B-1----:R-:W4:Y:S04]  /*12760*/  LDL.LU R73, [R1+0x1bc0] ;  /* 0x001bc00001497983 */ /* 0x002f280000300800 */
[----:B------:R-:W4:Y:S04]  /*12770*/  LDL.LU R71, [R1+0x1bbc] ;  /* 0x001bbc0001477983 */ /* 0x000f280000300800 */
[----:B------:R-:W4:Y:S04]  /*12780*/  LDL.LU R69, [R1+0x1bb8] ;  /* 0x001bb80001457983 */ /* 0x000f280000300800 */
[----:B------:R0:W-:Y:S04]  /*12790*/  STL.128 [R1+0x20b0], R176 ;  /* 0x0020b0b001007387 */ /* 0x0001e80000100c00 */
[----:B------:R-:W4:Y:S04]  /*127a0*/  LDL.LU R171, [R1+0x1bb4] ;  /* 0x001bb40001ab7983 */ /* 0x000f280000300800 */
[----:B------:R-:W4:Y:S04]  /*127b0*/  LDL.LU R234, [R1+0x1bb0] ;  /* 0x001bb00001ea7983 */ /* 0x000f280000300800 */
[----:B0-----:R-:W3:Y:S04]  /*127c0*/  LDL.LU.128 R176, [R1+0x20b0] ;  /* 0x0020b00001b07983 */ /* 0x001ee80000300c00 */
[----:B------:R-:W-:Y:S04]  /*127d0*/  STL [R1+0x20c8], R182 ;  /* 0x0020c8b601007387 */ /* 0x000fe80000100800 */
[----:B------:R0:W-:Y:S04]  /*127e0*/  STL.64 [R1+0x20c0], R180 ;  /* 0x0020c0b401007387 */ /* 0x0001e80000100a00 */
[----:B------:R1:W-:Y:S04]  /*127f0*/  STL.128 [R1+0x20a0], R172 ;  /* 0x0020a0ac01007387 */ /* 0x0003e80000100c00 */
[----:B0-----:R-:W4:Y:S04]  /*12800*/  LDL.128 R180, [R1+0x3d0] ;  /* 0x0003d00001b47983 */ /* 0x001f280000100c00 */
[----:B-1----:R-:W4:Y:S04]  /*12810*/  LDL.LU.128 R172, [R1+0x20a0] ;  /* 0x0020a00001ac7983 */ /* 0x002f280000300c00 */
[----:B--2---:R-:W-:Y:S04]  /*12820*/  STL [R1+0x5d4], R185 ;  /* 0x0005d4b901007387 */ /* 0x004fe80000100800 */
[----:B------:R-:W-:Y:S04]  /*12830*/  STL.64 [R1+0x5d8], R186 ;  /* 0x0005d8ba01007387 */ /* 0x000fe80000100a00 */
[----:B------:R-:W2:Y:S04]  /*12840*/  LDL.LU R113, [R1+0x5d4] ;  /* 0x0005d40001717983 */ /* 0x000ea80000300800 */
[----:B------:R-:W2:Y:S04]  /*12850*/  LDL.LU R114, [R1+0x5d8] ;  /* 0x0005d80001727983 */ /* 0x000ea80000300800 */
[----:B------:R-:W2:Y:S04]  /*12860*/  LDL.LU R115, [R1+0x5dc] ;  /* 0x0005dc0001737983 */ /* 0x000ea80000300800 */
[----:B---3--:R0:W-:Y:S04]  /*12870*/  STL.128 [R1+0x1f70], R176 ;  /* 0x001f70b001007387 */ /* 0x0081e80000100c00 */
[----:B0-----:R-:W3:Y:S01]  /*12880*/  LDL.128 R176, [R1+0x3e0] ;  /* 0x0003e00001b07983 */ /* 0x001ee20000100c00 */
[----:B------:R-:W-:-:S03]  /*12890*/  IMAD.MOV.U32 R112, RZ, RZ, R184 ;  /* 0x000000ffff707224 */ /* 0x000fc600078e00b8 */
[----:B------:R-:W3:Y:S04]  /*128a0*/  LDL.LU.128 R184, [R1+0x2210] ;  /* 0x0022100001b87983 */ /* 0x000ee80000300c00 */
[----:B------:R0:W-:Y:S04]  /*128b0*/  STL.128 [R1+0x2020], R108 ;  /* 0x0020206c01007387 */ /* 0x0001e80000100c00 */
[----:B------:R1:W-:Y:S04]  /*128c0*/  STL.128 [R1+0x2010], R104 ;  /* 0x0020106801007387 */ /* 0x0003e80000100c00 */
[----:B------:R1:W-:Y:S04]  /*128d0*/  STL [R1+0x200c], R103 ;  /* 0x00200c6701007387 */ /* 0x0003e80000100800 */
[----:B----4-:R-:W-:Y:S04]  /*128e0*/  STL [R1+0x5e4], R181 ;  /* 0x0005e4b501007387 */ /* 0x010fe80000100800 */
[----:B------:R-:W-:Y:S04]  /*128f0*/  STL.64 [R1+0x5e8], R182 ;  /* 0x0005e8b601007387 */ /* 0x000fe80000100a00 */
[----:B------:R4:W-:Y:S04]  /*12900*/  STL.128 [R1+0x1f60], R172 ;  /* 0x001f60ac01007387 */ /* 0x0009e80000100c00 */
[----:B------:R-:W-:Y:S04]  /*12910*/  STL [R1+0x2008], R101 ;  /* 0x0020086501007387 */ /* 0x000fe80000100800 */
[----:B0-----:R-:W3:Y:S04]  /*12920*/  LDL.LU.128 R108, [R1+0x2020] ;  /* 0x00202000016c7983 */ /* 0x001ee80000300c00 */
[----:B-1----:R-:W3:Y:S04]  /*12930*/  LDL.LU.128 R104, [R1+0x2010] ;  /* 0x0020100001687983 */ /* 0x002ee80000300c00 */
[----:B------:R-:W3:Y:S04]  /*12940*/  LDL.LU R103, [R1+0x200c] ;  /* 0x00200c0001677983 */ /* 0x000ee80000300800 */
[----:B------:R-:W3:Y:S04]  /*12950*/  LDL.LU R117, [R1+0x5e4] ;  /* 0x0005e40001757983 */ /* 0x000ee80000300800 */
[----:B--2---:R0:W-:Y:S04]  /*12960*/  STL.128 [R1+0x2030], R112 ;  /* 0x0020307001007387 */ /* 0x0041e80000100c00 */
[----:B------:R-:W2:Y:S04]  /*12970*/  LDL.LU R118, [R1+0x5e8] ;  /* 0x0005e80001767983 */ /* 0x000ea80000300800 */
[----:B------:R-:W2:Y:S04]  /*12980*/  LDL.LU R119, [R1+0x5ec] ;  /* 0x0005ec0001777983 */ /* 0x000ea80000300800 */
[----:B----4-:R-:W4:Y:S04]  /*12990*/  LDL.LU.128 R172, [R1+0x1f60] ;  /* 0x001f600001ac7983 */ /* 0x010f280000300c00 */
[----:B0-----:R-:W4:Y:S04]  /*129a0*/  LDL.LU.128 R112, [R1+0x2030] ;  /* 0x0020300001707983 */ /* 0x001f280000300c00 */
[----:B------:R-:W4:Y:S01]  /*129b0*/  LDL.LU R101, [R1+0x2008] ;  /* 0x0020080001657983 */ /* 0x000f220000300800 */
[----:B------:R-:W-:-:S03]  /*129c0*/  IMAD.MOV.U32 R116, RZ, RZ, R180 ;  /* 0x000000ffff747224 */ /* 0x000fc600078e00b4 */
        /* <DEDUP_REMOVED lines=13> */
[----:B0-----:R-:W4:Y:S04]  /*12aa0*/  LDL.LU.128 R192, [R1+0x20f0] ;  /* 0x0020f00001c07983 */ /* 0x001f280000300c00 */
[----:B-1----:R-:W4:Y:S04]  /*12ab0*/  LDL.LU.128 R188, [R1+0x20e0] ;  /* 0x0020e00001bc7983 */ /* 0x002f280000300c00 */
[----:B------:R-:W4:Y:S04]  /*12ac0*/  LDL.LU R182, [R1+0x20c8] ;  /* 0x0020c80001b67983 */ /* 0x000f280000300800 */
[----:B------:R-:W4:Y:S04]  /*12ad0*/  LDL.LU.64 R180, [R1+0x20c0] ;  /* 0x0020c00001b47983 */ /* 0x000f280000300a00 */
[----:B------:R-:W4:Y:S04]  /*12ae0*/  LDL.LU R170, [R1+0x2098] ;  /* 0x0020980001aa7983 */ /* 0x000f280000300800 */
[----:B------:R-:W4:Y:S04]  /*12af0*/  LDL.LU.64 R168, [R1+0x2090] ;  /* 0x0020900001a87983 */ /* 0x000f280000300a00 */
[----:B------:R-:W4:Y:S04]  /*12b00*/  LDL.LU.128 R164, [R1+0x2080] ;  /* 0x0020800001a47983 */ /* 0x000f280000300c00 */
[----:B------:R-:W4:Y:S04]  /*12b10*/  LDL.LU.128 R160, [R1+0x2070] ;  /* 0x0020700001a07983 */ /* 0x000f280000300c00 */
[----:B------:R-:W4:Y:S04]  /*12b20*/  LDL.LU.128 R156, [R1+0x2060] ;  /* 0x00206000019c7983 */ /* 0x000f280000300c00 */
[----:B------:R-:W4:Y:S04]  /*12b30*/  LDL.LU.128 R152, [R1+0x2050] ;  /* 0x0020500001987983 */ /* 0x000f280000300c00 */
[----:B------:R-:W4:Y:S04]  /*12b40*/  LDL.LU.128 R148, [R1+0x2040] ;  /* 0x0020400001947983 */ /* 0x000f280000300c00 */
[----:B------:R-:W4:Y:S04]  /*12b50*/  LDL.LU R99, [R1+0x2004] ;  /* 0x0020040001637983 */ /* 0x000f280000300800 */
[----:B------:R-:W4:Y:S04]  /*12b60*/  LDL.LU R97, [R1+0x2000] ;  /* 0x0020000001617983 */ /* 0x000f280000300800 */
[----:B------:R-:W4:Y:S04]  /*12b70*/  LDL.LU R95, [R1+0x1ffc] ;  /* 0x001ffc00015f7983 */ /* 0x000f280000300800 */
[----:B------:R-:W4:Y:S04]  /*12b80*/  LDL.LU R93, [R1+0x1ff8] ;  /* 0x001ff800015d7983 */ /* 0x000f280000300800 */
[----:B---3--:R-:W-:Y:S01]  /*12b90*/  STL [R1+0x5f4], R177 ;  /* 0x0005f4b101007387 */ /* 0x008fe20000100800 */
[----:B------:R-:W-:-:S03]  /*12ba0*/  IMAD.MOV.U32 R120, RZ, RZ, R176 ;  /* 0x000000ffff787224 */ /* 0x000fc600078e00b0 */
[----:B------:R0:W-:Y:S04]  /*12bb0*/  STL.64 [R1+0x5f8], R178 ;  /* 0x0005f8b201007387 */ /* 0x0001e80000100a00 */
[----:B------:R1:W-:Y:S04]  /*12bc0*/  STL.128 [R1+0x20d0], R184 ;  /* 0x0020d0b801007387 */ /* 0x0003e80000100c00 */
[----:B------:R-:W3:Y:S04]  /*12bd0*/  LDL.LU R121, [R1+0x5f4] ;  /* 0x0005f40001797983 */ /* 0x000ee80000300800 */
[----:B0-----:R-:W3:Y:S04]  /*12be0*/  LDL.LU.128 R176, [R1+0x1f70] ;  /* 0x001f700001b07983 */ /* 0x001ee80000300c00 */
[----:B------:R-:W3:Y:S04]  /*12bf0*/  LDL.LU R122, [R1+0x5f8] ;  /* 0x0005f800017a7983 */ /* 0x000ee80000300800 */
[----:B-1----:R-:W3:Y:S04]  /*12c00*/  LDL.LU.128 R184, [R1+0x20d0] ;  /* 0x0020d00001b87983 */ /* 0x002ee80000300c00 */
[----:B------:R-:W3:Y:S04]  /*12c10*/  LDL.LU R123, [R1+0x5fc] ;  /* 0x0005fc00017b7983 */ /* 0x000ee80000300800 */
[----:B------:R0:W-:Y:S04]  /*12c20*/  STL.128 [R1+0x1ed0], R108 ;  /* 0x001ed06c01007387 */ /* 0x0001e80000100c00 */
[----:B------:R1:W-:Y:S04]  /*12c30*/  STL.128 [R1+0x1ec0], R104 ;  /* 0x001ec06801007387 */ /* 0x0003e80000100c00 */
[----:B------:R-:W-:Y:S04]  /*12c40*/  STL [R1+0x1ebc], R103 ;  /* 0x001ebc6701007387 */ /* 0x000fe80000100800 */
[----:B0-----:R-:W3:Y:S04]  /*12c50*/  LDL.LU.128 R108, [R1+0x1ed0] ;  /* 0x001ed000016c7983 */ /* 0x001ee80000300c00 */
[----:B-1----:R-:W3:Y:S04]  /*12c60*/  LDL.LU.128 R104, [R1+0x1ec0] ;  /* 0x001ec00001687983 */ /* 0x002ee80000300c00 */
[----:B--2---:R0:W-:Y:S04]  /*12c70*/  STL.128 [R1+0x1ef0], R116 ;  /* 0x001ef07401007387 */ /* 0x0041e80000100c00 */
[----:B----4-:R-:W-:Y:S04]  /*12c80*/  STL.128 [R1+0x1e10], R172 ;  /* 0x001e10ac01007387 */ /* 0x010fe80000100c00 */
[----:B------:R1:W-:Y:S04]  /*12c90*/  STL.128 [R1+0x1ee0], R112 ;  /* 0x001ee07001007387 */ /* 0x0003e80000100c00 */
[----:B------:R2:W-:Y:S04]  /*12ca0*/  STL [R1+0x1eb8], R101 ;  /* 0x001eb86501007387 */ /* 0x0005e80000100800 */
[----:B0-----:R-:W4:Y:S04]  /*12cb0*/  LDL.LU.128 R116, [R1+0x1ef0] ;  /* 0x001ef00001747983 */ /* 0x001f280000300c00 */
[----:B------:R-:W4:Y:S04]  /*12cc0*/  LDL.LU R103, [R1+0x1ebc] ;  /* 0x001ebc0001677983 */ /* 0x000f280000300800 */
[----:B-1----:R-:W4:Y:S04]  /*12cd0*/  LDL.LU.128 R112, [R1+0x1ee0] ;  /* 0x001ee00001707983 */ /* 0x002f280000300c00 */
[----:B------:R-:W4:Y:S04]  /*12ce0*/  LDL.LU.128 R172, [R1+0x1e10] ;  /* 0x001e100001ac7983 */ /* 0x000f280000300c00 */
[----:B--2---:R-:W2:Y:S04]  /*12cf0*/  LDL.LU R101, [R1+0x1eb8] ;  /* 0x001eb80001657983 */ /* 0x004ea80000300800 */
[----:B---3--:R0:W-:Y:S04]  /*12d00*/  STL.128 [R1+0x1e20], R176 ;  /* 0x001e20b001007387 */ /* 0x0081e80000100c00 */
[----:B0-----:R-:W3:Y:S04]  /*12d10*/  LDL.128 R176, [R1+0x3f0] ;  /* 0x0003f00001b07983 */ /* 0x001ee80000100c00 */
[----:B------:R0:W-:Y:S04]  /*12d20*/  STL.128 [R1+0x2110], R200 ;  /* 0x002110c801007387 */ /* 0x0001e80000100c00 */
[----:B------:R1:W-:Y:S04]  /*12d30*/  STL.128 [R1+0x2100], R196 ;  /* 0x002100c401007387 */ /* 0x0003e80000100c00 */
[----:B------:R1:W-:Y:S04]  /*12d40*/  STL.128 [R1+0x1fb0], R192 ;  /* 0x001fb0c001007387 */ /* 0x0003e80000100c00 */
[----:B------:R1:W-:Y:S04]  /*12d50*/  STL.128 [R1+0x1fa0], R188 ;  /* 0x001fa0bc01007387 */ /* 0x0003e80000100c00 */
[----:B------:R1:W-:Y:S04]  /*12d60*/  STL.128 [R1+0x1f90], R184 ;  /* 0x001f90b801007387 */ /* 0x0003e80000100c00 */
[----:B------:R1:W-:Y:S04]  /*12d70*/  STL [R1+0x1f88], R182 ;  /* 0x001f88b601007387 */ /* 0x0003e80000100800 */
[----:B------:R4:W-:Y:S04]  /*12d80*/  STL.64 [R1+0x1f80], R180 ;  /* 0x001f80b401007387 */ /* 0x0009e80000100a00 */
        /* <DEDUP_REMOVED lines=13> */
[----:B0-----:R-:W3:Y:S04]  /*12e60*/  LDL.LU.128 R200, [R1+0x2110] ;  /* 0x0021100001c87983 */ /* 0x001ee80000300c00 */
[----:B-1----:R-:W3:Y:S04]  /*12e70*/  LDL.LU.128 R196, [R1+0x2100] ;  /* 0x0021000001c47983 */ /* 0x002ee80000300c00 */
[----:B------:R-:W3:Y:S04]  /*12e80*/  LDL.LU.128 R192, [R1+0x1fb0] ;  /* 0x001fb00001c07983 */ /* 0x000ee80000300c00 */
[----:B------:R-:W3:Y:S04]  /*12e90*/  LDL.LU.128 R188, [R1+0x1fa0] ;  /* 0x001fa00001bc7983 */ /* 0x000ee80000300c00 */
[----:B------:R-:W3:Y:S04]  /*12ea0*/  LDL.LU.128 R184, [R1+0x1f90] ;  /* 0x001f900001b87983 */ /* 0x000ee80000300c00 */
[----:B------:R-:W3:Y:S04]  /*12eb0*/  LDL.LU R182, [R1+0x1f88] ;  /* 0x001f880001b67983 */ /* 0x000ee80000300800 */
[----:B----4-:R-:W4:Y:S04]  /*12ec0*/  LDL.LU.64 R180, [R1+0x1f80] ;  /* 0x001f800001b47983 */ /* 0x010f280000300a00 */
[----:B------:R-:W4:Y:S04]  /*12ed0*/  LDL.LU R170, [R1+0x1f58] ;  /* 0x001f580001aa7983 */ /* 0x000f280000300800 */
[----:B------:R-:W4:Y:S04]  /*12ee0*/  LDL.LU.64 R168, [R1+0x1f50] ;  /* 0x001f500001a87983 */ /* 0x000f280000300a00 */
[----:B--2---:R-:W2:Y:S04]  /*12ef0*/  LDL.LU.128 R164, [R1+0x1f40] ;  /* 0x001f400001a47983 */ /* 0x004ea80000300c00 */
        /* <DEDUP_REMOVED lines=10> */
[----:B------:R0:W-:Y:S04]  /*12fa0*/  STL.128 [R1+0x1da0], R120 ;  /* 0x001da07801007387 */ /* 0x0001e80000100c00 */
[----:B------:R1:W-:Y:S04]  /*12fb0*/  STL.128 [R1+0x1d90], R116 ;  /* 0x001d907401007387 */ /* 0x0003e80000100c00 */
[----:B------:R1:W-:Y:S04]  /*12fc0*/  STL.128 [R1+0x1d80], R112 ;  /* 0x001d807001007387 */ /* 0x0003e80000100c00 */
[----:B------:R1:W-:Y:S04]  /*12fd0*/  STL.128 [R1+0x1d70], R108 ;  /* 0x001d706c01007387 */ /* 0x0003e80000100c00 */
[----:B------:R1:W-:Y:S04]  /*12fe0*/  STL.128 [R1+0x1d60], R104 ;  /* 0x001d606801007387 */ /* 0x0003e80000100c00 */
[----:B------:R1:W-:Y:S04]  /*12ff0*/  STL [R1+0x1d54], R103 ;  /* 0x001d546701007387 */ /* 0x0003e80000100800 */
[----:B------:R1:W-:Y:S04]  /*13000*/  STL.128 [R1+0x1cc0], R172 ;  /* 0x001cc0ac01007387 */ /* 0x0003e80000100c00 */
[----:B------:R1:W-:Y:S04]  /*13010*/  STL [R1+0x1d50], R101 ;  /* 0x001d506501007387 */ /* 0x0003e80000100800 */
[----:B0-----:R-:W2:Y:S04]  /*13020*/  LDL.LU.128 R120, [R1+0x1da0] ;  /* 0x001da00001787983 */ /* 0x001ea80000300c00 */
[----:B-1----:R-:W2:Y:S04]  /*13030*/  LDL.LU.128 R116, [R1+0x1d90] ;  /* 0x001d900001747983 */ /* 0x002ea80000300c00 */
[----:B------:R-:W2:Y:S04]  /*13040*/  LDL.LU.128 R112, [R1+0x1d80] ;  /* 0x001d800001707983 */ /* 0x000ea80000300c00 */
[----:B------:R-:W2:Y:S04]  /*13050*/  LDL.LU.128 R108, [R1+0x1d70] ;  /* 0x001d7000016c7983 */ /* 0x000ea80000300c00 */
[----:B------:R-:W2:Y:S04]  /*13060*/  LDL.LU.128 R104, [R1+0x1d60] ;  /* 0x001d600001687983 */ /* 0x000ea80000300c00 */
[----:B------:R-:W2:Y:S04]  /*13070*/  LDL.LU R103, [R1+0x1d54] ;  /* 0x001d540001677983 */ /* 0x000ea80000300800 */
[----:B------:R-:W2:Y:S04]  /*13080*/  LDL.128 R172, [R1+0x400] ;  /* 0x0004000001ac7983 */ /* 0x000ea80000100c00 */
[----:B------:R-:W2:Y:S04]  /*13090*/  LDL.LU R101, [R1+0x1d50] ;  /* 0x001d500001657983 */ /* 0x000ea80000300800 */
[----:B---3--:R-:W-:Y:S04]  /*130a0*/  STL [R1+0x604], R177 ;  /* 0x000604b101007387 */ /* 0x008fe80000100800 */
[----:B------:R-:W-:Y:S04]  /*130b0*/  STL.64 [R1+0x608], R178 ;  /* 0x000608b201007387 */ /* 0x000fe80000100a00 */
[----:B------:R-:W3:Y:S04]  /*130c0*/  LDL.LU R125, [R1+0x604] ;  /* 0x00060400017d7983 */ /* 0x000ee80000300800 */
[----:B------:R-:W3:Y:S04]  /*130d0*/  LDL.LU R126, [R1+0x608] ;  /* 0x00060800017e7983 */ /* 0x000ee80000300800 */
[----:B------:R-:W3:Y:S01]  /*130e0*/  LDL.LU R127, [R1+0x60c] ;  /* 0x00060c00017f7983 */ /* 0x000ee20000300800 */
[----:B------:R-:W-:-:S03]  /*130f0*/  IMAD.MOV.U32 R124, RZ, RZ, R176 ;  /* 0x000000ffff7c7224 */ /* 0x000fc600078e00b0 */
[----:B------:R0:W-:Y:S04]  /*13100*/  STL.128 [R1+0x2120], R204 ;  /* 0x002120cc01007387 */ /* 0x0001e80000100c00 */
[----:B------:R1:W-:Y:S04]  /*13110*/  STL [R1+0x1d34], R87 ;  /* 0x001d345701007387 */ /* 0x0003e80000100800 */
[----:B------:R1:W-:Y:S04]  /*13120*/  STL [R1+0x1d30], R85 ;  /* 0x001d305501007387 */ /* 0x0003e80000100800 */
[----:B------:R1:W-:Y:S04]  /*13130*/  STL [R1+0x1d2c], R83 ;  /* 0x001d2c5301007387 */ /* 0x0003e80000100800 */
[----:B------:R1:W-:Y:S04]  /*13140*/  STL [R1+0x1d28], R81 ;  /* 0x001d285101007387 */ /* 0x0003e80000100800 */
[----:B0-----:R-:W3:Y:S04]  /*13150*/  LDL.LU.128 R204, [R1+0x2120] ;  /* 0x0021200001cc7983 */ /* 0x001ee80000300c00 */
[----:B------:R-:W3:Y:S04]  /*13160*/  LDL.LU.128 R176, [R1+0x1e20] ;  /* 0x001e200001b07983 */ /* 0x000ee80000300c00 */
[----:B-1----:R-:W3:Y:S04]  /*13170*/  LDL.LU R87, [R1+0x1d34] ;  /* 0x001d340001577983 */ /* 0x002ee80000300800 */
[----:B------:R-:W3:Y:S04]  /*13180*/  LDL.LU R85, [R1+0x1d30] ;  /* 0x001d300001557983 */ /* 0x000ee80000300800 */
[----:B------:R-:W3:Y:S04]  /*13190*/  LDL.LU R83, [R1+0x1d2c] ;  /* 0x001d2c0001537983 */ /* 0x000ee80000300800 */
[----:B------:R-:W3:Y:S04]  /*131a0*/  LDL.LU R81, [R1+0x1d28] ;  /* 0x001d280001517983 */ /* 0x000ee80000300800 */
[----:B------:R0:W-:Y:S04]  /*131b0*/  STL.128 [R1+0x1fd0], R200 ;  /* 0x001fd0c801007387 */ /* 0x0001e80000100c00 */
[----:B------:R1:W-:Y:S04]  /*131c0*/  STL.128 [R1+0x1fc0], R196 ;  /* 0x001fc0c401007387 */ /* 0x0003e80000100c00 */
[----:B------:R1:W-:Y:S04]  /*131d0*/  STL.128 [R1+0x1e60], R192 ;  /* 0x001e60c001007387 */ /* 0x0003e80000100c00 */
[----:B------:R1:W-:Y:S04]  /*131e0*/  STL.128 [R1+0x1e50], R188 ;  /* 0x001e50bc01007387 */ /* 0x0003e80000100c00 */
[----:B------:R1:W-:Y:S04]  /*131f0*/  STL.128 [R1+0x1e40], R184 ;  /* 0x001e40b801007387 */ /* 0x0003e80000100c00 */
[----:B------:R1:W-:Y:S04]  /*13200*/  STL [R1+0x1e38], R182 ;  /* 0x001e38b601007387 */ /* 0x0003e80000100800 */
[----:B----4-:R4:W-:Y:S04]  /*13210*/  STL.64 [R1+0x1e30], R180 ;  /* 0x001e30b401007387 */ /* 0x0109e80000100a00 */
[----:B------:R4:W-:Y:S04]  /*13220*/  STL [R1+0x1e08], R170 ;  /* 0x001e08aa01007387 */ /* 0x0009e80000100800 */
[----:B------:R4:W-:Y:S04]  /*13230*/  STL.64 [R1+0x1e00], R168 ;  /* 0x001e00a801007387 */ /* 0x0009e80000100a00 */
[----:B--2---:R2:W-:Y:S04]  /*13240*/  STL.128 [R1+0x1df0], R164 ;  /* 0x001df0a401007387 */ /* 0x0045e80000100c00 */
        /* <DEDUP_REMOVED lines=36> */
[----:B------:R-:W-:Y:S04]  /*13490*/  STL [R1+0x614], R173 ;  /* 0x000614ad01007387 */ /* 0x000fe80000100800 */
[----:B------:R-:W-:Y:S04]  /*134a0*/  STL.64 [R1+0x618], R174 ;  /* 0x000618ae01007387 */ /* 0x000fe80000100a00 */
[----:B------:R3:W-:Y:S04]  /*134b0*/  STL [R1+0x1bf8], R101 ;  /* 0x001bf86501007387 */ /* 0x0007e80000100800 */
[----:B0-----:R-:W2:Y:S04]  /*134c0*/  LDL.LU.128 R120, [R1+0x1c40] ;  /* 0x001c400001787983 */ /* 0x001ea80000300c00 */
[----:B-1----:R-:W2:Y:S04]  /*134d0*/  LDL.LU.128 R116, [R1+0x1c30] ;  /* 0x001c300001747983 */ /* 0x002ea80000300c00 */
[----:B------:R-:W2:Y:S04]  /*134e0*/  LDL.LU.128 R112, [R1+0x1c20] ;  /* 0x001c200001707983 */ /* 0x000ea80000300c00 */
[----:B------:R-:W2:Y:S04]  /*134f0*/  LDL.LU.128 R108, [R1+0x1c10] ;  /* 0x001c1000016c7983 */ /* 0x000ea80000300c00 */
[----:B------:R-:W2:Y:S04]  /*13500*/  LDL.LU.128 R104, [R1+0x1c00] ;  /* 0x001c000001687983 */ /* 0x000ea80000300c00 */
[----:B------:R-:W2:Y:S04]  /*13510*/  LDL.LU R103, [R1+0x1bfc] ;  /* 0x001bfc0001677983 */ /* 0x000ea80000300800 */
[----:B------:R-:W2:Y:S04]  /*13520*/  LDL.LU R129, [R1+0x614] ;  /* 0x0006140001817983 */ /* 0x000ea80000300800 */
[----:B------:R-:W2:Y:S04]  /*13530*/  LDL.LU R130, [R1+0x618] ;  /* 0x0006180001827983 */ /* 0x000ea80000300800 */
[----:B------:R-:W2:Y:S04]  /*13540*/  LDL.LU R131, [R1+0x61c] ;  /* 0x00061c0001837983 */ /* 0x000ea80000300800 */
[----:B---3--:R0:W-:Y:S04]  /*13550*/  STL.128 [R1+0x1c50], R124 ;  /* 0x001c507c01007387 */ /* 0x0081e80000100c00 */
[----:B------:R-:W3:Y:S04]  /*13560*/  LDL.LU R101, [R1+0x1bf8] ;  /* 0x001bf80001657983 */ /* 0x000ee80000300800 */
[----:B0-----:R-:W3:Y:S01]  /*13570*/  LDL.LU.128 R124, [R1+0x1c50] ;  /* 0x001c5000017c7983 */ /* 0x001ee20000300c00 */
[----:B------:R-:W-:-:S03]  /*13580*/  IMAD.MOV.U32 R128, RZ, RZ, R172 ;  /* 0x000000ffff807224 */ /* 0x000fc600078e00ac */
[----:B------:R0:W-:Y:S04]  /*13590*/  STL [R1+0x213c], R215 ;  /* 0x00213cd701007387 */ /* 0x0001e80000100800 */
[----:B------:R1:W-:Y:S04]  /*135a0*/  STL [R1+0x2138], R213 ;  /* 0x002138d501007387 */ /* 0x0003e80000100800 */
[----:B------:R1:W-:Y:S04]  /*135b0*/  STL [R1+0x2134], R211 ;  /* 0x002134d301007387 */ /* 0x0003e80000100800 */
[----:B------:R1:W-:Y:S04]  /*135c0*/  STL [R1+0x2130], R209 ;  /* 0x002130d101007387 */ /* 0x0003e80000100800 */
        /* <DEDUP_REMOVED lines=8> */
[----:B0-----:R-:W3:Y:S04]  /*13650*/  LDL.LU R215, [R1+0x213c] ;  /* 0x00213c0001d77983 */ /* 0x001ee80000300800 */
[----:B-1----:R-:W3:Y:S04]  /*13660*/  LDL.LU R213, [R1+0x2138] ;  /* 0x0021380001d57983 */ /* 0x002ee80000300800 */
[----:B------:R-:W3:Y:S04]  /*13670*/  LDL.LU R211, [R1+0x2134] ;  /* 0x0021340001d37983 */ /* 0x000ee80000300800 */
[----:B------:R-:W3:Y:S04]  /*13680*/  LDL.LU R209, [R1+0x2130] ;  /* 0x0021300001d17983 */ /* 0x000ee80000300800 */
[----:B------:R-:W3:Y:S04]  /*13690*/  LDL.LU.128 R204, [R1+0x1fe0] ;  /* 0x001fe00001cc7983 */ /* 0x000ee80000300c00 */
[----:B------:R-:W3:Y:S04]  /*136a0*/  LDL.LU.128 R176, [R1+0x1cd0] ;  /* 0x001cd00001b07983 */ /* 0x000ee80000300c00 */
[----:B------:R-:W3:Y:S04]  /*136b0*/  LDL.LU.128 R172, [R1+0x1cc0] ;  /* 0x001cc00001ac7983 */ /* 0x000ee80000300c00 */
        /* <DEDUP_REMOVED lines=40> */
[----:B------:R-:W4:Y:S04]  /*13940*/  LDL.LU.128 R160, [R1+0x1c90] ;  /* 0x001c900001a07983 */ /* 0x000f280000300c00 */
[----:B------:R-:W4:Y:S04]  /*13950*/  LDL.LU.128 R156, [R1+0x1c80] ;  /* 0x001c8000019c7983 */ /* 0x000f280000300c00 */
[----:B------:R-:W4:Y:S04]  /*13960*/  LDL.LU.128 R152, [R1+0x1c70] ;  /* 0x001c700001987983 */ /* 0x000f280000300c00 */
[----:B------:R-:W4:Y:S04]  /*13970*/  LDL.LU.128 R148, [R1+0x1c60] ;  /* 0x001c600001947983 */ /* 0x000f280000300c00 */
[----:B------:R-:W2:Y:S04]  /*13980*/  LDL.LU R99, [R1+0x1bf4] ;  /* 0x001bf40001637983 */ /* 0x000ea80000300800 */
[----:B------:R-:W4:Y:S04]  /*13990*/  LDL.LU R97, [R1+0x1bf0] ;  /* 0x001bf00001617983 */ /* 0x000f280000300800 */
[----:B------:R-:W4:Y:S04]  /*139a0*/  LDL.LU R95, [R1+0x1bec] ;  /* 0x001bec00015f7983 */ /* 0x000f280000300800 */
[----:B------:R-:W4:Y:S04]  /*139b0*/  LDL.LU R93, [R1+0x1be8] ;  /* 0x001be800015d7983 */ /* 0x000f280000300800 */
[----:B------:R-:W4:Y:S04]  /*139c0*/  LDL.LU R91, [R1+0x1be4] ;  /* 0x001be400015b7983 */ /* 0x000f280000300800 */
[----:B------:R-:W4:Y:S04]  /*139d0*/  LDL.LU R89, [R1+0x1be0] ;  /* 0x001be00001597983 */ /* 0x000f280000300800 */
[----:B------:R-:W-:Y:S04]  /*139e0*/  STL.128 [R1+0x1ba0], R128 ;  /* 0x001ba08001007387 */ /* 0x000fe80000100c00 */
[----:B------:R-:W-:Y:S04]  /*139f0*/  STL.128 [R1+0x1b80], R120 ;  /* 0x001b807801007387 */ /* 0x000fe80000100c00 */
[----:B---3--:R0:W-:Y:S04]  /*13a00*/  STL.128 [R1+0x1b90], R124 ;  /* 0x001b907c01007387 */ /* 0x0081e80000100c00 */
[----:B------:R1:W-:Y:S04]  /*13a10*/  STL.128 [R1+0x1b70], R116 ;  /* 0x001b707401007387 */ /* 0x0003e80000100c00 */
[----:B------:R-:W-:Y:S04]  /*13a20*/  STL.128 [R1+0x1b60], R112 ;  /* 0x001b607001007387 */ /* 0x000fe80000100c00 */
[----:B------:R-:W-:Y:S04]  /*13a30*/  STL.128 [R1+0x1b50], R108 ;  /* 0x001b506c01007387 */ /* 0x000fe80000100c00 */
[----:B------:R-:W-:Y:S04]  /*13a40*/  STL.128 [R1+0x1b40], R104 ;  /* 0x001b406801007387 */ /* 0x000fe80000100c00 */
[----:B------:R-:W-:Y:S04]  /*13a50*/  STL [R1+0x1b3c], R103 ;  /* 0x001b3c6701007387 */ /* 0x000fe80000100800 */
[----:B------:R-:W-:Y:S04]  /*13a60*/  STL [R1+0x1b38], R101 ;  /* 0x001b386501007387 */ /* 0x000fe80000100800 */
[----:B------:R3:W-:Y:S04]  /*13a70*/  STL.128 [R1+0x1ab0], R44 ;  /* 0x001ab02c01007387 */ /* 0x0007e80000100c00 */
[----:B------:R3:W-:Y:S04]  /*13a80*/  STL.128 [R1+0x1aa0], R40 ;  /* 0x001aa02801007387 */ /* 0x0007e80000100c00 */
[----:B------:R3:W-:Y:S04]  /*13a90*/  STL.128 [R1+0x1a90], R36 ;  /* 0x001a902401007387 */ /* 0x0007e80000100c00 */
[----:B0-----:R-:W4:Y:S04]  /*13aa0*/  LDL.LU.128 R124, [R1+0x1b90] ;  /* 0x001b9000017c7983 */ /* 0x001f280000300c00 */
[----:B------:R-:W4:Y:S04]  /*13ab0*/  LDL.LU.128 R120, [R1+0x1b80] ;  /* 0x001b800001787983 */ /* 0x000f280000300c00 */
[----:B-1----:R-:W4:Y:S04]  /*13ac0*/  LDL.LU.128 R116, [R1+0x1b70] ;  /* 0x001b700001747983 */ /* 0x002f280000300c00 */
[----:B---3--:R-:W3:Y:S04]  /*13ad0*/  LDL.LU.128 R44, [R1+0x1ab0] ;  /* 0x001ab000012c7983 */ /* 0x008ee80000300c00 */
[----:B------:R-:W3:Y:S04]  /*13ae0*/  LDL.LU.128 R40, [R1+0x1aa0] ;  /* 0x001aa00001287983 */ /* 0x000ee80000300c00 */
[----:B------:R-:W3:Y:S04]  /*13af0*/  LDL.LU.128 R36, [R1+0x1a90] ;  /* 0x001a900001247983 */ /* 0x000ee80000300c00 */
[----:B------:R-:W3:Y:S04]  /*13b00*/  LDL.128 R112, [R1+0x410] ;  /* 0x0004100001707983 */ /* 0x000ee80000100c00 */
[----:B------:R0:W-:Y:S04]  /*13b10*/  STL.128 [R1+0x1a80], R32 ;  /* 0x001a802001007387 */ /* 0x0001e80000100c00 */
[----:B------:R-:W-:Y:S04]  /*13b20*/  STL [R1+0x420], R66 ;  /* 0x0004204201007387 */ /* 0x000fe80000100800 */
[----:B------:R-:W-:Y:S04]  /*13b30*/  STL [R1+0x424], R56 ;  /* 0x0004243801007387 */ /* 0x000fe80000100800 */
[----:B------:R-:W-:Y:S04]  /*13b40*/  STL [R1+0x428], R58 ;  /* 0x0004283a01007387 */ /* 0x000fe80000100800 */
[----:B0-----:R-:W3:Y:S04]  /*13b50*/  LDL.LU.128 R32, [R1+0x1a80] ;  /* 0x001a800001207983 */ /* 0x001ee80000300c00 */
[----:B------:R-:W-:Y:S04]  /*13b60*/  STL [R1+0x42c], R60 ;  /* 0x00042c3c01007387 */ /* 0x000fe80000100800 */
[----:B------:R0:W-:Y:S04]  /*13b70*/  STL.128 [R1+0x1ad0], R52 ;  /* 0x001ad03401007387 */ /* 0x0001e80000100c00 */
[----:B------:R1:W-:Y:S04]  /*13b80*/  STL.128 [R1+0x1ac0], R48 ;  /* 0x001ac03001007387 */ /* 0x0003e80000100c00 */
[----:B------:R-:W3:Y:S04]  /*13b90*/  LDL.LU.128 R128, [R1+0x1ba0] ;  /* 0x001ba00001807983 */ /* 0x000ee80000300c00 */
[----:B------:R-:W3:Y:S04]  /*13ba0*/  LDL.LU.128 R108, [R1+0x1b50] ;  /* 0x001b5000016c7983 */ /* 0x000ee80000300c00 */
[----:B0-----:R-:W3:Y:S04]  /*13bb0*/  LDL.LU.128 R52, [R1+0x1ad0] ;  /* 0x001ad00001347983 */ /* 0x001ee80000300c00 */
[----:B-1----:R-:W3:Y:S04]  /*13bc0*/  LDL.LU.128 R48, [R1+0x1ac0] ;  /* 0x001ac00001307983 */ /* 0x002ee80000300c00 */
        /* <DEDUP_REMOVED lines=16> */
[----:B------:R-:W3:Y:S04]  /*13cd0*/  LDL.LU.128 R104, [R1+0x1b40] ;  /* 0x001b400001687983 */ /* 0x000ee80000300c00 */
[----:B------:R-:W3:Y:S04]  /*13ce0*/  LDL.LU R103, [R1+0x1b3c] ;  /* 0x001b3c0001677983 */ /* 0x000ee80000300800 */
[----:B------:R-:W3:Y:S04]  /*13cf0*/  LDL.LU R101, [R1+0x1b38] ;  /* 0x001b380001657983 */ /* 0x000ee80000300800 */
        /* <DEDUP_REMOVED lines=16> */
[----:B--2---:R0:W-:Y:S04]  /*13e00*/  STL [R1+0x1b34], R99 ;  /* 0x001b346301007387 */ /* 0x0041e80000100800 */
[----:B----4-:R1:W-:Y:S04]  /*13e10*/  STL [R1+0x1b30], R97 ;  /* 0x001b306101007387 */ /* 0x0103e80000100800 */
[----:B------:R2:W-:Y:S04]  /*13e20*/  STL [R1+0x1b2c], R95 ;  /* 0x001b2c5f01007387 */ /* 0x0005e80000100800 */
[----:B------:R4:W-:Y:S04]  /*13e30*/  STL [R1+0x1b28], R93 ;  /* 0x001b285d01007387 */ /* 0x0009e80000100800 */
[----:B------:R4:W-:Y:S04]  /*13e40*/  STL [R1+0x1b24], R91 ;  /* 0x001b245b01007387 */ /* 0x0009e80000100800 */
[----:B------:R4:W-:Y:S04]  /*13e50*/  STL [R1+0x1b20], R89 ;  /* 0x001b205901007387 */ /* 0x0009e80000100800 */
[----:B0-----:R-:W3:Y:S04]  /*13e60*/  LDL.LU R99, [R1+0x1b34] ;  /* 0x001b340001637983 */ /* 0x001ee80000300800 */
[----:B-1----:R-:W3:Y:S04]  /*13e70*/  LDL.LU R97, [R1+0x1b30] ;  /* 0x001b300001617983 */ /* 0x002ee80000300800 */
[----:B--2---:R-:W2:Y:S04]  /*13e80*/  LDL.LU R95, [R1+0x1b2c] ;  /* 0x001b2c00015f7983 */ /* 0x004ea80000300800 */
[----:B----4-:R-:W4:Y:S04]  /*13e90*/  LDL.LU R93, [R1+0x1b28] ;  /* 0x001b2800015d7983 */ /* 0x010f280000300800 */
[----:B------:R-:W4:Y:S04]  /*13ea0*/  LDL.LU R91, [R1+0x1b24] ;  /* 0x001b2400015b7983 */ /* 0x000f280000300800 */
[----:B------:R-:W4:Y:S04]  /*13eb0*/  LDL.LU R89, [R1+0x1b20] ;  /* 0x001b200001597983 */ /* 0x000f280000300800 */
[----:B------:R-:W-:Y:S04]  /*13ec0*/  STL.128 [R1+0x19f0], R124 ;  /* 0x0019f07c01007387 */ /* 0x000fe80000100c00 */
[----:B------:R-:W-:Y:S04]  /*13ed0*/  STL.128 [R1+0x19e0], R120 ;  /* 0x0019e07801007387 */ /* 0x000fe80000100c00 */
[----:B------:R0:W-:Y:S04]  /*13ee0*/  STL.128 [R1+0x19d0], R116 ;  /* 0x0019d07401007387 */ /* 0x0001e80000100c00 */
[----:B---3--:R1:W-:Y:S04]  /*13ef0*/  STL.128 [R1+0x1910], R44 ;  /* 0x0019102c01007387 */ /* 0x0083e80000100c00 */
[----:B------:R3:W-:Y:S04]  /*13f00*/  STL.128 [R1+0x1900], R40 ;  /* 0x0019002801007387 */ /* 0x0007e80000100c00 */
[----:B------:R3:W-:Y:S01]  /*13f10*/  STL.128 [R1+0x18f0], R36 ;  /* 0x0018f02401007387 */ /* 0x0007e20000100c00 */
[----:B------:R-:W-:-:S03]  /*13f20*/  IMAD.MOV.U32 R132, RZ, RZ, R112 ;  /* 0x000000ffff847224 */ /* 0x000fc600078e0070 */
[----:B0-----:R-:W4:Y:S01]  /*13f30*/  LDL.128 R116, [R1+0x420] ;  /* 0x0004200001747983 */ /* 0x001f220000100c00 */
[----:B------:R-:W-:Y:S02]  /*13f40*/  IMAD.MOV.U32 R133, RZ, RZ, R113 ;  /* 0x000000ffff857224 */ /* 0x000fe400078e0071 */
[----:B------:R-:W-:Y:S01]  /*13f50*/  IMAD.MOV.U32 R134, RZ, RZ, R114 ;  /* 0x000000ffff867224 */ /* 0x000fe200078e0072 */
[----:B------:R-:W4:Y:S01]  /*13f60*/  LDL.LU.128 R124, [R1+0x19f0] ;  /* 0x0019f000017c7983 */ /* 0x000f220000300c00 */
[----:B------:R-:W-:-:S03]  /*13f70*/  IMAD.MOV.U32 R135, RZ, RZ, R115 ;  /* 0x000000ffff877224 */ /* 0x000fc600078e0073 */
[----:B------:R-:W4:Y:S04]  /*13f80*/  LDL.LU.128 R120, [R1+0x19e0] ;  /* 0x0019e00001787983 */ /* 0x000f280000300c00 */
[----:B-1----:R-:W4:Y:S04]  /*13f90*/  LDL.LU.128 R44, [R1+0x1910] ;  /* 0x00191000012c7983 */ /* 0x002f280000300c00 */
[----:B---3--:R-:W3:Y:S04]  /*13fa0*/  LDL.LU.128 R40, [R1+0x1900] ;  /* 0x0019000001287983 */ /* 0x008ee80000300c00 */
[----:B------:R-:W3:Y:S04]  /*13fb0*/  LDL.LU.128 R36, [R1+0x18f0] ;  /* 0x0018f00001247983 */ /* 0x000ee80000300c00 */
[----:B------:R-:W3:Y:S04]  /*13fc0*/  LDL.LU.128 R112, [R1+0x1b60] ;  /* 0x001b600001707983 */ /* 0x000ee80000300c00 */
[----:B------:R0:W-:Y:S04]  /*13fd0*/  STL.128 [R1+0x1a70], R28 ;  /* 0x001a701c01007387 */ /* 0x0001e80000100c00 */
[----:B------:R1:W-:Y:S04]  /*13fe0*/  STL.64 [R1+0x1a40], R16 ;  /* 0x001a401001007387 */ /* 0x0003e80000100a00 */
[----:B------:R1:W-:Y:S04]  /*13ff0*/  STL.128 [R1+0x1a60], R24 ;  /* 0x001a601801007387 */ /* 0x0003e80000100c00 */
[----:B------:R1:W-:Y:S04]  /*14000*/  STL.128 [R1+0x18e0], R32 ;  /* 0x0018e02001007387 */ /* 0x0003e80000100c00 */
[----:B0-----:R-:W3:Y:S04]  /*14010*/  LDL.LU.128 R28, [R1+0x1a70] ;  /* 0x001a7000011c7983 */ /* 0x001ee80000300c00 */
[----:B-1----:R-:W3:Y:S04]  /*14020*/  LDL.LU.64 R16, [R1+0x1a40] ;  /* 0x001a400001107983 */ /* 0x002ee80000300a00 */
[----:B------:R0:W-:Y:S04]  /*14030*/  STL.128 [R1+0x1a50], R20 ;  /* 0x001a501401007387 */ /* 0x0001e80000100c00 */
[----:B------:R1:W-:Y:S04]  /*14040*/  STL.128 [R1+0x1a30], R12 ;  /* 0x001a300c01007387 */ /* 0x0003e80000100c00 */
[----:B------:R1:W-:Y:S04]  /*14050*/  STL.128 [R1+0x1a20], R8 ;  /* 0x001a200801007387 */ /* 0x0003e80000100c00 */
[----:B------:R1:W-:Y:S04]  /*14060*/  STL.128 [R1+0x1a10], R4 ;  /* 0x001a100401007387 */ /* 0x0003e80000100c00 */
[----:B------:R-:W3:Y:S04]  /*14070*/  LDL.LU.128 R24, [R1+0x1a60] ;  /* 0x001a600001187983 */ /* 0x000ee80000300c00 */
[----:B------:R-:W3:Y:S04]  /*14080*/  LDL.LU.128 R32, [R1+0x18e0] ;  /* 0x0018e00001207983 */ /* 0x000ee80000300c00 */
[----:B0-----:R-:W3:Y:S04]  /*14090*/  LDL.LU.128 R20, [R1+0x1a50] ;  /* 0x001a500001147983 */ /* 0x001ee80000300c00 */
[----:B-1----:R-:W3:Y:S04]  /*140a0*/  LDL.LU.128 R12, [R1+0x1a30] ;  /* 0x001a3000010c7983 */ /* 0x002ee80000300c00 */
[----:B------:R-:W3:Y:S04]  /*140b0*/  LDL.LU.128 R8, [R1+0x1a20] ;  /* 0x001a200001087983 */ /* 0x000ee80000300c00 */
[----:B------:R-:W3:Y:S04]  /*140c0*/  LDL.LU.128 R4, [R1+0x1a10] ;  /* 0x001a100001047983 */ /* 0x000ee80000300c00 */
[----:B------:R-:W-:Y:S04]  /*140d0*/  STL [R1+0x430], R50 ;  /* 0x0004303201007387 */ /* 0x000fe80000100800 */
[----:B------:R-:W-:Y:S04]  /*140e0*/  STL [R1+0x434], R52 ;  /* 0x0004343401007387 */ /* 0x000fe80000100800 */
[----:B------:R-:W-:Y:S04]  /*140f0*/  STL [R1+0x438], R54 ;  /* 0x0004383601007387 */ /* 0x000fe80000100800 */
[----:B------:R0:W-:Y:S04]  /*14100*/  STL.128 [R1+0x1a00], R128 ;  /* 0x001a008001007387 */ /* 0x0001e80000100c00 */
[----:B------:R1:W-:Y:S04]  /*14110*/  STL.64 [R1+0x1920], R48 ;  /* 0x0019203001007387 */ /* 0x0003e80000100a00 */
[----:B------:R1:W-:Y:S04]  /*14120*/  STL.128 [R1+0x19b0], R108 ;  /* 0x0019b06c01007387 */ /* 0x0003e80000100c00 */
[----:B0-----:R-:W3:Y:S04]  /*14130*/  LDL.LU.128 R128, [R1+0x1a00] ;  /* 0x001a000001807983 */ /* 0x001ee80000300c00 */
[----:B-1----:R-:W3:Y:S04]  /*14140*/  LDL.LU.64 R48, [R1+0x1920] ;  /* 0x0019200001307983 */ /* 0x002ee80000300a00 */
[----:B------:R0:W-:Y:S04]  /*14150*/  STL.128 [R1+0x19a0], R104 ;  /* 0x0019a06801007387 */ /* 0x0001e80000100c00 */
[----:B------:R1:W-:Y:S04]  /*14160*/  STL [R1+0x1990], R103 ;  /* 0x0019906701007387 */ /* 0x0003e80000100800 */
        /* <DEDUP_REMOVED lines=20> */
[----:B------:R-:W3:Y:S04]  /*142b0*/  LDL.LU.128 R108, [R1+0x19b0] ;  /* 0x0019b000016c7983 */ /* 0x000ee80000300c00 */
[----:B0-----:R-:W3:Y:S04]  /*142c0*/  LDL.LU.128 R104, [R1+0x19a0] ;  /* 0x0019a00001687983 */ /* 0x001ee80000300c00 */
[----:B-1----:R-:W3:Y:S04]  /*142d0*/  LDL.LU R103, [R1+0x1990] ;  /* 0x0019900001677983 */ /* 0x002ee80000300800 */
[----:B------:R0:W-:Y:S04]  /*142e0*/  STL [R1+0x1988], R99 ;  /* 0x0019886301007387 */ /* 0x0001e80000100800 */
[----:B------:R1:W-:Y:S04]  /*142f0*/  STL [R1+0x1984], R97 ;  /* 0x0019846101007387 */ /* 0x0003e80000100800 */
[----:B--2---:R2:W-:Y:S04]  /*14300*/  STL [R1+0x1980], R95 ;  /* 0x0019805f01007387 */ /* 0x0045e80000100800 */
[----:B----4-:R4:W-:Y:S04]  /*14310*/  STL [R1+0x197c], R93 ;  /* 0x00197c5d01007387 */ /* 0x0109e80000100800 */
[----:B------:R4:W-:Y:S04]  /*14320*/  STL [R1+0x1978], R91 ;  /* 0x0019785b01007387 */ /* 0x0009e80000100800 */
[----:B------:R4:W-:Y:S04]  /*14330*/  STL [R1+0x1974], R89 ;  /* 0x0019745901007387 */ /* 0x0009e80000100800 */
[----:B------:R-:W3:Y:S04]  /*14340*/  LDL.LU R101, [R1+0x198c] ;  /* 0x00198c0001657983 */ /* 0x000ee80000300800 */
[----:B0-----:R-:W3:Y:S04]  /*14350*/  LDL.LU R99, [R1+0x1988] ;  /* 0x0019880001637983 */ /* 0x001ee80000300800 */
[----:B-1----:R-:W3:Y:S04]  /*14360*/  LDL.LU R97, [R1+0x1984] ;  /* 0x0019840001617983 */ /* 0x002ee80000300800 */
[----:B--2---:R-:W2:Y:S04]  /*14370*/  LDL.LU R95, [R1+0x1980] ;  /* 0x00198000015f7983 */ /* 0x004ea80000300800 */
[----:B----4-:R-:W4:Y:S04]  /*14380*/  LDL.LU R93, [R1+0x197c] ;  /* 0x00197c00015d7983 */ /* 0x010f280000300800 */
[----:B------:R-:W4:Y:S04]  /*14390*/  LDL.LU R91, [R1+0x1978] ;  /* 0x00197800015b7983 */ /* 0x000f280000300800 */
[----:B------:R-:W4:Y:S04]  /*143a0*/  LDL.LU R89, [R1+0x1974] ;  /* 0x0019740001597983 */ /* 0x000f280000300800 */
[----:B------:R-:W4:Y:S04]  /*143b0*/  LDL.LU R87, [R1+0x1970] ;  /* 0x0019700001577983 */ /* 0x000f280000300800 */
[----:B------:R-:W4:Y:S04]  /*143c0*/  LDL.LU R85, [R1+0x196c] ;  /* 0x00196c0001557983 */ /* 0x000f280000300800 */
[----:B------:R-:W4:Y:S04]  /*143d0*/  LDL.LU R83, [R1+0x1968] ;  /* 0x0019680001537983 */ /* 0x000f280000300800 */
[----:B------:R-:W4:Y:S04]  /*143e0*/  LDL.LU R81, [R1+0x1964] ;  /* 0x0019640001517983 */ /* 0x000f280000300800 */
[----:B------:R-:W4:Y:S01]  /*143f0*/  LDL.LU R79, [R1+0x1960] ;  /* 0x00196000014f7983 */ /* 0x000f220000300800 */
[----:B------:R-:W-:-:S03]  /*14400*/  IMAD.MOV.U32 R136, RZ, RZ, R116 ;  /* 0x000000ffff887224 */ /* 0x000fc600078e0074 */
[----:B------:R-:W4:Y:S01]  /*14410*/  LDL.LU R77, [R1+0x195c] ;  /* 0x00195c00014d7983 */ /* 0x000f220000300800 */
[----:B------:R-:W-:Y:S02]  /*14420*/  IMAD.MOV.U32 R137, RZ, RZ, R117 ;  /* 0x000000ffff897224 */ /* 0x000fe400078e0075 */
[----:B------:R-:W-:Y:S01]  /*14430*/  IMAD.MOV.U32 R138, RZ, RZ, R118 ;  /* 0x000000ffff8a7224 */ /* 0x000fe200078e0076 */
[----:B------:R-:W-:Y:S01]  /*14440*/  STL.128 [R1+0x1850], R124 ;  /* 0x0018507c01007387 */ /* 0x000fe20000100c00 */
[----:B------:R-:W-:-:S03]  /*14450*/  IMAD.MOV.U32 R139, RZ, RZ, R119 ;  /* 0x000000ffff8b7224 */ /* 0x000fc600078e0077 */
[----:B------:R0:W-:Y:S04]  /*14460*/  STL.128 [R1+0x1840], R120 ;  /* 0x0018407801007387 */ /* 0x0001e80000100c00 */
[----:B------:R-:W-:Y:S04]  /*14470*/  STL [R1+0x43c], R44 ;  /* 0x00043c2c01007387 */ /* 0x000fe80000100800 */
[----:B---3--:R1:W-:Y:S04]  /*14480*/  STL.128 [R1+0x1770], R40 ;  /* 0x0017702801007387 */ /* 0x0083e80000100c00 */
[----:B------:R3:W-:Y:S04]  /*14490*/  STL.128 [R1+0x1760], R36 ;  /* 0x0017602401007387 */ /* 0x0007e80000100c00 */
[----:B------:R3:W-:Y:S04]  /*144a0*/  STL.128 [R1+0x19c0], R112 ;  /* 0x0019c07001007387 */ /* 0x0007e80000100c00 */
[----:B------:R-:W4:Y:S04]  /*144b0*/  LDL.LU.128 R116, [R1+0x19d0] ;  /* 0x0019d00001747983 */ /* 0x000f280000300c00 */
[----:B0-----:R-:W4:Y:S04]  /*144c0*/  LDL.128 R120, [R1+0x430] ;  /* 0x0004300001787983 */ /* 0x001f280000100c00 */
[----:B------:R-:W4:Y:S04]  /*144d0*/  LDL.LU.128 R124, [R1+0x1850] ;  /* 0x00185000017c7983 */ /* 0x000f280000300c00 */
[----:B-1----:R-:W4:Y:S04]  /*144e0*/  LDL.LU.128 R40, [R1+0x1770] ;  /* 0x0017700001287983 */ /* 0x002f280000300c00 */
[----:B---3--:R-:W3:Y:S04]  /*144f0*/  LDL.LU.128 R36, [R1+0x1760] ;  /* 0x0017600001247983 */ /* 0x008ee80000300c00 */
[----:B------:R-:W3:Y:S04]  /*14500*/  LDL.LU.128 R112, [R1+0x19c0] ;  /* 0x0019c00001707983 */ /* 0x000ee80000300c00 */
        /* <DEDUP_REMOVED lines=31> */
[----:B------:R0:W-:Y:S04]  /*14700*/  STL.128 [R1+0x1860], R128 ;  /* 0x0018608001007387 */ /* 0x0001e80000100c00 */
[----:B------:R1:W-:Y:S04]  /*14710*/  STL [R1+0x1788], R49 ;  /* 0x0017883101007387 */ /* 0x0003e80000100800 */
[----:B------:R1:W-:Y:S04]  /*14720*/  STL [R1+0x1784], R47 ;  /* 0x0017842f01007387 */ /* 0x0003e80000100800 */
[----:B------:R1:W-:Y:S04]  /*14730*/  STL [R1+0x1780], R45 ;  /* 0x0017802d01007387 */ /* 0x0003e80000100800 */
[----:B0-----:R-:W3:Y:S04]  /*14740*/  LDL.LU.128 R128, [R1+0x1860] ;  /* 0x0018600001807983 */ /* 0x001ee80000300c00 */
[----:B-1----:R-:W3:Y:S04]  /*14750*/  LDL.LU R49, [R1+0x1788] ;  /* 0x0017880001317983 */ /* 0x002ee80000300800 */
[----:B------:R-:W3:Y:S04]  /*14760*/  LDL.LU R47, [R1+0x1784] ;  /* 0x00178400012f7983 */ /* 0x000ee80000300800 */
[----:B------:R-:W3:Y:S04]  /*14770*/  LDL.LU R45, [R1+0x1780] ;  /* 0x00178000012d7983 */ /* 0x000ee80000300800 */
[----:B------:R0:W-:Y:S04]  /*14780*/  STL.128 [R1+0x1810], R108 ;  /* 0x0018106c01007387 */ /* 0x0001e80000100c00 */
[----:B------:R1:W-:Y:S04]  /*14790*/  STL.128 [R1+0x1800], R104 ;  /* 0x0018006801007387 */ /* 0x0003e80000100c00 */
[----:B------:R1:W-:Y:S04]  /*147a0*/  STL [R1+0x17f4], R103 ;  /* 0x0017f46701007387 */ /* 0x0003e80000100800 */
[----:B0-----:R-:W3:Y:S04]  /*147b0*/  LDL.LU.128 R108, [R1+0x1810] ;  /* 0x00181000016c7983 */ /* 0x001ee80000300c00 */
[----:B-1----:R-:W3:Y:S04]  /*147c0*/  LDL.LU.128 R104, [R1+0x1800] ;  /* 0x0018000001687983 */ /* 0x002ee80000300c00 */
[----:B------:R-:W3:Y:S04]  /*147d0*/  LDL.LU R103, [R1+0x17f4] ;  /* 0x0017f40001677983 */ /* 0x000ee80000300800 */
[----:B------:R0:W-:Y:S04]  /*147e0*/  STL [R1+0x17f0], R101 ;  /* 0x0017f06501007387 */ /* 0x0001e80000100800 */
[----:B------:R1:W-:Y:S04]  /*147f0*/  STL [R1+0x17ec], R99 ;  /* 0x0017ec6301007387 */ /* 0x0003e80000100800 */
[----:B------:R1:W-:Y:S04]  /*14800*/  STL [R1+0x17e8], R97 ;  /* 0x0017e86101007387 */ /* 0x0003e80000100800 */
[----:B--2---:R2:W-:Y:S04]  /*14810*/  STL [R1+0x17e4], R95 ;  /* 0x0017e45f01007387 */ /* 0x0045e80000100800 */
[----:B----4-:R4:W-:Y:S04]  /*14820*/  STL [R1+0x17e0], R93 ;  /* 0x0017e05d01007387 */ /* 0x0109e80000100800 */
[----:B------:R4:W-:Y:S04]  /*14830*/  STL [R1+0x17dc], R91 ;  /* 0x0017dc5b01007387 */ /* 0x0009e80000100800 */
[----:B------:R4:W-:Y:S04]  /*14840*/  STL [R1+0x17d8], R89 ;  /* 0x0017d85901007387 */ /* 0x0009e80000100800 */
[----:B------:R4:W-:Y:S04]  /*14850*/  STL [R1+0x17d4], R87 ;  /* 0x0017d45701007387 */ /* 0x0009e80000100800 */
[----:B------:R-:W-:Y:S04]  /*14860*/  STL [R1+0x17d0], R85 ;  /* 0x0017d05501007387 */ /* 0x000fe80000100800 */
[----:B------:R-:W-:Y:S04]  /*14870*/  STL [R1+0x17cc], R83 ;  /* 0x0017cc5301007387 */ /* 0x000fe80000100800 */
[----:B------:R-:W-:Y:S04]  /*14880*/  STL [R1+0x17c8], R81 ;  /* 0x0017c85101007387 */ /* 0x000fe80000100800 */
[----:B------:R-:W-:Y:S04]  /*14890*/  STL [R1+0x17c4], R79 ;  /* 0x0017c44f01007387 */ /* 0x000fe80000100800 */
[----:B0-----:R-:W3:Y:S04]  /*148a0*/  LDL.LU R101, [R1+0x17f0] ;  /* 0x0017f00001657983 */ /* 0x001ee80000300800 */
[----:B------:R-:W-:Y:S04]  /*148b0*/  STL [R1+0x17c0], R77 ;  /* 0x0017c04d01007387 */ /* 0x000fe80000100800 */
[----:B-1----:R-:W3:Y:S04]  /*148c0*/  LDL.LU R99, [R1+0x17ec] ;  /* 0x0017ec0001637983 */ /* 0x002ee80000300800 */
[----:B------:R-:W3:Y:S04]  /*148d0*/  LDL.LU R97, [R1+0x17e8] ;  /* 0x0017e80001617983 */ /* 0x000ee80000300800 */
[----:B--2---:R-:W2:Y:S04]  /*148e0*/  LDL.LU R95, [R1+0x17e4] ;  /* 0x0017e400015f7983 */ /* 0x004ea80000300800 */
[----:B----4-:R-:W4:Y:S04]  /*148f0*/  LDL.LU R93, [R1+0x17e0] ;  /* 0x0017e000015d7983 */ /* 0x010f280000300800 */
[----:B------:R-:W4:Y:S04]  /*14900*/  LDL.LU R91, [R1+0x17dc] ;  /* 0x0017dc00015b7983 */ /* 0x000f280000300800 */
[----:B------:R-:W4:Y:S04]  /*14910*/  LDL.LU R89, [R1+0x17d8] ;  /* 0x0017d80001597983 */ /* 0x000f280000300800 */
[----:B------:R0:W-:Y:S01]  /*14920*/  STL.128 [R1+0x1830], R116 ;  /* 0x0018307401007387 */ /* 0x0001e20000100c00 */
[----:B------:R-:W-:-:S02]  /*14930*/  IMAD.MOV.U32 R140, RZ, RZ, R120 ;  /* 0x000000ffff8c7224 */ /* 0x000fc400078e0078 */
[----:B------:R-:W-:Y:S01]  /*14940*/  IMAD.MOV.U32 R141, RZ, RZ, R121 ;  /* 0x000000ffff8d7224 */ /* 0x000fe200078e0079 */
[----:B------:R-:W4:Y:S01]  /*14950*/  LDL.LU R87, [R1+0x17d4] ;  /* 0x0017d40001577983 */ /* 0x000f220000300800 */
[----:B------:R-:W-:Y:S02]  /*14960*/  IMAD.MOV.U32 R142, RZ, RZ, R122 ;  /* 0x000000ffff8e7224 */ /* 0x000fe400078e007a */
[----:B------:R-:W-:Y:S01]  /*14970*/  IMAD.MOV.U32 R143, RZ, RZ, R123 ;  /* 0x000000ffff8f7224 */ /* 0x000fe200078e007b */
[----:B------:R1:W-:Y:S04]  /*14980*/  STL.128 [R1+0x16c0], R124 ;  /* 0x0016c07c01007387 */ /* 0x0003e80000100c00 */
[----:B------:R-:W-:Y:S04]  /*14990*/  STL [R1+0x44c], R40 ;  /* 0x00044c2801007387 */ /* 0x000fe80000100800 */
[----:B---3--:R-:W-:Y:S04]  /*149a0*/  STL [R1+0x448], R38 ;  /* 0x0004482601007387 */ /* 0x008fe80000100800 */
[----:B------:R3:W-:Y:S04]  /*149b0*/  STL.128 [R1+0x1820], R112 ;  /* 0x0018207001007387 */ /* 0x0007e80000100c00 */
[----:B------:R-:W4:Y:S04]  /*149c0*/  LDL.LU.128 R120, [R1+0x1840] ;  /* 0x0018400001787983 */ /* 0x000f280000300c00 */
[----:B0-----:R-:W4:Y:S04]  /*149d0*/  LDL.LU.128 R116, [R1+0x1830] ;  /* 0x0018300001747983 */ /* 0x001f280000300c00 */
[----:B-1----:R-:W4:Y:S04]  /*149e0*/  LDL.128 R124, [R1+0x440] ;  /* 0x00044000017c7983 */ /* 0x002f280000100c00 */
[----:B---3--:R-:W3:Y:S04]  /*149f0*/  LDL.LU.128 R112, [R1+0x1820] ;  /* 0x0018200001707983 */ /* 0x008ee80000300c00 */
        /* <DEDUP_REMOVED lines=13> */
[----:B------:R-:W3:Y:S04]  /*14ad0*/  LDL.LU R85, [R1+0x17d0] ;  /* 0x0017d00001557983 */ /* 0x000ee80000300800 */
[----:B------:R-:W3:Y:S04]  /*14ae0*/  LDL.LU R83, [R1+0x17cc] ;  /* 0x0017cc0001537983 */ /* 0x000ee80000300800 */
[----:B------:R-:W3:Y:S04]  /*14af0*/  LDL.LU R81, [R1+0x17c8] ;  /* 0x0017c80001517983 */ /* 0x000ee80000300800 */
        /* <DEDUP_REMOVED lines=18> */
[----:B------:R1:W-:Y:S04]  /*14c20*/  STL.64 [R1+0x15e0], R36 ;  /* 0x0015e02401007387 */ /* 0x0003e80000100a00 */
[----:B0-----:R-:W3:Y:S04]  /*14c30*/  LDL.LU.128 R28, [R1+0x1740] ;  /* 0x00174000011c7983 */ /* 0x001ee80000300c00 */
[----:B-1----:R-:W3:Y:S04]  /*14c40*/  LDL.LU.64 R16, [R1+0x1710] ;  /* 0x0017100001107983 */ /* 0x002ee80000300a00 */
[----:B------:R0:W-:Y:S04]  /*14c50*/  STL.128 [R1+0x15d0], R32 ;  /* 0x0015d02001007387 */ /* 0x0001e80000100c00 */
[----:B------:R1:W-:Y:S04]  /*14c60*/  STL.128 [R1+0x1720], R20 ;  /* 0x0017201401007387 */ /* 0x0003e80000100c00 */
[----:B------:R1:W-:Y:S04]  /*14c70*/  STL.128 [R1+0x1700], R12 ;  /* 0x0017000c01007387 */ /* 0x0003e80000100c00 */
[----:B------:R1:W-:Y:S04]  /*14c80*/  STL.128 [R1+0x16f0], R8 ;  /* 0x0016f00801007387 */ /* 0x0003e80000100c00 */
[----:B------:R1:W-:Y:S04]  /*14c90*/  STL.128 [R1+0x16e0], R4 ;  /* 0x0016e00401007387 */ /* 0x0003e80000100c00 */
[----:B------:R-:W3:Y:S04]  /*14ca0*/  LDL.LU.128 R24, [R1+0x1730] ;  /* 0x0017300001187983 */ /* 0x000ee80000300c00 */
[----:B------:R-:W3:Y:S04]  /*14cb0*/  LDL.LU.64 R36, [R1+0x15e0] ;  /* 0x0015e00001247983 */ /* 0x000ee80000300a00 */
[----:B0-----:R-:W3:Y:S04]  /*14cc0*/  LDL.LU.128 R32, [R1+0x15d0] ;  /* 0x0015d00001207983 */ /* 0x001ee80000300c00 */
[----:B-1----:R-:W3:Y:S04]  /*14cd0*/  LDL.LU.128 R20, [R1+0x1720] ;  /* 0x0017200001147983 */ /* 0x002ee80000300c00 */
[----:B------:R-:W3:Y:S04]  /*14ce0*/  LDL.LU.128 R12, [R1+0x1700] ;  /* 0x00170000010c7983 */ /* 0x000ee80000300c00 */
[----:B------:R-:W3:Y:S04]  /*14cf0*/  LDL.LU.128 R8, [R1+0x16f0] ;  /* 0x0016f00001087983 */ /* 0x000ee80000300c00 */
[----:B------:R-:W3:Y:S04]  /*14d00*/  LDL.LU.128 R4, [R1+0x16e0] ;  /* 0x0016e00001047983 */ /* 0x000ee80000300c00 */
[----:B------:R0:W-:Y:S04]  /*14d10*/  STL.128 [R1+0x16d0], R128 ;  /* 0x0016d08001007387 */ /* 0x0001e80000100c00 */
[----:B------:R1:W-:Y:S04]  /*14d20*/  STL.128 [R1+0x1680], R108 ;  /* 0x0016806c01007387 */ /* 0x0003e80000100c00 */
[----:B------:R1:W-:Y:S04]  /*14d30*/  STL.128 [R1+0x1670], R104 ;  /* 0x0016706801007387 */ /* 0x0003e80000100c00 */
[----:B0-----:R-:W3:Y:S04]  /*14d40*/  LDL.LU.128 R128, [R1+0x16d0] ;  /* 0x0016d00001807983 */ /* 0x001ee80000300c00 */
[----:B------:R0:W-:Y:S04]  /*14d50*/  STL [R1+0x1668], R103 ;  /* 0x0016686701007387 */ /* 0x0001e80000100800 */
[----:B------:R-:W-:Y:S04]  /*14d60*/  STL [R1+0x15fc], R49 ;  /* 0x0015fc3101007387 */ /* 0x000fe80000100800 */
[----:B------:R-:W-:Y:S04]  /*14d70*/  STL [R1+0x15f8], R47 ;  /* 0x0015f82f01007387 */ /* 0x000fe80000100800 */
[----:B------:R0:W-:Y:S04]  /*14d80*/  STL [R1+0x1664], R101 ;  /* 0x0016646501007387 */ /* 0x0001e80000100800 */
[----:B------:R-:W-:Y:S04]  /*14d90*/  STL [R1+0x15f4], R45 ;  /* 0x0015f42d01007387 */ /* 0x000fe80000100800 */
[----:B------:R-:W-:Y:S04]  /*14da0*/  STL [R1+0x1660], R99 ;  /* 0x0016606301007387 */ /* 0x000fe80000100800 */
[----:B------:R-:W-:Y:S04]  /*14db0*/  STL [R1+0x165c], R97 ;  /* 0x00165c6101007387 */ /* 0x000fe80000100800 */
[----:B--2---:R-:W-:Y:S04]  /*14dc0*/  STL [R1+0x1658], R95 ;  /* 0x0016585f01007387 */ /* 0x004fe80000100800 */
[----:B----4-:R-:W-:Y:S04]  /*14dd0*/  STL [R1+0x1654], R93 ;  /* 0x0016545d01007387 */ /* 0x010fe80000100800 */
[----:B------:R-:W-:Y:S04]  /*14de0*/  STL [R1+0x1650], R91 ;  /* 0x0016505b01007387 */ /* 0x000fe80000100800 */
[----:B------:R-:W-:Y:S04]  /*14df0*/  STL [R1+0x164c], R89 ;  /* 0x00164c5901007387 */ /* 0x000fe80000100800 */
[----:B------:R-:W-:Y:S04]  /*14e00*/  STL [R1+0x15f0], R43 ;  /* 0x0015f02b01007387 */ /* 0x000fe80000100800 */
[----:B------:R-:W-:Y:S04]  /*14e10*/  STL [R1+0x1648], R87 ;  /* 0x0016485701007387 */ /* 0x000fe80000100800 */
[----:B------:R-:W-:Y:S04]  /*14e20*/  STL [R1+0x15ec], R41 ;  /* 0x0015ec2901007387 */ /* 0x000fe80000100800 */
[----:B-1----:R-:W2:Y:S04]  /*14e30*/  LDL.LU.128 R108, [R1+0x1680] ;  /* 0x00168000016c7983 */ /* 0x002ea80000300c00 */
[----:B------:R-:W4:Y:S04]  /*14e40*/  LDL.LU.128 R104, [R1+0x1670] ;  /* 0x0016700001687983 */ /* 0x000f280000300c00 */
[----:B0-----:R-:W4:Y:S04]  /*14e50*/  LDL.LU R103, [R1+0x1668] ;  /* 0x0016680001677983 */ /* 0x001f280000300800 */
[----:B------:R0:W-:Y:S04]  /*14e60*/  STL.128 [R1+0x16b0], R120 ;  /* 0x0016b07801007387 */ /* 0x0001e80000100c00 */
[----:B------:R1:W-:Y:S01]  /*14e70*/  STL.128 [R1+0x16a0], R116 ;  /* 0x0016a07401007387 */ /* 0x0003e20000100c00 */
[----:B------:R-:W-:-:S03]  /*14e80*/  IMAD.MOV.U32 R144, RZ, RZ, R124 ;  /* 0x000000ffff907224 */ /* 0x000fc600078e007c */
[----:B------:R-:W4:Y:S01]  /*14e90*/  LDL.LU R101, [R1+0x1664] ;  /* 0x0016640001657983 */ /* 0x000f220000300800 */
[----:B------:R-:W-:Y:S02]  /*14ea0*/  IMAD.MOV.U32 R145, RZ, RZ, R125 ;  /* 0x000000ffff917224 */ /* 0x000fe400078e007d */
[----:B------:R-:W-:Y:S01]  /*14eb0*/  IMAD.MOV.U32 R146, RZ, RZ, R126 ;  /* 0x000000ffff927224 */ /* 0x000fe200078e007e */
[----:B---3--:R3:W-:Y:S01]  /*14ec0*/  STL.128 [R1+0x1690], R112 ;  /* 0x0016907001007387 */ /* 0x0087e20000100c00 */
[----:B------:R-:W-:-:S03]  /*14ed0*/  IMAD.MOV.U32 R147, RZ, RZ, R127 ;  /* 0x000000ffff937224 */ /* 0x000fc600078e007f */
[----:B------:R-:W2:Y:S04]  /*14ee0*/  LDL.LU.128 R124, [R1+0x16c0] ;  /* 0x0016c000017c7983 */ /* 0x000ea80000300c00 */
[----:B0-----:R-:W4:Y:S04]  /*14ef0*/  LDL.LU.128 R120, [R1+0x16b0] ;  /* 0x0016b00001787983 */ /* 0x001f280000300c00 */
[----:B-1----:R-:W4:Y:S04]  /*14f00*/  LDL.LU.128 R116, [R1+0x16a0] ;  /* 0x0016a00001747983 */ /* 0x002f280000300c00 */
[----:B---3--:R-:W3:Y:S04]  /*14f10*/  LDL.LU.128 R112, [R1+0x1690] ;  /* 0x0016900001707983 */ /* 0x008ee80000300c00 */
        /* <DEDUP_REMOVED lines=50> */
[----:B------:R-:W-:Y:S04]  /*15240*/  STL [R1+0x450], R42 ;  /* 0x0004502a01007387 */ /* 0x000fe80000100800 */
[----:B------:R1:W-:Y:S04]  /*15250*/  STL.128 [R1+0x15b0], R24 ;  /* 0x0015b01801007387 */ /* 0x0003e80000100c00 */
[----:B0-----:R-:W3:Y:S04]  /*15260*/  LDL.LU.128 R28, [R1+0x15c0] ;  /* 0x0015c000011c7983 */ /* 0x001ee80000300c00 */
[----:B-1----:R-:W3:Y:S04]  /*15270*/  LDL.LU.64 R16, [R1+0x1590] ;  /* 0x0015900001107983 */ /* 0x002ee80000300a00 */
[----:B------:R0:W-:Y:S04]  /*15280*/  STL.128 [R1+0x1550], R164 ;  /* 0x001550a401007387 */ /* 0x0001e80000100c00 */
[----:B------:R-:W-:Y:S04]  /*15290*/  STL [R1+0x454], R32 ;  /* 0x0004542001007387 */ /* 0x000fe80000100800 */
[----:B------:R-:W-:Y:S04]  /*152a0*/  STL [R1+0x458], R34 ;  /* 0x0004582201007387 */ /* 0x000fe80000100800 */
[----:B------:R-:W-:Y:S04]  /*152b0*/  STL [R1+0x45c], R36 ;  /* 0x00045c2401007387 */ /* 0x000fe80000100800 */
[----:B------:R1:W-:Y:S04]  /*152c0*/  STL [R1+0x15e8], R39 ;  /* 0x0015e82701007387 */ /* 0x0003e80000100800 */
[----:B------:R1:W-:Y:S04]  /*152d0*/  STL.128 [R1+0x15a0], R20 ;  /* 0x0015a01401007387 */ /* 0x0003e80000100c00 */
[----:B------:R1:W-:Y:S04]  /*152e0*/  STL.128 [R1+0x1580], R12 ;  /* 0x0015800c01007387 */ /* 0x0003e80000100c00 */
[----:B------:R1:W-:Y:S04]  /*152f0*/  STL.128 [R1+0x1570], R8 ;  /* 0x0015700801007387 */ /* 0x0003e80000100c00 */
[----:B------:R1:W-:Y:S04]  /*15300*/  STL.128 [R1+0x1560], R4 ;  /* 0x0015600401007387 */ /* 0x0003e80000100c00 */
[----:B------:R-:W3:Y:S04]  /*15310*/  LDL.LU.128 R24, [R1+0x15b0] ;  /* 0x0015b00001187983 */ /* 0x000ee80000300c00 */
[----:B0-----:R-:W3:Y:S04]  /*15320*/  LDL.128 R164, [R1+0x450] ;  /* 0x0004500001a47983 */ /* 0x001ee80000100c00 */
[----:B-1----:R-:W3:Y:S04]  /*15330*/  LDL.LU R39, [R1+0x15e8] ;  /* 0x0015e80001277983 */ /* 0x002ee80000300800 */
[----:B------:R-:W3:Y:S04]  /*15340*/  LDL.LU.128 R20, [R1+0x15a0] ;  /* 0x0015a00001147983 */ /* 0x000ee80000300c00 */
[----:B------:R-:W3:Y:S04]  /*15350*/  LDL.LU.128 R12, [R1+0x1580] ;  /* 0x00158000010c7983 */ /* 0x000ee80000300c00 */
[----:B------:R-:W3:Y:S04]  /*15360*/  LDL.LU.128 R8, [R1+0x1570] ;  /* 0x0015700001087983 */ /* 0x000ee80000300c00 */
[----:B------:R-:W3:Y:S04]  /*15370*/  LDL.LU.128 R4, [R1+0x1560] ;  /* 0x0015600001047983 */ /* 0x000ee80000300c00 */
[----:B------:R-:W-:Y:S04]  /*15380*/  STL.128 [R1+0x1540], R160 ;  /* 0x001540a001007387 */ /* 0x000fe80000100c00 */
[----:B------:R-:W-:Y:S04]  /*15390*/  STL.128 [R1+0x1530], R156 ;  /* 0x0015309c01007387 */ /* 0x000fe80000100c00 */
[----:B------:R0:W-:Y:S04]  /*153a0*/  STL.128 [R1+0x1520], R152 ;  /* 0x0015209801007387 */ /* 0x0001e80000100c00 */
[----:B------:R1:W-:Y:S04]  /*153b0*/  STL.128 [R1+0x1510], R148 ;  /* 0x0015109401007387 */ /* 0x0003e80000100c00 */
[----:B------:R1:W-:Y:S04]  /*153c0*/  STL.128 [R1+0x1500], R144 ;  /* 0x0015009001007387 */ /* 0x0003e80000100c00 */
[----:B------:R1:W-:Y:S04]  /*153d0*/  STL.128 [R1+0x14f0], R140 ;  /* 0x0014f08c01007387 */ /* 0x0003e80000100c00 */
[----:B------:R1:W-:Y:S04]  /*153e0*/  STL.128 [R1+0x14e0], R136 ;  /* 0x0014e08801007387 */ /* 0x0003e80000100c00 */
[----:B------:R1:W-:Y:S04]  /*153f0*/  STL.128 [R1+0x14d0], R132 ;  /* 0x0014d08401007387 */ /* 0x0003e80000100c00 */
[----:B------:R1:W-:Y:S04]  /*15400*/  STL.128 [R1+0x14c0], R128 ;  /* 0x0014c08001007387 */ /* 0x0003e80000100c00 */
[----:B--2---:R2:W-:Y:S04]  /*15410*/  STL.128 [R1+0x14b0], R124 ;  /* 0x0014b07c01007387 */ /* 0x0045e80000100c00 */
[----:B----4-:R4:W-:Y:S04]  /*15420*/  STL.128 [R1+0x14a0], R120 ;  /* 0x0014a07801007387 */ /* 0x0109e80000100c00 */
[----:B------:R4:W-:Y:S04]  /*15430*/  STL.128 [R1+0x1490], R116 ;  /* 0x0014907401007387 */ /* 0x0009e80000100c00 */
[----:B---3--:R3:W-:Y:S04]  /*15440*/  STL.128 [R1+0x1480], R112 ;  /* 0x0014807001007387 */ /* 0x0087e80000100c00 */
[----:B0-----:R-:W3:Y:S04]  /*15450*/  LDL.LU.128 R152, [R1+0x1520] ;  /* 0x0015200001987983 */ /* 0x001ee80000300c00 */
[----:B-1----:R-:W3:Y:S04]  /*15460*/  LDL.LU.128 R148, [R1+0x1510] ;  /* 0x0015100001947983 */ /* 0x002ee80000300c00 */
        /* <DEDUP_REMOVED lines=12> */
[----:B------:R-:W-:Y:S04]  /*15530*/  STL [R1+0x13ec], R47 ;  /* 0x0013ec2f01007387 */ /* 0x000fe80000100800 */
[----:B------:R-:W3:Y:S04]  /*15540*/  LDL.LU.128 R144, [R1+0x1500] ;  /* 0x0015000001907983 */ /* 0x000ee80000300c00 */
[----:B------:R-:W3:Y:S04]  /*15550*/  LDL.LU.128 R140, [R1+0x14f0] ;  /* 0x0014f000018c7983 */ /* 0x000ee80000300c00 */
[----:B------:R-:W3:Y:S04]  /*15560*/  LDL.LU.128 R136, [R1+0x14e0] ;  /* 0x0014e00001887983 */ /* 0x000ee80000300c00 */
[----:B------:R-:W3:Y:S04]  /*15570*/  LDL.LU.128 R132, [R1+0x14d0] ;  /* 0x0014d00001847983 */ /* 0x000ee80000300c00 */
        /* <DEDUP_REMOVED lines=22> */
[----:B--2---:R-:W2:Y:S04]  /*156e0*/  LDL.LU.128 R124, [R1+0x14b0] ;  /* 0x0014b000017c7983 */ /* 0x004ea80000300c00 */
[----:B----4-:R-:W2:Y:S04]  /*156f0*/  LDL.LU.128 R120, [R1+0x14a0] ;  /* 0x0014a00001787983 */ /* 0x010ea80000300c00 */
[----:B------:R-:W2:Y:S04]  /*15700*/  LDL.LU.128 R116, [R1+0x1490] ;  /* 0x0014900001747983 */ /* 0x000ea80000300c00 */
[----:B---3--:R-:W2:Y:S04]  /*15710*/  LDL.LU.128 R112, [R1+0x1480] ;  /* 0x0014800001707983 */ /* 0x008ea80000300c00 */
[----:B0-----:R-:W2:Y:S04]  /*15720*/  LDL.LU.128 R108, [R1+0x1470] ;  /* 0x00147000016c7983 */ /* 0x001ea80000300c00 */
[----:B-1----:R-:W2:Y:S04]  /*15730*/  LDL.LU.128 R104, [R1+0x1460] ;  /* 0x0014600001687983 */ /* 0x002ea80000300c00 */
        /* <DEDUP_REMOVED lines=31> */
[----:B------:R-:W2:Y:S01]  /*15930*/  LDL.LU R41, [R1+0x13e0] ;  /* 0x0013e00001297983 */ /* 0x000ea20000300800 */
[----:B------:R-:W-:Y:S01]  /*15940*/  ISETP.NE.U32.AND P2, PT, R33, RZ, PT ;  /* 0x000000ff2100720c */ /* 0x000fe20003f45070 */
[----:B------:R-:W-:-:S02]  /*15950*/  IMAD R16, R31, 0xc00, R16 ;  /* 0x00000c001f107824 */ /* 0x000fc400078e0210 */
[----:B------:R-:W-:Y:S02]  /*15960*/  IMAD.MOV.U32 R19, RZ, RZ, R164 ;  /* 0x000000ffff137224 */ /* 0x000fe400078e00a4 */
[----:B------:R-:W-:Y:S02]  /*15970*/  IMAD.MOV.U32 R18, RZ, RZ, R165 ;  /* 0x000000ffff127224 */ /* 0x000fe400078e00a5 */
[----:B------:R-:W-:Y:S02]  /*15980*/  IMAD.MOV.U32 R3, RZ, RZ, R166 ;  /* 0x000000ffff037224 */ /* 0x000fe400078e00a6 */
[----:B------:R-:W-:Y:S02]  /*15990*/  IMAD.MOV.U32 R2, RZ, RZ, R167 ;  /* 0x000000ffff027224 */ /* 0x000fe400078e00a7 */
[----:B------:R-:W-:Y:S02]  /*159a0*/  IMAD.MOV.U32 R225, RZ, RZ, R27 ;  /* 0x000000ffffe17224 */ /* 0x000fe400078e001b */
[----:B------:R-:W-:-:S02]  /*159b0*/  IMAD.MOV.U32 R223, RZ, RZ, R26 ;  /* 0x000000ffffdf7224 */ /* 0x000fc400078e001a */
[----:B------:R-:W-:Y:S01]  /*159c0*/  IMAD.MOV.U32 R221, RZ, RZ, R25 ;  /* 0x000000ffffdd7224 */ /* 0x000fe200078e0019 */
[----:B------:R-:W-:Y:S01]  /*159d0*/  R2UR UR6, R16 ;  /* 0x00000000100672ca */ /* 0x000fe200000e0000 */
[----:B------:R-:W-:Y:S01]  /*159e0*/  IMAD.MOV.U32 R32, RZ, RZ, R37 ;  /* 0x000000ffff207224 */ /* 0x000fe200078e0025 */
[----:B------:R-:W-:Y:S01]  /*159f0*/  R2UR UR7, R17 ;  /* 0x00000000110772ca */ /* 0x000fe200000e0000 */
        /* <DEDUP_REMOVED lines=9> */
[----:B------:R-:W3:Y:S01]  /*15a90*/  LDL.LU.128 R160, [R1+0x1540] ;  /* 0x0015400001a07983 */ /* 0x000ee20000300c00 */
[----:B------:R-:W-:-:S02]  /*15aa0*/  IMAD.MOV.U32 R29, RZ, RZ, R228 ;  /* 0x000000ffff1d7224 */ /* 0x000fc400078e00e4 */
[----:B------:R-:W-:Y:S01]  /*15ab0*/  IMAD.MOV.U32 R30, RZ, RZ, R226 ;  /* 0x000000ffff1e7224 */ /* 0x000fe200078e00e2 */
[----:B------:R-:W4:Y:S01]  /*15ac0*/  LDL.LU.128 R156, [R1+0x1530] ;  /* 0x00153000019c7983 */ /* 0x000f220000300c00 */
[----:B------:R-:W-:Y:S02]  /*15ad0*/  IMAD.MOV.U32 R31, RZ, RZ, R224 ;  /* 0x000000ffff1f7224 */ /* 0x000fe400078e00e0 */
[----:B------:R-:W-:Y:S02]  /*15ae0*/  IMAD.MOV.U32 R33, RZ, RZ, R232 ;  /* 0x000000ffff217224 */ /* 0x000fe400078e00e8 */
[----:B------:R-:W-:Y:S02]  /*15af0*/  IMAD.MOV.U32 R34, RZ, RZ, R230 ;  /* 0x000000ffff227224 */ /* 0x000fe400078e00e6 */
[----:B------:R-:W-:Y:S02]  /*15b00*/  IMAD.MOV.U32 R36, RZ, RZ, R233 ;  /* 0x000000ffff247224 */ /* 0x000fe400078e00e9 */
[----:B------:R-:W-:-:S02]  /*15b10*/  IMAD.MOV.U32 R38, RZ, RZ, R229 ;  /* 0x000000ffff267224 */ /* 0x000fc400078e00e5 */
[----:B------:R-:W-:Y:S02]  /*15b20*/  IMAD.MOV.U32 R40, RZ, RZ, R227 ;  /* 0x000000ffff287224 */ /* 0x000fe400078e00e3 */
        /* <DEDUP_REMOVED lines=26> */
[----:B------:R-:W-:Y:S01]  /*15cd0*/  IMAD.MOV.U32 R94, RZ, RZ, R184 ;  /* 0x000000ffff5e7224 */ /* 0x000fe200078e00b8 */
[----:B------:R-:W-:Y:S01]  /*15ce0*/  VOTEU.ANY UP0, P2 ;  /* 0x00000000003f7886 */ /* 0x000fe20001000100 */
[----:B------:R-:W-:Y:S01]  /*15cf0*/  IMAD.MOV.U32 R35, RZ, RZ, R235 ;  /* 0x000000ffff237224 */ /* 0x000fe200078e00eb */
[----:B------:R-:W3:Y:S01]  /*15d00*/  LDL.LU.128 R164, [R1+0x1550] ;  /* 0x0015500001a47983 */ /* 0x000ee20000300c00 */
[----:B------:R-:W-:-:S02]  /*15d10*/  IMAD.MOV.U32 R37, RZ, RZ, R231 ;  /* 0x000000ffff257224 */ /* 0x000fc400078e00e7 */
[----:B------:R-:W-:Y:S02]  /*15d20*/  IMAD.MOV.U32 R148, RZ, RZ, R19 ;  /* 0x000000ffff947224 */ /* 0x000fe400078e0013 */
[----:B------:R-:W-:Y:S02]  /*15d30*/  IMAD.MOV.U32 R149, RZ, RZ, R18 ;  /* 0x000000ffff957224 */ /* 0x000fe400078e0012 */
[----:B------:R-:W-:Y:S02]  /*15d40*/  IMAD.MOV.U32 R150, RZ, RZ, R3 ;  /* 0x000000ffff967224 */ /* 0x000fe400078e0003 */
[----:B------:R-:W-:Y:S02]  /*15d50*/  IMAD.MOV.U32 R151, RZ, RZ, R2 ;  /* 0x000000ffff977224 */ /* 0x000fe400078e0002 */
[----:B------:R-:W-:Y:S02]  /*15d60*/  IMAD.MOV.U32 R27, RZ, RZ, R225 ;  /* 0x000000ffff1b7224 */ /* 0x000fe400078e00e1 */
[----:B------:R-:W-:-:S02]  /*15d70*/  IMAD.MOV.U32 R26, RZ, RZ, R223 ;  /* 0x000000ffff1a7224 */ /* 0x000fc400078e00df */
[----:B------:R-:W-:-:S06]  /*15d80*/  IMAD.MOV.U32 R25, RZ, RZ, R221 ;  /* 0x000000ffff197224 */ /* 0x000fcc00078e00dd */
[----:B--2---:R-:W-:-:S06]  /*15d90*/  WARPGROUP.ARRIVE ;  /* 0x00000000000079c5 */ /* 0x004fcc0000000000 */
[----:B------:R-:W-:Y:S03]  /*15da0*/  HGMMA.64x256x16.F32.BF16 R24, R152, gdesc[UR4].tnspB, R24, UP0, gsb0 ;  /* 0x43e0000498187df0 */ /* 0x000fe6000b801818 */
[----:B------:R-:W-:Y:S02]  /*15db0*/  WARPGROUP.DEPBAR.LE gsb0, 0x0 ;  /* 0x00008000000079c5 */ /* 0x000fe40000010000 */
[----:B------:R-:W-:Y:S02]  /*15dc0*/  VIADD R154, R16, 0x80 ;  /* 0x00000080109a7836 */ /* 0x000fe40000000000 */
[----:B------:R-:W-:Y:S01]  /*15dd0*/  IMAD.MOV.U32 R155, RZ, RZ, R17 ;  /* 0x000000ffff9b7224 */ /* 0x000fe200078e0011 */
[----:B------:R-:W-:Y:S01]  /*15de0*/  F2FP.BF16.F32.PACK_AB R152, R7, R8 ;  /* 0x000000080798723e */ /* 0x000fe200000010ff */
        /* <DEDUP_REMOVED lines=45> */
[----:B------:R-:W-:Y:S01]  /*160c0*/  IMAD.MOV.U32 R184, RZ, RZ, R100 ;  /* 0x000000ffffb87224 */ /* 0x000fe200078e0064 */
[----:B------:R0:W-:Y:S04]  /*160d0*/  STL.128 [R1+0x13d0], R224 ;  /* 0x0013d0e001007387 */ /* 0x0001e80000100c00 */
[----:B------:R1:W-:Y:S04]  /*160e0*/  STL.128 [R1+0x13c0], R220 ;  /* 0x0013c0dc01007387 */ /* 0x0003e80000100c00 */
        /* <DEDUP_REMOVED lines=9> */
[----:B------:R4:W-:Y:S01]  /*16180*/  STL.128 [R1+0x12b0], R152 ;  /* 0x0012b09801007387 */ /* 0x0009e20000100c00 */
[----:B------:R-:W-:-:S03]  /*16190*/  IMAD.MOV.U32 R232, RZ, RZ, R148 ;  /* 0x000000ffffe87224 */ /* 0x000fc600078e0094 */
[----:B0-----:R-:W3:Y:S01]  /*161a0*/  LDL.LU.128 R224, [R1+0x13d0] ;  /* 0x0013d00001e07983 */ /* 0x001ee20000300c00 */
[----:B------:R-:W-:-:S03]  /*161b0*/  IMAD.MOV.U32 R231, RZ, RZ, R147 ;  /* 0x000000ffffe77224 */ /* 0x000fc600078e0093 */
[----:B-1----:R-:W3:Y:S01]  /*161c0*/  LDL.LU.128 R220, [R1+0x13c0] ;  /* 0x0013c00001dc7983 */ /* 0x002ee20000300c00 */
[----:B------:R-:W-:-:S03]  /*161d0*/  IMAD.MOV.U32 R230, RZ, RZ, R146 ;  /* 0x000000ffffe67224 */ /* 0x000fc600078e0092 */
[----:B--2---:R-:W2:Y:S01]  /*161e0*/  LDL.LU.128 R216, [R1+0x13b0] ;  /* 0x0013b00001d87983 */ /* 0x004ea20000300c00 */
[----:B------:R-:W-:Y:S02]  /*161f0*/  IMAD.MOV.U32 R229, RZ, RZ, R145 ;  /* 0x000000ffffe57224 */ /* 0x000fe400078e0091 */
[----:B----4-:R-:W-:Y:S01]  /*16200*/  IMAD.MOV.U32 R155, RZ, RZ, R79 ;  /* 0x000000ffff9b7224 */ /* 0x010fe200078e004f */
[----:B------:R-:W4:Y:S01]  /*16210*/  LDL.LU.128 R212, [R1+0x13a0] ;  /* 0x0013a00001d47983 */ /* 0x000f220000300c00 */
[----:B------:R-:W-:Y:S02]  /*16220*/  IMAD.MOV.U32 R154, RZ, RZ, R78 ;  /* 0x000000ffff9a7224 */ /* 0x000fe400078e004e */
[----:B------:R-:W-:Y:S01]  /*16230*/  IMAD.MOV.U32 R153, RZ, RZ, R77 ;  /* 0x000000ffff997224 */ /* 0x000fe200078e004d */
[----:B------:R-:W2:Y:S01]  /*16240*/  LDL.LU.128 R208, [R1+0x1390] ;  /* 0x0013900001d07983 */ /* 0x000ea20000300c00 */
[----:B------:R-:W-:-:S03]  /*16250*/  IMAD.MOV.U32 R152, RZ, RZ, R76 ;  /* 0x000000ffff987224 */ /* 0x000fc600078e004c */
[----:B------:R-:W4:Y:S04]  /*16260*/  LDL.LU.128 R204, [R1+0x1380] ;  /* 0x0013800001cc7983 */ /* 0x000f280000300c00 */
[----:B------:R-:W2:Y:S04]  /*16270*/  LDL.LU.128 R200, [R1+0x1370] ;  /* 0x0013700001c87983 */ /* 0x000ea80000300c00 */
[----:B------:R-:W4:Y:S04]  /*16280*/  LDL.LU.128 R196, [R1+0x1360] ;  /* 0x0013600001c47983 */ /* 0x000f280000300c00 */
[----:B------:R-:W2:Y:S04]  /*16290*/  LDL.LU.128 R192, [R1+0x1350] ;  /* 0x0013500001c07983 */ /* 0x000ea80000300c00 */
[----:B------:R-:W4:Y:S04]  /*162a0*/  LDL.LU.128 R188, [R1+0x1340] ;  /* 0x0013400001bc7983 */ /* 0x000f280000300c00 */
[----:B------:R-:W2:Y:S01]  /*162b0*/  LDL.LU.128 R184, [R1+0x1330] ;  /* 0x0013300001b87983 */ /* 0x000ea20000300c00 */
[----:B------:R-:W-:-:S02]  /*162c0*/  IMAD.MOV.U32 R148, RZ, RZ, R72 ;  /* 0x000000ffff947224 */ /* 0x000fc400078e0048 */
[----:B------:R-:W-:Y:S01]  /*162d0*/  IMAD.MOV.U32 R147, RZ, RZ, R71 ;  /* 0x000000ffff937224 */ /* 0x000fe200078e0047 */
[----:B------:R0:W-:Y:S01]  /*162e0*/  STL.128 [R1+0x330], R152 ;  /* 0x0003309801007387 */ /* 0x0001e20000100c00 */
[----:B------:R-:W-:Y:S02]  /*162f0*/  IMAD.MOV.U32 R146, RZ, RZ, R70 ;  /* 0x000000ffff927224 */ /* 0x000fe400078e0046 */
[----:B------:R-:W-:Y:S02]  /*16300*/  IMAD.MOV.U32 R145, RZ, RZ, R69 ;  /* 0x000000ffff917224 */ /* 0x000fe400078e0045 */
[----:B------:R-:W-:Y:S02]  /*16310*/  IMAD.MOV.U32 R72, RZ, RZ, R155 ;  /* 0x000000ffff487224 */ /* 0x000fe400078e009b */
[----:B------:R-:W-:Y:S02]  /*16320*/  IMAD.MOV.U32 R71, RZ, RZ, R154 ;  /* 0x000000ffff477224 */ /* 0x000fe400078e009a */
[----:B------:R-:W-:-:S02]  /*16330*/  IMAD.MOV.U32 R70, RZ, RZ, R153 ;  /* 0x000000ffff467224 */ /* 0x000fc400078e0099 */
[----:B------:R-:W-:Y:S02]  /*16340*/  IMAD.MOV.U32 R69, RZ, RZ, R152 ;  /* 0x000000ffff457224 */ /* 0x000fe400078e0098 */
[----:B0-----:R-:W4:Y:S01]  /*16350*/  LDL.LU.128 R152, [R1+0x12b0] ;  /* 0x0012b00001987983 */ /* 0x001f220000300c00 */
[----:B------:R-:W-:-:S03]  /*16360*/  IMAD.MOV.U32 R235, RZ, RZ, R151 ;  /* 0x000000ffffeb7224 */ /* 0x000fc600078e0097 */
[----:B------:R0:W-:Y:S01]  /*16370*/  STL.128 [R1+0x1300], R172 ;  /* 0x001300ac01007387 */ /* 0x0001e20000100c00 */
[----:B------:R-:W-:-:S03]  /*16380*/  IMAD.MOV.U32 R7, RZ, RZ, R150 ;  /* 0x000000ffff077224 */ /* 0x000fc600078e0096 */
[----:B------:R1:W-:Y:S01]  /*16390*/  STL.128 [R1+0x12f0], R168 ;  /* 0x0012f0a801007387 */ /* 0x0003e20000100c00 */
[----:B------:R-:W-:-:S03]  /*163a0*/  IMAD.MOV.U32 R233, RZ, RZ, R149 ;  /* 0x000000ffffe97224 */ /* 0x000fc600078e0095 */
[----:B---3--:R3:W-:Y:S01]  /*163b0*/  STL.128 [R1+0x12e0], R164 ;  /* 0x0012e0a401007387 */ /* 0x0087e20000100c00 */
[----:B------:R-:W-:-:S03]  /*163c0*/  IMAD.MOV.U32 R228, RZ, RZ, R144 ;  /* 0x000000ffffe47224 */ /* 0x000fc600078e0090 */
[----:B------:R3:W-:Y:S01]  /*163d0*/  STL.128 [R1+0x12d0], R160 ;  /* 0x0012d0a001007387 */ /* 0x0007e20000100c00 */
[----:B------:R-:W-:Y:S02]  /*163e0*/  IMAD.MOV.U32 R151, RZ, RZ, R75 ;  /* 0x000000ffff977224 */ /* 0x000fe400078e004b */
[----:B0-----:R-:W-:Y:S01]  /*163f0*/  IMAD.MOV.U32 R175, RZ, RZ, R99 ;  /* 0x000000ffffaf7224 */ /* 0x001fe200078e0063 */
[----:B------:R0:W-:Y:S01]  /*16400*/  STL.128 [R1+0x12c0], R156 ;  /* 0x0012c09c01007387 */ /* 0x0001e20000100c00 */
[----:B------:R-:W-:Y:S02]  /*16410*/  IMAD.MOV.U32 R174, RZ, RZ, R98 ;  /* 0x000000ffffae7224 */ /* 0x000fe400078e0062 */
[----:B------:R-:W-:Y:S02]  /*16420*/  IMAD.MOV.U32 R173, RZ, RZ, R97 ;  /* 0x000000ffffad7224 */ /* 0x000fe400078e0061 */
[----:B------:R-:W-:Y:S02]  /*16430*/  IMAD.MOV.U32 R172, RZ, RZ, R96 ;  /* 0x000000ffffac7224 */ /* 0x000fe400078e0060 */
[----:B-1----:R-:W-:-:S02]  /*16440*/  IMAD.MOV.U32 R171, RZ, RZ, R95 ;  /* 0x000000ffffab7224 */ /* 0x002fc400078e005f */
[----:B------:R-:W-:Y:S02]  /*16450*/  IMAD.MOV.U32 R170, RZ, RZ, R94 ;  /* 0x000000ffffaa7224 */ /* 0x000fe400078e005e */
[----:B------:R-:W-:Y:S02]  /*16460*/  IMAD.MOV.U32 R169, RZ, RZ, R93 ;  /* 0x000000ffffa97224 */ /* 0x000fe400078e005d */
[----:B------:R-:W-:Y:S02]  /*16470*/  IMAD.MOV.U32 R168, RZ, RZ, R92 ;  /* 0x000000ffffa87224 */ /* 0x000fe400078e005c */
[----:B---3--:R-:W-:Y:S02]  /*16480*/  IMAD.MOV.U32 R167, RZ, RZ, R91 ;  /* 0x000000ffffa77224 */ /* 0x008fe400078e005b */
[----:B------:R-:W-:Y:S02]  /*16490*/  IMAD.MOV.U32 R166, RZ, RZ, R90 ;  /* 0x000000ffffa67224 */ /* 0x000fe400078e005a */
[----:B------:R-:W-:-:S02]  /*164a0*/  IMAD.MOV.U32 R165, RZ, RZ, R89 ;  /* 0x000000ffffa57224 */ /* 0x000fc400078e0059 */
[----:B------:R-:W-:Y:S02]  /*164b0*/  IMAD.MOV.U32 R164, RZ, RZ, R88 ;  /* 0x000000ffffa47224 */ /* 0x000fe400078e0058 */
[----:B------:R-:W-:Y:S02]  /*164c0*/  IMAD.MOV.U32 R163, RZ, RZ, R87 ;  /* 0x000000ffffa37224 */ /* 0x000fe400078e0057 */
[----:B------:R-:W-:Y:S02]  /*164d0*/  IMAD.MOV.U32 R162, RZ, RZ, R86 ;  /* 0x000000ffffa27224 */ /* 0x000fe400078e0056 */
[----:B------:R-:W-:Y:S02]  /*164e0*/  IMAD.MOV.U32 R161, RZ, RZ, R85 ;  /* 0x000000ffffa17224 */ /* 0x000fe400078e0055 */
[----:B------:R-:W-:Y:S02]  /*164f0*/  IMAD.MOV.U32 R160, RZ, RZ, R84 ;  /* 0x000000ffffa07224 */ /* 0x000fe400078e0054 */
[----:B0-----:R-:W-:-:S02]  /*16500*/  IMAD.MOV.U32 R159, RZ, RZ, R83 ;  /* 0x000000ffff9f7224 */ /* 0x001fc400078e0053 */
        /* <DEDUP_REMOVED lines=175> */
[----:B------:R-:W-:Y:S01]  /*17000*/  IMAD.MOV.U32 R45, RZ, RZ, R38 ;  /* 0x000000ffff2d7224 */ /* 0x000fe200078e0026 */
[----:B------:R4:W-:Y:S01]  /*17010*/  STL.128 [R1+0x270], R104 ;  /* 0x0002706801007387 */ /* 0x0009e20000100c00 */
[----:B------:R-:W-:Y:S02]  /*17020*/  IMAD.MOV.U32 R44, RZ, RZ, R37 ;  /* 0x000000ffff2c7224 */ /* 0x000fe400078e0025 */
[----:B------:R-:W-:Y:S01]  /*17030*/  IMAD.MOV.U32 R43, RZ, RZ, R36 ;  /* 0x000000ffff2b7224 */ /* 0x000fe200078e0024 */
[----:B------:R0:W-:Y:S01]  /*17040*/  STL.128 [R1+0x280], R108 ;  /* 0x0002806c01007387 */ /* 0x0001e20000100c00 */
[----:B------:R-:W-:Y:S02]  /*17050*/  IMAD.MOV.U32 R42, RZ, RZ, R35 ;  /* 0x000000ffff2a7224 */ /* 0x000fe400078e0023 */
[----:B------:R-:W-:Y:S01]  /*17060*/  IMAD.MOV.U32 R41, RZ, RZ, R34 ;  /* 0x000000ffff297224 */ /* 0x000fe200078e0022 */
[----:B------:R1:W-:Y:S01]  /*17070*/  STL.128 [R1+0x290], R112 ;  /* 0x0002907001007387 */ /* 0x0003e20000100c00 */
[----:B------:R-:W-:-:S02]  /*17080*/  IMAD.MOV.U32 R40, RZ, RZ, R33 ;  /* 0x000000ffff287224 */ /* 0x000fc400078e0021 */
        /* <DEDUP_REMOVED lines=18> */
[----:B--2---:R-:W-:Y:S01]  /*171b0*/  IMAD.MOV.U32 R100, RZ, RZ, R184 ;  /* 0x000000ffff647224 */ /* 0x004fe200078e00b8 */
[----:B------:R2:W-:Y:S01]  /*171c0*/  STL.128 [R1+0x300], R140 ;  /* 0x0003008c01007387 */ /* 0x0005e20000100c00 */
[----:B------:R-:W-:Y:S02]  /*171d0*/  IMAD.MOV.U32 R101, RZ, RZ, R185 ;  /* 0x000000ffff657224 */ /* 0x000fe400078e00b9 */
[----:B------:R-:W-:Y:S01]  /*171e0*/  IMAD.MOV.U32 R102, RZ, RZ, R186 ;  /* 0x000000ffff667224 */ /* 0x000fe200078e00ba */
[----:B------:R2:W-:Y:S01]  /*171f0*/  STL.128 [R1+0x310], R144 ;  /* 0x0003109001007387 */ /* 0x0005e20000100c00 */
[----:B------:R-:W-:Y:S02]  /*17200*/  IMAD.MOV.U32 R103, RZ, RZ, R187 ;  /* 0x000000ffff677224 */ /* 0x000fe400078e00bb */
[----:B----4-:R-:W-:Y:S01]  /*17210*/  IMAD.MOV.U32 R104, RZ, RZ, R188 ;  /* 0x000000ffff687224 */ /* 0x010fe200078e00bc */
[----:B------:R4:W-:Y:S01]  /*17220*/  STL.128 [R1+0x320], R148 ;  /* 0x0003209401007387 */ /* 0x0009e20000100c00 */
[----:B------:R-:W-:-:S02]  /*17230*/  IMAD.MOV.U32 R105, RZ, RZ, R189 ;  /* 0x000000ffff697224 */ /* 0x000fc400078e00bd */
[----:B------:R-:W-:Y:S02]  /*17240*/  IMAD.MOV.U32 R106, RZ, RZ, R190 ;  /* 0x000000ffff6a7224 */ /* 0x000fe400078e00be */
[----:B------:R-:W-:Y:S02]  /*17250*/  IMAD.MOV.U32 R107, RZ, RZ, R191 ;  /* 0x000000ffff6b7224 */ /* 0x000fe400078e00bf */
[----:B0-----:R-:W-:Y:S02]  /*17260*/  IMAD.MOV.U32 R108, RZ, RZ, R4 ;  /* 0x000000ffff6c7224 */ /* 0x001fe400078e0004 */
[----:B------:R-:W-:Y:S02]  /*17270*/  IMAD.MOV.U32 R109, RZ, RZ, R0 ;  /* 0x000000ffff6d7224 */ /* 0x000fe400078e0000 */
[----:B------:R-:W-:Y:S02]  /*17280*/  IMAD.MOV.U32 R110, RZ, RZ, R8 ;  /* 0x000000ffff6e7224 */ /* 0x000fe400078e0008 */
[----:B------:R-:W-:-:S02]  /*17290*/  IMAD.MOV.U32 R111, RZ, RZ, R195 ;  /* 0x000000ffff6f7224 */ /* 0x000fc400078e00c3 */
[----:B-1----:R-:W-:Y:S02]  /*172a0*/  IMAD.MOV.U32 R112, RZ, RZ, R196 ;  /* 0x000000ffff707224 */ /* 0x002fe400078e00c4 */
[----:B------:R-:W-:Y:S02]  /*172b0*/  IMAD.MOV.U32 R113, RZ, RZ, R197 ;  /* 0x000000ffff717224 */ /* 0x000fe400078e00c5 */
[----:B------:R-:W-:Y:S02]  /*172c0*/  IMAD.MOV.U32 R114, RZ, RZ, R198 ;  /* 0x000000ffff727224 */ /* 0x000fe400078e00c6 */
[----:B------:R-:W-:Y:S02]  /*172d0*/  IMAD.MOV.U32 R115, RZ, RZ, R199 ;  /* 0x000000ffff737224 */ /* 0x000fe400078e00c7 */
[----:B---3--:R-:W-:Y:S02]  /*172e0*/  IMAD.MOV.U32 R116, RZ, RZ, R200 ;  /* 0x000000ffff747224 */ /* 0x008fe400078e00c8 */
        /* <DEDUP_REMOVED lines=23> */
[----:B--2---:R-:W-:Y:S02]  /*17460*/  IMAD.MOV.U32 R140, RZ, RZ, R224 ;  /* 0x000000ffff8c7224 */ /* 0x004fe400078e00e0 */
[----:B------:R-:W-:-:S02]  /*17470*/  IMAD.MOV.U32 R141, RZ, RZ, R225 ;  /* 0x000000ffff8d7224 */ /* 0x000fc400078e00e1 */
[----:B------:R-:W-:Y:S02]  /*17480*/  IMAD.MOV.U32 R142, RZ, RZ, R226 ;  /* 0x000000ffff8e7224 */ /* 0x000fe400078e00e2 */
[----:B------:R-:W-:Y:S02]  /*17490*/  IMAD.MOV.U32 R143, RZ, RZ, R227 ;  /* 0x000000ffff8f7224 */ /* 0x000fe400078e00e3 */
[----:B------:R-:W-:Y:S02]  /*174a0*/  IMAD.MOV.U32 R144, RZ, RZ, R228 ;  /* 0x000000ffff907224 */ /* 0x000fe400078e00e4 */
[----:B------:R-:W-:Y:S02]  /*174b0*/  IMAD.MOV.U32 R145, RZ, RZ, R229 ;  /* 0x000000ffff917224 */ /* 0x000fe400078e00e5 */
[----:B------:R-:W-:Y:S02]  /*174c0*/  IMAD.MOV.U32 R146, RZ, RZ, R230 ;  /* 0x000000ffff927224 */ /* 0x000fe400078e00e6 */
[----:B------:R-:W-:-:S02]  /*174d0*/  IMAD.MOV.U32 R147, RZ, RZ, R231 ;  /* 0x000000ffff937224 */ /* 0x000fc400078e00e7 */
[----:B----4-:R-:W-:Y:S02]  /*174e0*/  IMAD.MOV.U32 R148, RZ, RZ, R232 ;  /* 0x000000ffff947224 */ /* 0x010fe400078e00e8 */
[----:B------:R-:W-:Y:S02]  /*174f0*/  IMAD.MOV.U32 R149, RZ, RZ, R233 ;  /* 0x000000ffff957224 */ /* 0x000fe400078e00e9 */
[----:B------:R-:W-:Y:S02]  /*17500*/  IMAD.MOV.U32 R150, RZ, RZ, R7 ;  /* 0x000000ffff967224 */ /* 0x000fe400078e0007 */
[----:B------:R-:W-:Y:S02]  /*17510*/  IMAD.MOV.U32 R151, RZ, RZ, R235 ;  /* 0x000000ffff977224 */ /* 0x000fe400078e00eb */
[----:B------:R-:W-:Y:S02]  /*17520*/  IMAD.MOV.U32 R24, RZ, RZ, R18 ;  /* 0x000000ffff187224 */ /* 0x000fe400078e0012 */
[----:B------:R-:W-:-:S02]  /*17530*/  IMAD.MOV.U32 R25, RZ, RZ, R2 ;  /* 0x000000ffff197224 */ /* 0x000fc400078e0002 */
[----:B------:R-:W-:Y:S02]  /*17540*/  IMAD.MOV.U32 R26, RZ, RZ, R3 ;  /* 0x000000ffff1a7224 */ /* 0x000fe400078e0003 */
[----:B------:R-:W-:-:S06]  /*17550*/  IMAD.MOV.U32 R27, RZ, RZ, R19 ;  /* 0x000000ffff1b7224 */ /* 0x000fcc00078e0013 */
[----:B------:R-:W-:-:S06]  /*17560*/  WARPGROUP.ARRIVE ;  /* 0x00000000000079c5 */ /* 0x000fcc0000000000 */
[----:B------:R-:W-:Y:S01]  /*17570*/  HGMMA.64x256x16.F32.BF16 R24, R152, gdesc[UR4].tnspB, R24, gsb0 ;  /* 0x43e0000498187df0 */ /* 0x000fe20008001818 */
[----:B------:R0:W-:Y:S04]  /*17580*/  STL.128 [R1+0x340], R156 ;  /* 0x0003409c01007387 */ /* 0x0001e80000100c00 */
[----:B------:R1:W-:Y:S04]  /*17590*/  STL.128 [R1+0x350], R160 ;  /* 0x000350a001007387 */ /* 0x0003e80000100c00 */
[----:B0-----:R-:W2:Y:S04]  /*175a0*/  LDL.LU.128 R156, [R1+0x12c0] ;  /* 0x0012c000019c7983 */ /* 0x001ea80000300c00 */
[----:B-1----:R-:W3:Y:S04]  /*175b0*/  LDL.LU.128 R160, [R1+0x12d0] ;  /* 0x0012d00001a07983 */ /* 0x002ee80000300c00 */
[----:B------:R0:W-:Y:S04]  /*175c0*/  STL.128 [R1+0x370], R168 ;  /* 0x000370a801007387 */ /* 0x0001e80000100c00 */
[----:B------:R1:W-:Y:S04]  /*175d0*/  STL.128 [R1+0x360], R164 ;  /* 0x000360a401007387 */ /* 0x0003e80000100c00 */
[----:B0-----:R-:W4:Y:S04]  /*175e0*/  LDL.LU.128 R168, [R1+0x12f0] ;  /* 0x0012f00001a87983 */ /* 0x001f280000300c00 */
[----:B-1----:R-:W4:Y:S04]  /*175f0*/  LDL.LU.128 R164, [R1+0x12e0] ;  /* 0x0012e00001a47983 */ /* 0x002f280000300c00 */
[----:B------:R0:W-:Y:S04]  /*17600*/  STL [R1+0x12a8], R194 ;  /* 0x0012a8c201007387 */ /* 0x0001e80000100800 */
[----:B------:R1:W-:Y:S01]  /*17610*/  STL.64 [R1+0x12a0], R192 ;  /* 0x0012a0c001007387 */ /* 0x0003e20000100a00 */
[----:B0-----:R-:W-:-:S02]  /*17620*/  IMAD.MOV.U32 R194, RZ, RZ, R8 ;  /* 0x000000ffffc27224 */ /* 0x001fc400078e0008 */
[----:B-1----:R-:W-:Y:S02]  /*17630*/  IMAD.MOV.U32 R192, RZ, RZ, R4 ;  /* 0x000000ffffc07224 */ /* 0x002fe400078e0004 */
[----:B------:R-:W-:-:S05]  /*17640*/  IMAD.MOV.U32 R193, RZ, RZ, R0 ;  /* 0x000000ffffc17224 */ /* 0x000fca00078e0000 */
[----:B------:R0:W-:Y:S04]  /*17650*/  STL.128 [R1+0x3b0], R192 ;  /* 0x0003b0c001007387 */ /* 0x0001e80000100c00 */
[----:B0-----:R-:W4:Y:S04]  /*17660*/  LDL.LU R194, [R1+0x12a8] ;  /* 0x0012a80001c27983 */ /* 0x001f280000300800 */
[----:B------:R-:W4:Y:S01]  /*17670*/  LDL.LU.64 R192, [R1+0x12a0] ;  /* 0x0012a00001c07983 */ /* 0x000f220000300a00 */
[----:B------:R-:W-:-:S05]  /*17680*/  IMAD.MOV.U32 R183, RZ, RZ, 0x1 ;  /* 0x00000001ffb77424 */ /* 0x000fca00078e00ff */
[----:B------:R0:W-:Y:S04]  /*17690*/  STL.128 [R1+0x1320], R180 ;  /* 0x001320b401007387 */ /* 0x0001e80000100c00 */
[----:B------:R1:W-:Y:S04]  /*176a0*/  STL.128 [R1+0x1310], R176 ;  /* 0x001310b001007387 */ /* 0x0003e80000100c00 */
[----:B------:R1:W-:Y:S04]  /*176b0*/  STL.128 [R1+0x380], R172 ;  /* 0x000380ac01007387 */ /* 0x0003e80000100c00 */
[----:B0-----:R-:W4:Y:S04]  /*176c0*/  LDL.LU.128 R180, [R1+0x1320] ;  /* 0x0013200001b47983 */ /* 0x001f280000300c00 */
[----:B-1----:R-:W4:Y:S04]  /*176d0*/  LDL.LU.128 R176, [R1+0x1310] ;  /* 0x0013100001b07983 */ /* 0x002f280000300c00 */
[----:B------:R-:W4:Y:S01]  /*176e0*/  LDL.LU.128 R172, [R1+0x1300] ;  /* 0x0013000001ac7983 */ /* 0x000f220000300c00 */
[----:B------:R-:W-:-:S03]  /*176f0*/  WARPGROUP.DEPBAR.LE gsb0, 0x0 ;  /* 0x00008000000079c5 */ /* 0x000fc60000010000 */
        /* <DEDUP_REMOVED lines=9> */
[----:B0-----:R-:W4:Y:S04]  /*17790*/  LDL.LU.128 R140, [R1+0x1200] ;  /* 0x00120000018c7983 */ /* 0x001f280000300c00 */
[----:B-1----:R-:W4:Y:S04]  /*177a0*/  LDL.LU.128 R136, [R1+0x11f0] ;  /* 0x0011f00001887983 */ /* 0x002f280000300c00 */
[----:B------:R-:W4:Y:S04]  /*177b0*/  LDL.LU.128 R132, [R1+0x11e0] ;  /* 0x0011e00001847983 */ /* 0x000f280000300c00 */
[----:B------:R-:W4:Y:S04]  /*177c0*/  LDL.LU.128 R128, [R1+0x11d0] ;  /* 0x0011d00001807983 */ /* 0x000f280000300c00 */
[----:B------:R-:W4:Y:S04]  /*177d0*/  LDL.LU.128 R124, [R1+0x11c0] ;  /* 0x0011c000017c7983 */ /* 0x000f280000300c00 */
[----:B------:R-:W4:Y:S04]  /*177e0*/  LDL.LU.128 R120, [R1+0x11b0] ;  /* 0x0011b00001787983 */ /* 0x000f280000300c00 */
[----:B------:R-:W4:Y:S04]  /*177f0*/  LDL.LU.128 R116, [R1+0x11a0] ;  /* 0x0011a00001747983 */ /* 0x000f280000300c00 */
[----:B------:R-:W4:Y:S04]  /*17800*/  LDL.LU.128 R112, [R1+0x1190] ;  /* 0x0011900001707983 */ /* 0x000f280000300c00 */
[----:B------:R-:W4:Y:S04]  /*17810*/  LDL.LU.128 R108, [R1+0x1180] ;  /* 0x00118000016c7983 */ /* 0x000f280000300c00 */
[----:B------:R0:W-:Y:S04]  /*17820*/  STL.128 [R1+0x1220], R148 ;  /* 0x0012209401007387 */ /* 0x0001e80000100c00 */
[----:B------:R1:W-:Y:S04]  /*17830*/  STL.128 [R1+0x1210], R144 ;  /* 0x0012109001007387 */ /* 0x0003e80000100c00 */
[----:B0-----:R-:W4:Y:S04]  /*17840*/  LDL.LU.128 R148, [R1+0x1220] ;  /* 0x0012200001947983 */ /* 0x001f280000300c00 */
[----:B-1----:R-:W4:Y:S04]  /*17850*/  LDL.LU.128 R144, [R1+0x1210] ;  /* 0x0012100001907983 */ /* 0x002f280000300c00 */
[----:B---3--:R0:W-:Y:S04]  /*17860*/  STL.128 [R1+0x1240], R160 ;  /* 0x001240a001007387 */ /* 0x0081e80000100c00 */
[----:B--2---:R1:W-:Y:S04]  /*17870*/  STL.128 [R1+0x1230], R156 ;  /* 0x0012309c01007387 */ /* 0x0043e80000100c00 */
[----:B0-----:R-:W2:Y:S04]  /*17880*/  LDL.LU.128 R160, [R1+0x1240] ;  /* 0x0012400001a07983 */ /* 0x001ea80000300c00 */
[----:B-1----:R-:W3:Y:S04]  /*17890*/  LDL.LU.128 R156, [R1+0x1230] ;  /* 0x00123000019c7983 */ /* 0x002ee80000300c00 */
[----:B----4-:R0:W-:Y:S04]  /*178a0*/  STL.128 [R1+0x1260], R168 ;  /* 0x001260a801007387 */ /* 0x0101e80000100c00 */
[----:B------:R1:W-:Y:S04]  /*178b0*/  STL.128 [R1+0x1250], R164 ;  /* 0x001250a401007387 */ /* 0x0003e80000100c00 */
[----:B0-----:R-:W4:Y:S04]  /*178c0*/  LDL.LU.128 R168, [R1+0x1260] ;  /* 0x0012600001a87983 */ /* 0x001f280000300c00 */
[----:B-1----:R-:W4:Y:S01]  /*178d0*/  LDL.LU.128 R164, [R1+0x1250] ;  /* 0x0012500001a47983 */ /* 0x002f220000300c00 */
[----:B------:R-:W-:-:S02]  /*178e0*/  F2FP.BF16.F32.PACK_AB R152, R15, R20 ;  /* 0x000000140f98723e */ /* 0x000fc400000010ff */
[----:B------:R-:W-:Y:S01]  /*178f0*/  F2FP.BF16.F32.PACK_AB R153, R11, R12 ;  /* 0x0000000c0b99723e */ /* 0x000fe200000010ff */
[----:B------:R0:W-:Y:S01]  /*17900*/  STL.128 [R1+0x390], R184 ;  /* 0x000390b801007387 */ /* 0x0001e20000100c00 */
[----:B------:R-:W-:Y:S02]  /*17910*/  F2FP.BF16.F32.PACK_AB R154, R21, R22 ;  /* 0x00000016159a723e */ /* 0x000fe400000010ff */
[----:B------:R-:W-:Y:S01]  /*17920*/  F2FP.BF16.F32.PACK_AB R155, R13, R14 ;  /* 0x0000000e0d9b723e */ /* 0x000fe200000010ff */
[----:B------:R1:W-:Y:S04]  /*17930*/  STL.128 [R1+0x3a0], R188 ;  /* 0x0003a0bc01007387 */ /* 0x0003e80000100c00 */
[----:B------:R-:W-:Y:S04]  /*17940*/  STL.128 [R1+0x3c0], R196 ;  /* 0x0003c0c401007387 */ /* 0x000fe80000100c00 */
[----:B------:R-:W-:Y:S04]  /*17950*/  STL.128 [R1+0x3d0], R200 ;  /* 0x0003d0c801007387 */ /* 0x000fe80000100c00 */
[----:B------:R-:W-:Y:S01]  /*17960*/  STL.128 [R1+0x3e0], R204 ;  /* 0x0003e0cc01007387 */ /* 0x000fe20000100c00 */
[----:B0-----:R-:W-:-:S02]  /*17970*/  IMAD.MOV.U32 R187, RZ, RZ, R103 ;  /* 0x000000ffffbb7224 */ /* 0x001fc400078e0067 */
[----:B------:R-:W-:Y:S01]  /*17980*/  IMAD.MOV.U32 R186, RZ, RZ, R102 ;  /* 0x000000ffffba7224 */ /* 0x000fe200078e0066 */
[----:B------:R-:W-:Y:S01]  /*17990*/  STL.128 [R1+0x3f0], R208 ;  /* 0x0003f0d001007387 */ /* 0x000fe20000100c00 */
[----:B-1----:R-:W-:Y:S02]  /*179a0*/  IMAD.MOV.U32 R191, RZ, RZ, R107 ;  /* 0x000000ffffbf7224 */ /* 0x002fe400078e006b */
[----:B------:R-:W-:Y:S01]  /*179b0*/  IMAD.MOV.U32 R190, RZ, RZ, R106 ;  /* 0x000000ffffbe7224 */ /* 0x000fe200078e006a */
[----:B------:R-:W-:Y:S01]  /*179c0*/  STL.128 [R1+0x400], R212 ;  /* 0x000400d401007387 */ /* 0x000fe20000100c00 */
[----:B------:R-:W-:Y:S02]  /*179d0*/  IMAD.MOV.U32 R189, RZ, RZ, R105 ;  /* 0x000000ffffbd7224 */ /* 0x000fe400078e0069 */
[----:B------:R-:W-:Y:S01]  /*179e0*/  IMAD.MOV.U32 R188, RZ, RZ, R104 ;  /* 0x000000ffffbc7224 */ /* 0x000fe200078e0068 */
[----:B------:R-:W-:Y:S01]  /*179f0*/  STL.128 [R1+0x410], R216 ;  /* 0x000410d801007387 */ /* 0x000fe20000100c00 */
[----:B------:R-:W-:-:S02]  /*17a00*/  IMAD.MOV.U32 R185, RZ, RZ, R101 ;  /* 0x000000ffffb97224 */ /* 0x000fc400078e0065 */
[----:B------:R-:W-:Y:S01]  /*17a10*/  IMAD.MOV.U32 R184, RZ, RZ, R100 ;  /* 0x000000ffffb87224 */ /* 0x000fe200078e0064 */
[----:B------:R-:W-:Y:S04]  /*17a20*/  STL.128 [R1+0x420], R220 ;  /* 0x000420dc01007387 */ /* 0x000fe80000100c00 */
[----:B------:R-:W-:Y:S01]  /*17a30*/  STL.128 [R1+0x430], R224 ;  /* 0x000430e001007387 */ /* 0x000fe20000100c00 */
[----:B------:R-:W-:-:S03]  /*17a40*/  IMAD.MOV.U32 R15, RZ, RZ, R19 ;  /* 0x000000ffff0f7224 */ /* 0x000fc600078e0013 */
[----:B------:R0:W-:Y:S04]  /*17a50*/  STL.128 [R1+0x10e0], R188 ;  /* 0x0010e0bc01007387 */ /* 0x0001e80000100c00 */
[----:B------:R1:W-:Y:S04]  /*17a60*/  STL.128 [R1+0x10d0], R184 ;  /* 0x0010d0b801007387 */ /* 0x0003e80000100c00 */
[----:B------:R1:W-:Y:S04]  /*17a70*/  STL.128 [R1+0x1050], R152 ;  /* 0x0010509801007387 */ /* 0x0003e80000100c00 */
[----:B------:R-:W-:Y:S04]  /*17a80*/  STL.128 [R1+0x440], R228 ;  /* 0x000440e401007387 */ /* 0x000fe80000100c00 */
[----:B0-----:R-:W4:Y:S04]  /*17a90*/  LDL.LU.128 R188, [R1+0x10e0] ;  /* 0x0010e00001bc7983 */ /* 0x001f280000300c00 */
[----:B-1----:R-:W4:Y:S01]  /*17aa0*/  LDL.LU.128 R184, [R1+0x10d0] ;  /* 0x0010d00001b87983 */ /* 0x002f220000300c00 */
[----:B------:R-:W-:-:S02]  /*17ab0*/  IMAD.MOV.U32 R155, RZ, RZ, R79 ;  /* 0x000000ffff9b7224 */ /* 0x000fc400078e004f */
[----:B------:R-:W-:Y:S02]  /*17ac0*/  IMAD.MOV.U32 R154, RZ, RZ, R78 ;  /* 0x000000ffff9a7224 */ /* 0x000fe400078e004e */
[----:B------:R-:W-:Y:S02]  /*17ad0*/  IMAD.MOV.U32 R153, RZ, RZ, R77 ;  /* 0x000000ffff997224 */ /* 0x000fe400078e004d */
[----:B------:R-:W-:-:S05]  /*17ae0*/  IMAD.MOV.U32 R152, RZ, RZ, R76 ;  /* 0x000000ffff987224 */ /* 0x000fca00078e004c */
[----:B------:R-:W-:Y:S04]  /*17af0*/  STL.128 [R1+0x330], R152 ;  /* 0x0003309801007387 */ /* 0x000fe80000100c00 */
[----:B------:R0:W-:Y:S04]  /*17b00*/  STL.128 [R1+0x1290], R180 ;  /* 0x001290b401007387 */ /* 0x0001e80000100c00 */
[----:B------:R1:W-:Y:S04]  /*17b10*/  STL.128 [R1+0x1280], R176 ;  /* 0x001280b001007387 */ /* 0x0003e80000100c00 */
[----:B------:R1:W-:Y:S04]  /*17b20*/  STL.128 [R1+0x1270], R172 ;  /* 0x001270ac01007387 */ /* 0x0003e80000100c00 */
[----:B0-----:R-:W4:Y:S04]  /*17b30*/  LDL.LU.128 R180, [R1+0x1290] ;  /* 0x0012900001b47983 */ /* 0x001f280000300c00 */
[----:B-1----:R-:W4:Y:S04]  /*17b40*/  LDL.LU.128 R176, [R1+0x1280] ;  /* 0x0012800001b07983 */ /* 0x002f280000300c00 */
[----:B------:R-:W4:Y:S01]  /*17b50*/  LDL.LU.128 R172, [R1+0x1270] ;  /* 0x0012700001ac7983 */ /* 0x000f220000300c00 */
        /* <DEDUP_REMOVED lines=41> */
[----:B------:R1:W-:Y:S01]  /*17df0*/  STL.128 [R1+0x10f0], R192 ;  /* 0x0010f0c001007387 */ /* 0x0003e20000100c00 */
[----:B------:R-:W-:-:S03]  /*17e00*/  IMAD.MOV.U32 R10, RZ, RZ, R148 ;  /* 0x000000ffff0a7224 */ /* 0x000fc600078e0094 */
[----:B0-----:R-:W4:Y:S01]  /*17e10*/  LDL.LU.128 R224, [R1+0x1170] ;  /* 0x0011700001e07983 */ /* 0x001f220000300c00 */
[----:B------:R-:W-:-:S03]  /*17e20*/  IMAD.MOV.U32 R19, RZ, RZ, R147 ;  /* 0x000000ffff137224 */ /* 0x000fc600078e0093 */
[----:B-1----:R-:W4:Y:S01]  /*17e30*/  LDL.LU.128 R220, [R1+0x1160] ;  /* 0x0011600001dc7983 */ /* 0x002f220000300c00 */
[----:B------:R-:W-:-:S03]  /*17e40*/  IMAD.MOV.U32 R230, RZ, RZ, R146 ;  /* 0x000000ffffe67224 */ /* 0x000fc600078e0092 */
[----:B------:R-:W4:Y:S01]  /*17e50*/  LDL.LU.128 R216, [R1+0x1150] ;  /* 0x0011500001d87983 */ /* 0x000f220000300c00 */
[----:B------:R-:W-:-:S03]  /*17e60*/  IMAD.MOV.U32 R229, RZ, RZ, R145 ;  /* 0x000000ffffe57224 */ /* 0x000fc600078e0091 */
[----:B------:R-:W4:Y:S04]  /*17e70*/  LDL.LU.128 R212, [R1+0x1140] ;  /* 0x0011400001d47983 */ /* 0x000f280000300c00 */
[----:B------:R-:W4:Y:S04]  /*17e80*/  LDL.LU.128 R208, [R1+0x1130] ;  /* 0x0011300001d07983 */ /* 0x000f280000300c00 */
[----:B------:R-:W4:Y:S04]  /*17e90*/  LDL.LU.128 R204, [R1+0x1120] ;  /* 0x0011200001cc7983 */ /* 0x000f280000300c00 */
[----:B------:R-:W4:Y:S04]  /*17ea0*/  LDL.LU.128 R200, [R1+0x1110] ;  /* 0x0011100001c87983 */ /* 0x000f280000300c00 */
[----:B------:R-:W4:Y:S04]  /*17eb0*/  LDL.LU.128 R196, [R1+0x1100] ;  /* 0x0011000001c47983 */ /* 0x000f280000300c00 */
        /* <DEDUP_REMOVED lines=9> */
[----:B------:R-:W4:Y:S04]  /*17f50*/  LDL.LU.128 R152, [R1+0x1050] ;  /* 0x0010500001987983 */ /* 0x000f280000300c00 */
[----:B--2---:R0:W-:Y:S04]  /*17f60*/  STL.128 [R1+0x1070], R160 ;  /* 0x001070a001007387 */ /* 0x0041e80000100c00 */
[----:B---3--:R1:W-:Y:S01]  /*17f70*/  STL.128 [R1+0x1060], R156 ;  /* 0x0010609c01007387 */ /* 0x0083e20000100c00 */
[----:B------:R-:W-:-:S03]  /*17f80*/  IMAD.MOV.U32 R6, RZ, RZ, R151 ;  /* 0x000000ffff067224 */ /* 0x000fc600078e0097 */
[----:B------:R2:W-:Y:S01]  /*17f90*/  STL [R1+0x12ac], R234 ;  /* 0x0012acea01007387 */ /* 0x0005e20000100800 */
        /* <DEDUP_REMOVED lines=10> */
[----:B--2---:R-:W-:Y:S02]  /*18040*/  IMAD.MOV.U32 R234, RZ, RZ, R7 ;  /* 0x000000ffffea7224 */ /* 0x004fe400078e0007 */
[----:B------:R-:W-:Y:S01]  /*18050*/  IMAD.MOV.U32 R7, RZ, RZ, R150 ;  /* 0x000000ffff077224 */ /* 0x000fe200078e0096 */
[----:B------:R0:W-:Y:S01]  /*18060*/  STL.128 [R1+0x340], R156 ;  /* 0x0003409c01007387 */ /* 0x0001e20000100c00 */
        /* <DEDUP_REMOVED lines=8> */
[----:B------:R-:W-:Y:S01]  /*180f0*/  IMAD.MOV.U32 R79, RZ, RZ, R162 ;  /* 0x000000ffff4f7224 */ /* 0x000fe200078e00a2 */
[----:B0-----:R-:W2:Y:S01]  /*18100*/  LDL.LU.128 R156, [R1+0x1060] ;  /* 0x00106000019c7983 */ /* 0x001ea20000300c00 */
[----:B------:R-:W-:Y:S02]  /*18110*/  IMAD.MOV.U32 R78, RZ, RZ, R161 ;  /* 0x000000ffff4e7224 */ /* 0x000fe400078e00a1 */
[----:B------:R-:W-:Y:S02]  /*18120*/  IMAD.MOV.U32 R77, RZ, RZ, R160 ;  /* 0x000000ffff4d7224 */ /* 0x000fe400078e00a0 */
[----:B-1----:R-:W3:Y:S04]  /*18130*/  LDL.LU.128 R160, [R1+0x1070] ;  /* 0x0010700001a07983 */ /* 0x002ee80000300c00 */
[----:B----4-:R0:W-:Y:S01]  /*18140*/  STL.128 [R1+0x1090], R168 ;  /* 0x001090a801007387 */ /* 0x0101e20000100c00 */
[----:B------:R-:W-:-:S03]  /*18150*/  IMAD.MOV.U32 R228, RZ, RZ, R144 ;  /* 0x000000ffffe47224 */ /* 0x000fc600078e0090 */
[----:B------:R1:W-:Y:S01]  /*18160*/  STL.128 [R1+0x1080], R164 ;  /* 0x001080a401007387 */ /* 0x0003e20000100c00 */
[----:B------:R-:W-:Y:S02]  /*18170*/  IMAD.MOV.U32 R144, RZ, RZ, R68 ;  /* 0x000000ffff907224 */ /* 0x000fe400078e0044 */
[----:B------:R-:W-:Y:S02]  /*18180*/  IMAD.MOV.U32 R143, RZ, RZ, R67 ;  /* 0x000000ffff8f7224 */ /* 0x000fe400078e0043 */
[----:B------:R-:W-:Y:S02]  /*18190*/  IMAD.MOV.U32 R142, RZ, RZ, R66 ;  /* 0x000000ffff8e7224 */ /* 0x000fe400078e0042 */
[----:B------:R-:W-:Y:S02]  /*181a0*/  IMAD.MOV.U32 R141, RZ, RZ, R65 ;  /* 0x000000ffff8d7224 */ /* 0x000fe400078e0041 */
[----:B0-----:R-:W-:Y:S02]  /*181b0*/  IMAD.MOV.U32 R171, RZ, RZ, R95 ;  /* 0x000000ffffab7224 */ /* 0x001fe400078e005f */
[----:B------:R-:W-:-:S02]  /*181c0*/  IMAD.MOV.U32 R170, RZ, RZ, R94 ;  /* 0x000000ffffaa7224 */ /* 0x000fc400078e005e */
[----:B------:R-:W-:Y:S02]  /*181d0*/  IMAD.MOV.U32 R169, RZ, RZ, R93 ;  /* 0x000000ffffa97224 */ /* 0x000fe400078e005d */
[----:B------:R-:W-:Y:S02]  /*181e0*/  IMAD.MOV.U32 R168, RZ, RZ, R92 ;  /* 0x000000ffffa87224 */ /* 0x000fe400078e005c */
[----:B-1----:R-:W-:Y:S02]  /*181f0*/  IMAD.MOV.U32 R167, RZ, RZ, R91 ;  /* 0x000000ffffa77224 */ /* 0x002fe400078e005b */
        /* <DEDUP_REMOVED lines=35> */
[----:B------:R-:W-:Y:S02]  /*18430*/  VIADD R4, R16, 0x100 ;  /* 0x0000010010047836 */ /* 0x000fe40000000000 */
        /* <DEDUP_REMOVED lines=30> */
[----:B------:R-:W-:Y:S01]  /*18620*/  STL.128 [R1+0x2f0], R136 ;  /* 0x0002f08801007387 */ /* 0x000fe20000100c00 */
[----:B0-----:R-:W-:Y:S02]  /*18630*/  IMAD.MOV.U32 R232, RZ, RZ, R109 ;  /* 0x000000ffffe87224 */ /* 0x001fe400078e006d */
[----:B------:R-:W-:Y:S01]  /*18640*/  IMAD.MOV.U32 R233, RZ, RZ, R108 ;  /* 0x000000ffffe97224 */ /* 0x000fe200078e006c */
[----:B------:R-:W-:Y:S01]  /*18650*/  STL.128 [R1+0x300], R140 ;  /* 0x0003008c01007387 */ /* 0x000fe20000100c00 */
[----:B------:R-:W-:Y:S02]  /*18660*/  IMAD.MOV.U32 R59, RZ, RZ, R142 ;  /* 0x000000ffff3b7224 */ /* 0x000fe400078e008e */
[----:B------:R-:W-:Y:S01]  /*18670*/  IMAD.MOV.U32 R110, RZ, RZ, R34 ;  /* 0x000000ffff6e7224 */ /* 0x000fe200078e0022 */
[----:B------:R-:W-:Y:S01]  /*18680*/  STL.128 [R1+0x310], R144 ;  /* 0x0003109001007387 */ /* 0x000fe20000100c00 */
[----:B------:R-:W-:-:S02]  /*18690*/  IMAD.MOV.U32 R109, RZ, RZ, R33 ;  /* 0x000000ffff6d7224 */ /* 0x000fc400078e0021 */
[----:B------:R-:W-:Y:S01]  /*186a0*/  IMAD.MOV.U32 R108, RZ, RZ, R32 ;  /* 0x000000ffff6c7224 */ /* 0x000fe200078e0020 */
[----:B------:R-:W-:Y:S01]  /*186b0*/  STL.128 [R1+0x320], R148 ;  /* 0x0003209401007387 */ /* 0x000fe20000100c00 */
[----:B------:R-:W-:Y:S02]  /*186c0*/  IMAD.MOV.U32 R52, RZ, RZ, R135 ;  /* 0x000000ffff347224 */ /* 0x000fe400078e0087 */
[----:B------:R-:W-:Y:S02]  /*186d0*/  IMAD.MOV.U32 R56, RZ, RZ, R139 ;  /* 0x000000ffff387224 */ /* 0x000fe400078e008b */
[----:B------:R-:W-:Y:S02]  /*186e0*/  IMAD.MOV.U32 R100, RZ, RZ, R184 ;  /* 0x000000ffff647224 */ /* 0x000fe400078e00b8 */
[----:B------:R-:W-:Y:S02]  /*186f0*/  IMAD.MOV.U32 R101, RZ, RZ, R185 ;  /* 0x000000ffff657224 */ /* 0x000fe400078e00b9 */
        /* <DEDUP_REMOVED lines=17> */
[----:B------:R-:W2:Y:S01]  /*18810*/  LDL.LU R234, [R1+0x12ac] ;  /* 0x0012ac0001ea7983 */ /* 0x000ea20000300800 */
        /* <DEDUP_REMOVED lines=15> */
[----:B------:R-:W-:Y:S01]  /*18910*/  IMAD.MOV.U32 R41, RZ, RZ, R124 ;  /* 0x000000ffff297224 */ /* 0x000fe200078e007c */
[----:B------:R-:W-:Y:S01]  /*18920*/  R2UR UR6, R4 ;  /* 0x00000000040672ca */ /* 0x000fe200000e0000 */
        /* <DEDUP_REMOVED lines=19> */
[----:B------:R-:W-:Y:S01]  /*18a60*/  R2UR UR7, R5 ;  /* 0x00000000050772ca */ /* 0x000fe200000e0000 */
        /* <DEDUP_REMOVED lines=25> */
[----:B0-----:R-:W2:Y:S01]  /*18c00*/  LDL.LU.128 R180, [R1+0x10c0] ;  /* 0x0010c00001b47983 */ /* 0x001ea20000300c00 */
[----:B------:R-:W-:Y:S02]  /*18c10*/  IMAD.MOV.U32 R68, RZ, RZ, R61 ;  /* 0x000000ffff447224 */ /* 0x000fe400078e003d */
[----:B------:R-:W-:Y:S01]  /*18c20*/  IMAD.MOV.U32 R67, RZ, RZ, R60 ;  /* 0x000000ffff437224 */ /* 0x000fe200078e003c */
[----:B-1----:R-:W2:Y:S01]  /*18c30*/  LDL.LU.128 R176, [R1+0x10b0] ;  /* 0x0010b00001b07983 */ /* 0x002ea20000300c00 */
[----:B------:R-:W-:-:S02]  /*18c40*/  IMAD.MOV.U32 R66, RZ, RZ, R59 ;  /* 0x000000ffff427224 */ /* 0x000fc400078e003b */
[----:B------:R-:W-:Y:S01]  /*18c50*/  IMAD.MOV.U32 R27, RZ, RZ, R110 ;  /* 0x000000ffff1b7224 */ /* 0x000fe200078e006e */
[----:B----4-:R-:W4:Y:S01]  /*18c60*/  LDL.LU.128 R172, [R1+0x10a0] ;  /* 0x0010a00001ac7983 */ /* 0x010f220000300c00 */
[----:B------:R-:W-:Y:S02]  /*18c70*/  IMAD.MOV.U32 R26, RZ, RZ, R109 ;  /* 0x000000ffff1a7224 */ /* 0x000fe400078e006d */
[----:B------:R-:W-:Y:S01]  /*18c80*/  IMAD.MOV.U32 R65, RZ, RZ, R58 ;  /* 0x000000ffff417224 */ /* 0x000fe200078e003a */
[----:B------:R-:W4:Y:S01]  /*18c90*/  LDL.LU.128 R164, [R1+0x1080] ;  /* 0x0010800001a47983 */ /* 0x000f220000300c00 */
[----:B------:R-:W-:Y:S02]  /*18ca0*/  IMAD.MOV.U32 R64, RZ, RZ, R57 ;  /* 0x000000ffff407224 */ /* 0x000fe400078e0039 */
[----:B------:R-:W-:Y:S01]  /*18cb0*/  IMAD.MOV.U32 R63, RZ, RZ, R56 ;  /* 0x000000ffff3f7224 */ /* 0x000fe200078e0038 */
        /* <DEDUP_REMOVED lines=45> */
[----:B---3--:R-:W-:Y:S02]  /*18f90*/  IMAD.MOV.U32 R104, RZ, RZ, R188 ;  /* 0x000000ffff687224 */ /* 0x008fe400078e00bc */
        /* <DEDUP_REMOVED lines=47> */
[----:B------:R-:W-:-:S06]  /*19290*/  WARPGROUP.ARRIVE ;  /* 0x00000000000079c5 */ /* 0x000fcc0000000000 */
[----:B------:R-:W-:Y:S01]  /*192a0*/  HGMMA.64x256x16.F32.BF16 R24, R152, gdesc[UR4].tnspB, R24, gsb0 ;  /* 0x43e0000498187df0 */ /* 0x000fe20008001818 */
[----:B------:R0:W-:Y:S04]  /*192b0*/  STL.128 [R1+0xfe0], R160 ;  /* 0x000fe0a001007387 */ /* 0x0001e80000100c00 */
[----:B--2---:R1:W-:Y:S04]  /*192c0*/  STL.128 [R1+0xfd0], R156 ;  /* 0x000fd09c01007387 */ /* 0x0043e80000100c00 */
[----:B------:R2:W-:Y:S04]  /*192d0*/  STL [R1+0x1048], R194 ;  /* 0x001048c201007387 */ /* 0x0005e80000100800 */
[----:B0-----:R-:W3:Y:S04]  /*192e0*/  LDL.LU.128 R160, [R1+0xfe0] ;  /* 0x000fe00001a07983 */ /* 0x001ee80000300c00 */
[----:B-1----:R-:W3:Y:S01]  /*192f0*/  LDL.LU.128 R156, [R1+0xfd0] ;  /* 0x000fd000019c7983 */ /* 0x002ee20000300c00 */
[----:B--2---:R-:W-:-:S03]  /*19300*/  IMAD.MOV.U32 R194, RZ, RZ, R231 ;  /* 0x000000ffffc27224 */ /* 0x004fc600078e00e7 */
[----:B------:R0:W-:Y:S02]  /*19310*/  STL.64 [R1+0x1040], R192 ;  /* 0x001040c001007387 */ /* 0x0001e40000100a00 */
[----:B0-----:R-:W-:Y:S02]  /*19320*/  IMAD.MOV.U32 R192, RZ, RZ, R233 ;  /* 0x000000ffffc07224 */ /* 0x001fe400078e00e9 */
[----:B------:R-:W-:-:S05]  /*19330*/  IMAD.MOV.U32 R193, RZ, RZ, R232 ;  /* 0x000000ffffc17224 */ /* 0x000fca00078e00e8 */
[----:B------:R0:W-:Y:S04]  /*19340*/  STL.128 [R1+0x3b0], R192 ;  /* 0x0003b0c001007387 */ /* 0x0001e80000100c00 */
[----:B0-----:R-:W2:Y:S04]  /*19350*/  LDL.LU R194, [R1+0x1048] ;  /* 0x0010480001c27983 */ /* 0x001ea80000300800 */
[----:B------:R-:W2:Y:S04]  /*19360*/  LDL.LU.64 R192, [R1+0x1040] ;  /* 0x0010400001c07983 */ /* 0x000ea80000300a00 */
[----:B------:R-:W-:Y:S01]  /*19370*/  STL.128 [R1+0x1030], R180 ;  /* 0x001030b401007387 */ /* 0x000fe20000100c00 */
        /* <DEDUP_REMOVED lines=8> */
[----:B0-----:R-:W2:Y:S04]  /*19400*/  LDL.LU.128 R132, [R1+0xf80] ;  /* 0x000f800001847983 */ /* 0x001ea80000300c00 */
[----:B-1----:R-:W2:Y:S04]  /*19410*/  LDL.LU.128 R128, [R1+0xf70] ;  /* 0x000f700001807983 */ /* 0x002ea80000300c00 */
[----:B----4-:R-:W4:Y:S04]  /*19420*/  LDL.LU.128 R124, [R1+0xf60] ;  /* 0x000f6000017c7983 */ /* 0x010f280000300c00 */
[----:B------:R-:W4:Y:S04]  /*19430*/  LDL.LU.128 R120, [R1+0xf50] ;  /* 0x000f500001787983 */ /* 0x000f280000300c00 */
[----:B------:R-:W4:Y:S04]  /*19440*/  LDL.LU.128 R116, [R1+0xf40] ;  /* 0x000f400001747983 */ /* 0x000f280000300c00 */
[----:B------:R-:W4:Y:S04]  /*19450*/  LDL.LU.128 R112, [R1+0xf30] ;  /* 0x000f300001707983 */ /* 0x000f280000300c00 */
[----:B------:R-:W4:Y:S04]  /*19460*/  LDL.LU.128 R108, [R1+0xf20] ;  /* 0x000f2000016c7983 */ /* 0x000f280000300c00 */
[----:B------:R0:W-:Y:S04]  /*19470*/  STL.128 [R1+0xfc0], R148 ;  /* 0x000fc09401007387 */ /* 0x0001e80000100c00 */
[----:B0-----:R-:W4:Y:S01]  /*19480*/  LDL.LU.128 R148, [R1+0xfc0] ;  /* 0x000fc00001947983 */ /* 0x001f220000300c00 */
[----:B------:R-:W-:-:S02]  /*19490*/  IMAD.MOV.U32 R180, RZ, RZ, R11 ;  /* 0x000000ffffb47224 */ /* 0x000fc400078e000b */
[----:B------:R-:W-:Y:S02]  /*194a0*/  IMAD.MOV.U32 R181, RZ, RZ, R20 ;  /* 0x000000ffffb57224 */ /* 0x000fe400078e0014 */
[----:B------:R-:W-:Y:S02]  /*194b0*/  IMAD.MOV.U32 R182, RZ, RZ, R4 ;  /* 0x000000ffffb67224 */ /* 0x000fe400078e0004 */
[----:B------:R-:W-:Y:S01]  /*194c0*/  IMAD.MOV.U32 R183, RZ, RZ, R235 ;  /* 0x000000ffffb77224 */ /* 0x000fe200078e00eb */
        /* <DEDUP_REMOVED lines=8> */
[----:B------:R0:W-:Y:S04]  /*19550*/  STL.128 [R1+0x1000], R168 ;  /* 0x001000a801007387 */ /* 0x0001e80000100c00 */
[----:B0-----:R-:W4:Y:S04]  /*19560*/  LDL.LU.128 R168, [R1+0x1000] ;  /* 0x0010000001a87983 */ /* 0x001f280000300c00 */
[----:B------:R0:W-:Y:S04]  /*19570*/  STL.128 [R1+0xfb0], R144 ;  /* 0x000fb09001007387 */ /* 0x0001e80000100c00 */
[----:B------:R1:W-:Y:S04]  /*19580*/  STL.128 [R1+0xfa0], R140 ;  /* 0x000fa08c01007387 */ /* 0x0003e80000100c00 */
[----:B------:R1:W-:Y:S04]  /*19590*/  STL.128 [R1+0xf90], R136 ;  /* 0x000f908801007387 */ /* 0x0003e80000100c00 */
[----:B0-----:R-:W4:Y:S04]  /*195a0*/  LDL.LU.128 R144, [R1+0xfb0] ;  /* 0x000fb00001907983 */ /* 0x001f280000300c00 */
[----:B-1----:R-:W4:Y:S04]  /*195b0*/  LDL.LU.128 R140, [R1+0xfa0] ;  /* 0x000fa000018c7983 */ /* 0x002f280000300c00 */
[----:B------:R-:W4:Y:S01]  /*195c0*/  LDL.LU.128 R136, [R1+0xf90] ;  /* 0x000f900001887983 */ /* 0x000f220000300c00 */
[----:B---3--:R-:W-:Y:S01]  /*195d0*/  F2FP.BF16.F32.PACK_AB R152, R159, R160 ;  /* 0x000000a09f98723e */ /* 0x008fe200000010ff */
[----:B------:R-:W-:Y:S01]  /*195e0*/  IMAD.MOV.U32 R159, RZ, RZ, R96 ;  /* 0x000000ffff9f7224 */ /* 0x000fe200078e0060 */
[----:B------:R-:W-:Y:S01]  /*195f0*/  F2FP.BF16.F32.PACK_AB R153, R23, R156 ;  /* 0x0000009c1799723e */ /* 0x000fe200000010ff */
[----:B------:R-:W-:Y:S01]  /*19600*/  IMAD.MOV.U32 R156, RZ, RZ, R93 ;  /* 0x000000ffff9c7224 */ /* 0x000fe200078e005d */
[----:B------:R-:W-:Y:S01]  /*19610*/  F2FP.BF16.F32.PACK_AB R154, R161, R162 ;  /* 0x000000a2a19a723e */ /* 0x000fe200000010ff */
[----:B------:R0:W-:Y:S01]  /*19620*/  STL.128 [R1+0x390], R184 ;  /* 0x000390b801007387 */ /* 0x0001e20000100c00 */
[----:B------:R-:W-:Y:S01]  /*19630*/  F2FP.BF16.F32.PACK_AB R155, R157, R158 ;  /* 0x0000009e9d9b723e */ /* 0x000fe200000010ff */
[----:B------:R-:W-:-:S02]  /*19640*/  IMAD.MOV.U32 R160, RZ, RZ, R95 ;  /* 0x000000ffffa07224 */ /* 0x000fc400078e005f */
[----:B------:R1:W-:Y:S01]  /*19650*/  STL.128 [R1+0x3a0], R188 ;  /* 0x0003a0bc01007387 */ /* 0x0003e20000100c00 */
[----:B------:R-:W-:Y:S02]  /*19660*/  IMAD.MOV.U32 R161, RZ, RZ, R92 ;  /* 0x000000ffffa17224 */ /* 0x000fe400078e005c */
[----:B------:R-:W-:Y:S01]  /*19670*/  IMAD.MOV.U32 R158, RZ, RZ, R90 ;  /* 0x000000ffff9e7224 */ /* 0x000fe200078e005a */
[----:B------:R-:W-:Y:S01]  /*19680*/  STL.128 [R1+0x3c0], R196 ;  /* 0x0003c0c401007387 */ /* 0x000fe20000100c00 */
[----:B------:R-:W-:-:S03]  /*19690*/  IMAD.MOV.U32 R157, RZ, RZ, R89 ;  /* 0x000000ffff9d7224 */ /* 0x000fc600078e0059 */
[----:B------:R-:W-:Y:S04]  /*196a0*/  STL.128 [R1+0x3d0], R200 ;  /* 0x0003d0c801007387 */ /* 0x000fe80000100c00 */
[----:B------:R-:W-:Y:S01]  /*196b0*/  STL.128 [R1+0x3e0], R204 ;  /* 0x0003e0cc01007387 */ /* 0x000fe20000100c00 */
[----:B0-----:R-:W-:Y:S02]  /*196c0*/  IMAD.MOV.U32 R187, RZ, RZ, R103 ;  /* 0x000000ffffbb7224 */ /* 0x001fe400078e0067 */
[----:B------:R-:W-:Y:S01]  /*196d0*/  IMAD.MOV.U32 R186, RZ, RZ, R102 ;  /* 0x000000ffffba7224 */ /* 0x000fe200078e0066 */
[----:B------:R-:W-:Y:S01]  /*196e0*/  STL.128 [R1+0x3f0], R208 ;  /* 0x0003f0d001007387 */ /* 0x000fe20000100c00 */
[----:B-1----:R-:W-:Y:S02]  /*196f0*/  IMAD.MOV.U32 R191, RZ, RZ, R107 ;  /* 0x000000ffffbf7224 */ /* 0x002fe400078e006b */
[----:B------:R-:W-:Y:S01]  /*19700*/  IMAD.MOV.U32 R190, RZ, RZ, R106 ;  /* 0x000000ffffbe7224 */ /* 0x000fe200078e006a */
[----:B------:R-:W-:Y:S01]  /*19710*/  STL.128 [R1+0x400], R212 ;  /* 0x000400d401007387 */ /* 0x000fe20000100c00 */
[----:B------:R-:W-:-:S02]  /*19720*/  IMAD.MOV.U32 R189, RZ, RZ, R105 ;  /* 0x000000ffffbd7224 */ /* 0x000fc400078e0069 */
[----:B------:R-:W-:Y:S01]  /*19730*/  IMAD.MOV.U32 R188, RZ, RZ, R104 ;  /* 0x000000ffffbc7224 */ /* 0x000fe200078e0068 */
[----:B------:R-:W-:Y:S01]  /*19740*/  STL.128 [R1+0x410], R216 ;  /* 0x000410d801007387 */ /* 0x000fe20000100c00 */
[----:B------:R-:W-:Y:S02]  /*19750*/  IMAD.MOV.U32 R185, RZ, RZ, R101 ;  /* 0x000000ffffb97224 */ /* 0x000fe400078e0065 */
[----:B------:R-:W-:Y:S01]  /*19760*/  IMAD.MOV.U32 R184, RZ, RZ, R100 ;  /* 0x000000ffffb87224 */ /* 0x000fe200078e0064 */
[----:B------:R0:W-:Y:S04]  /*19770*/  STL [R1+0xe24], R159 ;  /* 0x000e249f01007387 */ /* 0x0001e80000100800 */
[----:B------:R1:W-:Y:S01]  /*19780*/  STL [R1+0xe20], R156 ;  /* 0x000e209c01007387 */ /* 0x0003e20000100800 */
[----:B0-----:R-:W-:-:S03]  /*19790*/  IMAD.MOV.U32 R159, RZ, RZ, R91 ;  /* 0x000000ffff9f7224 */ /* 0x001fc600078e005b */
[----:B------:R0:W-:Y:S01]  /*197a0*/  STL.128 [R1+0xe10], R152 ;  /* 0x000e109801007387 */ /* 0x0001e20000100c00 */
[----:B-1----:R-:W-:-:S03]  /*197b0*/  IMAD.MOV.U32 R156, RZ, RZ, R88 ;  /* 0x000000ffff9c7224 */ /* 0x002fc600078e0058 */
[----:B------:R1:W-:Y:S01]  /*197c0*/  STL.128 [R1+0xea0], R188 ;  /* 0x000ea0bc01007387 */ /* 0x0003e20000100c00 */
[----:B------:R-:W-:-:S03]  /*197d0*/  IMAD.MOV.U32 R231, RZ, RZ, R19 ;  /* 0x000000ffffe77224 */ /* 0x000fc600078e0013 */
[----:B------:R3:W-:Y:S01]  /*197e0*/  STL.128 [R1+0xe90], R184 ;  /* 0x000e90b801007387 */ /* 0x0007e20000100c00 */
[----:B------:R-:W-:-:S03]  /*197f0*/  IMAD.MOV.U32 R235, RZ, RZ, R6 ;  /* 0x000000ffffeb7224 */ /* 0x000fc600078e0006 */
[----:B------:R3:W-:Y:S01]  /*19800*/  STL.64 [R1+0xe28], R160 ;  /* 0x000e28a001007387 */ /* 0x0007e20000100a00 */
[----:B0-----:R-:W-:-:S03]  /*19810*/  IMAD.MOV.U32 R155, RZ, RZ, R87 ;  /* 0x000000ffff9b7224 */ /* 0x001fc600078e0057 */
[----:B------:R0:W-:Y:S01]  /*19820*/  STL.128 [R1+0x360], R156 ;  /* 0x0003609c01007387 */ /* 0x0001e20000100c00 */
[----:B------:R-:W-:Y:S02]  /*19830*/  IMAD.MOV.U32 R152, RZ, RZ, R84 ;  /* 0x000000ffff987224 */ /* 0x000fe400078e0054 */
[----:B------:R-:W-:Y:S01]  /*19840*/  IMAD.MOV.U32 R87, RZ, RZ, R159 ;  /* 0x000000ffff577224 */ /* 0x000fe200078e009f */
[----:B-1----:R-:W4:Y:S01]  /*19850*/  LDL.LU.128 R188, [R1+0xea0] ;  /* 0x000ea00001bc7983 */ /* 0x002f220000300c00 */
[----:B------:R-:W-:Y:S02]  /*19860*/  IMAD.MOV.U32 R84, RZ, RZ, R156 ;  /* 0x000000ffff547224 */ /* 0x000fe400078e009c */
[----:B------:R-:W-:Y:S01]  /*19870*/  IMAD.MOV.U32 R154, RZ, RZ, R86 ;  /* 0x000000ffff9a7224 */ /* 0x000fe200078e0056 */
[----:B---3--:R-:W3:Y:S01]  /*19880*/  LDL.LU.128 R184, [R1+0xe90] ;  /* 0x000e900001b87983 */ /* 0x008ee20000300c00 */
[----:B------:R-:W-:-:S03]  /*19890*/  IMAD.MOV.U32 R153, RZ, RZ, R85 ;  /* 0x000000ffff997224 */ /* 0x000fc600078e0055 */
[----:B------:R-:W3:Y:S01]  /*198a0*/  LDL.LU.64 R160, [R1+0xe28] ;  /* 0x000e280001a07983 */ /* 0x000ee20000300a00 */
[----:B------:R-:W-:-:S03]  /*198b0*/  IMAD.MOV.U32 R12, RZ, RZ, R18 ;  /* 0x000000ffff0c7224 */ /* 0x000fc600078e0012 */
[----:B0-----:R-:W3:Y:S04]  /*198c0*/  LDL.LU R159, [R1+0xe24] ;  /* 0x000e2400019f7983 */ /* 0x001ee80000300800 */
[----:B------:R-:W3:Y:S04]  /*198d0*/  LDL.LU R156, [R1+0xe20] ;  /* 0x000e2000019c7983 */ /* 0x000ee80000300800 */
[----:B------:R0:W-:Y:S04]  /*198e0*/  STL [R1+0x104c], R234 ;  /* 0x00104cea01007387 */ /* 0x0001e80000100800 */
[----:B------:R-:W-:Y:S01]  /*198f0*/  STL.128 [R1+0x350], R152 ;  /* 0x0003509801007387 */ /* 0x000fe20000100c00 */
[----:B0-----:R-:W-:-:S02]  /*19900*/  IMAD.MOV.U32 R234, RZ, RZ, R7 ;  /* 0x000000ffffea7224 */ /* 0x001fc400078e0007 */
[----:B--2---:R-:W-:Y:S02]  /*19910*/  IMAD.MOV.U32 R219, RZ, RZ, R135 ;  /* 0x000000ffffdb7224 */ /* 0x004fe400078e0087 */
[----:B------:R-:W-:Y:S02]  /*19920*/  IMAD.MOV.U32 R218, RZ, RZ, R134 ;  /* 0x000000ffffda7224 */ /* 0x000fe400078e0086 */
[----:B------:R-:W-:Y:S02]  /*19930*/  IMAD.MOV.U32 R217, RZ, RZ, R133 ;  /* 0x000000ffffd97224 */ /* 0x000fe400078e0085 */
[----:B------:R-:W-:Y:S02]  /*19940*/  IMAD.MOV.U32 R216, RZ, RZ, R132 ;  /* 0x000000ffffd87224 */ /* 0x000fe400078e0084 */
[----:B------:R-:W-:Y:S02]  /*19950*/  IMAD.MOV.U32 R215, RZ, RZ, R131 ;  /* 0x000000ffffd77224 */ /* 0x000fe400078e0083 */
[----:B------:R-:W-:-:S02]  /*19960*/  IMAD.MOV.U32 R214, RZ, RZ, R130 ;  /* 0x000000ffffd67224 */ /* 0x000fc400078e0082 */
[----:B------:R-:W-:Y:S02]  /*19970*/  IMAD.MOV.U32 R213, RZ, RZ, R129 ;  /* 0x000000ffffd57224 */ /* 0x000fe400078e0081 */
[----:B------:R-:W-:Y:S02]  /*19980*/  IMAD.MOV.U32 R212, RZ, RZ, R128 ;  /* 0x000000ffffd47224 */ /* 0x000fe400078e0080 */
[----:B----4-:R-:W-:Y:S02]  /*19990*/  IMAD.MOV.U32 R211, RZ, RZ, R127 ;  /* 0x000000ffffd37224 */ /* 0x010fe400078e007f */
        /* <DEDUP_REMOVED lines=24> */
[----:B0-----:R-:W3:Y:S01]  /*19b20*/  LDL.LU.128 R216, [R1+0xf10] ;  /* 0x000f100001d87983 */ /* 0x001ee20000300c00 */
[----:B------:R-:W-:-:S03]  /*19b30*/  IMAD.MOV.U32 R7, RZ, RZ, R150 ;  /* 0x000000ffff077224 */ /* 0x000fc600078e0096 */
[----:B-1----:R-:W3:Y:S01]  /*19b40*/  LDL.LU.128 R212, [R1+0xf00] ;  /* 0x000f000001d47983 */ /* 0x002ee20000300c00 */
[----:B------:R-:W-:-:S03]  /*19b50*/  IMAD.MOV.U32 R18, RZ, RZ, R149 ;  /* 0x000000ffff127224 */ /* 0x000fc600078e0095 */
[----:B--2---:R-:W2:Y:S01]  /*19b60*/  LDL.LU.128 R208, [R1+0xef0] ;  /* 0x000ef00001d07983 */ /* 0x004ea20000300c00 */
[----:B------:R-:W-:-:S03]  /*19b70*/  IMAD.MOV.U32 R19, RZ, RZ, R148 ;  /* 0x000000ffff137224 */ /* 0x000fc600078e0094 */
[----:B----4-:R-:W4:Y:S04]  /*19b80*/  LDL.LU.128 R204, [R1+0xee0] ;  /* 0x000ee00001cc7983 */ /* 0x010f280000300c00 */
[----:B------:R-:W2:Y:S04]  /*19b90*/  LDL.LU.128 R200, [R1+0xed0] ;  /* 0x000ed00001c87983 */ /* 0x000ea80000300c00 */
[----:B------:R-:W4:Y:S04]  /*19ba0*/  LDL.LU.128 R196, [R1+0xec0] ;  /* 0x000ec00001c47983 */ /* 0x000f280000300c00 */
[----:B------:R-:W2:Y:S01]  /*19bb0*/  LDL.LU.128 R192, [R1+0xeb0] ;  /* 0x000eb00001c07983 */ /* 0x000ea20000300c00 */
        /* <DEDUP_REMOVED lines=8> */
[----:B------:R-:W4:Y:S01]  /*19c40*/  LDL.LU.128 R152, [R1+0xe10] ;  /* 0x000e100001987983 */ /* 0x000f220000300c00 */
[----:B------:R-:W-:Y:S02]  /*19c50*/  IMAD.MOV.U32 R232, RZ, RZ, R10 ;  /* 0x000000ffffe87224 */ /* 0x000fe400078e000a */
[----:B------:R-:W-:Y:S01]  /*19c60*/  IMAD.MOV.U32 R233, RZ, RZ, R9 ;  /* 0x000000ffffe97224 */ /* 0x000fe200078e0009 */
[----:B------:R0:W-:Y:S04]  /*19c70*/  STL.128 [R1+0xe80], R180 ;  /* 0x000e80b401007387 */ /* 0x0001e80000100c00 */
[----:B------:R1:W-:Y:S04]  /*19c80*/  STL.128 [R1+0x450], R232 ;  /* 0x000450e801007387 */ /* 0x0003e80000100c00 */
[----:B------:R1:W-:Y:S04]  /*19c90*/  STL.128 [R1+0xe70], R176 ;  /* 0x000e70b001007387 */ /* 0x0003e80000100c00 */
[----:B------:R1:W-:Y:S04]  /*19ca0*/  STL.128 [R1+0xe60], R172 ;  /* 0x000e60ac01007387 */ /* 0x0003e80000100c00 */
[----:B0-----:R-:W4:Y:S04]  /*19cb0*/  LDL.LU.128 R180, [R1+0xe80] ;  /* 0x000e800001b47983 */ /* 0x001f280000300c00 */
[----:B-1----:R-:W4:Y:S04]  /*19cc0*/  LDL.LU R234, [R1+0x104c] ;  /* 0x00104c0001ea7983 */ /* 0x002f280000300800 */
[----:B------:R0:W-:Y:S04]  /*19cd0*/  STL.128 [R1+0xe40], R164 ;  /* 0x000e40a401007387 */ /* 0x0001e80000100c00 */
[----:B------:R1:W-:Y:S04]  /*19ce0*/  STL [R1+0xe30], R163 ;  /* 0x000e30a301007387 */ /* 0x0003e80000100800 */
[----:B------:R-:W4:Y:S04]  /*19cf0*/  LDL.LU.128 R176, [R1+0xe70] ;  /* 0x000e700001b07983 */ /* 0x000f280000300c00 */
[----:B------:R-:W4:Y:S04]  /*19d00*/  LDL.LU.128 R172, [R1+0xe60] ;  /* 0x000e600001ac7983 */ /* 0x000f280000300c00 */
[----:B0-----:R-:W4:Y:S04]  /*19d10*/  LDL.LU.128 R164, [R1+0xe40] ;  /* 0x000e400001a47983 */ /* 0x001f280000300c00 */
[----:B-1----:R-:W4:Y:S04]  /*19d20*/  LDL.LU R163, [R1+0xe30] ;  /* 0x000e300001a37983 */ /* 0x002f280000300800 */
[----:B------:R0:W-:Y:S04]  /*19d30*/  STL.128 [R1+0xe50], R168 ;  /* 0x000e50a801007387 */ /* 0x0001e80000100c00 */
[----:B0-----:R-:W4:Y:S01]  /*19d40*/  LDL.LU.128 R168, [R1+0xe50] ;  /* 0x000e500001a87983 */ /* 0x001f220000300c00 */
        /* <DEDUP_REMOVED lines=10> */
[----:B------:R-:W-:Y:S02]  /*19df0*/  IMAD.MOV.U32 R134, RZ, RZ, R66 ;  /* 0x000000ffff867224 */ /* 0x000fe400078e0042 */
[----:B0-----:R-:W-:Y:S02]  /*19e00*/  IMAD.MOV.U32 R229, RZ, RZ, R145 ;  /* 0x000000ffffe57224 */ /* 0x001fe400078e0091 */
[----:B------:R-:W-:Y:S02]  /*19e10*/  IMAD.MOV.U32 R228, RZ, RZ, R144 ;  /* 0x000000ffffe47224 */ /* 0x000fe400078e0090 */
[----:B-1----:R-:W-:Y:S02]  /*19e20*/  IMAD.MOV.U32 R227, RZ, RZ, R143 ;  /* 0x000000ffffe37224 */ /* 0x002fe400078e008f */
        /* <DEDUP_REMOVED lines=31> */
[----:B------:R-:W-:-:S02]  /*1a020*/  VIADD R4, R16, 0x180 ;  /* 0x0000018010047836 */ /* 0x000fc40000000000 */
        /* <DEDUP_REMOVED lines=171> */
[----:B---3--:R-:W-:Y:S01]  /*1aae0*/  IMAD.MOV.U32 R92, RZ, RZ, R161 ;  /* 0x000000ffff5c7224 */ /* 0x008fe200078e00a1 */
[----:B------:R3:W-:Y:S01]  /*1aaf0*/  STL.128 [R1+0x2d0], R120 ;  /* 0x0002d07801007387 */ /* 0x0007e20000100c00 */
[----:B------:R-:W-:Y:S02]  /*1ab00*/  IMAD.MOV.U32 R93, RZ, RZ, R156 ;  /* 0x000000ffff5d7224 */ /* 0x000fe400078e009c */
[----:B------:R-:W-:Y:S01]  /*1ab10*/  IMAD.MOV.U32 R94, RZ, RZ, R23 ;  /* 0x000000ffff5e7224 */ /* 0x000fe200078e0017 */
[----:B------:R3:W-:Y:S01]  /*1ab20*/  STL.128 [R1+0x2e0], R124 ;  /* 0x0002e07c01007387 */ /* 0x0007e20000100c00 */
[----:B------:R-:W-:Y:S02]  /*1ab30*/  IMAD.MOV.U32 R95, RZ, RZ, R160 ;  /* 0x000000ffff5f7224 */ /* 0x000fe400078e00a0 */
[----:B0-----:R-:W-:Y:S01]  /*1ab40*/  IMAD.MOV.U32 R96, RZ, RZ, R159 ;  /* 0x000000ffff607224 */ /* 0x001fe200078e009f */
[----:B------:R0:W-:Y:S01]  /*1ab50*/  STL.128 [R1+0x2f0], R128 ;  /* 0x0002f08001007387 */ /* 0x0001e20000100c00 */
[----:B------:R-:W-:-:S02]  /*1ab60*/  IMAD.MOV.U32 R97, RZ, RZ, R4 ;  /* 0x000000ffff617224 */ /* 0x000fc400078e0004 */
[----:B------:R-:W-:Y:S01]  /*1ab70*/  IMAD.MOV.U32 R98, RZ, RZ, R235 ;  /* 0x000000ffff627224 */ /* 0x000fe200078e00eb */
[----:B------:R0:W-:Y:S01]  /*1ab80*/  STL.128 [R1+0x300], R132 ;  /* 0x0003008401007387 */ /* 0x0001e20000100c00 */
[----:B------:R-:W-:Y:S02]  /*1ab90*/  IMAD.MOV.U32 R99, RZ, RZ, R233 ;  /* 0x000000ffff637224 */ /* 0x000fe400078e00e9 */
[----:B-1----:R-:W-:Y:S01]  /*1aba0*/  IMAD.MOV.U32 R100, RZ, RZ, R184 ;  /* 0x000000ffff647224 */ /* 0x002fe200078e00b8 */
        /* <DEDUP_REMOVED lines=11> */
[----:B----4-:R-:W-:Y:S02]  /*1ac60*/  IMAD.MOV.U32 R108, RZ, RZ, R232 ;  /* 0x000000ffff6c7224 */ /* 0x010fe400078e00e8 */
        /* <DEDUP_REMOVED lines=19> */
[----:B0-----:R-:W-:Y:S02]  /*1ada0*/  IMAD.MOV.U32 R128, RZ, RZ, R212 ;  /* 0x000000ffff807224 */ /* 0x001fe400078e00d4 */
[----:B------:R-:W-:Y:S02]  /*1adb0*/  IMAD.MOV.U32 R129, RZ, RZ, R213 ;  /* 0x000000ffff817224 */ /* 0x000fe400078e00d5 */
[----:B------:R-:W-:Y:S02]  /*1adc0*/  IMAD.MOV.U32 R130, RZ, RZ, R214 ;  /* 0x000000ffff827224 */ /* 0x000fe400078e00d6 */
[----:B------:R-:W-:Y:S02]  /*1add0*/  IMAD.MOV.U32 R131, RZ, RZ, R215 ;  /* 0x000000ffff837224 */ /* 0x000fe400078e00d7 */
[----:B------:R-:W-:Y:S02]  /*1ade0*/  IMAD.MOV.U32 R132, RZ, RZ, R216 ;  /* 0x000000ffff847224 */ /* 0x000fe400078e00d8 */
        /* <DEDUP_REMOVED lines=18> */
[----:B------:R-:W-:-:S06]  /*1af10*/  IMAD.MOV.U32 R151, RZ, RZ, R6 ;  /* 0x000000ffff977224 */ /* 0x000fcc00078e0006 */
[----:B------:R-:W-:-:S06]  /*1af20*/  WARPGROUP.ARRIVE ;  /* 0x00000000000079c5 */ /* 0x000fcc0000000000 */
[----:B------:R-:W-:Y:S01]  /*1af30*/  HGMMA.64x256x16.F32.BF16 R24, R152, gdesc[UR4].tnspB, R24, gsb0 ;  /* 0x43e0000498187df0 */ /* 0x000fe20008001818 */
[----:B------:R0:W-:Y:S04]  /*1af40*/  STL.64 [R1+0xe00], R192 ;  /* 0x000e00c001007387 */ /* 0x0001e80000100a00 */
[----:B------:R-:W-:Y:S04]  /*1af50*/  STL.128 [R1+0xdf0], R180 ;  /* 0x000df0b401007387 */ /* 0x000fe80000100c00 */
[----:B------:R1:W-:Y:S01]  /*1af60*/  STL [R1+0xe0c], R234 ;  /* 0x000e0cea01007387 */ /* 0x0003e20000100800 */
[----:B0-----:R-:W-:-:S03]  /*1af70*/  IMAD.MOV.U32 R192, RZ, RZ, R232 ;  /* 0x000000ffffc07224 */ /* 0x001fc600078e00e8 */
[----:B------:R0:W-:Y:S01]  /*1af80*/  STL.128 [R1+0xde0], R176 ;  /* 0x000de0b001007387 */ /* 0x0001e20000100c00 */
[----:B------:R-:W-:-:S03]  /*1af90*/  IMAD.MOV.U32 R232, RZ, RZ, R19 ;  /* 0x000000ffffe87224 */ /* 0x000fc600078e0013 */
[----:B------:R2:W-:Y:S01]  /*1afa0*/  STL.128 [R1+0xdd0], R172 ;  /* 0x000dd0ac01007387 */ /* 0x0005e20000100c00 */
[----:B-1----:R-:W-:Y:S02]  /*1afb0*/  IMAD.MOV.U32 R234, RZ, RZ, R7 ;  /* 0x000000ffffea7224 */ /* 0x002fe400078e0007 */
[----:B------:R-:W-:Y:S02]  /*1afc0*/  IMAD.MOV.U32 R182, RZ, RZ, R235 ;  /* 0x000000ffffb67224 */ /* 0x000fe400078e00eb */
[----:B------:R-:W-:Y:S01]  /*1afd0*/  IMAD.MOV.U32 R183, RZ, RZ, R233 ;  /* 0x000000ffffb77224 */ /* 0x000fe200078e00e9 */
[----:B------:R-:W-:Y:S01]  /*1afe0*/  STL.128 [R1+0xdb0], R164 ;  /* 0x000db0a401007387 */ /* 0x000fe20000100c00 */
[----:B------:R-:W-:Y:S02]  /*1aff0*/  IMAD.MOV.U32 R233, RZ, RZ, R18 ;  /* 0x000000ffffe97224 */ /* 0x000fe400078e0012 */
[----:B------:R-:W-:Y:S01]  /*1b000*/  IMAD.MOV.U32 R235, RZ, RZ, R6 ;  /* 0x000000ffffeb7224 */ /* 0x000fe200078e0006 */
[----:B------:R1:W-:Y:S01]  /*1b010*/  STL [R1+0xda0], R163 ;  /* 0x000da0a301007387 */ /* 0x0003e20000100800 */
[----:B------:R-:W-:-:S02]  /*1b020*/  IMAD.MOV.U32 R180, RZ, RZ, R159 ;  /* 0x000000ffffb47224 */ /* 0x000fc400078e009f */
[----:B0-----:R-:W-:Y:S02]  /*1b030*/  IMAD.MOV.U32 R176, RZ, RZ, R161 ;  /* 0x000000ffffb07224 */ /* 0x001fe400078e00a1 */
[----:B------:R-:W-:Y:S01]  /*1b040*/  IMAD.MOV.U32 R177, RZ, RZ, R156 ;  /* 0x000000ffffb17224 */ /* 0x000fe200078e009c */
[----:B--2---:R-:W2:Y:S01]  /*1b050*/  LDL.LU.128 R172, [R1+0xdd0] ;  /* 0x000dd00001ac7983 */ /* 0x004ea20000300c00 */
[----:B------:R-:W-:Y:S02]  /*1b060*/  IMAD.MOV.U32 R178, RZ, RZ, R23 ;  /* 0x000000ffffb27224 */ /* 0x000fe400078e0017 */
[----:B------:R-:W-:Y:S01]  /*1b070*/  IMAD.MOV.U32 R179, RZ, RZ, R160 ;  /* 0x000000ffffb37224 */ /* 0x000fe200078e00a0 */
[----:B-1----:R-:W3:Y:S01]  /*1b080*/  LDL.LU R163, [R1+0xda0] ;  /* 0x000da00001a37983 */ /* 0x002ee20000300800 */
[----:B------:R-:W-:-:S03]  /*1b090*/  IMAD.MOV.U32 R181, RZ, RZ, R4 ;  /* 0x000000ffffb57224 */ /* 0x000fc600078e0004 */
[----:B------:R-:W3:Y:S01]  /*1b0a0*/  LDL.LU.128 R164, [R1+0xdb0] ;  /* 0x000db00001a47983 */ /* 0x000ee20000300c00 */
[----:B------:R-:W-:-:S03]  /*1b0b0*/  IMAD.MOV.U32 R193, RZ, RZ, R231 ;  /* 0x000000ffffc17224 */ /* 0x000fc600078e00e7 */
[----:B------:R0:W-:Y:S04]  /*1b0c0*/  STL [R1+0xe08], R194 ;  /* 0x000e08c201007387 */ /* 0x0001e80000100800 */
[----:B------:R1:W-:Y:S04]  /*1b0d0*/  STL.128 [R1+0x450], R232 ;  /* 0x000450e801007387 */ /* 0x0003e80000100c00 */
[----:B------:R4:W-:Y:S01]  /*1b0e0*/  STL.128 [R1+0xdc0], R168 ;  /* 0x000dc0a801007387 */ /* 0x0009e20000100c00 */
[----:B0-----:R-:W-:-:S03]  /*1b0f0*/  IMAD.MOV.U32 R194, RZ, RZ, R230 ;  /* 0x000000ffffc27224 */ /* 0x001fc600078e00e6 */
[----:B------:R0:W-:Y:S04]  /*1b100*/  STL.128 [R1+0x370], R176 ;  /* 0x000370b001007387 */ /* 0x0001e80000100c00 */
[----:B------:R0:W-:Y:S04]  /*1b110*/  STL.128 [R1+0x380], R180 ;  /* 0x000380b401007387 */ /* 0x0001e80000100c00 */
[----:B-1----:R-:W3:Y:S04]  /*1b120*/  LDL.LU R234, [R1+0xe0c] ;  /* 0x000e0c0001ea7983 */ /* 0x002ee80000300800 */
[----:B----4-:R-:W4:Y:S04]  /*1b130*/  LDL.LU.128 R168, [R1+0xdc0] ;  /* 0x000dc00001a87983 */ /* 0x010f280000300c00 */
[----:B0-----:R-:W4:Y:S04]  /*1b140*/  LDL.LU.128 R176, [R1+0xde0] ;  /* 0x000de00001b07983 */ /* 0x001f280000300c00 */
[----:B------:R-:W4:Y:S04]  /*1b150*/  LDL.LU.128 R180, [R1+0xdf0] ;  /* 0x000df00001b47983 */ /* 0x000f280000300c00 */
[----:B------:R0:W-:Y:S04]  /*1b160*/  STL.128 [R1+0x3b0], R192 ;  /* 0x0003b0c001007387 */ /* 0x0001e80000100c00 */
[----:B0-----:R-:W4:Y:S04]  /*1b170*/  LDL.LU R194, [R1+0xe08] ;  /* 0x000e080001c27983 */ /* 0x001f280000300800 */
[----:B------:R-:W4:Y:S01]  /*1b180*/  LDL.LU.64 R192, [R1+0xe00] ;  /* 0x000e000001c07983 */ /* 0x000f220000300a00 */
[----:B------:R-:W-:-:S03]  /*1b190*/  WARPGROUP.DEPBAR.LE gsb0, 0x0 ;  /* 0x00008000000079c5 */ /* 0x000fc60000010000 */
[----:B------:R0:W-:Y:S04]  /*1b1a0*/  STL.128 [R1+0xd90], R148 ;  /* 0x000d909401007387 */ /* 0x0001e80000100c00 */
[----:B------:R1:W-:Y:S04]  /*1b1b0*/  STL.128 [R1+0xd80], R144 ;  /* 0x000d809001007387 */ /* 0x0003e80000100c00 */
[----:B------:R1:W-:Y:S04]  /*1b1c0*/  STL.128 [R1+0xd70], R140 ;  /* 0x000d708c01007387 */ /* 0x0003e80000100c00 */
[----:B------:R1:W-:Y:S04]  /*1b1d0*/  STL.128 [R1+0xd60], R136 ;  /* 0x000d608801007387 */ /* 0x0003e80000100c00 */
[----:B0-----:R-:W4:Y:S04]  /*1b1e0*/  LDL.LU.128 R148, [R1+0xd90] ;  /* 0x000d900001947983 */ /* 0x001f280000300c00 */
[----:B-1----:R-:W4:Y:S04]  /*1b1f0*/  LDL.LU.128 R144, [R1+0xd80] ;  /* 0x000d800001907983 */ /* 0x002f280000300c00 */
[----:B------:R0:W-:Y:S04]  /*1b200*/  STL.128 [R1+0xd50], R132 ;  /* 0x000d508401007387 */ /* 0x0001e80000100c00 */
[----:B------:R1:W-:Y:S04]  /*1b210*/  STL.128 [R1+0xd40], R128 ;  /* 0x000d408001007387 */ /* 0x0003e80000100c00 */
[----:B------:R1:W-:Y:S04]  /*1b220*/  STL.128 [R1+0xd30], R124 ;  /* 0x000d307c01007387 */ /* 0x0003e80000100c00 */
[----:B------:R1:W-:Y:S04]  /*1b230*/  STL.128 [R1+0xd20], R120 ;  /* 0x000d207801007387 */ /* 0x0003e80000100c00 */
[----:B------:R1:W-:Y:S04]  /*1b240*/  STL.128 [R1+0xd10], R116 ;  /* 0x000d107401007387 */ /* 0x0003e80000100c00 */
[----:B------:R-:W4:Y:S04]  /*1b250*/  LDL.LU.128 R140, [R1+0xd70] ;  /* 0x000d7000018c7983 */ /* 0x000f280000300c00 */
[----:B------:R-:W4:Y:S04]  /*1b260*/  LDL.LU.128 R136, [R1+0xd60] ;  /* 0x000d600001887983 */ /* 0x000f280000300c00 */
[----:B0-----:R-:W4:Y:S04]  /*1b270*/  LDL.LU.128 R132, [R1+0xd50] ;  /* 0x000d500001847983 */ /* 0x001f280000300c00 */
[----:B-1----:R-:W4:Y:S04]  /*1b280*/  LDL.LU.128 R128, [R1+0xd40] ;  /* 0x000d400001807983 */ /* 0x002f280000300c00 */
[----:B------:R-:W4:Y:S04]  /*1b290*/  LDL.LU.128 R124, [R1+0xd30] ;  /* 0x000d3000017c7983 */ /* 0x000f280000300c00 */
[----:B------:R-:W4:Y:S04]  /*1b2a0*/  LDL.LU.128 R120, [R1+0xd20] ;  /* 0x000d200001787983 */ /* 0x000f280000300c00 */
[----:B------:R-:W4:Y:S04]  /*1b2b0*/  LDL.LU.128 R116, [R1+0xd10] ;  /* 0x000d100001747983 */ /* 0x000f280000300c00 */
[----:B------:R0:W-:Y:S04]  /*1b2c0*/  STL.128 [R1+0xd00], R112 ;  /* 0x000d007001007387 */ /* 0x0001e80000100c00 */
[----:B------:R1:W-:Y:S04]  /*1b2d0*/  STL.128 [R1+0xcf0], R108 ;  /* 0x000cf06c01007387 */ /* 0x0003e80000100c00 */
[----:B0-----:R-:W4:Y:S04]  /*1b2e0*/  LDL.LU.128 R112, [R1+0xd00] ;  /* 0x000d000001707983 */ /* 0x001f280000300c00 */
[----:B-1----:R-:W4:Y:S01]  /*1b2f0*/  LDL.LU.128 R108, [R1+0xcf0] ;  /* 0x000cf000016c7983 */ /* 0x002f220000300c00 */
[----:B------:R-:W-:-:S02]  /*1b300*/  IMAD.MOV.U32 R5, RZ, RZ, R17 ;  /* 0x000000ffff057224 */ /* 0x000fc400078e0011 */
[----:B------:R-:W-:Y:S02]  /*1b310*/  IMAD.MOV.U32 R230, RZ, RZ, R22 ;  /* 0x000000ffffe67224 */ /* 0x000fe400078e0016 */
[----:B------:R-:W-:Y:S01]  /*1b320*/  IMAD.MOV.U32 R231, RZ, RZ, R21 ;  /* 0x000000ffffe77224 */ /* 0x000fe200078e0015 */
[----:B------:R-:W-:Y:S01]  /*1b330*/  R2UR UR7, R5 ;  /* 0x00000000050772ca */ /* 0x000fe200000e0000 */
[----:B------:R-:W-:Y:S02]  /*1b340*/  IMAD.MOV.U32 R7, RZ, RZ, R3 ;  /* 0x000000ffff077224 */ /* 0x000fe400078e0003 */
[----:B------:R-:W-:Y:S02]  /*1b350*/  IMAD.MOV.U32 R6, RZ, RZ, R2 ;  /* 0x000000ffff067224 */ /* 0x000fe400078e0002 */
[----:B------:R-:W-:Y:S01]  /*1b360*/  IMAD.MOV.U32 R5, RZ, RZ, R0 ;  /* 0x000000ffff057224 */ /* 0x000fe200078e0000 */
[----:B--2---:R-:W-:Y:S01]  /*1b370*/  F2FP.BF16.F32.PACK_AB R152, R172, R173 ;  /* 0x000000adac98723e */ /* 0x004fe200000010ff */
[----:B------:R-:W-:Y:S01]  /*1b380*/  VIADD R4, R16, 0x200 ;  /* 0x0000020010047836 */ /* 0x000fe20000000000 */
[----:B---3--:R-:W-:-:S02]  /*1b390*/  F2FP.BF16.F32.PACK_AB R153, R163, R164 ;  /* 0x000000a4a399723e */ /* 0x008fc400000010ff */
[----:B------:R-:W-:Y:S02]  /*1b3a0*/  F2FP.BF16.F32.PACK_AB R154, R174, R175 ;  /* 0x000000afae9a723e */ /* 0x000fe400000010ff */
[----:B------:R-:W-:Y:S01]  /*1b3b0*/  F2FP.BF16.F32.PACK_AB R155, R165, R166 ;  /* 0x000000a6a59b723e */ /* 0x000fe200000010ff */
[----:B------:R-:W-:Y:S01]  /*1b3c0*/  STL.128 [R1+0x3c0], R196 ;  /* 0x0003c0c401007387 */ /* 0x000fe20000100c00 */
[----:B------:R-:W-:Y:S01]  /*1b3d0*/  R2UR UR6, R4 ;  /* 0x00000000040672ca */ /* 0x000fe200000e0000 */
[----:B------:R-:W-:Y:S02]  /*1b3e0*/  IMAD.MOV.U32 R175, RZ, RZ, R91 ;  /* 0x000000ffffaf7224 */ /* 0x000fe400078e005b */
[----:B------:R-:W-:Y:S01]  /*1b3f0*/  STL.128 [R1+0x3d0], R200 ;  /* 0x0003d0c801007387 */ /* 0x000fe20000100c00 */
[----:B------:R-:W-:-:S03]  /*1b400*/  IMAD.MOV.U32 R174, RZ, RZ, R90 ;  /* 0x000000ffffae7224 */ /* 0x000fc600078e005a */
        /* <DEDUP_REMOVED lines=11> */
[----:B------:R-:W-:Y:S02]  /*1b4c0*/  IMAD.MOV.U32 R163, RZ, RZ, R79 ;  /* 0x000000ffffa37224 */ /* 0x000fe400078e004f */
[----:B------:R-:W-:Y:S01]  /*1b4d0*/  IMAD.MOV.U32 R162, RZ, RZ, R78 ;  /* 0x000000ffffa27224 */ /* 0x000fe200078e004e */
[----:B------:R0:W-:Y:S01]  /*1b4e0*/  STL.128 [R1+0x390], R184 ;  /* 0x000390b801007387 */ /* 0x0001e20000100c00 */
[----:B------:R-:W-:Y:S02]  /*1b4f0*/  IMAD.MOV.U32 R161, RZ, RZ, R77 ;  /* 0x000000ffffa17224 */ /* 0x000fe400078e004d */
[----:B------:R-:W-:Y:S01]  /*1b500*/  IMAD.MOV.U32 R160, RZ, RZ, R76 ;  /* 0x000000ffffa07224 */ /* 0x000fe200078e004c */
[----:B------:R1:W-:Y:S01]  /*1b510*/  STL.128 [R1+0x3a0], R188 ;  /* 0x0003a0bc01007387 */ /* 0x0003e20000100c00 */
[----:B------:R-:W-:Y:S02]  /*1b520*/  IMAD.MOV.U32 R159, RZ, RZ, R75 ;  /* 0x000000ffff9f7224 */ /* 0x000fe400078e004b */
[----:B------:R-:W-:-:S02]  /*1b530*/  IMAD.MOV.U32 R158, RZ, RZ, R74 ;  /* 0x000000ffff9e7224 */ /* 0x000fc400078e004a */
[----:B------:R-:W-:Y:S02]  /*1b540*/  IMAD.MOV.U32 R157, RZ, RZ, R73 ;  /* 0x000000ffff9d7224 */ /* 0x000fe400078e0049 */
[----:B------:R-:W-:Y:S02]  /*1b550*/  IMAD.MOV.U32 R156, RZ, RZ, R72 ;  /* 0x000000ffff9c7224 */ /* 0x000fe400078e0048 */
[----:B0-----:R-:W-:Y:S02]  /*1b560*/  IMAD.MOV.U32 R187, RZ, RZ, R103 ;  /* 0x000000ffffbb7224 */ /* 0x001fe400078e0067 */
[----:B------:R-:W-:Y:S02]  /*1b570*/  IMAD.MOV.U32 R186, RZ, RZ, R102 ;  /* 0x000000ffffba7224 */ /* 0x000fe400078e0066 */
[----:B-1----:R-:W-:Y:S02]  /*1b580*/  IMAD.MOV.U32 R191, RZ, RZ, R107 ;  /* 0x000000ffffbf7224 */ /* 0x002fe400078e006b */
[----:B------:R-:W-:-:S02]  /*1b590*/  IMAD.MOV.U32 R190, RZ, RZ, R106 ;  /* 0x000000ffffbe7224 */ /* 0x000fc400078e006a */
[----:B------:R-:W-:Y:S02]  /*1b5a0*/  IMAD.MOV.U32 R189, RZ, RZ, R105 ;  /* 0x000000ffffbd7224 */ /* 0x000fe400078e0069 */
[----:B------:R-:W-:Y:S02]  /*1b5b0*/  IMAD.MOV.U32 R188, RZ, RZ, R104 ;  /* 0x000000ffffbc7224 */ /* 0x000fe400078e0068 */
[----:B------:R-:W-:Y:S02]  /*1b5c0*/  IMAD.MOV.U32 R185, RZ, RZ, R101 ;  /* 0x000000ffffb97224 */ /* 0x000fe400078e0065 */
        /* <DEDUP_REMOVED lines=8> */
[----:B------:R-:W-:Y:S01]  /*1b650*/  IMAD.MOV.U32 R23, RZ, RZ, R144 ;  /* 0x000000ffff177224 */ /* 0x000fe200078e0090 */
[----:B------:R-:W-:Y:S01]  /*1b660*/  STL [R1+0x66c], R0 ;  /* 0x00066c0001007387 */ /* 0x000fe20000100800 */
[----:B------:R-:W-:-:S03]  /*1b670*/  IMAD.MOV.U32 R233, RZ, RZ, R3 ;  /* 0x000000ffffe97224 */ /* 0x000fc600078e0003 */
[----:B------:R-:W-:Y:S01]  /*1b680*/  STL [R1+0x668], R2 ;  /* 0x0006680201007387 */ /* 0x000fe20000100800 */
[----:B------:R-:W-:-:S03]  /*1b690*/  IMAD.MOV.U32 R235, RZ, RZ, R0 ;  /* 0x000000ffffeb7224 */ /* 0x000fc600078e0000 */
[----:B------:R-:W-:Y:S04]  /*1b6a0*/  STL [R1+0x664], R3 ;  /* 0x0006640301007387 */ /* 0x000fe80000100800 */
[----:B------:R-:W-:Y:S01]  /*1b6b0*/  STL [R1+0x660], R18 ;  /* 0x0006601201007387 */ /* 0x000fe20000100800 */
[----:B------:R-:W-:-:S03]  /*1b6c0*/  IMAD.MOV.U32 R224, RZ, RZ, R140 ;  /* 0x000000ffffe07224 */ /* 0x000fc600078e008c */
        /* <DEDUP_REMOVED lines=57> */
[----:B------:R-:W-:Y:S02]  /*1ba60*/  IMAD.MOV.U32 R225, RZ, RZ, R141 ;  /* 0x000000ffffe17224 */ /* 0x000fe400078e008d */
[----:B------:R-:W-:Y:S01]  /*1ba70*/  IMAD.MOV.U32 R226, RZ, RZ, R142 ;  /* 0x000000ffffe27224 */ /* 0x000fe200078e008e */
[----:B------:R0:W-:Y:S01]  /*1ba80*/  STL [R1+0xcec], R234 ;  /* 0x000cecea01007387 */ /* 0x0001e20000100800 */
[----:B------:R-:W-:Y:S02]  /*1ba90*/  IMAD.MOV.U32 R227, RZ, RZ, R143 ;  /* 0x000000ffffe37224 */ /* 0x000fe400078e008f */
[----:B------:R-:W-:Y:S01]  /*1baa0*/  IMAD.MOV.U32 R4, RZ, RZ, R108 ;  /* 0x000000ffff047224 */ /* 0x000fe200078e006c */
[----:B------:R-:W-:Y:S01]  /*1bab0*/  STL [R1+0x5e8], R118 ;  /* 0x0005e87601007387 */ /* 0x000fe20000100800 */
[----:B------:R-:W-:Y:S02]  /*1bac0*/  IMAD.MOV.U32 R151, RZ, RZ, R67 ;  /* 0x000000ffff977224 */ /* 0x000fe400078e0043 */
[----:B------:R-:W-:Y:S01]  /*1bad0*/  IMAD.MOV.U32 R150, RZ, RZ, R66 ;  /* 0x000000ffff967224 */ /* 0x000fe200078e0042 */
[----:B------:R-:W-:Y:S01]  /*1bae0*/  STL [R1+0x5e4], R117 ;  /* 0x0005e47501007387 */ /* 0x000fe20000100800 */
[----:B------:R-:W-:-:S02]  /*1baf0*/  IMAD.MOV.U32 R149, RZ, RZ, R65 ;  /* 0x000000ffff957224 */ /* 0x000fc400078e0041 */
[----:B0-----:R-:W-:Y:S01]  /*1bb00*/  IMAD.MOV.U32 R234, RZ, RZ, R2 ;  /* 0x000000ffffea7224 */ /* 0x001fe200078e0002 */
[----:B------:R-:W-:Y:S01]  /*1bb10*/  STL [R1+0x5e0], R116 ;  /* 0x0005e07401007387 */ /* 0x000fe20000100800 */
[----:B------:R-:W-:Y:S02]  /*1bb20*/  IMAD.MOV.U32 R148, RZ, RZ, R64 ;  /* 0x000000ffff947224 */ /* 0x000fe400078e0040 */
[----:B------:R-:W-:Y:S01]  /*1bb30*/  IMAD.MOV.U32 R147, RZ, RZ, R63 ;  /* 0x000000ffff937224 */ /* 0x000fe200078e003f */
[----:B------:R-:W-:Y:S01]  /*1bb40*/  STL [R1+0x5dc], R115 ;  /* 0x0005dc7301007387 */ /* 0x000fe20000100800 */
[----:B------:R-:W-:Y:S02]  /*1bb50*/  IMAD.MOV.U32 R146, RZ, RZ, R62 ;  /* 0x000000ffff927224 */ /* 0x000fe400078e003e */
[----:B------:R-:W-:Y:S01]  /*1bb60*/  IMAD.MOV.U32 R145, RZ, RZ, R61 ;  /* 0x000000ffff917224 */ /* 0x000fe200078e003d */
[----:B------:R-:W-:Y:S01]  /*1bb70*/  STL [R1+0x5d8], R114 ;  /* 0x0005d87201007387 */ /* 0x000fe20000100800 */
[----:B------:R-:W-:-:S02]  /*1bb80*/  IMAD.MOV.U32 R144, RZ, RZ, R60 ;  /* 0x000000ffff907224 */ /* 0x000fc400078e003c */
[----:B------:R-:W-:Y:S01]  /*1bb90*/  IMAD.MOV.U32 R143, RZ, RZ, R59 ;  /* 0x000000ffff8f7224 */ /* 0x000fe200078e003b */
[----:B------:R-:W-:Y:S01]  /*1bba0*/  STL [R1+0x5d4], R113 ;  /* 0x0005d47101007387 */ /* 0x000fe20000100800 */
[----:B------:R-:W-:Y:S02]  /*1bbb0*/  IMAD.MOV.U32 R142, RZ, RZ, R58 ;  /* 0x000000ffff8e7224 */ /* 0x000fe400078e003a */
[----:B------:R-:W-:Y:S01]  /*1bbc0*/  IMAD.MOV.U32 R141, RZ, RZ, R57 ;  /* 0x000000ffff8d7224 */ /* 0x000fe200078e0039 */
[----:B------:R-:W-:Y:S01]  /*1bbd0*/  STL [R1+0x5d0], R112 ;  /* 0x0005d07001007387 */ /* 0x000fe20000100800 */
        /* <DEDUP_REMOVED lines=11> */
[----:B------:R3:W-:Y:S01]  /*1bc90*/  STL [R1+0xca0], R167 ;  /* 0x000ca0a701007387 */ /* 0x0007e20000100800 */
[----:B------:R-:W-:-:S02]  /*1bca0*/  IMAD.MOV.U32 R132, RZ, RZ, R48 ;  /* 0x000000ffff847224 */ /* 0x000fc400078e0030 */
[----:B------:R-:W-:Y:S01]  /*1bcb0*/  IMAD.MOV.U32 R131, RZ, RZ, R47 ;  /* 0x000000ffff837224 */ /* 0x000fe200078e002f */
[----:B------:R4:W-:Y:S01]  /*1bcc0*/  STL.128 [R1+0xc90], R152 ;  /* 0x000c909801007387 */ /* 0x0009e20000100c00 */
[----:B0-----:R-:W-:Y:S02]  /*1bcd0*/  IMAD.MOV.U32 R183, RZ, RZ, R99 ;  /* 0x000000ffffb77224 */ /* 0x001fe400078e0063 */
[----:B------:R-:W-:Y:S02]  /*1bce0*/  IMAD.MOV.U32 R182, RZ, RZ, R98 ;  /* 0x000000ffffb67224 */ /* 0x000fe400078e0062 */
[----:B------:R-:W-:Y:S02]  /*1bcf0*/  IMAD.MOV.U32 R181, RZ, RZ, R97 ;  /* 0x000000ffffb57224 */ /* 0x000fe400078e0061 */
[----:B------:R-:W-:Y:S02]  /*1bd00*/  IMAD.MOV.U32 R180, RZ, RZ, R96 ;  /* 0x000000ffffb47224 */ /* 0x000fe400078e0060 */
[----:B-1----:R-:W-:-:S02]  /*1bd10*/  IMAD.MOV.U32 R179, RZ, RZ, R95 ;  /* 0x000000ffffb37224 */ /* 0x002fc400078e005f */
[----:B------:R-:W-:Y:S02]  /*1bd20*/  IMAD.MOV.U32 R178, RZ, RZ, R94 ;  /* 0x000000ffffb27224 */ /* 0x000fe400078e005e */
[----:B------:R-:W-:Y:S02]  /*1bd30*/  IMAD.MOV.U32 R177, RZ, RZ, R93 ;  /* 0x000000ffffb17224 */ /* 0x000fe400078e005d */
[----:B------:R-:W-:Y:S02]  /*1bd40*/  IMAD.MOV.U32 R176, RZ, RZ, R92 ;  /* 0x000000ffffb07224 */ /* 0x000fe400078e005c */
[----:B--2---:R-:W-:Y:S02]  /*1bd50*/  IMAD.MOV.U32 R171, RZ, RZ, R87 ;  /* 0x000000ffffab7224 */ /* 0x004fe400078e0057 */
[----:B------:R-:W-:Y:S02]  /*1bd60*/  IMAD.MOV.U32 R170, RZ, RZ, R86 ;  /* 0x000000ffffaa7224 */ /* 0x000fe400078e0056 */
[----:B------:R-:W-:-:S02]  /*1bd70*/  IMAD.MOV.U32 R169, RZ, RZ, R85 ;  /* 0x000000ffffa97224 */ /* 0x000fc400078e0055 */
[----:B------:R-:W-:Y:S02]  /*1bd80*/  IMAD.MOV.U32 R168, RZ, RZ, R84 ;  /* 0x000000ffffa87224 */ /* 0x000fe400078e0054 */
[----:B---3--:R-:W-:Y:S02]  /*1bd90*/  IMAD.MOV.U32 R167, RZ, RZ, R83 ;  /* 0x000000ffffa77224 */ /* 0x008fe400078e0053 */
        /* <DEDUP_REMOVED lines=26> */
[----:B------:R0:W-:Y:S01]  /*1bf40*/  STL [R1+0xce8], R194 ;  /* 0x000ce8c201007387 */ /* 0x0001e20000100800 */
[----:B------:R-:W-:-:S03]  /*1bf50*/  IMAD.MOV.U32 R195, RZ, RZ, R111 ;  /* 0x000000ffffc37224 */ /* 0x000fc600078e006f */
[----:B------:R1:W-:Y:S04]  /*1bf60*/  STL.64 [R1+0xce0], R192 ;  /* 0x000ce0c001007387 */ /* 0x0003e80000100a00 */
[----:B------:R-:W-:Y:S01]  /*1bf70*/  STL [R1+0x5cc], R111 ;  /* 0x0005cc6f01007387 */ /* 0x000fe20000100800 */
[----:B0-----:R-:W-:-:S03]  /*1bf80*/  IMAD.MOV.U32 R194, RZ, RZ, R110 ;  /* 0x000000ffffc27224 */ /* 0x001fc600078e006e */
[----:B------:R-:W-:Y:S04]  /*1bf90*/  STL [R1+0x5c8], R110 ;  /* 0x0005c86e01007387 */ /* 0x000fe80000100800 */
[----:B------:R-:W-:Y:S01]  /*1bfa0*/  STL [R1+0x5c4], R109 ;  /* 0x0005c46d01007387 */ /* 0x000fe20000100800 */
[----:B-1----:R-:W-:-:S03]  /*1bfb0*/  IMAD.MOV.U32 R193, RZ, RZ, R109 ;  /* 0x000000ffffc17224 */ /* 0x002fc600078e006d */
        /* <DEDUP_REMOVED lines=95> */
[----:B------:R-:W-:Y:S04]  /*1c5b0*/  STL [R1+0x470], R24 ;  /* 0x0004701801007387 */ /* 0x000fe80000100800 */
[----:B------:R1:W-:Y:S04]  /*1c5c0*/  STL [R1+0xc80], R24 ;  /* 0x000c801801007387 */ /* 0x0003e80000100800 */
[----:B------:R-:W2:Y:S04]  /*1c5d0*/  LDL.LU.128 R28, [R1+0x480] ;  /* 0x00048000011c7983 */ /* 0x000ea80000300c00 */
[----:B0-----:R-:W2:Y:S04]  /*1c5e0*/  LDL.LU.128 R152, [R1+0xc90] ;  /* 0x000c900001987983 */ /* 0x001ea80000300c00 */
[----:B-1----:R-:W2:Y:S04]  /*1c5f0*/  LDL.LU.128 R24, [R1+0x470] ;  /* 0x0004700001187983 */ /* 0x002ea80000300c00 */
[----:B------:R-:W2:Y:S04]  /*1c600*/  LDL.LU.128 R32, [R1+0x490] ;  /* 0x0004900001207983 */ /* 0x000ea80000300c00 */
        /* <DEDUP_REMOVED lines=29> */
[----:B------:R0:W-:Y:S01]  /*1c7e0*/  STL.128 [R1+0x440], R228 ;  /* 0x000440e401007387 */ /* 0x0001e20000100c00 */
[----:B------:R-:W-:-:S02]  /*1c7f0*/  IMAD.MOV.U32 R192, RZ, RZ, R4 ;  /* 0x000000ffffc07224 */ /* 0x000fc400078e0004 */
[----:B0-----:R-:W-:Y:S02]  /*1c800*/  IMAD.MOV.U32 R228, RZ, RZ, R23 ;  /* 0x000000ffffe47224 */ /* 0x001fe400078e0017 */
[----:B------:R-:W-:Y:S02]  /*1c810*/  IMAD.MOV.U32 R229, RZ, RZ, R22 ;  /* 0x000000ffffe57224 */ /* 0x000fe400078e0016 */
[----:B------:R-:W-:Y:S02]  /*1c820*/  IMAD.MOV.U32 R230, RZ, RZ, R21 ;  /* 0x000000ffffe67224 */ /* 0x000fe400078e0015 */
[----:B------:R-:W-:Y:S02]  /*1c830*/  IMAD.MOV.U32 R21, RZ, RZ, R3 ;  /* 0x000000ffff157224 */ /* 0x000fe400078e0003 */
[----:B------:R-:W-:Y:S02]  /*1c840*/  IMAD.MOV.U32 R22, RZ, RZ, R2 ;  /* 0x000000ffff167224 */ /* 0x000fe400078e0002 */
[----:B------:R-:W-:-:S05]  /*1c850*/  IMAD.MOV.U32 R23, RZ, RZ, R0 ;  /* 0x000000ffff177224 */ /* 0x000fca00078e0000 */
[----:B------:R0:W-:Y:S04]  /*1c860*/  STL.128 [R1+0xc70], R20 ;  /* 0x000c701401007387 */ /* 0x0001e80000100c00 */
[----:B------:R1:W-:Y:S04]  /*1c870*/  STL.128 [R1+0x3b0], R192 ;  /* 0x0003b0c001007387 */ /* 0x0003e80000100c00 */
[----:B------:R-:W-:Y:S04]  /*1c880*/  STL.128 [R1+0x340], R164 ;  /* 0x000340a401007387 */ /* 0x000fe80000100c00 */
[----:B0-----:R-:W3:Y:S04]  /*1c890*/  LDL.LU.128 R20, [R1+0xc70] ;  /* 0x000c700001147983 */ /* 0x001ee80000300c00 */
[----:B------:R-:W-:Y:S04]  /*1c8a0*/  STL.128 [R1+0x350], R168 ;  /* 0x000350a801007387 */ /* 0x000fe80000100c00 */
[----:B------:R0:W-:Y:S04]  /*1c8b0*/  STL.128 [R1+0x370], R176 ;  /* 0x000370b001007387 */ /* 0x0001e80000100c00 */
[----:B------:R4:W-:Y:S04]  /*1c8c0*/  STL.128 [R1+0x380], R180 ;  /* 0x000380b401007387 */ /* 0x0009e80000100c00 */
[----:B-1----:R-:W3:Y:S04]  /*1c8d0*/  LDL.LU R194, [R1+0xce8] ;  /* 0x000ce80001c27983 */ /* 0x002ee80000300800 */
[----:B------:R-:W3:Y:S04]  /*1c8e0*/  LDL.LU.64 R192, [R1+0xce0] ;  /* 0x000ce00001c07983 */ /* 0x000ee80000300a00 */
[----:B0-----:R-:W3:Y:S04]  /*1c8f0*/  LDL.LU.128 R176, [R1+0xcc0] ;  /* 0x000cc00001b07983 */ /* 0x001ee80000300c00 */
[----:B----4-:R-:W4:Y:S04]  /*1c900*/  LDL.LU.128 R180, [R1+0xcd0] ;  /* 0x000cd00001b47983 */ /* 0x010f280000300c00 */
[----:B------:R-:W4:Y:S04]  /*1c910*/  LDL.LU.128 R168, [R1+0xcb0] ;  /* 0x000cb00001a87983 */ /* 0x000f280000300c00 */
[----:B------:R-:W4:Y:S01]  /*1c920*/  LDL.LU R167, [R1+0xca0] ;  /* 0x000ca00001a77983 */ /* 0x000f220000300800 */
[----:B--2---:R-:W-:-:S06]  /*1c930*/  WARPGROUP.ARRIVE ;  /* 0x00000000000079c5 */ /* 0x004fcc0000000000 */
[----:B------:R-:W-:Y:S03]  /*1c940*/  HGMMA.64x256x16.F32.BF16 R24, R152, gdesc[UR4].tnspB, R24, gsb0 ;  /* 0x43e0000498187df0 */ /* 0x000fe60008001818 */
[----:B------:R-:W-:Y:S02]  /*1c950*/  WARPGROUP.DEPBAR.LE gsb0, 0x0 ;  /* 0x00008000000079c5 */ /* 0x000fe40000010000 */
[----:B------:R0:W-:Y:S04]  /*1c960*/  STL.128 [R1+0x470], R24 ;  /* 0x0004701801007387 */ /* 0x0001e80000100c00 */
[----:B0-----:R-:W2:Y:S01]  /*1c970*/  LDL.LU R24, [R1+0xc80] ;  /* 0x000c800001187983 */ /* 0x001ea20000300800 */
[----:B---3--:R-:W-:-:S02]  /*1c980*/  IMAD.MOV.U32 R4, RZ, RZ, R20 ;  /* 0x000000ffff047224 */ /* 0x008fc400078e0014 */
        /* <DEDUP_REMOVED lines=9> */
[----:B------:R-:W-:Y:S01]  /*1ca20*/  VIADD R16, R16, 0x280 ;  /* 0x0000028010107836 */ /* 0x000fe20000000000 */
[----:B------:R4:W-:Y:S01]  /*1ca30*/  STL.128 [R1+0x390], R184 ;  /* 0x000390b801007387 */ /* 0x0009e20000100c00 */
[----:B------:R-:W-:-:S03]  /*1ca40*/  IMAD.MOV.U32 R3, RZ, RZ, R108 ;  /* 0x000000ffff037224 */ /* 0x000fc600078e006c */
[----:B------:R4:W-:Y:S01]  /*1ca50*/  STL.128 [R1+0x3a0], R188 ;  /* 0x0003a0bc01007387 */ /* 0x0009e20000100c00 */
[----:B0-----:R-:W-:Y:S02]  /*1ca60*/  IMAD.MOV.U32 R156, RZ, RZ, R72 ;  /* 0x000000ffff9c7224 */ /* 0x001fe400078e0048 */
[----:B------:R-:W-:Y:S01]  /*1ca70*/  IMAD.MOV.U32 R157, RZ, RZ, R73 ;  /* 0x000000ffff9d7224 */ /* 0x000fe200078e0049 */
[----:B------:R-:W-:Y:S01]  /*1ca80*/  STL.128 [R1+0x510], R64 ;  /* 0x0005104001007387 */ /* 0x000fe20000100c00 */
[----:B------:R-:W-:Y:S02]  /*1ca90*/  IMAD.MOV.U32 R158, RZ, RZ, R74 ;  /* 0x000000ffff9e7224 */ /* 0x000fe400078e004a */
[----:B------:R-:W-:Y:S02]  /*1caa0*/  IMAD.MOV.U32 R159, RZ, RZ, R75 ;  /* 0x000000ffff9f7224 */ /* 0x000fe400078e004b */
[----:B-1----:R-:W-:Y:S02]  /*1cab0*/  IMAD.MOV.U32 R160, RZ, RZ, R76 ;  /* 0x000000ffffa07224 */ /* 0x002fe400078e004c */
[----:B------:R-:W-:-:S02]  /*1cac0*/  IMAD.MOV.U32 R161, RZ, RZ, R77 ;  /* 0x000000ffffa17224 */ /* 0x000fc400078e004d */
[----:B------:R-:W-:Y:S02]  /*1cad0*/  IMAD.MOV.U32 R162, RZ, RZ, R78 ;  /* 0x000000ffffa27224 */ /* 0x000fe400078e004e */
[----:B------:R-:W-:Y:S02]  /*1cae0*/  IMAD.MOV.U32 R163, RZ, RZ, R79 ;  /* 0x000000ffffa37224 */ /* 0x000fe400078e004f */
[----:B---3--:R-:W-:Y:S02]  /*1caf0*/  IMAD.MOV.U32 R172, RZ, RZ, R88 ;  /* 0x000000ffffac7224 */ /* 0x008fe400078e0058 */
        /* <DEDUP_REMOVED lines=12> */
[----:B------:R-:W-:Y:S02]  /*1cbc0*/  IMAD.MOV.U32 R18, RZ, RZ, R109 ;  /* 0x000000ffff127224 */ /* 0x000fe400078e006d */
[----:B------:R-:W-:Y:S01]  /*1cbd0*/  IMAD.MOV.U32 R19, RZ, RZ, R110 ;  /* 0x000000ffff137224 */ /* 0x000fe200078e006e */
[----:B------:R-:W-:Y:S01]  /*1cbe0*/  STL.128 [R1+0x260], R8 ;  /* 0x0002600801007387 */ /* 0x000fe20000100c00 */
[----:B------:R-:W-:-:S03]  /*1cbf0*/  IMAD.MOV.U32 R2, RZ, RZ, R99 ;  /* 0x000000ffff027224 */ /* 0x000fc600078e0063 */
[----:B------:R-:W3:Y:S01]  /*1cc00*/  LDL.LU.128 R108, [R1+0x510] ;  /* 0x00051000016c7983 */ /* 0x000ee20000300c00 */
[----:B------:R-:W-:Y:S02]  /*1cc10*/  R2UR UR6, R16 ;  /* 0x00000000100672ca */ /* 0x000fe400000e0000 */
[----:B------:R-:W-:Y:S01]  /*1cc20*/  R2UR UR7, R17 ;  /* 0x00000000110772ca */ /* 0x000fe200000e0000 */
[----:B------:R-:W-:Y:S01]  /*1cc30*/  STL.128 [R1+0x480], R28 ;  /* 0x0004801c01007387 */ /* 0x000fe20000100c00 */
[----:B------:R-:W-:-:S03]  /*1cc40*/  F2FP.BF16.F32.PACK_AB R152, R176, R177 ;  /* 0x000000b1b098723e */ /* 0x000fc600000010ff */
[----:B------:R-:W-:Y:S01]  /*1cc50*/  STL.128 [R1+0x490], R32 ;  /* 0x0004902001007387 */ /* 0x000fe20000100c00 */
[----:B------:R-:W-:-:S03]  /*1cc60*/  F2FP.BF16.F32.PACK_AB R153, R167, R168 ;  /* 0x000000a8a799723e */ /* 0x000fc600000010ff */
[----:B------:R-:W-:Y:S01]  /*1cc70*/  STL.128 [R1+0x4a0], R36 ;  /* 0x0004a02401007387 */ /* 0x000fe20000100c00 */
[----:B------:R-:W-:-:S03]  /*1cc80*/  F2FP.BF16.F32.PACK_AB R154, R180, R181 ;  /* 0x000000b5b49a723e */ /* 0x000fc600000010ff */
[----:B------:R-:W-:Y:S01]  /*1cc90*/  STL.128 [R1+0x4b0], R40 ;  /* 0x0004b02801007387 */ /* 0x000fe20000100c00 */
[----:B------:R-:W-:-:S03]  /*1cca0*/  F2FP.BF16.F32.PACK_AB R155, R169, R170 ;  /* 0x000000aaa99b723e */ /* 0x000fc600000010ff */
[----:B------:R-:W-:Y:S04]  /*1ccb0*/  STL.128 [R1+0x4c0], R44 ;  /* 0x0004c02c01007387 */ /* 0x000fe80000100c00 */
[----:B------:R-:W-:Y:S04]  /*1ccc0*/  STL.128 [R1+0x4d0], R48 ;  /* 0x0004d03001007387 */ /* 0x000fe80000100c00 */
[----:B------:R-:W-:Y:S04]  /*1ccd0*/  STL.128 [R1+0x4e0], R52 ;  /* 0x0004e03401007387 */ /* 0x000fe80000100c00 */
[----:B------:R-:W-:Y:S04]  /*1cce0*/  STL.128 [R1+0x4f0], R56 ;  /* 0x0004f03801007387 */ /* 0x000fe80000100c00 */
[----:B------:R-:W-:Y:S04]  /*1ccf0*/  STL.128 [R1+0x500], R60 ;  /* 0x0005003c01007387 */ /* 0x000fe80000100c00 */
[----:B------:R0:W-:Y:S04]  /*1cd00*/  STL.128 [R1+0x520], R68 ;  /* 0x0005204401007387 */ /* 0x0001e80000100c00 */
[----:B------:R1:W-:Y:S04]  /*1cd10*/  STL [R1+0x55c], R83 ;  /* 0x00055c5301007387 */ /* 0x0003e80000100800 */
[----:B------:R4:W-:Y:S04]  /*1cd20*/  STL.128 [R1+0x560], R84 ;  /* 0x0005605401007387 */ /* 0x0009e80000100c00 */
[----:B------:R4:W-:Y:S04]  /*1cd30*/  STL.128 [R1+0x580], R92 ;  /* 0x0005805c01007387 */ /* 0x0009e80000100c00 */
[----:B------:R-:W-:Y:S04]  /*1cd40*/  STL.64 [R1+0x590], R96 ;  /* 0x0005906001007387 */ /* 0x000fe80000100a00 */
[----:B------:R4:W-:Y:S04]  /*1cd50*/  STL [R1+0x598], R98 ;  /* 0x0005986201007387 */ /* 0x0009e80000100800 */
[----:B------:R4:W-:Y:S04]  /*1cd60*/  STL.128 [R1+0x260], R4 ;  /* 0x0002600401007387 */ /* 0x0009e80000100c00 */
[----:B------:R4:W-:Y:S04]  /*1cd70*/  STL.128 [R1+0xc60], R192 ;  /* 0x000c60c001007387 */ /* 0x0009e80000100c00 */
[----:B------:R4:W-:Y:S04]  /*1cd80*/  STL.128 [R1+0xc50], R188 ;  /* 0x000c50bc01007387 */ /* 0x0009e80000100c00 */
[----:B------:R4:W-:Y:S04]  /*1cd90*/  STL.128 [R1+0xc40], R184 ;  /* 0x000c40b801007387 */ /* 0x0009e80000100c00 */
[----:B------:R4:W-:Y:S04]  /*1cda0*/  STL.128 [R1+0xc20], R172 ;  /* 0x000c20ac01007387 */ /* 0x0009e80000100c00 */
[----:B------:R4:W-:Y:S04]  /*1cdb0*/  STL [R1+0xc18], R166 ;  /* 0x000c18a601007387 */ /* 0x0009e80000100800 */
[----:B------:R4:W-:Y:S04]  /*1cdc0*/  STL.64 [R1+0xc10], R164 ;  /* 0x000c10a401007387 */ /* 0x0009e80000100a00 */
[----:B------:R2:W-:Y:S04]  /*1cdd0*/  STL.128 [R1+0xc00], R160 ;  /* 0x000c00a001007387 */ /* 0x0005e80000100c00 */
[----:B------:R2:W-:Y:S04]  /*1cde0*/  STL.128 [R1+0xbf0], R156 ;  /* 0x000bf09c01007387 */ /* 0x0005e80000100c00 */
[----:B0-----:R-:W3:Y:S04]  /*1cdf0*/  LDL.LU.128 R68, [R1+0x470] ;  /* 0x0004700001447983 */ /* 0x001ee80000300c00 */
[----:B------:R-:W3:Y:S04]  /*1ce00*/  LDL.LU.128 R72, [R1+0x480] ;  /* 0x0004800001487983 */ /* 0x000ee80000300c00 */
[----:B------:R-:W3:Y:S04]  /*1ce10*/  LDL.LU.128 R76, [R1+0x490] ;  /* 0x00049000014c7983 */ /* 0x000ee80000300c00 */
[----:B-1----:R-:W3:Y:S04]  /*1ce20*/  LDL.LU.128 R80, [R1+0x4a0] ;  /* 0x0004a00001507983 */ /* 0x002ee80000300c00 */
[----:B----4-:R-:W4:Y:S04]  /*1ce30*/  LDL.LU.128 R84, [R1+0x4b0] ;  /* 0x0004b00001547983 */ /* 0x010f280000300c00 */
        /* <DEDUP_REMOVED lines=19> */
[----:B------:R-:W4:Y:S04]  /*1cf70*/  LDL.LU.128 R192, [R1+0xc60] ;  /* 0x000c600001c07983 */ /* 0x000f280000300c00 */
[----:B------:R-:W4:Y:S04]  /*1cf80*/  LDL.LU.128 R188, [R1+0xc50] ;  /* 0x000c500001bc7983 */ /* 0x000f280000300c00 */
[----:B------:R-:W4:Y:S04]  /*1cf90*/  LDL.LU.128 R184, [R1+0xc40] ;  /* 0x000c400001b87983 */ /* 0x000f280000300c00 */
[----:B------:R-:W4:Y:S04]  /*1cfa0*/  LDL.LU.128 R172, [R1+0xc20] ;  /* 0x000c200001ac7983 */ /* 0x000f280000300c00 */
[----:B------:R-:W4:Y:S04]  /*1cfb0*/  LDL.LU R166, [R1+0xc18] ;  /* 0x000c180001a67983 */ /* 0x000f280000300800 */
[----:B------:R-:W4:Y:S04]  /*1cfc0*/  LDL.LU.64 R164, [R1+0xc10] ;  /* 0x000c100001a47983 */ /* 0x000f280000300a00 */
[----:B--2---:R-:W2:Y:S04]  /*1cfd0*/  LDL.LU.128 R160, [R1+0xc00] ;  /* 0x000c000001a07983 */ /* 0x004ea80000300c00 */
[----:B------:R-:W2:Y:S01]  /*1cfe0*/  LDL.LU.128 R156, [R1+0xbf0] ;  /* 0x000bf000019c7983 */ /* 0x000ea20000300c00 */
[----:B------:R-:W-:-:S05]  /*1cff0*/  IMAD.MOV.U32 R20, RZ, RZ, R24 ;  /* 0x000000ffff147224 */ /* 0x000fca00078e0018 */
[----:B------:R0:W-:Y:S04]  /*1d000*/  STL.128 [R1+0x260], R20 ;  /* 0x0002601401007387 */ /* 0x0001e80000100c00 */
[----:B------:R1:W-:Y:S04]  /*1d010*/  STL.128 [R1+0xbe0], R152 ;  /* 0x000be09801007387 */ /* 0x0003e80000100c00 */
[----:B0-----:R-:W2:Y:S04]  /*1d020*/  LDL.LU R22, [R1+0x520] ;  /* 0x0005200001167983 */ /* 0x001ea80000300800 */
[----:B------:R-:W2:Y:S04]  /*1d030*/  LDL.LU R23, [R1+0x524] ;  /* 0x0005240001177983 */ /* 0x000ea80000300800 */
[----:B-1----:R-:W2:Y:S01]  /*1d040*/  LDL.LU.128 R152, [R1+0xbe0] ;  /* 0x000be00001987983 */ /* 0x002ea20000300c00 */
[----:B------:R-:W-:-:S03]  /*1d050*/  IMAD.MOV.U32 R0, RZ, RZ, R151 ;  /* 0x000000ffff007224 */ /* 0x000fc600078e0097 */
[----:B------:R0:W-:Y:S04]  /*1d060*/  STL.128 [R1+0x3c0], R196 ;  /* 0x0003c0c401007387 */ /* 0x0001e80000100c00 */
[----:B------:R1:W-:Y:S04]  /*1d070*/  STL.128 [R1+0x3d0], R200 ;  /* 0x0003d0c801007387 */ /* 0x0003e80000100c00 */
[----:B------:R1:W-:Y:S04]  /*1d080*/  STL.128 [R1+0x3e0], R204 ;  /* 0x0003e0cc01007387 */ /* 0x0003e80000100c00 */
[----:B------:R1:W-:Y:S04]  /*1d090*/  STL.128 [R1+0x3f0], R208 ;  /* 0x0003f0d001007387 */ /* 0x0003e80000100c00 */
[----:B------:R3:W-:Y:S01]  /*1d0a0*/  STL.128 [R1+0x400], R212 ;  /* 0x000400d401007387 */ /* 0x0007e20000100c00 */
[----:B0-----:R-:W-:-:S02]  /*1d0b0*/  IMAD.MOV.U32 R196, RZ, RZ, R112 ;  /* 0x000000ffffc47224 */ /* 0x001fc400078e0070 */
[----:B------:R-:W-:Y:S01]  /*1d0c0*/  IMAD.MOV.U32 R197, RZ, RZ, R113 ;  /* 0x000000ffffc57224 */ /* 0x000fe200078e0071 */
[----:B------:R0:W-:Y:S01]  /*1d0d0*/  STL.128 [R1+0x410], R216 ;  /* 0x000410d801007387 */ /* 0x0001e20000100c00 */
[----:B------:R-:W-:Y:S02]  /*1d0e0*/  IMAD.MOV.U32 R198, RZ, RZ, R114 ;  /* 0x000000ffffc67224 */ /* 0x000fe400078e0072 */
        /* <DEDUP_REMOVED lines=10> */
[----:B------:R1:W-:Y:S01]  /*1d190*/  STL.128 [R1+0x450], R232 ;  /* 0x000450e801007387 */ /* 0x0003e20000100c00 */
[----:B------:R-:W-:Y:S02]  /*1d1a0*/  IMAD.MOV.U32 R206, RZ, RZ, R122 ;  /* 0x000000ffffce7224 */ /* 0x000fe400078e007a */
[----:B------:R-:W-:Y:S02]  /*1d1b0*/  IMAD.MOV.U32 R207, RZ, RZ, R123 ;  /* 0x000000ffffcf7224 */ /* 0x000fe400078e007b */
[----:B------:R-:W-:-:S02]  /*1d1c0*/  IMAD.MOV.U32 R208, RZ, RZ, R124 ;  /* 0x000000ffffd07224 */ /* 0x000fc400078e007c */
[----:B------:R-:W-:Y:S02]  /*1d1d0*/  IMAD.MOV.U32 R209, RZ, RZ, R125 ;  /* 0x000000ffffd17224 */ /* 0x000fe400078e007d */
[----:B------:R-:W-:Y:S02]  /*1d1e0*/  IMAD.MOV.U32 R210, RZ, RZ, R126 ;  /* 0x000000ffffd27224 */ /* 0x000fe400078e007e */
[----:B------:R-:W-:Y:S02]  /*1d1f0*/  IMAD.MOV.U32 R211, RZ, RZ, R127 ;  /* 0x000000ffffd37224 */ /* 0x000fe400078e007f */
[----:B---3--:R-:W-:Y:S02]  /*1d200*/  IMAD.MOV.U32 R212, RZ, RZ, R128 ;  /* 0x000000ffffd47224 */ /* 0x008fe400078e0080 */
[----:B------:R-:W-:Y:S01]  /*1d210*/  IMAD.MOV.U32 R213, RZ, RZ, R129 ;  /* 0x000000ffffd57224 */ /* 0x000fe200078e0081 */
[----:B------:R-:W-:Y:S01]  /*1d220*/  STL.128 [R1+0x300], R108 ;  /* 0x0003006c01007387 */ /* 0x000fe20000100c00 */
[----:B------:R-:W-:-:S02]  /*1d230*/  IMAD.MOV.U32 R214, RZ, RZ, R130 ;  /* 0x000000ffffd67224 */ /* 0x000fc400078e0082 */
[----:B------:R-:W-:Y:S01]  /*1d240*/  IMAD.MOV.U32 R215, RZ, RZ, R131 ;  /* 0x000000ffffd77224 */ /* 0x000fe200078e0083 */
[----:B------:R3:W-:Y:S01]  /*1d250*/  STL.64 [R1+0xc30], R178 ;  /* 0x000c30b201007387 */ /* 0x0007e20000100a00 */
[----:B0-----:R-:W-:Y:S02]  /*1d260*/  IMAD.MOV.U32 R216, RZ, RZ, R132 ;  /* 0x000000ffffd87224 */ /* 0x001fe400078e0084 */
[----:B------:R-:W-:Y:S01]  /*1d270*/  IMAD.MOV.U32 R217, RZ, RZ, R133 ;  /* 0x000000ffffd97224 */ /* 0x000fe200078e0085 */
[----:B------:R0:W-:Y:S01]  /*1d280*/  STL [R1+0xc1c], R171 ;  /* 0x000c1cab01007387 */ /* 0x0001e20000100800 */
[----:B------:R-:W-:Y:S02]  /*1d290*/  IMAD.MOV.U32 R218, RZ, RZ, R134 ;  /* 0x000000ffffda7224 */ /* 0x000fe400078e0086 */
[----:B------:R-:W-:Y:S01]  /*1d2a0*/  IMAD.MOV.U32 R219, RZ, RZ, R135 ;  /* 0x000000ffffdb7224 */ /* 0x000fe200078e0087 */
[----:B-1----:R-:W2:Y:S01]  /*1d2b0*/  LDL.LU R234, [R1+0xcec] ;  /* 0x000cec0001ea7983 */ /* 0x002ea20000300800 */
[----:B------:R-:W-:-:S02]  /*1d2c0*/  IMAD.MOV.U32 R220, RZ, RZ, R136 ;  /* 0x000000ffffdc7224 */ /* 0x000fc400078e0088 */
[----:B------:R-:W-:Y:S01]  /*1d2d0*/  IMAD.MOV.U32 R221, RZ, RZ, R137 ;  /* 0x000000ffffdd7224 */ /* 0x000fe200078e0089 */
[----:B---3--:R-:W3:Y:S01]  /*1d2e0*/  LDL.LU.64 R178, [R1+0xc30] ;  /* 0x000c300001b27983 */ /* 0x008ee20000300a00 */
[----:B------:R-:W-:Y:S02]  /*1d2f0*/  IMAD.MOV.U32 R222, RZ, RZ, R138 ;  /* 0x000000ffffde7224 */ /* 0x000fe400078e008a */
[----:B------:R-:W-:Y:S01]  /*1d300*/  IMAD.MOV.U32 R223, RZ, RZ, R139 ;  /* 0x000000ffffdf7224 */ /* 0x000fe200078e008b */
[----:B0-----:R-:W3:Y:S01]  /*1d310*/  LDL.LU R171, [R1+0xc1c] ;  /* 0x000c1c0001ab7983 */ /* 0x001ee20000300800 */
        /* <DEDUP_REMOVED lines=42> */
[----:B------:R-:W-:Y:S01]  /*1d5c0*/  IMAD.MOV.U32 R31, RZ, RZ, R75 ;  /* 0x000000ffff1f7224 */ /* 0x000fe200078e004b */
[----:B----4-:R1:W-:Y:S01]  /*1d5d0*/  STL.128 [R1+0x2a0], R84 ;  /* 0x0002a05401007387 */ /* 0x0103e20000100c00 */
        /* <DEDUP_REMOVED lines=37> */
[----:B0-----:R-:W-:Y:S02]  /*1d830*/  IMAD.MOV.U32 R83, RZ, RZ, R4 ;  /* 0x000000ffff537224 */ /* 0x001fe400078e0004 */
[----:B-1----:R-:W-:Y:S02]  /*1d840*/  IMAD.MOV.U32 R84, RZ, RZ, R5 ;  /* 0x000000ffff547224 */ /* 0x002fe400078e0005 */
        /* <DEDUP_REMOVED lines=18> */
[----:B--2---:R-:W-:Y:S02]  /*1d970*/  IMAD.MOV.U32 R76, RZ, RZ, R160 ;  /* 0x000000ffff4c7224 */ /* 0x004fe400078e00a0 */
        /* <DEDUP_REMOVED lines=48> */
[----:B------:R-:W-:-:S06]  /*1dc80*/  IMAD.MOV.U32 R151, RZ, RZ, R0 ;  /* 0x000000ffff977224 */ /* 0x000fcc00078e0000 */
[----:B------:R-:W-:-:S06]  /*1dc90*/  WARPGROUP.ARRIVE ;  /* 0x00000000000079c5 */ /* 0x000fcc0000000000 */
[----:B------:R-:W-:Y:S01]  /*1dca0*/  HGMMA.64x256x16.F32.BF16 R24, R152, gdesc[UR4].tnspB, R24, gsb0 ;  /* 0x43e0000498187df0 */ /* 0x000fe20008001818 */
[----:B------:R0:W-:Y:S04]  /*1dcb0*/  STL [R1+0xbc0], R194 ;  /* 0x000bc0c201007387 */ /* 0x0001e80000100800 */
[----:B------:R1:W-:Y:S01]  /*1dcc0*/  STL.64 [R1+0xbb8], R192 ;  /* 0x000bb8c001007387 */ /* 0x0003e20000100a00 */
[----:B0-----:R-:W-:-:S03]  /*1dcd0*/  IMAD.MOV.U32 R194, RZ, RZ, R19 ;  /* 0x000000ffffc27224 */ /* 0x001fc600078e0013 */
[----:B------:R-:W2:Y:S01]  /*1dce0*/  LDL.LU R19, [R1+0xbc8] ;  /* 0x000bc80001137983 */ /* 0x000ea20000300800 */
[----:B-1----:R-:W-:-:S03]  /*1dcf0*/  IMAD.MOV.U32 R193, RZ, RZ, R18 ;  /* 0x000000ffffc17224 */ /* 0x002fc600078e0012 */
[----:B------:R-:W2:Y:S01]  /*1dd00*/  LDL.LU R18, [R1+0xbcc] ;  /* 0x000bcc0001127983 */ /* 0x000ea20000300800 */
[----:B------:R-:W-:-:S03]  /*1dd10*/  WARPGROUP.DEPBAR.LE gsb0, 0x0 ;  /* 0x00008000000079c5 */ /* 0x000fc60000010000 */
[----:B------:R0:W-:Y:S04]  /*1dd20*/  STL.128 [R1+0xb40], R128 ;  /* 0x000b408001007387 */ /* 0x0001e80000100c00 */
[----:B------:R1:W-:Y:S04]  /*1dd30*/  STL.128 [R1+0xb30], R124 ;  /* 0x000b307c01007387 */ /* 0x0003e80000100c00 */
[----:B------:R4:W-:Y:S04]  /*1dd40*/  STL.128 [R1+0xb20], R120 ;  /* 0x000b207801007387 */ /* 0x0009e80000100c00 */
[----:B------:R3:W-:Y:S01]  /*1dd50*/  STL.128 [R1+0xb10], R116 ;  /* 0x000b107401007387 */ /* 0x0007e20000100c00 */
[----:B0-----:R-:W-:-:S02]  /*1dd60*/  IMAD.MOV.U32 R131, RZ, RZ, R47 ;  /* 0x000000ffff837224 */ /* 0x001fc400078e002f */
[----:B------:R-:W-:Y:S02]  /*1dd70*/  IMAD.MOV.U32 R130, RZ, RZ, R46 ;  /* 0x000000ffff827224 */ /* 0x000fe400078e002e */
[----:B------:R-:W-:Y:S02]  /*1dd80*/  IMAD.MOV.U32 R129, RZ, RZ, R45 ;  /* 0x000000ffff817224 */ /* 0x000fe400078e002d */
[----:B-1----:R-:W-:Y:S02]  /*1dd90*/  IMAD.MOV.U32 R127, RZ, RZ, R43 ;  /* 0x000000ffff7f7224 */ /* 0x002fe400078e002b */
[----:B------:R-:W-:Y:S02]  /*1dda0*/  IMAD.MOV.U32 R126, RZ, RZ, R42 ;  /* 0x000000ffff7e7224 */ /* 0x000fe400078e002a */
[----:B------:R-:W-:Y:S02]  /*1ddb0*/  IMAD.MOV.U32 R125, RZ, RZ, R41 ;  /* 0x000000ffff7d7224 */ /* 0x000fe400078e0029 */
[----:B----4-:R-:W-:-:S02]  /*1ddc0*/  IMAD.MOV.U32 R123, RZ, RZ, R39 ;  /* 0x000000ffff7b7224 */ /* 0x010fc400078e0027 */
[----:B------:R-:W-:Y:S02]  /*1ddd0*/  IMAD.MOV.U32 R122, RZ, RZ, R38 ;  /* 0x000000ffff7a7224 */ /* 0x000fe400078e0026 */
[----:B------:R-:W-:Y:S02]  /*1dde0*/  IMAD.MOV.U32 R121, RZ, RZ, R37 ;  /* 0x000000ffff797224 */ /* 0x000fe400078e0025 */
[----:B------:R-:W-:Y:S02]  /*1ddf0*/  IMAD.MOV.U32 R120, RZ, RZ, R36 ;  /* 0x000000ffff787224 */ /* 0x000fe400078e0024 */
[----:B------:R-:W-:Y:S02]  /*1de00*/  IMAD.MOV.U32 R124, RZ, RZ, R40 ;  /* 0x000000ffff7c7224 */ /* 0x000fe400078e0028 */
[----:B------:R-:W-:Y:S01]  /*1de10*/  IMAD.MOV.U32 R128, RZ, RZ, R44 ;  /* 0x000000ffff807224 */ /* 0x000fe200078e002c */
[----:B------:R0:W-:Y:S01]  /*1de20*/  STL.128 [R1+0x290], R120 ;  /* 0x0002907801007387 */ /* 0x0001e20000100c00 */
[----:B---3--:R-:W-:-:S02]  /*1de30*/  IMAD.MOV.U32 R119, RZ, RZ, R35 ;  /* 0x000000ffff777224 */ /* 0x008fc400078e0023 */
[----:B------:R-:W-:Y:S01]  /*1de40*/  IMAD.MOV.U32 R118, RZ, RZ, R34 ;  /* 0x000000ffff767224 */ /* 0x000fe200078e0022 */
[----:B------:R1:W-:Y:S01]  /*1de50*/  STL.128 [R1+0x2a0], R124 ;  /* 0x0002a07c01007387 */ /* 0x0003e20000100c00 */
[----:B------:R-:W-:Y:S02]  /*1de60*/  IMAD.MOV.U32 R117, RZ, RZ, R33 ;  /* 0x000000ffff757224 */ /* 0x000fe400078e0021 */
[----:B------:R-:W-:Y:S01]  /*1de70*/  IMAD.MOV.U32 R116, RZ, RZ, R32 ;  /* 0x000000ffff747224 */ /* 0x000fe200078e0020 */
[----:B------:R3:W-:Y:S04]  /*1de80*/  STL.128 [R1+0x2b0], R128 ;  /* 0x0002b08001007387 */ /* 0x0007e80000100c00 */
[----:B------:R4:W-:Y:S04]  /*1de90*/  STL.128 [R1+0x280], R116 ;  /* 0x0002807401007387 */ /* 0x0009e80000100c00 */
[----:B0-----:R-:W2:Y:S04]  /*1dea0*/  LDL.LU.128 R120, [R1+0xb20] ;  /* 0x000b200001787983 */ /* 0x001ea80000300c00 */
[----:B-1----:R-:W2:Y:S04]  /*1deb0*/  LDL.LU.128 R124, [R1+0xb30] ;  /* 0x000b3000017c7983 */ /* 0x002ea80000300c00 */
[----:B---3--:R-:W3:Y:S04]  /*1dec0*/  LDL.LU.128 R128, [R1+0xb40] ;  /* 0x000b400001807983 */ /* 0x008ee80000300c00 */
[----:B------:R0:W-:Y:S04]  /*1ded0*/  STL.128 [R1+0xaa0], R24 ;  /* 0x000aa01801007387 */ /* 0x0001e80000100c00 */
[----:B----4-:R-:W4:Y:S04]  /*1dee0*/  LDL.LU.128 R116, [R1+0xb10] ;  /* 0x000b100001747983 */ /* 0x010f280000300c00 */
[----:B0-----:R-:W4:Y:S04]  /*1def0*/  LDL.LU.128 R24, [R1+0xaa0] ;  /* 0x000aa00001187983 */ /* 0x001f280000300c00 */
[----:B------:R0:W-:Y:S04]  /*1df00*/  STL.128 [R1+0xb00], R112 ;  /* 0x000b007001007387 */ /* 0x0001e80000100c00 */
[----:B------:R1:W-:Y:S04]  /*1df10*/  STL.64 [R1+0xc38], R182 ;  /* 0x000c38b601007387 */ /* 0x0003e80000100a00 */
[----:B------:R1:W-:Y:S01]  /*1df20*/  STL.128 [R1+0xb50], R132 ;  /* 0x000b508401007387 */ /* 0x0003e20000100c00 */
[----:B0-----:R-:W-:-:S03]  /*1df30*/  IMAD.MOV.U32 R115, RZ, RZ, R31 ;  /* 0x000000ffff737224 */ /* 0x001fc600078e001f */
[----:B-1----:R-:W4:Y:S01]  /*1df40*/  LDL.LU.64 R182, [R1+0xc38] ;  /* 0x000c380001b67983 */ /* 0x002f220000300a00 */
[----:B------:R-:W-:Y:S02]  /*1df50*/  IMAD.MOV.U32 R114, RZ, RZ, R30 ;  /* 0x000000ffff727224 */ /* 0x000fe400078e001e */
        /* <DEDUP_REMOVED lines=8> */
[----:B------:R1:W-:Y:S04]  /*1dfe0*/  STL.128 [R1+0xb90], R148 ;  /* 0x000b909401007387 */ /* 0x0003e80000100c00 */
[----:B------:R1:W-:Y:S04]  /*1dff0*/  STL.128 [R1+0xb80], R144 ;  /* 0x000b809001007387 */ /* 0x0003e80000100c00 */
[----:B0-----:R-:W4:Y:S04]  /*1e000*/  LDL.LU.128 R108, [R1+0xaf0] ;  /* 0x000af000016c7983 */ /* 0x001f280000300c00 */
[----:B-1----:R-:W4:Y:S04]  /*1e010*/  LDL.LU.128 R112, [R1+0xb00] ;  /* 0x000b000001707983 */ /* 0x002f280000300c00 */
        /* <DEDUP_REMOVED lines=11> */
[----:B0-----:R-:W-:Y:S02]  /*1e0d0*/  IMAD.MOV.U32 R143, RZ, RZ, R59 ;  /* 0x000000ffff8f7224 */ /* 0x001fe400078e003b */
[----:B------:R-:W-:Y:S02]  /*1e0e0*/  IMAD.MOV.U32 R142, RZ, RZ, R58 ;  /* 0x000000ffff8e7224 */ /* 0x000fe400078e003a */
[----:B-1----:R-:W-:Y:S02]  /*1e0f0*/  IMAD.MOV.U32 R139, RZ, RZ, R55 ;  /* 0x000000ffff8b7224 */ /* 0x002fe400078e0037 */
[----:B------:R-:W-:Y:S01]  /*1e100*/  IMAD.MOV.U32 R138, RZ, RZ, R54 ;  /* 0x000000ffff8a7224 */ /* 0x000fe200078e0036 */
[----:B------:R-:W4:Y:S01]  /*1e110*/  LDL.LU.128 R132, [R1+0xb50] ;  /* 0x000b500001847983 */ /* 0x000f220000300c00 */
        /* <DEDUP_REMOVED lines=12> */
[----:B--2---:R0:W-:Y:S04]  /*1e1e0*/  STL.64 [R1+0xa90], R18 ;  /* 0x000a901201007387 */ /* 0x0041e80000100a00 */
[----:B0-----:R-:W2:Y:S04]  /*1e1f0*/  LDL.LU.64 R18, [R1+0xa90] ;  /* 0x000a900001127983 */ /* 0x001ea80000300a00 */
[----:B------:R0:W-:Y:S04]  /*1e200*/  STL.128 [R1+0xac0], R120 ;  /* 0x000ac07801007387 */ /* 0x0001e80000100c00 */
[----:B------:R1:W-:Y:S04]  /*1e210*/  STL.128 [R1+0xad0], R124 ;  /* 0x000ad07c01007387 */ /* 0x0003e80000100c00 */
[----:B---3--:R3:W-:Y:S04]  /*1e220*/  STL.128 [R1+0xae0], R128 ;  /* 0x000ae08001007387 */ /* 0x0087e80000100c00 */
[----:B0-----:R-:W2:Y:S04]  /*1e230*/  LDL.LU.128 R120, [R1+0xac0] ;  /* 0x000ac00001787983 */ /* 0x001ea80000300c00 */
[----:B-1----:R-:W2:Y:S04]  /*1e240*/  LDL.LU.128 R124, [R1+0xad0] ;  /* 0x000ad000017c7983 */ /* 0x002ea80000300c00 */
[----:B---3--:R-:W3:Y:S04]  /*1e250*/  LDL.LU.128 R128, [R1+0xae0] ;  /* 0x000ae00001807983 */ /* 0x008ee80000300c00 */
[----:B----4-:R0:W-:Y:S04]  /*1e260*/  STL.128 [R1+0xab0], R116 ;  /* 0x000ab07401007387 */ /* 0x0101e80000100c00 */
[----:B------:R1:W-:Y:S04]  /*1e270*/  STL.128 [R1+0xa80], R24 ;  /* 0x000a801801007387 */ /* 0x0003e80000100c00 */
[----:B0-----:R-:W4:Y:S04]  /*1e280*/  LDL.LU.128 R116, [R1+0xab0] ;  /* 0x000ab00001747983 */ /* 0x001f280000300c00 */
[----:B-1----:R-:W4:Y:S01]  /*1e290*/  LDL.LU.128 R24, [R1+0xa80] ;  /* 0x000a800001187983 */ /* 0x002f220000300c00 */
[----:B------:R-:W-:-:S02]  /*1e2a0*/  IMAD.MOV.U32 R167, RZ, RZ, R4 ;  /* 0x000000ffffa77224 */ /* 0x000fc400078e0004 */
[----:B------:R-:W-:Y:S01]  /*1e2b0*/  IMAD.MOV.U32 R168, RZ, RZ, R5 ;  /* 0x000000ffffa87224 */ /* 0x000fe200078e0005 */
[----:B------:R0:W-:Y:S01]  /*1e2c0*/  STL.64 [R1+0xba8], R178 ;  /* 0x000ba8b201007387 */ /* 0x0001e20000100a00 */
[----:B------:R-:W-:Y:S02]  /*1e2d0*/  IMAD.MOV.U32 R169, RZ, RZ, R6 ;  /* 0x000000ffffa97224 */ /* 0x000fe400078e0006 */
[----:B------:R-:W-:Y:S01]  /*1e2e0*/  IMAD.MOV.U32 R170, RZ, RZ, R7 ;  /* 0x000000ffffaa7224 */ /* 0x000fe200078e0007 */
[----:B------:R1:W-:Y:S01]  /*1e2f0*/  STL [R1+0xba0], R171 ;  /* 0x000ba0ab01007387 */ /* 0x0003e20000100800 */
[----:B------:R-:W-:Y:S02]  /*1e300*/  IMAD.MOV.U32 R176, RZ, RZ, R9 ;  /* 0x000000ffffb07224 */ /* 0x000fe400078e0009 */
[----:B------:R-:W-:Y:S01]  /*1e310*/  IMAD.MOV.U32 R177, RZ, RZ, R10 ;  /* 0x000000ffffb17224 */ /* 0x000fe200078e000a */
[----:B------:R1:W-:Y:S01]  /*1e320*/  STL [R1+0xbc4], R234 ;  /* 0x000bc4ea01007387 */ /* 0x0003e20000100800 */
[----:B------:R-:W-:-:S02]  /*1e330*/  IMAD.MOV.U32 R154, RZ, RZ, R16 ;  /* 0x000000ffff9a7224 */ /* 0x000fc400078e0010 */
[----:B0-----:R-:W-:Y:S01]  /*1e340*/  IMAD.MOV.U32 R178, RZ, RZ, R11 ;  /* 0x000000ffffb27224 */ /* 0x001fe200078e000b */
[----:B------:R0:W-:Y:S01]  /*1e350*/  STL.64 [R1+0xbb0], R182 ;  /* 0x000bb0b601007387 */ /* 0x0001e20000100a00 */
[----:B-1----:R-:W-:Y:S02]  /*1e360*/  IMAD.MOV.U32 R171, RZ, RZ, R8 ;  /* 0x000000ffffab7224 */ /* 0x002fe400078e0008 */
[----:B------:R-:W-:Y:S02]  /*1e370*/  IMAD.MOV.U32 R179, RZ, RZ, R12 ;  /* 0x000000ffffb37224 */ /* 0x000fe400078e000c */
[----:B------:R-:W-:Y:S02]  /*1e380*/  IMAD.MOV.U32 R234, RZ, RZ, R235 ;  /* 0x000000ffffea7224 */ /* 0x000fe400078e00eb */
[----:B------:R-:W-:Y:S02]  /*1e390*/  IMAD.MOV.U32 R155, RZ, RZ, R17 ;  /* 0x000000ffff9b7224 */ /* 0x000fe400078e0011 */
[----:B------:R-:W-:-:S02]  /*1e3a0*/  IMAD.MOV.U32 R180, RZ, RZ, R13 ;  /* 0x000000ffffb47224 */ /* 0x000fc400078e000d */
[----:B------:R-:W-:Y:S02]  /*1e3b0*/  IMAD.MOV.U32 R181, RZ, RZ, R14 ;  /* 0x000000ffffb57224 */ /* 0x000fe400078e000e */
[----:B0-----:R-:W-:Y:S02]  /*1e3c0*/  IMAD.MOV.U32 R182, RZ, RZ, R15 ;  /* 0x000000ffffb67224 */ /* 0x001fe400078e000f */
        /* <DEDUP_REMOVED lines=15> */
[----:B------:R-:W-:Y:S01]  /*1e4c0*/  IMAD.MOV.U32 R6, RZ, RZ, R112 ;  /* 0x000000ffff067224 */ /* 0x000fe200078e0070 */
[----:B------:R0:W-:Y:S01]  /*1e4d0*/  STL.128 [R1+0x340], R164 ;  /* 0x000340a401007387 */ /* 0x0001e20000100c00 */
[----:B------:R-:W-:-:S02]  /*1e4e0*/  IMAD.MOV.U32 R152, RZ, RZ, R22 ;  /* 0x000000ffff987224 */ /* 0x000fc400078e0016 */
[----:B------:R-:W-:Y:S01]  /*1e4f0*/  IMAD.MOV.U32 R153, RZ, RZ, R23 ;  /* 0x000000ffff997224 */ /* 0x000fe200078e0017 */
[----:B------:R1:W-:Y:S01]  /*1e500*/  STL.128 [R1+0x350], R168 ;  /* 0x000350a801007387 */ /* 0x0003e20000100c00 */
[----:B------:R-:W-:-:S03]  /*1e510*/  IMAD.MOV.U32 R21, RZ, RZ, R99 ;  /* 0x000000ffff157224 */ /* 0x000fc600078e0063 */
[----:B------:R1:W-:Y:S01]  /*1e520*/  STL.128 [R1+0x360], R172 ;  /* 0x000360ac01007387 */ /* 0x0003e20000100c00 */
[----:B------:R-:W-:-:S03]  /*1e530*/  IMAD.MOV.U32 R22, RZ, RZ, R98 ;  /* 0x000000ffff167224 */ /* 0x000fc600078e0062 */
[----:B------:R1:W-:Y:S01]  /*1e540*/  STL.128 [R1+0x370], R176 ;  /* 0x000370b001007387 */ /* 0x0003e20000100c00 */
        /* <DEDUP_REMOVED lines=35> */
[----:B------:R0:W-:Y:S01]  /*1e780*/  STL.128 [R1+0x310], R152 ;  /* 0x0003109801007387 */ /* 0x0001e20000100c00 */
[----:B------:R-:W-:-:S03]  /*1e790*/  IMAD.MOV.U32 R164, RZ, RZ, R80 ;  /* 0x000000ffffa47224 */ /* 0x000fc600078e0050 */
[----:B------:R1:W-:Y:S01]  /*1e7a0*/  STL.128 [R1+0x330], R160 ;  /* 0x000330a001007387 */ /* 0x0003e20000100c00 */
        /* <DEDUP_REMOVED lines=9> */
[----:B------:R-:W-:Y:S01]  /*1e840*/  IMAD.MOV.U32 R28, RZ, RZ, R96 ;  /* 0x000000ffff1c7224 */ /* 0x000fe200078e0060 */
[----:B------:R0:W-:Y:S01]  /*1e850*/  STL.128 [R1+0x320], R156 ;  /* 0x0003209c01007387 */ /* 0x0001e20000100c00 */
[----:B-1----:R-:W-:Y:S02]  /*1e860*/  IMAD.MOV.U32 R163, RZ, RZ, R79 ;  /* 0x000000ffffa37224 */ /* 0x002fe400078e004f */
[----:B------:R-:W-:-:S02]  /*1e870*/  IMAD.MOV.U32 R162, RZ, RZ, R78 ;  /* 0x000000ffffa27224 */ /* 0x000fc400078e004e */
[----:B------:R-:W-:Y:S02]  /*1e880*/  IMAD.MOV.U32 R192, RZ, RZ, R3 ;  /* 0x000000ffffc07224 */ /* 0x000fe400078e0003 */
[----:B------:R-:W-:Y:S01]  /*1e890*/  IMAD.MOV.U32 R112, RZ, RZ, R132 ;  /* 0x000000ffff707224 */ /* 0x000fe200078e0084 */
[----:B------:R-:W-:Y:S01]  /*1e8a0*/  STL.128 [R1+0x390], R184 ;  /* 0x000390b801007387 */ /* 0x000fe20000100c00 */
        /* <DEDUP_REMOVED lines=12> */
[----:B0-----:R-:W-:Y:S02]  /*1e970*/  IMAD.MOV.U32 R159, RZ, RZ, R75 ;  /* 0x000000ffff9f7224 */ /* 0x001fe400078e004b */
[----:B------:R-:W-:Y:S01]  /*1e980*/  IMAD.MOV.U32 R158, RZ, RZ, R74 ;  /* 0x000000ffff9e7224 */ /* 0x000fe200078e004a */
[----:B------:R0:W-:Y:S01]  /*1e990*/  STL.128 [R1+0x380], R180 ;  /* 0x000380b401007387 */ /* 0x0001e20000100c00 */
[----:B------:R-:W-:-:S02]  /*1e9a0*/  IMAD.MOV.U32 R157, RZ, RZ, R73 ;  /* 0x000000ffff9d7224 */ /* 0x000fc400078e0049 */
[----:B------:R-:W-:Y:S01]  /*1e9b0*/  IMAD.MOV.U32 R156, RZ, RZ, R72 ;  /* 0x000000ffff9c7224 */ /* 0x000fe200078e0048 */
[----:B------:R-:W-:Y:S01]  /*1e9c0*/  STL.128 [R1+0x3b0], R192 ;  /* 0x0003b0c001007387 */ /* 0x000fe20000100c00 */
[----:B------:R-:W-:-:S03]  /*1e9d0*/  IMAD.MOV.U32 R76, RZ, RZ, R28 ;  /* 0x000000ffff4c7224 */ /* 0x000fc600078e001c */
[----:B------:R-:W-:Y:S01]  /*1e9e0*/  STL.128 [R1+0x3e0], R204 ;  /* 0x0003e0cc01007387 */ /* 0x000fe20000100c00 */
[----:B-1----:R-:W-:-:S03]  /*1e9f0*/  IMAD.MOV.U32 R153, RZ, RZ, R5 ;  /* 0x000000ffff997224 */ /* 0x002fc600078e0005 */
[----:B------:R-:W-:Y:S01]  /*1ea00*/  STL.128 [R1+0x3f0], R208 ;  /* 0x0003f0d001007387 */ /* 0x000fe20000100c00 */
[----:B------:R-:W-:Y:S02]  /*1ea10*/  IMAD.MOV.U32 R154, RZ, RZ, R4 ;  /* 0x000000ffff9a7224 */ /* 0x000fe400078e0004 */
[----:B------:R-:W-:Y:S01]  /*1ea20*/  IMAD.MOV.U32 R155, RZ, RZ, R0 ;  /* 0x000000ffff9b7224 */ /* 0x000fe200078e0000 */
[----:B0-----:R-:W4:Y:S04]  /*1ea30*/  LDL.LU.64 R182, [R1+0xbb0] ;  /* 0x000bb00001b67983 */ /* 0x001f280000300a00 */
        /* <DEDUP_REMOVED lines=8> */
[----:B------:R-:W-:Y:S01]  /*1eac0*/  STL.128 [R1+0x340], R164 ;  /* 0x000340a401007387 */ /* 0x000fe20000100c00 */
[----:B--2---:R-:W-:-:S02]  /*1ead0*/  IMAD.MOV.U32 R14, RZ, RZ, R123 ;  /* 0x000000ffff0e7224 */ /* 0x004fc400078e007b */
        /* <DEDUP_REMOVED lines=12> */
[----:B------:R-:W-:-:S02]  /*1eba0*/  IMAD.MOV.U32 R100, RZ, RZ, R17 ;  /* 0x000000ffff647224 */ /* 0x000fc400078e0011 */
[----:B----4-:R-:W-:Y:S02]  /*1ebb0*/  IMAD.MOV.U32 R31, RZ, RZ, R27 ;  /* 0x000000ffff1f7224 */ /* 0x010fe400078e001b */
        /* <DEDUP_REMOVED lines=8> */
[----:B------:R-:W2:Y:S01]  /*1ec40*/  LDL R132, [R1+0x30c] ;  /* 0x00030c0001847983 */ /* 0x000ea20000100800 */
[----:B------:R-:W-:Y:S02]  /*1ec50*/  IMAD.MOV.U32 R105, RZ, RZ, R12 ;  /* 0x000000ffff697224 */ /* 0x000fe400078e000c */
[----:B------:R-:W-:Y:S01]  /*1ec60*/  IMAD.MOV.U32 R106, RZ, RZ, R11 ;  /* 0x000000ffff6a7224 */ /* 0x000fe200078e000b */
[----:B------:R-:W-:Y:S01]  /*1ec70*/  STL.64 [R1+0xa70], R18 ;  /* 0x000a701201007387 */ /* 0x000fe20000100a00 */
[----:B------:R-:W-:Y:S02]  /*1ec80*/  IMAD.MOV.U32 R107, RZ, RZ, R10 ;  /* 0x000000ffff6b7224 */ /* 0x000fe400078e000a */
[----:B------:R-:W-:Y:S01]  /*1ec90*/  IMAD.MOV.U32 R108, RZ, RZ, R9 ;  /* 0x000000ffff6c7224 */ /* 0x000fe200078e0009 */
[----:B------:R0:W5:Y:S01]  /*1eca0*/  LDL.LU R2, [R1+0xbd4] ;  /* 0x000bd40001027983 */ /* 0x0001620000300800 */
[----:B------:R-:W-:-:S02]  /*1ecb0*/  IMAD.MOV.U32 R109, RZ, RZ, R8 ;  /* 0x000000ffff6d7224 */ /* 0x000fc400078e0008 */
[----:B------:R-:W-:Y:S01]  /*1ecc0*/  IMAD.MOV.U32 R110, RZ, RZ, R7 ;  /* 0x000000ffff6e7224 */ /* 0x000fe200078e0007 */
[----:B------:R0:W5:Y:S01]  /*1ecd0*/  LDL.LU R3, [R1+0xbd0] ;  /* 0x000bd00001037983 */ /* 0x0001620000300800 */
        /* <DEDUP_REMOVED lines=20> */
[----:B------:R-:W-:Y:S01]  /*1ee20*/  STL.128 [R1+0x410], R112 ;  /* 0x0004107001007387 */ /* 0x000fe20000100c00 */
[----:B------:R-:W-:Y:S02]  /*1ee30*/  IMAD.MOV.U32 R16, RZ, RZ, R138 ;  /* 0x000000ffff107224 */ /* 0x000fe400078e008a */
[----:B------:R-:W-:Y:S01]  /*1ee40*/  IMAD.MOV.U32 R17, RZ, RZ, R137 ;  /* 0x000000ffff117224 */ /* 0x000fe200078e0089 */
[----:B------:R-:W2:Y:S01]  /*1ee50*/  LDL R4, [R1+0x270] ;  /* 0x0002700001047983 */ /* 0x000ea20000100800 */
[----:B------:R-:W-:-:S02]  /*1ee60*/  IMAD.MOV.U32 R96, RZ, RZ, R23 ;  /* 0x000000ffff607224 */ /* 0x000fc400078e0017 */
[----:B------:R-:W-:Y:S01]  /*1ee70*/  IMAD.MOV.U32 R97, RZ, RZ, R22 ;  /* 0x000000ffff617224 */ /* 0x000fe200078e0016 */
[----:B------:R-:W2:Y:S01]  /*1ee80*/  LDL R74, [R1+0x274] ;  /* 0x00027400014a7983 */ /* 0x000ea20000100800 */
        /* <DEDUP_REMOVED lines=26> */
[----:B------:R0:W-:Y:S04]  /*1f030*/  STL.128 [R1+0x3d0], R96 ;  /* 0x0003d06001007387 */ /* 0x0001e80000100c00 */
[----:B------:R0:W-:Y:S04]  /*1f040*/  STL.128 [R1+0x3e0], R100 ;  /* 0x0003e06401007387 */ /* 0x0001e80000100c00 */
[----:B------:R0:W-:Y:S04]  /*1f050*/  STL.128 [R1+0x3f0], R104 ;  /* 0x0003f06801007387 */ /* 0x0001e80000100c00 */
[----:B------:R0:W-:Y:S04]  /*1f060*/  STL.128 [R1+0x400], R108 ;  /* 0x0004006c01007387 */ /* 0x0001e80000100c00 */
[----:B------:R-:W-:Y:S04]  /*1f070*/  STL.128 [R1+0x420], R140 ;  /* 0x0004208c01007387 */ /* 0x000fe80000100c00 */
[----:B------:R-:W-:Y:S04]  /*1f080*/  STL.128 [R1+0x430], R144 ;  /* 0x0004309001007387 */ /* 0x000fe80000100c00 */
[----:B------:R-:W-:Y:S04]  /*1f090*/  STL.128 [R1+0x440], R148 ;  /* 0x0004409401007387 */ /* 0x000fe80000100c00 */
[----:B------:R-:W-:Y:S04]  /*1f0a0*/  STL.128 [R1+0x450], R152 ;  /* 0x0004509801007387 */ /* 0x000fe80000100c00 */
[----:B------:R0:W-:Y:S04]  /*1f0b0*/  STL.128 [R1+0x260], R24 ;  /* 0x0002601801007387 */ /* 0x0001e80000100c00 */
[----:B------:R-:W2:Y:S04]  /*1f0c0*/  LDL R0, [R1+0x260] ;  /* 0x0002600001007983 */ /* 0x000ea80000100800 */
[----:B------:R-:W2:Y:S04]  /*1f0d0*/  LDL R68, [R1+0x264] ;  /* 0x0002640001447983 */ /* 0x000ea80000100800 */
[----:B------:R-:W2:Y:S04]  /*1f0e0*/  LDL R70, [R1+0x268] ;  /* 0x0002680001467983 */ /* 0x000ea80000100800 */
[----:B------:R-:W2:Y:S04]  /*1f0f0*/  LDL R72, [R1+0x26c] ;  /* 0x00026c0001487983 */ /* 0x000ea80000100800 */
[----:B-1----:R-:W2:Y:S04]  /*1f100*/  LDL R76, [R1+0x278] ;  /* 0x00027800014c7983 */ /* 0x002ea80000100800 */
[----:B------:R-:W2:Y:S04]  /*1f110*/  LDL R78, [R1+0x27c] ;  /* 0x00027c00014e7983 */ /* 0x000ea80000100800 */
[----:B------:R-:W2:Y:S04]  /*1f120*/  LDL R6, [R1+0x280] ;  /* 0x0002800001067983 */ /* 0x000ea80000100800 */
[----:B---3--:R-:W3:Y:S04]  /*1f130*/  LDL R80, [R1+0x284] ;  /* 0x0002840001507983 */ /* 0x008ee80000100800 */
[----:B------:R-:W3:Y:S04]  /*1f140*/  LDL R82, [R1+0x288] ;  /* 0x0002880001527983 */ /* 0x000ee80000100800 */
[----:B----4-:R-:W4:Y:S04]  /*1f150*/  LDL R84, [R1+0x28c] ;  /* 0x00028c0001547983 */ /* 0x010f280000100800 */
[----:B------:R-:W4:Y:S04]  /*1f160*/  LDL R8, [R1+0x290] ;  /* 0x0002900001087983 */ /* 0x000f280000100800 */
[----:B------:R-:W4:Y:S04]  /*1f170*/  LDL R86, [R1+0x294] ;  /* 0x0002940001567983 */ /* 0x000f280000100800 */
[----:B0-----:R-:W4:Y:S04]  /*1f180*/  LDL R88, [R1+0x298] ;  /* 0x0002980001587983 */ /* 0x001f280000100800 */
        /* <DEDUP_REMOVED lines=104> */
[----:B------:R0:W5:Y:S04]  /*1f810*/  LDL.LU R234, [R1+0xbc4] ;  /* 0x000bc40001ea7983 */ /* 0x0001680000300800 */
[----:B------:R0:W5:Y:S04]  /*1f820*/  LDL.LU R194, [R1+0xbc0] ;  /* 0x000bc00001c27983 */ /* 0x0001680000300800 */
[----:B------:R0:W5:Y:S04]  /*1f830*/  LDL.LU.64 R192, [R1+0xbb8] ;  /* 0x000bb80001c07983 */ /* 0x0001680000300a00 */
[----:B------:R0:W5:Y:S04]  /*1f840*/  LDL.LU.64 R178, [R1+0xba8] ;  /* 0x000ba80001b27983 */ /* 0x0001680000300a00 */
[----:B------:R0:W5:Y:S04]  /*1f850*/  LDL.LU R171, [R1+0xba0] ;  /* 0x000ba00001ab7983 */ /* 0x0001680000300800 */
[----:B------:R0:W5:Y:S04]  /*1f860*/  LDL.LU.64 R18, [R1+0xa70] ;  /* 0x000a700001127983 */ /* 0x0001680000300a00 */
[----:B------:R0:W-:Y:S04]  /*1f870*/  STL [R1+0x88], R183 ;  /* 0x000088b701007387 */ /* 0x0001e80000100800 */
[----:B------:R0:W-:Y:S04]  /*1f880*/  STL [R1+0x88], R183 ;  /* 0x000088b701007387 */ /* 0x0001e80000100800 */
        /* <DEDUP_REMOVED lines=15> */
[----:B----4-:R0:W-:Y:S04]  /*1f980*/  STL [R1+0x28c], R84 ;  /* 0x00028c5401007387 */ /* 0x0101e80000100800 */
        /* <DEDUP_REMOVED lines=116> */
[----:B------:R-:W-:Y:S04]  /*200d0*/  BSSY B0, `(.L_x_2105) ;  /* 0x0000008000007945 */ /* 0x000fe80003800000 */
[----:B------:R-:W-:Y:S05]  /*200e0*/  @P0 BRA `(.L_x_2106) ;  /* 0x0000000000180947 */ /* 0x000fea0003800000 */
[----:B0-----:R-:W2:Y:S04]  /*200f0*/  LDL.64 R4, [R1+0x68] ;  /* 0x0000680001047983 */ /* 0x001ea80000100a00 */
[----:B-----5:R-:W3:Y:S01]  /*20100*/  LD.E R0, desc[UR44][R2.64] ;  /* 0x0000002c02007980 */ /* 0x020ee2000c101900 */
[----:B--2---:R-:W-:-:S05]  /*20110*/  MOV R5, R4 ;  /* 0x0000000400057202 */ /* 0x004fca0000000f00 */
[----:B---3--:R-:W-:-:S05]  /*20120*/  IMAD R0, R0, 0x8, R5 ;  /* 0x0000000800007824 */ /* 0x008fca00078e0205 */
[----:B------:R-:W-:-:S04]  /*20130*/  PRMT R0, RZ, 0x654, R0 ;  /* 0x00000654ff007816 */ /* 0x000fc80000000000 */
[----:B------:R1:W-:Y:S03]  /*20140*/  SYNCS.ARRIVE.TRANS64.RED.A1T0 RZ, [R0+URZ], RZ ;  /* 0x000000ff00ff79a7 */ /* 0x0003e6000810043f */
.L_x_2106:
[----:B------:R-:W-:Y:S05]  /*20150*/  BSYNC B0 ;  /* 0x0000000000007941 */ /* 0x000fea0003800000 */
.L_x_2105:
[----:B------:R-:W-:Y:S05]  /*20160*/  @P1 BRA `(.L_x_2107) ;  /* 0xfffffe9000dc1947 */ /* 0x000fea000383ffff */
[----:B0----5:R-:W-:-:S07]  /*20170*/  IMAD.MOV.U32 R20, RZ, RZ, R171 ;  /* 0x000000ffff147224 */ /* 0x021fce00078e00ab */
.L_x_2090:
[----:B------:R-:W-:-:S13]  /*20180*/  ISETP.GE.AND P1, PT, R20, R192, PT ;  /* 0x000000c01400720c */ /* 0x000fda0003f26270 */
[----:B------:R-:W-:Y:S05]  /*20190*/  @!P1 BRA `(.L_x_2108) ;  /* 0x000000b000609947 */ /* 0x000fea0003800000 */
[----:B------:R0:W5:Y:S02]  /*201a0*/  LDL.64 R4, [R1+0x178] ;  /* 0x0001780001047983 */ /* 0x0001640000100a00 */
.L_x_2135:
        /* <DEDUP_REMOVED lines=12> */
[----:B------:R-:W2:Y:S04]  /*20270*/  LDL.64 R72, [R1+0x190] ;  /* 0x0001900001487983 */ /* 0x000ea80000100a00 */
[----:B--2---:R-:W2:Y:S01]  /*20280*/  LD.E R0, desc[UR44][R72.64+0x1c] ;  /* 0x00001c2c48007980 */ /* 0x004ea2000c101900 */
[----:B------:R-:W-:Y:S05]  /*20290*/  YIELD ;  /* 0x0000000000007946 */ /* 0x000fea0003800000 */
[----:B------:R-:W-:Y:S01]  /*202a0*/  BSSY B0, `(.L_x_2109) ;  /* 0x0000006000007945 */ /* 0x000fe20003800000 */
[----:B---3--:R-:W-:Y:S01]  /*202b0*/  @!P1 IMAD.MOV.U32 R3, RZ, RZ, RZ ;  /* 0x000000ffff039224 */ /* 0x008fe200078e00ff */
[----:B--2---:R-:W-:-:S04]  /*202c0*/  LOP3.LUT R0, R0, 0x1, RZ, 0xfc, !PT ;  /* 0x0000000100007812 */ /* 0x004fc800078efcff */
[----:B------:R-:W-:-:S13]  /*202d0*/  ISETP.NE.AND P2, PT, R0, 0x3, PT ;  /* 0x000000030000780c */ /* 0x000fda0003f45270 */
[----:B-1----:R-:W-:Y:S05]  /*202e0*/  @!P2 BRA `(.L_x_2110) ;  /* 0x000000000004a947 */ /* 0x002fea0003800000 */
[----:B------:R-:W-:Y:S01]  /*202f0*/  BPT.TRAP 0x1 ;  /* 0x000000040000795c */ /* 0x000fe20000300000 */
.L_x_2110:
[----:B------:R-:W-:Y:S05]  /*20300*/  BSYNC B0 ;  /* 0x0000000000007941 */ /* 0x000fea0003800000 */
.L_x_2109:
[----:B------:R-:W2:Y:S01]  /*20310*/  LD.E.64 R6, desc[UR44][R72.64+0x8] ;  /* 0x0000082c48067980 */ /* 0x000ea2000c101b00 */
[----:B-----5:R-:W-:Y:S02]  /*20320*/  SHF.L.U32 R8, R9, 0x1f, RZ ;  /* 0x0000001f09087819 */ /* 0x020fe400000006ff */
[----:B--2---:R-:W-:-:S05]  /*20330*/  MOV R6, R6 ;  /* 0x0000000600067202 */ /* 0x004fca0000000f00 */
[----:B------:R-:W-:-:S04]  /*20340*/  IMAD R3, R3, 0x8, R6 ;  /* 0x0000000803037824 */ /* 0x000fc800078e0206 */
[----:B------:R1:W2:Y:S01]  /*20350*/  SYNCS.PHASECHK.TRANS64.TRYWAIT P1, [R3+URZ], R8 ;  /* 0x00000008030075a7 */ /* 0x0002a2000802017f */
[----:B------:R-:W3:Y:S04]  /*20360*/  LD.E R2, desc[UR44][R72.64+0x1c] ;  /* 0x00001c2c48027980 */ /* 0x000ee8000c101900 */
[----:B------:R1:W5:Y:S04]  /*20370*/  LD.E R0, desc[UR44][R4.64] ;  /* 0x0000002c04007980 */ /* 0x000368000c101900 */
[----:B------:R1:W5:Y:S01]  /*20380*/  LD.E R6, desc[UR44][R4.64+0x4] ;  /* 0x0000042c04067980 */ /* 0x000362000c101900 */
[----:B------:R-:W-:Y:S01]  /*20390*/  BSSY B0, `(.L_x_2111) ;  /* 0x0000005000007945 */ /* 0x000fe20003800000 */
[----:B---3--:R-:W-:-:S04]  /*203a0*/  LOP3.LUT R2, R2, 0x1, RZ, 0xfc, !PT ;  /* 0x0000000102027812 */ /* 0x008fc800078efcff */
[----:B------:R-:W-:-:S13]  /*203b0*/  ISETP.NE.AND P2, PT, R2, 0x3, PT ;  /* 0x000000030200780c */ /* 0x000fda0003f45270 */
[----:B-12---:R-:W-:Y:S05]  /*203c0*/  @!P2 BRA `(.L_x_2112) ;  /* 0x000000000004a947 */ /* 0x006fea0003800000 */
[----:B------:R-:W-:Y:S01]  /*203d0*/  BPT.TRAP 0x1 ;  /* 0x000000040000795c */ /* 0x000fe20000300000 */
.L_x_2112:
[----:B------:R-:W-:Y:S05]  /*203e0*/  BSYNC B0 ;  /* 0x0000000000007941 */ /* 0x000fea0003800000 */
.L_x_2111:
[----:B------:R-:W-:Y:S04]  /*203f0*/  BSSY B0, `(.L_x_2113) ;  /* 0x0000008000007945 */ /* 0x000fe80003800000 */
[----:B------:R-:W-:Y:S05]  /*20400*/  @P1 BRA `(.L_x_2114) ;  /* 0x0000000000181947 */ /* 0x000fea0003800000 */
[----:B------:R-:W2:Y:S01]  /*20410*/  LD.E.64 R2, desc[UR44][R72.64+0x8] ;  /* 0x0000082c48027980 */ /* 0x000ea2000c101b00 */
[----:B-----5:R-:W-:Y:S02]  /*20420*/  SHF.L.U32 R7, R6, 0x1f, RZ ;  /* 0x0000001f06077819 */ /* 0x020fe400000006ff */
[----:B--2---:R-:W-:-:S05]  /*20430*/  MOV R3, R2 ;  /* 0x0000000200037202 */ /* 0x004fca0000000f00 */
[----:B------:R-:W-:-:S04]  /*20440*/  IMAD R0, R0, 0x8, R3 ;  /* 0x0000000800007824 */ /* 0x000fc800078e0203 */
[----:B------:R-:W1:Y:S02]  /*20450*/  SYNCS.PHASECHK.TRANS64.TRYWAIT P1, [R0+URZ], R7 ;  /* 0x00000007000075a7 */ /* 0x000e64000802017f */
[----:B-1----:R-:W-:Y:S05]  /*20460*/  @!P1 BRA `(.L_x_2115) ;  /* 0x0000013800549947 */ /* 0x002fea0003800000 */
.L_x_2114:
[----:B------:R-:W-:Y:S05]  /*20470*/  BSYNC B0 ;  /* 0x0000000000007941 */ /* 0x000fea0003800000 */
.L_x_2113:
[----:B------:R-:W2:Y:S04]  /*20480*/  LD.E R3, desc[UR44][R4.64] ;  /* 0x0000002c04037980 */ /* 0x000ea8000c101900 */
[----:B------:R-:W2:Y:S01]  /*20490*/  LDL.64 R8, [R1+0xa0] ;  /* 0x0000a00001087983 */ /* 0x000ea20000100a00 */
[----:B------:R-:W-:Y:S05]  /*204a0*/  WARPSYNC.ALL ;  /* 0x0000000000007948 */ /* 0x000fea0003800000 */
[----:B------:R-:W3:Y:S04]  /*204b0*/  LDL.64 R14, [R1+0x98] ;  /* 0x00009800010e7983 */ /* 0x000ee80000100a00 */
[----:B-1---5:R-:W4:Y:S04]  /*204c0*/  LDL.64 R6, [R1+0x98] ;  /* 0x0000980001067983 */ /* 0x022f280000100a00 */
[----:B------:R-:W4:Y:S01]  /*204d0*/  LDL.64 R10, [R1+0x98] ;  /* 0x00009800010a7983 */ /* 0x000f220000100a00 */
[----:B--2---:R-:W-:-:S03]  /*204e0*/  IMAD R2, R3, 0x300, R8 ;  /* 0x0000030003027824 */ /* 0x004fc600078e0208 */
        /* <DEDUP_REMOVED lines=52> */
.L_x_2117:
[----:B------:R-:W-:Y:S05]  /*20830*/  BSYNC B0 ;  /* 0x0000000000007941 */ /* 0x000fea0003800000 */
.L_x_2116:
        /* <DEDUP_REMOVED lines=10> */
.L_x_2119:
[----:B------:R-:W-:Y:S05]  /*208e0*/  BSYNC B0 ;  /* 0x0000000000007941 */ /* 0x000fea0003800000 */
.L_x_2118:
[----:B------:R-:W-:Y:S04]  /*208f0*/  BSSY B0, `(.L_x_2120) ;  /* 0x0000006000007945 */ /* 0x000fe80003800000 */
[----:B--2---:R-:W-:Y:S05]  /*20900*/  @P1 BRA `(.L_x_2121) ;  /* 0x0000000000101947 */ /* 0x004fea0003800000 */
[----:B-----5:R-:W-:Y:S01]  /*20910*/  IMAD R2, R2, 0x8, R7 ;  /* 0x0000000802027824 */ /* 0x020fe200078e0207 */
[----:B------:R-:W-:-:S04]  /*20920*/  SHF.L.U32 R3, R3, 0x1f, RZ ;  /* 0x0000001f03037819 */ /* 0x000fc800000006ff */
[----:B------:R-:W2:Y:S02]  /*20930*/  SYNCS.PHASECHK.TRANS64.TRYWAIT P1, [R2+URZ], R3 ;  /* 0x00000003020075a7 */ /* 0x000ea4000802017f */
[----:B--2---:R-:W-:Y:S05]  /*20940*/  @!P1 BRA `(.L_x_2122) ;  /* 0x0000013400309947 */ /* 0x004fea0003800000 */
.L_x_2121:
[----:B------:R-:W-:Y:S05]  /*20950*/  BSYNC B0 ;  /* 0x0000000000007941 */ /* 0x000fea0003800000 */
.L_x_2120:
        /* <DEDUP_REMOVED lines=9> */
[----:B---3--:R-:W-:Y:S01]  /*209f0*/  IMAD R6, R15, 0xc00, R6 ;  /* 0x00000c000f067824 */ /* 0x008fe200078e0206 */
[----:B------:R-:W-:Y:S01]  /*20a00*/  R2UR UR7, R7 ;  /* 0x00000000070772ca */ /* 0x000fe200000e0000 */
[----:B------:R-:W3:Y:S01]  /*20a10*/  LDL.64 R14, [R1+0x110] ;  /* 0x00011000010e7983 */ /* 0x000ee20000100a00 */
[----:B----4-:R-:W-:-:S02]  /*20a20*/  ISETP.NE.U32.AND P1, PT, R0, RZ, PT ;  /* 0x000000ff0000720c */ /* 0x010fc40003f25070 */
[----:B------:R-:W-:Y:S02]  /*20a30*/  R2UR UR6, R6 ;  /* 0x00000000060672ca */ /* 0x000fe400000e0000 */
[----:B--2---:R-:W-:Y:S02]  /*20a40*/  R2UR UR4, R2 ;  /* 0x00000000020472ca */ /* 0x004fe400000e0000 */
[----:B------:R-:W-:-:S07]  /*20a50*/  R2UR UR5, R3 ;  /* 0x00000000030572ca */ /* 0x000fce00000e0000 */
[----:B------:R-:W-:-:S06]  /*20a60*/  VOTEU.ANY UP0, P1 ;  /* 0x00000000003f7886 */ /* 0x000fcc0000800100 */
        /* <DEDUP_REMOVED lines=180> */
[----:B------:R-:W2:Y:S04]  /*215b0*/  @!P0 LD.E.64 R2, desc[UR44][R72.64+0x30] ;  /* 0x0000302c48028980 */ /* 0x000ea8000c101b00 */
[----:B------:R-:W3:Y:S01]  /*215c0*/  @!P0 LD.E R0, desc[UR44][R4.64] ;  /* 0x0000002c04008980 */ /* 0x000ee2000c101900 */
[----:B--2---:R-:W-:-:S05]  /*215d0*/  @!P0 MOV R3, R2 ;  /* 0x0000000200038202 */ /* 0x004fca0000000f00 */
[----:B---3--:R-:W-:-:S05]  /*215e0*/  @!P0 IMAD R0, R0, 0x8, R3 ;  /* 0x0000000800008824 */ /* 0x008fca00078e0203 */
[----:B------:R-:W-:-:S04]  /*215f0*/  @!P0 PRMT R0, RZ, 0x654, R0 ;  /* 0x00000654ff008816 */ /* 0x000fc80000000000 */
[----:B------:R2:W-:Y:S01]  /*21600*/  @!P0 SYNCS.ARRIVE.TRANS64.RED.A1T0 RZ, [R0+URZ], RZ ;  /* 0x000000ff00ff89a7 */ /* 0x0005e2000810043f */
[----:B------:R-:W3:Y:S04]  /*21610*/  LDL.64 R16, [R1+0x170] ;  /* 0x0001700001107983 */ /* 0x000ee80000100a00 */
[----:B------:R-:W4:Y:S04]  /*21620*/  LDL R21, [R1+0x13c] ;  /* 0x00013c0001157983 */ /* 0x000f280000100800 */
[----:B------:R-:W4:Y:S04]  /*21630*/  LDL R22, [R1+0x70] ;  /* 0x0000700001167983 */ /* 0x000f280000100800 */
[----:B------:R-:W2:Y:S04]  /*21640*/  LDL.64 R2, [R1+0x160] ;  /* 0x0001600001027983 */ /* 0x000ea80000100a00 */
[----:B------:R-:W4:Y:S04]  /*21650*/  LDL R23, [R1+0x168] ;  /* 0x0001680001177983 */ /* 0x000f280000100800 */
[----:B------:R-:W4:Y:S04]  /*21660*/  LDL.128 R12, [R1+0x150] ;  /* 0x00015000010c7983 */ /* 0x000f280000100c00 */
[----:B------:R-:W4:Y:S04]  /*21670*/  LDL.128 R8, [R1+0x140] ;  /* 0x0001400001087983 */ /* 0x000f280000100c00 */
[----:B---3--:R-:W3:Y:S01]  /*21680*/  LD.E R16, desc[UR44][R16.64] ;  /* 0x0000002c10107980 */ /* 0x008ee2000c101900 */
[----:B--2---:R-:W-:-:S02]  /*21690*/  ISETP.NE.AND P1, PT, R2, 0x1, PT ;  /* 0x000000010200780c */ /* 0x004fc40003f25270 */
[----:B----4-:R-:W-:Y:S01]  /*216a0*/  ISETP.GE.AND P2, PT, R13, 0x1, PT ;  /* 0x000000010d00780c */ /* 0x010fe20003f46270 */
[----:B------:R-:W-:Y:S01]  /*216b0*/  BSSY B0, `(.L_x_2123) ;  /* 0x000009e000007945 */ /* 0x000fe20003800000 */
[-C--:B---3--:R-:W-:Y:S01]  /*216c0*/  FMUL.FTZ R36, R36, R16.reuse ;  /* 0x0000001024247220 */ /* 0x088fe20000410000 */
[----:B------:R-:W-:-:S03]  /*216d0*/  FMUL.FTZ R0, R26, R16 ;  /* 0x000000101a007220 */ /* 0x000fc60000410000 */
[----:B------:R2:W3:Y:S01]  /*216e0*/  MUFU.TANH R75, R36 ;  /* 0x00000024004b7308 */ /* 0x0004e20000002400 */
[-C--:B------:R-:W-:Y:S01]  /*216f0*/  FMUL.FTZ R17, R30, R16.reuse ;  /* 0x000000101e117220 */ /* 0x080fe20000410000 */
[-C--:B------:R-:W-:Y:S01]  /*21700*/  FMUL.FTZ R26, R29, R16.reuse ;  /* 0x000000101d1a7220 */ /* 0x080fe20000410000 */
[----:B------:R-:W-:Y:S01]  /*21710*/  FMUL.FTZ R30, R35, R16 ;  /* 0x00000010231e7220 */ /* 0x000fe20000410000 */
[----:B--2---:R-:W-:-:S04]  /*21720*/  SHF.R.S32.HI R36, RZ, 0x1f, R21 ;  /* 0x0000001fff247819 */ /* 0x004fc80000011415 */
[----:B------:R2:W4:Y:S01]  /*21730*/  MUFU.TANH R72, R26 ;  /* 0x0000001a00487308 */ /* 0x0005220000002400 */
[----:B------:R-:W-:Y:S01]  /*21740*/  LEA.HI R35, R36, R21, RZ, 0x7 ;  /* 0x0000001524237211 */ /* 0x000fe200078f38ff */
[----:B------:R-:W-:-:S03]  /*21750*/  FMUL.FTZ R37, R37, R16 ;  /* 0x0000001025257220 */ /* 0x000fc60000410000 */
[----:B--2---:R-:W-:-:S03]  /*21760*/  LOP3.LUT R26, R35, 0xffffff80, RZ, 0xc0, !PT ;  /* 0xffffff80231a7812 */ /* 0x004fc600078ec0ff */
[----:B------:R2:W0:Y:S01]  /*21770*/  MUFU.TANH R76, R37 ;  /* 0x00000025004c7308 */ /* 0x0004220000002400 */
[-C--:B------:R-:W-:Y:S01]  /*21780*/  FMUL.FTZ R7, R24, R16.reuse ;  /* 0x0000001018077220 */ /* 0x080fe20000410000 */
[-C--:B------:R-:W-:Y:S01]  /*21790*/  FMUL.FTZ R24, R31, R16.reuse ;  /* 0x000000101f187220 */ /* 0x080fe20000410000 */
[-C--:B------:R-:W-:Y:S01]  /*217a0*/  FMUL.FTZ R32, R32, R16.reuse ;  /* 0x0000001020207220 */ /* 0x080fe20000410000 */
[----:B------:R-:W-:Y:S01]  /*217b0*/  FMUL.FTZ R31, R38, R16 ;  /* 0x00000010261f7220 */ /* 0x000fe20000410000 */
[----:B--2---:R-:W-:-:S03]  /*217c0*/  IMAD.IADD R37, R21, 0x1, -R26 ;  /* 0x0000000115257824 */ /* 0x004fc600078e0a1a */
[----:B------:R2:W0:Y:S01]  /*217d0*/  MUFU.TANH R73, R32 ;  /* 0x0000002000497308 */ /* 0x0004220000002400 */
[----:B------:R-:W-:Y:S02]  /*217e0*/  LEA.HI R36, R36, R21, RZ, 0x2 ;  /* 0x0000001524247211 */ /* 0x000fe400078f10ff */
[----:B------:R-:W-:Y:S01]  /*217f0*/  SHF.R.S32.HI R38, RZ, 0x1f, R37 ;  /* 0x0000001fff267819 */ /* 0x000fe20000011425 */
[-C--:B------:R-:W-:Y:S01]  /*21800*/  FMUL.FTZ R40, R40, R16.reuse ;  /* 0x0000001028287220 */ /* 0x080fe20000410000 */
[-C--:B------:R-:W-:Y:S01]  /*21810*/  FMUL.FTZ R41, R41, R16.reuse ;  /* 0x0000001029297220 */ /* 0x080fe20000410000 */
[-C--:B------:R-:W-:Y:S01]  /*21820*/  FMUL.FTZ R33, R33, R16.reuse ;  /* 0x0000001021217220 */ /* 0x080fe20000410000 */
[----:B--2---:R-:W-:Y:S01]  /*21830*/  FMUL.FTZ R32, R39, R16 ;  /* 0x0000001027207220 */ /* 0x004fe20000410000 */
[----:B------:R-:W-:Y:S01]  /*21840*/  LEA.HI R39, R38, R37, RZ, 0x2 ;  /* 0x0000002526277211 */ /* 0x000fe200078f10ff */
[----:B------:R2:W0:Y:S01]  /*21850*/  MUFU.TANH R77, R40 ;  /* 0x00000028004d7308 */ /* 0x0004220000002400 */
[----:B------:R-:W-:-:S02]  /*21860*/  LOP3.LUT R36, R36, 0xfffffffc, RZ, 0xc0, !PT ;  /* 0xfffffffc24247812 */ /* 0x000fc400078ec0ff */
[----:B------:R-:W-:-:S05]  /*21870*/  LEA.HI R38, R38, R37, RZ, 0x5 ;  /* 0x0000002526267211 */ /* 0x000fca00078f28ff */
[----:B------:R1:W0:Y:S01]  /*21880*/  MUFU.TANH R78, R41 ;  /* 0x00000029004e7308 */ /* 0x0002220000002400 */
[----:B--2---:R-:W-:-:S07]  /*21890*/  SHF.R.S32.HI R40, RZ, 0x2, R39 ;  /* 0x00000002ff287819 */ /* 0x004fce0000011427 */
[----:B------:R2:W0:Y:S01]  /*218a0*/  MUFU.TANH R74, R33 ;  /* 0x00000021004a7308 */ /* 0x0004220000002400 */
[----:B-1----:R-:W-:-:S04]  /*218b0*/  SHF.R.S32.HI R41, RZ, 0x1f, R39 ;  /* 0x0000001fff297819 */ /* 0x002fc80000011427 */
[----:B------:R-:W-:Y:S01]  /*218c0*/  LEA.HI R41, R41, R40, RZ, 0x3 ;  /* 0x0000002829297211 */ /* 0x000fe200078f18ff */
[----:B--2---:R-:W-:Y:S01]  /*218d0*/  FMUL.FTZ R33, R42, R16 ;  /* 0x000000102a217220 */ /* 0x004fe20000410000 */
[----:B------:R-:W-:Y:S01]  /*218e0*/  IMAD.IADD R42, R21, 0x1, -R36 ;  /* 0x00000001152a7824 */ /* 0x000fe200078e0a24 */
[----:B------:R-:W-:Y:S02]  /*218f0*/  SHF.R.S32.HI R36, RZ, 0x7, R35 ;  /* 0x00000007ff247819 */ /* 0x000fe40000011423 */
[----:B------:R-:W-:Y:S02]  /*21900*/  LOP3.LUT R41, R41, 0xfffffff8, RZ, 0xc0, !PT ;  /* 0xfffffff829297812 */ /* 0x000fe400078ec0ff */
[----:B------:R-:W-:Y:S02]  /*21910*/  LEA.HI R35, R35, R36, RZ, 0x1 ;  /* 0x0000002423237211 */ /* 0x000fe400078f08ff */
[----:B------:R-:W-:Y:S01]  /*21920*/  SHF.R.S32.HI R21, RZ, 0x5, R38 ;  /* 0x00000005ff157819 */ /* 0x000fe20000011426 */
[----:B------:R-:W-:Y:S01]  /*21930*/  IMAD.IADD R41, R40, 0x1, -R41 ;  /* 0x0000000128297824 */ /* 0x000fe200078e0a29 */
[----:B------:R-:W-:-:S02]  /*21940*/  LOP3.LUT R35, R35, 0x3fffffe, RZ, 0xc0, !PT ;  /* 0x03fffffe23237812 */ /* 0x000fc400078ec0ff */
        /* <DEDUP_REMOVED lines=9> */
[----:B------:R-:W-:Y:S01]  /*219e0*/  @P1 SHF.R.U32.HI R2, RZ, R23, R22 ;  /* 0x00000017ff021219 */ /* 0x000fe20000011616 */
[----:B------:R-:W-:Y:S01]  /*219f0*/  IMAD.MOV.U32 R3, RZ, RZ, -0x60 ;  /* 0xffffffa0ff037424 */ /* 0x000fe200078e00ff */
        /* <DEDUP_REMOVED lines=32> */
[-C--:B------:R-:W-:Y:S01]  /*21c00*/  FMUL.FTZ R66, R66, R16.reuse ;  /* 0x0000001042427220 */ /* 0x080fe20000410000 */
[----:B------:R-:W-:Y:S02]  /*21c10*/  IMAD R3, R20, R3, 0x1 ;  /* 0x0000000114037424 */ /* 0x000fe400078e0203 */
[-C--:B------:R-:W-:Y:S01]  /*21c20*/  FMUL.FTZ R67, R67, R16.reuse ;  /* 0x0000001043437220 */ /* 0x080fe20000410000 */
[-C--:B------:R-:W-:Y:S01]  /*21c30*/  FMUL.FTZ R70, R70, R16.reuse ;  /* 0x0000001046467220 */ /* 0x080fe20000410000 */
[----:B------:R-:W-:Y:S01]  /*21c40*/  FMUL.FTZ R16, R71, R16 ;  /* 0x0000001047107220 */ /* 0x000fe20000410000 */
[----:B------:R-:W-:Y:S01]  /*21c50*/  IMAD R3, R22, -0x2, R3 ;  /* 0xfffffffe16037824 */ /* 0x000fe200078e0203 */
[----:B------:R-:W2:Y:S01]  /*21c60*/  MUFU.TANH R7, R7 ;  /* 0x0000000700077308 */ /* 0x000ea20000002400 */
[----:B------:R-:W-:-:S03]  /*21c70*/  LOP3.LUT R21, RZ, R10, RZ, 0x33, !PT ;  /* 0x0000000aff157212 */ /* 0x000fc600078e33ff */
[----:B------:R-:W-:-:S04]  /*21c80*/  IADD3 R22, -R8, R3, R9 ;  /* 0x0000000308167210 */ /* 0x000fc80007ffe109 */
        /* <DEDUP_REMOVED lines=34> */
[----:B------:R0:W0:Y:S08]  /*21eb0*/  MUFU.TANH R40, R66 ;  /* 0x0000004200287308 */ /* 0x0000300000002400 */
[----:B------:R0:W0:Y:S08]  /*21ec0*/  MUFU.TANH R41, R67 ;  /* 0x0000004300297308 */ /* 0x0000300000002400 */
[----:B------:R-:W0:Y:S08]  /*21ed0*/  MUFU.TANH R68, R68 ;  /* 0x0000004400447308 */ /* 0x000e300000002400 */
[----:B------:R-:W0:Y:S08]  /*21ee0*/  MUFU.TANH R69, R69 ;  /* 0x0000004500457308 */ /* 0x000e300000002400 */
[----:B------:R0:W0:Y:S08]  /*21ef0*/  MUFU.TANH R42, R70 ;  /* 0x00000046002a7308 */ /* 0x0000300000002400 */
[----:B------:R0:W0:Y:S01]  /*21f00*/  MUFU.TANH R43, R16 ;  /* 0x00000010002b7308 */ /* 0x0000220000002400 */
[----:B------:R-:W-:-:S02]  /*21f10*/  IMAD.IADD R35, R22, 0x1, R11 ;  /* 0x0000000116237824 */ /* 0x000fc400078e020b */
[----:B------:R-:W-:Y:S02]  /*21f20*/  IMAD.IADD R36, R22, 0x1, R21 ;  /* 0x0000000116247824 */ /* 0x000fe400078e0215 */
[----:B------:R-:W-:Y:S02]  /*21f30*/  VIADD R38, R3, 0xffffffff ;  /* 0xffffffff03267836 */ /* 0x000fe40000000000 */
[----:B------:R-:W-:Y:S02]  /*21f40*/  IMAD R22, R20, -0x60, R12 ;  /* 0xffffffa014167824 */ /* 0x000fe400078e020c */
[--C-:B-1----:R-:W-:Y:S02]  /*21f50*/  IMAD.IADD R10, R35, 0x1, R23.reuse ;  /* 0x00000001230a7824 */ /* 0x102fe400078e0217 */
        /* <DEDUP_REMOVED lines=12> */
.L_x_2126:
[----:B------:R-:W-:-:S13]  /*22020*/  ISETP.NE.AND P1, PT, R13, 0x1, PT ;  /* 0x000000010d00780c */ /* 0x000fda0003f25270 */
[----:B------:R-:W-:-:S05]  /*22030*/  @P1 IMAD.HI.U32 R12, R11, R14, RZ ;  /* 0x0000000e0b0c1227 */ /* 0x000fca00078e00ff */
[----:B------:R-:W-:-:S07]  /*22040*/  @P1 SHF.R.U32.HI R11, RZ, R15, R12 ;  /* 0x0000000fff0b1219 */ /* 0x000fce000001160c */
.L_x_2127:
[----:B------:R-:W-:Y:S05]  /*22050*/  BSYNC B1 ;  /* 0x0000000000017941 */ /* 0x000fea0003800000 */
.L_x_2125:
[----:B------:R-:W-:-:S05]  /*22060*/  IMAD R12, R11, R13, R38 ;  /* 0x0000000d0b0c7224 */ /* 0x000fca00078e0226 */
[----:B------:R-:W-:Y:S02]  /*22070*/  VIMNMX R3, R3, R12, !PT ;  /* 0x0000000c03037248 */ /* 0x000fe40007fe0100 */
[----:B------:R-:W-:-:S07]  /*22080*/  VIADDMNMX R10, R12, R13, R10, PT ;  /* 0x0000000d0c0a7246 */ /* 0x000fce000380010a */
.L_x_2124:
[----:B------:R-:W-:Y:S05]  /*22090*/  BSYNC B0 ;  /* 0x0000000000007941 */ /* 0x000fea0003800000 */
.L_x_2123:
[C---:B------:R-:W-:Y:S01]  /*220a0*/  ISETP.GE.AND P1, PT, R22.reuse, 0x2, PT ;  /* 0x000000021600780c */ /* 0x040fe20003f26270 */
[----:B------:R-:W1:Y:S01]  /*220b0*/  SHFL.IDX PT, R2, R2, 0x1, 0x1c1f ;  /* 0x003c1f0002027f89 */ /* 0x000e6200000e0000 */
[C---:B------:R-:W-:Y:S01]  /*220c0*/  ISETP.GE.AND P5, PT, R22.reuse, 0xa, PT ;  /* 0x0000000a1600780c */ /* 0x040fe20003fa6270 */
[----:B------:R-:W-:Y:S01]  /*220d0*/  BSSY B0, `(.L_x_2128) ;  /* 0x0000087000007945 */ /* 0x000fe20003800000 */
[C---:B------:R-:W-:Y:S02]  /*220e0*/  ISETP.GT.AND P3, PT, R3.reuse, 0x1, !P1 ;  /* 0x000000010300780c */ /* 0x040fe40004f64270 */
[----:B------:R-:W-:Y:S02]  /*220f0*/  ISETP.GE.AND P2, PT, R22, 0x9, PT ;  /* 0x000000091600780c */ /* 0x000fe40003f46270 */
[----:B------:R-:W-:Y:S02]  /*22100*/  ISETP.LT.OR P3, PT, R10, 0x2, P3 ;  /* 0x000000020a00780c */ /* 0x000fe40001f61670 */
[----:B------:R-:W-:-:S02]  /*22110*/  ISETP.GT.AND P4, PT, R3, 0x8, !P2 ;  /* 0x000000080300780c */ /* 0x000fc40005784270 */
[----:B0-----:R-:W-:Y:S02]  /*22120*/  FSEL R63, R25, -INF , !P3 ;  /* 0xff800000193f7808 */ /* 0x001fe40005800000 */
[----:B------:R-:W-:Y:S02]  /*22130*/  ISETP.GT.AND P3, PT, R3, 0x9, !P5 ;  /* 0x000000090300780c */ /* 0x000fe40006f64270 */
[----:B------:R-:W-:Y:S02]  /*22140*/  P2R R25, PR, RZ, 0x20 ;  /* 0x00000020ff197803 */ /* 0x000fe40000000000 */
[----:B------:R-:W-:Y:S02]  /*22150*/  ISETP.LT.OR P3, PT, R10, 0xa, P3 ;  /* 0x0000000a0a00780c */ /* 0x000fe40001f61670 */
[----:B------:R-:W-:Y:S02]  /*22160*/  ISETP.GE.AND P5, PT, R22, 0x11, PT ;  /* 0x000000111600780c */ /* 0x000fe40003fa6270 */
[----:B------:R-:W-:-:S02]  /*22170*/  FSEL R185, R72, -INF , !P3 ;  /* 0xff80000048b97808 */ /* 0x000fc40005800000 */
[----:B------:R-:W-:Y:S01]  /*22180*/  ISETP.LT.OR P4, PT, R10, 0x9, P4 ;  /* 0x000000090a00780c */ /* 0x000fe20002781670 */
[----:B-1----:R-:W-:Y:S01]  /*22190*/  IMAD.IADD R11, R36, 0x1, R2 ;  /* 0x00000001240b7824 */ /* 0x002fe200078e0202 */
[----:B------:R-:W-:Y:S02]  /*221a0*/  ISETP.GT.AND P3, PT, R3, 0x10, !P5 ;  /* 0x000000100300780c */ /* 0x000fe40006f64270 */
[----:B------:R-:W-:Y:S02]  /*221b0*/  FSEL R67, R28, -INF , !P4 ;  /* 0xff8000001c437808 */ /* 0x000fe40006000000 */
[----:B------:R-:W-:Y:S02]  /*221c0*/  ISETP.LT.OR P3, PT, R10, 0x11, P3 ;  /* 0x000000110a00780c */ /* 0x000fe40001f61670 */
[----:B------:R-:W-:Y:S02]  /*221d0*/  ISETP.GE.AND P4, PT, R22, 0x12, PT ;  /* 0x000000121600780c */ /* 0x000fe40003f86270 */
[----:B------:R-:W-:-:S02]  /*221e0*/  FSEL R73, R73, -INF , !P3 ;  /* 0xff80000049497808 */ /* 0x000fc40005800000 */
[C---:B------:R-:W-:Y:S02]  /*221f0*/  ISETP.GT.AND P3, PT, R3.reuse, 0x11, !P4 ;  /* 0x000000110300780c */ /* 0x040fe40006764270 */
        /* <DEDUP_REMOVED lines=93> */
[----:B------:R-:W-:-:S04]  /*227d0*/  ISETP.GT.AND P6, PT, R3, 0x59, !P6 ;  /* 0x000000590300780c */ /* 0x000fc800077c4270 */
[----:B------:R-:W-:Y:S01]  /*227e0*/  ISETP.LT.OR P6, PT, R10, 0x5a, P6 ;  /* 0x0000005a0a00780c */ /* 0x000fe200037c1670 */
[----:B------:R-:W-:-:S03]  /*227f0*/  IMAD.IADD R10, R35, 0x1, R2 ;  /* 0x00000001230a7824 */ /* 0x000fc600078e0202 */
        /* <DEDUP_REMOVED lines=13> */
.L_x_2131:
[----:B------:R-:W-:-:S13]  /*228d0*/  ISETP.NE.AND P6, PT, R13, 0x1, PT ;  /* 0x000000010d00780c */ /* 0x000fda0003fc5270 */
[----:B------:R-:W-:-:S05]  /*228e0*/  @P6 IMAD.HI.U32 R14, R8, R14, RZ ;  /* 0x0000000e080e6227 */ /* 0x000fca00078e00ff */
[----:B------:R-:W-:-:S07]  /*228f0*/  @P6 SHF.R.U32.HI R8, RZ, R15, R14 ;  /* 0x0000000fff086219 */ /* 0x000fce000001160e */
.L_x_2132:
[----:B------:R-:W-:Y:S05]  /*22900*/  BSYNC B1 ;  /* 0x0000000000017941 */ /* 0x000fea0003800000 */
.L_x_2130:
[----:B------:R-:W-:-:S05]  /*22910*/  IMAD R8, R8, R13, R38 ;  /* 0x0000000d08087224 */ /* 0x000fca00078e0226 */
[----:B------:R-:W-:Y:S02]  /*22920*/  VIADDMNMX R10, R8, R13, R10, PT ;  /* 0x0000000d080a7246 */ /* 0x000fe4000380010a */
[----:B------:R-:W-:-:S07]  /*22930*/  VIMNMX R11, R11, R8, !PT ;  /* 0x000000080b0b7248 */ /* 0x000fce0007fe0100 */
.L_x_2129:
[----:B------:R-:W-:Y:S05]  /*22940*/  BSYNC B0 ;  /* 0x0000000000007941 */ /* 0x000fea0003800000 */
.L_x_2128:
[----:B------:R-:W2:Y:S01]  /*22950*/  LD.E.64 R2, desc[UR44][R18.64+0x230] ;  /* 0x0002302c12027980 */ /* 0x000ea2000c101b00 */
[C---:B------:R-:W-:Y:S02]  /*22960*/  ISETP.GT.AND P1, PT, R11.reuse, 0x1, !P1 ;  /* 0x000000010b00780c */ /* 0x040fe40004f24270 */
[----:B------:R-:W-:Y:S02]  /*22970*/  ISETP.GT.AND P2, PT, R11, 0x8, !P2 ;  /* 0x000000080b00780c */ /* 0x000fe40005744270 */
[C---:B------:R-:W-:Y:S02]  /*22980*/  ISETP.LT.OR P1, PT, R10.reuse, 0x2, P1 ;  /* 0x000000020a00780c */ /* 0x040fe40000f21670 */
[----:B------:R-:W-:Y:S02]  /*22990*/  ISETP.LT.OR P2, PT, R10, 0x9, P2 ;  /* 0x000000090a00780c */ /* 0x000fe40001741670 */
[----:B------:R-:W-:Y:S02]  /*229a0*/  FSEL R8, R6, -INF , !P1 ;  /* 0xff80000006087808 */ /* 0x000fe40004800000 */
[----:B------:R-:W-:-:S02]  /*229b0*/  ISETP.NE.AND P1, PT, R25, RZ, PT ;  /* 0x000000ff1900720c */ /* 0x000fc40003f25270 */
[----:B------:R-:W-:Y:S02]  /*229c0*/  FSEL R17, R17, -INF , !P2 ;  /* 0xff80000011117808 */ /* 0x000fe40005000000 */
[----:B------:R-:W-:Y:S02]  /*229d0*/  ISETP.GT.AND P1, PT, R11, 0x9, !P1 ;  /* 0x000000090b00780c */ /* 0x000fe40004f24270 */
[----:B------:R-:W-:Y:S02]  /*229e0*/  ISETP.NE.AND P2, PT, R39, RZ, PT ;  /* 0x000000ff2700720c */ /* 0x000fe40003f45270 */
[----:B------:R-:W-:Y:S02]  /*229f0*/  ISETP.LT.OR P1, PT, R10, 0xa, P1 ;  /* 0x0000000a0a00780c */ /* 0x000fe40000f21670 */
[----:B------:R-:W-:Y:S02]  /*22a00*/  ISETP.NE.AND P6, PT, R62, RZ, PT ;  /* 0x000000ff3e00720c */ /* 0x000fe40003fc5270 */
[----:B------:R-:W-:-:S02]  /*22a10*/  FSEL R24, R24, -INF , !P1 ;  /* 0xff80000018187808 */ /* 0x000fc40004800000 */
[----:B------:R-:W-:-:S04]  /*22a20*/  ISETP.NE.AND P1, PT, R28, RZ, PT ;  /* 0x000000ff1c00720c */ /* 0x000fc80003f25270 */
[----:B------:R-:W-:-:S04]  /*22a30*/  ISETP.GT.AND P1, PT, R11, 0x10, !P1 ;  /* 0x000000100b00780c */ /* 0x000fc80004f24270 */
[----:B------:R-:W-:-:S04]  /*22a40*/  ISETP.LT.OR P1, PT, R10, 0x11, P1 ;  /* 0x000000110a00780c */ /* 0x000fc80000f21670 */
[----:B------:R-:W-:Y:S02]  /*22a50*/  FSEL R29, R29, -INF , !P1 ;  /* 0xff8000001d1d7808 */ /* 0x000fe40004800000 */
[----:B------:R-:W-:-:S04]  /*22a60*/  ISETP.NE.AND P1, PT, R37, RZ, PT ;  /* 0x000000ff2500720c */ /* 0x000fc80003f25270 */
[----:B------:R-:W-:-:S04]  /*22a70*/  ISETP.GT.AND P1, PT, R11, 0x11, !P1 ;  /* 0x000000110b00780c */ /* 0x000fc80004f24270 */
[----:B------:R-:W-:-:S04]  /*22a80*/  ISETP.LT.OR P1, PT, R10, 0x12, P1 ;  /* 0x000000120a00780c */ /* 0x000fc80000f21670 */
[----:B------:R-:W-:Y:S02]  /*22a90*/  FSEL R30, R30, -INF , !P1 ;  /* 0xff8000001e1e7808 */ /* 0x000fe40004800000 */
[----:B------:R-:W-:Y:S02]  /*22aa0*/  ISETP.GT.AND P1, PT, R11, 0x18, !P2 ;  /* 0x000000180b00780c */ /* 0x000fe40005724270 */
[----:B------:R-:W-:Y:S02]  /*22ab0*/  ISETP.NE.AND P2, PT, R56, RZ, PT ;  /* 0x000000ff3800720c */ /* 0x000fe40003f45270 */
[----:B------:R-:W-:-:S04]  /*22ac0*/  ISETP.LT.OR P1, PT, R10, 0x19, P1 ;  /* 0x000000190a00780c */ /* 0x000fc80000f21670 */
[----:B------:R-:W-:Y:S02]  /*22ad0*/  FSEL R31, R31, -INF , !P1 ;  /* 0xff8000001f1f7808 */ /* 0x000fe40004800000 */
[----:B------:R-:W-:Y:S02]  /*22ae0*/  ISETP.GT.AND P1, PT, R11, 0x19, !P6 ;  /* 0x000000190b00780c */ /* 0x000fe40007724270 */
[----:B------:R-:W-:Y:S02]  /*22af0*/  ISETP.NE.AND P6, PT, R12, RZ, PT ;  /* 0x000000ff0c00720c */ /* 0x000fe40003fc5270 */
[----:B------:R-:W-:-:S04]  /*22b00*/  ISETP.LT.OR P1, PT, R10, 0x1a, P1 ;  /* 0x0000001a0a00780c */ /* 0x000fc80000f21670 */
[----:B------:R-:W-:Y:S02]  /*22b10*/  FSEL R32, R32, -INF , !P1 ;  /* 0xff80000020207808 */ /* 0x000fe40004800000 */
        /* <DEDUP_REMOVED lines=40> */
[----:B------:R-:W-:Y:S02]  /*22da0*/  ISETP.GT.AND P1, PT, R11, RZ, !P6 ;  /* 0x000000ff0b00720c */ /* 0x000fe40007724270 */
[----:B--2---:R-:W-:Y:S02]  /*22db0*/  FMNMX.FTZ R12, R187, R2, !PT ;  /* 0x00000002bb0c7209 */ /* 0x004fe40007810000 */
[----:B------:R-:W-:Y:S02]  /*22dc0*/  ISETP.LT.OR P1, PT, R10, 0x1, P1 ;  /* 0x000000010a00780c */ /* 0x000fe40000f21670 */
[----:B------:R-:W-:Y:S02]  /*22dd0*/  FMNMX.FTZ R12, R63, R12, !PT ;  /* 0x0000000c3f0c7209 */ /* 0x000fe40007810000 */
[----:B------:R-:W-:-:S02]  /*22de0*/  FSEL R0, R0, -INF , !P1 ;  /* 0xff80000000007808 */ /* 0x000fc40004800000 */
[----:B------:R-:W-:Y:S02]  /*22df0*/  FMNMX.FTZ R12, R67, R12, !PT ;  /* 0x0000000c430c7209 */ /* 0x000fe40007810000 */
[----:B------:R-:W-:Y:S02]  /*22e00*/  ISETP.NE.AND P1, PT, R78, RZ, PT ;  /* 0x000000ff4e00720c */ /* 0x000fe40003f25270 */
[----:B------:R-:W-:Y:S02]  /*22e10*/  FMNMX.FTZ R12, R185, R12, !PT ;  /* 0x0000000cb90c7209 */ /* 0x000fe40007810000 */
[----:B------:R-:W-:Y:S02]  /*22e20*/  ISETP.GT.AND P2, PT, R11, 0x49, !P2 ;  /* 0x000000490b00780c */ /* 0x000fe40005744270 */
[----:B------:R-:W-:Y:S02]  /*22e30*/  FMNMX.FTZ R12, R73, R12, !PT ;  /* 0x0000000c490c7209 */ /* 0x000fe40007810000 */
[----:B------:R-:W-:-:S02]  /*22e40*/  ISETP.GT.AND P3, PT, R11, 0x50, !P3 ;  /* 0x000000500b00780c */ /* 0x000fc40005f64270 */
[----:B------:R-:W-:Y:S02]  /*22e50*/  FMNMX.FTZ R12, R71, R12, !PT ;  /* 0x0000000c470c7209 */ /* 0x000fe40007810000 */
[----:B------:R-:W-:Y:S02]  /*22e60*/  ISETP.GT.AND P4, PT, R11, 0x51, !P4 ;  /* 0x000000510b00780c */ /* 0x000fe40006784270 */
[----:B------:R-:W-:Y:S02]  /*22e70*/  FMNMX.FTZ R12, R75, R12, !PT ;  /* 0x0000000c4b0c7209 */ /* 0x000fe40007810000 */
[----:B------:R-:W-:Y:S02]  /*22e80*/  ISETP.NE.AND P6, PT, R64, RZ, PT ;  /* 0x000000ff4000720c */ /* 0x000fe40003fc5270 */
[----:B------:R-:W-:-:S04]  /*22e90*/  FMNMX.FTZ R12, R79, R12, !PT ;  /* 0x0000000c4f0c7209 */ /* 0x000fc80007810000 */
[----:B------:R-:W-:-:S04]  /*22ea0*/  FMNMX.FTZ R12, R77, R12, !PT ;  /* 0x0000000c4d0c7209 */ /* 0x000fc80007810000 */
[----:B------:R-:W-:-:S04]  /*22eb0*/  FMNMX.FTZ R12, R81, R12, !PT ;  /* 0x0000000c510c7209 */ /* 0x000fc80007810000 */
[----:B------:R-:W-:-:S04]  /*22ec0*/  FMNMX.FTZ R12, R159, R12, !PT ;  /* 0x0000000c9f0c7209 */ /* 0x000fc80007810000 */
[----:B------:R-:W-:-:S04]  /*22ed0*/  FMNMX.FTZ R12, R83, R12, !PT ;  /* 0x0000000c530c7209 */ /* 0x000fc80007810000 */
[----:B------:R-:W-:-:S04]  /*22ee0*/  FMNMX.FTZ R12, R171, R12, !PT ;  /* 0x0000000cab0c7209 */ /* 0x000fc80007810000 */
[----:B------:R-:W-:Y:S02]  /*22ef0*/  FMNMX.FTZ R12, R49, R12, !PT ;  /* 0x0000000c310c7209 */ /* 0x000fe40007810000 */
[----:B------:R-:W-:Y:S02]  /*22f00*/  FMNMX.FTZ R13, R0, R3, !PT ;  /* 0x00000003000d7209 */ /* 0x000fe40007810000 */
[----:B------:R-:W-:Y:S02]  /*22f10*/  FMNMX.FTZ R14, R169, R12, !PT ;  /* 0x0000000ca90e7209 */ /* 0x000fe40007810000 */
[----:B------:R-:W-:Y:S02]  /*22f20*/  FMNMX.FTZ R12, R8, R13, !PT ;  /* 0x0000000d080c7209 */ /* 0x000fe40007810000 */
[----:B------:R-:W-:Y:S02]  /*22f30*/  FMNMX.FTZ R14, R53, R14, !PT ;  /* 0x0000000e350e7209 */ /* 0x000fe40007810000 */
[----:B------:R-:W-:-:S02]  /*22f40*/  FMNMX.FTZ R13, R17, R12, !PT ;  /* 0x0000000c110d7209 */ /* 0x000fc40007810000 */
        /* <DEDUP_REMOVED lines=15> */
[----:B------:R-:W-:-:S03]  /*23040*/  FMNMX.FTZ R13, R25, R12, !PT ;  /* 0x0000000c190d7209 */ /* 0x000fc60007810000 */
[----:B------:R-:W0:Y:S01]  /*23050*/  SHFL.BFLY PT, R14, R15, 0x2, 0x1f ;  /* 0x0c401f000f0e7f89 */ /* 0x000e2200000e0000 */
[----:B------:R-:W-:-:S04]  /*23060*/  FMNMX.FTZ R13, R28, R13, !PT ;  /* 0x0000000d1c0d7209 */ /* 0x000fc80007810000 */
[----:B------:R-:W-:-:S04]  /*23070*/  FMNMX.FTZ R12, R36, R13, !PT ;  /* 0x0000000d240c7209 */ /* 0x000fc80007810000 */
[----:B------:R-:W-:-:S04]  /*23080*/  FMNMX.FTZ R13, R37, R12, !PT ;  /* 0x0000000c250d7209 */ /* 0x000fc80007810000 */
[----:B------:R-:W-:Y:S02]  /*23090*/  FMNMX.FTZ R12, R38, R13, !PT ;  /* 0x0000000d260c7209 */ /* 0x000fe40007810000 */
[----:B------:R-:W-:Y:S02]  /*230a0*/  ISETP.GT.AND P1, PT, R11, 0x48, !P1 ;  /* 0x000000480b00780c */ /* 0x000fe40004f24270 */
[----:B------:R-:W-:Y:S02]  /*230b0*/  FMNMX.FTZ R12, R39, R12, !PT ;  /* 0x0000000c270c7209 */ /* 0x000fe40007810000 */
[----:B------:R-:W-:Y:S02]  /*230c0*/  ISETP.LT.OR P1, PT, R10, 0x49, P1 ;  /* 0x000000490a00780c */ /* 0x000fe40000f21670 */
[----:B------:R-:W-:Y:S02]  /*230d0*/  FMNMX.FTZ R13, R7, R12, !PT ;  /* 0x0000000c070d7209 */ /* 0x000fe40007810000 */
[----:B0-----:R-:W-:-:S02]  /*230e0*/  FMNMX.FTZ R14, R15, R14, !PT ;  /* 0x0000000e0f0e7209 */ /* 0x001fc40007810000 */
[----:B------:R-:W-:Y:S02]  /*230f0*/  ISETP.LT.OR P2, PT, R10, 0x4a, P2 ;  /* 0x0000004a0a00780c */ /* 0x000fe40001741670 */
[----:B------:R-:W-:Y:S01]  /*23100*/  FSEL R26, R26, -INF , !P1 ;  /* 0xff8000001a1a7808 */ /* 0x000fe20004800000 */
[----:B------:R-:W0:Y:S01]  /*23110*/  SHFL.BFLY PT, R33, R14, 0x1, 0x1f ;  /* 0x0c201f000e217f89 */ /* 0x000e2200000e0000 */
[----:B------:R-:W-:Y:S02]  /*23120*/  FMNMX.FTZ R13, R6, R13, !PT ;  /* 0x0000000d060d7209 */ /* 0x000fe40007810000 */
[----:B------:R-:W-:Y:S02]  /*23130*/  ISETP.LT.OR P3, PT, R10, 0x51, P3 ;  /* 0x000000510a00780c */ /* 0x000fe40001f61670 */
[----:B------:R-:W-:Y:S02]  /*23140*/  FSEL R27, R27, -INF , !P2 ;  /* 0xff8000001b1b7808 */ /* 0x000fe40005000000 */
[----:B------:R-:W-:-:S02]  /*23150*/  FMNMX.FTZ R12, R26, R13, !PT ;  /* 0x0000000d1a0c7209 */ /* 0x000fc40007810000 */
[----:B------:R-:W-:Y:S02]  /*23160*/  ISETP.GT.AND P5, PT, R11, 0x58, !P5 ;  /* 0x000000580b00780c */ /* 0x000fe40006fa4270 */
[----:B------:R-:W-:Y:S02]  /*23170*/  ISETP.LT.OR P4, PT, R10, 0x52, P4 ;  /* 0x000000520a00780c */ /* 0x000fe40002781670 */
[----:B------:R-:W-:Y:S02]  /*23180*/  FSEL R40, R40, -INF , !P3 ;  /* 0xff80000028287808 */ /* 0x000fe40005800000 */
[----:B------:R-:W-:Y:S02]  /*23190*/  FMNMX.FTZ R13, R27, R12, !PT ;  /* 0x0000000c1b0d7209 */ /* 0x000fe40007810000 */
[----:B------:R-:W-:Y:S02]  /*231a0*/  ISETP.GT.AND P1, PT, R11, 0x59, !P6 ;  /* 0x000000590b00780c */ /* 0x000fe40007724270 */
[----:B------:R-:W-:-:S02]  /*231b0*/  ISETP.LT.OR P5, PT, R10, 0x59, P5 ;  /* 0x000000590a00780c */ /* 0x000fc40002fa1670 */
[----:B------:R-:W-:Y:S02]  /*231c0*/  FSEL R41, R41, -INF , !P4 ;  /* 0xff80000029297808 */ /* 0x000fe40006000000 */
[----:B------:R-:W-:Y:S02]  /*231d0*/  FMNMX.FTZ R12, R40, R13, !PT ;  /* 0x0000000d280c7209 */ /* 0x000fe40007810000 */
[----:B------:R-:W-:Y:S02]  /*231e0*/  ISETP.LT.OR P1, PT, R10, 0x5a, P1 ;  /* 0x0000005a0a00780c */ /* 0x000fe40000f21670 */
[----:B------:R-:W-:Y:S02]  /*231f0*/  FSEL R42, R42, -INF , !P5 ;  /* 0xff8000002a2a7808 */ /* 0x000fe40006800000 */
[----:B------:R-:W-:Y:S02]  /*23200*/  FMNMX.FTZ R11, R41, R12, !PT ;  /* 0x0000000c290b7209 */ /* 0x000fe40007810000 */
[----:B------:R-:W-:-:S02]  /*23210*/  FSEL R43, R43, -INF , !P1 ;  /* 0xff8000002b2b7808 */ /* 0x000fc40004800000 */
[----:B------:R-:W-:Y:S02]  /*23220*/  FMNMX.FTZ R10, R42, R11, !PT ;  /* 0x0000000b2a0a7209 */ /* 0x000fe40007810000 */
[----:B------:R-:W-:Y:S02]  /*23230*/  LOP3.LUT R178, R193, 0x4, RZ, 0xfc, !PT ;  /* 0x00000004c1b27812 */ /* 0x000fe400078efcff */
[----:B------:R-:W-:Y:S02]  /*23240*/  FMNMX.FTZ R11, R43, R10, !PT ;  /* 0x0000000a2b0b7209 */ /* 0x000fe40007810000 */
[----:B0-----:R-:W-:Y:S01]  /*23250*/  FMNMX.FTZ R33, R14, R33, !PT ;  /* 0x000000210e217209 */ /* 0x001fe20007810000 */
[----:B------:R-:W-:Y:S04]  /*23260*/  ST.E desc[UR44][R18.64+0x230], R15 ;  /* 0x0002300f12007985 */ /* 0x000fe8000c10192c */
[----:B------:R-:W-:Y:S04]  /*23270*/  ST.E desc[UR44][R178.64], R11 ;  /* 0x0000000bb2007985 */ /* 0x000fe8000c10192c */
[----:B------:R-:W-:Y:S04]  /*23280*/  ST.E desc[UR44][R18.64+0x230], R33 ;  /* 0x0002302112007985 */ /* 0x000fe8000c10192c */
[----:B------:R-:W2:Y:S04]  /*23290*/  LD.E R10, desc[UR44][R178.64] ;  /* 0x0000002cb20a7980 */ /* 0x000ea8000c101900 */
[----:B--2---:R-:W0:Y:S02]  /*232a0*/  SHFL.BFLY PT, R13, R10, 0x2, 0x1f ;  /* 0x0c401f000a0d7f89 */ /* 0x004e2400000e0000 */
[----:B0-----:R-:W-:-:S05]  /*232b0*/  FMNMX.FTZ R13, R10, R13, !PT ;  /* 0x0000000d0a0d7209 */ /* 0x001fca0007810000 */
[----:B------:R-:W0:Y:S02]  /*232c0*/  SHFL.BFLY PT, R12, R13, 0x1, 0x1f ;  /* 0x0c201f000d0c7f89 */ /* 0x000e2400000e0000 */
[----:B0-----:R-:W-:-:S05]  /*232d0*/  FMNMX.FTZ R35, R13, R12, !PT ;  /* 0x0000000c0d237209 */ /* 0x001fca0007810000 */
[----:B------:R0:W-:Y:S04]  /*232e0*/  ST.E desc[UR44][R178.64], R35 ;  /* 0x00000023b2007985 */ /* 0x0001e8000c10192c */
[----:B------:R-:W2:Y:S04]  /*232f0*/  LD.E R44, desc[UR44][R18.64+0x230] ;  /* 0x0002302c122c7980 */ /* 0x000ea8000c101900 */
[----:B------:R-:W3:Y:S04]  /*23300*/  LD.E R45, desc[UR44][R18.64+0x250] ;  /* 0x0002502c122d7980 */ /* 0x000ee8000c101900 */
[----:B------:R-:W4:Y:S04]  /*23310*/  LD.E R46, desc[UR44][R18.64+0x240] ;  /* 0x0002402c122e7980 */ /* 0x000f28000c101900 */
[----:B------:R-:W5:Y:S01]  /*23320*/  LD.E R47, desc[UR44][R18.64+0x244] ;  /* 0x0002442c122f7980 */ /* 0x000f62000c101900 */
[----:B------:R-:W-:-:S04]  /*23330*/  FSETP.NEU.FTZ.AND P2, PT, R35, -INF , PT ;  /* 0xff8000002300780b */ /* 0x000fc80003f5d000 */
[----:B------:R-:W-:-:S05]  /*23340*/  FSEL R12, R35, RZ, P2 ;  /* 0x000000ff230c7208 */ /* 0x000fca0001000000 */
[----:B------:R-:W-:Y:S01]  /*23350*/  FADD.FTZ R12, R3, -R12 ;  /* 0x8000000c030c7221 */ /* 0x000fe20000010000 */
[C---:B--2---:R-:W-:Y:S01]  /*23360*/  FSETP.NEU.FTZ.AND P1, PT, R44.reuse, -INF , PT ;  /* 0xff8000002c00780b */ /* 0x044fe20003f3d000 */
[----:B---3--:R-:W-:-:S03]  /*23370*/  FMUL.FTZ R10, R44, R45 ;  /* 0x0000002d2c0a7220 */ /* 0x008fc60000410000 */
[----:B------:R-:W-:Y:S01]  /*23380*/  FSEL R3, R44, RZ, P1 ;  /* 0x000000ff2c037208 */ /* 0x000fe20000800000 */
[----:B0-----:R-:W-:Y:S01]  /*23390*/  FMUL.FTZ R35, R35, R45 ;  /* 0x0000002d23237220 */ /* 0x001fe20000410000 */
[----:B------:R-:W-:-:S03]  /*233a0*/  FSEL R14, R10, RZ, P1 ;  /* 0x000000ff0a0e7208 */ /* 0x000fc60000800000 */
[----:B------:R-:W-:Y:S02]  /*233b0*/  FADD.FTZ R3, R2, -R3 ;  /* 0x8000000302037221 */ /* 0x000fe40000010000 */
[-CC-:B------:R-:W-:Y:S01]  /*233c0*/  FFMA.FTZ R182, R22, R45.reuse, -R14.reuse ;  /* 0x0000002d16b67223 */ /* 0x180fe2000001080e */
[----:B------:R-:W-:Y:S01]  /*233d0*/  FSEL R22, R35, RZ, P2 ;  /* 0x000000ff23167208 */ /* 0x000fe20001000000 */
[-C--:B------:R-:W-:Y:S01]  /*233e0*/  FMUL.FTZ R3, R3, R45.reuse ;  /* 0x0000002d03037220 */ /* 0x080fe20000410000 */
[-C--:B------:R-:W-:Y:S01]  /*233f0*/  FFMA.FTZ R187, R187, R45.reuse, -R14 ;  /* 0x0000002dbbbb7223 */ /* 0x080fe2000001080e */
[----:B------:R-:W-:Y:S02]  /*23400*/  FMUL.FTZ R12, R45, R12 ;  /* 0x0000000c2d0c7220 */ /* 0x000fe40000410000 */
[-C--:B------:R-:W-:Y:S01]  /*23410*/  FFMA.FTZ R188, R0, R45.reuse, -R22 ;  /* 0x0000002d00bc7223 */ /* 0x080fe20000010816 */
[----:B------:R-:W4:Y:S01]  /*23420*/  MUFU.EX2 R35, R3 ;  /* 0x0000000300237308 */ /* 0x000f220000000800 */
[-C--:B------:R-:W-:Y:S01]  /*23430*/  FFMA.FTZ R152, R63, R45.reuse, -R14 ;  /* 0x0000002d3f987223 */ /* 0x080fe2000001080e */
[-C--:B------:R-:W-:Y:S01]  /*23440*/  FFMA.FTZ R153, R8, R45.reuse, -R22 ;  /* 0x0000002d08997223 */ /* 0x080fe20000010816 */
[-C--:B------:R-:W-:Y:S01]  /*23450*/  FFMA.FTZ R154, R67, R45.reuse, -R14 ;  /* 0x0000002d439a7223 */ /* 0x080fe2000001080e */
[----:B------:R-:W-:-:S04]  /*23460*/  FFMA.FTZ R186, R17, R45, -R22 ;  /* 0x0000002d11ba7223 */ /* 0x000fc80000010816 */
[----:B------:R0:W-:Y:S01]  /*23470*/  MUFU.EX2 R33, R12 ;  /* 0x0000000c00217308 */ /* 0x0001e20000000800 */
[-C--:B------:R-:W-:Y:S01]  /*23480*/  FFMA.FTZ R185, R185, R45.reuse, -R14 ;  /* 0x0000002db9b97223 */ /* 0x080fe2000001080e */
[----:B------:R-:W-:-:S06]  /*23490*/  FFMA.FTZ R155, R24, R45, -R22 ;  /* 0x0000002d189b7223 */ /* 0x000fcc0000010816 */
[----:B------:R-:W-:Y:S08]  /*234a0*/  MUFU.EX2 R187, R187 ;  /* 0x000000bb00bb7308 */ /* 0x000ff00000000800 */
[----:B------:R-:W5:Y:S01]  /*234b0*/  MUFU.EX2 R188, R188 ;  /* 0x000000bc00bc7308 */ /* 0x000f620000000800 */
[-C--:B------:R-:W-:Y:S01]  /*234c0*/  FFMA.FTZ R11, R73, R45.reuse, -R14 ;  /* 0x0000002d490b7223 */ /* 0x080fe2000001080e */
[----:B------:R-:W-:-:S06]  /*234d0*/  FFMA.FTZ R15, R29, R45, -R22 ;  /* 0x0000002d1d0f7223 */ /* 0x000fcc0000010816 */
[----:B------:R-:W-:Y:S08]  /*234e0*/  MUFU.EX2 R152, R152 ;  /* 0x0000009800987308 */ /* 0x000ff00000000800 */
[----:B------:R-:W1:Y:S01]  /*234f0*/  MUFU.EX2 R153, R153 ;  /* 0x0000009900997308 */ /* 0x000e620000000800 */
[-CC-:B------:R-:W-:Y:S01]  /*23500*/  FFMA.FTZ R10, R71, R45.reuse, -R14.reuse ;  /* 0x0000002d470a7223 */ /* 0x180fe2000001080e */
[-CC-:B------:R-:W-:Y:S01]  /*23510*/  FFMA.FTZ R13, R75, R45.reuse, -R14.reuse ;  /* 0x0000002d4b0d7223 */ /* 0x180fe2000001080e */
[----:B0-----:R-:W-:-:S05]  /*23520*/  FFMA.FTZ R12, R79, R45, -R14 ;  /* 0x0000002d4f0c7223 */ /* 0x001fca000001080e */
[----:B------:R-:W-:Y:S01]  /*23530*/  MUFU.EX2 R154, R154 ;  /* 0x0000009a009a7308 */ /* 0x000fe20000000800 */
[-CC-:B------:R-:W-:Y:S01]  /*23540*/  FFMA.FTZ R157, R77, R45.reuse, -R14.reuse ;  /* 0x0000002d4d9d7223 */ /* 0x180fe2000001080e */
[-CC-:B------:R-:W-:Y:S01]  /*23550*/  FFMA.FTZ R156, R81, R45.reuse, -R14.reuse ;  /* 0x0000002d519c7223 */ /* 0x180fe2000001080e */
[----:B------:R-:W-:-:S05]  /*23560*/  FFMA.FTZ R159, R159, R45, -R14 ;  /* 0x0000002d9f9f7223 */ /* 0x000fca000001080e */
        /* <DEDUP_REMOVED lines=13> */
[----:B------:R-:W-:Y:S01]  /*23640*/  FFMA.FTZ R183, R16, R45, -R14 ;  /* 0x0000002d10b77223 */ /* 0x000fe2000001080e */
[----:B----4-:R-:W-:-:S02]  /*23650*/  FMUL.FTZ R46, R35, R46 ;  /* 0x0000002e232e7220 */ /* 0x010fc40000410000 */
[----:B------:R-:W2:Y:S01]  /*23660*/  MUFU.EX2 R155, R155 ;  /* 0x0000009b009b7308 */ /* 0x000ea20000000800 */
[-CC-:B------:R-:W-:Y:S01]  /*23670*/  FFMA.FTZ R14, R30, R45.reuse, -R22.reuse ;  /* 0x0000002d1e0e7223 */ /* 0x180fe20000010816 */
[----:B------:R-:W-:Y:S01]  /*23680*/  FFMA.FTZ R161, R9, R45, -R22 ;  /* 0x0000002d09a17223 */ /* 0x000fe20000010816 */
[----:B-----5:R-:W-:Y:S01]  /*23690*/  FFMA.FTZ R2, R33, R47, R188 ;  /* 0x0000002f21027223 */ /* 0x020fe200000100bc */
[----:B------:R-:W-:Y:S01]  /*236a0*/  FADD.FTZ R9, R46, R187 ;  /* 0x000000bb2e097221 */ /* 0x000fe20000010000 */
[----:B------:R-:W-:-:S03]  /*236b0*/  FFMA.FTZ R16, R31, R45, -R22 ;  /* 0x0000002d1f107223 */ /* 0x000fc60000010816 */
[----:B------:R-:W-:Y:S01]  /*236c0*/  MUFU.EX2 R11, R11 ;  /* 0x0000000b000b7308 */ /* 0x000fe20000000800 */
[----:B-1----:R-:W-:Y:S01]  /*236d0*/  FADD.FTZ R3, R153, R2 ;  /* 0x0000000299037221 */ /* 0x002fe20000010000 */
[----:B------:R-:W-:-:S06]  /*236e0*/  FADD.FTZ R9, R152, R9 ;  /* 0x0000000998097221 */ /* 0x000fcc0000010000 */
[----:B------:R-:W1:Y:S01]  /*236f0*/  MUFU.EX2 R15, R15 ;  /* 0x0000000f000f7308 */ /* 0x000e620000000800 */
[----:B------:R-:W-:Y:S01]  /*23700*/  FFMA.FTZ R0, R32, R45, -R22 ;  /* 0x0000002d20007223 */ /* 0x000fe20000010816 */
[----:B0-----:R-:W-:Y:S01]  /*23710*/  FADD.FTZ R8, R186, R3 ;  /* 0x00000003ba087221 */ /* 0x001fe20000010000 */
[----:B------:R-:W-:-:S05]  /*23720*/  FADD.FTZ R2, R154, R9 ;  /* 0x000000099a027221 */ /* 0x000fca0000010000 */
[----:B------:R-:W-:Y:S08]  /*23730*/  MUFU.EX2 R10, R10 ;  /* 0x0000000a000a7308 */ /* 0x000ff00000000800 */
[----:B------:R-:W0:Y:S01]  /*23740*/  MUFU.EX2 R14, R14 ;  /* 0x0000000e000e7308 */ /* 0x000e220000000800 */
[----:B--2---:R-:W-:Y:S01]  /*23750*/  FADD.FTZ R8, R155, R8 ;  /* 0x000000089b087221 */ /* 0x004fe20000010000 */
[----:B------:R-:W-:-:S06]  /*23760*/  FADD.FTZ R2, R185, R2 ;  /* 0x00000002b9027221 */ /* 0x000fcc0000010000 */
[----:B------:R-:W-:Y:S01]  /*23770*/  MUFU.EX2 R13, R13 ;  /* 0x0000000d000d7308 */ /* 0x000fe20000000800 */
[----:B------:R-:W-:-:S07]  /*23780*/  FFMA.FTZ R160, R34, R45, -R22 ;  /* 0x0000002d22a07223 */ /* 0x000fce0000010816 */
[----:B------:R-:W2:Y:S01]  /*23790*/  MUFU.EX2 R16, R16 ;  /* 0x0000001000107308 */ /* 0x000ea20000000800 */
[----:B------:R-:W-:Y:S01]  /*237a0*/  FFMA.FTZ R175, R7, R45, -R22 ;  /* 0x0000002d07af7223 */ /* 0x000fe20000010816 */
[----:B-1----:R-:W-:Y:S01]  /*237b0*/  FADD.FTZ R7, R15, R8 ;  /* 0x000000080f077221 */ /* 0x002fe20000010000 */
[----:B------:R-:W-:-:S05]  /*237c0*/  FADD.FTZ R3, R11, R2 ;  /* 0x000000020b037221 */ /* 0x000fca0000010000 */
[----:B------:R-:W-:Y:S01]  /*237d0*/  MUFU.EX2 R12, R12 ;  /* 0x0000000c000c7308 */ /* 0x000fe20000000800 */
[----:B------:R-:W-:-:S07]  /*237e0*/  FFMA.FTZ R163, R25, R45, -R22 ;  /* 0x0000002d19a37223 */ /* 0x000fce0000010816 */
[----:B------:R-:W1:Y:S01]  /*237f0*/  MUFU.EX2 R0, R0 ;  /* 0x0000000000007308 */ /* 0x000e620000000800 */
[----:B0-----:R-:W-:Y:S01]  /*23800*/  FADD.FTZ R7, R14, R7 ;  /* 0x000000070e077221 */ /* 0x001fe20000010000 */
[----:B------:R-:W-:-:S06]  /*23810*/  FADD.FTZ R2, R10, R3 ;  /* 0x000000030a027221 */ /* 0x000fcc0000010000 */
[----:B------:R-:W-:Y:S01]  /*23820*/  MUFU.EX2 R157, R157 ;  /* 0x0000009d009d7308 */ /* 0x000fe20000000800 */
[----:B------:R-:W-:-:S07]  /*23830*/  FFMA.FTZ R162, R28, R45, -R22 ;  /* 0x0000002d1ca27223 */ /* 0x000fce0000010816 */
        /* <DEDUP_REMOVED lines=22> */
[----:B-1----:R-:W-:Y:S01]  /*239a0*/  FADD.FTZ R7, R163, R6 ;  /* 0x00000006a3077221 */ /* 0x002fe20000010000 */
[----:B------:R-:W-:-:S06]  /*239b0*/  FADD.FTZ R3, R159, R2 ;  /* 0x000000029f037221 */ /* 0x000fcc0000010000 */
[----:B------:R-:W-:Y:S08]  /*239c0*/  MUFU.EX2 R170, R170 ;  /* 0x000000aa00aa7308 */ /* 0x000ff00000000800 */
[----:B------:R-:W1:Y:S01]  /*239d0*/  MUFU.EX2 R166, R166 ;  /* 0x000000a600a67308 */ /* 0x000e620000000800 */
[----:B0-----:R-:W-:Y:S01]  /*239e0*/  FADD.FTZ R6, R162, R7 ;  /* 0x00000007a2067221 */ /* 0x001fe20000010000 */
[----:B------:R-:W-:-:S06]  /*239f0*/  FADD.FTZ R2, R158, R3 ;  /* 0x000000039e027221 */ /* 0x000fcc0000010000 */
[----:B------:R-:W-:Y:S08]  /*23a00*/  MUFU.EX2 R169, R169 ;  /* 0x000000a900a97308 */ /* 0x000ff00000000800 */
        /* <DEDUP_REMOVED lines=33> */
[----:B------:R-:W-:Y:S08]  /*23c20*/  MUFU.EX2 R180, R180 ;  /* 0x000000b400b47308 */ /* 0x000ff00000000800 */
[----:B------:R-:W2:Y:S01]  /*23c30*/  MUFU.EX2 R17, R17 ;  /* 0x0000001100117308 */ /* 0x000ea20000000800 */
[----:B-1----:R-:W-:Y:S01]  /*23c40*/  FADD.FTZ R6, R8, R7 ;  /* 0x0000000708067221 */ /* 0x002fe20000010000 */
[----:B------:R-:W-:-:S06]  /*23c50*/  FADD.FTZ R2, R176, R3 ;  /* 0x00000003b0027221 */ /* 0x000fcc0000010000 */
[----:B------:R-:W-:Y:S08]  /*23c60*/  MUFU.EX2 R183, R183 ;  /* 0x000000b700b77308 */ /* 0x000ff00000000800 */
[----:B------:R-:W1:Y:S01]  /*23c70*/  MUFU.EX2 R23, R23 ;  /* 0x0000001700177308 */ /* 0x000e620000000800 */
[----:B0-----:R-:W-:Y:S01]  /*23c80*/  FADD.FTZ R6, R21, R6 ;  /* 0x0000000615067221 */ /* 0x001fe20000010000 */
[----:B------:R-:W-:-:S06]  /*23c90*/  FADD.FTZ R3, R181, R2 ;  /* 0x00000002b5037221 */ /* 0x000fcc0000010000 */
[----:B------:R-:W0:Y:S08]  /*23ca0*/  MUFU.EX2 R182, R182 ;  /* 0x000000b600b67308 */ /* 0x000e300000000800 */
[----:B------:R-:W3:Y:S01]  /*23cb0*/  MUFU.EX2 R22, R22 ;  /* 0x0000001600167308 */ /* 0x000ee20000000800 */
[----:B--2---:R-:W-:Y:S01]  /*23cc0*/  FADD.FTZ R6, R17, R6 ;  /* 0x0000000611067221 */ /* 0x004fe20000010000 */
[----:B------:R-:W-:-:S03]  /*23cd0*/  FADD.FTZ R2, R180, R3 ;  /* 0x00000003b4027221 */ /* 0x000fc60000010000 */
[----:B-1----:R-:W-:Y:S01]  /*23ce0*/  FADD.FTZ R7, R23, R6 ;  /* 0x0000000617077221 */ /* 0x002fe20000010000 */
[----:B------:R-:W-:-:S04]  /*23cf0*/  FADD.FTZ R3, R183, R2 ;  /* 0x00000002b7037221 */ /* 0x000fc80000010000 */
[----:B0-----:R-:W-:Y:S01]  /*23d00*/  FADD.FTZ R36, R182, R3 ;  /* 0x00000003b6247221 */ /* 0x001fe20000010000 */
[----:B------:R-:W-:Y:S01]  /*23d10*/  ST.E desc[UR44][R18.64+0x240], R46 ;  /* 0x0002402e12007985 */ /* 0x000fe2000c10192c */
[----:B---3--:R-:W-:-:S05]  /*23d20*/  FADD.FTZ R37, R22, R7 ;  /* 0x0000000716257221 */ /* 0x008fca0000010000 */
[----:B------:R0:W-:Y:S04]  /*23d30*/  ST.E.64 desc[UR44][R18.64+0x240], R36 ;  /* 0x0002402412007985 */ /* 0x0001e8000c101b2c */
[----:B------:R-:W2:Y:S04]  /*23d40*/  LDL.64 R2, [R1+0x1f8] ;  /* 0x0001f80001027983 */ /* 0x000ea80000100a00 */
[----:B--2---:R-:W2:Y:S04]  /*23d50*/  LD.E R31, desc[UR44][R2.64+0x1fc] ;  /* 0x0001fc2c021f7980 */ /* 0x004ea8000c101900 */
[----:B------:R-:W3:Y:S04]  /*23d60*/  LD.E R6, desc[UR44][R2.64] ;  /* 0x0000002c02067980 */ /* 0x000ee8000c101900 */
[----:B------:R-:W4:Y:S04]  /*23d70*/  LD.E R7, desc[UR44][R2.64+0x4] ;  /* 0x0000042c02077980 */ /* 0x000f28000c101900 */
[----:B------:R-:W5:Y:S04]  /*23d80*/  LD.E R25, desc[UR44][R2.64+0x14] ;  /* 0x0000142c02197980 */ /* 0x000f68000c101900 */
[----:B------:R-:W5:Y:S04]  /*23d90*/  LD.E R27, desc[UR44][R2.64+0x24] ;  /* 0x0000242c021b7980 */ /* 0x000f68000c101900 */
[----:B------:R-:W5:Y:S04]  /*23da0*/  LD.E R28, desc[UR44][R2.64+0x30] ;  /* 0x0000302c021c7980 */ /* 0x000f68000c101900 */
[----:B------:R-:W5:Y:S04]  /*23db0*/  LD.E R29, desc[UR44][R2.64+0x34] ;  /* 0x0000342c021d7980 */ /* 0x000f68000c101900 */
[----:B0-----:R-:W5:Y:S04]  /*23dc0*/  LD.E R37, desc[UR44][R2.64+0x164] ;  /* 0x0001642c02257980 */ /* 0x001f68000c101900 */
[----:B------:R-:W5:Y:S04]  /*23dd0*/  LD.E R41, desc[UR44][R2.64+0x154] ;  /* 0x0001542c02297980 */ /* 0x000f68000c101900 */
        /* <DEDUP_REMOVED lines=118> */
[----:B------:R-:W5:Y:S01]  /*24540*/  LD.E R34, desc[UR44][R2.64+0x1f8] ;  /* 0x0001f82c02227980 */ /* 0x000f62000c101900 */
[----:B--2---:R-:W-:Y:S01]  /*24550*/  FMUL.FTZ R119, R33, R31 ;  /* 0x0000001f21777220 */ /* 0x004fe20000410000 */
[C---:B---3--:R-:W-:Y:S01]  /*24560*/  FMUL.FTZ R31, R35.reuse, R6 ;  /* 0x00000006231f7220 */ /* 0x048fe20000410000 */
[C---:B----4-:R-:W-:Y:S01]  /*24570*/  FMUL.FTZ R7, R35.reuse, R7 ;  /* 0x0000000723077220 */ /* 0x050fe20000410000 */
[C---:B-----5:R-:W-:Y:S01]  /*24580*/  FMUL.FTZ R25, R35.reuse, R25 ;  /* 0x0000001923197220 */ /* 0x060fe20000410000 */
[C---:B------:R-:W-:Y:S01]  /*24590*/  FMUL.FTZ R27, R35.reuse, R27 ;  /* 0x0000001b231b7220 */ /* 0x040fe20000410000 */
[C---:B------:R-:W-:Y:S01]  /*245a0*/  FMUL.FTZ R29, R35.reuse, R29 ;  /* 0x0000001d231d7220 */ /* 0x040fe20000410000 */
[----:B------:R0:W-:Y:S01]  /*245b0*/  ST.E desc[UR44][R2.64], R31 ;  /* 0x0000001f02007985 */ /* 0x0001e2000c10192c */
[C---:B------:R-:W-:Y:S01]  /*245c0*/  FMUL.FTZ R37, R35.reuse, R37 ;  /* 0x0000002523257220 */ /* 0x040fe20000410000 */
[C---:B------:R-:W-:Y:S01]  /*245d0*/  FMUL.FTZ R41, R35.reuse, R41 ;  /* 0x0000002923297220 */ /* 0x040fe20000410000 */
[C---:B------:R-:W-:Y:S01]  /*245e0*/  FMUL.FTZ R39, R35.reuse, R39 ;  /* 0x0000002723277220 */ /* 0x040fe20000410000 */
[----:B------:R1:W-:Y:S01]  /*245f0*/  ST.E desc[UR44][R2.64+0x4], R7 ;  /* 0x0000040702007985 */ /* 0x0003e2000c10192c */
[C---:B------:R-:W-:Y:S01]  /*24600*/  FMUL.FTZ R45, R35.reuse, R24 ;  /* 0x00000018232d7220 */ /* 0x040fe20000410000 */
[C---:B------:R-:W-:Y:S01]  /*24610*/  FMUL.FTZ R43, R35.reuse, R43 ;  /* 0x0000002b232b7220 */ /* 0x040fe20000410000 */
[C---:B0-----:R-:W-:Y:S01]  /*24620*/  FMUL.FTZ R31, R35.reuse, R28 ;  /* 0x0000001c231f7220 */ /* 0x041fe20000410000 */
[----:B------:R0:W-:Y:S01]  /*24630*/  ST.E desc[UR44][R2.64+0x14], R25 ;  /* 0x0000141902007985 */ /* 0x0001e2000c10192c */
[----:B-1----:R-:W-:-:S03]  /*24640*/  FMUL.FTZ R7, R35, R232 ;  /* 0x000000e823077220 */ /* 0x002fc60000410000 */
[----:B------:R1:W-:Y:S04]  /*24650*/  ST.E desc[UR44][R2.64+0x24], R27 ;  /* 0x0000241b02007985 */ /* 0x0003e8000c10192c */
[----:B------:R2:W-:Y:S04]  /*24660*/  ST.E desc[UR44][R2.64+0x30], R31 ;  /* 0x0000301f02007985 */ /* 0x0005e8000c10192c */
[----:B------:R3:W-:Y:S01]  /*24670*/  ST.E desc[UR44][R2.64+0x34], R29 ;  /* 0x0000341d02007985 */ /* 0x0007e2000c10192c */
[----:B0-----:R-:W-:-:S03]  /*24680*/  FMUL.FTZ R25, R35, R224 ;  /* 0x000000e023197220 */ /* 0x001fc60000410000 */
[----:B------:R0:W-:Y:S01]  /*24690*/  ST.E desc[UR44][R2.64+0x164], R37 ;  /* 0x0001642502007985 */ /* 0x0001e2000c10192c */
[----:B-1----:R-:W-:-:S03]  /*246a0*/  FMUL.FTZ R27, R35, R230 ;  /* 0x000000e6231b7220 */ /* 0x002fc60000410000 */
[----:B------:R1:W-:Y:S01]  /*246b0*/  ST.E desc[UR44][R2.64+0x154], R41 ;  /* 0x0001542902007985 */ /* 0x0003e2000c10192c */
[----:B--2---:R-:W-:-:S03]  /*246c0*/  FMUL.FTZ R31, R35, R226 ;  /* 0x000000e2231f7220 */ /* 0x004fc60000410000 */
[----:B------:R2:W-:Y:S01]  /*246d0*/  ST.E desc[UR44][R2.64+0x160], R39 ;  /* 0x0001602702007985 */ /* 0x0005e2000c10192c */
[C---:B---3--:R-:W-:Y:S01]  /*246e0*/  FMUL.FTZ R29, R35.reuse, R228 ;  /* 0x000000e4231d7220 */ /* 0x048fe20000410000 */
[C---:B0-----:R-:W-:Y:S01]  /*246f0*/  FMUL.FTZ R37, R35.reuse, R222 ;  /* 0x000000de23257220 */ /* 0x041fe20000410000 */
[C---:B-1----:R-:W-:Y:S01]  /*24700*/  FMUL.FTZ R41, R35.reuse, R220 ;  /* 0x000000dc23297220 */ /* 0x042fe20000410000 */
[C---:B--2---:R-:W-:Y:S01]  /*24710*/  FMUL.FTZ R39, R35.reuse, R214 ;  /* 0x000000d623277220 */ /* 0x044fe20000410000 */
[----:B------:R-:W-:Y:S01]  /*24720*/  ST.E desc[UR44][R2.64+0x10], R45 ;  /* 0x0000102d02007985 */ /* 0x000fe2000c10192c */
[C---:B------:R-:W-:Y:S01]  /*24730*/  FMUL.FTZ R117, R35.reuse, R30 ;  /* 0x0000001e23757220 */ /* 0x040fe20000410000 */
        /* <DEDUP_REMOVED lines=44> */
[----:B------:R0:W-:Y:S01]  /*24a00*/  ST.E desc[UR44][R2.64+0x1a0], R39 ;  /* 0x0001a02702007985 */ /* 0x0001e2000c10192c */
[C---:B-1----:R-:W-:Y:S01]  /*24a10*/  FMUL.FTZ R7, R35.reuse, R212 ;  /* 0x000000d423077220 */ /* 0x042fe20000410000 */
[C---:B--2---:R-:W-:Y:S01]  /*24a20*/  FMUL.FTZ R25, R35.reuse, R204 ;  /* 0x000000cc23197220 */ /* 0x044fe20000410000 */
[C---:B---3--:R-:W-:Y:S01]  /*24a30*/  FMUL.FTZ R27, R35.reuse, R210 ;  /* 0x000000d2231b7220 */ /* 0x048fe20000410000 */
[----:B------:R1:W-:Y:S01]  /*24a40*/  ST.E desc[UR44][R2.64+0x1a4], R41 ;  /* 0x0001a42902007985 */ /* 0x0003e2000c10192c */
[C---:B----4-:R-:W-:Y:S01]  /*24a50*/  FMUL.FTZ R29, R35.reuse, R208 ;  /* 0x000000d0231d7220 */ /* 0x050fe20000410000 */
[C---:B-----5:R-:W-:Y:S01]  /*24a60*/  FMUL.FTZ R31, R35.reuse, R206 ;  /* 0x000000ce231f7220 */ /* 0x060fe20000410000 */
[C---:B------:R-:W-:Y:S01]  /*24a70*/  FMUL.FTZ R37, R35.reuse, R202 ;  /* 0x000000ca23257220 */ /* 0x040fe20000410000 */
[----:B------:R-:W-:Y:S01]  /*24a80*/  FMUL.FTZ R35, R35, R190 ;  /* 0x000000be23237220 */ /* 0x000fe20000410000 */
[C---:B0-----:R-:W-:Y:S01]  /*24a90*/  FMUL.FTZ R39, R33.reuse, R200 ;  /* 0x000000c821277220 */ /* 0x041fe20000410000 */
[C---:B-1----:R-:W-:Y:S01]  /*24aa0*/  FMUL.FTZ R41, R33.reuse, R198 ;  /* 0x000000c621297220 */ /* 0x042fe20000410000 */
[----:B------:R0:W-:Y:S04]  /*24ab0*/  ST.E desc[UR44][R2.64+0x1b0], R43 ;  /* 0x0001b02b02007985 */ /* 0x0001e8000c10192c */
        /* <DEDUP_REMOVED lines=9> */
[----:B---3--:R-:W-:-:S03]  /*24b50*/  FMUL.FTZ R27, R33, R148 ;  /* 0x00000094211b7220 */ /* 0x008fc60000410000 */
[----:B------:R3:W-:Y:S01]  /*24b60*/  ST.E desc[UR44][R2.64+0x1f0], R35 ;  /* 0x0001f02302007985 */ /* 0x0007e2000c10192c */
[----:B0-----:R-:W-:-:S03]  /*24b70*/  FMUL.FTZ R29, R33, R146 ;  /* 0x00000092211d7220 */ /* 0x001fc60000410000 */
[----:B------:R0:W-:Y:S01]  /*24b80*/  ST.E desc[UR44][R2.64+0x8], R39 ;  /* 0x0000082702007985 */ /* 0x0001e2000c10192c */
[----:B-1----:R-:W-:-:S03]  /*24b90*/  FMUL.FTZ R31, R33, R144 ;  /* 0x00000090211f7220 */ /* 0x002fc60000410000 */
[----:B------:R1:W-:Y:S01]  /*24ba0*/  ST.E desc[UR44][R2.64+0xc], R41 ;  /* 0x00000c2902007985 */ /* 0x0003e2000c10192c */
[C---:B--2---:R-:W-:Y:S01]  /*24bb0*/  FMUL.FTZ R37, R33.reuse, R132 ;  /* 0x0000008421257220 */ /* 0x044fe20000410000 */
[C---:B---3--:R-:W-:Y:S01]  /*24bc0*/  FMUL.FTZ R35, R33.reuse, R140 ;  /* 0x0000008c21237220 */ /* 0x048fe20000410000 */
        /* <DEDUP_REMOVED lines=102> */
[----:B------:R-:W-:Y:S01]  /*25230*/  FMUL.FTZ R33, R33, R34 ;  /* 0x0000002221217220 */ /* 0x000fe20000410000 */
[----:B------:R-:W-:Y:S04]  /*25240*/  ST.E desc[UR44][R2.64+0x1f4], R117 ;  /* 0x0001f47502007985 */ /* 0x000fe8000c10192c */
        /* <DEDUP_REMOVED lines=39> */
[----:B------:R0:W-:Y:S04]  /*254c0*/  ST.E desc[UR44][R2.64+0x1b8], R25 ;  /* 0x0001b81902007985 */ /* 0x0001e8000c10192c */
[----:B------:R1:W-:Y:S04]  /*254d0*/  ST.E desc[UR44][R2.64+0x1bc], R27 ;  /* 0x0001bc1b02007985 */ /* 0x0003e8000c10192c */
[----:B------:R2:W-:Y:S04]  /*254e0*/  ST.E desc[UR44][R2.64+0x1c8], R29 ;  /* 0x0001c81d02007985 */ /* 0x0005e8000c10192c */
[----:B------:R3:W-:Y:S04]  /*254f0*/  ST.E desc[UR44][R2.64+0x1cc], R31 ;  /* 0x0001cc1f02007985 */ /* 0x0007e8000c10192c */
[----:B------:R4:W-:Y:S04]  /*25500*/  ST.E desc[UR44][R2.64+0x1d8], R35 ;  /* 0x0001d82302007985 */ /* 0x0009e8000c10192c */
[----:B------:R5:W-:Y:S04]  /*25510*/  ST.E desc[UR44][R2.64+0x1dc], R37 ;  /* 0x0001dc2502007985 */ /* 0x000be8000c10192c */
[----:B------:R5:W-:Y:S04]  /*25520*/  ST.E desc[UR44][R2.64+0x1e8], R39 ;  /* 0x0001e82702007985 */ /* 0x000be8000c10192c */
[----:B------:R5:W-:Y:S04]  /*25530*/  ST.E desc[UR44][R2.64+0x1ec], R41 ;  /* 0x0001ec2902007985 */ /* 0x000be8000c10192c */
[----:B------:R5:W-:Y:S01]  /*25540*/  ST.E desc[UR44][R2.64+0x1f8], R33 ;  /* 0x0001f82102007985 */ /* 0x000be2000c10192c */
[----:B------:R2:W-:Y:S06]  /*25550*/  BAR.SYNC.DEFER_BLOCKING R237, 0x100 ;  /* 0x000400ed0000751d */ /* 0x0005ec0000010000 */
[----:B0-----:R-:W5:Y:S04]  /*25560*/  LD.E R25, desc[UR44][R2.64] ;  /* 0x0000002c02197980 */ /* 0x001f68000c101900 */
[----:B-1----:R-:W5:Y:S04]  /*25570*/  LD.E R27, desc[UR44][R2.64+0x4] ;  /* 0x0000042c021b7980 */ /* 0x002f68000c101900 */
[----:B--2---:R-:W2:Y:S04]  /*25580*/  LD.E R29, desc[UR44][R2.64+0x8] ;  /* 0x0000082c021d7980 */ /* 0x004ea8000c101900 */
[----:B---3--:R-:W3:Y:S04]  /*25590*/  LD.E R31, desc[UR44][R2.64+0xc] ;  /* 0x00000c2c021f7980 */ /* 0x008ee8000c101900 */
[----:B------:R-:W3:Y:S04]  /*255a0*/  LD.E R43, desc[UR44][R2.64+0x10] ;  /* 0x0000102c022b7980 */ /* 0x000ee8000c101900 */
[----:B----4-:R-:W4:Y:S04]  /*255b0*/  LD.E R35, desc[UR44][R2.64+0x14] ;  /* 0x0000142c02237980 */ /* 0x010f28000c101900 */
[----:B-----5:R-:W5:Y:S04]  /*255c0*/  LD.E R37, desc[UR44][R2.64+0x18] ;  /* 0x0000182c02257980 */ /* 0x020f68000c101900 */
        /* <DEDUP_REMOVED lines=122> */
[----:B------:R-:W5:Y:S04]  /*25d70*/  LD.E.64 R6, desc[UR44][R18.64+0xa8] ;  /* 0x0000a82c12067980 */ /* 0x000f68000c101b00 */
[----:B------:R0:W-:Y:S04]  /*25d80*/  ST.E desc[UR44][R2.64], R25 ;  /* 0x0000001902007985 */ /* 0x0001e8000c10192c */
[----:B------:R-:W-:Y:S04]  /*25d90*/  ST.E desc[UR44][R2.64+0x4], R27 ;  /* 0x0000041b02007985 */ /* 0x000fe8000c10192c */
[----:B--2---:R-:W-:Y:S04]  /*25da0*/  ST.E desc[UR44][R2.64+0x8], R29 ;  /* 0x0000081d02007985 */ /* 0x004fe8000c10192c */
[----:B---3--:R-:W-:Y:S04]  /*25db0*/  ST.E desc[UR44][R2.64+0xc], R31 ;  /* 0x00000c1f02007985 */ /* 0x008fe8000c10192c */
[----:B------:R-:W-:Y:S04]  /*25dc0*/  ST.E desc[UR44][R2.64+0x10], R43 ;  /* 0x0000102b02007985 */ /* 0x000fe8000c10192c */
[----:B----4-:R-:W-:Y:S04]  /*25dd0*/  ST.E desc[UR44][R2.64+0x14], R35 ;  /* 0x0000142302007985 */ /* 0x010fe8000c10192c */
[----:B-----5:R-:W-:Y:S04]  /*25de0*/  ST.E desc[UR44][R2.64+0x18], R37 ;  /* 0x0000182502007985 */ /* 0x020fe8000c10192c */
        /* <DEDUP_REMOVED lines=121> */
[----:B------:R-:W5:Y:S04]  /*26580*/  LD.E R190, desc[UR44][R18.64+0x88] ;  /* 0x0000882c12be7980 */ /* 0x000f68000c101900 */
[----:B0-----:R-:W5:Y:S04]  /*26590*/  LD.E R25, desc[UR44][R2.64+0x4] ;  /* 0x0000042c02197980 */ /* 0x001f68000c101900 */
[----:B-1----:R-:W5:Y:S04]  /*265a0*/  LD.E R26, desc[UR44][R2.64+0x8] ;  /* 0x0000082c021a7980 */ /* 0x002f68000c101900 */
[----:B------:R-:W5:Y:S04]  /*265b0*/  LD.E R27, desc[UR44][R2.64+0xc] ;  /* 0x00000c2c021b7980 */ /* 0x000f68000c101900 */
[----:B--2---:R-:W2:Y:S04]  /*265c0*/  LD.E R28, desc[UR44][R2.64+0x10] ;  /* 0x0000102c021c7980 */ /* 0x004ea8000c101900 */
[----:B------:R-:W2:Y:S04]  /*265d0*/  LD.E R29, desc[UR44][R2.64+0x14] ;  /* 0x0000142c021d7980 */ /* 0x000ea8000c101900 */
[----:B---3--:R-:W2:Y:S04]  /*265e0*/  LD.E R30, desc[UR44][R2.64+0x18] ;  /* 0x0000182c021e7980 */ /* 0x008ea8000c101900 */
[----:B------:R-:W2:Y:S04]  /*265f0*/  LD.E R31, desc[UR44][R2.64+0x1c] ;  /* 0x00001c2c021f7980 */ /* 0x000ea8000c101900 */
[----:B----4-:R-:W2:Y:S04]  /*26600*/  LD.E R32, desc[UR44][R2.64+0x20] ;  /* 0x0000202c02207980 */ /* 0x010ea8000c101900 */
[----:B------:R-:W2:Y:S04]  /*26610*/  LD.E R33, desc[UR44][R2.64+0x24] ;  /* 0x0000242c02217980 */ /* 0x000ea8000c101900 */
[----:B-----5:R-:W2:Y:S04]  /*26620*/  LD.E R34, desc[UR44][R2.64+0x28] ;  /* 0x0000282c02227980 */ /* 0x020ea8000c101900 */
[----:B------:R-:W2:Y:S04]  /*26630*/  LD.E R35, desc[UR44][R2.64+0x2c] ;  /* 0x00002c2c02237980 */ /* 0x000ea8000c101900 */
        /* <DEDUP_REMOVED lines=116> */
[----:B------:R-:W2:Y:S01]  /*26d80*/  LD.E R24, desc[UR44][R2.64] ;  /* 0x0000002c02187980 */ /* 0x000ea2000c101900 */
[----:B------:R-:W-:Y:S01]  /*26d90*/  IMAD R6, R189, 0xc00, R6 ;  /* 0x00000c00bd067824 */ /* 0x000fe200078e0206 */
[----:B------:R-:W-:-:S02]  /*26da0*/  ISETP.NE.U32.AND P1, PT, R190, RZ, PT ;  /* 0x000000ffbe00720c */ /* 0x000fc40003f25070 */
[----:B------:R-:W-:Y:S02]  /*26db0*/  R2UR UR7, R7 ;  /* 0x00000000070772ca */ /* 0x000fe400000e0000 */
[----:B------:R-:W-:Y:S02]  /*26dc0*/  R2UR UR6, R6 ;  /* 0x00000000060672ca */ /* 0x000fe400000e0000 */
[----:B------:R-:W-:Y:S02]  /*26dd0*/  F2FP.BF16.F32.PACK_AB R152, R152, R187 ;  /* 0x000000bb9898723e */ /* 0x000fe400000010ff */
[----:B------:R-:W-:Y:S02]  /*26de0*/  F2FP.BF16.F32.PACK_AB R154, R185, R154 ;  /* 0x0000009ab99a723e */ /* 0x000fe400000010ff */
[----:B------:R-:W-:Y:S02]  /*26df0*/  F2FP.BF16.F32.PACK_AB R153, R153, R188 ;  /* 0x000000bc9999723e */ /* 0x000fe400000010ff */
[----:B------:R-:W-:Y:S01]  /*26e00*/  F2FP.BF16.F32.PACK_AB R155, R155, R186 ;  /* 0x000000ba9b9b723e */ /* 0x000fe200000010ff */
[----:B------:R-:W-:-:S03]  /*26e10*/  VOTEU.ANY UP0, P1 ;  /* 0x00000000003f7886 */ /* 0x000fc60000800100 */
[----:B--2---:R-:W-:-:S06]  /*26e20*/  WARPGROUP.ARRIVE ;  /* 0x00000000000079c5 */ /* 0x004fcc0000000000 */
[----:B------:R-:W-:Y:S03]  /*26e30*/  HGMMA.64x256x16.F32.BF16 R24, R152, gdesc[UR4].tnspB, R24, UP0, gsb0 ;  /* 0x43e0000498187df0 */ /* 0x000fe6000b801818 */
[----:B------:R-:W-:Y:S02]  /*26e40*/  WARPGROUP.DEPBAR.LE gsb0, 0x0 ;  /* 0x00008000000079c5 */ /* 0x000fe40000010000 */
[----:B------:R0:W-:Y:S04]  /*26e50*/  ST.E desc[UR44][R2.64], R24 ;  /* 0x0000001802007985 */ /* 0x0001e8000c10192c */
        /* <DEDUP_REMOVED lines=127> */
[----:B------:R-:W-:Y:S04]  /*27650*/  ST.E desc[UR44][R18.64+0x88], R184 ;  /* 0x000088b812007985 */ /* 0x000fe8000c10192c */
[----:B0-----:R-:W1:Y:S01]  /*27660*/  LD.E R24, desc[UR44][R2.64] ;  /* 0x0000002c02187980 */ /* 0x001e62000c101900 */
[----:B------:R-:W-:-:S02]  /*27670*/  VIADD R154, R6, 0x80 ;  /* 0x00000080069a7836 */ /* 0x000fc40000000000 */
[----:B------:R-:W-:-:S03]  /*27680*/  IMAD.MOV.U32 R155, RZ, RZ, R7 ;  /* 0x000000ffff9b7224 */ /* 0x000fc600078e0007 */
[----:B------:R-:W-:Y:S02]  /*27690*/  R2UR UR6, R154 ;  /* 0x000000009a0672ca */ /* 0x000fe400000e0000 */
[----:B------:R-:W-:Y:S02]  /*276a0*/  R2UR UR7, R155 ;  /* 0x000000009b0772ca */ /* 0x000fe400000e0000 */
[----:B------:R-:W-:Y:S02]  /*276b0*/  F2FP.BF16.F32.PACK_AB R152, R10, R11 ;  /* 0x0000000b0a98723e */ /* 0x000fe400000010ff */
[----:B------:R-:W-:Y:S02]  /*276c0*/  F2FP.BF16.F32.PACK_AB R154, R12, R13 ;  /* 0x0000000d0c9a723e */ /* 0x000fe400000010ff */
[----:B------:R-:W-:Y:S02]  /*276d0*/  F2FP.BF16.F32.PACK_AB R153, R14, R15 ;  /* 0x0000000f0e99723e */ /* 0x000fe400000010ff */
[----:B------:R-:W-:-:S04]  /*276e0*/  F2FP.BF16.F32.PACK_AB R155, R0, R16 ;  /* 0x00000010009b723e */ /* 0x000fc800000010ff */
[----:B-1----:R-:W-:-:S06]  /*276f0*/  WARPGROUP.ARRIVE ;  /* 0x00000000000079c5 */ /* 0x002fcc0000000000 */
[----:B------:R-:W-:Y:S03]  /*27700*/  HGMMA.64x256x16.F32.BF16 R24, R152, gdesc[UR4].tnspB, R24, gsb0 ;  /* 0x43e0000498187df0 */ /* 0x000fe60008001818 */
        /* <DEDUP_REMOVED lines=554> */
[----:B------:R-:W-:Y:S01]  /*299b0*/  VIADD R6, R6, 0x280 ;  /* 0x0000028006067836 */ /* 0x000fe20000000000 */
[----:B------:R-:W-:-:S04]  /*299c0*/  R2UR UR7, R7 ;  /* 0x00000000070772ca */ /* 0x000fc800000e0000 */
        /* <DEDUP_REMOVED lines=24> */
[----:B------:R-:W-:Y:S04]  /*29b50*/  ST.E desc[UR44][R2.64+0x40], R40 ;  /* 0x0000402802007985 */ /* 0x000fe8000c10192c */
        /* <DEDUP_REMOVED lines=111> */
[----:B------:R1:W-:Y:S04]  /*2a250*/  ST.E desc[UR44][R18.64+0x88], R184 ;  /* 0x000088b812007985 */ /* 0x0003e8000c10192c */
        /* <DEDUP_REMOVED lines=16> */
[----:B-1----:R-:W5:Y:S04]  /*2a360*/  LD.E R39, desc[UR44][R2.64+0x3c] ;  /* 0x00003c2c02277980 */ /* 0x002f68000c101900 */
[----:B--2---:R-:W2:Y:S04]  /*2a370*/  LD.E R41, desc[UR44][R2.64+0x40] ;  /* 0x0000402c02297980 */ /* 0x004ea8000c101900 */
[----:B---3--:R-:W3:Y:S04]  /*2a380*/  LD.E R43, desc[UR44][R2.64+0x44] ;  /* 0x0000442c022b7980 */ /* 0x008ee8000c101900 */
        /* <DEDUP_REMOVED lines=126> */
[----:B--2---:R0:W-:Y:S04]  /*2ab70*/  ST.E desc[UR44][R2.64+0x40], R41 ;  /* 0x0000402902007985 */ /* 0x0041e8000c10192c */
[----:B---3--:R0:W-:Y:S04]  /*2ab80*/  ST.E desc[UR44][R2.64+0x44], R43 ;  /* 0x0000442b02007985 */ /* 0x0081e8000c10192c */
[----:B----4-:R0:W-:Y:S04]  /*2ab90*/  ST.E desc[UR44][R2.64+0x48], R45 ;  /* 0x0000482d02007985 */ /* 0x0101e8000c10192c */
[----:B-----5:R0:W-:Y:S04]  /*2aba0*/  ST.E desc[UR44][R2.64+0x4c], R47 ;  /* 0x00004c2f02007985 */ /* 0x0201e8000c10192c */
        /* <DEDUP_REMOVED lines=107> */
[----:B------:R-:W-:Y:S04]  /*2b260*/  BSSY B0, `(.L_x_2133) ;  /* 0x0000008000007945 */ /* 0x000fe80003800000 */
[----:B------:R-:W-:Y:S05]  /*2b270*/  @P0 BRA `(.L_x_2134) ;  /* 0x0000000000180947 */ /* 0x000fea0003800000 */
[----:B0-----:R-:W2:Y:S04]  /*2b280*/  LDL.64 R2, [R1+0x68] ;  /* 0x0000680001027983 */ /* 0x001ea80000100a00 */
[----:B------:R-:W3:Y:S01]  /*2b290*/  LD.E R0, desc[UR44][R4.64] ;  /* 0x0000002c04007980 */ /* 0x000ee2000c101900 */
[----:B--2---:R-:W-:-:S05]  /*2b2a0*/  MOV R3, R2 ;  /* 0x0000000200037202 */ /* 0x004fca0000000f00 */
[----:B---3--:R-:W-:-:S05]  /*2b2b0*/  IMAD R0, R0, 0x8, R3 ;  /* 0x0000000800007824 */ /* 0x008fca00078e0203 */
[----:B------:R-:W-:-:S04]  /*2b2c0*/  PRMT R0, RZ, 0x654, R0 ;  /* 0x00000654ff007816 */ /* 0x000fc80000000000 */
[----:B------:R1:W-:Y:S03]  /*2b2d0*/  SYNCS.ARRIVE.TRANS64.RED.A1T0 RZ, [R0+URZ], RZ ;  /* 0x000000ff00ff79a7 */ /* 0x0003e6000810043f */
.L_x_2134:
[----:B------:R-:W-:Y:S05]  /*2b2e0*/  BSYNC B0 ;  /* 0x0000000000007941 */ /* 0x000fea0003800000 */
.L_x_2133:
[C---:B------:R-:W-:Y:S01]  /*2b2f0*/  ISETP.GT.AND P1, PT, R20.reuse, R192, PT ;  /* 0x000000c01400720c */ /* 0x040fe20003f24270 */
[----:B------:R-:W-:-:S12]  /*2b300*/  VIADD R20, R20, 0xffffffff ;  /* 0xffffffff14147836 */ /* 0x000fd80000000000 */
[----:B------:R-:W-:Y:S05]  /*2b310*/  @P1 BRA `(.L_x_2135) ;  /* 0xffffff4c00a41947 */ /* 0x000fea000383ffff */
.L_x_2108:
[----:B------:R-:W-:Y:S05]  /*2b320*/  WARPSYNC.ALL ;  /* 0x0000000000007948 */ /* 0x000fea0003800000 */
[----:B------:R-:W1:Y:S04]  /*2b330*/  LDL R5, [R1+0x240] ;  /* 0x0002400001057983 */ /* 0x000e680000100800 */
[----:B0-----:R-:W2:Y:S04]  /*2b340*/  LDL R6, [R1+0x244] ;  /* 0x0002440001067983 */ /* 0x001ea80000100800 */
[----:B------:R-:W3:Y:S04]  /*2b350*/  LDL R62, [R1+0x218] ;  /* 0x00021800013e7983 */ /* 0x000ee80000100800 */
[----:B------:R-:W4:Y:S04]  /*2b360*/  LDL.64 R12, [R1+0x3c8] ;  /* 0x0003c800010c7983 */ /* 0x000f280000100a00 */
[----:B------:R-:W5:Y:S04]  /*2b370*/  LDL.64 R82, [R1+0x260] ;  /* 0x0002600001527983 */ /* 0x000f680000100a00 */
        /* <DEDUP_REMOVED lines=59> */
[----:B------:R-:W4:Y:S04]  /*2b730*/  LDL R61, [R1+0x220] ;  /* 0x00022000013d7983 */ /* 0x000f280000100800 */
[----:B-1----:R-:W0:Y:S02]  /*2b740*/  SHFL.BFLY PT, R0, R5, 0x2, 0x1f ;  /* 0x0c401f0005007f89 */ /* 0x002e2400000e0000 */
[----:B0-----:R-:W-:-:S05]  /*2b750*/  FADD.FTZ R0, R5, R0 ;  /* 0x0000000005007221 */ /* 0x001fca0000010000 */
[----:B------:R-:W0:Y:S02]  /*2b760*/  SHFL.BFLY PT, R3, R0, 0x1, 0x1f ;  /* 0x0c201f0000037f89 */ /* 0x000e2400000e0000 */
[----:B0-----:R-:W-:Y:S01]  /*2b770*/  FADD.FTZ R2, R0, R3 ;  /* 0x0000000300027221 */ /* 0x001fe20000010000 */
[----:B---3--:R-:W-:Y:S01]  /*2b780*/  VIADD R62, R62, 0x1 ;  /* 0x000000013e3e7836 */ /* 0x008fe20000000000 */
[----:B------:R-:W3:Y:S04]  /*2b790*/  LDL R0, [R1+0x224] ;  /* 0x0002240001007983 */ /* 0x000ee80000100800 */
[----:B------:R-:W-:Y:S04]  /*2b7a0*/  STL [R1+0x240], R2 ;  /* 0x0002400201007387 */ /* 0x000fe80000100800 */
[----:B------:R-:W5:Y:S04]  /*2b7b0*/  LDL R81, [R1+0x240] ;  /* 0x0002400001517983 */ /* 0x000f680000100800 */
[----:B--2---:R-:W0:Y:S02]  /*2b7c0*/  SHFL.BFLY PT, R3, R6, 0x2, 0x1f ;  /* 0x0c401f0006037f89 */ /* 0x004e2400000e0000 */
[----:B0-----:R-:W-:Y:S01]  /*2b7d0*/  FADD.FTZ R3, R3, R6 ;  /* 0x0000000603037221 */ /* 0x001fe20000010000 */
[----:B------:R-:W-:Y:S01]  /*2b7e0*/  ISETP.NE.AND P2, PT, R62, 0x2, PT ;  /* 0x000000023e00780c */ /* 0x000fe20003f45270 */
[----:B------:R-:W2:Y:S04]  /*2b7f0*/  LDL.64 R6, [R1+0x458] ;  /* 0x0004580001067983 */ /* 0x000ea80000100a00 */
[----:B------:R-:W0:Y:S08]  /*2b800*/  SHFL.BFLY PT, R4, R3, 0x1, 0x1f ;  /* 0x0c201f0003047f89 */ /* 0x000e3000000e0000 */
[----:B------:R-:W4:Y:S01]  /*2b810*/  @!P2 LDL R60, [R1+0x21c] ;  /* 0x00021c00013ca983 */ /* 0x000f220000100800 */
[----:B0-----:R-:W-:-:S03]  /*2b820*/  FADD.FTZ R72, R3, R4 ;  /* 0x0000000403487221 */ /* 0x001fc60000010000 */
[----:B------:R-:W2:Y:S02]  /*2b830*/  LDL.64 R4, [R1+0x428] ;  /* 0x0004280001047983 */ /* 0x000ea40000100a00 */
[----:B------:R-:W-:Y:S02]  /*2b840*/  FSETP.NE.FTZ.AND P1, PT, R72, RZ, PT ;  /* 0x000000ff4800720b */ /* 0x000fe40003f35000 */
[----:B------:R-:W2:Y:S11]  /*2b850*/  LDL.64 R2, [R1+0x448] ;  /* 0x0004480001027983 */ /* 0x000eb60000100a00 */
[----:B------:R-:W2:Y:S04]  /*2b860*/  @P1 LDL R77, [R1+0x250] ;  /* 0x00025000014d1983 */ /* 0x000ea80000100800 */
[----:B------:R-:W2:Y:S01]  /*2b870*/  @P1 LDL R79, [R1+0x234] ;  /* 0x00023400014f1983 */ /* 0x000ea20000100800 */
[----:B------:R-:W-:-:S02]  /*2b880*/  IMAD.MOV.U32 R74, RZ, RZ, -0x800000 ;  /* 0xff800000ff4a7424 */ /* 0x000fc400078e00ff */
[----:B------:R-:W-:Y:S01]  /*2b890*/  IMAD.MOV.U32 R73, RZ, RZ, RZ ;  /* 0x000000ffff497224 */ /* 0x000fe200078e00ff */
[----:B------:R0:W-:Y:S08]  /*2b8a0*/  BAR.ARV R236, 0x100 ;  /* 0x000400ec0000751d */ /* 0x0001f00000002000 */
[----:B------:R-:W-:Y:S06]  /*2b8b0*/  BAR.ARV 0x8, 0x180 ;  /* 0x0206000000007b1d */ /* 0x000fec0000002000 */
[----:B-----5:R-:W-:-:S13]  /*2b8c0*/  FSETP.NE.FTZ.AND P0, PT, R81, RZ, PT ;  /* 0x000000ff5100720b */ /* 0x020fda0003f15000 */
[----:B------:R-:W5:Y:S04]  /*2b8d0*/  @P0 LDL R63, [R1+0x250] ;  /* 0x00025000013f0983 */ /* 0x000f680000100800 */
[----:B------:R-:W2:Y:S01]  /*2b8e0*/  @P0 LDL R76, [R1+0x230] ;  /* 0x00023000014c0983 */ /* 0x000ea20000100800 */
[----:B------:R-:W1:Y:S02]  /*2b8f0*/  @P0 MUFU.LG2 R75, R81 ;  /* 0x00000051004b0308 */ /* 0x000e640000000c00 */
[----:B-1----:R-:W-:-:S06]  /*2b900*/  @P0 FMUL.FTZ R78, R75, 0.69314718246459960938 ;  /* 0x3f3172184b4e0820 */ /* 0x002fcc0000410000 */
[----:B------:R-:W1:Y:S08]  /*2b910*/  @P1 MUFU.LG2 R80, R72 ;  /* 0x0000004800501308 */ /* 0x000e700000000c00 */
[----:B------:R-:W0:Y:S01]  /*2b920*/  @P0 MUFU.RCP R73, R81 ;  /* 0x0000005100490308 */ /* 0x000e220000001000 */
[----:B----4-:R-:W-:Y:S01]  /*2b930*/  @!P2 LOP3.LUT R60, R60, 0x1, RZ, 0x3c, !PT ;  /* 0x000000013c3ca812 */ /* 0x010fe200078e3cff */
[----:B---3--:R-:W-:-:S02]  /*2b940*/  VIADD R0, R0, 0x1 ;  /* 0x0000000100007836 */ /* 0x008fc40000000000 */
[----:B-1----:R-:W-:Y:S01]  /*2b950*/  @P1 FMUL.FTZ R75, R80, 0.69314718246459960938 ;  /* 0x3f317218504b1820 */ /* 0x002fe20000410000 */
[----:B------:R-:W-:Y:S01]  /*2b960*/  STL [R1+0x244], R72 ;  /* 0x0002444801007387 */ /* 0x000fe20000100800 */
        /* <DEDUP_REMOVED lines=64> */
[----:B------:R-:W-:Y:S04]  /*2bd70*/  STL [R1+0x218], R62 ;  /* 0x0002183e01007387 */ /* 0x000fe80000100800 */
        /* <DEDUP_REMOVED lines=32> */
[----:B------:R-:W-:Y:S04]  /*2bf80*/  @!P2 STL [R1+0x21c], R60 ;  /* 0x00021c3c0100a387 */ /* 0x000fe80000100800 */
[----:B------:R-:W-:Y:S04]  /*2bf90*/  STL [R1+0x224], R0 ;  /* 0x0002240001007387 */ /* 0x000fe80000100800 */
[----:B------:R-:W-:Y:S01]  /*2bfa0*/  @!P2 STL [R1+0x218], RZ ;  /* 0x000218ff0100a387 */ /* 0x000fe20000100800 */
[----:B-----5:R-:W-:-:S04]  /*2bfb0*/  @P0 FMUL.FTZ R63, R63, 0.69314718246459960938 ;  /* 0x3f3172183f3f0820 */ /* 0x020fc80000410000 */
[----:B--2---:R-:W-:Y:S01]  /*2bfc0*/  @P0 FFMA.FTZ R74, R63, R76, R78 ;  /* 0x0000004c3f4a0223 */ /* 0x004fe2000001004e */
[----:B------:R-:W-:-:S06]  /*2bfd0*/  IMAD.MOV.U32 R63, RZ, RZ, RZ ;  /* 0x000000ffff3f7224 */ /* 0x000fcc00078e00ff */
[----:B------:R-:W0:Y:S01]  /*2bfe0*/  @P1 MUFU.RCP R63, R72 ;  /* 0x00000048003f1308 */ /* 0x000e220000001000 */
[----:B------:R-:W-:Y:S01]  /*2bff0*/  @P1 FMUL.FTZ R78, R77, 0.69314718246459960938 ;  /* 0x3f3172184d4e1820 */ /* 0x000fe20000410000 */
[----:B------:R-:W-:-:S03]  /*2c000*/  IMAD.MOV.U32 R76, RZ, RZ, -0x800000 ;  /* 0xff800000ff4c7424 */ /* 0x000fc600078e00ff */
[----:B------:R-:W-:Y:S01]  /*2c010*/  @P1 FFMA.FTZ R76, R78, R79, R75 ;  /* 0x0000004f4e4c1223 */ /* 0x000fe2000001004b */
[----:B------:R-:W-:Y:S01]  /*2c020*/  STL [R1+0x240], R74 ;  /* 0x0002404a01007387 */ /* 0x000fe20000100800 */
[-C--:B0-----:R-:W-:Y:S01]  /*2c030*/  FMUL.FTZ R13, R13, R63.reuse ;  /* 0x0000003f0d0d7220 */ /* 0x081fe20000410000 */
[-C--:B------:R-:W-:Y:S01]  /*2c040*/  FMUL.FTZ R12, R12, R63.reuse ;  /* 0x0000003f0c0c7220 */ /* 0x080fe20000410000 */
[-C--:B------:R-:W-:Y:S01]  /*2c050*/  FMUL.FTZ R69, R69, R63.reuse ;  /* 0x0000003f45457220 */ /* 0x080fe20000410000 */
[-C--:B------:R-:W-:Y:S01]  /*2c060*/  FMUL.FTZ R68, R68, R63.reuse ;  /* 0x0000003f44447220 */ /* 0x080fe20000410000 */
[-C--:B------:R-:W-:Y:S01]  /*2c070*/  FMUL.FTZ R67, R67, R63.reuse ;  /* 0x0000003f43437220 */ /* 0x080fe20000410000 */
[-C--:B------:R-:W-:Y:S01]  /*2c080*/  FMUL.FTZ R66, R66, R63.reuse ;  /* 0x0000003f42427220 */ /* 0x080fe20000410000 */
[----:B------:R0:W-:Y:S01]  /*2c090*/  STL.64 [R1+0x3c8], R12 ;  /* 0x0003c80c01007387 */ /* 0x0001e20000100a00 */
        /* <DEDUP_REMOVED lines=58> */
[----:B0-----:R-:W-:Y:S01]  /*2c440*/  VIADD R12, R61, 0x1 ;  /* 0x000000013d0c7836 */ /* 0x001fe20000000000 */
[----:B------:R0:W-:Y:S04]  /*2c450*/  STL [R1+0x244], R76 ;  /* 0x0002444c01007387 */ /* 0x0001e80000100800 */
[----:B------:R0:W-:Y:S04]  /*2c460*/  STL.64 [R1+0x268], R68 ;  /* 0x0002684401007387 */ /* 0x0001e80000100a00 */
        /* <DEDUP_REMOVED lines=30> */
[----:B------:R0:W-:Y:S01]  /*2c650*/  STL [R1+0x220], R12 ;  /* 0x0002200c01007387 */ /* 0x0001e20000100800 */
[----:B------:R-:W-:-:S13]  /*2c660*/  PLOP3.LUT P0, PT, PT, PT, PT, 0x8, 0x0 ;  /* 0x000000000000781c */ /* 0x000fda0003f0e170 */
.L_x_2047:
[----:B------:R-:W-:Y:S05]  /*2c670*/  @P0 BRA `(.L_x_2136) ;  /* 0x0000002400340947 */ /* 0x000fea0003800000 */
[----:B------:R-:W1:Y:S01]  /*2c680*/  S2R R0, SR_TID.X ;  /* 0x0000000000007919 */ /* 0x000e620000002100 */
[----:B------:R-:W2:Y:S01]  /*2c690*/  S2UR UR5, SR_CgaCtaId ;  /* 0x00000000000579c3 */ /* 0x000ea20000008800 */
[----:B------:R-:W-:Y:S01]  /*2c6a0*/  UMOV UR4, 0x400 ;  /* 0x0000040000047882 */ /* 0x000fe20000000000 */
[----:B------:R-:W-:Y:S01]  /*2c6b0*/  ULDC UR6, c[0x0][0xb88] ;  /* 0x0002e20000067ab9 */ /* 0x000fe20000000800 */
[----:B0-----:R-:W0:Y:S05]  /*2c6c0*/  S2R R14, SR_CTAID.X ;  /* 0x00000000000e7919 */ /* 0x001e2a0000002500 */
[----:B------:R-:W3:Y:S01]  /*2c6d0*/  LDC R12, c[0x0][0xce8] ;  /* 0x00033a00ff0c7b82 */ /* 0x000ee20000000800 */
[----:B--2---:R-:W-:-:S04]  /*2c6e0*/  ULEA UR4, UR5, UR4, 0x18 ;  /* 0x0000000405047291 */ /* 0x004fc8000f8ec03f */
[----:B------:R-:W-:Y:S01]  /*2c6f0*/  UIADD3 UR4, UR4, 0x32420, URZ ;  /* 0x0003242004047890 */ /* 0x000fe2000fffe03f */
[----:B-1----:R-:W-:-:S03]  /*2c700*/  VIADD R3, R0, 0xffffff80 ;  /* 0xffffff8000037836 */ /* 0x002fc60000000000 */
[----:B------:R-:W-:Y:S01]  /*2c710*/  UPRMT UR4, URZ, 0x654, UR4 ;  /* 0x000006543f047896 */ /* 0x000fe20008000004 */
[----:B------:R-:W-:Y:S01]  /*2c720*/  BAR.SYNC.DEFER_BLOCKING 0x1, 0x100 ;  /* 0x0044000000007b1d */ /* 0x000fe20000010000 */
[----:B---3--:R-:W-:Y:S01]  /*2c730*/  IMAD R18, R12, UR6, RZ ;  /* 0x000000060c127c24 */ /* 0x008fe2000f8e02ff */
[----:B------:R-:W-:-:S04]  /*2c740*/  SHF.R.S32.HI R2, RZ, 0x1f, R3 ;  /* 0x0000001fff027819 */ /* 0x000fc80000011403 */
[----:B------:R-:W-:-:S04]  /*2c750*/  LEA.HI R0, R2, R3, RZ, 0x7 ;  /* 0x0000000302007211 */ /* 0x000fc800078f38ff */
[----:B------:R-:W-:-:S05]  /*2c760*/  LOP3.LUT R4, R0, 0xffffff80, RZ, 0xc0, !PT ;  /* 0xffffff8000047812 */ /* 0x000fca00078ec0ff */
[----:B------:R-:W-:-:S05]  /*2c770*/  IMAD.IADD R19, R3, 0x1, -R4 ;  /* 0x0000000103137824 */ /* 0x000fca00078e0a04 */
[----:B------:R-:W-:Y:S02]  /*2c780*/  SHF.R.S32.HI R4, RZ, 0x1f, R19 ;  /* 0x0000001fff047819 */ /* 0x000fe40000011413 */
[----:B------:R-:W-:Y:S01]  /*2c790*/  LOP3.LUT P0, RZ, R19, 0x3, RZ, 0xc0, !PT ;  /* 0x0000000313ff7812 */ /* 0x000fe2000780c0ff */
[----:B------:R-:W-:Y:S01]  /*2c7a0*/  SYNCS.ARRIVE.TRANS64.RED.A1T0 RZ, [UR4], RZ ;  /* 0x000000ffffff79a7 */ /* 0x000fe20008100404 */
[CC--:B------:R-:W-:Y:S01]  /*2c7b0*/  LEA.HI R27, R4.reuse, R19.reuse, RZ, 0x2 ;  /* 0x00000013041b7211 */ /* 0x0c0fe200078f10ff */
[----:B------:R-:W-:Y:S01]  /*2c7c0*/  ULDC.64 UR4, c[0x0][0xcd0] ;  /* 0x0003340000047ab9 */ /* 0x000fe20000000a00 */
[----:B------:R-:W-:Y:S02]  /*2c7d0*/  LEA.HI R4, R4, R19, RZ, 0x5 ;  /* 0x0000001304047211 */ /* 0x000fe400078f28ff */
[--C-:B------:R-:W-:Y:S02]  /*2c7e0*/  SHF.R.S32.HI R6, RZ, 0x2, R27.reuse ;  /* 0x00000002ff067819 */ /* 0x100fe4000001141b */
[----:B------:R-:W-:-:S02]  /*2c7f0*/  SHF.R.S32.HI R5, RZ, 0x1f, R27 ;  /* 0x0000001fff057819 */ /* 0x000fc4000001141b */
[----:B------:R-:W-:Y:S02]  /*2c800*/  SHF.R.S32.HI R4, RZ, 0x5, R4 ;  /* 0x00000005ff047819 */ /* 0x000fe40000011404 */
[----:B------:R-:W-:Y:S02]  /*2c810*/  LEA.HI R7, R5, R6, RZ, 0x3 ;  /* 0x0000000605077211 */ /* 0x000fe400078f18ff */
[----:B------:R-:W-:Y:S02]  /*2c820*/  SHF.R.S32.HI R5, RZ, 0x7, R0 ;  /* 0x00000007ff057819 */ /* 0x000fe40000011400 */
[----:B------:R-:W-:Y:S02]  /*2c830*/  LOP3.LUT R7, R7, 0xfffffff8, RZ, 0xc0, !PT ;  /* 0xfffffff807077812 */ /* 0x000fe400078ec0ff */
[----:B------:R-:W-:-:S03]  /*2c840*/  LEA.HI R0, R0, R5, RZ, 0x1 ;  /* 0x0000000500007211 */ /* 0x000fc600078f08ff */
[----:B------:R-:W-:Y:S01]  /*2c850*/  IMAD.IADD R7, R6, 0x1, -R7 ;  /* 0x0000000106077824 */ /* 0x000fe200078e0a07 */
[----:B------:R-:W-:-:S05]  /*2c860*/  LOP3.LUT R0, R0, 0x3fffffe, RZ, 0xc0, !PT ;  /* 0x03fffffe00007812 */ /* 0x000fca00078ec0ff */
[----:B------:R-:W-:Y:S02]  /*2c870*/  IMAD.IADD R0, R5, 0x1, -R0 ;  /* 0x0000000105007824 */ /* 0x000fe400078e0a00 */
[----:B------:R-:W-:Y:S01]  /*2c880*/  IMAD R5, R4, 0x10, R7 ;  /* 0x0000001004057824 */ /* 0x000fe200078e0207 */
[----:B------:R-:W-:Y:S01]  /*2c890*/  ISETP.NE.AND P2, PT, R12, 0x1, PT ;  /* 0x000000010c00780c */ /* 0x000fe20003f45270 */
[----:B------:R-:W1:Y:S02]  /*2c8a0*/  LDC.64 R6, c[0x0][0xcd8] ;  /* 0x00033600ff067b82 */ /* 0x000e640000000a00 */
[----:B------:R-:W-:-:S04]  /*2c8b0*/  IMAD R5, R0, 0x40, R5 ;  /* 0x0000004000057824 */ /* 0x000fc800078e0205 */
[----:B0-----:R-:W-:-:S05]  /*2c8c0*/  IMAD R13, R14, 0x80, R5 ;  /* 0x000000800e0d7824 */ /* 0x001fca00078e0205 */
[----:B------:R-:W-:Y:S01]  /*2c8d0*/  ISETP.GE.OR P1, PT, R13, R18, P0 ;  /* 0x000000120d00720c */ /* 0x000fe20000726670 */
[----:B------:R-:W0:-:S12]  /*2c8e0*/  @P2 LDC R4, c[0x0][0xcf0] ;  /* 0x00033c00ff042b82 */ /* 0x000e180000000800 */
[----:B------:R-:W2:Y:S01]  /*2c8f0*/  @!P1 LDL R15, [R1+0x240] ;  /* 0x00024000010f9983 */ /* 0x000ea20000100800 */
[----:B------:R-:W-:Y:S01]  /*2c900*/  LEA.HI R0, R2, R3, RZ, 0x2 ;  /* 0x0000000302007211 */ /* 0x000fe200078f10ff */
[----:B------:R-:W-:Y:S01]  /*2c910*/  IMAD.WIDE.U32 R10, R194, UR4, RZ ;  /* 0x00000004c20a7c25 */ /* 0x000fe2000f8e00ff */
[----:B------:R-:W-:Y:S02]  /*2c920*/  SHF.R.S32.HI R8, RZ, 0x1f, R194 ;  /* 0x0000001fff087819 */ /* 0x000fe400000114c2 */
[----:B------:R-:W-:Y:S01]  /*2c930*/  LOP3.LUT R0, R0, 0xfffffffc, RZ, 0xc0, !PT ;  /* 0xfffffffc00007812 */ /* 0x000fe200078ec0ff */
[----:B------:R-:W-:Y:S02]  /*2c940*/  VIADD R21, R13, 0x8 ;  /* 0x000000080d157836 */ /* 0x000fe40000000000 */
[----:B------:R-:W-:Y:S02]  /*2c950*/  IMAD R17, R8, UR4, RZ ;  /* 0x0000000408117c24 */ /* 0x000fe4000f8e02ff */
[----:B------:R-:W-:Y:S01]  /*2c960*/  IMAD.IADD R0, R3, 0x1, -R0 ;  /* 0x0000000103007824 */ /* 0x000fe200078e0a00 */
[----:B------:R-:W-:Y:S01]  /*2c970*/  ISETP.GE.OR P0, PT, R21, R18, P0 ;  /* 0x000000121500720c */ /* 0x000fe20000706670 */
[----:B------:R-:W3:Y:S01]  /*2c980*/  @P2 LDC R3, c[0x0][0xcec] ;  /* 0x00033b00ff032b82 */ /* 0x000ee20000000800 */
[----:B------:R-:W-:Y:S01]  /*2c990*/  IMAD R17, R194, UR5, R17 ;  /* 0x00000005c2117c24 */ /* 0x000fe2000f8e0211 */
[----:B------:R-:W-:Y:S01]  /*2c9a0*/  ULDC.64 UR4, c[0x0][0xce0] ;  /* 0x0003380000047ab9 */ /* 0x000fe20000000a00 */
[----:B------:R-:W-:-:S02]  /*2c9b0*/  LEA.HI R2, R0, R0, RZ, 0x1 ;  /* 0x0000000000027211 */ /* 0x000fc400078f08ff */
[----:B------:R-:W-:Y:S02]  /*2c9c0*/  IMAD.IADD R11, R11, 0x1, R17 ;  /* 0x000000010b0b7824 */ /* 0x000fe400078e0211 */
[----:B------:R-:W-:Y:S01]  /*2c9d0*/  LOP3.LUT R9, R2, 0x1ffffffe, RZ, 0xc0, !PT ;  /* 0x1ffffffe02097812 */ /* 0x000fe200078ec0ff */
[----:B-1----:R-:W-:-:S04]  /*2c9e0*/  IMAD R2, R6, UR37, RZ ;  /* 0x0000002506027c24 */ /* 0x002fc8000f8e02ff */
[----:B------:R-:W-:Y:S02]  /*2c9f0*/  IMAD.IADD R0, R0, 0x1, -R9 ;  /* 0x0000000100007824 */ /* 0x000fe400078e0a09 */
[----:B------:R-:W-:Y:S02]  /*2ca00*/  IMAD R17, R7, UR36, R2 ;  /* 0x0000002407117c24 */ /* 0x000fe4000f8e0202 */
[----:B------:R-:W-:Y:S02]  /*2ca10*/  IMAD R0, R0, 0x8, R5 ;  /* 0x0000000800007824 */ /* 0x000fe400078e0205 */
[----:B------:R-:W-:-:S04]  /*2ca20*/  IMAD.WIDE.U32 R6, R6, UR36, R10 ;  /* 0x0000002406067c25 */ /* 0x000fc8000f8e000a */
[----:B------:R-:W-:Y:S01]  /*2ca30*/  IMAD R9, R14, 0x80, R0 ;  /* 0x000000800e097824 */ /* 0x000fe200078e0200 */
[----:B------:R-:W-:Y:S01]  /*2ca40*/  SHF.R.S32.HI R14, RZ, 0x1f, R234 ;  /* 0x0000001fff0e7819 */ /* 0x000fe200000114ea */
[----:B------:R-:W-:Y:S02]  /*2ca50*/  IMAD.IADD R7, R7, 0x1, R17 ;  /* 0x0000000107077824 */ /* 0x000fe400078e0211 */
[----:B---3--:R-:W-:-:S04]  /*2ca60*/  @P2 IMAD.HI.U32 R3, R9, R3, RZ ;  /* 0x0000000309032227 */ /* 0x008fc800078e00ff */
[----:B------:R-:W-:Y:S01]  /*2ca70*/  IMAD.MOV.U32 R5, RZ, RZ, R9 ;  /* 0x000000ffff057224 */ /* 0x000fe200078e0009 */
[----:B0-----:R-:W-:Y:S01]  /*2ca80*/  @P2 SHF.R.U32.HI R5, RZ, R4, R3 ;  /* 0x00000004ff052219 */ /* 0x001fe20000011603 */
[----:B------:R-:W-:Y:S02]  /*2ca90*/  IMAD R11, R14, UR4, RZ ;  /* 0x000000040e0b7c24 */ /* 0x000fe4000f8e02ff */
[C---:B------:R-:W-:Y:S02]  /*2caa0*/  IMAD.WIDE.U32 R2, R234.reuse, UR4, R6 ;  /* 0x00000004ea027c25 */ /* 0x040fe4000f8e0006 */
[----:B------:R-:W0:Y:S02]  /*2cab0*/  @P2 LDC R6, c[0x0][0xcec] ;  /* 0x00033b00ff062b82 */ /* 0x000e240000000800 */
[----:B------:R-:W-:Y:S01]  /*2cac0*/  IMAD.MOV R0, RZ, RZ, -R5 ;  /* 0x000000ffff007224 */ /* 0x000fe200078e0a05 */
[----:B------:R-:W-:Y:S01]  /*2cad0*/  IADD3 R2, P3, R5, R2, RZ ;  /* 0x0000000205027210 */ /* 0x000fe20007f7e0ff */
[----:B------:R-:W-:Y:S01]  /*2cae0*/  IMAD R4, R234, UR5, R11 ;  /* 0x00000005ea047c24 */ /* 0x000fe2000f8e020b */
[----:B------:R-:W-:Y:S01]  /*2caf0*/  SHF.R.S32.HI R11, RZ, 0x1f, R5 ;  /* 0x0000001fff0b7819 */ /* 0x000fe20000011405 */
[----:B------:R-:W-:Y:S01]  /*2cb00*/  IMAD R7, R12, R0, R9 ;  /* 0x000000000c077224 */ /* 0x000fe200078e0209 */
[----:B------:R-:W-:-:S02]  /*2cb10*/  ULDC.64 UR4, c[0x0][0xcc8] ;  /* 0x0003320000047ab9 */ /* 0x000fc40000000a00 */
[----:B------:R-:W-:Y:S02]  /*2cb20*/  IADD3.X R3, R11, R3, R4, P3, !PT ;  /* 0x000000030b037210 */ /* 0x000fe40001ffe404 */
[----:B------:R-:W-:Y:S01]  /*2cb30*/  SHF.R.S32.HI R0, RZ, 0x1f, R7 ;  /* 0x0000001fff007819 */ /* 0x000fe20000011407 */
[----:B------:R-:W1:Y:S01]  /*2cb40*/  LDC.64 R4, c[0x0][0xc40] ;  /* 0x00031000ff047b82 */ /* 0x000e620000000a00 */
[----:B------:R-:W-:-:S04]  /*2cb50*/  IMAD.WIDE.U32 R2, R7, UR4, R2 ;  /* 0x0000000407027c25 */ /* 0x000fc8000f8e0002 */
[----:B------:R-:W-:-:S04]  /*2cb60*/  IMAD R0, R0, UR4, RZ ;  /* 0x0000000400007c24 */ /* 0x000fc8000f8e02ff */
[----:B------:R-:W-:Y:S01]  /*2cb70*/  IMAD R7, R7, UR5, R0 ;  /* 0x0000000507077c24 */ /* 0x000fe2000f8e0200 */
[----:B------:R-:W-:Y:S02]  /*2cb80*/  ULDC.64 UR4, c[0x0][0xca8] ;  /* 0x00032a0000047ab9 */ /* 0x000fe40000000a00 */
[C---:B------:R-:W-:Y:S01]  /*2cb90*/  LEA R24, P3, R2.reuse, UR4, 0x2 ;  /* 0x0000000402187c11 */ /* 0x040fe2000f8610ff */
[----:B------:R-:W-:Y:S02]  /*2cba0*/  IMAD.IADD R3, R3, 0x1, R7 ;  /* 0x0000000103037824 */ /* 0x000fe400078e0207 */
[----:B------:R-:W3:Y:S02]  /*2cbb0*/  @P2 LDC R7, c[0x0][0xcf0] ;  /* 0x00033c00ff072b82 */ /* 0x000ee40000000800 */
[----:B------:R-:W-:Y:S01]  /*2cbc0*/  SHFL.IDX PT, R10, R24, RZ, 0x1c1f ;  /* 0x001c1fff180a7589 */ /* 0x000fe200000e0000 */
[----:B------:R-:W-:Y:S01]  /*2cbd0*/  LEA.HI.X R26, R2, UR5, R3, 0x2, P3 ;  /* 0x00000005021a7c11 */ /* 0x000fe200098f1403 */
[----:B------:R-:W-:-:S04]  /*2cbe0*/  ULDC.64 UR4, c[0x0][0xc38] ;  /* 0x00030e0000047ab9 */ /* 0x000fc80000000a00 */
[----:B------:R-:W2:Y:S04]  /*2cbf0*/  SHFL.IDX PT, R11, R26, RZ, 0x1c1f ;  /* 0x001c1fff1a0b7589 */ /* 0x000ea800000e0000 */
[----:B--2---:R2:W-:Y:S04]  /*2cc00*/  @!P1 ST.E desc[UR44][R10.64], R15 ;  /* 0x0000000f0a009985 */ /* 0x0045e8000c10192c */
[----:B------:R-:W4:Y:S01]  /*2cc10*/  @!P0 LDL R25, [R1+0x244] ;  /* 0x0002440001198983 */ /* 0x000f220000100800 */
[----:B------:R-:W-:Y:S01]  /*2cc20*/  IMAD R3, R8, UR4, RZ ;  /* 0x0000000408037c24 */ /* 0x000fe2000f8e02ff */
[----:B------:R-:W-:Y:S01]  /*2cc30*/  BSSY B0, `(.L_x_2137) ;  /* 0x000010a000007945 */ /* 0x000fe20003800000 */
[----:B-1----:R-:W-:-:S02]  /*2cc40*/  IMAD R0, R4, UR37, RZ ;  /* 0x0000002504007c24 */ /* 0x002fc4000f8e02ff */
[C---:B------:R-:W-:Y:S02]  /*2cc50*/  IMAD R3, R194.reuse, UR5, R3 ;  /* 0x00000005c2037c24 */ /* 0x040fe4000f8e0203 */
[----:B------:R-:W-:Y:S01]  /*2cc60*/  IMAD.WIDE.U32 R194, R194, UR4, RZ ;  /* 0x00000004c2c27c25 */ /* 0x000fe2000f8e00ff */
[----:B------:R-:W-:-:S03]  /*2cc70*/  ULDC.64 UR4, c[0x0][0xc48] ;  /* 0x0003120000047ab9 */ /* 0x000fc60000000a00 */
[----:B------:R-:W-:Y:S02]  /*2cc80*/  IMAD.IADD R3, R195, 0x1, R3 ;  /* 0x00000001c3037824 */ /* 0x000fe400078e0203 */
[----:B------:R-:W-:Y:S02]  /*2cc90*/  IMAD.MOV.U32 R2, RZ, RZ, R194 ;  /* 0x000000ffff027224 */ /* 0x000fe400078e00c2 */
[----:B------:R-:W-:Y:S02]  /*2cca0*/  IMAD R5, R5, UR36, R0 ;  /* 0x0000002405057c24 */ /* 0x000fe4000f8e0200 */
[----:B------:R-:W-:-:S04]  /*2ccb0*/  IMAD.WIDE.U32 R2, R4, UR36, R2 ;  /* 0x0000002404027c25 */ /* 0x000fc8000f8e0002 */
[----:B0-----:R-:W-:-:S04]  /*2ccc0*/  @P2 IMAD.HI.U32 R6, R9, R6, RZ ;  /* 0x0000000609062227 */ /* 0x001fc800078e00ff */
[----:B------:R-:W-:Y:S02]  /*2ccd0*/  IMAD.IADD R3, R3, 0x1, R5 ;  /* 0x0000000103037824 */ /* 0x000fe400078e0205 */
[----:B------:R-:W-:Y:S01]  /*2cce0*/  IMAD.MOV.U32 R5, RZ, RZ, R9 ;  /* 0x000000ffff057224 */ /* 0x000fe200078e0009 */
[----:B---3--:R-:W-:Y:S01]  /*2ccf0*/  @P2 SHF.R.U32.HI R5, RZ, R7, R6 ;  /* 0x00000007ff052219 */ /* 0x008fe20000011606 */
[----:B--2---:R-:W-:-:S03]  /*2cd00*/  IMAD R11, R14, UR4, RZ ;  /* 0x000000040e0b7c24 */ /* 0x004fc6000f8e02ff */
[----:B------:R-:W-:Y:S01]  /*2cd10*/  SHF.R.S32.HI R0, RZ, 0x1f, R5 ;  /* 0x0000001fff007819 */ /* 0x000fe20000011405 */
[C---:B------:R-:W-:Y:S02]  /*2cd20*/  IMAD R11, R234.reuse, UR5, R11 ;  /* 0x00000005ea0b7c24 */ /* 0x040fe4000f8e020b */
[----:B------:R-:W-:Y:S02]  /*2cd30*/  IMAD.MOV R23, RZ, RZ, -R5 ;  /* 0x000000ffff177224 */ /* 0x000fe400078e0a05 */
[----:B------:R-:W-:Y:S01]  /*2cd40*/  IMAD.WIDE.U32 R234, R234, UR4, R2 ;  /* 0x00000004eaea7c25 */ /* 0x000fe2000f8e0002 */
[----:B------:R-:W-:-:S03]  /*2cd50*/  ULDC.64 UR4, c[0x0][0xc30] ;  /* 0x00030c0000047ab9 */ /* 0x000fc60000000a00 */
[----:B------:R-:W-:Y:S02]  /*2cd60*/  IMAD R0, R0, UR4, RZ ;  /* 0x0000000400007c24 */ /* 0x000fe4000f8e02ff */
[----:B------:R-:W-:Y:S02]  /*2cd70*/  IMAD R23, R12, R23, R9 ;  /* 0x000000170c177224 */ /* 0x000fe400078e0209 */
[----:B------:R-:W-:Y:S02]  /*2cd80*/  IMAD.IADD R235, R235, 0x1, R11 ;  /* 0x00000001ebeb7824 */ /* 0x000fe400078e020b */
[C---:B------:R-:W-:Y:S01]  /*2cd90*/  IMAD R7, R5.reuse, UR5, R0 ;  /* 0x0000000505077c24 */ /* 0x040fe2000f8e0200 */
[----:B------:R-:W-:Y:S01]  /*2cda0*/  SHF.R.S32.HI R0, RZ, 0x1f, R23 ;  /* 0x0000001fff007819 */ /* 0x000fe20000011417 */
[----:B------:R-:W-:Y:S01]  /*2cdb0*/  IMAD.WIDE.U32 R2, R5, UR4, R234 ;  /* 0x0000000405027c25 */ /* 0x000fe2000f8e00ea */
[----:B------:R-:W-:-:S03]  /*2cdc0*/  ULDC.64 UR4, c[0x0][0xc28] ;  /* 0x00030a0000047ab9 */ /* 0x000fc60000000a00 */
[----:B------:R-:W-:Y:S02]  /*2cdd0*/  IMAD R0, R0, UR4, RZ ;  /* 0x0000000400007c24 */ /* 0x000fe4000f8e02ff */
[----:B------:R-:W-:Y:S02]  /*2cde0*/  IMAD.IADD R3, R3, 0x1, R7 ;  /* 0x0000000103037824 */ /* 0x000fe400078e0207 */
[----:B------:R-:W-:Y:S01]  /*2cdf0*/  IMAD R5, R23, UR5, R0 ;  /* 0x0000000517057c24 */ /* 0x000fe2000f8e0200 */
[----:B------:R-:W-:Y:S01]  /*2ce00*/  LOP3.LUT R0, R27, 0x7ffffffc, RZ, 0xc0, !PT ;  /* 0x7ffffffc1b007812 */ /* 0x000fe200078ec0ff */
[----:B------:R-:W-:Y:S01]  /*2ce10*/  IMAD.WIDE.U32 R22, R23, UR4, R2 ;  /* 0x0000000417167c25 */ /* 0x000fe2000f8e0002 */
[----:B------:R-:W-:Y:S01]  /*2ce20*/  ULDC.64 UR4, c[0x0][0xc00] ;  /* 0x0003000000047ab9 */ /* 0x000fe20000000a00 */
[----:B------:R-:W-:Y:S02]  /*2ce30*/  SHFL.IDX PT, R2, R24, 0x1, 0x1c1f ;  /* 0x003c1f0018027f89 */ /* 0x000fe400000e0000 */
[----:B------:R-:W-:Y:S01]  /*2ce40*/  IMAD.IADD R3, R23, 0x1, R5 ;  /* 0x0000000117037824 */ /* 0x000fe200078e0205 */
[----:B------:R-:W-:Y:S01]  /*2ce50*/  LEA R20, P1, R22, UR4, 0x2 ;  /* 0x0000000416147c11 */ /* 0x000fe2000f8210ff */
[----:B------:R-:W-:-:S03]  /*2ce60*/  IMAD.IADD R19, R19, 0x1, -R0 ;  /* 0x0000000113137824 */ /* 0x000fc600078e0a00 */
[----:B------:R-:W-:Y:S01]  /*2ce70*/  LEA.HI.X R22, R22, UR5, R3, 0x2, P1 ;  /* 0x0000000516167c11 */ /* 0x000fe200088f1403 */
[----:B------:R-:W-:Y:S01]  /*2ce80*/  SHFL.IDX PT, R16, R20, RZ, 0x1c1f ;  /* 0x001c1fff14107589 */ /* 0x000fe200000e0000 */
[----:B------:R-:W-:Y:S01]  /*2ce90*/  ISETP.GE.AND P1, PT, R13, R18, PT ;  /* 0x000000120d00720c */ /* 0x000fe20003f26270 */
[----:B------:R-:W-:Y:S02]  /*2cea0*/  IMAD.SHL.U32 R19, R19, 0x2, RZ ;  /* 0x0000000213137824 */ /* 0x000fe400078e00ff */
[----:B------:R-:W4:Y:S04]  /*2ceb0*/  SHFL.IDX PT, R3, R26, 0x1, 0x1c1f ;  /* 0x003c1f001a037f89 */ /* 0x000f2800000e0000 */
[----:B------:R0:W1:Y:S04]  /*2cec0*/  SHFL.IDX PT, R17, R22, RZ, 0x1c1f ;  /* 0x001c1fff16117589 */ /* 0x00006800000e0000 */
[----:B----4-:R0:W-:Y:S02]  /*2ced0*/  @!P0 ST.E desc[UR44][R2.64], R25 ;  /* 0x0000001902008985 */ /* 0x0101e4000c10192c */
[----:B-1----:R-:W-:Y:S05]  /*2cee0*/  @P1 BRA `(.L_x_2138) ;  /* 0x0000000c00781947 */ /* 0x002fea0003800000 */
[----:B------:R-:W-:Y:S02]  /*2cef0*/  ULDC UR4, c[0x0][0xbc8] ;  /* 0x0002f20000047ab9 */ /* 0x000fe40000000800 */
[----:B------:R-:W-:-:S13]  /*2cf00*/  ISETP.GE.AND P0, PT, R19, UR4, PT ;  /* 0x0000000413007c0c */ /* 0x000fda000bf06270 */
[----:B------:R-:W2:Y:S01]  /*2cf10*/  @!P0 LDL.64 R12, [R1+0x260] ;  /* 0x00026000010c8983 */ /* 0x000ea20000100a00 */
[C---:B------:R-:W-:Y:S02]  /*2cf20*/  VIADD R0, R19.reuse, 0x8 ;  /* 0x0000000813007836 */ /* 0x040fe40000000000 */
[----:B0-----:R-:W-:-:S03]  /*2cf30*/  @!P0 IMAD.WIDE R2, R19, 0x4, R16 ;  /* 0x0000000413028825 */ /* 0x001fc600078e0210 */
[C---:B------:R-:W-:Y:S01]  /*2cf40*/  ISETP.GE.AND P1, PT, R0.reuse, UR4, PT ;  /* 0x0000000400007c0c */ /* 0x040fe2000bf26270 */
[----:B------:R-:W-:Y:S01]  /*2cf50*/  VIADD R8, R19, 0x10 ;  /* 0x0000001013087836 */ /* 0x000fe20000000000 */
[----:B--2---:R0:W-:Y:S11]  /*2cf60*/  @!P0 ST.E.64 desc[UR44][R2.64], R12 ;  /* 0x0000000c02008985 */ /* 0x0041f6000c101b2c */
[----:B------:R-:W2:Y:S01]  /*2cf70*/  @!P1 LDL.64 R6, [R1+0x270] ;  /* 0x0002700001069983 */ /* 0x000ea20000100a00 */
[----:B------:R-:W-:-:S02]  /*2cf80*/  @!P1 LEA.HI R0, R0, R0, RZ, 0x1 ;  /* 0x0000000000009211 */ /* 0x000fc400078f08ff */
[----:B------:R-:W-:Y:S02]  /*2cf90*/  ISETP.GE.AND P0, PT, R8, UR4, PT ;  /* 0x0000000408007c0c */ /* 0x000fe4000bf06270 */
[----:B------:R-:W-:-:S05]  /*2cfa0*/  @!P1 LOP3.LUT R0, R0, 0xfffffffe, RZ, 0xc0, !PT ;  /* 0xfffffffe00009812 */ /* 0x000fca00078ec0ff */
[----:B------:R-:W-:-:S04]  /*2cfb0*/  @!P1 IMAD.WIDE R4, R0, 0x4, R16 ;  /* 0x0000000400049825 */ /* 0x000fc800078e0210 */
[----:B------:R-:W-:Y:S01]  /*2cfc0*/  VIADD R0, R19, 0x18 ;  /* 0x0000001813007836 */ /* 0x000fe20000000000 */
[----:B--2---:R1:W-:Y:S04]  /*2cfd0*/  @!P1 ST.E.64 desc[UR44][R4.64], R6 ;  /* 0x0000000604009985 */ /* 0x0043e8000c101b2c */
[----:B------:R-:W2:Y:S01]  /*2cfe0*/  @!P0 LDL.64 R10, [R1+0x280] ;  /* 0x00028000010a8983 */ /* 0x000ea20000100a00 */
[----:B------:R-:W-:Y:S02]  /*2cff0*/  @!P0 LEA.HI R8, R8, R8, RZ, 0x1 ;  /* 0x0000000808088211 */ /* 0x000fe400078f08ff */
[----:B------:R-:W-:Y:S02]  /*2d000*/  ISETP.GE.AND P1, PT, R0, UR4, PT ;  /* 0x0000000400007c0c */ /* 0x000fe4000bf26270 */
[----:B------:R-:W-:-:S05]  /*2d010*/  @!P0 LOP3.LUT R8, R8, 0xfffffffe, RZ, 0xc0, !PT ;  /* 0xfffffffe08088812 */ /* 0x000fca00078ec0ff */
[----:B------:R-:W-:-:S04]  /*2d020*/  @!P0 IMAD.WIDE R8, R8, 0x4, R16 ;  /* 0x0000000408088825 */ /* 0x000fc800078e0210 */
[----:B------:R-:W-:Y:S01]  /*2d030*/  VIADD R14, R19, 0x20 ;  /* 0x00000020130e7836 */ /* 0x000fe20000000000 */
[----:B--2---:R2:W-:Y:S04]  /*2d040*/  @!P0 ST.E.64 desc[UR44][R8.64], R10 ;  /* 0x0000000a08008985 */ /* 0x0045e8000c101b2c */
[----:B0-----:R-:W3:Y:S01]  /*2d050*/  @!P1 LDL.64 R12, [R1+0x290] ;  /* 0x00029000010c9983 */ /* 0x001ee20000100a00 */
[----:B------:R-:W-:Y:S02]  /*2d060*/  @!P1 LEA.HI R0, R0, R0, RZ, 0x1 ;  /* 0x0000000000009211 */ /* 0x000fe400078f08ff */
[----:B------:R-:W-:Y:S02]  /*2d070*/  ISETP.GE.AND P0, PT, R14, UR4, PT ;  /* 0x000000040e007c0c */ /* 0x000fe4000bf06270 */
[----:B------:R-:W-:-:S05]  /*2d080*/  @!P1 LOP3.LUT R0, R0, 0xfffffffe, RZ, 0xc0, !PT ;  /* 0xfffffffe00009812 */ /* 0x000fca00078ec0ff */
[----:B------:R-:W-:-:S04]  /*2d090*/  @!P1 IMAD.WIDE R2, R0, 0x4, R16 ;  /* 0x0000000400029825 */ /* 0x000fc800078e0210 */
[----:B------:R-:W-:Y:S01]  /*2d0a0*/  VIADD R0, R19, 0x28 ;  /* 0x0000002813007836 */ /* 0x000fe20000000000 */
[----:B---3--:R0:W-:Y:S04]  /*2d0b0*/  @!P1 ST.E.64 desc[UR44][R2.64], R12 ;  /* 0x0000000c02009985 */ /* 0x0081e8000c101b2c */
[----:B-1----:R-:W3:Y:S01]  /*2d0c0*/  @!P0 LDL.64 R4, [R1+0x2a0] ;  /* 0x0002a00001048983 */ /* 0x002ee20000100a00 */
[----:B------:R-:W-:Y:S02]  /*2d0d0*/  @!P0 LEA.HI R14, R14, R14, RZ, 0x1 ;  /* 0x0000000e0e0e8211 */ /* 0x000fe400078f08ff */
[----:B------:R-:W-:Y:S02]  /*2d0e0*/  ISETP.GE.AND P1, PT, R0, UR4, PT ;  /* 0x0000000400007c0c */ /* 0x000fe4000bf26270 */
[----:B------:R-:W-:-:S05]  /*2d0f0*/  @!P0 LOP3.LUT R14, R14, 0xfffffffe, RZ, 0xc0, !PT ;  /* 0xfffffffe0e0e8812 */ /* 0x000fca00078ec0ff */
[----:B------:R-:W-:-:S04]  /*2d100*/  @!P0 IMAD.WIDE R14, R14, 0x4, R16 ;  /* 0x000000040e0e8825 */ /* 0x000fc800078e0210 */
[----:B--2---:R-:W-:Y:S01]  /*2d110*/  VIADD R8, R19, 0x30 ;  /* 0x0000003013087836 */ /* 0x004fe20000000000 */
[----:B---3--:R1:W-:Y:S04]  /*2d120*/  @!P0 ST.E.64 desc[UR44][R14.64], R4 ;  /* 0x000000040e008985 */ /* 0x0083e8000c101b2c */
[----:B------:R-:W2:Y:S01]  /*2d130*/  @!P1 LDL.64 R6, [R1+0x2b0] ;  /* 0x0002b00001069983 */ /* 0x000ea20000100a00 */
[----:B------:R-:W-:Y:S02]  /*2d140*/  @!P1 LEA.HI R0, R0, R0, RZ, 0x1 ;  /* 0x0000000000009211 */ /* 0x000fe400078f08ff */
[----:B------:R-:W-:Y:S02]  /*2d150*/  ISETP.GE.AND P0, PT, R8, UR4, PT ;  /* 0x0000000408007c0c */ /* 0x000fe4000bf06270 */
[----:B------:R-:W-:-:S05]  /*2d160*/  @!P1 LOP3.LUT R0, R0, 0xfffffffe, RZ, 0xc0, !PT ;  /* 0xfffffffe00009812 */ /* 0x000fca00078ec0ff */
[----:B0-----:R-:W-:-:S04]  /*2d170*/  @!P1 IMAD.WIDE R2, R0, 0x4, R16 ;  /* 0x0000000400029825 */ /* 0x001fc800078e0210 */
        /* <DEDUP_REMOVED lines=9> */
[----:B-1----:R-:W3:Y:S01]  /*2d210*/  @!P1 LDL.64 R4, [R1+0x2d0] ;  /* 0x0002d00001049983 */ /* 0x002ee20000100a00 */
[----:B------:R-:W-:Y:S02]  /*2d220*/  @!P1 LEA.HI R0, R0, R0, RZ, 0x1 ;  /* 0x0000000000009211 */ /* 0x000fe400078f08ff */
[----:B------:R-:W-:Y:S02]  /*2d230*/  ISETP.GE.AND P0, PT, R12, UR4, PT ;  /* 0x000000040c007c0c */ /* 0x000fe4000bf06270 */
[----:B------:R-:W-:-:S05]  /*2d240*/  @!P1 LOP3.LUT R0, R0, 0xfffffffe, RZ, 0xc0, !PT ;  /* 0xfffffffe00009812 */ /* 0x000fca00078ec0ff */
[----:B0-----:R-:W-:-:S04]  /*2d250*/  @!P1 IMAD.WIDE R2, R0, 0x4, R16 ;  /* 0x0000000400029825 */ /* 0x001fc800078e0210 */
[----:B------:R-:W-:Y:S01]  /*2d260*/  VIADD R0, R19, 0x48 ;  /* 0x0000004813007836 */ /* 0x000fe20000000000 */
[----:B---3--:R0:W-:Y:S04]  /*2d270*/  @!P1 ST.E.64 desc[UR44][R2.64], R4 ;  /* 0x0000000402009985 */ /* 0x0081e8000c101b2c */
[----:B------:R-:W3:Y:S01]  /*2d280*/  @!P0 LDL.64 R6, [R1+0x2e0] ;  /* 0x0002e00001068983 */ /* 0x000ee20000100a00 */
        /* <DEDUP_REMOVED lines=18> */
[----:B-1----:R-:W-:Y:S01]  /*2d3b0*/  VIADD R12, R19, 0x60 ;  /* 0x00000060130c7836 */ /* 0x002fe20000000000 */
[----:B--2---:R1:W-:Y:S04]  /*2d3c0*/  @!P0 ST.E.64 desc[UR44][R10.64], R4 ;  /* 0x000000040a008985 */ /* 0x0043e8000c101b2c */
        /* <DEDUP_REMOVED lines=94> */
[----:B-1----:R-:W-:-:S05]  /*2d9b0*/  @!P0 LOP3.LUT R5, R12, 0xfffffffe, RZ, 0xc0, !PT ;  /* 0xfffffffe0c058812 */ /* 0x002fca00078ec0ff */
[----:B------:R-:W-:-:S04]  /*2d9c0*/  @!P0 IMAD.WIDE R4, R5, 0x4, R16 ;  /* 0x0000000405048825 */ /* 0x000fc800078e0210 */
[----:B------:R-:W-:Y:S01]  /*2d9d0*/  VIADD R12, R19, 0xd0 ;  /* 0x000000d0130c7836 */ /* 0x000fe20000000000 */
[----:B--2---:R1:W-:Y:S04]  /*2d9e0*/  @!P0 ST.E.64 desc[UR44][R4.64], R8 ;  /* 0x0000000804008985 */ /* 0x0043e8000c101b2c */
[----:B------:R-:W2:Y:S01]  /*2d9f0*/  @!P1 LDL.64 R10, [R1+0x3f0] ;  /* 0x0003f000010a9983 */ /* 0x000ea20000100a00 */
[----:B------:R-:W-:Y:S02]  /*2da00*/  @!P1 LEA.HI R0, R0, R0, RZ, 0x1 ;  /* 0x0000000000009211 */ /* 0x000fe400078f08ff */
[----:B------:R-:W-:Y:S02]  /*2da10*/  ISETP.GE.AND P0, PT, R12, UR4, PT ;  /* 0x000000040c007c0c */ /* 0x000fe4000bf06270 */
[----:B0-----:R-:W-:-:S05]  /*2da20*/  @!P1 LOP3.LUT R3, R0, 0xfffffffe, RZ, 0xc0, !PT ;  /* 0xfffffffe00039812 */ /* 0x001fca00078ec0ff */
[----:B------:R-:W-:-:S04]  /*2da30*/  @!P1 IMAD.WIDE R2, R3, 0x4, R16 ;  /* 0x0000000403029825 */ /* 0x000fc800078e0210 */
        /* <DEDUP_REMOVED lines=30> */
[----:B------:R-:W3:Y:S01]  /*2dc20*/  @!P0 LDL.64 R8, [R1+0x440] ;  /* 0x0004400001088983 */ /* 0x000ee20000100a00 */
[----:B------:R-:W-:Y:S02]  /*2dc30*/  @!P0 LEA.HI R12, R12, R12, RZ, 0x1 ;  /* 0x0000000c0c0c8211 */ /* 0x000fe400078f08ff */
[----:B------:R-:W-:Y:S02]  /*2dc40*/  ISETP.GE.AND P1, PT, R0, UR4, PT ;  /* 0x0000000400007c0c */ /* 0x000fe4000bf26270 */
[----:B-1----:R-:W-:-:S05]  /*2dc50*/  @!P0 LOP3.LUT R5, R12, 0xfffffffe, RZ, 0xc0, !PT ;  /* 0xfffffffe0c058812 */ /* 0x002fca00078ec0ff */
[----:B------:R-:W-:-:S05]  /*2dc60*/  @!P0 IMAD.WIDE R4, R5, 0x4, R16 ;  /* 0x0000000405048825 */ /* 0x000fca00078e0210 */
[----:B---3--:R2:W-:Y:S04]  /*2dc70*/  @!P0 ST.E.64 desc[UR44][R4.64], R8 ;  /* 0x0000000804008985 */ /* 0x0085e8000c101b2c */
[----:B------:R-:W3:Y:S01]  /*2dc80*/  @!P1 LDL.64 R12, [R1+0x450] ;  /* 0x00045000010c9983 */ /* 0x000ee20000100a00 */
[----:B------:R-:W-:-:S04]  /*2dc90*/  @!P1 LEA.HI R0, R0, R0, RZ, 0x1 ;  /* 0x0000000000009211 */ /* 0x000fc800078f08ff */
[----:B------:R-:W-:-:S05]  /*2dca0*/  @!P1 LOP3.LUT R11, R0, 0xfffffffe, RZ, 0xc0, !PT ;  /* 0xfffffffe000b9812 */ /* 0x000fca00078ec0ff */
[----:B------:R-:W-:-:S05]  /*2dcb0*/  @!P1 IMAD.WIDE R16, R11, 0x4, R16 ;  /* 0x000000040b109825 */ /* 0x000fca00078e0210 */
[----:B---3--:R2:W-:Y:S02]  /*2dcc0*/  @!P1 ST.E.64 desc[UR44][R16.64], R12 ;  /* 0x0000000c10009985 */ /* 0x0085e4000c101b2c */
.L_x_2138:
[----:B------:R-:W-:Y:S05]  /*2dcd0*/  BSYNC B0 ;  /* 0x0000000000007941 */ /* 0x000fea0003800000 */
.L_x_2137:
[----:B------:R-:W-:Y:S01]  /*2dce0*/  ISETP.GE.AND P0, PT, R21, R18, PT ;  /* 0x000000121500720c */ /* 0x000fe20003f06270 */
[----:B------:R1:W3:Y:S04]  /*2dcf0*/  SHFL.IDX PT, R15, R22, 0x1, 0x1c1f ;  /* 0x003c1f00160f7f89 */ /* 0x0002e800000e0000 */
[----:B------:R1:W4:Y:S08]  /*2dd00*/  SHFL.IDX PT, R14, R20, 0x1, 0x1c1f ;  /* 0x003c1f00140e7f89 */ /* 0x00033000000e0000 */
[----:B-1----:R-:W-:Y:S05]  /*2dd10*/  @P0 BRA `(.L_x_2039) ;  /* 0x0000005c00a80947 */ /* 0x002fea0003800000 */
[----:B--2---:R-:W1:Y:S02]  /*2dd20*/  LDC R17, c[0x0][0xbc8] ;  /* 0x0002f200ff117b82 */ /* 0x004e640000000800 */
[----:B-1----:R-:W-:-:S13]  /*2dd30*/  ISETP.GE.AND P0, PT, R19, R17, PT ;  /* 0x000000111300720c */ /* 0x002fda0003f06270 */
[----:B------:R-:W2:Y:S01]  /*2dd40*/  @!P0 LDL.64 R12, [R1+0x268] ;  /* 0x00026800010c8983 */ /* 0x000ea20000100a00 */
[C---:B------:R-:W-:Y:S02]  /*2dd50*/  VIADD R0, R19.reuse, 0x8 ;  /* 0x0000000813007836 */ /* 0x040fe40000000000 */
[----:B0--34-:R-:W-:-:S03]  /*2dd60*/  @!P0 IMAD.WIDE R2, R19, 0x4, R14 ;  /* 0x0000000413028825 */ /* 0x019fc600078e020e */
[C---:B------:R-:W-:Y:S01]  /*2dd70*/  ISETP.GE.AND P1, PT, R0.reuse, R17, PT ;  /* 0x000000110000720c */ /* 0x040fe20003f26270 */
[----:B------:R-:W-:Y:S01]  /*2dd80*/  VIADD R10, R19, 0x10 ;  /* 0x00000010130a7836 */ /* 0x000fe20000000000 */
[----:B--2---:R0:W-:Y:S11]  /*2dd90*/  @!P0 ST.E.64 desc[UR44][R2.64], R12 ;  /* 0x0000000c02008985 */ /* 0x0041f6000c101b2c */
[----:B------:R-:W2:Y:S01]  /*2dda0*/  @!P1 LDL.64 R6, [R1+0x278] ;  /* 0x0002780001069983 */ /* 0x000ea20000100a00 */
[----:B------:R-:W-:-:S02]  /*2ddb0*/  @!P1 LEA.HI R0, R0, R0, RZ, 0x1 ;  /* 0x0000000000009211 */ /* 0x000fc400078f08ff */
[----:B------:R-:W-:Y:S02]  /*2ddc0*/  ISETP.GE.AND P0, PT, R10, R17, PT ;  /* 0x000000110a00720c */ /* 0x000fe40003f06270 */
[----:B------:R-:W-:-:S05]  /*2ddd0*/  @!P1 LOP3.LUT R0, R0, 0xfffffffe, RZ, 0xc0, !PT ;  /* 0xfffffffe00009812 */ /* 0x000fca00078ec0ff */
[----:B------:R-:W-:-:S04]  /*2dde0*/  @!P1 IMAD.WIDE R4, R0, 0x4, R14 ;  /* 0x0000000400049825 */ /* 0x000fc800078e020e */
[----:B------:R-:W-:Y:S01]  /*2ddf0*/  VIADD R0, R19, 0x18 ;  /* 0x0000001813007836 */ /* 0x000fe20000000000 */
[----:B--2---:R1:W-:Y:S04]  /*2de00*/  @!P1 ST.E.64 desc[UR44][R4.64], R6 ;  /* 0x0000000604009985 */ /* 0x0043e8000c101b2c */
[----:B------:R-:W2:Y:S01]  /*2de10*/  @!P0 LDL.64 R8, [R1+0x288] ;  /* 0x0002880001088983 */ /* 0x000ea20000100a00 */
[----:B------:R-:W-:Y:S02]  /*2de20*/  @!P0 LEA.HI R10, R10, R10, RZ, 0x1 ;  /* 0x0000000a0a0a8211 */ /* 0x000fe400078f08ff */
[----:B------:R-:W-:Y:S02]  /*2de30*/  ISETP.GE.AND P1, PT, R0, R17, PT ;  /* 0x000000110000720c */ /* 0x000fe40003f26270 */
[----:B0-----:R-:W-:-:S05]  /*2de40*/  @!P0 LOP3.LUT R2, R10, 0xfffffffe, RZ, 0xc0, !PT ;  /* 0xfffffffe0a028812 */ /* 0x001fca00078ec0ff */
[----:B------:R-:W-:-:S04]  /*2de50*/  @!P0 IMAD.WIDE R2, R2, 0x4, R14 ;  /* 0x0000000402028825 */ /* 0x000fc800078e020e */
[----:B------:R-:W-:Y:S01]  /*2de60*/  VIADD R12, R19, 0x20 ;  /* 0x00000020130c7836 */ /* 0x000fe20000000000 */
[----:B--2---:R0:W-:Y:S04]  /*2de70*/  @!P0 ST.E.64 desc[UR44][R2.64], R8 ;  /* 0x0000000802008985 */ /* 0x0041e8000c101b2c */
[----:B------:R-:W2:Y:S01]  /*2de80*/  @!P1 LDL.64 R10, [R1+0x298] ;  /* 0x00029800010a9983 */ /* 0x000ea20000100a00 */
[----:B------:R-:W-:Y:S02]  /*2de90*/  @!P1 LEA.HI R0, R0, R0, RZ, 0x1 ;  /* 0x0000000000009211 */ /* 0x000fe400078f08ff */
[----:B------:R-:W-:Y:S02]  /*2dea0*/  ISETP.GE.AND P0, PT, R12, R17, PT ;  /* 0x000000110c00720c */ /* 0x000fe40003f06270 */
[----:B------:R-:W-:-:S05]  /*2deb0*/  @!P1 LOP3.LUT R0, R0, 0xfffffffe, RZ, 0xc0, !PT ;  /* 0xfffffffe00009812 */ /* 0x000fca00078ec0ff */
[----:B-1----:R-:W-:-:S04]  /*2dec0*/  @!P1 IMAD.WIDE R4, R0, 0x4, R14 ;  /* 0x0000000400049825 */ /* 0x002fc800078e020e */
        /* <DEDUP_REMOVED lines=110> */
[----:B-1----:R-:W-:-:S05]  /*2e5b0*/  @!P1 LOP3.LUT R5, R0, 0xfffffffe, RZ, 0xc0, !PT ;  /* 0xfffffffe00059812 */ /* 0x002fca00078ec0ff */
        /* <DEDUP_REMOVED lines=63> */
[----:B------:R-:W-:-:S06]  /*2e9b0*/  @!P0 IMAD.WIDE R2, R3, 0x4, R14 ;  /* 0x0000000403028825 */ /* 0x000fcc00078e020e */
[----:B------:R-:W-:Y:S01]  /*2e9c0*/  @!P1 LEA.HI R0, R0, R0, RZ, 0x1 ;  /* 0x0000000000009211 */ /* 0x000fe200078f08ff */
[----:B--2---:R0:W-:Y:S04]  /*2e9d0*/  @!P0 ST.E.64 desc[UR44][R2.64], R6 ;  /* 0x0000000602008985 */ /* 0x0041e8000c101b2c */
[----:B------:R-:W2:Y:S01]  /*2e9e0*/  @!P1 LDL.64 R8, [R1+0x438] ;  /* 0x0004380001089983 */ /* 0x000ea20000100a00 */
[----:B------:R-:W-:Y:S01]  /*2e9f0*/  @!P1 LOP3.LUT R13, R0, 0xfffffffe, RZ, 0xc0, !PT ;  /* 0xfffffffe000d9812 */ /* 0x000fe200078ec0ff */
[C---:B------:R-:W-:Y:S01]  /*2ea00*/  VIADD R0, R19.reuse, 0xf0 ;  /* 0x000000f013007836 */ /* 0x040fe20000000000 */
[----:B------:R-:W-:Y:S01]  /*2ea10*/  BSSY B0, `(.L_x_2139) ;  /* 0x000000c000007945 */ /* 0x000fe20003800000 */
[----:B------:R-:W-:Y:S02]  /*2ea20*/  VIADD R19, R19, 0xf8 ;  /* 0x000000f813137836 */ /* 0x000fe40000000000 */
[----:B-1----:R-:W-:Y:S01]  /*2ea30*/  @!P1 IMAD.WIDE R4, R13, 0x4, R14 ;  /* 0x000000040d049825 */ /* 0x002fe200078e020e */
[----:B------:R-:W-:-:S04]  /*2ea40*/  ISETP.GE.AND P0, PT, R0, R17, PT ;  /* 0x000000110000720c */ /* 0x000fc80003f06270 */
[----:B--2---:R0:W-:Y:S01]  /*2ea50*/  @!P1 ST.E.64 desc[UR44][R4.64], R8 ;  /* 0x0000000804009985 */ /* 0x0041e2000c101b2c */
[----:B------:R-:W-:-:S08]  /*2ea60*/  ISETP.GE.AND P1, PT, R19, R17, PT ;  /* 0x000000111300720c */ /* 0x000fd00003f26270 */
[----:B------:R-:W-:Y:S05]  /*2ea70*/  @P0 BRA `(.L_x_2140) ;  /* 0x0000000000140947 */ /* 0x000fea0003800000 */
[----:B0-----:R-:W2:Y:S01]  /*2ea80*/  LDL.64 R4, [R1+0x448] ;  /* 0x0004480001047983 */ /* 0x001ea20000100a00 */
[----:B------:R-:W-:-:S04]  /*2ea90*/  LEA.HI R0, R0, R0, RZ, 0x1 ;  /* 0x0000000000007211 */ /* 0x000fc800078f08ff */
[----:B------:R-:W-:-:S05]  /*2eaa0*/  LOP3.LUT R3, R0, 0xfffffffe, RZ, 0xc0, !PT ;  /* 0xfffffffe00037812 */ /* 0x000fca00078ec0ff */
[----:B------:R-:W-:-:S05]  /*2eab0*/  IMAD.WIDE R2, R3, 0x4, R14 ;  /* 0x0000000403027825 */ /* 0x000fca00078e020e */
[----:B--2---:R1:W-:Y:S02]  /*2eac0*/  ST.E.64 desc[UR44][R2.64], R4 ;  /* 0x0000000402007985 */ /* 0x0043e4000c101b2c */
.L_x_2140:
[----:B------:R-:W-:Y:S05]  /*2ead0*/  BSYNC B0 ;  /* 0x0000000000007941 */ /* 0x000fea0003800000 */
.L_x_2139:
[----:B------:R-:W-:Y:S05]  /*2eae0*/  @P1 BRA `(.L_x_2039) ;  /* 0x0000005000341947 */ /* 0x000fea0003800000 */
[----:B01----:R-:W2:Y:S01]  /*2eaf0*/  LDL.64 R4, [R1+0x458] ;  /* 0x0004580001047983 */ /* 0x003ea20000100a00 */
[----:B------:R-:W-:-:S04]  /*2eb00*/  LEA.HI R19, R19, R19, RZ, 0x1 ;  /* 0x0000001313137211 */ /* 0x000fc800078f08ff */
[----:B------:R-:W-:-:S05]  /*2eb10*/  LOP3.LUT R3, R19, 0xfffffffe, RZ, 0xc0, !PT ;  /* 0xfffffffe13037812 */ /* 0x000fca00078ec0ff */
[----:B------:R-:W-:-:S05]  /*2eb20*/  IMAD.WIDE R2, R3, 0x4, R14 ;  /* 0x0000000403027825 */ /* 0x000fca00078e020e */
[----:B--2---:R0:W-:Y:S01]  /*2eb30*/  ST.E.64 desc[UR44][R2.64], R4 ;  /* 0x0000000402007985 */ /* 0x0041e2000c101b2c */
[----:B------:R-:W-:Y:S05]  /*2eb40*/  BRA `(.L_x_2039) ;  /* 0x00000050001c7947 */ /* 0x000fea0003800000 */
.L_x_2136:
[----:B------:R-:W1:Y:S02]  /*2eb50*/  S2R R0, SR_TID.X ;  /* 0x0000000000007919 */ /* 0x000e640000002100 */
[----:B-1----:R-:W-:-:S05]  /*2eb60*/  VIADD R0, R0, 0xffffff80 ;  /* 0xffffff8000007836 */ /* 0x002fca0000000000 */
[----:B------:R-:W-:-:S13]  /*2eb70*/  ISETP.GT.AND P0, PT, R0, 0x7f, PT ;  /* 0x0000007f0000780c */ /* 0x000fda0003f04270 */
[----:B------:R-:W-:Y:S05]  /*2eb80*/  @P0 BRA `(.L_x_2039) ;  /* 0x00000050000c0947 */ /* 0x000fea0003800000 */
[----:B0-----:R-:W0:Y:S01]  /*2eb90*/  S2R R3, SR_CTAID.X ;  /* 0x0000000000037919 */ /* 0x001e220000002500 */
[----:B------:R-:W1:Y:S01]  /*2eba0*/  LDC R6, c[0x0][0xce8] ;  /* 0x00033a00ff067b82 */ /* 0x000e620000000800 */
[----:B------:R-:W-:Y:S02]  /*2ebb0*/  ULDC UR4, c[0x0][0xb88] ;  /* 0x0002e20000047ab9 */ /* 0x000fe40000000800 */
[----:B-1----:R-:W-:Y:S02]  /*2ebc0*/  IMAD R5, R6, UR4, RZ ;  /* 0x0000000406057c24 */ /* 0x002fe4000f8e02ff */
[----:B0-----:R-:W-:-:S05]  /*2ebd0*/  IMAD R0, R3, 0x80, R0 ;  /* 0x0000008003007824 */ /* 0x001fca00078e0200 */
[----:B------:R-:W-:-:S13]  /*2ebe0*/  ISETP.GE.AND P0, PT, R0, R5, PT ;  /* 0x000000050000720c */ /* 0x000fda0003f06270 */
[----:B------:R-:W-:Y:S05]  /*2ebf0*/  @P0 BRA `(.L_x_2039) ;  /* 0x0000004c00f00947 */ /* 0x000fea0003800000 */
[----:B------:R-:W-:Y:S01]  /*2ec00*/  ISETP.NE.AND P0, PT, R6, 0x1, PT ;  /* 0x000000010600780c */ /* 0x000fe20003f05270 */
[----:B------:R-:W0:Y:S01]  /*2ec10*/  LDC.64 R12, c[0x0][0xcd8] ;  /* 0x00033600ff0c7b82 */ /* 0x000e220000000a00 */
[----:B------:R-:W-:Y:S01]  /*2ec20*/  SHF.R.S32.HI R3, RZ, 0x1f, R194 ;  /* 0x0000001fff037819 */ /* 0x000fe200000114c2 */
[----:B------:R-:W-:Y:S01]  /*2ec30*/  ULDC.64 UR4, c[0x0][0xcd0] ;  /* 0x0003340000047ab9 */ /* 0x000fe20000000a00 */
[----:B------:R-:W-:-:S03]  /*2ec40*/  IMAD.MOV.U32 R5, RZ, RZ, R0 ;  /* 0x000000ffff057224 */ /* 0x000fc600078e0000 */
[----:B------:R-:W-:-:S04]  /*2ec50*/  IMAD R3, R3, UR4, RZ ;  /* 0x0000000403037c24 */ /* 0x000fc8000f8e02ff */
[C---:B------:R-:W-:Y:S02]  /*2ec60*/  IMAD R7, R194.reuse, UR5, R3 ;  /* 0x00000005c2077c24 */ /* 0x040fe4000f8e0203 */
[----:B------:R-:W1:Y:S01]  /*2ec70*/  @P0 LDC R9, c[0x0][0xcec] ;  /* 0x00033b00ff090b82 */ /* 0x000e620000000800 */
[----:B------:R-:W-:Y:S01]  /*2ec80*/  IMAD.WIDE.U32 R2, R194, UR4, RZ ;  /* 0x00000004c2027c25 */ /* 0x000fe2000f8e00ff */
[----:B------:R-:W-:-:S03]  /*2ec90*/  ULDC.64 UR4, c[0x0][0xce0] ;  /* 0x0003380000047ab9 */ /* 0x000fc60000000a00 */
[----:B------:R-:W-:-:S03]  /*2eca0*/  IMAD.IADD R3, R3, 0x1, R7 ;  /* 0x0000000103037824 */ /* 0x000fc600078e0207 */
[----:B------:R-:W2:Y:S01]  /*2ecb0*/  @P0 LDC R11, c[0x0][0xcf0] ;  /* 0x00033c00ff0b0b82 */ /* 0x000ea20000000800 */
[C---:B0-----:R-:W-:Y:S02]  /*2ecc0*/  IMAD R8, R12.reuse, UR37, RZ ;  /* 0x000000250c087c24 */ /* 0x041fe4000f8e02ff */
[----:B------:R-:W-:-:S04]  /*2ecd0*/  IMAD.WIDE.U32 R2, R12, UR36, R2 ;  /* 0x000000240c027c25 */ /* 0x000fc8000f8e0002 */
[----:B------:R-:W-:-:S04]  /*2ece0*/  IMAD R13, R13, UR36, R8 ;  /* 0x000000240d0d7c24 */ /* 0x000fc8000f8e0208 */
[----:B------:R-:W-:Y:S02]  /*2ecf0*/  IMAD.IADD R3, R13, 0x1, R3 ;  /* 0x000000010d037824 */ /* 0x000fe400078e0203 */
[----:B-1----:R-:W-:Y:S01]  /*2ed00*/  @P0 IMAD.HI.U32 R4, R0, R9, RZ ;  /* 0x0000000900040227 */ /* 0x002fe200078e00ff */
[----:B------:R-:W-:-:S03]  /*2ed10*/  SHF.R.S32.HI R9, RZ, 0x1f, R234 ;  /* 0x0000001fff097819 */ /* 0x000fc600000114ea */
[----:B------:R-:W-:Y:S01]  /*2ed20*/  IMAD.WIDE.U32 R2, R234, UR4, R2 ;  /* 0x00000004ea027c25 */ /* 0x000fe2000f8e0002 */
[----:B--2---:R-:W-:-:S03]  /*2ed30*/  @P0 SHF.R.U32.HI R5, RZ, R11, R4 ;  /* 0x0000000bff050219 */ /* 0x004fc60000011604 */
[----:B------:R-:W-:Y:S01]  /*2ed40*/  IMAD R9, R9, UR4, RZ ;  /* 0x0000000409097c24 */ /* 0x000fe2000f8e02ff */
[----:B------:R-:W-:Y:S01]  /*2ed50*/  IADD3 R2, P0, R5, R2, RZ ;  /* 0x0000000205027210 */ /* 0x000fe20007f1e0ff */
[----:B------:R-:W-:Y:S02]  /*2ed60*/  IMAD.MOV R7, RZ, RZ, -R5 ;  /* 0x000000ffff077224 */ /* 0x000fe400078e0a05 */
[----:B------:R-:W-:Y:S01]  /*2ed70*/  IMAD R234, R234, UR5, R9 ;  /* 0x00000005eaea7c24 */ /* 0x000fe2000f8e0209 */
[----:B------:R-:W-:Y:S01]  /*2ed80*/  SHF.R.S32.HI R9, RZ, 0x1f, R5 ;  /* 0x0000001fff097819 */ /* 0x000fe20000011405 */
[----:B------:R-:W-:Y:S01]  /*2ed90*/  IMAD R7, R6, R7, R0 ;  /* 0x0000000706077224 */ /* 0x000fe200078e0200 */
[----:B------:R-:W-:Y:S02]  /*2eda0*/  ULDC.64 UR4, c[0x0][0xcc8] ;  /* 0x0003320000047ab9 */ /* 0x000fe40000000a00 */
[----:B------:R-:W-:Y:S02]  /*2edb0*/  IADD3.X R3, R9, R3, R234, P0, !PT ;  /* 0x0000000309037210 */ /* 0x000fe400007fe4ea */
[----:B------:R-:W-:Y:S01]  /*2edc0*/  SHF.R.S32.HI R0, RZ, 0x1f, R7 ;  /* 0x0000001fff007819 */ /* 0x000fe20000011407 */
[----:B------:R-:W-:-:S04]  /*2edd0*/  IMAD.WIDE.U32 R2, R7, UR4, R2 ;  /* 0x0000000407027c25 */ /* 0x000fc8000f8e0002 */
[----:B------:R-:W-:-:S04]  /*2ede0*/  IMAD R0, R0, UR4, RZ ;  /* 0x0000000400007c24 */ /* 0x000fc8000f8e02ff */
[----:B------:R-:W-:Y:S01]  /*2edf0*/  IMAD R5, R7, UR5, R0 ;  /* 0x0000000507057c24 */ /* 0x000fe2000f8e0200 */
[----:B------:R-:W-:Y:S02]  /*2ee00*/  ULDC.64 UR4, c[0x0][0xca8] ;  /* 0x00032a0000047ab9 */ /* 0x000fe40000000a00 */
[----:B------:R-:W-:Y:S01]  /*2ee10*/  LEA R4, P0, R2, UR4, 0x2 ;  /* 0x0000000402047c11 */ /* 0x000fe2000f8010ff */
[----:B------:R-:W-:-:S05]  /*2ee20*/  IMAD.IADD R3, R3, 0x1, R5 ;  /* 0x0000000103037824 */ /* 0x000fca00078e0205 */
[----:B------:R-:W-:Y:S01]  /*2ee30*/  LEA.HI.X R5, R2, UR5, R3, 0x2, P0 ;  /* 0x0000000502057c11 */ /* 0x000fe200080f1403 */
[----:B------:R-:W-:-:S05]  /*2ee40*/  IMAD.MOV.U32 R3, RZ, RZ, -0x800000 ;  /* 0xff800000ff037424 */ /* 0x000fca00078e00ff */
[----:B------:R0:W-:Y:S01]  /*2ee50*/  STG.E desc[UR44][R4.64], R3 ;  /* 0x0000000304007986 */ /* 0x0001e2000c10192c */
[----:B------:R-:W-:Y:S05]  /*2ee60*/  BRA `(.L_x_2039) ;  /* 0x0000004c00547947 */ /* 0x000fea0003800000 */
.L_x_2037:
[----:B------:R-:W-:-:S08]  /*2ee70*/  NOP ;  /* 0x0000000000007918 */ /* 0x000fd00000000000 */
[----:B-1----:R-:W0:-:S00]  /*2ee80*/  USETMAXREG.DEALLOC.CTAPOOL 0x18 ;  /* 0x00000018000079c8 */ /* 0x002e0000080e0500 */
        /* <DEDUP_REMOVED lines=16> */
.L_x_2141:
[----:B------:R-:W-:Y:S01]  /*2ef90*/  ULDC UR7, c[0x0][0xd50] ;  /* 0x0003540000077ab9 */ /* 0x000fe20000000800 */
[----:B------:R-:W-:Y:S01]  /*2efa0*/  UMOV UR36, UR6 ;  /* 0x0000000600247c82 */ /* 0x000fe20008000000 */
[----:B------:R-:W-:-:S11]  /*2efb0*/  UISETP.NE.AND UP0, UPT, UR7, 0x1, UPT ;  /* 0x000000010700788c */ /* 0x000fd6000bf05270 */
[----:B------:R-:W-:Y:S01]  /*2efc0*/  @UP0 ULDC UR4, c[0x0][0xd54] ;  /* 0x0003550000040ab9 */ /* 0x000fe20000000800 */
[----:B------:R-:W-:Y:S01]  /*2efd0*/  @UP0 ULDC UR8, c[0x0][0xd58] ;  /* 0x0003560000080ab9 */ /* 0x000fe20000000800 */
[----:B------:R-:W-:-:S04]  /*2efe0*/  UIMAD.WIDE.U32 UR4, UR6, UR4, URZ ;  /* 0x00000004060472a5 */ /* 0x000fc8000f8e003f */
[----:B------:R-:W-:-:S12]  /*2eff0*/  @UP0 USHF.R.U32.HI UR36, URZ, UR8, UR5 ;  /* 0x000000083f240299 */ /* 0x000fd80008011605 */
.L_x_2142:
        /* <DEDUP_REMOVED lines=45> */
.L_x_2145:
[----:B------:R-:W-:-:S11]  /*2f2d0*/  UISETP.NE.AND UP0, UPT, UR5, 0x1, UPT ;  /* 0x000000010500788c */ /* 0x000fd6000bf05270 */
[----:B------:R-:W-:Y:S02]  /*2f2e0*/  @UP0 ULDC.64 UR14, c[0x0][0xae0] ;  /* 0x0002b800000e0ab9 */ /* 0x000fe40000000a00 */
[----:B------:R-:W-:-:S04]  /*2f2f0*/  UIMAD.WIDE.U32 UR6, UR8, UR14, URZ ;  /* 0x0000000e080672a5 */ /* 0x000fc8000f8e003f */
[----:B------:R-:W-:-:S12]  /*2f300*/  @UP0 USHF.R.U32.HI UR8, URZ, UR15, UR7 ;  /* 0x0000000f3f080299 */ /* 0x000fd80008011607 */
.L_x_2146:
[----:B------:R-:W-:-:S04]  /*2f310*/  UIMAD UR8, UR8, UR5, UR5 ;  /* 0x00000005080872a4 */ /* 0x000fc8000f8e0205 */
[----:B------:R-:W-:-:S04]  /*2f320*/  UISETP.LT.AND UP0, UPT, UR4, UR8, UPT ;  /* 0x000000080400728c */ /* 0x000fc8000bf01270 */
[----:B------:R-:W-:-:S12]  /*2f330*/  USEL UR4, UR4, UR8, UP0 ;  /* 0x0000000804047287 */ /* 0x000fd80008000000 */
.L_x_2144:
        /* <DEDUP_REMOVED lines=16> */
[----:B------:R-:W-:Y:S02]  /*2f440*/  UMOV UR4, UR6 ;  /* 0x0000000600047c82 */ /* 0x000fe40008000000 */
        /* <DEDUP_REMOVED lines=10> */
.L_x_2148:
[----:B------:R-:W-:-:S11]  /*2f4f0*/  UISETP.NE.AND UP0, UPT, UR5, 0x1, UPT ;  /* 0x000000010500788c */ /* 0x000fd6000bf05270 */
[----:B------:R-:W-:Y:S02]  /*2f500*/  @UP0 ULDC.64 UR10, c[0x0][0xae0] ;  /* 0x0002b800000a0ab9 */ /* 0x000fe40000000a00 */
[----:B------:R-:W-:-:S04]  /*2f510*/  UIMAD.WIDE.U32 UR6, UR4, UR10, URZ ;  /* 0x0000000a040672a5 */ /* 0x000fc8000f8e003f */
[----:B------:R-:W-:-:S12]  /*2f520*/  @UP0 USHF.R.U32.HI UR4, URZ, UR11, UR7 ;  /* 0x0000000b3f040299 */ /* 0x000fd80008011607 */
.L_x_2149:
[----:B------:R-:W-:-:S04]  /*2f530*/  UIMAD UR4, UR4, UR5, URZ ;  /* 0x00000005040472a4 */ /* 0x000fc8000f8e023f */
[----:B------:R-:W-:-:S04]  /*2f540*/  UISETP.LT.AND UP0, UPT, UR8, UR4, UPT ;  /* 0x000000040800728c */ /* 0x000fc8000bf01270 */
[----:B------:R-:W-:-:S12]  /*2f550*/  USEL UR8, UR8, UR4, !UP0 ;  /* 0x0000000408087287 */ /* 0x000fd8000c000000 */
.L_x_2147:
[----:B------:R-:W-:Y:S01]  /*2f560*/  UIMAD.WIDE UR4, UR8, 0x2aaaaaab, URZ ;  /* 0x2aaaaaab080478a5 */ /* 0x000fe2000f8e023f */
[----:B------:R0:W-:Y:S03]  /*2f570*/  STL [R1+0x490], RZ ;  /* 0x000490ff01007387 */ /* 0x0001e60000100800 */
[----:B------:R-:W-:-:S04]  /*2f580*/  USHF.R.U32.HI UR4, URZ, 0x1f, UR5 ;  /* 0x0000001f3f047899 */ /* 0x000fc80008011605 */
[----:B------:R-:W-:Y:S02]  /*2f590*/  ULEA.HI.SX32 UR4, UR5, UR4, 0x1c ;  /* 0x0000000405047291 */ /* 0x000fe4000f8fe23f */
[----:B------:R-:W-:Y:S02]  /*2f5a0*/  USHF.R.U32.HI UR5, URZ, 0x10, UR40 ;  /* 0x000000103f057899 */ /* 0x000fe40008011628 */
[----:B------:R-:W-:Y:S02]  /*2f5b0*/  ULOP3.LUT UR40, UR40, 0xffff, URZ, 0xc0, !UPT ;  /* 0x0000ffff28287892 */ /* 0x000fe4000f8ec03f */
[----:B------:R-:W-:Y:S01]  /*2f5c0*/  VIMNMX R7, RZ, UR4, !PT ;  /* 0x00000004ff077c48 */ /* 0x000fe2000ffe0100 */
[----:B------:R-:W-:-:S03]  /*2f5d0*/  UISETP.NE.AND UP0, UPT, UR5, URZ, UPT ;  /* 0x0000003f0500728c */ /* 0x000fc6000bf05270 */
[----:B------:R-:W-:Y:S01]  /*2f5e0*/  ISETP.LT.AND P0, PT, R7, UR9, PT ;  /* 0x0000000907007c0c */ /* 0x000fe2000bf01270 */
[----:B------:R0:W-:Y:S07]  /*2f5f0*/  STL [R1+0x48c], R7 ;  /* 0x00048c0701007387 */ /* 0x0001ee0000100800 */
[----:B------:R-:W-:-:S05]  /*2f600*/  @!UP0 ULDC UR5, c[0x0][0xae8] ;  /* 0x0002ba0000058ab9 */ /* 0x000fca0000000800 */
[----:B0-----:R-:W-:Y:S05]  /*2f610*/  @!P0 BRA `(.L_x_2150) ;  /* 0x0000000000708947 */ /* 0x001fea0003800000 */
[----:B------:R-:W-:Y:S01]  /*2f620*/  IMAD.U32 R6, RZ, RZ, UR5 ;  /* 0x00000005ff067e24 */ /* 0x000fe2000f8e00ff */
[----:B------:R-:W-:Y:S01]  /*2f630*/  UIADD3 UR4, UR5, -0x1, UR9 ;  /* 0xffffffff05047890 */ /* 0x000fe2000fffe009 */
[----:B------:R-:W-:-:S03]  /*2f640*/  IMAD.MOV.U32 R2, RZ, RZ, RZ ;  /* 0x000000ffff027224 */ /* 0x000fc600078e00ff */
[-C--:B------:R-:W-:Y:S02]  /*2f650*/  IABS R0, R6.reuse ;  /* 0x0000000600007213 */ /* 0x080fe40000000000 */
[----:B------:R-:W-:Y:S02]  /*2f660*/  IABS R6, R6 ;  /* 0x0000000600067213 */ /* 0x000fe40000000000 */
[----:B------:R-:W0:Y:S08]  /*2f670*/  I2F.RP R4, R0 ;  /* 0x0000000000047306 */ /* 0x000e300000209400 */
[----:B0-----:R-:W0:Y:S02]  /*2f680*/  MUFU.RCP R4, R4 ;  /* 0x0000000400047308 */ /* 0x001e240000001000 */
[----:B0-----:R-:W-:-:S06]  /*2f690*/  VIADD R3, R4, 0xffffffe ;  /* 0x0ffffffe04037836 */ /* 0x001fcc0000000000 */
[----:B------:R-:W0:Y:S02]  /*2f6a0*/  F2I.FTZ.U32.TRUNC.NTZ R3, R3 ;  /* 0x0000000300037305 */ /* 0x000e24000021f000 */
[----:B0-----:R-:W-:-:S04]  /*2f6b0*/  IMAD.MOV R5, RZ, RZ, -R3 ;  /* 0x000000ffff057224 */ /* 0x001fc800078e0a03 */
[----:B------:R-:W-:-:S04]  /*2f6c0*/  IMAD R5, R5, R0, RZ ;  /* 0x0000000005057224 */ /* 0x000fc800078e02ff */
[----:B------:R-:W-:Y:S01]  /*2f6d0*/  IMAD.HI.U32 R5, R3, R5, R2 ;  /* 0x0000000503057227 */ /* 0x000fe200078e0002 */
[----:B------:R-:W-:-:S03]  /*2f6e0*/  IADD3 R2, -R7, UR4, RZ ;  /* 0x0000000407027c10 */ /* 0x000fc6000fffe1ff */
[----:B------:R-:W-:Y:S01]  /*2f6f0*/  IMAD.MOV R3, RZ, RZ, -R6 ;  /* 0x000000ffff037224 */ /* 0x000fe200078e0a06 */
[----:B------:R-:W-:Y:S02]  /*2f700*/  IABS R4, R2 ;  /* 0x0000000200047213 */ /* 0x000fe40000000000 */
[----:B------:R-:W-:-:S03]  /*2f710*/  LOP3.LUT R2, R2, UR5, RZ, 0x3c, !PT ;  /* 0x0000000502027c12 */ /* 0x000fc6000f8e3cff */
[----:B------:R-:W-:Y:S01]  /*2f720*/  IMAD.HI.U32 R5, R5, R4, RZ ;  /* 0x0000000405057227 */ /* 0x000fe200078e00ff */
[----:B------:R-:W-:-:S03]  /*2f730*/  ISETP.GE.AND P2, PT, R2, RZ, PT ;  /* 0x000000ff0200720c */ /* 0x000fc60003f46270 */
[----:B------:R-:W-:-:S05]  /*2f740*/  IMAD R3, R5, R3, R4 ;  /* 0x0000000305037224 */ /* 0x000fca00078e0204 */
[----:B------:R-:W-:-:S13]  /*2f750*/  ISETP.GT.U32.AND P1, PT, R0, R3, PT ;  /* 0x000000030000720c */ /* 0x000fda0003f24070 */
[----:B------:R-:W-:Y:S02]  /*2f760*/  @!P1 IMAD.IADD R3, R3, 0x1, -R0 ;  /* 0x0000000103039824 */ /* 0x000fe400078e0a00 */
[----:B------:R-:W-:Y:S01]  /*2f770*/  @!P1 VIADD R5, R5, 0x1 ;  /* 0x0000000105059836 */ /* 0x000fe20000000000 */
[----:B------:R-:W-:Y:S02]  /*2f780*/  ISETP.NE.AND P1, PT, RZ, UR5, PT ;  /* 0x00000005ff007c0c */ /* 0x000fe4000bf25270 */
[----:B------:R-:W-:-:S13]  /*2f790*/  ISETP.GE.U32.AND P0, PT, R3, R0, PT ;  /* 0x000000000300720c */ /* 0x000fda0003f06070 */
[----:B------:R-:W-:-:S04]  /*2f7a0*/  @P0 VIADD R5, R5, 0x1 ;  /* 0x0000000105050836 */ /* 0x000fc80000000000 */
[----:B------:R-:W-:Y:S01]  /*2f7b0*/  @!P2 IMAD.MOV R5, RZ, RZ, -R5 ;  /* 0x000000ffff05a224 */ /* 0x000fe200078e0a05 */
[----:B------:R-:W-:-:S05]  /*2f7c0*/  @!P1 LOP3.LUT R5, RZ, UR5, RZ, 0x33, !PT ;  /* 0x00000005ff059c12 */ /* 0x000fca000f8e33ff */
[----:B------:R0:W-:Y:S02]  /*2f7d0*/  STL [R1+0x490], R5 ;  /* 0x0004900501007387 */ /* 0x0001e40000100800 */
.L_x_2150:
[----:B------:R-:W2:Y:S01]  /*2f7e0*/  LDL R2, [R1+0x490] ;  /* 0x0004900001027983 */ /* 0x000ea20000100800 */
[----:B------:R-:W-:Y:S02]  /*2f7f0*/  IMAD.MOV.U32 R6, RZ, RZ, RZ ;  /* 0x000000ffff067224 */ /* 0x000fe400078e00ff */
[----:B--2---:R-:W-:Y:S02]  /*2f800*/  IMAD R0, R2, UR40, R7 ;  /* 0x0000002802007c24 */ /* 0x004fe4000f8e0207 */
[----:B------:R-:W-:-:S03]  /*2f810*/  IMAD.MOV.U32 R7, RZ, RZ, 0x1 ;  /* 0x00000001ff077424 */ /* 0x000fc600078e00ff */
[----:B------:R-:W-:Y:S01]  /*2f820*/  VIADDMNMX R19, R0, R2, UR9, PT ;  /* 0x0000000900137e46 */ /* 0x000fe2000b800102 */
[----:B------:R1:W-:Y:S03]  /*2f830*/  STL [R1+0x488], R0 ;  /* 0x0004880001007387 */ /* 0x0003e60000100800 */
[----:B------:R-:W-:Y:S01]  /*2f840*/  ISETP.GT.AND P0, PT, R19, R0, PT ;  /* 0x000000001300720c */ /* 0x000fe20003f04270 */
[----:B------:R2:W-:Y:S01]  /*2f850*/  STL [R1+0x4b4], R19 ;  /* 0x0004b41301007387 */ /* 0x0005e20000100800 */
[----:B-1----:R-:W-:-:S11]  /*2f860*/  IMAD.MOV.U32 R0, RZ, RZ, 0x1 ;  /* 0x00000001ff007424 */ /* 0x002fd600078e00ff */
[----:B--2---:R-:W-:Y:S05]  /*2f870*/  @!P0 BRA `(.L_x_2143) ;  /* 0x0000004000108947 */ /* 0x004fea0003800000 */
[----:B------:R-:W1:Y:S01]  /*2f880*/  S2UR UR4, SR_CgaCtaId ;  /* 0x00000000000479c3 */ /* 0x000e620000008800 */
[----:B------:R-:W-:Y:S02]  /*2f890*/  UMOV UR38, 0x400 ;  /* 0x0000040000267882 */ /* 0x000fe40000000000 */
[----:B-1----:R-:W-:-:S04]  /*2f8a0*/  ULEA UR38, UR4, UR38, 0x18 ;  /* 0x0000002604267291 */ /* 0x002fc8000f8ec03f */
        /* <DEDUP_REMOVED lines=10> */
[----:B0-----:R-:W-:Y:S02]  /*2f950*/  IMAD.U32 R5, RZ, RZ, UR7 ;  /* 0x00000007ff057e24 */ /* 0x001fe4000f8e00ff */
        /* <DEDUP_REMOVED lines=9> */
.L_x_2151:
        /* <DEDUP_REMOVED lines=8> */
[----:B------:R1:W2:Y:S01]  /*2fa70*/  LDC.64 R2, c[0x4][R16] ;  /* 0x0100000010027b82 */ /* 0x0002a20000000a00 */
[----:B------:R-:W-:Y:S02]  /*2fa80*/  IMAD.U32 R4, RZ, RZ, UR6 ;  /* 0x00000006ff047e24 */ /* 0x000fe4000f8e00ff */
[----:B0-----:R-:W-:Y:S02]  /*2fa90*/  IMAD.U32 R5, RZ, RZ, UR7 ;  /* 0x00000007ff057e24 */ /* 0x001fe4000f8e00ff */
[----:B------:R-:W-:Y:S02]  /*2faa0*/  IMAD.U32 R6, RZ, RZ, UR8 ;  /* 0x00000008ff067e24 */ /* 0x000fe4000f8e00ff */
[----:B------:R-:W-:-:S02]  /*2fab0*/  IMAD.U32 R7, RZ, RZ, UR9 ;  /* 0x00000009ff077e24 */ /* 0x000fc4000f8e00ff */
[----:B------:R-:W-:Y:S02]  /*2fac0*/  IMAD.U32 R10, RZ, RZ, UR4 ;  /* 0x00000004ff0a7e24 */ /* 0x000fe4000f8e00ff */
[----:B------:R-:W-:Y:S02]  /*2fad0*/  IMAD.U32 R11, RZ, RZ, UR5 ;  /* 0x00000005ff0b7e24 */ /* 0x000fe4000f8e00ff */
[----:B------:R-:W-:Y:S02]  /*2fae0*/  IMAD.MOV.U32 R8, RZ, RZ, 0x70 ;  /* 0x00000070ff087424 */ /* 0x000fe400078e00ff */
[----:B------:R-:W-:Y:S02]  /*2faf0*/  IMAD.MOV.U32 R12, RZ, RZ, 0x1 ;  /* 0x00000001ff0c7424 */ /* 0x000fe400078e00ff */
[----:B-1----:R-:W-:-:S07]  /*2fb00*/  IMAD.MOV.U32 R13, RZ, RZ, RZ ;  /* 0x000000ffff0d7224 */ /* 0x002fce00078e00ff */
[----:B------:R-:W-:-:S07]  /*2fb10*/  LEPC R20, `(.L_x_2153) ;  /* 0x000000001014794e */ /* 0x000fce0000000000 */
[----:B--2---:R-:W-:Y:S05]  /*2fb20*/  CALL.ABS.NOINC R2 ;  /* 0x0000000002007343 */ /* 0x004fea0003c00000 */
.L_x_2153:
        /* <DEDUP_REMOVED lines=15> */
.L_x_2152:
[----:B------:R-:W1:Y:S02]  /*2fc20*/  LDC.64 R2, c[0x0][0xaf0] ;  /* 0x0002bc00ff027b82 */ /* 0x000e640000000a00 */
[----:B-1----:R-:W-:-:S04]  /*2fc30*/  ISETP.NE.U32.AND P0, PT, R2, RZ, PT ;  /* 0x000000ff0200720c */ /* 0x002fc80003f05070 */
[----:B------:R-:W-:-:S13]  /*2fc40*/  ISETP.NE.AND.EX P0, PT, R3, RZ, PT, P0 ;  /* 0x000000ff0300720c */ /* 0x000fda0003f05300 */
[----:B------:R-:W1:Y:S02]  /*2fc50*/  @P0 LDC.64 R2, c[0x0][0xaf0] ;  /* 0x0002bc00ff020b82 */ /* 0x000e640000000a00 */
[----:B-1----:R-:W-:-:S05]  /*2fc60*/  @P0 IMAD.WIDE R2, R18, 0x4, R2 ;  /* 0x0000000412020825 */ /* 0x002fca00078e0202 */
[----:B------:R1:W2:Y:S01]  /*2fc70*/  @P0 LDG.E R18, desc[UR44][R2.64] ;  /* 0x0000002c02120981 */ /* 0x0002a2000c1e1900 */
[----:B------:R-:W-:Y:S01]  /*2fc80*/  UMOV UR4, 0xffffffff ;  /* 0xffffffff00047882 */ /* 0x000fe20000000000 */
[----:B------:R-:W-:Y:S01]  /*2fc90*/  LOP3.LUT R17, R17, 0xfffffffe, RZ, 0xc0, !PT ;  /* 0xfffffffe11117812 */ /* 0x000fe200078ec0ff */
[----:B------:R-:W-:Y:S01]  /*2fca0*/  VIADD R0, R19, 0xffffffff ;  /* 0xffffffff13007836 */ /* 0x000fe20000000000 */
[----:B------:R-:W3:Y:S01]  /*2fcb0*/  S2R R16, SR_TID.X ;  /* 0x0000000000107919 */ /* 0x000ee20000002100 */
[----:B-1----:R-:W1:Y:S02]  /*2fcc0*/  LDC.64 R2, c[0x0][0x418] ;  /* 0x00010600ff027b82 */ /* 0x002e640000000a00 */
[----:B-1----:R-:W-:Y:S02]  /*2fcd0*/  ISETP.NE.U32.AND P0, PT, R2, RZ, PT ;  /* 0x000000ff0200720c */ /* 0x002fe40003f05070 */
[----:B---3--:R-:W-:Y:S02]  /*2fce0*/  SHF.R.U32.HI R4, RZ, 0x5, R16 ;  /* 0x00000005ff047819 */ /* 0x008fe40000011610 */
[----:B------:R-:W-:-:S02]  /*2fcf0*/  ISETP.NE.AND.EX P1, PT, R3, RZ, PT, P0 ;  /* 0x000000ff0300720c */ /* 0x000fc40003f25300 */
[----:B------:R-:W-:-:S11]  /*2fd00*/  LOP3.LUT R4, R4, 0x3, RZ, 0xc0, !PT ;  /* 0x0000000304047812 */ /* 0x000fd600078ec0ff */
[----:B------:R-:W-:Y:S02]  /*2fd10*/  @P1 LOP3.LUT R17, R17, 0x1, RZ, 0xfc, !PT ;  /* 0x0000000111111812 */ /* 0x000fe400078efcff */
[----:B--2---:R-:W-:Y:S02]  /*2fd20*/  SHF.R.S32.HI R19, RZ, 0x1f, R18 ;  /* 0x0000001fff137819 */ /* 0x004fe40000011412 */
[----:B------:R-:W-:Y:S01]  /*2fd30*/  SEL R16, R18, RZ, !P1 ;  /* 0x000000ff12107207 */ /* 0x000fe20004800000 */
[----:B------:R-:W-:Y:S06]  /*2fd40*/  BRA.DIV UR4, `(.L_x_2154) ;  /* 0x0000004204447947 */ /* 0x000fec000b800000 */
[----:B------:R1:W2:Y:S02]  /*2fd50*/  SHFL.IDX PT, R14, R4, RZ, 0x1f ;  /* 0x00001fff040e7589 */ /* 0x0002a400000e0000 */
.L_x_2238:
[----:B------:R3:W-:Y:S01]  /*2fd60*/  STL [R1+0x480], R0 ;  /* 0x0004800001007387 */ /* 0x0007e20000100800 */
[----:B--2---:R-:W-:Y:S02]  /*2fd70*/  ISETP.NE.AND P0, PT, R14, RZ, PT ;  /* 0x000000ff0e00720c */ /* 0x004fe40003f05270 */
[----:B------:R-:W-:Y:S02]  /*2fd80*/  PLOP3.LUT P2, PT, PT, PT, PT, 0x8, 0x0 ;  /* 0x000000000000781c */ /* 0x000fe40003f4e170 */
[----:B------:R-:W-:-:S11]  /*2fd90*/  LOP3.LUT R17, R17, 0xfffffffd, RZ, 0xc0, !PT ;  /* 0xfffffffd11117812 */ /* 0x000fd600078ec0ff */
[----:B------:R-:W-:Y:S01]  /*2fda0*/  @P2 LOP3.LUT R17, R17, 0x2, RZ, 0xfc, !PT ;  /* 0x0000000211112812 */ /* 0x000fe200078efcff */
[----:B---3--:R-:W-:Y:S06]  /*2fdb0*/  @P0 BRA `(.L_x_2155) ;  /* 0x0000000000e40947 */ /* 0x008fec0003800000 */
[----:B------:R-:W-:-:S03]  /*2fdc0*/  UMOV UR4, 0xffffffff ;  /* 0xffffffff00047882 */ /* 0x000fc60000000000 */
[----:B------:R-:W-:Y:S05]  /*2fdd0*/  BRA.DIV UR4, `(.L_x_2156) ;  /* 0x0000004204407947 */ /* 0x000fea000b800000 */
[----:B------:R-:W-:-:S13]  /*2fde0*/  ELECT P6, URZ, PT ;  /* 0x00000000003f782f */ /* 0x000fda00038c0000 */
.L_x_2241:
[----:B------:R-:W-:Y:S05]  /*2fdf0*/  @!P6 BRA `(.L_x_2155) ;  /* 0x0000000000d4e947 */ /* 0x000fea0003800000 */
[----:B------:R-:W-:Y:S01]  /*2fe00*/  IMAD.MOV.U32 R16, RZ, RZ, R18 ;  /* 0x000000ffff107224 */ /* 0x000fe200078e0012 */
[----:B------:R-:W-:Y:S06]  /*2fe10*/  @!P1 BRA `(.L_x_2157) ;  /* 0x00000000004c9947 */ /* 0x000fec0003800000 */
[----:B------:R-:W2:Y:S01]  /*2fe20*/  LDC R6, c[0x0][0x43c] ;  /* 0x00010f00ff067b82 */ /* 0x000ea20000000800 */
[----:B------:R-:W-:Y:S01]  /*2fe30*/  IMAD.MOV.U32 R7, RZ, RZ, R0 ;  /* 0x000000ffff077224 */ /* 0x000fe200078e0000 */
[----:B------:R-:W-:Y:S01]  /*2fe40*/  ULDC.64 UR4, c[0x0][0x428] ;  /* 0x00010a0000047ab9 */ /* 0x000fe20000000a00 */
[----:B--2---:R-:W-:-:S13]  /*2fe50*/  ISETP.NE.AND P0, PT, R6, 0x1, PT ;  /* 0x000000010600780c */ /* 0x004fda0003f05270 */
[----:B01----:R-:W0:Y:S02]  /*2fe60*/  @P0 LDC.64 R4, c[0x0][0x440] ;  /* 0x00011000ff040b82 */ /* 0x003e240000000a00 */
[----:B0-----:R-:W-:-:S04]  /*2fe70*/  @P0 IMAD.HI.U32 R0, R7, R4, RZ ;  /* 0x0000000407000227 */ /* 0x001fc800078e00ff */
[----:B------:R-:W-:Y:S01]  /*2fe80*/  IMAD.MOV.U32 R4, RZ, RZ, R7 ;  /* 0x000000ffff047224 */ /* 0x000fe200078e0007 */
[----:B------:R-:W-:-:S05]  /*2fe90*/  @P0 SHF.R.U32.HI R4, RZ, R5, R0 ;  /* 0x00000005ff040219 */ /* 0x000fca0000011600 */
[----:B------:R-:W-:-:S04]  /*2fea0*/  IMAD.MOV R5, RZ, RZ, -R4 ;  /* 0x000000ffff057224 */ /* 0x000fc800078e0a04 */
[----:B------:R-:W-:Y:S01]  /*2feb0*/  IMAD R7, R6, R5, R7 ;  /* 0x0000000506077224 */ /* 0x000fe200078e0207 */
[----:B------:R-:W-:-:S04]  /*2fec0*/  SHF.R.S32.HI R5, RZ, 0x1f, R4 ;  /* 0x0000001fff057819 */ /* 0x000fc80000011404 */
[----:B------:R0:W-:Y:S01]  /*2fed0*/  STL [R1+0x480], R7 ;  /* 0x0004800701007387 */ /* 0x0001e20000100800 */
[----:B------:R-:W-:-:S03]  /*2fee0*/  IMAD.WIDE.U32 R4, R18, UR4, R4 ;  /* 0x0000000412047c25 */ /* 0x000fc6000f8e0004 */
[----:B------:R-:W-:Y:S01]  /*2fef0*/  LEA R2, P0, R4, R2, 0x2 ;  /* 0x0000000204027211 */ /* 0x000fe200078010ff */
[----:B0-----:R-:W-:-:S04]  /*2ff00*/  IMAD R7, R19, UR4, RZ ;  /* 0x0000000413077c24 */ /* 0x001fc8000f8e02ff */
[----:B------:R-:W-:-:S04]  /*2ff10*/  IMAD R7, R18, UR5, R7 ;  /* 0x0000000512077c24 */ /* 0x000fc8000f8e0207 */
[----:B------:R-:W-:-:S05]  /*2ff20*/  IMAD.IADD R0, R5, 0x1, R7 ;  /* 0x0000000105007824 */ /* 0x000fca00078e0207 */
[----:B------:R-:W-:-:S05]  /*2ff30*/  LEA.HI.X R3, R4, R3, R0, 0x2, P0 ;  /* 0x0000000304037211 */ /* 0x000fca00000f1400 */
[----:B------:R2:W5:Y:S02]  /*2ff40*/  LDG.E R16, desc[UR44][R2.64] ;  /* 0x0000002c02107981 */ /* 0x000564000c1e1900 */
.L_x_2157:
[----:B------:R-:W-:Y:S01]  /*2ff50*/  IMAD.MOV.U32 R0, RZ, RZ, 0x1 ;  /* 0x00000001ff007424 */ /* 0x000fe200078e00ff */
[----:B------:R-:W2:Y:S04]  /*2ff60*/  S2R R8, SR_TID.X ;  /* 0x0000000000087919 */ /* 0x000ea80000002100 */
[----:B------:R-:W-:-:S04]  /*2ff70*/  SHF.L.U32 R0, R0, 0x1f, RZ ;  /* 0x0000001f00007819 */ /* 0x000fc800000006ff */
[----:B------:R-:W3:Y:S01]  /*2ff80*/  SYNCS.PHASECHK.TRANS64.TRYWAIT P0, [UR38+0x32440], R0 ;  /* 0x03244000ff0075a7 */ /* 0x000ee20008000166 */
[----:B--2---:R-:W-:-:S04]  /*2ff90*/  LOP3.LUT R2, R8, 0x7f, RZ, 0xc0, !PT ;  /* 0x0000007f08027812 */ /* 0x004fc800078ec0ff */
[----:B------:R-:W-:Y:S01]  /*2ffa0*/  ISETP.NE.AND P1, PT, R2, RZ, PT ;  /* 0x000000ff0200720c */ /* 0x000fe20003f25270 */
[----:B---3--:R-:W-:-:S12]  /*2ffb0*/  @!P0 BRA `(.L_x_2158) ;  /* 0x0000003c00e88947 */ /* 0x008fd80003800000 */
.L_x_2242:
[----:B------:R-:W-:Y:S05]  /*2ffc0*/  @P1 BRA `(.L_x_2159) ;  /* 0x0000000000181947 */ /* 0x000fea0003800000 */
[----:B------:R-:W3:Y:S01]  /*2ffd0*/  S2R R2, SR_TID.X ;  /* 0x0000000000027919 */ /* 0x000ee20000002100 */
[----:B--2---:R-:W-:-:S04]  /*2ffe0*/  IMAD.MOV.U32 R0, RZ, RZ, 0x3000 ;  /* 0x00003000ff007424 */ /* 0x004fc800078e00ff */
[----:B------:R4:W-:Y:S01]  /*2fff0*/  SYNCS.ARRIVE.TRANS64 RZ, [UR38+0x32430], R0 ;  /* 0x03243000ffff79a7 */ /* 0x0009e20008000026 */
[----:B---3--:R-:W-:-:S13]  /*30000*/  LOP3.LUT P0, RZ, R2, 0x1f, RZ, 0xc0, !PT ;  /* 0x0000001f02ff7812 */ /* 0x008fda000780c0ff */
[----:B----4-:R-:W-:Y:S05]  /*30010*/  @!P0 BRA `(.L_x_2159) ;  /* 0x0000000000048947 */ /* 0x010fea0003800000 */
[----:B------:R-:W-:Y:S01]  /*30020*/  BPT.TRAP 0x1 ;  /* 0x000000040000795c */ /* 0x000fe20000300000 */
.L_x_2159:
[----:B--2---:R-:W2:Y:S01]  /*30030*/  LDL R0, [R1+0x480] ;  /* 0x0004800001007983 */ /* 0x004ea20000100800 */
        /* <DEDUP_REMOVED lines=16> */
[----:B--2---:R-:W-:Y:S01]  /*30140*/  NOP ;  /* 0x0000000000007918 */ /* 0x004fe20000000000 */
.L_x_2155:
[----:B------:R-:W-:Y:S05]  /*30150*/  WARPSYNC.ALL ;  /* 0x0000000000007948 */ /* 0x000fea0003800000 */
[----:B------:R-:W-:Y:S01]  /*30160*/  UIADD3 UR4, UR38, 0x18400, URZ ;  /* 0x0001840026047890 */ /* 0x000fe2000fffe03f */
[----:B------:R-:W-:Y:S01]  /*30170*/  BAR.SYNC.DEFER_BLOCKING 0x8, 0x180 ;  /* 0x0206000000007b1d */ /* 0x000fe20000010000 */
[----:B------:R-:W-:Y:S02]  /*30180*/  USHF.R.S32.HI UR43, URZ, 0x1f, UR36 ;  /* 0x0000001f3f2b7899 */ /* 0x000fe40008011424 */
[----:B------:R-:W-:-:S06]  /*30190*/  ULOP3.LUT UP0, URZ, UR4, 0x3ff, URZ, 0xc0, !UPT ;  /* 0x000003ff043f7892 */ /* 0x000fcc000f80c03f */
[----:B------:R-:W-:-:S13]  /*301a0*/  PLOP3.LUT P0, PT, PT, PT, UP0, 0x80, 0x0 ;  /* 0x000000000000781c */ /* 0x000fda0003f0f008 */
[----:B------:R-:W-:Y:S05]  /*301b0*/  @!P0 BRA `(.L_x_2160) ;  /* 0x0000000000408947 */ /* 0x000fea0003800000 */
[----:B------:R-:W-:Y:S01]  /*301c0*/  MOV R2, 0x0 ;  /* 0x0000000000027802 */ /* 0x000fe20000000f00 */
[----:B------:R-:W-:Y:S01]  /*301d0*/  ULDC.64 UR6, c[0x4][0x98] ;  /* 0x0100260000067ab9 */ /* 0x000fe20000000a00 */
[----:B------:R-:W-:Y:S01]  /*301e0*/  ULDC.64 UR8, c[0x4][0xa0] ;  /* 0x0100280000087ab9 */ /* 0x000fe20000000a00 */
[----:B------:R-:W-:Y:S01]  /*301f0*/  ULDC.64 UR4, c[0x4][0x20] ;  /* 0x0100080000047ab9 */ /* 0x000fe20000000a00 */
[----:B-1----:R-:W-:Y:S02]  /*30200*/  IMAD.U32 R4, RZ, RZ, UR6 ;  /* 0x00000006ff047e24 */ /* 0x002fe4000f8e00ff */
        /* <DEDUP_REMOVED lines=11> */
.L_x_2160:
[----:B------:R-:W2:Y:S01]  /*302c0*/  LDC R7, c[0x0][0x448] ;  /* 0x00011200ff077b82 */ /* 0x000ea20000000800 */
[----:B------:R-:W3:Y:S01]  /*302d0*/  S2R R9, SR_TID.X ;  /* 0x0000000000097919 */ /* 0x000ee20000002100 */
[----:B------:R-:W-:Y:S02]  /*302e0*/  ULDC.64 UR8, c[0x0][0x2d8] ;  /* 0x0000b60000087ab9 */ /* 0x000fe40000000a00 */
[----:B------:R-:W-:Y:S01]  /*302f0*/  UIMAD UR6, UR43, UR8, URZ ;  /* 0x000000082b0672a4 */ /* 0x000fe2000f8e023f */
[----:B-1----:R-:W1:Y:S01]  /*30300*/  S2R R4, SR_CTAID.Z ;  /* 0x0000000000047919 */ /* 0x002e620000002700 */
[----:B------:R-:W-:Y:S02]  /*30310*/  UIMAD.WIDE.U32 UR4, UR36, UR8, URZ ;  /* 0x00000008240472a5 */ /* 0x000fe4000f8e003f */
[----:B------:R-:W-:Y:S01]  /*30320*/  UIMAD UR6, UR36, UR9, UR6 ;  /* 0x00000009240672a4 */ /* 0x000fe2000f8e0206 */
[----:B------:R-:W4:Y:S03]  /*30330*/  S2R R10, SR_CTAID.Z ;  /* 0x00000000000a7919 */ /* 0x000f260000002700 */
[----:B------:R-:W-:Y:S01]  /*30340*/  UIADD3 UR5, UR5, UR6, URZ ;  /* 0x0000000605057290 */ /* 0x000fe2000fffe03f */
[----:B--2---:R-:W-:-:S02]  /*30350*/  ISETP.NE.AND P0, PT, R7, 0x1, PT ;  /* 0x000000010700780c */ /* 0x004fc40003f05270 */
[C---:B---3--:R-:W-:Y:S01]  /*30360*/  LOP3.LUT R8, R9.reuse, 0x7f, RZ, 0xc0, !PT ;  /* 0x0000007f09087812 */ /* 0x048fe200078ec0ff */
[----:B------:R-:W-:-:S10]  /*30370*/  IMAD.SHL.U32 R3, R9, 0x10, RZ ;  /* 0x0000001009037824 */ /* 0x000fd400078e00ff */
[----:B------:R-:W2:Y:S01]  /*30380*/  @P0 LDC R0, c[0x0][0x44c] ;  /* 0x00011300ff000b82 */ /* 0x000ea20000000800 */
[----:B------:R-:W-:Y:S02]  /*30390*/  SHF.R.U32.HI R6, RZ, 0x3, R8 ;  /* 0x00000003ff067819 */ /* 0x000fe40000011608 */
[----:B-1----:R-:W-:Y:S02]  /*303a0*/  SHF.R.S32.HI R4, RZ, 0x1f, R4 ;  /* 0x0000001fff047819 */ /* 0x002fe40000011404 */
[----:B------:R-:W-:-:S03]  /*303b0*/  LOP3.LUT R3, R6, 0x70, R3, 0xf8, !PT ;  /* 0x0000007006037812 */ /* 0x000fc600078ef803 */
[----:B------:R-:W1:Y:S02]  /*303c0*/  @P0 LDC R2, c[0x0][0x450] ;  /* 0x00011400ff020b82 */ /* 0x000e640000000800 */
[----:B0-----:R-:W-:-:S04]  /*303d0*/  VIADD R5, R3, UR39 ;  /* 0x0000002703057c36 */ /* 0x001fc80008000000 */
[----:B--2---:R-:W-:-:S04]  /*303e0*/  @P0 IMAD.HI.U32 R3, R5, R0, RZ ;  /* 0x0000000005030227 */ /* 0x004fc800078e00ff */
[----:B------:R-:W-:Y:S01]  /*303f0*/  IMAD.MOV.U32 R0, RZ, RZ, R5 ;  /* 0x000000ffff007224 */ /* 0x000fe200078e0005 */
[----:B-1----:R-:W-:Y:S02]  /*30400*/  @P0 SHF.R.U32.HI R0, RZ, R2, R3 ;  /* 0x00000002ff000219 */ /* 0x002fe40000011603 */
[----:B------:R-:W0:Y:S02]  /*30410*/  LDC.64 R2, c[0x0][0x2e0] ;  /* 0x0000b800ff027b82 */ /* 0x000e240000000a00 */
[----:B0-----:R-:W-:-:S04]  /*30420*/  IMAD R4, R4, R2, RZ ;  /* 0x0000000204047224 */ /* 0x001fc800078e02ff */
[C---:B----4-:R-:W-:Y:S02]  /*30430*/  IMAD R4, R10.reuse, R3, R4 ;  /* 0x000000030a047224 */ /* 0x050fe400078e0204 */
        /* <DEDUP_REMOVED lines=8> */
[----:B------:R-:W-:Y:S02]  /*304c0*/  IMAD.MOV R0, RZ, RZ, -R0 ;  /* 0x000000ffff007224 */ /* 0x000fe400078e0a00 */
[----:B------:R-:W-:Y:S02]  /*304d0*/  IMAD.IADD R3, R3, 0x1, R4 ;  /* 0x0000000103037824 */ /* 0x000fe400078e0204 */
[----:B------:R-:W-:-:S04]  /*304e0*/  IMAD R0, R7, R0, R5 ;  /* 0x0000000007007224 */ /* 0x000fc800078e0205 */
[----:B------:R-:W-:Y:S01]  /*304f0*/  IMAD.WIDE.U32 R2, R0, UR4, R2 ;  /* 0x0000000400027c25 */ /* 0x000fe2000f8e0002 */
[----:B------:R-:W-:-:S05]  /*30500*/  SHF.R.S32.HI R4, RZ, 0x1f, R0 ;  /* 0x0000001fff047819 */ /* 0x000fca0000011400 */
[----:B------:R-:W-:-:S04]  /*30510*/  IMAD R4, R4, UR4, RZ ;  /* 0x0000000404047c24 */ /* 0x000fc8000f8e02ff */
        /* <DEDUP_REMOVED lines=21> */
[----:B------:R-:W2:Y:S02]  /*30670*/  SHFL.IDX PT, R6, R0, 0x1, 0x181f ;  /* 0x00381f0000067f89 */ /* 0x000ea400000e0000 */
[----:B------:R-:W-:-:S02]  /*30680*/  ISETP.GE.AND P1, PT, R11, R2, PT ;  /* 0x000000020b00720c */ /* 0x000fc40003f26270 */
[----:B------:R-:W3:Y:S01]  /*30690*/  SHFL.IDX PT, R8, R3, 0x1, 0x181f ;  /* 0x00381f0003087f89 */ /* 0x000ee200000e0000 */
[----:B------:R-:W-:-:S03]  /*306a0*/  ISETP.GE.AND P2, PT, R12, R2, PT ;  /* 0x000000020c00720c */ /* 0x000fc60003f46270 */
[----:B------:R4:W-:Y:S04]  /*306b0*/  STL [R1+0x494], R12 ;  /* 0x0004940c01007387 */ /* 0x0009e80000100800 */
[----:B------:R-:W-:Y:S03]  /*306c0*/  STL [R1+0x474], R11 ;  /* 0x0004740b01007387 */ /* 0x000fe60000100800 */
[----:B------:R-:W-:Y:S02]  /*306d0*/  @!P1 LEA R7, R9, UR38, 0x1 ;  /* 0x0000002609079c11 */ /* 0x000fe4000f8e08ff */
[----:B0-----:R-:W-:Y:S01]  /*306e0*/  @!P1 LEA R5, P3, R10, R5, 0x1 ;  /* 0x000000050a059211 */ /* 0x001fe200078608ff */
[----:B----4-:R-:W-:-:S04]  /*306f0*/  VIADD R12, R11, 0x20 ;  /* 0x000000200b0c7836 */ /* 0x010fc80000000000 */
[----:B-1----:R-:W-:Y:S01]  /*30700*/  @!P1 IMAD.X R4, RZ, RZ, R4, P3 ;  /* 0x000000ffff049224 */ /* 0x002fe200018e0604 */
[----:B------:R-:W-:Y:S04]  /*30710*/  STL [R1+0x4a0], R12 ;  /* 0x0004a00c01007387 */ /* 0x000fe80000100800 */
[----:B------:R-:W-:-:S04]  /*30720*/  @!P1 LOP3.LUT R5, R5, R4, RZ, 0x3c, !PT ;  /* 0x0000000405059212 */ /* 0x000fc800078e3cff */
[----:B------:R-:W-:-:S04]  /*30730*/  @!P1 LOP3.LUT R4, R5, R4, RZ, 0x3c, !PT ;  /* 0x0000000405049212 */ /* 0x000fc800078e3cff */
[----:B------:R-:W-:-:S05]  /*30740*/  @!P1 LOP3.LUT R5, R5, R4, RZ, 0x3c, !PT ;  /* 0x0000000405059212 */ /* 0x000fca00078e3cff */
[----:B------:R2:W-:Y:S02]  /*30750*/  @!P1 LDGSTS.E.BYPASS.LTC128B.128 [R7+0x18400], desc[UR44][R4.64], !P0 ;  /* 0x1840000004079fae */ /* 0x0005e4000c101d6c */
[----:B--2---:R-:W-:Y:S01]  /*30760*/  @!P2 LEA R4, P1, R10, R6, 0x1 ;  /* 0x000000060a04a211 */ /* 0x004fe200078208ff */
[----:B------:R-:W-:Y:S01]  /*30770*/  VIADD R7, R11, 0x30 ;  /* 0x000000300b077836 */ /* 0x000fe20000000000 */
[----:B------:R-:W-:-:S03]  /*30780*/  @!P2 LEA R6, R9, UR38, 0x1 ;  /* 0x000000260906ac11 */ /* 0x000fc6000f8e08ff */
[----:B---3--:R-:W-:Y:S01]  /*30790*/  @!P2 IMAD.X R5, RZ, RZ, R8, P1 ;  /* 0x000000ffff05a224 */ /* 0x008fe200008e0608 */
[----:B------:R-:W-:Y:S01]  /*307a0*/  ISETP.GE.AND P1, PT, R12, R2, PT ;  /* 0x000000020c00720c */ /* 0x000fe20003f26270 */
[----:B------:R-:W-:Y:S04]  /*307b0*/  STL [R1+0x4a4], R7 ;  /* 0x0004a40701007387 */ /* 0x000fe80000100800 */
[----:B------:R0:W-:Y:S04]  /*307c0*/  @!P2 LDGSTS.E.BYPASS.LTC128B.128 [R6+0x18c00], desc[UR44][R4.64], !P0 ;  /* 0x18c000000406afae */ /* 0x0001e8000c101d6c */
[----:B0-----:R-:W0:Y:S04]  /*307d0*/  SHFL.IDX PT, R5, R0, 0x2, 0x181f ;  /* 0x00581f0000057f89 */ /* 0x001e2800000e0000 */
[----:B------:R-:W-:Y:S01]  /*307e0*/  @!P1 LEA R6, R9, UR38, 0x1 ;  /* 0x0000002609069c11 */ /* 0x000fe2000f8e08ff */
[----:B------:R-:W1:Y:S01]  /*307f0*/  SHFL.IDX PT, R4, R3, 0x2, 0x181f ;  /* 0x00581f0003047f89 */ /* 0x000e6200000e0000 */
[----:B0-----:R-:W-:-:S05]  /*30800*/  @!P1 LEA R5, P2, R10, R5, 0x1 ;  /* 0x000000050a059211 */ /* 0x001fca00078408ff */
[----:B-1----:R-:W-:-:S05]  /*30810*/  @!P1 IMAD.X R4, RZ, RZ, R4, P2 ;  /* 0x000000ffff049224 */ /* 0x002fca00010e0604 */
        /* <DEDUP_REMOVED lines=19> */
[----:B0-----:R-:W0:Y:S04]  /*30950*/  SHFL.IDX PT, R4, R0, 0x4, 0x181f ;  /* 0x00981f0000047f89 */ /* 0x001e2800000e0000 */
[----:B------:R-:W1:Y:S01]  /*30960*/  SHFL.IDX PT, R6, R3, 0x4, 0x181f ;  /* 0x00981f0003067f89 */ /* 0x000e6200000e0000 */
[----:B0-----:R-:W-:-:S05]  /*30970*/  @!P1 LEA R5, P2, R10, R4, 0x1 ;  /* 0x000000040a059211 */ /* 0x001fca00078408ff */
[----:B-1----:R-:W-:Y:S01]  /*30980*/  @!P1 IMAD.X R4, RZ, RZ, R6, P2 ;  /* 0x000000ffff049224 */ /* 0x002fe200010e0606 */
[----:B------:R-:W-:-:S04]  /*30990*/  @!P1 LEA R6, R9, UR38, 0x1 ;  /* 0x0000002609069c11 */ /* 0x000fc8000f8e08ff */
        /* <DEDUP_REMOVED lines=16> */
[----:B------:R-:W-:-:S03]  /*30aa0*/  ISETP.GE.AND P1, PT, R7, R2, PT ;  /* 0x000000020700720c */ /* 0x000fc60003f26270 */
[----:B0-----:R-:W0:Y:S04]  /*30ab0*/  SHFL.IDX PT, R4, R0, 0x6, 0x181f ;  /* 0x00d81f0000047f89 */ /* 0x001e2800000e0000 */
[----:B------:R-:W1:Y:S04]  /*30ac0*/  SHFL.IDX PT, R6, R3, 0x6, 0x181f ;  /* 0x00d81f0003067f89 */ /* 0x000e6800000e0000 */
[----:B------:R-:W2:Y:S04]  /*30ad0*/  SHFL.IDX PT, R3, R3, 0x7, 0x181f ;  /* 0x00f81f0003037f89 */ /* 0x000ea800000e0000 */
[----:B------:R-:W3:Y:S01]  /*30ae0*/  SHFL.IDX PT, R0, R0, 0x7, 0x181f ;  /* 0x00f81f0000007f89 */ /* 0x000ee200000e0000 */
[----:B0-----:R-:W-:-:S05]  /*30af0*/  @!P1 LEA R5, P2, R10, R4, 0x1 ;  /* 0x000000040a059211 */ /* 0x001fca00078408ff */
[----:B-1----:R-:W-:Y:S01]  /*30b00*/  @!P1 IMAD.X R4, RZ, RZ, R6, P2 ;  /* 0x000000ffff049224 */ /* 0x002fe200010e0606 */
[----:B------:R-:W-:-:S04]  /*30b10*/  @!P1 LEA R6, R9, UR38, 0x1 ;  /* 0x0000002609069c11 */ /* 0x000fc8000f8e08ff */
[----:B------:R-:W-:-:S04]  /*30b20*/  @!P1 LOP3.LUT R5, R5, R4, RZ, 0x3c, !PT ;  /* 0x0000000405059212 */ /* 0x000fc800078e3cff */
[----:B------:R-:W-:-:S04]  /*30b30*/  @!P1 LOP3.LUT R4, R5, R4, RZ, 0x3c, !PT ;  /* 0x0000000405049212 */ /* 0x000fc800078e3cff */
[----:B------:R-:W-:-:S05]  /*30b40*/  @!P1 LOP3.LUT R5, R5, R4, RZ, 0x3c, !PT ;  /* 0x0000000405059212 */ /* 0x000fca00078e3cff */
[----:B--23--:R1:W-:Y:S02]  /*30b50*/  @!P1 LDGSTS.E.BYPASS.LTC128B.128 [R6+0x1b400], desc[UR44][R4.64], !P0 ;  /* 0x1b40000004069fae */ /* 0x00c3e4000c101d6c */
.L_x_2259:
[----:B01----:R-:W2:Y:S02]  /*30b60*/  LDL R4, [R1+0x474] ;  /* 0x0004740001047983 */ /* 0x003ea40000100800 */
        /* <DEDUP_REMOVED lines=13> */
[----:B-1----:R-:W1:Y:S01]  /*30c40*/  LDC.64 R2, c[0x0][0x3d8] ;  /* 0x0000f600ff027b82 */ /* 0x002e620000000a00 */
[----:B------:R-:W-:Y:S01]  /*30c50*/  NOP ;  /* 0x0000000000007918 */ /* 0x000fe20000000000 */
[C---:B-1----:R-:W-:Y:S01]  /*30c60*/  IMAD R0, R2.reuse, UR43, RZ ;  /* 0x0000002b02007c24 */ /* 0x042fe2000f8e02ff */
[----:B------:R-:W-:Y:S01]  /*30c70*/  UIADD3 UR4, UR38, 0x22400, URZ ;  /* 0x0002240026047890 */ /* 0x000fe2000fffe03f */
[----:B0-----:R-:W-:Y:S01]  /*30c80*/  IMAD.WIDE.U32 R4, R2, UR36, RZ ;  /* 0x0000002402047c25 */ /* 0x001fe2000f8e00ff */
        /* <DEDUP_REMOVED lines=12> */
[----:B0-----:R-:W-:Y:S02]  /*30d50*/  IMAD.U32 R4, RZ, RZ, UR6 ;  /* 0x00000006ff047e24 */ /* 0x001fe4000f8e00ff */
        /* <DEDUP_REMOVED lines=11> */
.L_x_2162:
[----:B0-----:R-:W2:Y:S01]  /*30e10*/  LDL.LU.64 R4, [R1+0x4b8] ;  /* 0x0004b80001047983 */ /* 0x001ea20000300a00 */
[----:B------:R-:W0:Y:S01]  /*30e20*/  LDC R6, c[0x0][0x448] ;  /* 0x00011200ff067b82 */ /* 0x000e220000000800 */
[----:B------:R-:W-:Y:S02]  /*30e30*/  ULDC.64 UR4, c[0x0][0x3e0] ;  /* 0x0000f80000047ab9 */ /* 0x000fe40000000a00 */
[----:B------:R-:W2:Y:S01]  /*30e40*/  LDL.LU.64 R2, [R1+0x498] ;  /* 0x0004980001027983 */ /* 0x000ea20000300a00 */
[----:B------:R-:W1:Y:S01]  /*30e50*/  S2R R0, SR_CTAID.Z ;  /* 0x0000000000007919 */ /* 0x000e620000002700 */
[----:B0-----:R-:W-:Y:S02]  /*30e60*/  ISETP.NE.AND P0, PT, R6, 0x1, PT ;  /* 0x000000010600780c */ /* 0x001fe40003f05270 */
[----:B-1----:R-:W-:-:S05]  /*30e70*/  SHF.R.S32.HI R0, RZ, 0x1f, R0 ;  /* 0x0000001fff007819 */ /* 0x002fca0000011400 */
[----:B------:R-:W-:Y:S01]  /*30e80*/  IMAD R0, R0, UR4, RZ ;  /* 0x0000000400007c24 */ /* 0x000fe2000f8e02ff */
[----:B------:R-:W0:Y:S02]  /*30e90*/  S2R R8, SR_TID.X ;  /* 0x0000000000087919 */ /* 0x000e240000002100 */
[----:B0-----:R-:W-:-:S05]  /*30ea0*/  IMAD.SHL.U32 R10, R8, 0x8, RZ ;  /* 0x00000008080a7824 */ /* 0x001fca00078e00ff */
[----:B------:R-:W-:Y:S01]  /*30eb0*/  LOP3.LUT R10, R10, 0x38, RZ, 0xc0, !PT ;  /* 0x000000380a0a7812 */ /* 0x000fe200078ec0ff */
[----:B--2---:R-:W-:Y:S02]  /*30ec0*/  IMAD.MOV.U32 R2, RZ, RZ, R4 ;  /* 0x000000ffff027224 */ /* 0x004fe400078e0004 */
[----:B------:R-:W0:Y:S01]  /*30ed0*/  S2R R4, SR_CTAID.Z ;  /* 0x0000000000047919 */ /* 0x000e220000002700 */
[----:B------:R-:W1:Y:S01]  /*30ee0*/  S2R R5, SR_TID.X ;  /* 0x0000000000057919 */ /* 0x000e620000002100 */
[C---:B0-----:R-:W-:Y:S02]  /*30ef0*/  IMAD R0, R4.reuse, UR5, R0 ;  /* 0x0000000504007c24 */ /* 0x041fe4000f8e0200 */
[----:B------:R-:W-:Y:S01]  /*30f00*/  IMAD.WIDE.U32 R2, R4, UR4, R2 ;  /* 0x0000000404027c25 */ /* 0x000fe2000f8e0002 */
[----:B------:R-:W-:-:S03]  /*30f10*/  ULDC.64 UR4, c[0x0][0x3d0] ;  /* 0x0000f40000047ab9 */ /* 0x000fc60000000a00 */
[----:B------:R-:W-:Y:S02]  /*30f20*/  IMAD.IADD R3, R3, 0x1, R0 ;  /* 0x0000000103037824 */ /* 0x000fe400078e0200 */
[----:B------:R-:W0:Y:S01]  /*30f30*/  @P0 LDC R0, c[0x0][0x44c] ;  /* 0x00011300ff000b82 */ /* 0x000e220000000800 */
[C---:B-1----:R-:W-:Y:S01]  /*30f40*/  LOP3.LUT R4, R5.reuse, 0x7f, RZ, 0xc0, !PT ;  /* 0x0000007f05047812 */ /* 0x042fe200078ec0ff */
[----:B------:R-:W-:-:S06]  /*30f50*/  IMAD.SHL.U32 R15, R5, 0x10, RZ ;  /* 0x00000010050f7824 */ /* 0x000fcc00078e00ff */
[----:B------:R-:W1:Y:S01]  /*30f60*/  @P0 LDC R5, c[0x0][0x450] ;  /* 0x00011400ff050b82 */ /* 0x000e620000000800 */
[----:B------:R-:W-:-:S04]  /*30f70*/  SHF.R.U32.HI R7, RZ, 0x3, R4 ;  /* 0x00000003ff077819 */ /* 0x000fc80000011604 */
[----:B------:R-:W-:-:S05]  /*30f80*/  LOP3.LUT R7, R7, 0x70, R15, 0xf8, !PT ;  /* 0x0000007007077812 */ /* 0x000fca00078ef80f */
[----:B------:R-:W-:-:S04]  /*30f90*/  VIADD R7, R7, UR39 ;  /* 0x0000002707077c36 */ /* 0x000fc80008000000 */
[----:B0-----:R-:W-:-:S04]  /*30fa0*/  @P0 IMAD.HI.U32 R0, R7, R0, RZ ;  /* 0x0000000007000227 */ /* 0x001fc800078e00ff */
[----:B------:R-:W-:Y:S01]  /*30fb0*/  IMAD.MOV.U32 R4, RZ, RZ, R7 ;  /* 0x000000ffff047224 */ /* 0x000fe200078e0007 */
[----:B-1----:R-:W-:-:S04]  /*30fc0*/  @P0 SHF.R.U32.HI R4, RZ, R5, R0 ;  /* 0x00000005ff040219 */ /* 0x002fc80000011600 */
[--C-:B------:R-:W-:Y:S01]  /*30fd0*/  SHF.R.S32.HI R5, RZ, 0x1f, R4.reuse ;  /* 0x0000001fff057819 */ /* 0x100fe20000011404 */
[----:B------:R-:W-:-:S04]  /*30fe0*/  IMAD.MOV R0, RZ, RZ, -R4 ;  /* 0x000000ffff007224 */ /* 0x000fc800078e0a04 */
[----:B------:R-:W-:Y:S02]  /*30ff0*/  IMAD R5, R5, UR4, RZ ;  /* 0x0000000405057c24 */ /* 0x000fe4000f8e02ff */
[----:B------:R-:W-:-:S04]  /*31000*/  IMAD.WIDE.U32 R2, R4, UR4, R2 ;  /* 0x0000000404027c25 */ /* 0x000fc8000f8e0002 */
[----:B------:R-:W-:Y:S02]  /*31010*/  IMAD R0, R6, R0, R7 ;  /* 0x0000000006007224 */ /* 0x000fe400078e0207 */
        /* <DEDUP_REMOVED lines=10> */
[----:B------:R-:W-:-:S04]  /*310c0*/  ULDC UR4, c[0x0][0x3b8] ;  /* 0x0000ee0000047ab9 */ /* 0x000fc80000000800 */
[----:B------:R-:W-:Y:S02]  /*310d0*/  LEA.HI.X R4, R2, UR5, R0, 0x1, P0 ;  /* 0x0000000502047c11 */ /* 0x000fe400080f0c00 */
[----:B------:R-:W-:-:S04]  /*310e0*/  LOP3.LUT R0, R10, 0x40, RZ, 0xfc, !PT ;  /* 0x000000400a007812 */ /* 0x000fc800078efcff */
[----:B------:R-:W-:Y:S02]  /*310f0*/  ISETP.GE.AND P0, PT, R0, UR4, PT ;  /* 0x0000000400007c0c */ /* 0x000fe4000bf06270 */
[----:B------:R-:W-:-:S04]  /*31100*/  LOP3.LUT R0, R10, 0x80, RZ, 0xfc, !PT ;  /* 0x000000800a007812 */ /* 0x000fc800078efcff */
[----:B------:R-:W-:Y:S02]  /*31110*/  ISETP.GE.AND P1, PT, R0, UR4, PT ;  /* 0x0000000400007c0c */ /* 0x000fe4000bf26270 */
[C---:B------:R-:W-:Y:S02]  /*31120*/  LOP3.LUT R0, R10.reuse, 0xc0, RZ, 0xfc, !PT ;  /* 0x000000c00a007812 */ /* 0x040fe400078efcff */
[----:B------:R-:W-:Y:S02]  /*31130*/  ISETP.GE.AND P3, PT, R10, UR4, PT ;  /* 0x000000040a007c0c */ /* 0x000fe4000bf66270 */
[----:B------:R-:W-:Y:S01]  /*31140*/  ISETP.GE.AND P2, PT, R0, UR4, PT ;  /* 0x0000000400007c0c */ /* 0x000fe2000bf46270 */
[----:B------:R-:W-:-:S03]  /*31150*/  UMOV UR4, 0xffffffff ;  /* 0xffffffff00047882 */ /* 0x000fc60000000000 */
[----:B------:R-:W-:Y:S09]  /*31160*/  BRA.DIV UR4, `(.L_x_2163) ;  /* 0x0000003a04707947 */ /* 0x000ff2000b800000 */
[----:B------:R-:W2:Y:S01]  /*31170*/  LDL.LU R3, [R1+0x494] ;  /* 0x0004940001037983 */ /* 0x000ea20000300800 */
[----:B------:R-:W-:-:S03]  /*31180*/  ULDC UR4, c[0x0][0x288] ;  /* 0x0000a20000047ab9 */ /* 0x000fc60000000800 */
[----:B------:R-:W3:Y:S04]  /*31190*/  LDL.LU R7, [R1+0x474] ;  /* 0x0004740001077983 */ /* 0x000ee80000300800 */
[----:B------:R-:W4:Y:S04]  /*311a0*/  LDL.LU R15, [R1+0x4a0] ;  /* 0x0004a000010f7983 */ /* 0x000f280000300800 */
[----:B------:R-:W5:Y:S01]  /*311b0*/  LDL.LU R13, [R1+0x4a4] ;  /* 0x0004a400010d7983 */ /* 0x000f620000300800 */
[----:B------:R-:W0:Y:S01]  /*311c0*/  S2R R2, SR_TID.X ;  /* 0x0000000000027919 */ /* 0x000e220000002100 */
[----:B------:R-:W-:-:S02]  /*311d0*/  IMAD R0, R6, UR4, RZ ;  /* 0x0000000406007c24 */ /* 0x000fc4000f8e02ff */
[----:B------:R-:W5:Y:S01]  /*311e0*/  LDL.LU R14, [R1+0x4a8] ;  /* 0x0004a800010e7983 */ /* 0x000f620000300800 */
[----:B0-----:R-:W-:-:S05]  /*311f0*/  IMAD.SHL.U32 R11, R2, 0x8, RZ ;  /* 0x00000008020b7824 */ /* 0x001fca00078e00ff */
[----:B------:R-:W-:-:S04]  /*31200*/  LOP3.LUT R11, R11, 0x1f8, RZ, 0xc0, !PT ;  /* 0x000001f80b0b7812 */ /* 0x000fc800078ec0ff */
[----:B------:R-:W-:Y:S01]  /*31210*/  LOP3.LUT R11, R11, 0x38, R2, 0x78, !PT ;  /* 0x000000380b0b7812 */ /* 0x000fe200078e7802 */
[----:B------:R-:W-:Y:S01]  /*31220*/  SHFL.IDX PT, R6, R4, 0x1, 0x181f ;  /* 0x00381f0004067f89 */ /* 0x000fe200000e0000 */
[----:B--2---:R-:W-:-:S03]  /*31230*/  ISETP.GE.AND P4, PT, R3, R0, PT ;  /* 0x000000000300720c */ /* 0x004fc60003f86270 */
[----:B------:R-:W0:Y:S01]  /*31240*/  SHFL.IDX PT, R3, R5, RZ, 0x181f ;  /* 0x00181fff05037589 */ /* 0x000e2200000e0000 */
[----:B---3--:R-:W-:Y:S02]  /*31250*/  ISETP.GE.AND P5, PT, R7, R0, PT ;  /* 0x000000000700720c */ /* 0x008fe40003fa6270 */
[----:B------:R-:W-:Y:S02]  /*31260*/  LOP3.LUT R7, R2, 0x7f, RZ, 0xc0, !PT ;  /* 0x0000007f02077812 */ /* 0x000fe400078ec0ff */
[----:B------:R-:W1:Y:S03]  /*31270*/  SHFL.IDX PT, R2, R4, RZ, 0x181f ;  /* 0x00181fff04027589 */ /* 0x000e6600000e0000 */
[----:B------:R-:W-:-:S06]  /*31280*/  IMAD.SHL.U32 R12, R7, 0x8, RZ ;  /* 0x00000008070c7824 */ /* 0x000fcc00078e00ff */
[----:B0-----:R-:W-:-:S05]  /*31290*/  @!P5 LEA R3, P6, R10, R3, 0x1 ;  /* 0x000000030a03d211 */ /* 0x001fca00078c08ff */
[----:B-1----:R-:W-:Y:S01]  /*312a0*/  @!P5 IMAD.X R2, RZ, RZ, R2, P6 ;  /* 0x000000ffff02d224 */ /* 0x002fe200030e0602 */
[----:B------:R-:W-:-:S04]  /*312b0*/  LOP3.LUT R11, R11, 0x200, R12, 0xf8, !PT ;  /* 0x000002000b0b7812 */ /* 0x000fc800078ef80c */
[----:B------:R-:W-:-:S04]  /*312c0*/  @!P5 LOP3.LUT R3, R3, R2, RZ, 0x3c, !PT ;  /* 0x000000020303d212 */ /* 0x000fc800078e3cff */
[----:B------:R-:W-:Y:S02]  /*312d0*/  @!P5 LOP3.LUT R2, R3, R2, RZ, 0x3c, !PT ;  /* 0x000000020302d212 */ /* 0x000fe400078e3cff */
        /* <DEDUP_REMOVED lines=19> */
[----:B0-----:R-:W-:-:S05]  /*31410*/  @!P4 LEA R2, P6, R10, R2, 0x1 ;  /* 0x000000020a02c211 */ /* 0x001fca00078c08ff */
[----:B-1----:R-:W-:-:S05]  /*31420*/  @!P4 IMAD.X R3, RZ, RZ, R6, P6 ;  /* 0x000000ffff03c224 */ /* 0x002fca00030e0606 */
[----:B------:R-:W-:Y:S04]  /*31430*/  @!P4 LDGSTS.E.BYPASS.LTC128B.128 [R9+0x23400], desc[UR44][R2.64], !P3 ;  /* 0x234000000209cfae */ /* 0x000fe8000d901d6c */
[----:B------:R-:W-:Y:S04]  /*31440*/  @!P4 LDGSTS.E.BYPASS.LTC128B.128 [R9+0x27400], desc[UR44][R2.64+0x80], !P0 ;  /* 0x274000800209cfae */ /* 0x000fe8000c101d6c */
[----:B------:R-:W-:Y:S04]  /*31450*/  @!P4 LDGSTS.E.BYPASS.LTC128B.128 [R9+0x2b400], desc[UR44][R2.64+0x100], !P1 ;  /* 0x2b4001000209cfae */ /* 0x000fe8000c901d6c */
[----:B------:R0:W-:Y:S01]  /*31460*/  @!P4 LDGSTS.E.BYPASS.LTC128B.128 [R9+0x2f400], desc[UR44][R2.64+0x180], !P2 ;  /* 0x2f4001800209cfae */ /* 0x0001e2000d101d6c */
[----:B-----5:R-:W-:-:S03]  /*31470*/  ISETP.GE.AND P4, PT, R13, R0, PT ;  /* 0x000000000d00720c */ /* 0x020fc60003f86270 */
[----:B------:R-:W3:Y:S04]  /*31480*/  LDL.LU R13, [R1+0x4b0] ;  /* 0x0004b000010d7983 */ /* 0x000ee80000300800 */
        /* <DEDUP_REMOVED lines=11> */
[----:B------:R-:W-:-:S13]  /*31540*/  ISETP.GE.AND P4, PT, R14, R0, PT ;  /* 0x000000000e00720c */ /* 0x000fda0003f86270 */
[----:B------:R-:W-:Y:S02]  /*31550*/  @!P4 LEA R9, R11, UR38, 0x1 ;  /* 0x000000260b09cc11 */ /* 0x000fe4000f8e08ff */
        /* <DEDUP_REMOVED lines=8> */
[----:B------:R-:W-:Y:S01]  /*315e0*/  SHFL.IDX PT, R14, R5, 0x7, 0x181f ;  /* 0x00f81f00050e7f89 */ /* 0x000fe200000e0000 */
[----:B--2---:R-:W-:-:S13]  /*315f0*/  ISETP.GE.AND P4, PT, R15, R0, PT ;  /* 0x000000000f00720c */ /* 0x004fda0003f86270 */
[----:B0-----:R-:W-:Y:S02]  /*31600*/  @!P4 LEA R2, P6, R10, R2, 0x1 ;  /* 0x000000020a02c211 */ /* 0x001fe400078c08ff */
[----:B------:R-:W-:-:S03]  /*31610*/  @!P4 LEA R7, R11, UR38, 0x1 ;  /* 0x000000260b07cc11 */ /* 0x000fc6000f8e08ff */
[----:B------:R-:W-:-:S05]  /*31620*/  @!P4 IMAD.X R3, RZ, RZ, R6, P6 ;  /* 0x000000ffff03c224 */ /* 0x000fca00030e0606 */
[----:B------:R-:W-:Y:S04]  /*31630*/  @!P4 LDGSTS.E.BYPASS.LTC128B.128 [R7+0x24c00], desc[UR44][R2.64], !P3 ;  /* 0x24c000000207cfae */ /* 0x000fe8000d901d6c */
[----:B------:R-:W-:Y:S04]  /*31640*/  @!P4 LDGSTS.E.BYPASS.LTC128B.128 [R7+0x28c00], desc[UR44][R2.64+0x80], !P0 ;  /* 0x28c000800207cfae */ /* 0x000fe8000c101d6c */
[----:B------:R-:W-:Y:S04]  /*31650*/  @!P4 LDGSTS.E.BYPASS.LTC128B.128 [R7+0x2cc00], desc[UR44][R2.64+0x100], !P1 ;  /* 0x2cc001000207cfae */ /* 0x000fe8000c901d6c */
[----:B------:R0:W-:Y:S04]  /*31660*/  @!P4 LDGSTS.E.BYPASS.LTC128B.128 [R7+0x30c00], desc[UR44][R2.64+0x180], !P2 ;  /* 0x30c001800207cfae */ /* 0x0001e8000d101d6c */
[----:B------:R-:W-:Y:S04]  /*31670*/  SHFL.IDX PT, R6, R4, 0x6, 0x181f ;  /* 0x00d81f0004067f89 */ /* 0x000fe800000e0000 */
[----:B0-----:R-:W0:Y:S01]  /*31680*/  SHFL.IDX PT, R2, R5, 0x6, 0x181f ;  /* 0x00d81f0005027f89 */ /* 0x001e2200000e0000 */
[----:B---3--:R-:W-:-:S13]  /*31690*/  ISETP.GE.AND P4, PT, R13, R0, PT ;  /* 0x000000000d00720c */ /* 0x008fda0003f86270 */
[----:B0-----:R-:W-:Y:S02]  /*316a0*/  @!P4 LEA R2, P6, R10, R2, 0x1 ;  /* 0x000000020a02c211 */ /* 0x001fe400078c08ff */
[----:B------:R-:W-:-:S03]  /*316b0*/  @!P4 LEA R9, R11, UR38, 0x1 ;  /* 0x000000260b09cc11 */ /* 0x000fc6000f8e08ff */
[----:B------:R-:W-:Y:S02]  /*316c0*/  @!P4 IMAD.X R3, RZ, RZ, R6, P6 ;  /* 0x000000ffff03c224 */ /* 0x000fe400030e0606 */
[----:B------:R0:W1:Y:S04]  /*316d0*/  SHFL.IDX PT, R6, R4, 0x7, 0x181f ;  /* 0x00f81f0004067f89 */ /* 0x00006800000e0000 */
[----:B------:R0:W-:Y:S04]  /*316e0*/  @!P4 LDGSTS.E.BYPASS.LTC128B.128 [R9+0x25400], desc[UR44][R2.64], !P3 ;  /* 0x254000000209cfae */ /* 0x0001e8000d901d6c */
[----:B------:R0:W-:Y:S04]  /*316f0*/  @!P4 LDGSTS.E.BYPASS.LTC128B.128 [R9+0x29400], desc[UR44][R2.64+0x80], !P0 ;  /* 0x294000800209cfae */ /* 0x0001e8000c101d6c */
[----:B------:R0:W-:Y:S04]  /*31700*/  @!P4 LDGSTS.E.BYPASS.LTC128B.128 [R9+0x2d400], desc[UR44][R2.64+0x100], !P1 ;  /* 0x2d4001000209cfae */ /* 0x0001e8000c901d6c */
[----:B------:R0:W-:Y:S02]  /*31710*/  @!P4 LDGSTS.E.BYPASS.LTC128B.128 [R9+0x31400], desc[UR44][R2.64+0x180], !P2 ;  /* 0x314001800209cfae */ /* 0x0001e4000d101d6c */
.L_x_2277:
[----:B0-----:R-:W2:Y:S01]  /*31720*/  LDL.LU R2, [R1+0x4c0] ;  /* 0x0004c00001027983 */ /* 0x001ea20000300800 */
[----:B------:R-:W-:Y:S01]  /*31730*/  BSSY B0, `(.L_x_2164) ;  /* 0x0000014000007945 */ /* 0x000fe20003800000 */
[----:B--2---:R-:W-:-:S13]  /*31740*/  ISETP.GE.AND P4, PT, R2, R0, PT ;  /* 0x000000000200720c */ /* 0x004fda0003f86270 */
[----:B------:R-:W-:Y:S05]  /*31750*/  @P4 BRA `(.L_x_2165) ;  /* 0x0000000000444947 */ /* 0x000fea0003800000 */
[----:B------:R-:W0:Y:S01]  /*31760*/  S2R R2, SR_TID.X ;  /* 0x0000000000027919 */ /* 0x000e220000002100 */
[----:B------:R-:W-:-:S05]  /*31770*/  LOP3.LUT R8, R8, 0x7f, RZ, 0xc0, !PT ;  /* 0x0000007f08087812 */ /* 0x000fca00078ec0ff */
[----:B------:R-:W-:Y:S02]  /*31780*/  IMAD.SHL.U32 R4, R8, 0x8, RZ ;  /* 0x0000000808047824 */ /* 0x000fe400078e00ff */
[----:B0-----:R-:W-:-:S05]  /*31790*/  IMAD.SHL.U32 R8, R2, 0x8, RZ ;  /* 0x0000000802087824 */ /* 0x001fca00078e00ff */
[----:B------:R-:W-:-:S04]  /*317a0*/  LOP3.LUT R8, R8, 0x1f8, RZ, 0xc0, !PT ;  /* 0x000001f808087812 */ /* 0x000fc800078ec0ff */
[----:B------:R-:W-:Y:S02]  /*317b0*/  LOP3.LUT R8, R8, 0x38, R2, 0x78, !PT ;  /* 0x0000003808087812 */ /* 0x000fe400078e7802 */
[----:B------:R-:W-:Y:S02]  /*317c0*/  LEA R2, P4, R10, R14, 0x1 ;  /* 0x0000000e0a027211 */ /* 0x000fe400078808ff */
[----:B------:R-:W-:-:S03]  /*317d0*/  LOP3.LUT R8, R8, 0x200, R4, 0xf8, !PT ;  /* 0x0000020008087812 */ /* 0x000fc600078ef804 */
[----:B-1----:R-:W-:Y:S01]  /*317e0*/  IMAD.X R3, RZ, RZ, R6, P4 ;  /* 0x000000ffff037224 */ /* 0x002fe200020e0606 */
        /* <DEDUP_REMOVED lines=8> */
.L_x_2165:
[----:B------:R-:W-:Y:S05]  /*31870*/  BSYNC B0 ;  /* 0x0000000000007941 */ /* 0x000fea0003800000 */
.L_x_2164:
[----:B------:R-:W-:Y:S01]  /*31880*/  NOP ;  /* 0x0000000000007918 */ /* 0x000fe20000000000 */
[----:B------:R-:W-:Y:S01]  /*31890*/  SYNCS.ARRIVE.TRANS64.RED.A0T1 RZ, [UR38+0x32410], RZ ;  /* 0x032410ffffff79a7 */ /* 0x000fe20008200426 */
[----:B0-----:R-:W-:Y:S01]  /*318a0*/  IMAD.MOV.U32 R2, RZ, RZ, 0x1 ;  /* 0x00000001ff027424 */ /* 0x001fe200078e00ff */
[----:B------:R-:W-:Y:S04]  /*318b0*/  ARRIVES.LDGSTSBAR.64.TRANSCNT [UR38+0x32410] ;  /* 0x03241000ff0079b0 */ /* 0x000fe80008000aa6 */
[----:B------:R-:W-:Y:S01]  /*318c0*/  SHF.L.U32 R2, R2, 0x1f, RZ ;  /* 0x0000001f02027819 */ /* 0x000fe200000006ff */
[----:B------:R-:W-:Y:S01]  /*318d0*/  NOP ;  /* 0x0000000000007918 */ /* 0x000fe20000000000 */
[----:B------:R-:W-:Y:S02]  /*318e0*/  SYNCS.ARRIVE.TRANS64.A1T0 RZ, [UR38+0x32410], RZ ;  /* 0x032410ffffff79a7 */ /* 0x000fe40008100026 */
[----:B------:R-:W0:Y:S02]  /*318f0*/  SYNCS.PHASECHK.TRANS64.TRYWAIT P0, [UR38+0x32420], R2 ;  /* 0x03242002ff0075a7 */ /* 0x000e240008000166 */
[----:B0-----:R-:W-:Y:S05]  /*31900*/  @!P0 BRA `(.L_x_2166) ;  /* 0x0000003c00e48947 */ /* 0x001fea0003800000 */
.L_x_2278:
[----:B------:R-:W-:Y:S01]  /*31910*/  LOP3.LUT P0, RZ, R17, 0x2, RZ, 0xc0, !PT ;  /* 0x0000000211ff7812 */ /* 0x000fe2000780c0ff */
[----:B------:R-:W-:Y:S01]  /*31920*/  BSSY B0, `(.L_x_2167) ;  /* 0x000004b000007945 */ /* 0x000fe20003800000 */
[----:B------:R-:W-:-:S11]  /*31930*/  IMAD.MOV.U32 R0, RZ, RZ, 0x1 ;  /* 0x00000001ff007424 */ /* 0x000fd600078e00ff */
[----:B------:R-:W-:Y:S05]  /*31940*/  @!P0 BRA `(.L_x_2168) ;  /* 0x0000000400208947 */ /* 0x000fea0003800000 */
[----:B------:R-:W2:Y:S01]  /*31950*/  SYNCS.PHASECHK.TRANS64.TRYWAIT P0, [UR38+0x32460], R2 ;  /* 0x03246002ff0075a7 */ /* 0x000ea20008000166 */
[----:B0-----:R-:W0:Y:S02]  /*31960*/  S2R R3, SR_TID.X ;  /* 0x0000000000037919 */ /* 0x001e240000002100 */
[----:B0-----:R-:W-:-:S04]  /*31970*/  LOP3.LUT R3, R3, 0x7f, RZ, 0xc0, !PT ;  /* 0x0000007f03037812 */ /* 0x001fc800078ec0ff */
[----:B------:R-:W-:Y:S01]  /*31980*/  ISETP.NE.AND P1, PT, R3, RZ, PT ;  /* 0x000000ff0300720c */ /* 0x000fe20003f25270 */
[----:B--2---:R-:W-:-:S12]  /*31990*/  @!P0 BRA `(.L_x_2169) ;  /* 0x0000003c00d88947 */ /* 0x004fd80003800000 */
.L_x_2279:
[----:B------:R-:W-:Y:S04]  /*319a0*/  BSSY B1, `(.L_x_2170) ;  /* 0x0000008000017945 */ /* 0x000fe80003800000 */
[----:B------:R-:W-:Y:S05]  /*319b0*/  @P1 BRA `(.L_x_2171) ;  /* 0x0000000000181947 */ /* 0x000fea0003800000 */
[----:B0-----:R-:W0:Y:S01]  /*319c0*/  S2R R3, SR_TID.X ;  /* 0x0000000000037919 */ /* 0x001e220000002100 */
[----:B------:R-:W-:-:S04]  /*319d0*/  IMAD.MOV.U32 R2, RZ, RZ, 0xc000 ;  /* 0x0000c000ff027424 */ /* 0x000fc800078e00ff */
[----:B------:R2:W-:Y:S01]  /*319e0*/  SYNCS.ARRIVE.TRANS64 RZ, [UR38+0x32450], R2 ;  /* 0x03245002ffff79a7 */ /* 0x0005e20008000026 */
[----:B0-----:R-:W-:-:S13]  /*319f0*/  LOP3.LUT P0, RZ, R3, 0x1f, RZ, 0xc0, !PT ;  /* 0x0000001f03ff7812 */ /* 0x001fda000780c0ff */
[----:B--2---:R-:W-:Y:S05]  /*31a00*/  @!P0 BRA `(.L_x_2171) ;  /* 0x0000000000048947 */ /* 0x004fea0003800000 */
[----:B------:R-:W-:Y:S01]  /*31a10*/  BPT.TRAP 0x1 ;  /* 0x000000040000795c */ /* 0x000fe20000300000 */
.L_x_2171:
[----:B------:R-:W-:Y:S05]  /*31a20*/  BSYNC B1 ;  /* 0x0000000000017941 */ /* 0x000fea0003800000 */
.L_x_2170:
[----:B0-----:R-:W2:Y:S01]  /*31a30*/  LDL.LU R2, [R1+0x480] ;  /* 0x0004800001027983 */ /* 0x001ea20000300800 */
        /* <DEDUP_REMOVED lines=10> */
.L_x_2172:
        /* <DEDUP_REMOVED lines=13> */
.L_x_2173:
        /* <DEDUP_REMOVED lines=13> */
.L_x_2174:
        /* <DEDUP_REMOVED lines=13> */
.L_x_2175:
[----:B------:R-:W-:-:S13]  /*31d50*/  @P0 ELECT P1, URZ, PT ;  /* 0x00000000003f082f */ /* 0x000fda0003820000 */
[----:B------:R-:W-:Y:S01]  /*31d60*/  @P1 R2UR UR13, R16 ;  /* 0x00000000100d12ca */ /* 0x000fe200000e0000 */
[----:B------:R-:W-:Y:S01]  /*31d70*/  UMOV UR12, UR36 ;  /* 0x00000024000c7c82 */ /* 0x000fe20008000000 */
[----:B------:R-:W-:Y:S02]  /*31d80*/  @P1 R2UR UR11, R2 ;  /* 0x00000000020b12ca */ /* 0x000fe400000e0000 */
[----:B------:R-:W-:Y:S02]  /*31d90*/  @P1 PLOP3.LUT P0, PT, P1, PT, PT, 0x8, 0x0 ;  /* 0x000000000000181c */ /* 0x000fe40000f0e170 */
[----:B------:R-:W-:-:S09]  /*31da0*/  PLOP3.LUT P1, PT, PT, PT, PT, 0x8, 0x0 ;  /* 0x000000000000781c */ /* 0x000fd20003f2e170 */
[----:B------:R2:W-:Y:S02]  /*31db0*/  UTMALDG.4D [UR8], [UR4], desc[UR6] ;  /* 0x00000608040075b4 */ /* 0x0005e40008019000 */
[----:B--2---:R-:W-:Y:S05]  /*31dc0*/  @P0 BRA.U.ANY `(.L_x_2175) ;  /* 0xfffffffd00e00947 */ /* 0x004fea000393ffff */
.L_x_2168:
[----:B------:R-:W-:Y:S05]  /*31dd0*/  BSYNC B0 ;  /* 0x0000000000007941 */ /* 0x000fea0003800000 */
.L_x_2167:
[----:B------:R-:W2:Y:S04]  /*31de0*/  LDL.LU R4, [R1+0x4b4] ;  /* 0x0004b40001047983 */ /* 0x000ea80000300800 */
[----:B0-----:R-:W3:Y:S01]  /*31df0*/  LDL R3, [R1+0x488] ;  /* 0x0004880001037983 */ /* 0x001ee20000100800 */
[----:B------:R-:W-:Y:S02]  /*31e00*/  IMAD.MOV.U32 R7, RZ, RZ, RZ ;  /* 0x000000ffff077224 */ /* 0x000fe400078e00ff */
[----:B-1----:R-:W-:Y:S02]  /*31e10*/  IMAD.MOV.U32 R6, RZ, RZ, 0x1 ;  /* 0x00000001ff067424 */ /* 0x002fe400078e00ff */
[----:B--2---:R-:W-:-:S05]  /*31e20*/  VIADD R8, R4, 0xfffffffe ;  /* 0xfffffffe04087836 */ /* 0x004fca0000000000 */
[----:B---3--:R-:W-:-:S13]  /*31e30*/  ISETP.GE.AND P0, PT, R8, R3, PT ;  /* 0x000000030800720c */ /* 0x008fda0003f06270 */
[----:B------:R-:W-:Y:S05]  /*31e40*/  @!P0 BRA `(.L_x_2143) ;  /* 0x00000018009c8947 */ /* 0x000fea0003800000 */
[----:B------:R-:W2:Y:S04]  /*31e50*/  LDL.LU R5, [R1+0x490] ;  /* 0x0004900001057983 */ /* 0x000ea80000300800 */
[----:B------:R-:W3:Y:S01]  /*31e60*/  LDL.LU R4, [R1+0x48c] ;  /* 0x00048c0001047983 */ /* 0x000ee20000300800 */
[----:B------:R-:W-:Y:S01]  /*31e70*/  UIADD3 UR4, UR40, 0x1, URZ ;  /* 0x0000000128047890 */ /* 0x000fe2000fffe03f */
[----:B------:R-:W-:Y:S01]  /*31e80*/  LOP3.LUT R3, RZ, R3, RZ, 0x33, !PT ;  /* 0x00000003ff037212 */ /* 0x000fe200078e33ff */
[----:B------:R-:W-:-:S04]  /*31e90*/  IMAD.MOV.U32 R6, RZ, RZ, 0x1 ;  /* 0x00000001ff067424 */ /* 0x000fc800078e00ff */
[----:B--2---:R-:W-:Y:S01]  /*31ea0*/  IMAD R0, R5, UR4, RZ ;  /* 0x0000000405007c24 */ /* 0x004fe2000f8e02ff */
[----:B------:R-:W-:-:S04]  /*31eb0*/  ULOP3.LUT UR4, URZ, UR41, URZ, 0x33, !UPT ;  /* 0x000000293f047292 */ /* 0x000fc8000f8e333f */
[----:B------:R-:W-:-:S04]  /*31ec0*/  LOP3.LUT R0, RZ, R0, RZ, 0x33, !PT ;  /* 0x00000000ff007212 */ /* 0x000fc800078e33ff */
[----:B---3--:R-:W-:Y:S01]  /*31ed0*/  VIADDMNMX R0, R0, -R4, UR4, !PT ;  /* 0x0000000400007e46 */ /* 0x008fe2000f800904 */
[----:B------:R-:W-:Y:S01]  /*31ee0*/  ULOP3.LUT UR4, URZ, UR42, URZ, 0x33, !UPT ;  /* 0x0000002a3f047292 */ /* 0x000fe2000f8e333f */
[----:B------:R-:W0:Y:S05]  /*31ef0*/  S2R R4, SR_TID.X ;  /* 0x0000000000047919 */ /* 0x000e2a0000002100 */
[----:B------:R-:W-:-:S04]  /*31f00*/  VIMNMX R0, R0, UR4, !PT ;  /* 0x0000000400007c48 */ /* 0x000fc8000ffe0100 */
[----:B------:R-:W-:-:S05]  /*31f10*/  VIADDMNMX R3, R0, 0x2, R3, !PT ;  /* 0x0000000200037846 */ /* 0x000fca0007800103 */
[----:B------:R-:W-:-:S05]  /*31f20*/  VIADD R5, R3, 0xfffffffe ;  /* 0xfffffffe03057836 */ /* 0x000fca0000000000 */
[-C--:B------:R-:W-:Y:S02]  /*31f30*/  ISETP.NE.AND P0, PT, R5, R0.reuse, PT ;  /* 0x000000000500720c */ /* 0x080fe40003f05270 */
[----:B------:R-:W-:-:S05]  /*31f40*/  LOP3.LUT R0, RZ, R0, RZ, 0x33, !PT ;  /* 0x00000000ff007212 */ /* 0x000fca00078e33ff */
[----:B------:R-:W-:Y:S02]  /*31f50*/  IMAD.IADD R2, R3, 0x1, R0 ;  /* 0x0000000103027824 */ /* 0x000fe400078e0200 */
[----:B------:R-:W-:-:S03]  /*31f60*/  IMAD.MOV.U32 R0, RZ, RZ, 0x1 ;  /* 0x00000001ff007424 */ /* 0x000fc600078e00ff */
[----:B------:R-:W-:Y:S02]  /*31f70*/  LOP3.LUT R11, R2, 0x1, RZ, 0xc0, !PT ;  /* 0x00000001020b7812 */ /* 0x000fe400078ec0ff */
[----:B0-----:R-:W-:Y:S01]  /*31f80*/  LOP3.LUT R10, R4, 0x1f, RZ, 0xc0, !PT ;  /* 0x0000001f040a7812 */ /* 0x001fe200078ec0ff */
[----:B------:R-:W-:Y:S06]  /*31f90*/  @!P0 BRA `(.L_x_2176) ;  /* 0x0000001000348947 */ /* 0x000fec0003800000 */
[----:B------:R-:W-:Y:S01]  /*31fa0*/  BSSY B0, `(.L_x_2176) ;  /* 0x000010c000007945 */ /* 0x000fe20003800000 */
[----:B------:R-:W-:Y:S02]  /*31fb0*/  IMAD.IADD R9, R2, 0x1, -R11 ;  /* 0x0000000102097824 */ /* 0x000fe400078e0a0b */
[----:B------:R-:W-:-:S07]  /*31fc0*/  IMAD.MOV.U32 R0, RZ, RZ, 0x1 ;  /* 0x00000001ff007424 */ /* 0x000fce00078e00ff */
.L_x_2209:
        /* <DEDUP_REMOVED lines=27> */
.L_x_2179:
[----:B------:R-:W1:Y:S01]  /*32180*/  S2R R2, SR_TID.X ;  /* 0x0000000000027919 */ /* 0x000e620000002100 */
[----:B------:R-:W-:Y:S01]  /*32190*/  BSSY B2, `(.L_x_2180) ;  /* 0x0000006000027945 */ /* 0x000fe20003800000 */
[----:B-1----:R-:W-:Y:S02]  /*321a0*/  LOP3.LUT R3, R2, 0x7f, RZ, 0xc0, !PT ;  /* 0x0000007f02037812 */ /* 0x002fe400078ec0ff */
[----:B------:R-:W-:Y:S02]  /*321b0*/  SHF.L.U32 R2, R0, 0x1f, RZ ;  /* 0x0000001f00027819 */ /* 0x000fe400000006ff */
[----:B------:R-:W-:Y:S02]  /*321c0*/  ISETP.NE.AND P2, PT, R3, RZ, PT ;  /* 0x000000ff0300720c */ /* 0x000fe40003f45270 */
[----:B------:R-:W1:Y:S02]  /*321d0*/  SYNCS.PHASECHK.TRANS64.TRYWAIT P0, [UR38+0x32448], R2 ;  /* 0x03244802ff0075a7 */ /* 0x000e640008000166 */
[----:B-1----:R-:W-:Y:S09]  /*321e0*/  @!P0 BRA `(.L_x_2181) ;  /* 0x0000003400dc8947 */ /* 0x002ff20003800000 */
.L_x_2280:
[----:B------:R-:W-:Y:S05]  /*321f0*/  BSYNC B2 ;  /* 0x0000000000027941 */ /* 0x000fea0003800000 */
.L_x_2180:
[----:B------:R-:W-:Y:S04]  /*32200*/  BSSY B2, `(.L_x_2182) ;  /* 0x0000007000027945 */ /* 0x000fe80003800000 */
[----:B------:R-:W-:Y:S05]  /*32210*/  @P2 BRA `(.L_x_2183) ;  /* 0x0000000000142947 */ /* 0x000fea0003800000 */
[----:B------:R-:W-:Y:S01]  /*32220*/  ISETP.NE.AND P0, PT, R10, RZ, PT ;  /* 0x000000ff0a00720c */ /* 0x000fe20003f05270 */
[----:B-1----:R-:W-:-:S04]  /*32230*/  IMAD.MOV.U32 R3, RZ, RZ, 0x3000 ;  /* 0x00003000ff037424 */ /* 0x002fc800078e00ff */
[----:B------:R2:W-:Y:S08]  /*32240*/  SYNCS.ARRIVE.TRANS64 RZ, [UR38+0x32438], R3 ;  /* 0x03243803ffff79a7 */ /* 0x0005f00008000026 */
[----:B--2---:R-:W-:Y:S05]  /*32250*/  @!P0 BRA `(.L_x_2183) ;  /* 0x0000000000048947 */ /* 0x004fea0003800000 */
[----:B------:R-:W-:Y:S01]  /*32260*/  BPT.TRAP 0x1 ;  /* 0x000000040000795c */ /* 0x000fe20000300000 */
.L_x_2183:
[----:B------:R-:W-:Y:S05]  /*32270*/  BSYNC B2 ;  /* 0x0000000000027941 */ /* 0x000fea0003800000 */
.L_x_2182:
        /* <DEDUP_REMOVED lines=11> */
.L_x_2184:
        /* <DEDUP_REMOVED lines=10> */
.L_x_2281:
[----:B------:R-:W-:Y:S05]  /*323d0*/  BSYNC B2 ;  /* 0x0000000000027941 */ /* 0x000fea0003800000 */
.L_x_2185:
        /* <DEDUP_REMOVED lines=9> */
.L_x_2188:
[----:B------:R-:W-:Y:S05]  /*32470*/  BSYNC B2 ;  /* 0x0000000000027941 */ /* 0x000fea0003800000 */
.L_x_2187:
        /* <DEDUP_REMOVED lines=9> */
.L_x_2189:
        /* <DEDUP_REMOVED lines=13> */
.L_x_2190:
        /* <DEDUP_REMOVED lines=13> */
.L_x_2191:
        /* <DEDUP_REMOVED lines=13> */
.L_x_2192:
        /* <DEDUP_REMOVED lines=8> */
.L_x_2178:
[----:B------:R-:W-:Y:S05]  /*32800*/  BSYNC B1 ;  /* 0x0000000000017941 */ /* 0x000fea0003800000 */
.L_x_2177:
        /* <DEDUP_REMOVED lines=8> */
[----:B------:R-:W-:Y:S01]  /*32890*/  ULDC.64 UR4, c[0x0][0x428] ;  /* 0x00010a0000047ab9 */ /* 0x000fe20000000a00 */
        /* <DEDUP_REMOVED lines=8> */
[----:B------:R-:W-:-:S04]  /*32920*/  IMAD R5, R19, UR4, RZ ;  /* 0x0000000413057c24 */ /* 0x000fc8000f8e02ff */
[C---:B------:R-:W-:Y:S02]  /*32930*/  IMAD R5, R18.reuse, UR5, R5 ;  /* 0x0000000512057c24 */ /* 0x040fe4000f8e0205 */
[----:B------:R-:W-:Y:S01]  /*32940*/  IMAD.WIDE.U32 R2, R18, UR4, R2 ;  /* 0x0000000412027c25 */ /* 0x000fe2000f8e0002 */
[----:B------:R-:W-:-:S03]  /*32950*/  ULDC.64 UR4, c[0x0][0x418] ;  /* 0x0001060000047ab9 */ /* 0x000fc60000000a00 */
[----:B------:R-:W-:Y:S01]  /*32960*/  IMAD.IADD R3, R5, 0x1, R3 ;  /* 0x0000000105037824 */ /* 0x000fe200078e0203 */
[----:B------:R-:W-:-:S04]  /*32970*/  LEA R4, P0, R2, UR4, 0x2 ;  /* 0x0000000402047c11 */ /* 0x000fc8000f8010ff */
[----:B------:R-:W-:-:S05]  /*32980*/  LEA.HI.X R5, R2, UR5, R3, 0x2, P0 ;  /* 0x0000000502057c11 */ /* 0x000fca00080f1403 */
[----:B------:R0:W5:Y:S04]  /*32990*/  LDG.E R16, desc[UR44][R4.64] ;  /* 0x0000002c04107981 */ /* 0x000168000c1e1900 */
.L_x_2195:
[----:B------:R-:W1:Y:S01]  /*329a0*/  S2R R2, SR_TID.X ;  /* 0x0000000000027919 */ /* 0x000e620000002100 */
[----:B------:R-:W-:Y:S01]  /*329b0*/  BSSY B2, `(.L_x_2196) ;  /* 0x0000006000027945 */ /* 0x000fe20003800000 */
[----:B-1----:R-:W-:Y:S02]  /*329c0*/  LOP3.LUT R3, R2, 0x7f, RZ, 0xc0, !PT ;  /* 0x0000007f02037812 */ /* 0x002fe400078ec0ff */
[----:B------:R-:W-:Y:S02]  /*329d0*/  SHF.L.U32 R2, R0, 0x1f, RZ ;  /* 0x0000001f00027819 */ /* 0x000fe400000006ff */
[----:B------:R-:W-:Y:S02]  /*329e0*/  ISETP.NE.AND P2, PT, R3, RZ, PT ;  /* 0x000000ff0300720c */ /* 0x000fe40003f45270 */
[----:B------:R-:W1:Y:S02]  /*329f0*/  SYNCS.PHASECHK.TRANS64.TRYWAIT P0, [UR38+0x32440], R2 ;  /* 0x03244002ff0075a7 */ /* 0x000e640008000166 */
[----:B-1----:R-:W-:Y:S09]  /*32a00*/  @!P0 BRA `(.L_x_2197) ;  /* 0x0000003000048947 */ /* 0x002ff20003800000 */
.L_x_2282:
[----:B------:R-:W-:Y:S05]  /*32a10*/  BSYNC B2 ;  /* 0x0000000000027941 */ /* 0x000fea0003800000 */
.L_x_2196:
[----:B------:R-:W-:Y:S04]  /*32a20*/  BSSY B2, `(.L_x_2198) ;  /* 0x0000007000027945 */ /* 0x000fe80003800000 */
[----:B------:R-:W-:Y:S05]  /*32a30*/  @P2 BRA `(.L_x_2199) ;  /* 0x0000000000142947 */ /* 0x000fea0003800000 */
[----:B------:R-:W-:Y:S01]  /*32a40*/  ISETP.NE.AND P0, PT, R10, RZ, PT ;  /* 0x000000ff0a00720c */ /* 0x000fe20003f05270 */
[----:B-1----:R-:W-:-:S04]  /*32a50*/  IMAD.MOV.U32 R3, RZ, RZ, 0x3000 ;  /* 0x00003000ff037424 */ /* 0x002fc800078e00ff */
[----:B------:R2:W-:Y:S08]  /*32a60*/  SYNCS.ARRIVE.TRANS64 RZ, [UR38+0x32430], R3 ;  /* 0x03243003ffff79a7 */ /* 0x0005f00008000026 */
[----:B--2---:R-:W-:Y:S05]  /*32a70*/  @!P0 BRA `(.L_x_2199) ;  /* 0x0000000000048947 */ /* 0x004fea0003800000 */
[----:B------:R-:W-:Y:S01]  /*32a80*/  BPT.TRAP 0x1 ;  /* 0x000000040000795c */ /* 0x000fe20000300000 */
.L_x_2199:
[----:B------:R-:W-:Y:S05]  /*32a90*/  BSYNC B2 ;  /* 0x0000000000027941 */ /* 0x000fea0003800000 */
.L_x_2198:
        /* <DEDUP_REMOVED lines=11> */
.L_x_2200:
        /* <DEDUP_REMOVED lines=11> */
.L_x_2283:
[----:B------:R-:W-:Y:S05]  /*32c00*/  BSYNC B2 ;  /* 0x0000000000027941 */ /* 0x000fea0003800000 */
.L_x_2201:
        /* <DEDUP_REMOVED lines=9> */
.L_x_2204:
[----:B------:R-:W-:Y:S05]  /*32ca0*/  BSYNC B2 ;  /* 0x0000000000027941 */ /* 0x000fea0003800000 */
.L_x_2203:
        /* <DEDUP_REMOVED lines=9> */
.L_x_2205:
        /* <DEDUP_REMOVED lines=13> */
.L_x_2206:
        /* <DEDUP_REMOVED lines=13> */
.L_x_2207:
        /* <DEDUP_REMOVED lines=13> */
.L_x_2208:
        /* <DEDUP_REMOVED lines=8> */
.L_x_2194:
[----:B------:R-:W-:Y:S05]  /*33030*/  BSYNC B1 ;  /* 0x0000000000017941 */ /* 0x000fea0003800000 */
.L_x_2193:
[----:B------:R-:W-:Y:S01]  /*33040*/  VIADD R8, R8, 0xfffffffe ;  /* 0xfffffffe08087836 */ /* 0x000fe20000000000 */
[----:B------:R-:W-:Y:S06]  /*33050*/  @P1 BRA `(.L_x_2209) ;  /* 0xffffffec00dc1947 */ /* 0x000fec000383ffff */
[----:B------:R-:W-:Y:S05]  /*33060*/  BSYNC B0 ;  /* 0x0000000000007941 */ /* 0x000fea0003800000 */
.L_x_2176:
        /* <DEDUP_REMOVED lines=25> */
.L_x_2212:
[----:B------:R-:W1:Y:S01]  /*33200*/  S2R R2, SR_TID.X ;  /* 0x0000000000027919 */ /* 0x000e620000002100 */
[----:B------:R-:W-:Y:S01]  /*33210*/  BSSY B1, `(.L_x_2213) ;  /* 0x0000006000017945 */ /* 0x000fe20003800000 */
[----:B-1----:R-:W-:Y:S02]  /*33220*/  LOP3.LUT R3, R2, 0x7f, RZ, 0xc0, !PT ;  /* 0x0000007f02037812 */ /* 0x002fe400078ec0ff */
[----:B------:R-:W-:Y:S02]  /*33230*/  SHF.L.U32 R2, R0, 0x1f, RZ ;  /* 0x0000001f00027819 */ /* 0x000fe400000006ff */
[----:B------:R-:W-:Y:S02]  /*33240*/  ISETP.NE.AND P1, PT, R3, RZ, PT ;  /* 0x000000ff0300720c */ /* 0x000fe40003f25270 */
[----:B------:R-:W1:Y:S02]  /*33250*/  SYNCS.PHASECHK.TRANS64.TRYWAIT P0, [UR38+0x32448], R2 ;  /* 0x03244802ff0075a7 */ /* 0x000e640008000166 */
[----:B-1----:R-:W-:Y:S09]  /*33260*/  @!P0 BRA `(.L_x_2214) ;  /* 0x00000028001c8947 */ /* 0x002ff20003800000 */
.L_x_2284:
[----:B------:R-:W-:Y:S05]  /*33270*/  BSYNC B1 ;  /* 0x0000000000017941 */ /* 0x000fea0003800000 */
.L_x_2213:
[----:B------:R-:W-:Y:S04]  /*33280*/  BSSY B1, `(.L_x_2215) ;  /* 0x0000007000017945 */ /* 0x000fe80003800000 */
[----:B------:R-:W-:Y:S05]  /*33290*/  @P1 BRA `(.L_x_2216) ;  /* 0x0000000000141947 */ /* 0x000fea0003800000 */
[----:B------:R-:W-:Y:S01]  /*332a0*/  ISETP.NE.AND P0, PT, R10, RZ, PT ;  /* 0x000000ff0a00720c */ /* 0x000fe20003f05270 */
[----:B-1----:R-:W-:-:S04]  /*332b0*/  IMAD.MOV.U32 R3, RZ, RZ, 0x3000 ;  /* 0x00003000ff037424 */ /* 0x002fc800078e00ff */
[----:B------:R2:W-:Y:S08]  /*332c0*/  SYNCS.ARRIVE.TRANS64 RZ, [UR38+0x32438], R3 ;  /* 0x03243803ffff79a7 */ /* 0x0005f00008000026 */
[----:B--2---:R-:W-:Y:S05]  /*332d0*/  @!P0 BRA `(.L_x_2216) ;  /* 0x0000000000048947 */ /* 0x004fea0003800000 */
[----:B------:R-:W-:Y:S01]  /*332e0*/  BPT.TRAP 0x1 ;  /* 0x000000040000795c */ /* 0x000fe20000300000 */
.L_x_2216:
[----:B------:R-:W-:Y:S05]  /*332f0*/  BSYNC B1 ;  /* 0x0000000000017941 */ /* 0x000fea0003800000 */
.L_x_2215:
        /* <DEDUP_REMOVED lines=11> */
.L_x_2217:
        /* <DEDUP_REMOVED lines=11> */
.L_x_2285:
[----:B------:R-:W-:Y:S05]  /*33460*/  BSYNC B1 ;  /* 0x0000000000017941 */ /* 0x000fea0003800000 */
.L_x_2218:
        /* <DEDUP_REMOVED lines=9> */
.L_x_2221:
[----:B------:R-:W-:Y:S05]  /*33500*/  BSYNC B1 ;  /* 0x0000000000017941 */ /* 0x000fea0003800000 */
.L_x_2220:
        /* <DEDUP_REMOVED lines=9> */
.L_x_2222:
        /* <DEDUP_REMOVED lines=13> */
.L_x_2223:
        /* <DEDUP_REMOVED lines=13> */
.L_x_2224:
        /* <DEDUP_REMOVED lines=13> */
.L_x_2225:
        /* <DEDUP_REMOVED lines=8> */
.L_x_2211:
[----:B------:R-:W-:Y:S05]  /*33890*/  BSYNC B0 ;  /* 0x0000000000007941 */ /* 0x000fea0003800000 */
.L_x_2210:
[----:B------:R-:W-:Y:S02]  /*338a0*/  LOP3.LUT R0, R0, 0x1, RZ, 0x3c, !PT ;  /* 0x0000000100007812 */ /* 0x000fe400078e3cff */
[----:B------:R-:W-:-:S07]  /*338b0*/  CS2R R6, SRZ ;  /* 0x0000000000067805 */ /* 0x000fce000001ff00 */
.L_x_2143:
[----:B------:R-:W1:Y:S01]  /*338c0*/  S2R R3, SR_CgaCtaId ;  /* 0x0000000000037919 */ /* 0x000e620000008800 */
[----:B------:R-:W-:Y:S02]  /*338d0*/  MOV R2, 0x400 ;  /* 0x0000040000027802 */ /* 0x000fe40000000f00 */
[----:B------:R-:W-:Y:S02]  /*338e0*/  SHF.L.U32 R7, R7, 0x1f, RZ ;  /* 0x0000001f07077819 */ /* 0x000fe400000006ff */
[----:B-1----:R-:W-:-:S04]  /*338f0*/  LEA R2, R3, R2, 0x18 ;  /* 0x0000000203027211 */ /* 0x002fc800078ec0ff */
[----:B------:R-:W1:Y:S02]  /*33900*/  SYNCS.PHASECHK.TRANS64.TRYWAIT P0, [R2+URZ+0x32420], R7 ;  /* 0x03242007020075a7 */ /* 0x000e64000800017f */
[----:B-1----:R-:W-:Y:S05]  /*33910*/  @!P0 BRA `(.L_x_2226) ;  /* 0x0000002000a08947 */ /* 0x002fea0003800000 */
.L_x_2286:
[----:B------:R-:W-:-:S03]  /*33920*/  UMOV UR4, 0xffffffff ;  /* 0xffffffff00047882 */ /* 0x000fc60000000000 */
[----:B------:R-:W-:Y:S05]  /*33930*/  BRA.DIV UR4, `(.L_x_2227) ;  /* 0x0000002204ac7947 */ /* 0x000fea000b800000 */
[----:B------:R-:W2:Y:S02]  /*33940*/  S2R R3, SR_TID.X ;  /* 0x0000000000037919 */ /* 0x000ea40000002100 */
[----:B--2---:R-:W-:-:S04]  /*33950*/  SHF.R.U32.HI R3, RZ, 0x5, R3 ;  /* 0x00000005ff037819 */ /* 0x004fc80000011603 */
[----:B------:R-:W-:-:S05]  /*33960*/  LOP3.LUT R3, R3, 0x3, RZ, 0xc0, !PT ;  /* 0x0000000303037812 */ /* 0x000fca00078ec0ff */
[----:B------:R2:W3:Y:S02]  /*33970*/  SHFL.IDX PT, R14, R3, RZ, 0x1f ;  /* 0x00001fff030e7589 */ /* 0x0004e400000e0000 */
.L_x_2289:
[----:B---3--:R-:W-:-:S13]  /*33980*/  ISETP.NE.AND P0, PT, R14, RZ, PT ;  /* 0x000000ff0e00720c */ /* 0x008fda0003f05270 */
[----:B------:R-:W-:Y:S05]  /*33990*/  @P0 BRA `(.L_x_2039) ;  /* 0x0000000000880947 */ /* 0x000fea0003800000 */
[----:B------:R-:W-:-:S03]  /*339a0*/  UMOV UR4, 0xffffffff ;  /* 0xffffffff00047882 */ /* 0x000fc60000000000 */
[----:B------:R-:W-:Y:S05]  /*339b0*/  BRA.DIV UR4, `(.L_x_2228) ;  /* 0x0000002204c07947 */ /* 0x000fea000b800000 */
[----:B------:R-:W-:-:S13]  /*339c0*/  ELECT P6, URZ, PT ;  /* 0x00000000003f782f */ /* 0x000fda00038c0000 */
.L_x_2292:
[----:B------:R-:W-:Y:S05]  /*339d0*/  @!P6 BRA `(.L_x_2039) ;  /* 0x000000000078e947 */ /* 0x000fea0003800000 */
[----:B--2---:R-:W2:Y:S02]  /*339e0*/  LDL.LU R3, [R1+0x484] ;  /* 0x0004840001037983 */ /* 0x004ea40000300800 */
[----:B--2---:R-:W-:-:S04]  /*339f0*/  LOP3.LUT R3, R3, 0x2, RZ, 0xfc, !PT ;  /* 0x0000000203037812 */ /* 0x004fc800078efcff */
[----:B------:R-:W-:-:S13]  /*33a00*/  ISETP.NE.AND P2, PT, R3, 0x3, PT ;  /* 0x000000030300780c */ /* 0x000fda0003f45270 */
[----:B------:R-:W-:Y:S05]  /*33a10*/  @!P2 BRA `(.L_x_2229) ;  /* 0x000000000004a947 */ /* 0x000fea0003800000 */
[----:B------:R-:W-:Y:S01]  /*33a20*/  BPT.TRAP 0x1 ;  /* 0x000000040000795c */ /* 0x000fe20000300000 */
.L_x_2229:
[----:B------:R-:W-:Y:S01]  /*33a30*/  VIADD R3, R2, 0x32440 ;  /* 0x0003244002037836 */ /* 0x000fe20000000000 */
[----:B-1----:R-:W-:Y:S01]  /*33a40*/  SHF.L.U32 R7, R0, 0x1f, RZ ;  /* 0x0000001f00077819 */ /* 0x002fe200000006ff */
[C---:B------:R-:W-:Y:S02]  /*33a50*/  VIADD R4, R6.reuse, 0x1 ;  /* 0x0000000106047836 */ /* 0x040fe40000000000 */
[----:B------:R-:W-:-:S03]  /*33a60*/  IMAD R8, R6, 0x8, R3 ;  /* 0x0000000806087824 */ /* 0x000fc600078e0203 */
[C---:B------:R-:W-:Y:S01]  /*33a70*/  ISETP.NE.AND P1, PT, R4.reuse, 0x2, PT ;  /* 0x000000020400780c */ /* 0x040fe20003f25270 */
[----:B------:R-:W1:Y:S03]  /*33a80*/  SYNCS.PHASECHK.TRANS64.TRYWAIT P0, [R8+URZ], R7 ;  /* 0x00000007080075a7 */ /* 0x000e66000800017f */
[----:B0-----:R-:W-:Y:S02]  /*33a90*/  SEL R5, RZ, 0x1, P1 ;  /* 0x00000001ff057807 */ /* 0x001fe40000800000 */
[----:B------:R-:W-:Y:S02]  /*33aa0*/  SEL R4, R4, RZ, P1 ;  /* 0x000000ff04047207 */ /* 0x000fe40000800000 */
[----:B------:R-:W-:-:S03]  /*33ab0*/  LOP3.LUT R0, R0, R5, RZ, 0x3c, !PT ;  /* 0x0000000500007212 */ /* 0x000fc600078e3cff */
[----:B------:R-:W-:Y:S01]  /*33ac0*/  IMAD R3, R4, 0x8, R3 ;  /* 0x0000000804037824 */ /* 0x000fe200078e0203 */
[----:B------:R-:W-:Y:S01]  /*33ad0*/  SHF.L.U32 R0, R0, 0x1f, RZ ;  /* 0x0000001f00007819 */ /* 0x000fe200000006ff */
[----:B-1----:R-:W-:Y:S06]  /*33ae0*/  @!P0 BRA `(.L_x_2230) ;  /* 0x0000002000948947 */ /* 0x002fec0003800000 */
.L_x_2293:
[----:B------:R-:W1:Y:S02]  /*33af0*/  SYNCS.PHASECHK.TRANS64.TRYWAIT P0, [R3+URZ], R0 ;  /* 0x00000000030075a7 */ /* 0x000e64000800017f */
[----:B-1----:R-:W-:Y:S05]  /*33b00*/  @!P0 BRA `(.L_x_2231) ;  /* 0x0000002000a08947 */ /* 0x002fea0003800000 */
.L_x_2294:
[----:B------:R-:W-:Y:S05]  /*33b10*/  @!P2 BRA `(.L_x_2232) ;  /* 0x000000000004a947 */ /* 0x000fea0003800000 */
[----:B------:R-:W-:Y:S01]  /*33b20*/  BPT.TRAP 0x1 ;  /* 0x000000040000795c */ /* 0x000fe20000300000 */
.L_x_2232:
[----:B-1----:R-:W-:-:S04]  /*33b30*/  VIADD R3, R2, 0x32460 ;  /* 0x0003246002037836 */ /* 0x002fc80000000000 */
[----:B------:R-:W-:-:S04]  /*33b40*/  IMAD R6, R6, 0x8, R3 ;  /* 0x0000000806067824 */ /* 0x000fc800078e0203 */
[----:B------:R-:W1:Y:S02]  /*33b50*/  SYNCS.PHASECHK.TRANS64.TRYWAIT P0, [R6+URZ], R7 ;  /* 0x00000007060075a7 */ /* 0x000e64000800017f */
[----:B-1----:R-:W-:Y:S05]  /*33b60*/  @!P0 BRA `(.L_x_2233) ;  /* 0x00000020009c8947 */ /* 0x002fea0003800000 */
.L_x_2295:
[----:B------:R-:W-:-:S07]  /*33b70*/  IMAD R3, R4, 0x8, R3 ;  /* 0x0000000804037824 */ /* 0x000fce00078e0203 */
.L_x_2234:
[----:B--2---:R2:W3:Y:S02]  /*33b80*/  SYNCS.PHASECHK.TRANS64.TRYWAIT P0, [R3+URZ], R0 ;  /* 0x00000000030075a7 */ /* 0x0044e4000800017f */
[----:B---3--:R-:W-:Y:S05]  /*33b90*/  @!P0 NANOSLEEP.SYNCS 0x989680 ;  /* 0x009896800000895d */ /* 0x008fea0003900000 */
[----:B------:R-:W3:Y:S02]  /*33ba0*/  @!P0 SYNCS.PHASECHK.TRANS64 P0, [R3+URZ], R0 ;  /* 0x00000000030085a7 */ /* 0x000ee4000800007f */
[----:B---3--:R-:W-:Y:S05]  /*33bb0*/  @!P0 BRA `(.L_x_2234) ;  /* 0xfffffffc00f08947 */ /* 0x008fea000383ffff */
.L_x_2039:
[----:B------:R-:W-:Y:S05]  /*33bc0*/  BSYNC B6 ;  /* 0x0000000000067941 */ /* 0x000fea0003800000 */
.L_x_2036:
[----:B------:R-:W-:Y:S05]  /*33bd0*/  EXIT ;  /* 0x000000000000794d */ /* 0x000fea0003800000 */
.L_x_2050:
[----:B0-----:R0:W1:Y:S02]  /*33be0*/  SYNCS.PHASECHK.TRANS64.TRYWAIT P0, [R72+URZ+0x32400], R13 ;  /* 0x0324000d480075a7 */ /* 0x001064000800017f */
[----:B-1----:R-:W-:Y:S05]  /*33bf0*/  @!P0 NANOSLEEP.SYNCS 0x989680 ;  /* 0x009896800000895d */ /* 0x002fea0003900000 */
[----:B------:R-:W1:Y:S02]  /*33c00*/  @!P0 SYNCS.PHASECHK.TRANS64 P0, [R72+URZ+0x32400], R13 ;  /* 0x0324000d480085a7 */ /* 0x000e64000800007f */
[----:B-1----:R-:W-:Y:S05]  /*33c10*/  @!P0 BRA `(.L_x_2050) ;  /* 0xfffffffc00f08947 */ /* 0x002fea000383ffff */
[----:B------:R-:W-:Y:S05]  /*33c20*/  BRA `(.L_x_2235) ;  /* 0xfffffce400787947 */ /* 0x000fea000383ffff */
.L_x_2057:
[----:B-1----:R1:W2:Y:S02]  /*33c30*/  SYNCS.PHASECHK.TRANS64.TRYWAIT P0, [R10+URZ], R11 ;  /* 0x0000000b0a0075a7 */ /* 0x0022a4000800017f */
[----:B--2---:R-:W-:Y:S05]  /*33c40*/  @!P0 NANOSLEEP.SYNCS 0x989680 ;  /* 0x009896800000895d */ /* 0x004fea0003900000 */
[----:B------:R-:W2:Y:S02]  /*33c50*/  @!P0 SYNCS.PHASECHK.TRANS64 P0, [R10+URZ], R11 ;  /* 0x0000000b0a0085a7 */ /* 0x000ea4000800007f */
[----:B--2---:R-:W-:Y:S05]  /*33c60*/  @!P0 BRA `(.L_x_2057) ;  /* 0xfffffffc00f08947 */ /* 0x004fea000383ffff */
[----:B------:R-:W-:Y:S05]  /*33c70*/  BRA `(.L_x_2056) ;  /* 0xfffffce800747947 */ /* 0x000fea000383ffff */
.L_x_2059:
[----:B0-----:R0:W1:Y:S02]  /*33c80*/  SYNCS.PHASECHK.TRANS64.TRYWAIT P0, [R72+URZ+0x32410], R7 ;  /* 0x03241007480075a7 */ /* 0x001064000800017f */
[----:B-1----:R-:W-:Y:S05]  /*33c90*/  @!P0 NANOSLEEP.SYNCS 0x989680 ;  /* 0x009896800000895d */ /* 0x002fea0003900000 */
[----:B------:R-:W1:Y:S02]  /*33ca0*/  @!P0 SYNCS.PHASECHK.TRANS64 P0, [R72+URZ+0x32410], R7 ;  /* 0x03241007480085a7 */ /* 0x000e64000800007f */
[----:B-1----:R-:W-:Y:S05]  /*33cb0*/  @!P0 BRA `(.L_x_2059) ;  /* 0xfffffffc00f08947 */ /* 0x002fea000383ffff */
[----:B------:R-:W-:Y:S05]  /*33cc0*/  BRA `(.L_x_2236) ;  /* 0xfffffcec004c7947 */ /* 0x000fea000383ffff */
.L_x_2066:
[----:B-1----:R1:W2:Y:S02]  /*33cd0*/  SYNCS.PHASECHK.TRANS64.TRYWAIT P0, [R10+URZ], R11 ;  /* 0x0000000b0a0075a7 */ /* 0x0022a4000800017f */
[----:B--2---:R-:W-:Y:S05]  /*33ce0*/  @!P0 NANOSLEEP.SYNCS 0x989680 ;  /* 0x009896800000895d */ /* 0x004fea0003900000 */
[----:B------:R-:W2:Y:S02]  /*33cf0*/  @!P0 SYNCS.PHASECHK.TRANS64 P0, [R10+URZ], R11 ;  /* 0x0000000b0a0085a7 */ /* 0x000ea4000800007f */
[----:B--2---:R-:W-:Y:S05]  /*33d00*/  @!P0 BRA `(.L_x_2066) ;  /* 0xfffffffc00f08947 */ /* 0x004fea000383ffff */
[----:B------:R-:W-:Y:S05]  /*33d10*/  BRA `(.L_x_2065) ;  /* 0xfffffcec00907947 */ /* 0x000fea000383ffff */
.L_x_2097:
[----:B-1----:R1:W2:Y:S02]  /*33d20*/  SYNCS.PHASECHK.TRANS64.TRYWAIT P2, [R0+URZ], R5 ;  /* 0x00000005000075a7 */ /* 0x0022a4000804017f */
[----:B--2---:R-:W-:Y:S05]  /*33d30*/  @!P2 NANOSLEEP.SYNCS 0x989680 ;  /* 0x009896800000a95d */ /* 0x004fea0003900000 */
[----:B------:R-:W2:Y:S02]  /*33d40*/  @!P2 SYNCS.PHASECHK.TRANS64 P2, [R0+URZ], R5 ;  /* 0x000000050000a5a7 */ /* 0x000ea4000804007f */
[----:B--2---:R-:W-:Y:S05]  /*33d50*/  @!P2 BRA `(.L_x_2097) ;  /* 0xfffffffc00f0a947 */ /* 0x004fea000383ffff */
[----:B------:R-:W-:Y:S05]  /*33d60*/  BRA `(.L_x_2096) ;  /* 0xfffffd5800807947 */ /* 0x000fea000383ffff */
.L_x_2104:
[----:B--2---:R2:W3:Y:S02]  /*33d70*/  SYNCS.PHASECHK.TRANS64.TRYWAIT P2, [R4+URZ], R5 ;  /* 0x00000005040075a7 */ /* 0x0044e4000804017f */
[----:B---3--:R-:W-:Y:S05]  /*33d80*/  @!P2 NANOSLEEP.SYNCS 0x989680 ;  /* 0x009896800000a95d */ /* 0x008fea0003900000 */
[----:B------:R-:W3:Y:S02]  /*33d90*/  @!P2 SYNCS.PHASECHK.TRANS64 P2, [R4+URZ], R5 ;  /* 0x000000050400a5a7 */ /* 0x000ee4000804007f */
[----:B---3--:R-:W-:Y:S05]  /*33da0*/  @!P2 BRA `(.L_x_2104) ;  /* 0xfffffffc00f0a947 */ /* 0x008fea000383ffff */
[----:B------:R-:W-:Y:S05]  /*33db0*/  BRA `(.L_x_2103) ;  /* 0xfffffd5c00a47947 */ /* 0x000fea000383ffff */
.L_x_2115:
[----:B-1----:R1:W2:Y:S02]  /*33dc0*/  SYNCS.PHASECHK.TRANS64.TRYWAIT P1, [R0+URZ], R7 ;  /* 0x00000007000075a7 */ /* 0x0022a4000802017f */
[----:B--2---:R-:W-:Y:S05]  /*33dd0*/  @!P1 NANOSLEEP.SYNCS 0x989680 ;  /* 0x009896800000995d */ /* 0x004fea0003900000 */
[----:B------:R-:W2:Y:S02]  /*33de0*/  @!P1 SYNCS.PHASECHK.TRANS64 P1, [R0+URZ], R7 ;  /* 0x00000007000095a7 */ /* 0x000ea4000802007f */
[----:B--2---:R-:W-:Y:S05]  /*33df0*/  @!P1 BRA `(.L_x_2115) ;  /* 0xfffffffc00f09947 */ /* 0x004fea000383ffff */
[----:B------:R-:W-:Y:S05]  /*33e00*/  BRA `(.L_x_2114) ;  /* 0xfffffec400987947 */ /* 0x000fea000383ffff */
.L_x_2122:
[----:B--2---:R2:W3:Y:S02]  /*33e10*/  SYNCS.PHASECHK.TRANS64.TRYWAIT P1, [R2+URZ], R3 ;  /* 0x00000003020075a7 */ /* 0x0044e4000802017f */
[----:B---3--:R-:W-:Y:S05]  /*33e20*/  @!P1 NANOSLEEP.SYNCS 0x989680 ;  /* 0x009896800000995d */ /* 0x008fea0003900000 */
[----:B------:R-:W3:Y:S02]  /*33e30*/  @!P1 SYNCS.PHASECHK.TRANS64 P1, [R2+URZ], R3 ;  /* 0x00000003020095a7 */ /* 0x000ee4000802007f */
[----:B---3--:R-:W-:Y:S05]  /*33e40*/  @!P1 BRA `(.L_x_2122) ;  /* 0xfffffffc00f09947 */ /* 0x008fea000383ffff */
[----:B------:R-:W-:Y:S05]  /*33e50*/  BRA `(.L_x_2121) ;  /* 0xfffffec800bc7947 */ /* 0x000fea000383ffff */
.L_x_2154:
[----:B------:R-:W-:Y:S02]  /*33e60*/  IMAD.MOV.U32 R13, RZ, RZ, R4 ;  /* 0x000000ffff0d7224 */ /* 0x000fe400078e0004 */
[----:B------:R-:W-:Y:S02]  /*33e70*/  IMAD.MOV.U32 R12, RZ, RZ, RZ ;  /* 0x000000ffff0c7224 */ /* 0x000fe400078e00ff */
[----:B------:R-:W-:Y:S02]  /*33e80*/  IMAD.MOV.U32 R11, RZ, RZ, 0x1f ;  /* 0x0000001fff0b7424 */ /* 0x000fe400078e00ff */
[----:B------:R-:W-:-:S07]  /*33e90*/  IMAD.MOV.U32 R15, RZ, RZ, -0x1 ;  /* 0xffffffffff0f7424 */ /* 0x000fce00078e00ff */
[----:B0-----:R-:W-:Y:S05]  /*33ea0*/  WARPSYNC.COLLECTIVE R15, `(.L_x_2237) ;  /* 0x000000000f087348 */ /* 0x001fea0003c00000 */
[----:B------:R1:W2:Y:S02]  /*33eb0*/  SHFL.IDX P6, R14, R13, R12, R11 ;  /* 0x0000000c0d0e7389 */ /* 0x0002a400000c000b */
[----:B012---:R-:W-:Y:S01]  /*33ec0*/  ENDCOLLECTIVE ;  /* 0x000000000000791b */ /* 0x007fe20003800000 */
.L_x_2237:
[----:B------:R-:W-:Y:S05]  /*33ed0*/  BRA `(.L_x_2238) ;  /* 0xffffffbc00a07947 */ /* 0x000fea000383ffff */
.L_x_2156:
[----:B------:R-:W-:Y:S01]  /*33ee0*/  BSSY B0, `(.L_x_2239) ;  /* 0x0000006000007945 */ /* 0x000fe20003800000 */
[----:B------:R-:W-:-:S07]  /*33ef0*/  IMAD.MOV.U32 R15, RZ, RZ, -0x1 ;  /* 0xffffffffff0f7424 */ /* 0x000fce00078e00ff */
[----:B01----:R-:W-:Y:S05]  /*33f00*/  WARPSYNC.COLLECTIVE R15, `(.L_x_2240) ;  /* 0x000000000f0c7348 */ /* 0x003fea0003c00000 */
[----:B------:R-:W-:Y:S02]  /*33f10*/  ELECT P6, UR62, PT ;  /* 0x00000000003e782f */ /* 0x000fe400038c0000 */
[----:B------:R-:W-:Y:S01]  /*33f20*/  MOV R14, UR62 ;  /* 0x0000003e000e7c02 */ /* 0x000fe20008000f00 */
[----:B01----:R-:W-:Y:S10]  /*33f30*/  ENDCOLLECTIVE ;  /* 0x000000000000791b */ /* 0x003ff40003800000 */
.L_x_2240:
[----:B------:R-:W-:Y:S05]  /*33f40*/  BSYNC B0 ;  /* 0x0000000000007941 */ /* 0x000fea0003800000 */
.L_x_2239:
[----:B------:R-:W-:Y:S05]  /*33f50*/  BRA `(.L_x_2241) ;  /* 0xffffffbc00a47947 */ /* 0x000fea000383ffff */
.L_x_2158:
[----:B--2---:R-:W-:-:S04]  /*33f60*/  IMAD.U32 R3, RZ, RZ, UR38 ;  /* 0x00000026ff037e24 */ /* 0x004fc8000f8e00ff */
[----:B------:R2:W3:Y:S03]  /*33f70*/  SYNCS.PHASECHK.TRANS64.TRYWAIT P0, [R3+URZ+0x32440], R0 ;  /* 0x03244000030075a7 */ /* 0x0004e6000800017f */
[----:B---3--:R-:W-:Y:S05]  /*33f80*/  @!P0 NANOSLEEP.SYNCS 0x989680 ;  /* 0x009896800000895d */ /* 0x008fea0003900000 */
[----:B------:R-:W3:Y:S02]  /*33f90*/  @!P0 SYNCS.PHASECHK.TRANS64 P0, [R3+URZ+0x32440], R0 ;  /* 0x03244000030085a7 */ /* 0x000ee4000800007f */
[----:B---3--:R-:W-:Y:S05]  /*33fa0*/  @!P0 BRA `(.L_x_2158) ;  /* 0xfffffffc00ec8947 */ /* 0x008fea000383ffff */
[----:B------:R-:W-:Y:S05]  /*33fb0*/  BRA `(.L_x_2242) ;  /* 0xffffffc000007947 */ /* 0x000fea000383ffff */
.L_x_2161:
[----:B------:R-:W-:Y:S01]  /*33fc0*/  IMAD.MOV.U32 R13, RZ, RZ, R3 ;  /* 0x000000ffff0d7224 */ /* 0x000fe200078e0003 */
[----:B------:R0:W-:Y:S01]  /*33fd0*/  STL [R1+0xa70], R16 ;  /* 0x000a701001007387 */ /* 0x0001e20000100800 */
[----:B------:R-:W-:Y:S02]  /*33fe0*/  IMAD.MOV.U32 R12, RZ, RZ, RZ ;  /* 0x000000ffff0c7224 */ /* 0x000fe400078e00ff */
[----:B------:R-:W-:Y:S02]  /*33ff0*/  IMAD.MOV.U32 R11, RZ, RZ, 0x181f ;  /* 0x0000181fff0b7424 */ /* 0x000fe400078e00ff */
[----:B------:R-:W-:-:S07]  /*34000*/  IMAD.MOV.U32 R15, RZ, RZ, -0x1 ;  /* 0xffffffffff0f7424 */ /* 0x000fce00078e00ff */
[----:B0-----:R-:W-:Y:S05]  /*34010*/  WARPSYNC.COLLECTIVE R15, `(.L_x_2243) ;  /* 0x000000000f087348 */ /* 0x001fea0003c00000 */
[----:B------:R1:W2:Y:S02]  /*34020*/  SHFL.IDX P6, R14, R13, R12, R11 ;  /* 0x0000000c0d0e7389 */ /* 0x0002a400000c000b */
[----:B012---:R-:W-:Y:S01]  /*34030*/  ENDCOLLECTIVE ;  /* 0x000000000000791b */ /* 0x007fe20003800000 */
.L_x_2243:
[----:B------:R-:W-:-:S05]  /*34040*/  VIADD R16, R6, UR39 ;  /* 0x0000002706107c36 */ /* 0x000fca0008000000 */
[----:B------:R0:W-:Y:S01]  /*34050*/  STL [R1+0x474], R16 ;  /* 0x0004741001007387 */ /* 0x0001e20000100800 */
[----:B------:R-:W-:Y:S02]  /*34060*/  IMAD.MOV.U32 R13, RZ, RZ, R0 ;  /* 0x000000ffff0d7224 */ /* 0x000fe400078e0000 */
[----:B------:R-:W-:-:S07]  /*34070*/  IMAD.MOV.U32 R4, RZ, RZ, R14 ;  /* 0x000000ffff047224 */ /* 0x000fce00078e000e */
[----:B0-----:R-:W-:Y:S05]  /*34080*/  WARPSYNC.COLLECTIVE R15, `(.L_x_2244) ;  /* 0x000000000f087348 */ /* 0x001fea0003c00000 */
[----:B------:R1:W2:Y:S02]  /*34090*/  SHFL.IDX P6, R14, R13, R12, R11 ;  /* 0x0000000c0d0e7389 */ /* 0x0002a400000c000b */
[----:B012---:R-:W-:Y:S01]  /*340a0*/  ENDCOLLECTIVE ;  /* 0x000000000000791b */ /* 0x007fe20003800000 */
.L_x_2244:
[----:B------:R-:W-:Y:S02]  /*340b0*/  ULDC UR4, c[0x0][0x288] ;  /* 0x0000a20000047ab9 */ /* 0x000fe40000000800 */
[----:B------:R-:W-:-:S05]  /*340c0*/  IMAD R2, R7, UR4, RZ ;  /* 0x0000000407027c24 */ /* 0x000fca000f8e02ff */
[----:B------:R-:W-:Y:S01]  /*340d0*/  ISETP.GE.AND P1, PT, R16, R2, PT ;  /* 0x000000021000720c */ /* 0x000fe20003f26270 */
[----:B------:R-:W-:Y:S02]  /*340e0*/  IMAD.MOV.U32 R13, RZ, RZ, R3 ;  /* 0x000000ffff0d7224 */ /* 0x000fe400078e0003 */
[----:B------:R-:W-:-:S10]  /*340f0*/  IMAD.MOV.U32 R12, RZ, RZ, 0x1 ;  /* 0x00000001ff0c7424 */ /* 0x000fd400078e00ff */
[----:B------:R-:W-:Y:S01]  /*34100*/  @!P1 LEA R7, R9, UR38, 0x1 ;  /* 0x0000002609079c11 */ /* 0x000fe2000f8e08ff */
[----:B------:R-:W-:-:S07]  /*34110*/  IMAD.MOV.U32 R5, RZ, RZ, R14 ;  /* 0x000000ffff057224 */ /* 0x000fce00078e000e */
[----:B------:R-:W-:Y:S05]  /*34120*/  WARPSYNC.COLLECTIVE R15, `(.L_x_2245) ;  /* 0x000000000f087348 */ /* 0x000fea0003c00000 */
[----:B------:R0:W1:Y:S02]  /*34130*/  SHFL.IDX P6, R14, R13, R12, R11 ;  /* 0x0000000c0d0e7389 */ /* 0x00006400000c000b */
[----:B01----:R-:W-:Y:S01]  /*34140*/  ENDCOLLECTIVE ;  /* 0x000000000000791b */ /* 0x003fe20003800000 */
.L_x_2245:
        /* <DEDUP_REMOVED lines=10> */
.L_x_2246:
[----:B------:R-:W-:Y:S01]  /*341f0*/  @!PT LDS RZ, [RZ] ;  /* 0x00000000fffff984 */ /* 0x000fe20000000800 */
[----:B------:R-:W-:Y:S01]  /*34200*/  @!PT LDS RZ, [RZ] ;  /* 0x00000000fffff984 */ /* 0x000fe20000000800 */
[----:B------:R-:W-:Y:S01]  /*34210*/  @!PT LDS RZ, [RZ] ;  /* 0x00000000fffff984 */ /* 0x000fe20000000800 */
[----:B------:R0:W-:Y:S01]  /*34220*/  @!P1 LDGSTS.E.BYPASS.LTC128B.128 [R7+0x18400], desc[UR44][R4.64], !P0 ;  /* 0x1840000004079fae */ /* 0x0001e2000c101d6c */
[----:B------:R-:W-:Y:S02]  /*34230*/  IMAD.MOV.U32 R13, RZ, RZ, R3 ;  /* 0x000000ffff0d7224 */ /* 0x000fe400078e0003 */
[C---:B0-----:R-:W-:Y:S02]  /*34240*/  VIADD R5, R16.reuse, 0x10 ;  /* 0x0000001010057836 */ /* 0x041fe40000000000 */
[----:B------:R-:W-:Y:S02]  /*34250*/  IMAD.MOV.U32 R12, RZ, RZ, 0x2 ;  /* 0x00000002ff0c7424 */ /* 0x000fe400078e00ff */
[----:B------:R-:W-:Y:S01]  /*34260*/  VIADD R7, R16, 0x20 ;  /* 0x0000002010077836 */ /* 0x000fe20000000000 */
[----:B------:R-:W-:Y:S01]  /*34270*/  ISETP.GE.AND P2, PT, R5, R2, PT ;  /* 0x000000020500720c */ /* 0x000fe20003f46270 */
[----:B------:R0:W-:Y:S01]  /*34280*/  STL [R1+0x494], R5 ;  /* 0x0004940501007387 */ /* 0x0001e20000100800 */
[----:B------:R-:W-:-:S11]  /*34290*/  IMAD.MOV.U32 R6, RZ, RZ, R14 ;  /* 0x000000ffff067224 */ /* 0x000fd600078e000e */
[----:B0-----:R-:W-:Y:S05]  /*342a0*/  WARPSYNC.COLLECTIVE R15, `(.L_x_2247) ;  /* 0x000000000f087348 */ /* 0x001fea0003c00000 */
[----:B------:R1:W2:Y:S02]  /*342b0*/  SHFL.IDX P6, R14, R13, R12, R11 ;  /* 0x0000000c0d0e7389 */ /* 0x0002a400000c000b */
[----:B012---:R-:W-:Y:S01]  /*342c0*/  ENDCOLLECTIVE ;  /* 0x000000000000791b */ /* 0x007fe20003800000 */
.L_x_2247:
[----:B------:R0:W-:Y:S01]  /*342d0*/  STL [R1+0x4a0], R7 ;  /* 0x0004a00701007387 */ /* 0x0001e20000100800 */
[----:B------:R-:W-:Y:S02]  /*342e0*/  @!P2 LEA R4, P1, R10, R6, 0x1 ;  /* 0x000000060a04a211 */ /* 0x000fe400078208ff */
[----:B------:R-:W-:-:S03]  /*342f0*/  @!P2 LEA R6, R9, UR38, 0x1 ;  /* 0x000000260906ac11 */ /* 0x000fc6000f8e08ff */
[----:B------:R-:W-:Y:S01]  /*34300*/  @!P2 IMAD.X R5, RZ, RZ, R8, P1 ;  /* 0x000000ffff05a224 */ /* 0x000fe200008e0608 */
[----:B------:R-:W-:Y:S01]  /*34310*/  ISETP.GE.AND P1, PT, R7, R2, PT ;  /* 0x000000020700720c */ /* 0x000fe20003f26270 */
[----:B------:R-:W-:Y:S02]  /*34320*/  IMAD.MOV.U32 R13, RZ, RZ, R0 ;  /* 0x000000ffff0d7224 */ /* 0x000fe400078e0000 */
[----:B0-----:R-:W-:Y:S01]  /*34330*/  VIADD R7, R16, 0x30 ;  /* 0x0000003010077836 */ /* 0x001fe20000000000 */
[----:B------:R-:W-:Y:S01]  /*34340*/  @!PT LDS RZ, [RZ] ;  /* 0x00000000fffff984 */ /* 0x000fe20000000800 */
[----:B------:R-:W-:Y:S01]  /*34350*/  @!PT LDS RZ, [RZ] ;  /* 0x00000000fffff984 */ /* 0x000fe20000000800 */
[----:B------:R-:W-:Y:S01]  /*34360*/  @!PT LDS RZ, [RZ] ;  /* 0x00000000fffff984 */ /* 0x000fe20000000800 */
[----:B------:R0:W-:Y:S04]  /*34370*/  @!P2 LDGSTS.E.BYPASS.LTC128B.128 [R6+0x18c00], desc[UR44][R4.64], !P0 ;  /* 0x18c000000406afae */ /* 0x0001e8000c101d6c */
[----:B------:R1:W-:Y:S01]  /*34380*/  STL [R1+0x4a4], R7 ;  /* 0x0004a40701007387 */ /* 0x0003e20000100800 */
[----:B0-----:R-:W-:-:S04]  /*34390*/  IMAD.MOV.U32 R4, RZ, RZ, R14 ;  /* 0x000000ffff047224 */ /* 0x001fc800078e000e */
[----:B------:R-:W-:-:S07]  /*343a0*/  @!P1 LEA R6, R9, UR38, 0x1 ;  /* 0x0000002609069c11 */ /* 0x000fce000f8e08ff */
[----:B-1----:R-:W-:Y:S05]  /*343b0*/  WARPSYNC.COLLECTIVE R15, `(.L_x_2248) ;  /* 0x000000000f087348 */ /* 0x002fea0003c00000 */
[----:B------:R0:W2:Y:S02]  /*343c0*/  SHFL.IDX P6, R14, R13, R12, R11 ;  /* 0x0000000c0d0e7389 */ /* 0x0000a400000c000b */
[----:B012---:R-:W-:Y:S01]  /*343d0*/  ENDCOLLECTIVE ;  /* 0x000000000000791b */ /* 0x007fe20003800000 */
.L_x_2248:
[----:B------:R-:W-:Y:S02]  /*343e0*/  IMAD.MOV.U32 R13, RZ, RZ, R3 ;  /* 0x000000ffff0d7224 */ /* 0x000fe400078e0003 */
[----:B------:R-:W-:Y:S02]  /*343f0*/  IMAD.MOV.U32 R12, RZ, RZ, 0x3 ;  /* 0x00000003ff0c7424 */ /* 0x000fe400078e00ff */
[----:B------:R-:W-:-:S07]  /*34400*/  IMAD.MOV.U32 R5, RZ, RZ, R14 ;  /* 0x000000ffff057224 */ /* 0x000fce00078e000e */
[----:B------:R-:W-:Y:S05]  /*34410*/  WARPSYNC.COLLECTIVE R15, `(.L_x_2249) ;  /* 0x000000000f087348 */ /* 0x000fea0003c00000 */
[----:B------:R0:W1:Y:S02]  /*34420*/  SHFL.IDX P6, R14, R13, R12, R11 ;  /* 0x0000000c0d0e7389 */ /* 0x00006400000c000b */
[----:B01----:R-:W-:Y:S01]  /*34430*/  ENDCOLLECTIVE ;  /* 0x000000000000791b */ /* 0x003fe20003800000 */
.L_x_2249:
        /* <DEDUP_REMOVED lines=11> */
[----:B------:R-:W-:-:S05]  /*344f0*/  VIADD R7, R16, 0x40 ;  /* 0x0000004010077836 */ /* 0x000fca0000000000 */
[----:B------:R1:W-:Y:S01]  /*34500*/  STL [R1+0x4a8], R7 ;  /* 0x0004a80701007387 */ /* 0x0003e20000100800 */
[----:B0-----:R-:W-:-:S07]  /*34510*/  IMAD.MOV.U32 R4, RZ, RZ, R14 ;  /* 0x000000ffff047224 */ /* 0x001fce00078e000e */
[----:B-1----:R-:W-:Y:S05]  /*34520*/  WARPSYNC.COLLECTIVE R15, `(.L_x_2250) ;  /* 0x000000000f087348 */ /* 0x002fea0003c00000 */
[----:B------:R0:W2:Y:S02]  /*34530*/  SHFL.IDX P6, R14, R13, R12, R11 ;  /* 0x0000000c0d0e7389 */ /* 0x0000a400000c000b */
[----:B012---:R-:W-:Y:S01]  /*34540*/  ENDCOLLECTIVE ;  /* 0x000000000000791b */ /* 0x007fe20003800000 */
.L_x_2250:
[----:B------:R-:W-:Y:S01]  /*34550*/  @!P1 LEA R6, R9, UR38, 0x1 ;  /* 0x0000002609069c11 */ /* 0x000fe2000f8e08ff */
[----:B------:R-:W-:Y:S02]  /*34560*/  IMAD.MOV.U32 R13, RZ, RZ, R3 ;  /* 0x000000ffff0d7224 */ /* 0x000fe400078e0003 */
[----:B------:R-:W-:Y:S02]  /*34570*/  IMAD.MOV.U32 R12, RZ, RZ, 0x4 ;  /* 0x00000004ff0c7424 */ /* 0x000fe400078e00ff */
[----:B------:R-:W-:-:S07]  /*34580*/  IMAD.MOV.U32 R5, RZ, RZ, R14 ;  /* 0x000000ffff057224 */ /* 0x000fce00078e000e */
[----:B------:R-:W-:Y:S05]  /*34590*/  WARPSYNC.COLLECTIVE R15, `(.L_x_2251) ;  /* 0x000000000f087348 */ /* 0x000fea0003c00000 */
[----:B------:R0:W1:Y:S02]  /*345a0*/  SHFL.IDX P6, R14, R13, R12, R11 ;  /* 0x0000000c0d0e7389 */ /* 0x00006400000c000b */
[----:B01----:R-:W-:Y:S01]  /*345b0*/  ENDCOLLECTIVE ;  /* 0x000000000000791b */ /* 0x003fe20003800000 */
.L_x_2251:
        /* <DEDUP_REMOVED lines=17> */
.L_x_2252:
[----:B------:R-:W-:Y:S02]  /*346d0*/  IMAD.MOV.U32 R13, RZ, RZ, R3 ;  /* 0x000000ffff0d7224 */ /* 0x000fe400078e0003 */
[----:B------:R-:W-:Y:S02]  /*346e0*/  IMAD.MOV.U32 R12, RZ, RZ, 0x5 ;  /* 0x00000005ff0c7424 */ /* 0x000fe400078e00ff */
[----:B------:R-:W-:-:S07]  /*346f0*/  IMAD.MOV.U32 R4, RZ, RZ, R14 ;  /* 0x000000ffff047224 */ /* 0x000fce00078e000e */
[----:B------:R-:W-:Y:S05]  /*34700*/  WARPSYNC.COLLECTIVE R15, `(.L_x_2253) ;  /* 0x000000000f087348 */ /* 0x000fea0003c00000 */
[----:B------:R0:W1:Y:S02]  /*34710*/  SHFL.IDX P6, R14, R13, R12, R11 ;  /* 0x0000000c0d0e7389 */ /* 0x00006400000c000b */
[----:B01----:R-:W-:Y:S01]  /*34720*/  ENDCOLLECTIVE ;  /* 0x000000000000791b */ /* 0x003fe20003800000 */
.L_x_2253:
[----:B------:R-:W-:-:S05]  /*34730*/  @!P1 LEA R5, P2, R10, R4, 0x1 ;  /* 0x000000040a059211 */ /* 0x000fca00078408ff */
[----:B------:R-:W-:Y:S01]  /*34740*/  @!P1 IMAD.X R4, RZ, RZ, R6, P2 ;  /* 0x000000ffff049224 */ /* 0x000fe200010e0606 */
[----:B------:R-:W-:-:S04]  /*34750*/  @!P1 LEA R6, R9, UR38, 0x1 ;  /* 0x0000002609069c11 */ /* 0x000fc8000f8e08ff */
        /* <DEDUP_REMOVED lines=9> */
[----:B------:R-:W-:Y:S02]  /*347f0*/  VIADD R7, R16, 0x60 ;  /* 0x0000006010077836 */ /* 0x000fe40000000000 */
[----:B------:R1:W5:Y:S02]  /*34800*/  LDL.LU R16, [R1+0xa70] ;  /* 0x000a700001107983 */ /* 0x0003640000300800 */
[----:B01----:R-:W-:-:S08]  /*34810*/  IMAD.MOV.U32 R6, RZ, RZ, R14 ;  /* 0x000000ffff067224 */ /* 0x003fd000078e000e */
[----:B-----5:R-:W-:Y:S05]  /*34820*/  WARPSYNC.COLLECTIVE R15, `(.L_x_2254) ;  /* 0x000000000f087348 */ /* 0x020fea0003c00000 */
[----:B------:R0:W1:Y:S02]  /*34830*/  SHFL.IDX P6, R14, R13, R12, R11 ;  /* 0x0000000c0d0e7389 */ /* 0x00006400000c000b */
[----:B01---5:R-:W-:Y:S01]  /*34840*/  ENDCOLLECTIVE ;  /* 0x000000000000791b */ /* 0x023fe20003800000 */
.L_x_2254:
[----:B------:R-:W-:Y:S02]  /*34850*/  IMAD.MOV.U32 R13, RZ, RZ, R3 ;  /* 0x000000ffff0d7224 */ /* 0x000fe400078e0003 */
[----:B------:R-:W-:Y:S02]  /*34860*/  IMAD.MOV.U32 R12, RZ, RZ, 0x6 ;  /* 0x00000006ff0c7424 */ /* 0x000fe400078e00ff */
[----:B------:R-:W-:-:S07]  /*34870*/  IMAD.MOV.U32 R4, RZ, RZ, R14 ;  /* 0x000000ffff047224 */ /* 0x000fce00078e000e */
[----:B------:R-:W-:Y:S05]  /*34880*/  WARPSYNC.COLLECTIVE R15, `(.L_x_2255) ;  /* 0x000000000f087348 */ /* 0x000fea0003c00000 */
[----:B------:R0:W1:Y:S02]  /*34890*/  SHFL.IDX P6, R14, R13, R12, R11 ;  /* 0x0000000c0d0e7389 */ /* 0x00006400000c000b */
[----:B01----:R-:W-:Y:S01]  /*348a0*/  ENDCOLLECTIVE ;  /* 0x000000000000791b */ /* 0x003fe20003800000 */
.L_x_2255:
        /* <DEDUP_REMOVED lines=15> */
.L_x_2256:
[----:B------:R-:W-:Y:S01]  /*349a0*/  ISETP.GE.AND P1, PT, R7, R2, PT ;  /* 0x000000020700720c */ /* 0x000fe20003f26270 */
[----:B------:R-:W-:Y:S02]  /*349b0*/  IMAD.MOV.U32 R13, RZ, RZ, R3 ;  /* 0x000000ffff0d7224 */ /* 0x000fe400078e0003 */
[----:B------:R-:W-:Y:S02]  /*349c0*/  IMAD.MOV.U32 R12, RZ, RZ, 0x7 ;  /* 0x00000007ff0c7424 */ /* 0x000fe400078e00ff */
[----:B------:R-:W-:-:S08]  /*349d0*/  IMAD.MOV.U32 R4, RZ, RZ, R14 ;  /* 0x000000ffff047224 */ /* 0x000fd000078e000e */
[----:B------:R-:W-:Y:S05]  /*349e0*/  WARPSYNC.COLLECTIVE R15, `(.L_x_2257) ;  /* 0x000000000f087348 */ /* 0x000fea0003c00000 */
[----:B------:R0:W1:Y:S02]  /*349f0*/  SHFL.IDX P6, R14, R13, R12, R11 ;  /* 0x0000000c0d0e7389 */ /* 0x00006400000c000b */
[----:B01----:R-:W-:Y:S01]  /*34a00*/  ENDCOLLECTIVE ;  /* 0x000000000000791b */ /* 0x003fe20003800000 */
.L_x_2257:
[----:B------:R-:W-:-:S05]  /*34a10*/  @!P1 LEA R5, P2, R10, R4, 0x1 ;  /* 0x000000040a059211 */ /* 0x000fca00078408ff */
[----:B------:R-:W-:-:S05]  /*34a20*/  @!P1 IMAD.X R4, RZ, RZ, R6, P2 ;  /* 0x000000ffff049224 */ /* 0x000fca00010e0606 */
[----:B------:R-:W-:Y:S01]  /*34a30*/  @!P1 LOP3.LUT R5, R5, R4, RZ, 0x3c, !PT ;  /* 0x0000000405059212 */ /* 0x000fe200078e3cff */
[----:B------:R-:W-:-:S03]  /*34a40*/  IMAD.MOV.U32 R13, RZ, RZ, R0 ;  /* 0x000000ffff0d7224 */ /* 0x000fc600078e0000 */
[----:B------:R-:W-:Y:S02]  /*34a50*/  @!P1 LOP3.LUT R4, R5, R4, RZ, 0x3c, !PT ;  /* 0x0000000405049212 */ /* 0x000fe400078e3cff */
[----:B------:R-:W-:Y:S02]  /*34a60*/  @!P1 LEA R6, R9, UR38, 0x1 ;  /* 0x0000002609069c11 */ /* 0x000fe4000f8e08ff */
[----:B------:R-:W-:Y:S01]  /*34a70*/  @!P1 LOP3.LUT R5, R5, R4, RZ, 0x3c, !PT ;  /* 0x0000000405059212 */ /* 0x000fe200078e3cff */
[----:B------:R-:W-:-:S07]  /*34a80*/  IMAD.MOV.U32 R3, RZ, RZ, R14 ;  /* 0x000000ffff037224 */ /* 0x000fce00078e000e */
[----:B------:R-:W-:Y:S05]  /*34a90*/  WARPSYNC.COLLECTIVE R15, `(.L_x_2258) ;  /* 0x000000000f087348 */ /* 0x000fea0003c00000 */
[----:B------:R0:W1:Y:S02]  /*34aa0*/  SHFL.IDX P6, R14, R13, R12, R11 ;  /* 0x0000000c0d0e7389 */ /* 0x00006400000c000b */
[----:B01----:R-:W-:Y:S01]  /*34ab0*/  ENDCOLLECTIVE ;  /* 0x000000000000791b */ /* 0x003fe20003800000 */
.L_x_2258:
[----:B------:R0:W-:Y:S04]  /*34ac0*/  STL [R1+0x4b0], R7 ;  /* 0x0004b00701007387 */ /* 0x0001e80000100800 */
[----:B------:R-:W-:Y:S01]  /*34ad0*/  @!PT LDS RZ, [RZ] ;  /* 0x00000000fffff984 */ /* 0x000fe20000000800 */
[----:B------:R-:W-:Y:S01]  /*34ae0*/  @!PT LDS RZ, [RZ] ;  /* 0x00000000fffff984 */ /* 0x000fe20000000800 */
[----:B------:R-:W-:Y:S01]  /*34af0*/  @!PT LDS RZ, [RZ] ;  /* 0x00000000fffff984 */ /* 0x000fe20000000800 */
[----:B------:R0:W-:Y:S01]  /*34b00*/  @!P1 LDGSTS.E.BYPASS.LTC128B.128 [R6+0x1b400], desc[UR44][R4.64], !P0 ;  /* 0x1b40000004069fae */ /* 0x0001e2000c101d6c */
[----:B------:R-:W-:Y:S01]  /*34b10*/  IMAD.MOV.U32 R0, RZ, RZ, R14 ;  /* 0x000000ffff007224 */ /* 0x000fe200078e000e */
[----:B------:R-:W-:Y:S06]  /*34b20*/  BRA `(.L_x_2259) ;  /* 0xffffffc0000c7947 */ /* 0x000fec000383ffff */
.L_x_2163:
[----:B------:R-:W-:Y:S01]  /*34b30*/  BSSY B0, `(.L_x_2260) ;  /* 0x0000008000007945 */ /* 0x000fe20003800000 */
[----:B------:R-:W-:Y:S02]  /*34b40*/  IMAD.MOV.U32 R13, RZ, RZ, R4 ;  /* 0x000000ffff0d7224 */ /* 0x000fe400078e0004 */
[----:B------:R-:W-:Y:S02]  /*34b50*/  IMAD.MOV.U32 R12, RZ, RZ, RZ ;  /* 0x000000ffff0c7224 */ /* 0x000fe400078e00ff */
[----:B------:R-:W-:Y:S02]  /*34b60*/  IMAD.MOV.U32 R11, RZ, RZ, 0x181f ;  /* 0x0000181fff0b7424 */ /* 0x000fe400078e00ff */
[----:B------:R-:W-:-:S07]  /*34b70*/  IMAD.MOV.U32 R15, RZ, RZ, -0x1 ;  /* 0xffffffffff0f7424 */ /* 0x000fce00078e00ff */
[----:B------:R-:W-:Y:S05]  /*34b80*/  WARPSYNC.COLLECTIVE R15, `(.L_x_2261) ;  /* 0x000000000f087348 */ /* 0x000fea0003c00000 */
[----:B------:R0:W1:Y:S02]  /*34b90*/  SHFL.IDX P6, R14, R13, R12, R11 ;  /* 0x0000000c0d0e7389 */ /* 0x00006400000c000b */
[----:B01----:R-:W-:Y:S01]  /*34ba0*/  ENDCOLLECTIVE ;  /* 0x000000000000791b */ /* 0x003fe20003800000 */
.L_x_2261:
[----:B------:R-:W-:Y:S05]  /*34bb0*/  BSYNC B0 ;  /* 0x0000000000007941 */ /* 0x000fea0003800000 */
.L_x_2260:
[----:B------:R-:W0:Y:S01]  /*34bc0*/  S2R R7, SR_TID.X ;  /* 0x0000000000077919 */ /* 0x000e220000002100 */
[----:B------:R-:W1:Y:S01]  /*34bd0*/  S2R R3, SR_TID.X ;  /* 0x0000000000037919 */ /* 0x000e620000002100 */
[----:B------:R-:W-:Y:S02]  /*34be0*/  IMAD.MOV.U32 R13, RZ, RZ, R5 ;  /* 0x000000ffff0d7224 */ /* 0x000fe400078e0005 */
[----:B------:R-:W-:Y:S02]  /*34bf0*/  IMAD.MOV.U32 R12, RZ, RZ, RZ ;  /* 0x000000ffff0c7224 */ /* 0x000fe400078e00ff */
[----:B------:R-:W-:Y:S02]  /*34c00*/  IMAD.MOV.U32 R11, RZ, RZ, 0x181f ;  /* 0x0000181fff0b7424 */ /* 0x000fe400078e00ff */
[----:B------:R-:W-:Y:S02]  /*34c10*/  IMAD.MOV.U32 R15, RZ, RZ, -0x1 ;  /* 0xffffffffff0f7424 */ /* 0x000fe400078e00ff */
[----:B------:R-:W-:-:S07]  /*34c20*/  IMAD.MOV.U32 R2, RZ, RZ, R14 ;  /* 0x000000ffff027224 */ /* 0x000fce00078e000e */
[----:B01----:R-:W-:Y:S05]  /*34c30*/  WARPSYNC.COLLECTIVE R15, `(.L_x_2262) ;  /* 0x000000000f087348 */ /* 0x003fea0003c00000 */
[----:B------:R2:W3:Y:S02]  /*34c40*/  SHFL.IDX P6, R14, R13, R12, R11 ;  /* 0x0000000c0d0e7389 */ /* 0x0004e400000c000b */
[----:B0123--:R-:W-:Y:S01]  /*34c50*/  ENDCOLLECTIVE ;  /* 0x000000000000791b */ /* 0x00ffe20003800000 */
.L_x_2262:
[----:B------:R-:W-:Y:S01]  /*34c60*/  ULDC UR4, c[0x0][0x288] ;  /* 0x0000a20000047ab9 */ /* 0x000fe20000000800 */
[----:B------:R-:W2:Y:S01]  /*34c70*/  LDL.LU R13, [R1+0x4a0] ;  /* 0x0004a000010d7983 */ /* 0x000ea20000300800 */
[----:B------:R-:W-:-:S03]  /*34c80*/  LOP3.LUT R7, R7, 0x7f, RZ, 0xc0, !PT ;  /* 0x0000007f07077812 */ /* 0x000fc600078ec0ff */
[----:B------:R-:W3:Y:S02]  /*34c90*/  LDL.LU R12, [R1+0x4a4] ;  /* 0x0004a400010c7983 */ /* 0x000ee40000300800 */
[----:B------:R-:W-:Y:S02]  /*34ca0*/  IMAD.SHL.U32 R9, R7, 0x8, RZ ;  /* 0x0000000807097824 */ /* 0x000fe400078e00ff */
[----:B------:R-:W4:Y:S01]  /*34cb0*/  LDL.LU R11, [R1+0x4a8] ;  /* 0x0004a800010b7983 */ /* 0x000f220000300800 */
[----:B------:R-:W-:-:S03]  /*34cc0*/  IMAD.SHL.U32 R7, R3, 0x8, RZ ;  /* 0x0000000803077824 */ /* 0x000fc600078e00ff */
[----:B------:R-:W4:Y:S02]  /*34cd0*/  LDL.LU R15, [R1+0x4ac] ;  /* 0x0004ac00010f7983 */ /* 0x000f240000300800 */
[----:B------:R-:W-:-:S04]  /*34ce0*/  LOP3.LUT R7, R7, 0x1f8, RZ, 0xc0, !PT ;  /* 0x000001f807077812 */ /* 0x000fc800078ec0ff */
[----:B------:R-:W-:Y:S01]  /*34cf0*/  LOP3.LUT R7, R7, 0x38, R3, 0x78, !PT ;  /* 0x0000003807077812 */ /* 0x000fe200078e7803 */
[----:B------:R-:W-:Y:S02]  /*34d00*/  IMAD.MOV.U32 R3, RZ, RZ, R14 ;  /* 0x000000ffff037224 */ /* 0x000fe400078e000e */
[----:B------:R-:W3:Y:S01]  /*34d10*/  LDL.LU R14, [R1+0x494] ;  /* 0x00049400010e7983 */ /* 0x000ee20000300800 */
[----:B------:R-:W-:Y:S01]  /*34d20*/  IMAD R0, R6, UR4, RZ ;  /* 0x0000000406007c24 */ /* 0x000fe2000f8e02ff */
[----:B------:R-:W-:Y:S02]  /*34d30*/  LOP3.LUT R7, R7, 0x200, R9, 0xf8, !PT ;  /* 0x0000020007077812 */ /* 0x000fe400078ef809 */
[----:B------:R-:W4:Y:S04]  /*34d40*/  LDL.LU R6, [R1+0x474] ;  /* 0x0004740001067983 */ /* 0x000f280000300800 */
[----:B------:R0:W5:Y:S01]  /*34d50*/  LDL.LU R9, [R1+0x4b0] ;  /* 0x0004b00001097983 */ /* 0x0001620000300800 */
[----:B------:R-:W-:-:S02]  /*34d60*/  LOP3.LUT R17, R17, 0xffffffbf, RZ, 0xc0, !PT ;  /* 0xffffffbf11117812 */ /* 0x000fc400078ec0ff */
[-C--:B--2---:R-:W-:Y:S02]  /*34d70*/  ISETP.GE.AND P5, PT, R13, R0.reuse, PT ;  /* 0x000000000d00720c */ /* 0x084fe40003fa6270 */
[----:B---3--:R-:W-:-:S13]  /*34d80*/  ISETP.GE.AND P6, PT, R14, R0, PT ;  /* 0x000000000e00720c */ /* 0x008fda0003fc6270 */
[----:B------:R-:W-:Y:S02]  /*34d90*/  @P6 LOP3.LUT R17, R17, 0x40, RZ, 0xfc, !PT ;  /* 0x0000004011116812 */ /* 0x000fe400078efcff */
[----:B------:R-:W-:Y:S02]  /*34da0*/  ISETP.GE.AND P6, PT, R12, R0, PT ;  /* 0x000000000c00720c */ /* 0x000fe40003fc6270 */
[----:B------:R-:W-:-:S04]  /*34db0*/  LOP3.LUT R17, R17, 0xffffffdf, RZ, 0xc0, !PT ;  /* 0xffffffdf11117812 */ /* 0x000fc800078ec0ff */
[----:B------:R-:W-:Y:S02]  /*34dc0*/  @P5 LOP3.LUT R17, R17, 0x20, RZ, 0xfc, !PT ;  /* 0x0000002011115812 */ /* 0x000fe400078efcff */
[----:B----4-:R-:W-:Y:S02]  /*34dd0*/  ISETP.GE.AND P5, PT, R11, R0, PT ;  /* 0x000000000b00720c */ /* 0x010fe40003fa6270 */
[----:B------:R-:W-:-:S04]  /*34de0*/  LOP3.LUT R17, R17, 0xffffffef, RZ, 0xc0, !PT ;  /* 0xffffffef11117812 */ /* 0x000fc800078ec0ff */
[----:B------:R-:W-:-:S04]  /*34df0*/  @P6 LOP3.LUT R17, R17, 0x10, RZ, 0xfc, !PT ;  /* 0x0000001011116812 */ /* 0x000fc800078efcff */
[----:B------:R-:W-:Y:S02]  /*34e00*/  LOP3.LUT R17, R17, 0xfffffff7, RZ, 0xc0, !PT ;  /* 0xfffffff711117812 */ /* 0x000fe400078ec0ff */
[-C--:B------:R-:W-:Y:S02]  /*34e10*/  ISETP.GE.AND P6, PT, R15, R0.reuse, PT ;  /* 0x000000000f00720c */ /* 0x080fe40003fc6270 */
[----:B------:R-:W-:Y:S02]  /*34e20*/  ISETP.GE.AND P4, PT, R6, R0, PT ;  /* 0x000000000600720c */ /* 0x000fe40003f86270 */
[----:B------:R-:W-:-:S04]  /*34e30*/  @P5 LOP3.LUT R17, R17, 0x8, RZ, 0xfc, !PT ;  /* 0x0000000811115812 */ /* 0x000fc800078efcff */
[----:B------:R-:W-:-:S04]  /*34e40*/  LOP3.LUT R17, R17, 0xffdfffff, RZ, 0xc0, !PT ;  /* 0xffdfffff11117812 */ /* 0x000fc800078ec0ff */
[----:B------:R-:W-:-:S04]  /*34e50*/  LOP3.LUT R17, R17, 0xfffffffb, RZ, 0xc0, !PT ;  /* 0xfffffffb11117812 */ /* 0x000fc800078ec0ff */
[----:B------:R-:W-:Y:S02]  /*34e60*/  @P6 LOP3.LUT R17, R17, 0x4, RZ, 0xfc, !PT ;  /* 0x0000000411116812 */ /* 0x000fe400078efcff */
[----:B------:R-:W-:Y:S01]  /*34e70*/  @!P4 LEA R3, P6, R10, R3, 0x1 ;  /* 0x000000030a03c211 */ /* 0x000fe200078c08ff */
[----:B------:R-:W-:Y:S02]  /*34e80*/  IMAD.MOV.U32 R13, RZ, RZ, R4 ;  /* 0x000000ffff0d7224 */ /* 0x000fe400078e0004 */
[----:B------:R-:W-:Y:S02]  /*34e90*/  IMAD.MOV.U32 R12, RZ, RZ, 0x1 ;  /* 0x00000001ff0c7424 */ /* 0x000fe400078e00ff */
[----:B------:R-:W-:Y:S02]  /*34ea0*/  IMAD.MOV.U32 R11, RZ, RZ, 0x181f ;  /* 0x0000181fff0b7424 */ /* 0x000fe400078e00ff */
[----:B------:R-:W-:Y:S02]  /*34eb0*/  IMAD.MOV.U32 R15, RZ, RZ, -0x1 ;  /* 0xffffffffff0f7424 */ /* 0x000fe400078e00ff */
[----:B0-----:R-:W-:-:S07]  /*34ec0*/  @!P4 IMAD.X R2, RZ, RZ, R2, P6 ;  /* 0x000000ffff02c224 */ /* 0x001fce00030e0602 */
[----:B-----5:R-:W-:Y:S05]  /*34ed0*/  WARPSYNC.COLLECTIVE R15, `(.L_x_2263) ;  /* 0x000000000f087348 */ /* 0x020fea0003c00000 */
[----:B------:R0:W1:Y:S02]  /*34ee0*/  SHFL.IDX P6, R14, R13, R12, R11 ;  /* 0x0000000c0d0e7389 */ /* 0x00006400000c000b */
[----:B01---5:R-:W-:Y:S01]  /*34ef0*/  ENDCOLLECTIVE ;  /* 0x000000000000791b */ /* 0x023fe20003800000 */
.L_x_2263:
[----:B------:R-:W-:Y:S02]  /*34f00*/  ISETP.GE.AND P5, PT, R9, R0, PT ;  /* 0x000000000900720c */ /* 0x000fe40003fa6270 */
[----:B------:R-:W-:Y:S01]  /*34f10*/  @!P4 LOP3.LUT R3, R3, R2, RZ, 0x3c, !PT ;  /* 0x000000020303c212 */ /* 0x000fe200078e3cff */
[----:B------:R-:W-:-:S03]  /*34f20*/  IMAD.MOV.U32 R13, RZ, RZ, R5 ;  /* 0x000000ffff0d7224 */ /* 0x000fc600078e0005 */
[----:B------:R-:W-:Y:S01]  /*34f30*/  @!P4 LOP3.LUT R2, R3, R2, RZ, 0x3c, !PT ;  /* 0x000000020302c212 */ /* 0x000fe200078e3cff */
[----:B------:R-:W-:-:S07]  /*34f40*/  IMAD.MOV.U32 R6, RZ, RZ, R14 ;  /* 0x000000ffff067224 */ /* 0x000fce00078e000e */
[----:B------:R-:W-:Y:S05]  /*34f50*/  WARPSYNC.COLLECTIVE R15, `(.L_x_2264) ;  /* 0x000000000f087348 */ /* 0x000fea0003c00000 */
[----:B------:R0:W1:Y:S02]  /*34f60*/  SHFL.IDX P6, R14, R13, R12, R11 ;  /* 0x0000000c0d0e7389 */ /* 0x00006400000c000b */
[----:B01----:R-:W-:Y:S01]  /*34f70*/  ENDCOLLECTIVE ;  /* 0x000000000000791b */ /* 0x003fe20003800000 */
.L_x_2264:
[----:B------:R-:W-:Y:S02]  /*34f80*/  @!P4 LEA R9, R7, UR38, 0x1 ;  /* 0x000000260709cc11 */ /* 0x000fe4000f8e08ff */
[----:B------:R-:W-:Y:S02]  /*34f90*/  @!P4 LOP3.LUT R3, R3, R2, RZ, 0x3c, !PT ;  /* 0x000000020303c212 */ /* 0x000fe400078e3cff */
[----:B------:R-:W-:-:S03]  /*34fa0*/  @P5 LOP3.LUT R17, R17, 0x200000, RZ, 0xfc, !PT ;  /* 0x0020000011115812 */ /* 0x000fc600078efcff */
[----:B------:R-:W-:Y:S01]  /*34fb0*/  @!PT LDS RZ, [RZ] ;  /* 0x00000000fffff984 */ /* 0x000fe20000000800 */
[----:B------:R-:W-:Y:S01]  /*34fc0*/  @!PT LDS RZ, [RZ] ;  /* 0x00000000fffff984 */ /* 0x000fe20000000800 */
[----:B------:R-:W-:Y:S01]  /*34fd0*/  @!PT LDS RZ, [RZ] ;  /* 0x00000000fffff984 */ /* 0x000fe20000000800 */
[----:B------:R-:W-:Y:S04]  /*34fe0*/  @!P4 LDGSTS.E.BYPASS.LTC128B.128 [R9+0x22400], desc[UR44][R2.64], !P3 ;  /* 0x224000000209cfae */ /* 0x000fe8000d901d6c */
[----:B------:R-:W-:Y:S04]  /*34ff0*/  @!P4 LDGSTS.E.BYPASS.LTC128B.128 [R9+0x26400], desc[UR44][R2.64+0x80], !P0 ;  /* 0x264000800209cfae */ /* 0x000fe8000c101d6c */
[----:B------:R-:W-:Y:S04]  /*35000*/  @!P4 LDGSTS.E.BYPASS.LTC128B.128 [R9+0x2a400], desc[UR44][R2.64+0x100], !P1 ;  /* 0x2a4001000209cfae */ /* 0x000fe8000c901d6c */
[----:B------:R0:W-:Y:S01]  /*35010*/  @!P4 LDGSTS.E.BYPASS.LTC128B.128 [R9+0x2e400], desc[UR44][R2.64+0x180], !P2 ;  /* 0x2e4001800209cfae */ /* 0x0001e2000d101d6c */
[----:B------:R-:W-:Y:S01]  /*35020*/  LOP3.LUT P4, RZ, R17, 0x40, RZ, 0xc0, !PT ;  /* 0x0000004011ff7812 */ /* 0x000fe2000788c0ff */
[----:B0-----:R-:W-:-:S12]  /*35030*/  IMAD.MOV.U32 R2, RZ, RZ, R14 ;  /* 0x000000ffff027224 */ /* 0x001fd800078e000e */
[----:B------:R-:W-:Y:S01]  /*35040*/  @!P4 LEA R2, P6, R10, R2, 0x1 ;  /* 0x000000020a02c211 */ /* 0x000fe200078c08ff */
[----:B------:R-:W-:Y:S02]  /*35050*/  IMAD.MOV.U32 R13, RZ, RZ, R4 ;  /* 0x000000ffff0d7224 */ /* 0x000fe400078e0004 */
[----:B------:R-:W-:Y:S02]  /*35060*/  IMAD.MOV.U32 R12, RZ, RZ, 0x2 ;  /* 0x00000002ff0c7424 */ /* 0x000fe400078e00ff */
[----:B------:R-:W-:-:S08]  /*35070*/  @!P4 IMAD.X R3, RZ, RZ, R6, P6 ;  /* 0x000000ffff03c224 */ /* 0x000fd000030e0606 */
[----:B------:R-:W-:Y:S05]  /*35080*/  WARPSYNC.COLLECTIVE R15, `(.L_x_2265) ;  /* 0x000000000f087348 */ /* 0x000fea0003c00000 */
[----:B------:R0:W1:Y:S02]  /*35090*/  SHFL.IDX P6, R14, R13, R12, R11 ;  /* 0x0000000c0d0e7389 */ /* 0x00006400000c000b */
[----:B01----:R-:W-:Y:S01]  /*350a0*/  ENDCOLLECTIVE ;  /* 0x000000000000791b */ /* 0x003fe20003800000 */
.L_x_2265:
[----:B------:R-:W-:Y:S02]  /*350b0*/  IMAD.MOV.U32 R13, RZ, RZ, R5 ;  /* 0x000000ffff0d7224 */ /* 0x000fe400078e0005 */
[----:B------:R-:W-:-:S07]  /*350c0*/  IMAD.MOV.U32 R6, RZ, RZ, R14 ;  /* 0x000000ffff067224 */ /* 0x000fce00078e000e */
[----:B------:R-:W-:Y:S05]  /*350d0*/  WARPSYNC.COLLECTIVE R15, `(.L_x_2266) ;  /* 0x000000000f087348 */ /* 0x000fea0003c00000 */
[----:B------:R0:W1:Y:S02]  /*350e0*/  SHFL.IDX P6, R14, R13, R12, R11 ;  /* 0x0000000c0d0e7389 */ /* 0x00006400000c000b */
[----:B01----:R-:W-:Y:S01]  /*350f0*/  ENDCOLLECTIVE ;  /* 0x000000000000791b */ /* 0x003fe20003800000 */
.L_x_2266:
[----:B------:R-:W-:Y:S01]  /*35100*/  IMAD.MOV.U32 R9, RZ, RZ, R7 ;  /* 0x000000ffff097224 */ /* 0x000fe200078e0007 */
[----:B------:R-:W-:-:S04]  /*35110*/  LOP3.LUT P5, RZ, R17, 0x20, RZ, 0xc0, !PT ;  /* 0x0000002011ff7812 */ /* 0x000fc800078ac0ff */
[----:B------:R-:W-:-:S05]  /*35120*/  @!P4 LEA R7, R9, UR38, 0x1 ;  /* 0x000000260907cc11 */ /* 0x000fca000f8e08ff */
[----:B------:R-:W-:Y:S01]  /*35130*/  @!PT LDS RZ, [RZ] ;  /* 0x00000000fffff984 */ /* 0x000fe20000000800 */
[----:B------:R-:W-:Y:S01]  /*35140*/  @!PT LDS RZ, [RZ] ;  /* 0x00000000fffff984 */ /* 0x000fe20000000800 */
[----:B------:R-:W-:Y:S01]  /*35150*/  @!PT LDS RZ, [RZ] ;  /* 0x00000000fffff984 */ /* 0x000fe20000000800 */
[----:B------:R-:W-:Y:S04]  /*35160*/  @!P4 LDGSTS.E.BYPASS.LTC128B.128 [R7+0x22c00], desc[UR44][R2.64], !P3 ;  /* 0x22c000000207cfae */ /* 0x000fe8000d901d6c */
[----:B------:R-:W-:Y:S04]  /*35170*/  @!P4 LDGSTS.E.BYPASS.LTC128B.128 [R7+0x26c00], desc[UR44][R2.64+0x80], !P0 ;  /* 0x26c000800207cfae */ /* 0x000fe8000c101d6c */
[----:B------:R-:W-:Y:S04]  /*35180*/  @!P4 LDGSTS.E.BYPASS.LTC128B.128 [R7+0x2ac00], desc[UR44][R2.64+0x100], !P1 ;  /* 0x2ac001000207cfae */ /* 0x000fe8000c901d6c */
[----:B------:R0:W-:Y:S02]  /*35190*/  @!P4 LDGSTS.E.BYPASS.LTC128B.128 [R7+0x2ec00], desc[UR44][R2.64+0x180], !P2 ;  /* 0x2ec001800207cfae */ /* 0x0001e4000d101d6c */
[----:B0-----:R-:W-:-:S05]  /*351a0*/  IMAD.MOV.U32 R2, RZ, RZ, R14 ;  /* 0x000000ffff027224 */ /* 0x001fca00078e000e */
[----:B------:R-:W-:Y:S01]  /*351b0*/  @!P5 LEA R2, P6, R10, R2, 0x1 ;  /* 0x000000020a02d211 */ /* 0x000fe200078c08ff */
[----:B------:R-:W-:Y:S02]  /*351c0*/  IMAD.MOV.U32 R13, RZ, RZ, R4 ;  /* 0x000000ffff0d7224 */ /* 0x000fe400078e0004 */
[----:B------:R-:W-:Y:S02]  /*351d0*/  IMAD.MOV.U32 R12, RZ, RZ, 0x3 ;  /* 0x00000003ff0c7424 */ /* 0x000fe400078e00ff */
[----:B------:R-:W-:-:S08]  /*351e0*/  @!P5 IMAD.X R3, RZ, RZ, R6, P6 ;  /* 0x000000ffff03d224 */ /* 0x000fd000030e0606 */
[----:B------:R-:W-:Y:S05]  /*351f0*/  WARPSYNC.COLLECTIVE R15, `(.L_x_2267) ;  /* 0x000000000f087348 */ /* 0x000fea0003c00000 */
[----:B------:R0:W1:Y:S02]  /*35200*/  SHFL.IDX P6, R14, R13, R12, R11 ;  /* 0x0000000c0d0e7389 */ /* 0x00006400000c000b */
[----:B01----:R-:W-:Y:S01]  /*35210*/  ENDCOLLECTIVE ;  /* 0x000000000000791b */ /* 0x003fe20003800000 */
.L_x_2267:
[----:B------:R-:W-:Y:S02]  /*35220*/  IMAD.MOV.U32 R13, RZ, RZ, R5 ;  /* 0x000000ffff0d7224 */ /* 0x000fe400078e0005 */
[----:B------:R-:W-:-:S07]  /*35230*/  IMAD.MOV.U32 R6, RZ, RZ, R14 ;  /* 0x000000ffff067224 */ /* 0x000fce00078e000e */
[----:B------:R-:W-:Y:S05]  /*35240*/  WARPSYNC.COLLECTIVE R15, `(.L_x_2268) ;  /* 0x000000000f087348 */ /* 0x000fea0003c00000 */
[----:B------:R0:W1:Y:S02]  /*35250*/  SHFL.IDX P6, R14, R13, R12, R11 ;  /* 0x0000000c0d0e7389 */ /* 0x00006400000c000b */
[----:B01----:R-:W-:Y:S01]  /*35260*/  ENDCOLLECTIVE ;  /* 0x000000000000791b */ /* 0x003fe20003800000 */
.L_x_2268:
        /* <DEDUP_REMOVED lines=18> */
.L_x_2269:
[----:B------:R-:W-:Y:S02]  /*35390*/  IMAD.MOV.U32 R13, RZ, RZ, R5 ;  /* 0x000000ffff0d7224 */ /* 0x000fe400078e0005 */
[----:B------:R-:W-:-:S07]  /*353a0*/  IMAD.MOV.U32 R6, RZ, RZ, R14 ;  /* 0x000000ffff067224 */ /* 0x000fce00078e000e */
[----:B------:R-:W-:Y:S05]  /*353b0*/  WARPSYNC.COLLECTIVE R15, `(.L_x_2270) ;  /* 0x000000000f087348 */ /* 0x000fea0003c00000 */
[----:B------:R0:W1:Y:S02]  /*353c0*/  SHFL.IDX P6, R14, R13, R12, R11 ;  /* 0x0000000c0d0e7389 */ /* 0x00006400000c000b */
[----:B01----:R-:W-:Y:S01]  /*353d0*/  ENDCOLLECTIVE ;  /* 0x000000000000791b */ /* 0x003fe20003800000 */
.L_x_2270:
        /* <DEDUP_REMOVED lines=11> */
[----:B------:R-:W-:-:S05]  /*35490*/  @!P5 LEA R2, P6, R10, R2, 0x1 ;  /* 0x000000020a02d211 */ /* 0x000fca00078c08ff */
[----:B------:R-:W-:Y:S01]  /*354a0*/  @!P5 IMAD.X R3, RZ, RZ, R6, P6 ;  /* 0x000000ffff03d224 */ /* 0x000fe200030e0606 */
[----:B------:R-:W-:Y:S01]  /*354b0*/  LOP3.LUT P6, RZ, R17, 0x8, RZ, 0xc0, !PT ;  /* 0x0000000811ff7812 */ /* 0x000fe200078cc0ff */
[----:B------:R-:W-:Y:S02]  /*354c0*/  IMAD.MOV.U32 R7, RZ, RZ, R9 ;  /* 0x000000ffff077224 */ /* 0x000fe400078e0009 */
[----:B------:R-:W-:Y:S02]  /*354d0*/  IMAD.MOV.U32 R13, RZ, RZ, R4 ;  /* 0x000000ffff0d7224 */ /* 0x000fe400078e0004 */
[----:B------:R-:W-:-:S08]  /*354e0*/  IMAD.MOV.U32 R12, RZ, RZ, 0x5 ;  /* 0x00000005ff0c7424 */ /* 0x000fd000078e00ff */
[----:B------:R-:W-:-:S05]  /*354f0*/  @!P6 LEA R9, R7, UR38, 0x1 ;  /* 0x000000260709ec11 */ /* 0x000fca000f8e08ff */
[----:B------:R0:W-:Y:S04]  /*35500*/  @!P6 LDGSTS.E.BYPASS.LTC128B.128 [R9+0x24400], desc[UR44][R2.64], !P3 ;  /* 0x244000000209efae */ /* 0x0001e8000d901d6c */
[----:B------:R0:W-:Y:S04]  /*35510*/  @!P6 LDGSTS.E.BYPASS.LTC128B.128 [R9+0x28400], desc[UR44][R2.64+0x80], !P0 ;  /* 0x284000800209efae */ /* 0x0001e8000c101d6c */
[----:B------:R0:W-:Y:S04]  /*35520*/  @!P6 LDGSTS.E.BYPASS.LTC128B.128 [R9+0x2c400], desc[UR44][R2.64+0x100], !P1 ;  /* 0x2c4001000209efae */ /* 0x0001e8000c901d6c */
[----:B------:R0:W-:Y:S02]  /*35530*/  @!P6 LDGSTS.E.BYPASS.LTC128B.128 [R9+0x30400], desc[UR44][R2.64+0x180], !P2 ;  /* 0x304001800209efae */ /* 0x0001e4000d101d6c */
[----:B0-----:R-:W-:Y:S05]  /*35540*/  WARPSYNC.COLLECTIVE R15, `(.L_x_2271) ;  /* 0x000000000f087348 */ /* 0x001fea0003c00000 */
[----:B------:R1:W2:Y:S02]  /*35550*/  SHFL.IDX P6, R14, R13, R12, R11 ;  /* 0x0000000c0d0e7389 */ /* 0x0002a400000c000b */
[----:B012---:R-:W-:Y:S01]  /*35560*/  ENDCOLLECTIVE ;  /* 0x000000000000791b */ /* 0x007fe20003800000 */
.L_x_2271:
[----:B------:R-:W-:Y:S02]  /*35570*/  IMAD.MOV.U32 R13, RZ, RZ, R5 ;  /* 0x000000ffff0d7224 */ /* 0x000fe400078e0005 */
[----:B------:R-:W-:-:S07]  /*35580*/  IMAD.MOV.U32 R6, RZ, RZ, R14 ;  /* 0x000000ffff067224 */ /* 0x000fce00078e000e */
[----:B------:R-:W-:Y:S05]  /*35590*/  WARPSYNC.COLLECTIVE R15, `(.L_x_2272) ;  /* 0x000000000f087348 */ /* 0x000fea0003c00000 */
[----:B------:R0:W1:Y:S02]  /*355a0*/  SHFL.IDX P6, R14, R13, R12, R11 ;  /* 0x0000000c0d0e7389 */ /* 0x00006400000c000b */
[----:B01----:R-:W-:Y:S01]  /*355b0*/  ENDCOLLECTIVE ;  /* 0x000000000000791b */ /* 0x003fe20003800000 */
.L_x_2272:
[----:B------:R-:W-:Y:S01]  /*355c0*/  LOP3.LUT P4, RZ, R17, 0x4, RZ, 0xc0, !PT ;  /* 0x0000000411ff7812 */ /* 0x000fe2000788c0ff */
[----:B------:R-:W-:-:S12]  /*355d0*/  IMAD.MOV.U32 R2, RZ, RZ, R14 ;  /* 0x000000ffff027224 */ /* 0x000fd800078e000e */
[----:B------:R-:W-:Y:S01]  /*355e0*/  @!P4 LEA R2, P6, R10, R2, 0x1 ;  /* 0x000000020a02c211 */ /* 0x000fe200078c08ff */
[----:B------:R-:W-:Y:S02]  /*355f0*/  IMAD.MOV.U32 R13, RZ, RZ, R4 ;  /* 0x000000ffff0d7224 */ /* 0x000fe400078e0004 */
[----:B------:R-:W-:Y:S02]  /*35600*/  IMAD.MOV.U32 R12, RZ, RZ, 0x6 ;  /* 0x00000006ff0c7424 */ /* 0x000fe400078e00ff */
[----:B------:R-:W-:-:S08]  /*35610*/  @!P4 IMAD.X R3, RZ, RZ, R6, P6 ;  /* 0x000000ffff03c224 */ /* 0x000fd000030e0606 */
[----:B------:R-:W-:Y:S05]  /*35620*/  WARPSYNC.COLLECTIVE R15, `(.L_x_2273) ;  /* 0x000000000f087348 */ /* 0x000fea0003c00000 */
[----:B------:R0:W1:Y:S02]  /*35630*/  SHFL.IDX P6, R14, R13, R12, R11 ;  /* 0x0000000c0d0e7389 */ /* 0x00006400000c000b */
[----:B01----:R-:W-:Y:S01]  /*35640*/  ENDCOLLECTIVE ;  /* 0x000000000000791b */ /* 0x003fe20003800000 */
.L_x_2273:
[----:B------:R-:W-:Y:S02]  /*35650*/  IMAD.MOV.U32 R13, RZ, RZ, R5 ;  /* 0x000000ffff0d7224 */ /* 0x000fe400078e0005 */
[----:B------:R-:W-:-:S07]  /*35660*/  IMAD.MOV.U32 R6, RZ, RZ, R14 ;  /* 0x000000ffff067224 */ /* 0x000fce00078e000e */
[----:B------:R-:W-:Y:S05]  /*35670*/  WARPSYNC.COLLECTIVE R15, `(.L_x_2274) ;  /* 0x000000000f087348 */ /* 0x000fea0003c00000 */
[----:B------:R0:W1:Y:S02]  /*35680*/  SHFL.IDX P6, R14, R13, R12, R11 ;  /* 0x0000000c0d0e7389 */ /* 0x00006400000c000b */
[----:B01----:R-:W-:Y:S01]  /*35690*/  ENDCOLLECTIVE ;  /* 0x000000000000791b */ /* 0x003fe20003800000 */
.L_x_2274:
        /* <DEDUP_REMOVED lines=18> */
.L_x_2275:
[----:B------:R-:W-:-:S05]  /*357c0*/  @!P5 LEA R9, R9, UR38, 0x1 ;  /* 0x000000260909dc11 */ /* 0x000fca000f8e08ff */
[----:B------:R-:W-:Y:S01]  /*357d0*/  @!PT LDS RZ, [RZ] ;  /* 0x00000000fffff984 */ /* 0x000fe20000000800 */
[----:B------:R-:W-:Y:S01]  /*357e0*/  @!PT LDS RZ, [RZ] ;  /* 0x00000000fffff984 */ /* 0x000fe20000000800 */
[----:B------:R-:W-:Y:S01]  /*357f0*/  @!PT LDS RZ, [RZ] ;  /* 0x00000000fffff984 */ /* 0x000fe20000000800 */
[----:B------:R0:W-:Y:S04]  /*35800*/  @!P5 LDGSTS.E.BYPASS.LTC128B.128 [R9+0x25400], desc[UR44][R2.64], !P3 ;  /* 0x254000000209dfae */ /* 0x0001e8000d901d6c */
[----:B------:R0:W-:Y:S01]  /*35810*/  @!P5 LDGSTS.E.BYPASS.LTC128B.128 [R9+0x29400], desc[UR44][R2.64+0x80], !P0 ;  /* 0x294000800209dfae */ /* 0x0001e2000c101d6c */
[----:B------:R-:W-:-:S03]  /*35820*/  IMAD.MOV.U32 R13, RZ, RZ, R5 ;  /* 0x000000ffff0d7224 */ /* 0x000fc600078e0005 */
[----:B------:R0:W-:Y:S04]  /*35830*/  @!P5 LDGSTS.E.BYPASS.LTC128B.128 [R9+0x2d400], desc[UR44][R2.64+0x100], !P1 ;  /* 0x2d4001000209dfae */ /* 0x0001e8000c901d6c */
[----:B------:R0:W-:Y:S01]  /*35840*/  @!P5 LDGSTS.E.BYPASS.LTC128B.128 [R9+0x31400], desc[UR44][R2.64+0x180], !P2 ;  /* 0x314001800209dfae */ /* 0x0001e2000d101d6c */
[----:B------:R-:W-:-:S07]  /*35850*/  IMAD.MOV.U32 R6, RZ, RZ, R14 ;  /* 0x000000ffff067224 */ /* 0x000fce00078e000e */
[----:B0-----:R-:W-:Y:S05]  /*35860*/  WARPSYNC.COLLECTIVE R15, `(.L_x_2276) ;  /* 0x000000000f087348 */ /* 0x001fea0003c00000 */
[----:B------:R1:W2:Y:S02]  /*35870*/  SHFL.IDX P6, R14, R13, R12, R11 ;  /* 0x0000000c0d0e7389 */ /* 0x0002a400000c000b */
[----:B012---:R-:W-:Y:S01]  /*35880*/  ENDCOLLECTIVE ;  /* 0x000000000000791b */ /* 0x007fe20003800000 */
.L_x_2276:
[----:B------:R-:W-:Y:S05]  /*35890*/  BRA `(.L_x_2277) ;  /* 0xffffffbc00a07947 */ /* 0x000fea000383ffff */
.L_x_2166:
[----:B0-----:R-:W-:-:S04]  /*358a0*/  IMAD.U32 R3, RZ, RZ, UR38 ;  /* 0x00000026ff037e24 */ /* 0x001fc8000f8e00ff */
[----:B------:R0:W2:Y:S03]  /*358b0*/  SYNCS.PHASECHK.TRANS64.TRYWAIT P0, [R3+URZ+0x32420], R2 ;  /* 0x03242002030075a7 */ /* 0x0000a6000800017f */
[----:B--2---:R-:W-:Y:S05]  /*358c0*/  @!P0 NANOSLEEP.SYNCS 0x989680 ;  /* 0x009896800000895d */ /* 0x004fea0003900000 */
[----:B------:R-:W2:Y:S02]  /*358d0*/  @!P0 SYNCS.PHASECHK.TRANS64 P0, [R3+URZ+0x32420], R2 ;  /* 0x03242002030085a7 */ /* 0x000ea4000800007f */
[----:B--2---:R-:W-:Y:S05]  /*358e0*/  @!P0 BRA `(.L_x_2166) ;  /* 0xfffffffc00ec8947 */ /* 0x004fea000383ffff */
[----:B------:R-:W-:Y:S05]  /*358f0*/  BRA `(.L_x_2278) ;  /* 0xffffffc000047947 */ /* 0x000fea000383ffff */
.L_x_2169:
[----:B0-----:R-:W-:-:S04]  /*35900*/  IMAD.U32 R3, RZ, RZ, UR38 ;  /* 0x00000026ff037e24 */ /* 0x001fc8000f8e00ff */
[----:B------:R0:W2:Y:S03]  /*35910*/  SYNCS.PHASECHK.TRANS64.TRYWAIT P0, [R3+URZ+0x32460], R2 ;  /* 0x03246002030075a7 */ /* 0x0000a6000800017f */
[----:B--2---:R-:W-:Y:S05]  /*35920*/  @!P0 NANOSLEEP.SYNCS 0x989680 ;  /* 0x009896800000895d */ /* 0x004fea0003900000 */
[----:B------:R-:W2:Y:S02]  /*35930*/  @!P0 SYNCS.PHASECHK.TRANS64 P0, [R3+URZ+0x32460], R2 ;  /* 0x03246002030085a7 */ /* 0x000ea4000800007f */
[----:B--2---:R-:W-:Y:S05]  /*35940*/  @!P0 BRA `(.L_x_2169) ;  /* 0xfffffffc00ec8947 */ /* 0x004fea000383ffff */
[----:B------:R-:W-:Y:S05]  /*35950*/  BRA `(.L_x_2279) ;  /* 0xffffffc000107947 */ /* 0x000fea000383ffff */
.L_x_2181:
[----:B-1----:R-:W-:-:S04]  /*35960*/  IMAD.U32 R3, RZ, RZ, UR38 ;  /* 0x00000026ff037e24 */ /* 0x002fc8000f8e00ff */
[----:B------:R1:W2:Y:S03]  /*35970*/  SYNCS.PHASECHK.TRANS64.TRYWAIT P0, [R3+URZ+0x32448], R2 ;  /* 0x03244802030075a7 */ /* 0x0002a6000800017f */
[----:B--2---:R-:W-:Y:S05]  /*35980*/  @!P0 NANOSLEEP.SYNCS 0x989680 ;  /* 0x009896800000895d */ /* 0x004fea0003900000 */
[----:B------:R-:W2:Y:S02]  /*35990*/  @!P0 SYNCS.PHASECHK.TRANS64 P0, [R3+URZ+0x32448], R2 ;  /* 0x03244802030085a7 */ /* 0x000ea4000800007f */
[----:B--2---:R-:W-:Y:S05]  /*359a0*/  @!P0 BRA `(.L_x_2181) ;  /* 0xfffffffc00ec8947 */ /* 0x004fea000383ffff */
[----:B------:R-:W-:Y:S05]  /*359b0*/  BRA `(.L_x_2280) ;  /* 0xffffffc8000c7947 */ /* 0x000fea000383ffff */
.L_x_2186:
[----:B01----:R-:W-:-:S04]  /*359c0*/  IMAD.U32 R3, RZ, RZ, UR38 ;  /* 0x00000026ff037e24 */ /* 0x003fc8000f8e00ff */
[----:B------:R0:W1:Y:S03]  /*359d0*/  SYNCS.PHASECHK.TRANS64.TRYWAIT P0, [R3+URZ+0x32468], R2 ;  /* 0x03246802030075a7 */ /* 0x000066000800017f */
[----:B-1----:R-:W-:Y:S05]  /*359e0*/  @!P0 NANOSLEEP.SYNCS 0x989680 ;  /* 0x009896800000895d */ /* 0x002fea0003900000 */
[----:B------:R-:W1:Y:S02]  /*359f0*/  @!P0 SYNCS.PHASECHK.TRANS64 P0, [R3+URZ+0x32468], R2 ;  /* 0x03246802030085a7 */ /* 0x000e64000800007f */
[----:B-1----:R-:W-:Y:S05]  /*35a00*/  @!P0 BRA `(.L_x_2186) ;  /* 0xfffffffc00ec8947 */ /* 0x002fea000383ffff */
[----:B------:R-:W-:Y:S05]  /*35a10*/  BRA `(.L_x_2281) ;  /* 0xffffffc8006c7947 */ /* 0x000fea000383ffff */
.L_x_2197:
[----:B-1----:R-:W-:-:S04]  /*35a20*/  IMAD.U32 R3, RZ, RZ, UR38 ;  /* 0x00000026ff037e24 */ /* 0x002fc8000f8e00ff */
[----:B------:R1:W2:Y:S03]  /*35a30*/  SYNCS.PHASECHK.TRANS64.TRYWAIT P0, [R3+URZ+0x32440], R2 ;  /* 0x03244002030075a7 */ /* 0x0002a6000800017f */
[----:B--2---:R-:W-:Y:S05]  /*35a40*/  @!P0 NANOSLEEP.SYNCS 0x989680 ;  /* 0x009896800000895d */ /* 0x004fea0003900000 */
[----:B------:R-:W2:Y:S02]  /*35a50*/  @!P0 SYNCS.PHASECHK.TRANS64 P0, [R3+URZ+0x32440], R2 ;  /* 0x03244002030085a7 */ /* 0x000ea4000800007f */
[----:B--2---:R-:W-:Y:S05]  /*35a60*/  @!P0 BRA `(.L_x_2197) ;  /* 0xfffffffc00ec8947 */ /* 0x004fea000383ffff */
[----:B------:R-:W-:Y:S05]  /*35a70*/  BRA `(.L_x_2282) ;  /* 0xffffffcc00e47947 */ /* 0x000fea000383ffff */
.L_x_2202:
[----:B01----:R-:W-:-:S04]  /*35a80*/  IMAD.U32 R3, RZ, RZ, UR38 ;  /* 0x00000026ff037e24 */ /* 0x003fc8000f8e00ff */
[----:B------:R0:W1:Y:S03]  /*35a90*/  SYNCS.PHASECHK.TRANS64.TRYWAIT P0, [R3+URZ+0x32460], R2 ;  /* 0x03246002030075a7 */ /* 0x000066000800017f */
[----:B-1----:R-:W-:Y:S05]  /*35aa0*/  @!P0 NANOSLEEP.SYNCS 0x989680 ;  /* 0x009896800000895d */ /* 0x002fea0003900000 */
[----:B------:R-:W1:Y:S02]  /*35ab0*/  @!P0 SYNCS.PHASECHK.TRANS64 P0, [R3+URZ+0x32460], R2 ;  /* 0x03246002030085a7 */ /* 0x000e64000800007f */
[----:B-1----:R-:W-:Y:S05]  /*35ac0*/  @!P0 BRA `(.L_x_2202) ;  /* 0xfffffffc00ec8947 */ /* 0x002fea000383ffff */
[----:B------:R-:W-:Y:S05]  /*35ad0*/  BRA `(.L_x_2283) ;  /* 0xffffffd000487947 */ /* 0x000fea000383ffff */
.L_x_2214:
[----:B-1----:R-:W-:-:S04]  /*35ae0*/  IMAD.U32 R3, RZ, RZ, UR38 ;  /* 0x00000026ff037e24 */ /* 0x002fc8000f8e00ff */
[----:B------:R1:W2:Y:S03]  /*35af0*/  SYNCS.PHASECHK.TRANS64.TRYWAIT P0, [R3+URZ+0x32448], R2 ;  /* 0x03244802030075a7 */ /* 0x0002a6000800017f */
[----:B--2---:R-:W-:Y:S05]  /*35b00*/  @!P0 NANOSLEEP.SYNCS 0x989680 ;  /* 0x009896800000895d */ /* 0x004fea0003900000 */
[----:B------:R-:W2:Y:S02]  /*35b10*/  @!P0 SYNCS.PHASECHK.TRANS64 P0, [R3+URZ+0x32448], R2 ;  /* 0x03244802030085a7 */ /* 0x000ea4000800007f */
[----:B--2---:R-:W-:Y:S05]  /*35b20*/  @!P0 BRA `(.L_x_2214) ;  /* 0xfffffffc00ec8947 */ /* 0x004fea000383ffff */
[----:B------:R-:W-:Y:S05]  /*35b30*/  BRA `(.L_x_2284) ;  /* 0xffffffd400cc7947 */ /* 0x000fea000383ffff */
.L_x_2219:
[----:B-1----:R-:W-:-:S04]  /*35b40*/  IMAD.U32 R3, RZ, RZ, UR38 ;  /* 0x00000026ff037e24 */ /* 0x002fc8000f8e00ff */
[----:B------:R1:W2:Y:S03]  /*35b50*/  SYNCS.PHASECHK.TRANS64.TRYWAIT P0, [R3+URZ+0x32468], R2 ;  /* 0x03246802030075a7 */ /* 0x0002a6000800017f */
[----:B--2---:R-:W-:Y:S05]  /*35b60*/  @!P0 NANOSLEEP.SYNCS 0x989680 ;  /* 0x009896800000895d */ /* 0x004fea0003900000 */
[----:B------:R-:W2:Y:S02]  /*35b70*/  @!P0 SYNCS.PHASECHK.TRANS64 P0, [R3+URZ+0x32468], R2 ;  /* 0x03246802030085a7 */ /* 0x000ea4000800007f */
[----:B--2---:R-:W-:Y:S05]  /*35b80*/  @!P0 BRA `(.L_x_2219) ;  /* 0xfffffffc00ec8947 */ /* 0x004fea000383ffff */
[----:B------:R-:W-:Y:S05]  /*35b90*/  BRA `(.L_x_2285) ;  /* 0xffffffd800307947 */ /* 0x000fea000383ffff */
.L_x_2226:
[----:B-1----:R1:W2:Y:S02]  /*35ba0*/  SYNCS.PHASECHK.TRANS64.TRYWAIT P0, [R2+URZ+0x32420], R7 ;  /* 0x03242007020075a7 */ /* 0x0022a4000800017f */
[----:B--2---:R-:W-:Y:S05]  /*35bb0*/  @!P0 NANOSLEEP.SYNCS 0x989680 ;  /* 0x009896800000895d */ /* 0x004fea0003900000 */
[----:B------:R-:W2:Y:S02]  /*35bc0*/  @!P0 SYNCS.PHASECHK.TRANS64 P0, [R2+URZ+0x32420], R7 ;  /* 0x03242007020085a7 */ /* 0x000ea4000800007f */
[----:B--2---:R-:W-:Y:S05]  /*35bd0*/  @!P0 BRA `(.L_x_2226) ;  /* 0xfffffffc00f08947 */ /* 0x004fea000383ffff */
[----:B------:R-:W-:Y:S05]  /*35be0*/  BRA `(.L_x_2286) ;  /* 0xffffffdc004c7947 */ /* 0x000fea000383ffff */
.L_x_2227:
        /* <DEDUP_REMOVED lines=11> */
.L_x_2288:
[----:B------:R-:W-:Y:S05]  /*35ca0*/  BSYNC B0 ;  /* 0x0000000000007941 */ /* 0x000fea0003800000 */
.L_x_2287:
[----:B------:R-:W-:Y:S05]  /*35cb0*/  BRA `(.L_x_2289) ;  /* 0xffffffdc00307947 */ /* 0x000fea000383ffff */
.L_x_2228:
[----:B------:R-:W-:Y:S01]  /*35cc0*/  BSSY B0, `(.L_x_2290) ;  /* 0x0000006000007945 */ /* 0x000fe20003800000 */
[----:B------:R-:W-:-:S07]  /*35cd0*/  IMAD.MOV.U32 R15, RZ, RZ, -0x1 ;  /* 0xffffffffff0f7424 */ /* 0x000fce00078e00ff */
[----:B012---:R-:W-:Y:S05]  /*35ce0*/  WARPSYNC.COLLECTIVE R15, `(.L_x_2291) ;  /* 0x000000000f0c7348 */ /* 0x007fea0003c00000 */
[----:B------:R-:W-:Y:S02]  /*35cf0*/  ELECT P6, UR62, PT ;  /* 0x00000000003e782f */ /* 0x000fe400038c0000 */
[----:B------:R-:W-:Y:S01]  /*35d00*/  MOV R14, UR62 ;  /* 0x0000003e000e7c02 */ /* 0x000fe20008000f00 */
[----:B012---:R-:W-:Y:S10]  /*35d10*/  ENDCOLLECTIVE ;  /* 0x000000000000791b */ /* 0x007ff40003800000 */
.L_x_2291:
[----:B------:R-:W-:Y:S05]  /*35d20*/  BSYNC B0 ;  /* 0x0000000000007941 */ /* 0x000fea0003800000 */
.L_x_2290:
[----:B------:R-:W-:Y:S05]  /*35d30*/  BRA `(.L_x_2292) ;  /* 0xffffffdc00247947 */ /* 0x000fea000383ffff */
.L_x_2230:
[----:B0-----:R0:W1:Y:S02]  /*35d40*/  SYNCS.PHASECHK.TRANS64.TRYWAIT P0, [R8+URZ], R7 ;  /* 0x00000007080075a7 */ /* 0x001064000800017f */
[----:B-1----:R-:W-:Y:S05]  /*35d50*/  @!P0 NANOSLEEP.SYNCS 0x989680 ;  /* 0x009896800000895d */ /* 0x002fea0003900000 */
[----:B------:R-:W1:Y:S02]  /*35d60*/  @!P0 SYNCS.PHASECHK.TRANS64 P0, [R8+URZ], R7 ;  /* 0x00000007080085a7 */ /* 0x000e64000800007f */
[----:B-1----:R-:W-:Y:S05]  /*35d70*/  @!P0 BRA `(.L_x_2230) ;  /* 0xfffffffc00f08947 */ /* 0x002fea000383ffff */
[----:B------:R-:W-:Y:S05]  /*35d80*/  BRA `(.L_x_2293) ;  /* 0xffffffdc00587947 */ /* 0x000fea000383ffff */
.L_x_2231:
[----:B-1----:R1:W2:Y:S02]  /*35d90*/  SYNCS.PHASECHK.TRANS64.TRYWAIT P0, [R3+URZ], R0 ;  /* 0x00000000030075a7 */ /* 0x0022a4000800017f */
[----:B--2---:R-:W-:Y:S05]  /*35da0*/  @!P0 NANOSLEEP.SYNCS 0x989680 ;  /* 0x009896800000895d */ /* 0x004fea0003900000 */
[----:B------:R-:W2:Y:S02]  /*35db0*/  @!P0 SYNCS.PHASECHK.TRANS64 P0, [R3+URZ], R0 ;  /* 0x00000000030085a7 */ /* 0x000ea4000800007f */
[----:B--2---:R-:W-:Y:S05]  /*35dc0*/  @!P0 BRA `(.L_x_2231) ;  /* 0xfffffffc00f08947 */ /* 0x004fea000383ffff */
[----:B------:R-:W-:Y:S05]  /*35dd0*/  BRA `(.L_x_2294) ;  /* 0xffffffdc004c7947 */ /* 0x000fea000383ffff */
.L_x_2233:
[----:B-1----:R1:W2:Y:S02]  /*35de0*/  SYNCS.PHASECHK.TRANS64.TRYWAIT P0, [R6+URZ], R7 ;  /* 0x00000007060075a7 */ /* 0x0022a4000800017f */
[----:B--2---:R-:W-:Y:S05]  /*35df0*/  @!P0 NANOSLEEP.SYNCS 0x989680 ;  /* 0x009896800000895d */ /* 0x004fea0003900000 */
[----:B------:R-:W2:Y:S02]  /*35e00*/  @!P0 SYNCS.PHASECHK.TRANS64 P0, [R6+URZ], R7 ;  /* 0x00000007060085a7 */ /* 0x000ea4000800007f */
[----:B--2---:R-:W-:Y:S05]  /*35e10*/  @!P0 BRA `(.L_x_2233) ;  /* 0xfffffffc00f08947 */ /* 0x004fea000383ffff */
[----:B------:R-:W-:Y:S05]  /*35e20*/  BRA `(.L_x_2295) ;  /* 0xffffffdc00507947 */ /* 0x000fea000383ffff */
        .type           $_ZN7cutlass13device_kernelIN5flash11enable_sm90INS1_16FlashAttnFwdSm90INS1_25CollectiveMainloopFwdSm90ILi2EN4cute5tupleIJNS5_1CILi1EEES8_S8_EEENS6_IJNS7_ILi128EEENS7_ILi96EEENS7_ILi64EEEEEELi256ENS_10bfloat16_tEfNS_4arch4Sm90ELb0ELb1ELb1ELb0ELb0ELb0ELb1ELb1ELb0ELb1ELb1ELb0EEENS1_21CollectiveEpilogueFwdINS6_IJSA_NS7_ILi256EEESB_EEES9_SE_SG_Li256ELb0ELb1ELb1ELb0EEENS1_19SingleTileSchedulerILb0ELb1ELb1ELi128EEEEEEEEEvNT_6ParamsE$_ZZN5flash25CollectiveMainloopFwdSm90ILi2EN4cute5tupleIJNS1_1CILi1EEES4_S4_EEENS2_IJNS3_ILi128EEENS3_ILi96EEENS3_ILi64EEEEEELi256EN7cutlass10bfloat16_tEfNSA_4arch4Sm90ELb0ELb1ELb1ELb0ELb0ELb0ELb1ELb1ELb0ELb1ELb1ELb0EE3mmaINS_16FlashAttnFwdSm90ISE_NS_21CollectiveEpilogueFwdINS2_IJS6_NS3_ILi256EEES7_EEES5_SB_SD_Li256ELb0ELb1ELb1ELb0EEENS_19SingleTileSchedulerILb0ELb1ELb1ELi128EEEE13SharedStorageENS1_6TensorINS1_11ArrayEngineIfLm128EEENS1_6LayoutINS2_IJNS2_IJNS3_ILi2EEEST_NS3_ILi32EEEEEES4_S4_EEENS2_IJNS2_IJS4_ST_NS3_ILi4EEEEEENS3_ILi0EEESZ_EEEEEEENS_7SoftmaxILi2ELi0EEEEEbRKNSE_6ParamsENSA_25PipelineTmaAsyncNoClusterILi2ENSA_16PipelineTmaAsyncILi2EEEEES1B_RNSA_13PipelineStateILj2EEERT0_RT1_iRiRKNS_16SeqlenInfoQKNewKILb0ELb0EEENS2_IJiiiiEEERT_ENKUliT_T0_T1_E_clIZSF_ISO_S12_S14_EbS17_S1B_S1B_S1E_S1G_S1I_iS1J_S1N_S1O_S1Q_EUlRS1R_iE1_NS3_ILb0EEENS3_ILb1EEEEEDaiS1R_S1S_S1T_,@function
        .size           $_ZN7cutlass13device_kernelIN5flash11enable_sm90INS1_16FlashAttnFwdSm90INS1_25CollectiveMainloopFwdSm90ILi2EN4cute5tupleIJNS5_1CILi1EEES8_S8_EEENS6_IJNS7_ILi128EEENS7_ILi96EEENS7_ILi64EEEEEELi256ENS_10bfloat16_tEfNS_4arch4Sm90ELb0ELb1ELb1ELb0ELb0ELb0ELb1ELb1ELb0ELb1ELb1ELb0EEENS1_21CollectiveEpilogueFwdINS6_IJSA_NS7_ILi256EEESB_EEES9_SE_SG_Li256ELb0ELb1ELb1ELb0EEENS1_19SingleTileSchedulerILb0ELb1ELb1ELi128EEEEEEEEEvNT_6ParamsE$_ZZN5flash25CollectiveMainloopFwdSm90ILi2EN4cute5tupleIJNS1_1CILi1EEES4_S4_EEENS2_IJNS3_ILi128EEENS3_ILi96EEENS3_ILi64EEEEEELi256EN7cutlass10bfloat16_tEfNSA_4arch4Sm90ELb0ELb1ELb1ELb0ELb0ELb0ELb1ELb1ELb0ELb1ELb1ELb0EE3mmaINS_16FlashAttnFwdSm90ISE_NS_21CollectiveEpilogueFwdINS2_IJS6_NS3_ILi256EEES7_EEES5_SB_SD_Li256ELb0ELb1ELb1ELb0EEENS_19SingleTileSchedulerILb0ELb1ELb1ELi128EEEE13SharedStorageENS1_6TensorINS1_11ArrayEngineIfLm128EEENS1_6LayoutINS2_IJNS2_IJNS3_ILi2EEEST_NS3_ILi32EEEEEES4_S4_EEENS2_IJNS2_IJS4_ST_NS3_ILi4EEEEEENS3_ILi0EEESZ_EEEEEEENS_7SoftmaxILi2ELi0EEEEEbRKNSE_6ParamsENSA_25PipelineTmaAsyncNoClusterILi2ENSA_16PipelineTmaAsyncILi2EEEEES1B_RNSA_13PipelineStateILj2EEERT0_RT1_iRiRKNS_16SeqlenInfoQKNewKILb0ELb0EEENS2_IJiiiiEEERT_ENKUliT_T0_T1_E_clIZSF_ISO_S12_S14_EbS17_S1B_S1B_S1E_S1G_S1I_iS1J_S1N_S1O_S1Q_EUlRS1R_iE1_NS3_ILb0EEENS3_ILb1EEEEEDaiS1R_S1S_S1T_,(.L_x_6135 - $_ZN7cutlass13device_kernelIN5flash11enable_sm90INS1_16FlashAttnFwdSm90INS1_25CollectiveMainloopFwdSm90ILi2EN4cute5tupleIJNS5_1CILi1EEES8_S8_EEENS6_IJNS7_ILi128EEENS7_ILi96EEENS7_ILi64EEEEEELi256ENS_10bfloat16_tEfNS_4arch4Sm90ELb0ELb1ELb1ELb0ELb0ELb0ELb1ELb1ELb0ELb1ELb1ELb0EEENS1_21CollectiveEpilogueFwdINS6_IJSA_NS7_ILi256EEESB_EEES9_SE_SG_Li256ELb0ELb1ELb1ELb0EEENS1_19SingleTileSchedulerILb0ELb1ELb1ELi128EEEEEEEEEvNT_6ParamsE$_ZZN5flash25CollectiveMainloopFwdSm90ILi2EN4cute5tupleIJNS1_1CILi1EEES4_S4_EEENS2_IJNS3_ILi128EEENS3_ILi96EEENS3_ILi64EEEEEELi256EN7cutlass10bfloat16_tEfNSA_4arch4Sm90ELb0ELb1ELb1ELb0ELb0ELb0ELb1ELb1ELb0ELb1ELb1ELb0EE3mmaINS_16FlashAttnFwdSm90ISE_NS_21CollectiveEpilogueFwdINS2_IJS6_NS3_ILi256EEES7_EEES5_SB_SD_Li256ELb0ELb1ELb1ELb0EEENS_19SingleTileSchedulerILb0ELb1ELb1ELi128EEEE13SharedStorageENS1_6TensorINS1_11ArrayEngineIfLm128EEENS1_6LayoutINS2_IJNS2_IJNS3_ILi2EEEST_NS3_ILi32EEEEEES4_S4_EEENS2_IJNS2_IJS4_ST_NS3_ILi4EEEEEENS3_ILi0EEESZ_EEEEEEENS_7SoftmaxILi2ELi0EEEEEbRKNSE_6ParamsENSA_25PipelineTmaAsyncNoClusterILi2ENSA_16PipelineTmaAsyncILi2EEEEES1B_RNSA_13PipelineStateILj2EEERT0_RT1_iRiRKNS_16SeqlenInfoQKNewKILb0ELb0EEENS2_IJiiiiEEERT_ENKUliT_T0_T1_E_clIZSF_ISO_S12_S14_EbS17_S1B_S1B_S1E_S1G_S1I_iS1J_S1N_S1O_S1Q_EUlRS1R_iE1_NS3_ILb0EEENS3_ILb1EEEEEDaiS1R_S1S_S1T_)
$_ZN7cutlass13device_kernelIN5flash11enable_sm90INS1_16FlashAttnFwdSm90INS1_25CollectiveMainloopFwdSm90ILi2EN4cute5tupleIJNS5_1CILi1EEES8_S8_EEENS6_IJNS7_ILi128EEENS7_ILi96EEENS7_ILi64EEEEEELi256ENS_10bfloat16_tEfNS_4arch4Sm90ELb0ELb1ELb1ELb0ELb0ELb0ELb1ELb1ELb0ELb1ELb1ELb0EEENS1_21CollectiveEpilogueFwdINS6_IJSA_NS7_ILi256EEESB_EEES9_SE_SG_Li256ELb0ELb1ELb1ELb0EEENS1_19SingleTileSchedulerILb0ELb1ELb1ELi128EEEEEEEEEvNT_6ParamsE$_ZZN5flash25CollectiveMainloopFwdSm90ILi2EN4cute5tupleIJNS1_1CILi1EEES4_S4_EEENS2_IJNS3_ILi128EEENS3_ILi96EEENS3_ILi64EEEEEELi256EN7cutlass10bfloat16_tEfNSA_4arch4Sm90ELb0ELb1ELb1ELb0ELb0ELb0ELb1ELb1ELb0ELb1ELb1ELb0EE3mmaINS_16FlashAttnFwdSm90ISE_NS_21CollectiveEpilogueFwdINS2_IJS6_NS3_ILi256EEES7_EEES5_SB_SD_Li256ELb0ELb1ELb1ELb0EEENS_19SingleTileSchedulerILb0ELb1ELb1ELi128EEEE13SharedStorageENS1_6TensorINS1_11ArrayEngineIfLm128EEENS1_6LayoutINS2_IJNS2_IJNS3_ILi2EEEST_NS3_ILi32EEEEEES4_S4_EEENS2_IJNS2_IJS4_ST_NS3_ILi4EEEEEENS3_ILi0EEESZ_EEEEEEENS_7SoftmaxILi2ELi0EEEEEbRKNSE_6ParamsENSA_25PipelineTmaAsyncNoClusterILi2ENSA_16PipelineTmaAsyncILi2EEEEES1B_RNSA_13PipelineStateILj2EEERT0_RT1_iRiRKNS_16SeqlenInfoQKNewKILb0ELb0EEENS2_IJiiiiEEERT_ENKUliT_T0_T1_E_clIZSF_ISO_S12_S14_EbS17_S1B_S1B_S1E_S1G_S1I_iS1J_S1N_S1O_S1Q_EUlRS1R_iE1_NS3_ILb0EEENS3_ILb1EEEEEDaiS1R_S1S_S1T_:
[----:B------:R-:W-:Y:S05]  /*35e30*/  YIELD ;  /* 0x0000000000007946 */ /* 0x000fea0003800000 */
[----:B------:R-:W-:Y:S02]  /*35e40*/  ULDC UR4, c[0x0][0x20] ;  /* 0x0000080000047ab9 */ /* 0x000fe40000000800 */
[----:B------:R-:W-:-:S05]  /*35e50*/  VIADD R158, R157, -UR4 ;  /* 0x800000049d9e7c36 */ /* 0x000fca0008000000 */
[----:B------:R-:W2:Y:S01]  /*35e60*/  LDL.64 R2, [R158] ;  /* 0x000000009e027983 */ /* 0x000ea20000100a00 */
[----:B------:R-:W0:Y:S02]  /*35e70*/  LDC.64 R4, c[0x0][0x208] ;  /* 0x00008200ff047b82 */ /* 0x000e240000000a00 */
[----:B0-----:R-:W-:Y:S02]  /*35e80*/  R2UR UR4, R4 ;  /* 0x00000000040472ca */ /* 0x001fe400000e0000 */
[----:B------:R-:W-:-:S13]  /*35e90*/  R2UR UR5, R5 ;  /* 0x00000000050572ca */ /* 0x000fda00000e0000 */
[----:B--2---:R-:W2:Y:S01]  /*35ea0*/  LD.E R0, desc[UR4][R2.64] ;  /* 0x0000000402007980 */ /* 0x004ea2000c101900 */
[----:B------:R-:W-:Y:S02]  /*35eb0*/  R2UR UR4, R4 ;  /* 0x00000000040472ca */ /* 0x000fe400000e0000 */
[----:B------:R-:W-:Y:S01]  /*35ec0*/  R2UR UR5, R5 ;  /* 0x00000000050572ca */ /* 0x000fe200000e0000 */
[----:B--2---:R-:W-:-:S12]  /*35ed0*/  VIADD R11, R0, 0x1 ;  /* 0x00000001000b7836 */ /* 0x004fd80000000000 */
[----:B------:R-:W2:Y:S01]  /*35ee0*/  LD.E R0, desc[UR4][R2.64+0x8] ;  /* 0x0000080402007980 */ /* 0x000ea2000c101900 */
[----:B------:R-:W-:-:S13]  /*35ef0*/  ISETP.NE.AND P1, PT, R11, 0x2, PT ;  /* 0x000000020b00780c */ /* 0x000fda0003f25270 */
[----:B------:R-:W-:Y:S02]  /*35f00*/  @!P1 R2UR UR6, R4 ;  /* 0x00000000040692ca */ /* 0x000fe400000e0000 */
[----:B------:R-:W-:-:S13]  /*35f10*/  @!P1 R2UR UR7, R5 ;  /* 0x00000000050792ca */ /* 0x000fda00000e0000 */
[----:B------:R-:W3:Y:S01]  /*35f20*/  @!P1 LD.E R6, desc[UR6][R2.64+0x4] ;  /* 0x0000040602069980 */ /* 0x000ee2000c101900 */
[C---:B------:R-:W-:Y:S02]  /*35f30*/  R2UR UR4, R4.reuse ;  /* 0x00000000040472ca */ /* 0x040fe400000e0000 */
[C---:B------:R-:W-:Y:S02]  /*35f40*/  R2UR UR5, R5.reuse ;  /* 0x00000000050572ca */ /* 0x040fe400000e0000 */
[C---:B------:R-:W-:Y:S02]  /*35f50*/  R2UR UR6, R4.reuse ;  /* 0x00000000040672ca */ /* 0x040fe400000e0000 */
[C---:B------:R-:W-:Y:S02]  /*35f60*/  R2UR UR7, R5.reuse ;  /* 0x00000000050772ca */ /* 0x040fe400000e0000 */
[----:B------:R-:W-:Y:S02]  /*35f70*/  @!P1 R2UR UR8, R4 ;  /* 0x00000000040892ca */ /* 0x000fe400000e0000 */
[----:B------:R-:W-:-:S02]  /*35f80*/  @!P1 R2UR UR9, R5 ;  /* 0x00000000050992ca */ /* 0x000fc400000e0000 */
[----:B------:R-:W-:Y:S02]  /*35f90*/  @!P1 R2UR UR10, R4 ;  /* 0x00000000040a92ca */ /* 0x000fe400000e0000 */
[----:B------:R-:W-:Y:S01]  /*35fa0*/  @!P1 R2UR UR11, R5 ;  /* 0x00000000050b92ca */ /* 0x000fe200000e0000 */
[----:B------:R-:W-:Y:S08]  /*35fb0*/  ST.E desc[UR4][R2.64], R11 ;  /* 0x0000000b02007985 */ /* 0x000ff0000c101904 */
[----:B------:R-:W-:Y:S01]  /*35fc0*/  @!P1 ST.E desc[UR8][R2.64], RZ ;  /* 0x000000ff02009985 */ /* 0x000fe2000c101908 */
[----:B--2---:R-:W-:-:S05]  /*35fd0*/  VIADD R13, R0, 0x1 ;  /* 0x00000001000d7836 */ /* 0x004fca0000000000 */
[----:B------:R-:W-:Y:S01]  /*35fe0*/  ST.E desc[UR6][R2.64+0x8], R13 ;  /* 0x0000080d02007985 */ /* 0x000fe2000c101906 */
[----:B---3--:R-:W-:-:S05]  /*35ff0*/  @!P1 LOP3.LUT R15, R6, 0x1, RZ, 0x3c, !PT ;  /* 0x00000001060f9812 */ /* 0x008fca00078e3cff */
[----:B------:R0:W-:Y:S04]  /*36000*/  @!P1 ST.E desc[UR10][R2.64+0x4], R15 ;  /* 0x0000040f02009985 */ /* 0x0001e8000c10190a */
[----:B------:R-:W2:Y:S01]  /*36010*/  LDL.64 R8, [R158+0x18] ;  /* 0x000018009e087983 */ /* 0x000ea20000100a00 */
[----:B------:R-:W-:Y:S02]  /*36020*/  R2UR UR4, R4 ;  /* 0x00000000040472ca */ /* 0x000fe400000e0000 */
[----:B------:R-:W-:Y:S01]  /*36030*/  R2UR UR5, R5 ;  /* 0x00000000050572ca */ /* 0x000fe200000e0000 */
[----:B------:R-:W3:-:S12]  /*36040*/  LDL.64 R6, [R158] ;  /* 0x000000009e067983 */ /* 0x000ed80000100a00 */
[----:B--2---:R-:W2:Y:S01]  /*36050*/  LD.E R10, desc[UR4][R8.64+0x1c] ;  /* 0x00001c04080a7980 */ /* 0x004ea2000c101900 */
[C---:B------:R-:W-:Y:S02]  /*36060*/  R2UR UR4, R4.reuse ;  /* 0x00000000040472ca */ /* 0x040fe400000e0000 */
[C---:B------:R-:W-:Y:S02]  /*36070*/  R2UR UR5, R5.reuse ;  /* 0x00000000050572ca */ /* 0x040fe400000e0000 */
[----:B------:R-:W-:Y:S02]  /*36080*/  R2UR UR6, R4 ;  /* 0x00000000040672ca */ /* 0x000fe400000e0000 */
[----:B------:R-:W-:Y:S01]  /*36090*/  R2UR UR7, R5 ;  /* 0x00000000050772ca */ /* 0x000fe200000e0000 */
[----:B------:R-:W-:Y:S01]  /*360a0*/  BSSY B3, `(.L_x_2296) ;  /* 0x0000009000037945 */ /* 0x000fe20003800000 */
[----:B0-----:R-:W-:Y:S02]  /*360b0*/  IMAD.MOV.U32 R2, RZ, RZ, R23 ;  /* 0x000000ffff027224 */ /* 0x001fe400078e0017 */
[----:B------:R-:W-:-:S05]  /*360c0*/  IMAD.MOV.U32 R3, RZ, RZ, R22 ;  /* 0x000000ffff037224 */ /* 0x000fca00078e0016 */
[----:B---3--:R0:W5:Y:S04]  /*360d0*/  LD.E R0, desc[UR4][R6.64] ;  /* 0x0000000406007980 */ /* 0x008168000c101900 */
[----:B------:R0:W5:Y:S01]  /*360e0*/  LD.E R12, desc[UR6][R6.64+0x4] ;  /* 0x00000406060c7980 */ /* 0x000162000c101900 */
[----:B--2---:R-:W-:-:S04]  /*360f0*/  LOP3.LUT R10, R10, 0x1, RZ, 0xfc, !PT ;  /* 0x000000010a0a7812 */ /* 0x004fc800078efcff */
[----:B------:R-:W-:-:S13]  /*36100*/  ISETP.NE.AND P1, PT, R10, 0x3, PT ;  /* 0x000000030a00780c */ /* 0x000fda0003f25270 */
[----:B0-----:R-:W-:Y:S05]  /*36110*/  @!P1 BRA `(.L_x_2297) ;  /* 0x0000000000049947 */ /* 0x001fea0003800000 */
[----:B------:R-:W-:Y:S01]  /*36120*/  BPT.TRAP 0x1 ;  /* 0x000000040000795c */ /* 0x000fe20000300000 */
.L_x_2297:
[----:B------:R-:W-:Y:S05]  /*36130*/  BSYNC B3 ;  /* 0x0000000000037941 */ /* 0x000fea0003800000 */
.L_x_2296:
[----:B------:R-:W-:Y:S02]  /*36140*/  R2UR UR4, R4 ;  /* 0x00000000040472ca */ /* 0x000fe400000e0000 */
[----:B------:R-:W-:-:S13]  /*36150*/  R2UR UR5, R5 ;  /* 0x00000000050572ca */ /* 0x000fda00000e0000 */
[----:B------:R-:W2:Y:S01]  /*36160*/  LD.E.64 R10, desc[UR4][R8.64+0x8] ;  /* 0x00000804080a7980 */ /* 0x000ea2000c101b00 */
[----:B-----5:R-:W-:Y:S02]  /*36170*/  SHF.L.U32 R13, R12, 0x1f, RZ ;  /* 0x0000001f0c0d7819 */ /* 0x020fe400000006ff */
[----:B--2---:R-:W-:-:S05]  /*36180*/  MOV R11, R10 ;  /* 0x0000000a000b7202 */ /* 0x004fca0000000f00 */
[----:B------:R-:W-:-:S04]  /*36190*/  IMAD R0, R0, 0x8, R11 ;  /* 0x0000000800007824 */ /* 0x000fc800078e020b */
[----:B------:R0:W1:Y:S01]  /*361a0*/  SYNCS.PHASECHK.TRANS64.TRYWAIT P1, [R0+URZ], R13 ;  /* 0x0000000d000075a7 */ /* 0x000062000802017f */
[----:B------:R-:W2:Y:S01]  /*361b0*/  LD.E R12, desc[UR4][R8.64+0x1c] ;  /* 0x00001c04080c7980 */ /* 0x000ea2000c101900 */
[----:B------:R-:W-:Y:S02]  /*361c0*/  R2UR UR6, R4 ;  /* 0x00000000040672ca */ /* 0x000fe400000e0000 */
[----:B------:R-:W-:Y:S01]  /*361d0*/  R2UR UR7, R5 ;  /* 0x00000000050772ca */ /* 0x000fe200000e0000 */
[----:B------:R0:W5:Y:S01]  /*361e0*/  LD.E R10, desc[UR4][R6.64] ;  /* 0x00000004060a7980 */ /* 0x000162000c101900 */
[----:B------:R-:W-:Y:S11]  /*361f0*/  BSSY B3, `(.L_x_2298) ;  /* 0x0000006000037945 */ /* 0x000ff60003800000 */
[----:B------:R0:W5:Y:S01]  /*36200*/  LD.E R11, desc[UR6][R6.64+0x4] ;  /* 0x00000406060b7980 */ /* 0x000162000c101900 */
[----:B--2---:R-:W-:-:S04]  /*36210*/  LOP3.LUT R12, R12, 0x1, RZ, 0xfc, !PT ;  /* 0x000000010c0c7812 */ /* 0x004fc800078efcff */
[----:B------:R-:W-:-:S13]  /*36220*/  ISETP.NE.AND P2, PT, R12, 0x3, PT ;  /* 0x000000030c00780c */ /* 0x000fda0003f45270 */
[----:B01----:R-:W-:Y:S05]  /*36230*/  @!P2 BRA `(.L_x_2299) ;  /* 0x000000000004a947 */ /* 0x003fea0003800000 */
[----:B------:R-:W-:Y:S01]  /*36240*/  BPT.TRAP 0x1 ;  /* 0x000000040000795c */ /* 0x000fe20000300000 */
.L_x_2299:
[----:B------:R-:W-:Y:S05]  /*36250*/  BSYNC B3 ;  /* 0x0000000000037941 */ /* 0x000fea0003800000 */
.L_x_2298:
[----:B------:R-:W-:Y:S04]  /*36260*/  BSSY B3, `(.L_x_2300) ;  /* 0x000000a000037945 */ /* 0x000fe80003800000 */
[----:B------:R-:W-:Y:S05]  /*36270*/  @P1 BRA `(.L_x_2301) ;  /* 0x0000000000201947 */ /* 0x000fea0003800000 */
[----:B------:R-:W-:Y:S02]  /*36280*/  R2UR UR4, R4 ;  /* 0x00000000040472ca */ /* 0x000fe400000e0000 */
[----:B------:R-:W-:-:S13]  /*36290*/  R2UR UR5, R5 ;  /* 0x00000000050572ca */ /* 0x000fda00000e0000 */
[----:B------:R-:W2:Y:S01]  /*362a0*/  LD.E.64 R8, desc[UR4][R8.64+0x8] ;  /* 0x0000080408087980 */ /* 0x000ea2000c101b00 */
[----:B-----5:R-:W-:Y:S02]  /*362b0*/  SHF.L.U32 R11, R11, 0x1f, RZ ;  /* 0x0000001f0b0b7819 */ /* 0x020fe400000006ff */
[----:B--2---:R-:W-:-:S05]  /*362c0*/  MOV R7, R8 ;  /* 0x0000000800077202 */ /* 0x004fca0000000f00 */
[----:B------:R-:W-:-:S04]  /*362d0*/  IMAD R10, R10, 0x8, R7 ;  /* 0x000000080a0a7824 */ /* 0x000fc800078e0207 */
[----:B------:R-:W0:Y:S02]  /*362e0*/  SYNCS.PHASECHK.TRANS64.TRYWAIT P1, [R10+URZ], R11 ;  /* 0x0000000b0a0075a7 */ /* 0x000e24000802017f */
[----:B0-----:R-:W-:Y:S05]  /*362f0*/  @!P1 BRA `(.L_x_2302) ;  /* 0x000001b400c49947 */ /* 0x001fea0003800000 */
.L_x_2301:
[----:B------:R-:W-:Y:S05]  /*36300*/  BSYNC B3 ;  /* 0x0000000000037941 */ /* 0x000fea0003800000 */
.L_x_2300:
[----:B0----5:R-:W2:Y:S04]  /*36310*/  LDL.64 R10, [R158] ;  /* 0x000000009e0a7983 */ /* 0x021ea80000100a00 */
[----:B------:R-:W3:Y:S01]  /*36320*/  LDL.64 R8, [R158+0x28] ;  /* 0x000028009e087983 */ /* 0x000ee20000100a00 */
[C---:B------:R-:W-:Y:S02]  /*36330*/  R2UR UR6, R4.reuse ;  /* 0x00000000040672ca */ /* 0x040fe400000e0000 */
[C---:B------:R-:W-:Y:S01]  /*36340*/  R2UR UR7, R5.reuse ;  /* 0x00000000050772ca */ /* 0x040fe200000e0000 */
[----:B------:R-:W4:Y:S01]  /*36350*/  LDL.64 R6, [R158+0x20] ;  /* 0x000020009e067983 */ /* 0x000f220000100a00 */
[C---:B------:R-:W-:Y:S02]  /*36360*/  R2UR UR4, R4.reuse ;  /* 0x00000000040472ca */ /* 0x040fe400000e0000 */
[----:B------:R-:W-:Y:S01]  /*36370*/  R2UR UR5, R5 ;  /* 0x00000000050572ca */ /* 0x000fe200000e0000 */
[----:B------:R-:W4:Y:S08]  /*36380*/  LDL.64 R12, [R158+0x8] ;  /* 0x000008009e0c7983 */ /* 0x000f300000100a00 */
[----:B--2---:R-:W2:Y:S04]  /*36390*/  LD.E R11, desc[UR6][R10.64] ;  /* 0x000000060a0b7980 */ /* 0x004ea8000c101900 */
[----:B---3--:R-:W2:Y:S01]  /*363a0*/  LD.E.64 R14, desc[UR4][R8.64] ;  /* 0x00000004080e7980 */ /* 0x008ea2000c101b00 */
[----:B------:R-:W-:Y:S05]  /*363b0*/  WARPSYNC.ALL ;  /* 0x0000000000007948 */ /* 0x000fea0003800000 */
[----:B------:R-:W-:-:S02]  /*363c0*/  R2UR UR4, R4 ;  /* 0x00000000040472ca */ /* 0x000fc400000e0000 */
[C---:B------:R-:W-:Y:S02]  /*363d0*/  R2UR UR5, R5.reuse ;  /* 0x00000000050572ca */ /* 0x040fe400000e0000 */
[----:B------:R-:W-:Y:S02]  /*363e0*/  R2UR UR6, R4 ;  /* 0x00000000040672ca */ /* 0x000fe400000e0000 */
[----:B------:R-:W-:-:S09]  /*363f0*/  R2UR UR7, R5 ;  /* 0x00000000050772ca */ /* 0x000fd200000e0000 */
[----:B----4-:R0:W-:Y:S04]  /*36400*/  ST.E desc[UR4][R12.64], RZ ;  /* 0x000000ff0c007985 */ /* 0x0101e8000c101904 */
[----:B------:R-:W3:Y:S01]  /*36410*/  LD.E.64 R8, desc[UR6][R6.64] ;  /* 0x0000000606087980 */ /* 0x000ee2000c101b00 */
[----:B--2---:R-:W-:Y:S01]  /*36420*/  IMAD R10, R11, 0x300, R14 ;  /* 0x000003000b0a7824 */ /* 0x004fe200078e020e */
[----:B------:R-:W-:Y:S01]  /*36430*/  WARPGROUP.ARRIVE ;  /* 0x00000000000079c5 */ /* 0x000fe20000000000 */
[----:B------:R-:W-:Y:S01]  /*36440*/  IMAD.MOV.U32 R11, RZ, RZ, R15 ;  /* 0x000000ffff0b7224 */ /* 0x000fe200078e000f */
[----:B------:R-:W-:Y:S01]  /*36450*/  R2UR UR8, R4 ;  /* 0x00000000040872ca */ /* 0x000fe200000e0000 */
[----:B------:R-:W-:Y:S01]  /*36460*/  IMAD.MOV.U32 R191, RZ, RZ, 0x1 ;  /* 0x00000001ffbf7424 */ /* 0x000fe200078e00ff */
[----:B------:R-:W-:-:S02]  /*36470*/  R2UR UR6, R10 ;  /* 0x000000000a0672ca */ /* 0x000fc400000e0000 */
[----:B------:R-:W-:Y:S02]  /*36480*/  R2UR UR7, R11 ;  /* 0x000000000b0772ca */ /* 0x000fe400000e0000 */
[C---:B------:R-:W-:Y:S02]  /*36490*/  R2UR UR9, R5.reuse ;  /* 0x00000000050972ca */ /* 0x040fe400000e0000 */
[----:B------:R-:W-:Y:S02]  /*364a0*/  R2UR UR10, R4 ;  /* 0x00000000040a72ca */ /* 0x000fe400000e0000 */
[----:B------:R-:W-:Y:S02]  /*364b0*/  R2UR UR11, R5 ;  /* 0x00000000050b72ca */ /* 0x000fe400000e0000 */
[----:B---3--:R-:W-:Y:S02]  /*364c0*/  R2UR UR4, R8 ;  /* 0x00000000080472ca */ /* 0x008fe400000e0000 */
[----:B------:R-:W-:-:S13]  /*364d0*/  R2UR UR5, R9 ;  /* 0x00000000090572ca */ /* 0x000fda00000e0000 */
[----:B------:R-:W-:Y:S03]  /*364e0*/  HGMMA.64x96x16.F32.BF16 R24, gdesc[UR4], RZ, !UPT, gsb0 ;  /* 0x01600000041879f0 */ /* 0x000fe6000c0018ff */
[----:B------:R-:W-:Y:S02]  /*364f0*/  WARPGROUP.DEPBAR.LE gsb0, 0x0 ;  /* 0x00008000000079c5 */ /* 0x000fe40000010000 */
[----:B------:R0:W-:Y:S04]  /*36500*/  ST.E desc[UR8][R12.64], R191 ;  /* 0x000000bf0c007985 */ /* 0x0001e8000c101908 */
[----:B------:R-:W2:Y:S01]  /*36510*/  LD.E.64 R8, desc[UR10][R6.64] ;  /* 0x0000000a06087980 */ /* 0x000ea2000c101b00 */
[----:B------:R-:W-:Y:S01]  /*36520*/  VIADD R14, R10, 0x2 ;  /* 0x000000020a0e7836 */ /* 0x000fe20000000000 */
[----:B------:R-:W-:Y:S01]  /*36530*/  R2UR UR7, R15 ;  /* 0x000000000f0772ca */ /* 0x000fe200000e0000 */
[----:B------:R-:W-:Y:S01]  /*36540*/  WARPGROUP.ARRIVE ;  /* 0x00000000000079c5 */ /* 0x000fe20000000000 */
[----:B------:R-:W-:-:S02]  /*36550*/  R2UR UR8, R4 ;  /* 0x00000000040872ca */ /* 0x000fc400000e0000 */
[----:B------:R-:W-:Y:S02]  /*36560*/  R2UR UR6, R14 ;  /* 0x000000000e0672ca */ /* 0x000fe400000e0000 */
[C---:B------:R-:W-:Y:S02]  /*36570*/  R2UR UR9, R5.reuse ;  /* 0x00000000050972ca */ /* 0x040fe400000e0000 */
[----:B------:R-:W-:Y:S02]  /*36580*/  R2UR UR10, R4 ;  /* 0x00000000040a72ca */ /* 0x000fe400000e0000 */
[----:B------:R-:W-:Y:S01]  /*36590*/  R2UR UR11, R5 ;  /* 0x00000000050b72ca */ /* 0x000fe200000e0000 */
[----:B--2---:R-:W-:Y:S01]  /*365a0*/  VIADD R8, R8, 0x2 ;  /* 0x0000000208087836 */ /* 0x004fe20000000000 */
[----:B------:R-:W-:-:S04]  /*365b0*/  R2UR UR5, R9 ;  /* 0x00000000090572ca */ /* 0x000fc800000e0000 */
[----:B------:R-:W-:-:S13]  /*365c0*/  R2UR UR4, R8 ;  /* 0x00000000080472ca */ /* 0x000fda00000e0000 */
[----:B------:R-:W-:Y:S03]  /*365d0*/  HGMMA.64x96x16.F32.BF16 R24, gdesc[UR4], R24, gsb0 ;  /* 0x01600000041879f0 */ /* 0x000fe60008001818 */
        /* <DEDUP_REMOVED lines=19> */
[----:B------:R-:W-:Y:S01]  /*36710*/  WARPGROUP.ARRIVE ;  /* 0x00000000000079c5 */ /* 0x000fe20000000000 */
[----:B------:R-:W-:Y:S01]  /*36720*/  IMAD.MOV.U32 R11, RZ, RZ, R15 ;  /* 0x000000ffff0b7224 */ /* 0x000fe200078e000f */
[----:B------:R-:W-:-:S02]  /*36730*/  R2UR UR8, R4 ;  /* 0x00000000040872ca */ /* 0x000fc400000e0000 */
[----:B------:R-:W-:Y:S02]  /*36740*/  R2UR UR6, R10 ;  /* 0x000000000a0672ca */ /* 0x000fe400000e0000 */
        /* <DEDUP_REMOVED lines=8> */
[----:B------:R-:W2:Y:S01]  /*367d0*/  LDL.64 R8, [R158+0x40] ;  /* 0x000040009e087983 */ /* 0x000ea20000100a00 */
[----:B------:R-:W-:-:S02]  /*367e0*/  R2UR UR4, R4 ;  /* 0x00000000040472ca */ /* 0x000fc400000e0000 */
[----:B------:R-:W-:Y:S01]  /*367f0*/  R2UR UR5, R5 ;  /* 0x00000000050572ca */ /* 0x000fe200000e0000 */
[----:B------:R-:W3:-:S12]  /*36800*/  LDL.64 R6, [R158] ;  /* 0x000000009e067983 */ /* 0x000ed80000100a00 */
[----:B--2---:R-:W2:Y:S01]  /*36810*/  LD.E R10, desc[UR4][R8.64+0x1c] ;  /* 0x00001c04080a7980 */ /* 0x004ea2000c101900 */
[C---:B------:R-:W-:Y:S02]  /*36820*/  R2UR UR4, R4.reuse ;  /* 0x00000000040472ca */ /* 0x040fe400000e0000 */
[C---:B------:R-:W-:Y:S02]  /*36830*/  R2UR UR5, R5.reuse ;  /* 0x00000000050572ca */ /* 0x040fe400000e0000 */
[----:B------:R-:W-:Y:S02]  /*36840*/  R2UR UR6, R4 ;  /* 0x00000000040672ca */ /* 0x000fe400000e0000 */
[----:B------:R-:W-:Y:S01]  /*36850*/  R2UR UR7, R5 ;  /* 0x00000000050772ca */ /* 0x000fe200000e0000 */
[----:B------:R-:W-:Y:S08]  /*36860*/  BSSY B3, `(.L_x_2303) ;  /* 0x0000007000037945 */ /* 0x000ff00003800000 */
[----:B---3--:R0:W5:Y:S04]  /*36870*/  LD.E R0, desc[UR4][R6.64] ;  /* 0x0000000406007980 */ /* 0x008168000c101900 */
[----:B------:R0:W5:Y:S01]  /*36880*/  LD.E R14, desc[UR6][R6.64+0x4] ;  /* 0x00000406060e7980 */ /* 0x000162000c101900 */
[----:B--2---:R-:W-:-:S04]  /*36890*/  LOP3.LUT R10, R10, 0x1, RZ, 0xfc, !PT ;  /* 0x000000010a0a7812 */ /* 0x004fc800078efcff */
[----:B------:R-:W-:-:S13]  /*368a0*/  ISETP.NE.AND P1, PT, R10, 0x3, PT ;  /* 0x000000030a00780c */ /* 0x000fda0003f25270 */
[----:B0-----:R-:W-:Y:S05]  /*368b0*/  @!P1 BRA `(.L_x_2304) ;  /* 0x0000000000049947 */ /* 0x001fea0003800000 */
[----:B------:R-:W-:Y:S01]  /*368c0*/  BPT.TRAP 0x1 ;  /* 0x000000040000795c */ /* 0x000fe20000300000 */
.L_x_2304:
[----:B------:R-:W-:Y:S05]  /*368d0*/  BSYNC B3 ;  /* 0x0000000000037941 */ /* 0x000fea0003800000 */
.L_x_2303:
        /* <DEDUP_REMOVED lines=17> */
.L_x_2306:
[----:B------:R-:W-:Y:S05]  /*369f0*/  BSYNC B3 ;  /* 0x0000000000037941 */ /* 0x000fea0003800000 */
.L_x_2305:
        /* <DEDUP_REMOVED lines=10> */
.L_x_2308:
[----:B------:R-:W-:Y:S05]  /*36aa0*/  BSYNC B3 ;  /* 0x0000000000037941 */ /* 0x000fea0003800000 */
.L_x_2307:
[----:B------:R-:W2:Y:S04]  /*36ab0*/  LDL.64 R12, [R158] ;  /* 0x000000009e0c7983 */ /* 0x000ea80000100a00 */
[----:B0----5:R-:W3:Y:S04]  /*36ac0*/  LDL.64 R10, [R158+0x58] ;  /* 0x000058009e0a7983 */ /* 0x021ee80000100a00 */
[----:B------:R-:W4:Y:S04]  /*36ad0*/  LDL.64 R6, [R158+0x48] ;  /* 0x000048009e067983 */ /* 0x000f280000100a00 */
[----:B------:R-:W4:Y:S01]  /*36ae0*/  LDL.64 R8, [R158+0x50] ;  /* 0x000050009e087983 */ /* 0x000f220000100a00 */
[----:B------:R-:W-:-:S02]  /*36af0*/  R2UR UR6, R4 ;  /* 0x00000000040672ca */ /* 0x000fc400000e0000 */
[C---:B------:R-:W-:Y:S01]  /*36b00*/  R2UR UR7, R5.reuse ;  /* 0x00000000050772ca */ /* 0x040fe200000e0000 */
[----:B------:R-:W4:Y:S01]  /*36b10*/  LDL R74, [R1+0x470] ;  /* 0x00047000014a7983 */ /* 0x000f220000100800 */
[C---:B------:R-:W-:Y:S02]  /*36b20*/  R2UR UR4, R4.reuse ;  /* 0x00000000040472ca */ /* 0x040fe400000e0000 */
[----:B------:R-:W-:Y:S01]  /*36b30*/  R2UR UR5, R5 ;  /* 0x00000000050572ca */ /* 0x000fe200000e0000 */
[----:B------:R-:W4:Y:S08]  /*36b40*/  LDL R21, [R1+0x474] ;  /* 0x0004740001157983 */ /* 0x000f300000100800 */
[----:B--2---:R-:W2:Y:S04]  /*36b50*/  LD.E R17, desc[UR6][R12.64] ;  /* 0x000000060c117980 */ /* 0x004ea8000c101900 */
[----:B---3--:R-:W2:Y:S01]  /*36b60*/  LD.E.64 R12, desc[UR4][R10.64] ;  /* 0x000000040a0c7980 */ /* 0x008ea2000c101b00 */
[----:B------:R-:W-:Y:S05]  /*36b70*/  WARPSYNC.ALL ;  /* 0x0000000000007948 */ /* 0x000fea0003800000 */
[----:B------:R-:W-:-:S02]  /*36b80*/  R2UR UR6, R4 ;  /* 0x00000000040672ca */ /* 0x000fc400000e0000 */
[C---:B------:R-:W-:Y:S02]  /*36b90*/  R2UR UR7, R5.reuse ;  /* 0x00000000050772ca */ /* 0x040fe400000e0000 */
[----:B------:R-:W-:Y:S02]  /*36ba0*/  R2UR UR4, R4 ;  /* 0x00000000040472ca */ /* 0x000fe400000e0000 */
[----:B------:R-:W-:-:S09]  /*36bb0*/  R2UR UR5, R5 ;  /* 0x00000000050572ca */ /* 0x000fd200000e0000 */
[----:B----4-:R-:W3:Y:S04]  /*36bc0*/  LD.E R0, desc[UR6][R6.64] ;  /* 0x0000000606007980 */ /* 0x010ee8000c101900 */
[----:B------:R-:W4:Y:S01]  /*36bd0*/  LD.E.64 R14, desc[UR4][R8.64] ;  /* 0x00000004080e7980 */ /* 0x000f22000c101b00 */
[----:B------:R-:W-:Y:S01]  /*36be0*/  WARPGROUP.ARRIVE ;  /* 0x00000000000079c5 */ /* 0x000fe20000000000 */
[C---:B------:R-:W-:Y:S02]  /*36bf0*/  R2UR UR8, R4.reuse ;  /* 0x00000000040872ca */ /* 0x040fe400000e0000 */
[----:B------:R-:W-:Y:S02]  /*36c00*/  R2UR UR9, R5 ;  /* 0x00000000050972ca */ /* 0x000fe400000e0000 */
[----:B------:R-:W-:-:S02]  /*36c10*/  R2UR UR10, R4 ;  /* 0x00000000040a72ca */ /* 0x000fc400000e0000 */
[----:B------:R-:W-:Y:S01]  /*36c20*/  R2UR UR11, R5 ;  /* 0x00000000050b72ca */ /* 0x000fe200000e0000 */
[----:B--2---:R-:W-:Y:S02]  /*36c30*/  IMAD R16, R17, 0xc00, R12 ;  /* 0x00000c0011107824 */ /* 0x004fe400078e020c */
[----:B------:R-:W-:-:S03]  /*36c40*/  IMAD.MOV.U32 R17, RZ, RZ, R13 ;  /* 0x000000ffff117224 */ /* 0x000fc600078e000d */
[----:B------:R-:W-:Y:S02]  /*36c50*/  R2UR UR6, R16 ;  /* 0x00000000100672ca */ /* 0x000fe400000e0000 */
[----:B------:R-:W-:Y:S02]  /*36c60*/  R2UR UR7, R17 ;  /* 0x00000000110772ca */ /* 0x000fe400000e0000 */
[----:B---3--:R-:W-:Y:S02]  /*36c70*/  ISETP.NE.U32.AND P1, PT, R0, RZ, PT ;  /* 0x000000ff0000720c */ /* 0x008fe40003f25070 */
[----:B----4-:R-:W-:Y:S02]  /*36c80*/  R2UR UR4, R14 ;  /* 0x000000000e0472ca */ /* 0x010fe400000e0000 */
[----:B------:R-:W-:-:S09]  /*36c90*/  R2UR UR5, R15 ;  /* 0x000000000f0572ca */ /* 0x000fd200000e0000 */
[----:B------:R-:W-:-:S05]  /*36ca0*/  VOTEU.ANY UP0, P1 ;  /* 0x00000000003f7886 */ /* 0x000fca0000800100 */
[----:B------:R-:W-:Y:S03]  /*36cb0*/  HGMMA.64x96x16.F32.BF16 R24, gdesc[UR4], R24, UP0, gsb0 ;  /* 0x01600000041879f0 */ /* 0x000fe6000b801818 */
[----:B------:R-:W-:Y:S02]  /*36cc0*/  WARPGROUP.DEPBAR.LE gsb0, 0x0 ;  /* 0x00008000000079c5 */ /* 0x000fe40000010000 */
[----:B------:R-:W-:Y:S04]  /*36cd0*/  ST.E desc[UR8][R6.64], R191 ;  /* 0x000000bf06007985 */ /* 0x000fe8000c101908 */
[----:B------:R-:W2:Y:S01]  /*36ce0*/  LD.E.64 R10, desc[UR10][R8.64] ;  /* 0x0000000a080a7980 */ /* 0x000ea2000c101b00 */
[----:B------:R-:W-:Y:S01]  /*36cf0*/  VIADD R12, R16, 0x2 ;  /* 0x00000002100c7836 */ /* 0x000fe20000000000 */
[----:B------:R-:W-:-:S04]  /*36d00*/  R2UR UR7, R13 ;  /* 0x000000000d0772ca */ /* 0x000fc800000e0000 */
[----:B------:R-:W-:Y:S01]  /*36d10*/  R2UR UR6, R12 ;  /* 0x000000000c0672ca */ /* 0x000fe200000e0000 */
[----:B------:R-:W-:Y:S01]  /*36d20*/  WARPGROUP.ARRIVE ;  /* 0x00000000000079c5 */ /* 0x000fe20000000000 */
[C---:B------:R-:W-:Y:S02]  /*36d30*/  R2UR UR8, R4.reuse ;  /* 0x00000000040872ca */ /* 0x040fe400000e0000 */
        /* <DEDUP_REMOVED lines=208> */
[----:B------:R-:W-:-:S06]  /*37a40*/  WARPGROUP.ARRIVE ;  /* 0x00000000000079c5 */ /* 0x000fcc0000000000 */
[----:B------:R-:W0:Y:S01]  /*37a50*/  S2R R195, SR_TID.X ;  /* 0x0000000000c37919 */ /* 0x000e220000002100 */
[----:B------:R-:W-:Y:S02]  /*37a60*/  R2UR UR8, R4 ;  /* 0x00000000040872ca */ /* 0x000fe400000e0000 */
[----:B------:R-:W-:Y:S02]  /*37a70*/  R2UR UR9, R5 ;  /* 0x00000000050972ca */ /* 0x000fe400000e0000 */
[----:B0-----:R-:W-:Y:S01]  /*37a80*/  LOP3.LUT P2, RZ, R195, 0x7f, RZ, 0xc0, !PT ;  /* 0x0000007fc3ff7812 */ /* 0x001fe2000784c0ff */
[----:B--2---:R-:W-:Y:S01]  /*37a90*/  VIADD R10, R10, 0xc06 ;  /* 0x00000c060a0a7836 */ /* 0x004fe20000000000 */
[----:B------:R-:W-:-:S04]  /*37aa0*/  R2UR UR5, R11 ;  /* 0x000000000b0572ca */ /* 0x000fc800000e0000 */
[----:B------:R-:W-:-:S13]  /*37ab0*/  R2UR UR4, R10 ;  /* 0x000000000a0472ca */ /* 0x000fda00000e0000 */
[----:B------:R-:W-:Y:S03]  /*37ac0*/  HGMMA.64x96x16.F32.BF16 R24, gdesc[UR4], R24, gsb0 ;  /* 0x01600000041879f0 */ /* 0x000fe60008001818 */
[----:B------:R-:W-:Y:S02]  /*37ad0*/  WARPGROUP.DEPBAR.LE gsb0, 0x0 ;  /* 0x00008000000079c5 */ /* 0x000fe40000010000 */
[----:B------:R0:W-:Y:S04]  /*37ae0*/  ST.E desc[UR8][R6.64], R191 ;  /* 0x000000bf06007985 */ /* 0x0001e8000c101908 */
[----:B------:R-:W2:Y:S04]  /*37af0*/  @!P2 LDL.64 R8, [R158+0x18] ;  /* 0x000018009e08a983 */ /* 0x000ea80000100a00 */
[----:B------:R-:W3:Y:S01]  /*37b00*/  @!P2 LDL.64 R10, [R158] ;  /* 0x000000009e0aa983 */ /* 0x000ee20000100a00 */
[----:B------:R-:W-:-:S02]  /*37b10*/  @!P2 R2UR UR4, R4 ;  /* 0x000000000404a2ca */ /* 0x000fc400000e0000 */
[C---:B------:R-:W-:Y:S02]  /*37b20*/  @!P2 R2UR UR5, R5.reuse ;  /* 0x000000000505a2ca */ /* 0x040fe400000e0000 */
[----:B------:R-:W-:Y:S02]  /*37b30*/  SHF.R.U32.HI R0, RZ, 0x7, R195 ;  /* 0x00000007ff007819 */ /* 0x000fe400000116c3 */
[----:B------:R-:W-:Y:S02]  /*37b40*/  @!P2 R2UR UR6, R4 ;  /* 0x000000000406a2ca */ /* 0x000fe400000e0000 */
[----:B------:R-:W-:Y:S02]  /*37b50*/  @!P2 R2UR UR7, R5 ;  /* 0x000000000507a2ca */ /* 0x000fe400000e0000 */
[----:B------:R-:W-:-:S05]  /*37b60*/  IADD3 R0, -R0, 0xb, RZ ;  /* 0x0000000b00007810 */ /* 0x000fca0007ffe1ff */
[----:B------:R1:W-:Y:S06]  /*37b70*/  BAR.ARV R0, 0x100 ;  /* 0x000400000000751d */ /* 0x0003ec0000002000 */
[----:B--2---:R-:W2:Y:S04]  /*37b80*/  @!P2 LD.E.64 R8, desc[UR4][R8.64+0x30] ;  /* 0x000030040808a980 */ /* 0x004ea8000c101b00 */
[----:B---3--:R-:W0:Y:S01]  /*37b90*/  @!P2 LD.E R10, desc[UR6][R10.64] ;  /* 0x000000060a0aa980 */ /* 0x008e22000c101900 */
[----:B--2---:R-:W-:-:S05]  /*37ba0*/  @!P2 MOV R13, R8 ;  /* 0x00000008000da202 */ /* 0x004fca0000000f00 */
[----:B0-----:R-:W-:-:S05]  /*37bb0*/  @!P2 IMAD R6, R10, 0x8, R13 ;  /* 0x000000080a06a824 */ /* 0x001fca00078e020d */
[----:B------:R-:W-:-:S04]  /*37bc0*/  @!P2 PRMT R6, RZ, 0x654, R6 ;  /* 0x00000654ff06a816 */ /* 0x000fc80000000006 */
[----:B------:R0:W-:Y:S02]  /*37bd0*/  @!P2 SYNCS.ARRIVE.TRANS64.RED.A1T0 RZ, [R6+URZ], RZ ;  /* 0x000000ff06ffa9a7 */ /* 0x0001e4000810043f */
[----:B0-----:R-:W2:Y:S01]  /*37be0*/  LDL.64 R6, [R158+0x68] ;  /* 0x000068009e067983 */ /* 0x001ea20000100a00 */
[----:B------:R-:W-:Y:S02]  /*37bf0*/  R2UR UR4, R4 ;  /* 0x00000000040472ca */ /* 0x000fe400000e0000 */
[----:B------:R-:W-:-:S13]  /*37c00*/  R2UR UR5, R5 ;  /* 0x00000000050572ca */ /* 0x000fda00000e0000 */
[----:B--2---:R-:W2:Y:S01]  /*37c10*/  LD.E.64 R6, desc[UR4][R6.64] ;  /* 0x0000000406067980 */ /* 0x004ea2000c101b00 */
[----:B------:R-:W-:Y:S02]  /*37c20*/  R2UR UR4, R4 ;  /* 0x00000000040472ca */ /* 0x000fe400000e0000 */
[----:B------:R-:W-:-:S13]  /*37c30*/  R2UR UR5, R5 ;  /* 0x00000000050572ca */ /* 0x000fda00000e0000 */
[----:B-1----:R-:W3:Y:S01]  /*37c40*/  LD.E R0, desc[UR4][R2.64+0x24] ;  /* 0x0000240402007980 */ /* 0x002ee2000c101900 */
[C---:B------:R-:W-:Y:S02]  /*37c50*/  R2UR UR4, R4.reuse ;  /* 0x00000000040472ca */ /* 0x040fe400000e0000 */
[C---:B------:R-:W-:Y:S02]  /*37c60*/  R2UR UR5, R5.reuse ;  /* 0x00000000050572ca */ /* 0x040fe400000e0000 */
[C---:B------:R-:W-:Y:S02]  /*37c70*/  R2UR UR14, R4.reuse ;  /* 0x00000000040e72ca */ /* 0x040fe400000e0000 */
[C---:B------:R-:W-:Y:S02]  /*37c80*/  R2UR UR15, R5.reuse ;  /* 0x00000000050f72ca */ /* 0x040fe400000e0000 */
[----:B------:R-:W-:Y:S02]  /*37c90*/  R2UR UR10, R4 ;  /* 0x00000000040a72ca */ /* 0x000fe400000e0000 */
[----:B------:R-:W-:-:S02]  /*37ca0*/  R2UR UR11, R5 ;  /* 0x00000000050b72ca */ /* 0x000fc400000e0000 */
[C---:B------:R-:W-:Y:S02]  /*37cb0*/  R2UR UR8, R4.reuse ;  /* 0x00000000040872ca */ /* 0x040fe400000e0000 */
[C---:B------:R-:W-:Y:S02]  /*37cc0*/  R2UR UR9, R5.reuse ;  /* 0x00000000050972ca */ /* 0x040fe400000e0000 */
[----:B------:R-:W-:Y:S02]  /*37cd0*/  R2UR UR12, R4 ;  /* 0x00000000040c72ca */ /* 0x000fe400000e0000 */
[----:B------:R-:W-:-:S05]  /*37ce0*/  R2UR UR13, R5 ;  /* 0x00000000050d72ca */ /* 0x000fca00000e0000 */
[----:B------:R-:W4:Y:S04]  /*37cf0*/  LD.E R78, desc[UR10][R2.64+0xc] ;  /* 0x00000c0a024e7980 */ /* 0x000f28000c101900 */
[----:B------:R-:W4:Y:S04]  /*37d00*/  LD.E R76, desc[UR8][R2.64+0x10] ;  /* 0x00001008024c7980 */ /* 0x000f28000c101900 */
[----:B------:R-:W4:Y:S04]  /*37d10*/  LD.E R79, desc[UR12][R2.64+0x14] ;  /* 0x0000140c024f7980 */ /* 0x000f28000c101900 */
[----:B--2---:R0:W2:Y:S01]  /*37d20*/  LD.E R72, desc[UR4][R6.64] ;  /* 0x0000000406487980 */ /* 0x0040a2000c101900 */
[----:B------:R-:W-:-:S02]  /*37d30*/  R2UR UR4, R4 ;  /* 0x00000000040472ca */ /* 0x000fc400000e0000 */
[----:B------:R-:W-:-:S13]  /*37d40*/  R2UR UR5, R5 ;  /* 0x00000000050572ca */ /* 0x000fda00000e0000 */
[----:B------:R-:W2:Y:S01]  /*37d50*/  LD.E R73, desc[UR4][R2.64] ;  /* 0x0000000402497980 */ /* 0x000ea2000c101900 */
[----:B------:R-:W-:Y:S02]  /*37d60*/  R2UR UR4, R4 ;  /* 0x00000000040472ca */ /* 0x000fe400000e0000 */
[----:B------:R-:W-:Y:S02]  /*37d70*/  R2UR UR5, R5 ;  /* 0x00000000050572ca */ /* 0x000fe400000e0000 */
[----:B---3--:R-:W-:Y:S01]  /*37d80*/  ISETP.NE.AND P1, PT, R0, 0x1, PT ;  /* 0x000000010000780c */ /* 0x008fe20003f25270 */
[----:B0-----:R-:W-:Y:S02]  /*37d90*/  IMAD.MOV.U32 R6, RZ, RZ, R21 ;  /* 0x000000ffff067224 */ /* 0x001fe400078e0015 */
[----:B------:R-:W-:-:S08]  /*37da0*/  IMAD.MOV.U32 R7, RZ, RZ, R74 ;  /* 0x000000ffff077224 */ /* 0x000fd000078e004a */
[----:B------:R-:W3:Y:S02]  /*37db0*/  LD.E R75, desc[UR4][R6.64] ;  /* 0x00000004064b7980 */ /* 0x000ee4000c101900 */
[C---:B------:R-:W-:Y:S02]  /*37dc0*/  @P1 R2UR UR4, R4.reuse ;  /* 0x00000000040412ca */ /* 0x040fe400000e0000 */
[C---:B------:R-:W-:Y:S02]  /*37dd0*/  @P1 R2UR UR5, R5.reuse ;  /* 0x00000000050512ca */ /* 0x040fe400000e0000 */
[C---:B------:R-:W-:Y:S02]  /*37de0*/  @P1 R2UR UR6, R4.reuse ;  /* 0x00000000040612ca */ /* 0x040fe400000e0000 */
[----:B------:R-:W-:Y:S01]  /*37df0*/  @P1 R2UR UR7, R5 ;  /* 0x00000000050712ca */ /* 0x000fe200000e0000 */
[----:B------:R-:W3:Y:S08]  /*37e00*/  LD.E R6, desc[UR14][R2.64+0x18] ;  /* 0x0000180e02067980 */ /* 0x000ef0000c101900 */
[----:B------:R-:W3:Y:S04]  /*37e10*/  @P1 LD.E R74, desc[UR4][R2.64+0x28] ;  /* 0x00002804024a1980 */ /* 0x000ee8000c101900 */
[----:B------:R-:W3:Y:S01]  /*37e20*/  @P1 LD.E R77, desc[UR6][R2.64+0x2c] ;  /* 0x00002c06024d1980 */ /* 0x000ee2000c101900 */
[----:B------:R-:W-:-:S02]  /*37e30*/  R2UR UR4, R4 ;  /* 0x00000000040472ca */ /* 0x000fc400000e0000 */
[C---:B------:R-:W-:Y:S02]  /*37e40*/  R2UR UR5, R5.reuse ;  /* 0x00000000050572ca */ /* 0x040fe400000e0000 */
[----:B------:R-:W-:Y:S02]  /*37e50*/  R2UR UR6, R4 ;  /* 0x00000000040672ca */ /* 0x000fe400000e0000 */
[----:B------:R-:W-:-:S09]  /*37e60*/  R2UR UR7, R5 ;  /* 0x00000000050772ca */ /* 0x000fd200000e0000 */
[----:B------:R-:W3:Y:S04]  /*37e70*/  LD.E R8, desc[UR4][R2.64+0x8] ;  /* 0x0000080402087980 */ /* 0x000ee8000c101900 */
[----:B------:R-:W3:Y:S01]  /*37e80*/  LD.E R7, desc[UR6][R2.64+0x4] ;  /* 0x0000040602077980 */ /* 0x000ee2000c101900 */
[----:B----4-:R-:W-:Y:S01]  /*37e90*/  LOP3.LUT R78, RZ, R78, RZ, 0x33, !PT ;  /* 0x0000004eff4e7212 */ /* 0x010fe200078e33ff */
[----:B------:R-:W-:Y:S01]  /*37ea0*/  BSSY B3, `(.L_x_2310) ;  /* 0x00000ae000037945 */ /* 0x000fe20003800000 */
[----:B------:R-:W-:Y:S02]  /*37eb0*/  IMAD R79, R20, -0x60, R79 ;  /* 0xffffffa0144f7824 */ /* 0x000fe400078e024f */
[-C--:B--2---:R-:W-:Y:S01]  /*37ec0*/  FMUL.FTZ R28, R28, R72.reuse ;  /* 0x000000481c1c7220 */ /* 0x084fe20000410000 */
[-C--:B------:R-:W-:Y:S01]  /*37ed0*/  FMUL.FTZ R9, R27, R72.reuse ;  /* 0x000000481b097220 */ /* 0x080fe20000410000 */
[----:B------:R-:W-:-:S02]  /*37ee0*/  FMUL.FTZ R27, R53, R72 ;  /* 0x00000048351b7220 */ /* 0x000fc40000410000 */
[----:B------:R0:W1:Y:S01]  /*37ef0*/  MUFU.TANH R81, R28 ;  /* 0x0000001c00517308 */ /* 0x0000620000002400 */
[----:B------:R-:W-:-:S07]  /*37f00*/  FMUL.FTZ R11, R30, R72 ;  /* 0x000000481e0b7220 */ /* 0x000fce0000410000 */
[----:B------:R2:W4:Y:S01]  /*37f10*/  MUFU.TANH R87, R27 ;  /* 0x0000001b00577308 */ /* 0x0005220000002400 */
[----:B0-----:R-:W-:-:S04]  /*37f20*/  SHF.R.S32.HI R28, RZ, 0x1f, R73 ;  /* 0x0000001fff1c7819 */ /* 0x001fc80000011449 */
[----:B--2---:R-:W-:-:S04]  /*37f30*/  LEA.HI R27, R28, R73, RZ, 0x7 ;  /* 0x000000491c1b7211 */ /* 0x004fc800078f38ff */
[----:B------:R-:W-:Y:S01]  /*37f40*/  LOP3.LUT R30, R27, 0xffffff80, RZ, 0xc0, !PT ;  /* 0xffffff801b1e7812 */ /* 0x000fe200078ec0ff */
[----:B------:R-:W-:-:S04]  /*37f50*/  FMUL.FTZ R29, R29, R72 ;  /* 0x000000481d1d7220 */ /* 0x000fc80000410000 */
[----:B------:R-:W-:Y:S01]  /*37f60*/  IMAD.IADD R30, R73, 0x1, -R30 ;  /* 0x00000001491e7824 */ /* 0x000fe200078e0a1e */
[----:B------:R0:W2:Y:S01]  /*37f70*/  MUFU.TANH R82, R29 ;  /* 0x0000001d00527308 */ /* 0x0000a20000002400 */
[-C--:B------:R-:W-:Y:S01]  /*37f80*/  FMUL.FTZ R32, R32, R72.reuse ;  /* 0x0000004820207220 */ /* 0x080fe20000410000 */
[----:B------:R-:W-:Y:S01]  /*37f90*/  LEA.HI R28, R28, R73, RZ, 0x2 ;  /* 0x000000491c1c7211 */ /* 0x000fe200078f10ff */
[----:B------:R-:W-:Y:S01]  /*37fa0*/  FMUL.FTZ R12, R31, R72 ;  /* 0x000000481f0c7220 */ /* 0x000fe20000410000 */
[----:B0-----:R-:W-:-:S04]  /*37fb0*/  SHF.R.S32.HI R29, RZ, 0x1f, R30 ;  /* 0x0000001fff1d7819 */ /* 0x001fc8000001141e */
[----:B------:R0:W1:Y:S01]  /*37fc0*/  MUFU.TANH R83, R32 ;  /* 0x0000002000537308 */ /* 0x0000620000002400 */
[----:B------:R-:W-:Y:S02]  /*37fd0*/  LOP3.LUT R28, R28, 0xfffffffc, RZ, 0xc0, !PT ;  /* 0xfffffffc1c1c7812 */ /* 0x000fe400078ec0ff */
[----:B------:R-:W-:Y:S01]  /*37fe0*/  LEA.HI R31, R29, R30, RZ, 0x2 ;  /* 0x0000001e1d1f7211 */ /* 0x000fe200078f10ff */
[----:B------:R-:W-:-:S03]  /*37ff0*/  FMUL.FTZ R13, R34, R72 ;  /* 0x00000048220d7220 */ /* 0x000fc60000410000 */
[--C-:B------:R-:W-:Y:S02]  /*38000*/  SHF.R.S32.HI R34, RZ, 0x1f, R31.reuse ;  /* 0x0000001fff227819 */ /* 0x100fe4000001141f */
[----:B0-----:R-:W-:Y:S02]  /*38010*/  LEA.HI R32, R29, R30, RZ, 0x5 ;  /* 0x0000001e1d207211 */ /* 0x001fe400078f28ff */
[----:B------:R-:W-:Y:S01]  /*38020*/  SHF.R.S32.HI R29, RZ, 0x2, R31 ;  /* 0x00000002ff1d7819 */ /* 0x000fe2000001141f */
[----:B------:R-:W-:Y:S01]  /*38030*/  IMAD.IADD R73, R73, 0x1, -R28 ;  /* 0x0000000149497824 */ /* 0x000fe200078e0a1c */
[----:B------:R-:W-:Y:S02]  /*38040*/  SHF.R.S32.HI R28, RZ, 0x7, R27 ;  /* 0x00000007ff1c7819 */ /* 0x000fe4000001141b */
[----:B------:R-:W-:Y:S02]  /*38050*/  LEA.HI R34, R34, R29, RZ, 0x3 ;  /* 0x0000001d22227211 */ /* 0x000fe400078f18ff */
[----:B------:R-:W-:-:S02]  /*38060*/  SHF.R.S32.HI R32, RZ, 0x5, R32 ;  /* 0x00000005ff207819 */ /* 0x000fc40000011420 */
[----:B------:R-:W-:Y:S02]  /*38070*/  LEA.HI R27, R27, R28, RZ, 0x1 ;  /* 0x0000001c1b1b7211 */ /* 0x000fe400078f08ff */
[----:B------:R-:W-:Y:S01]  /*38080*/  LOP3.LUT R34, R34, 0xfffffff8, RZ, 0xc0, !PT ;  /* 0xfffffff822227812 */ /* 0x000fe200078ec0ff */
[----:B---3--:R-:W-:Y:S01]  /*38090*/  IMAD R75, R75, 0x8, R32 ;  /* 0x000000084b4b7824 */ /* 0x008fe200078e0220 */
[----:B------:R-:W-:Y:S02]  /*380a0*/  LOP3.LUT R27, R27, 0x3fffffe, RZ, 0xc0, !PT ;  /* 0x03fffffe1b1b7812 */ /* 0x000fe400078ec0ff */
[----:B------:R-:W-:Y:S01]  /*380b0*/  LEA.HI R32, R73, R73, RZ, 0x1 ;  /* 0x0000004949207211 */ /* 0x000fe200078f08ff */
[----:B------:R-:W-:Y:S02]  /*380c0*/  IMAD.IADD R34, R29, 0x1, -R34 ;  /* 0x000000011d227824 */ /* 0x000fe400078e0a22 */
[----:B------:R-:W-:Y:S01]  /*380d0*/  IMAD.IADD R27, R28, 0x1, -R27 ;  /* 0x000000011c1b7824 */ /* 0x000fe200078e0a1b */
[----:B------:R-:W-:Y:S01]  /*380e0*/  LOP3.LUT R32, R32, 0x1ffffffe, RZ, 0xc0, !PT ;  /* 0x1ffffffe20207812 */ /* 0x000fe200078ec0ff */
[----:B------:R-:W-:-:S02]  /*380f0*/  IMAD.U32 R34, R75, 0x10, R34 ;  /* 0x000000104b227824 */ /* 0x000fc400078e0022 */
[-C--:B------:R-:W-:Y:S02]  /*38100*/  FMUL.FTZ R53, R54, R72.reuse ;  /* 0x0000004836357220 */ /* 0x080fe40000410000 */
[----:B------:R-:W-:Y:S02]  /*38110*/  IMAD.IADD R32, R73, 0x1, -R32 ;  /* 0x0000000149207824 */ /* 0x000fe400078e0a20 */
[----:B------:R-:W-:Y:S02]  /*38120*/  IMAD R27, R27, 0x40, R34 ;  /* 0x000000401b1b7824 */ /* 0x000fe400078e0222 */
[----:B------:R-:W-:Y:S02]  /*38130*/  FMUL.FTZ R54, R55, R72 ;  /* 0x0000004837367220 */ /* 0x000fe40000410000 */
[----:B------:R-:W-:-:S04]  /*38140*/  IMAD R55, R32, 0x8, R27 ;  /* 0x0000000820377824 */ /* 0x000fc800078e021b */
[----:B------:R-:W-:-:S05]  /*38150*/  @P1 IMAD.HI.U32 R74, R55, R74, RZ ;  /* 0x0000004a374a1227 */ /* 0x000fca00078e00ff */
[----:B------:R-:W-:Y:S01]  /*38160*/  @P1 SHF.R.U32.HI R55, RZ, R77, R74 ;  /* 0x0000004dff371219 */ /* 0x000fe2000001164a */
[-C--:B------:R-:W-:Y:S01]  /*38170*/  FMUL.FTZ R25, R25, R72.reuse ;  /* 0x0000004819197220 */ /* 0x080fe20000410000 */
[-C--:B------:R-:W-:Y:S01]  /*38180*/  FMUL.FTZ R15, R49, R72.reuse ;  /* 0x00000048310f7220 */ /* 0x080fe20000410000 */
[-C--:B------:R-:W-:Y:S01]  /*38190*/  FMUL.FTZ R52, R52, R72.reuse ;  /* 0x0000004834347220 */ /* 0x080fe20000410000 */
[----:B------:R-:W-:Y:S01]  /*381a0*/  LOP3.LUT R31, R31, 0x7ffffffc, RZ, 0xc0, !PT ;  /* 0x7ffffffc1f1f7812 */ /* 0x000fe200078ec0ff */
[----:B------:R-:W0:Y:S01]  /*381b0*/  SHFL.IDX PT, R29, R55, RZ, 0x1c1f ;  /* 0x001c1fff371d7589 */ /* 0x000e2200000e0000 */
[----:B------:R-:W-:Y:S02]  /*381c0*/  IMAD.MOV.U32 R27, RZ, RZ, -0x60 ;  /* 0xffffffa0ff1b7424 */ /* 0x000fe400078e00ff */
[-C--:B------:R-:W-:Y:S01]  /*381d0*/  FMUL.FTZ R49, R50, R72.reuse ;  /* 0x0000004832317220 */ /* 0x080fe20000410000 */
[-C--:B------:R-:W-:Y:S01]  /*381e0*/  FMUL.FTZ R10, R24, R72.reuse ;  /* 0x00000048180a7220 */ /* 0x080fe20000410000 */
[----:B------:R3:W0:Y:S01]  /*381f0*/  MUFU.TANH R80, R25 ;  /* 0x0000001900507308 */ /* 0x0006220000002400 */
[-C--:B------:R-:W-:Y:S01]  /*38200*/  FMUL.FTZ R0, R26, R72.reuse ;  /* 0x000000481a007220 */ /* 0x080fe20000410000 */
[-C--:B------:R-:W-:Y:S01]  /*38210*/  FMUL.FTZ R50, R51, R72.reuse ;  /* 0x0000004833327220 */ /* 0x080fe20000410000 */
[-C--:B------:R-:W-:Y:S01]  /*38220*/  FMUL.FTZ R33, R33, R72.reuse ;  /* 0x0000004821217220 */ /* 0x080fe20000410000 */
[-C--:B------:R-:W-:Y:S01]  /*38230*/  FMUL.FTZ R14, R35, R72.reuse ;  /* 0x00000048230e7220 */ /* 0x080fe20000410000 */
[-C--:B------:R-:W-:Y:S01]  /*38240*/  FMUL.FTZ R36, R36, R72.reuse ;  /* 0x0000004824247220 */ /* 0x080fe20000410000 */
[-C--:B------:R-:W-:Y:S01]  /*38250*/  FMUL.FTZ R37, R37, R72.reuse ;  /* 0x0000004825257220 */ /* 0x080fe20000410000 */
[-C--:B------:R-:W-:Y:S01]  /*38260*/  FMUL.FTZ R16, R38, R72.reuse ;  /* 0x0000004826107220 */ /* 0x080fe20000410000 */
[----:B------:R4:W0:Y:S01]  /*38270*/  MUFU.TANH R85, R15 ;  /* 0x0000000f00557308 */ /* 0x0008220000002400 */
[-C--:B------:R-:W-:Y:S01]  /*38280*/  FMUL.FTZ R17, R39, R72.reuse ;  /* 0x0000004827117220 */ /* 0x080fe20000410000 */
[-C--:B------:R-:W-:Y:S01]  /*38290*/  FMUL.FTZ R40, R40, R72.reuse ;  /* 0x0000004828287220 */ /* 0x080fe20000410000 */
[-C--:B------:R-:W-:Y:S01]  /*382a0*/  FMUL.FTZ R21, R42, R72.reuse ;  /* 0x000000482a157220 */ /* 0x080fe20000410000 */
[-C--:B------:R-:W-:Y:S01]  /*382b0*/  FMUL.FTZ R24, R43, R72.reuse ;  /* 0x000000482b187220 */ /* 0x080fe20000410000 */
[-C--:B---3--:R-:W-:Y:S01]  /*382c0*/  FMUL.FTZ R25, R46, R72.reuse ;  /* 0x000000482e197220 */ /* 0x088fe20000410000 */
[-C--:B------:R-:W-:Y:S01]  /*382d0*/  FMUL.FTZ R26, R47, R72.reuse ;  /* 0x000000482f1a7220 */ /* 0x080fe20000410000 */
[-C--:B------:R-:W-:Y:S01]  /*382e0*/  FMUL.FTZ R58, R58, R72.reuse ;  /* 0x000000483a3a7220 */ /* 0x080fe20000410000 */
[----:B------:R3:W0:Y:S01]  /*382f0*/  MUFU.TANH R86, R52 ;  /* 0x0000003400567308 */ /* 0x0006220000002400 */
[-C--:B------:R-:W-:Y:S01]  /*38300*/  FMUL.FTZ R59, R59, R72.reuse ;  /* 0x000000483b3b7220 */ /* 0x080fe20000410000 */
[-C--:B------:R-:W-:Y:S01]  /*38310*/  FMUL.FTZ R60, R60, R72.reuse ;  /* 0x000000483c3c7220 */ /* 0x080fe20000410000 */
[-C--:B------:R-:W-:Y:S01]  /*38320*/  FMUL.FTZ R61, R61, R72.reuse ;  /* 0x000000483d3d7220 */ /* 0x080fe20000410000 */
[-C--:B------:R-:W-:Y:S01]  /*38330*/  FMUL.FTZ R62, R62, R72.reuse ;  /* 0x000000483e3e7220 */ /* 0x080fe20000410000 */
[-C--:B----4-:R-:W-:Y:S01]  /*38340*/  FMUL.FTZ R15, R63, R72.reuse ;  /* 0x000000483f0f7220 */ /* 0x090fe20000410000 */
[-C--:B------:R-:W-:Y:S01]  /*38350*/  FMUL.FTZ R64, R64, R72.reuse ;  /* 0x0000004840407220 */ /* 0x080fe20000410000 */
[-C--:B------:R-:W-:Y:S01]  /*38360*/  FMUL.FTZ R65, R65, R72.reuse ;  /* 0x0000004841417220 */ /* 0x080fe20000410000 */
[-C--:B------:R-:W-:Y:S01]  /*38370*/  FMUL.FTZ R51, R66, R72.reuse ;  /* 0x0000004842337220 */ /* 0x080fe20000410000 */
[-C--:B---3--:R-:W-:Y:S01]  /*38380*/  FMUL.FTZ R52, R67, R72.reuse ;  /* 0x0000004843347220 */ /* 0x088fe20000410000 */
        /* <DEDUP_REMOVED lines=8> */
[-C--:B------:R-:W-:Y:S01]  /*38410*/  FMUL.FTZ R45, R45, R72.reuse ;  /* 0x000000482d2d7220 */ /* 0x080fe20000410000 */
[----:B------:R-:W-:Y:S01]  /*38420*/  FMUL.FTZ R48, R48, R72 ;  /* 0x0000004830307220 */ /* 0x000fe20000410000 */
[----:B------:R-:W-:Y:S01]  /*38430*/  ISETP.GE.AND P2, PT, R6, 0x1, PT ;  /* 0x000000010600780c */ /* 0x000fe20003f46270 */
[----:B------:R-:W-:Y:S01]  /*38440*/  IMAD R28, R31, -0x2, R28 ;  /* 0xfffffffe1f1c7824 */ /* 0x000fe200078e021c */
[----:B------:R-:W3:Y:S04]  /*38450*/  MUFU.TANH R10, R10 ;  /* 0x0000000a000a7308 */ /* 0x000ee80000002400 */
[----:B------:R-:W-:-:S04]  /*38460*/  IADD3 R27, -R7, R28, R8 ;  /* 0x0000001c071b7210 */ /* 0x000fc80007ffe108 */
[----:B------:R-:W4:Y:S01]  /*38470*/  MUFU.TANH R0, R0 ;  /* 0x0000000000007308 */ /* 0x000f220000002400 */
[----:B------:R-:W-:-:S07]  /*38480*/  FMUL.FTZ R56, R56, R72 ;  /* 0x0000004838387220 */ /* 0x000fce0000410000 */
[----:B------:R-:W0:Y:S01]  /*38490*/  MUFU.TANH R9, R9 ;  /* 0x0000000900097308 */ /* 0x000e220000002400 */
[----:B------:R-:W-:-:S07]  /*384a0*/  FMUL.FTZ R57, R57, R72 ;  /* 0x0000004839397220 */ /* 0x000fce0000410000 */
        /* <DEDUP_REMOVED lines=36> */
[----:B------:R-:W-:-:S02]  /*386f0*/  IMAD.IADD R76, R27, 0x1, R76 ;  /* 0x000000011b4c7824 */ /* 0x000fc400078e024c */
[----:B------:R-:W-:Y:S02]  /*38700*/  IMAD.IADD R78, R27, 0x1, R78 ;  /* 0x000000011b4e7824 */ /* 0x000fe400078e024e */
[----:B------:R-:W-:-:S03]  /*38710*/  VIADD R63, R28, 0xffffffff ;  /* 0xffffffff1c3f7836 */ /* 0x000fc60000000000 */
[----:B------:R0:W1:Y:S08]  /*38720*/  MUFU.TANH R88, R56 ;  /* 0x0000003800587308 */ /* 0x0000700000002400 */
[----:B------:R2:W1:Y:S01]  /*38730*/  MUFU.TANH R89, R57 ;  /* 0x0000003900597308 */ /* 0x0004620000002400 */
[--C-:B0-----:R-:W-:Y:S02]  /*38740*/  IMAD.IADD R56, R78, 0x1, R29.reuse ;  /* 0x000000014e387824 */ /* 0x101fe400078e021d */
[----:B--2---:R-:W-:Y:S01]  /*38750*/  IMAD.IADD R57, R76, 0x1, R29 ;  /* 0x000000014c397824 */ /* 0x004fe200078e021d */
[----:B---34-:R-:W-:Y:S06]  /*38760*/  @!P2 BRA `(.L_x_2311) ;  /* 0x000000000084a947 */ /* 0x018fec0003800000 */
[----:B------:R-:W-:Y:S01]  /*38770*/  IADD3 R27, -R7, R8, R29 ;  /* 0x00000008071b7210 */ /* 0x000fe20007ffe11d */
[----:B------:R-:W-:Y:S03]  /*38780*/  BSSY B4, `(.L_x_2312) ;  /* 0x000001c000047945 */ /* 0x000fe60003800000 */
[----:B------:R-:W-:-:S13]  /*38790*/  ISETP.GT.AND P1, PT, R27, -0x1, PT ;  /* 0xffffffff1b00780c */ /* 0x000fda0003f24270 */
[----:B------:R-:W-:Y:S05]  /*387a0*/  @P1 BRA `(.L_x_2313) ;  /* 0x00000000003c1947 */ /* 0x000fea0003800000 */
[----:B------:R-:W-:Y:S01]  /*387b0*/  ISETP.NE.AND P1, PT, R6, 0x1, PT ;  /* 0x000000010600780c */ /* 0x000fe20003f25270 */
[----:B------:R-:W-:Y:S01]  /*387c0*/  BSSY B5, `(.L_x_2314) ;  /* 0x000000b000057945 */ /* 0x000fe20003800000 */
[----:B------:R-:W-:-:S11]  /*387d0*/  LOP3.LUT R27, RZ, R27, RZ, 0x33, !PT ;  /* 0x0000001bff1b7212 */ /* 0x000fd600078e33ff */
[----:B------:R-:W-:Y:S05]  /*387e0*/  @!P1 BRA `(.L_x_2315) ;  /* 0x0000000000209947 */ /* 0x000fea0003800000 */
[C---:B------:R-:W-:Y:S02]  /*387f0*/  R2UR UR4, R4.reuse ;  /* 0x00000000040472ca */ /* 0x040fe400000e0000 */
[C---:B------:R-:W-:Y:S02]  /*38800*/  R2UR UR5, R5.reuse ;  /* 0x00000000050572ca */ /* 0x040fe400000e0000 */
[----:B------:R-:W-:Y:S02]  /*38810*/  R2UR UR6, R4 ;  /* 0x00000000040672ca */ /* 0x000fe400000e0000 */
[----:B------:R-:W-:-:S09]  /*38820*/  R2UR UR7, R5 ;  /* 0x00000000050772ca */ /* 0x000fd200000e0000 */
[----:B------:R-:W2:Y:S04]  /*38830*/  LD.E R28, desc[UR4][R2.64+0x1c] ;  /* 0x00001c04021c7980 */ /* 0x000ea8000c101900 */
[----:B------:R-:W3:Y:S01]  /*38840*/  LD.E R30, desc[UR6][R2.64+0x20] ;  /* 0x00002006021e7980 */ /* 0x000ee2000c101900 */
[----:B--2---:R-:W-:-:S05]  /*38850*/  IMAD.HI.U32 R27, R27, R28, RZ ;  /* 0x0000001c1b1b7227 */ /* 0x004fca00078e00ff */
[----:B---3--:R-:W-:-:S07]  /*38860*/  SHF.R.U32.HI R27, RZ, R30, R27 ;  /* 0x0000001eff1b7219 */ /* 0x008fce000001161b */
.L_x_2315:
[----:B------:R-:W-:Y:S05]  /*38870*/  BSYNC B5 ;  /* 0x0000000000057941 */ /* 0x000fea0003800000 */
.L_x_2314:
[----:B------:R-:W-:Y:S01]  /*38880*/  LOP3.LUT R27, RZ, R27, RZ, 0x33, !PT ;  /* 0x0000001bff1b7212 */ /* 0x000fe200078e33ff */
[----:B------:R-:W-:Y:S06]  /*38890*/  BRA `(.L_x_2316) ;  /* 0x0000000000287947 */ /* 0x000fec0003800000 */
.L_x_2313:
[----:B------:R-:W-:-:S13]  /*388a0*/  ISETP.NE.AND P1, PT, R6, 0x1, PT ;  /* 0x000000010600780c */ /* 0x000fda0003f25270 */
        /* <DEDUP_REMOVED lines=9> */
.L_x_2316:
[----:B------:R-:W-:Y:S05]  /*38940*/  BSYNC B4 ;  /* 0x0000000000047941 */ /* 0x000fea0003800000 */
.L_x_2312:
[----:B------:R-:W-:-:S05]  /*38950*/  IMAD R27, R6, R27, R63 ;  /* 0x0000001b061b7224 */ /* 0x000fca00078e023f */
[----:B------:R-:W-:Y:S02]  /*38960*/  VIMNMX R56, R56, R27, !PT ;  /* 0x0000001b38387248 */ /* 0x000fe40007fe0100 */
[----:B------:R-:W-:-:S07]  /*38970*/  VIADDMNMX R57, R27, R6, R57, PT ;  /* 0x000000061b397246 */ /* 0x000fce0003800139 */
.L_x_2311:
[----:B------:R-:W-:Y:S05]  /*38980*/  BSYNC B3 ;  /* 0x0000000000037941 */ /* 0x000fea0003800000 */
.L_x_2310:
[C---:B------:R-:W-:Y:S01]  /*38990*/  ISETP.GE.AND P2, PT, R79.reuse, 0x9, PT ;  /* 0x000000094f00780c */ /* 0x040fe20003f46270 */
[----:B------:R-:W0:Y:S01]  /*389a0*/  SHFL.IDX PT, R55, R55, 0x1, 0x1c1f ;  /* 0x003c1f0037377f89 */ /* 0x000e2200000e0000 */
[----:B------:R-:W-:Y:S01]  /*389b0*/  ISETP.GE.AND P1, PT, R79, 0x2, PT ;  /* 0x000000024f00780c */ /* 0x000fe20003f26270 */
[----:B------:R-:W-:Y:S01]  /*389c0*/  BSSY B3, `(.L_x_2317) ;  /* 0x0000097000037945 */ /* 0x000fe20003800000 */
[C---:B------:R-:W-:Y:S02]  /*389d0*/  ISETP.GT.AND P3, PT, R56.reuse, 0x8, !P2 ;  /* 0x000000083800780c */ /* 0x040fe40005764270 */
[----:B------:R-:W-:Y:S02]  /*389e0*/  ISETP.GT.AND P4, PT, R56, 0x1, !P1 ;  /* 0x000000013800780c */ /* 0x000fe40004f84270 */
[----:B------:R-:W-:Y:S02]  /*389f0*/  ISETP.LT.OR P3, PT, R57, 0x9, P3 ;  /* 0x000000093900780c */ /* 0x000fe40001f61670 */
[----:B------:R-:W-:-:S02]  /*38a00*/  ISETP.GE.AND P5, PT, R79, 0xa, PT ;  /* 0x0000000a4f00780c */ /* 0x000fc40003fa6270 */
[----:B-1----:R-:W-:Y:S02]  /*38a10*/  FSEL R47, R81, -INF , !P3 ;  /* 0xff800000512f7808 */ /* 0x002fe40005800000 */
[C---:B------:R-:W-:Y:S02]  /*38a20*/  ISETP.LT.OR P4, PT, R57.reuse, 0x2, P4 ;  /* 0x000000023900780c */ /* 0x040fe40002781670 */
[----:B------:R-:W-:Y:S02]  /*38a30*/  ISETP.GT.AND P3, PT, R56, 0x9, !P5 ;  /* 0x000000093800780c */ /* 0x000fe40006f64270 */
[----:B------:R-:W-:Y:S02]  /*38a40*/  FSEL R48, R80, -INF , !P4 ;  /* 0xff80000050307808 */ /* 0x000fe40006000000 */
        /* <DEDUP_REMOVED lines=103> */
[----:B0-----:R-:W-:-:S03]  /*390c0*/  IMAD.IADD R56, R78, 0x1, R55 ;  /* 0x000000014e387824 */ /* 0x001fc600078e0237 */
        /* <DEDUP_REMOVED lines=21> */
.L_x_2322:
[----:B------:R-:W-:Y:S05]  /*39220*/  BSYNC B5 ;  /* 0x0000000000057941 */ /* 0x000fea0003800000 */
.L_x_2321:
[----:B------:R-:W-:Y:S01]  /*39230*/  LOP3.LUT R7, RZ, R7, RZ, 0x33, !PT ;  /* 0x00000007ff077212 */ /* 0x000fe200078e33ff */
[----:B------:R-:W-:Y:S06]  /*39240*/  BRA `(.L_x_2323) ;  /* 0x0000000000287947 */ /* 0x000fec0003800000 */
.L_x_2320:
        /* <DEDUP_REMOVED lines=10> */
.L_x_2323:
[----:B------:R-:W-:Y:S05]  /*392f0*/  BSYNC B4 ;  /* 0x0000000000047941 */ /* 0x000fea0003800000 */
.L_x_2319:
[----:B------:R-:W-:-:S05]  /*39300*/  IMAD R7, R6, R7, R63 ;  /* 0x0000000706077224 */ /* 0x000fca00078e023f */
[----:B------:R-:W-:Y:S02]  /*39310*/  VIADDMNMX R57, R7, R6, R57, PT ;  /* 0x0000000607397246 */ /* 0x000fe40003800139 */
[----:B------:R-:W-:-:S07]  /*39320*/  VIMNMX R56, R56, R7, !PT ;  /* 0x0000000738387248 */ /* 0x000fce0007fe0100 */
.L_x_2318:
[----:B------:R-:W-:Y:S05]  /*39330*/  BSYNC B3 ;  /* 0x0000000000037941 */ /* 0x000fea0003800000 */
.L_x_2317:
[----:B------:R-:W2:Y:S01]  /*39340*/  LDL.64 R6, [R158+0x70] ;  /* 0x000070009e067983 */ /* 0x000ea20000100a00 */
[----:B------:R-:W-:Y:S02]  /*39350*/  R2UR UR4, R4 ;  /* 0x00000000040472ca */ /* 0x000fe400000e0000 */
[----:B------:R-:W-:Y:S02]  /*39360*/  R2UR UR5, R5 ;  /* 0x00000000050572ca */ /* 0x000fe400000e0000 */
[C---:B------:R-:W-:Y:S02]  /*39370*/  ISETP.GT.AND P1, PT, R56.reuse, 0x1, !P1 ;  /* 0x000000013800780c */ /* 0x040fe40004f24270 */
[----:B------:R-:W-:Y:S02]  /*39380*/  ISETP.GT.AND P2, PT, R56, 0x8, !P2 ;  /* 0x000000083800780c */ /* 0x000fe40005744270 */
[C---:B------:R-:W-:Y:S02]  /*39390*/  ISETP.LT.OR P1, PT, R57.reuse, 0x2, P1 ;  /* 0x000000023900780c */ /* 0x040fe40000f21670 */
[----:B------:R-:W-:-:S02]  /*393a0*/  ISETP.LT.OR P2, PT, R57, 0x9, P2 ;  /* 0x000000093900780c */ /* 0x000fc40001741670 */
[----:B------:R-:W-:Y:S02]  /*393b0*/  FSEL R55, R9, -INF , !P1 ;  /* 0xff80000009377808 */ /* 0x000fe40004800000 */
[----:B------:R-:W-:Y:S02]  /*393c0*/  ISETP.NE.AND P1, PT, R66, RZ, PT ;  /* 0x000000ff4200720c */ /* 0x000fe40003f25270 */
[----:B------:R-:W-:Y:S02]  /*393d0*/  FSEL R11, R11, -INF , !P2 ;  /* 0xff8000000b0b7808 */ /* 0x000fe40005000000 */
[----:B------:R-:W-:Y:S02]  /*393e0*/  ISETP.GT.AND P1, PT, R56, 0x9, !P1 ;  /* 0x000000093800780c */ /* 0x000fe40004f24270 */
[----:B------:R-:W-:Y:S02]  /*393f0*/  ISETP.NE.AND P2, PT, R75, RZ, PT ;  /* 0x000000ff4b00720c */ /* 0x000fe40003f45270 */
[----:B------:R-:W-:-:S02]  /*39400*/  ISETP.LT.OR P1, PT, R57, 0xa, P1 ;  /* 0x0000000a3900780c */ /* 0x000fc40000f21670 */
[----:B------:R-:W-:Y:S02]  /*39410*/  ISETP.NE.AND P6, PT, R77, RZ, PT ;  /* 0x000000ff4d00720c */ /* 0x000fe40003fc5270 */
        /* <DEDUP_REMOVED lines=62> */
[----:B------:R-:W-:Y:S02]  /*39800*/  ISETP.NE.AND P6, PT, R64, RZ, PT ;  /* 0x000000ff4000720c */ /* 0x000fe40003fc5270 */
[----:B------:R-:W-:-:S04]  /*39810*/  ISETP.LT.OR P1, PT, R57, 0x1, P1 ;  /* 0x000000013900780c */ /* 0x000fc80000f21670 */
[----:B------:R-:W-:Y:S01]  /*39820*/  FSEL R0, R0, -INF , !P1 ;  /* 0xff80000000007808 */ /* 0x000fe20004800000 */
[----:B--2---:R-:W2:Y:S01]  /*39830*/  LD.E.64 R2, desc[UR4][R6.64] ;  /* 0x0000000406027980 */ /* 0x004ea2000c101b00 */
[C---:B------:R-:W-:Y:S02]  /*39840*/  ISETP.GT.AND P1, PT, R56.reuse, 0x49, !P2 ;  /* 0x000000493800780c */ /* 0x040fe40005724270 */
[C---:B------:R-:W-:Y:S01]  /*39850*/  ISETP.GT.AND P3, PT, R56.reuse, 0x50, !P3 ;  /* 0x000000503800780c */ /* 0x040fe20005f64270 */
[----:B------:R-:W3:Y:S01]  /*39860*/  LD.E R64, desc[UR4][R6.64+0x20] ;  /* 0x0000200406407980 */ /* 0x000ee2000c101900 */
[C---:B------:R-:W-:Y:S02]  /*39870*/  ISETP.GT.AND P4, PT, R56.reuse, 0x51, !P4 ;  /* 0x000000513800780c */ /* 0x040fe40006784270 */
[C---:B------:R-:W-:Y:S01]  /*39880*/  ISETP.GT.AND P5, PT, R56.reuse, 0x58, !P5 ;  /* 0x000000583800780c */ /* 0x040fe20006fa4270 */
[----:B------:R-:W4:Y:S01]  /*39890*/  LD.E R65, desc[UR4][R6.64+0x10] ;  /* 0x0000100406417980 */ /* 0x000f22000c101900 */
[----:B------:R-:W-:-:S02]  /*398a0*/  ISETP.GT.AND P2, PT, R56, 0x59, !P6 ;  /* 0x000000593800780c */ /* 0x000fc40007744270 */
[C---:B------:R-:W-:Y:S02]  /*398b0*/  ISETP.LT.OR P1, PT, R57.reuse, 0x4a, P1 ;  /* 0x0000004a3900780c */ /* 0x040fe40000f21670 */
[----:B------:R-:W-:Y:S02]  /*398c0*/  ISETP.LT.OR P3, PT, R57, 0x51, P3 ;  /* 0x000000513900780c */ /* 0x000fe40001f61670 */
[----:B------:R-:W-:Y:S02]  /*398d0*/  FSEL R15, R15, -INF , !P1 ;  /* 0xff8000000f0f7808 */ /* 0x000fe40004800000 */
[----:B------:R-:W-:Y:S02]  /*398e0*/  ISETP.LT.OR P4, PT, R57, 0x52, P4 ;  /* 0x000000523900780c */ /* 0x000fe40002781670 */
[----:B------:R-:W-:Y:S02]  /*398f0*/  FSEL R51, R51, -INF , !P3 ;  /* 0xff80000033337808 */ /* 0x000fe40005800000 */
[----:B------:R-:W-:-:S02]  /*39900*/  ISETP.LT.OR P5, PT, R57, 0x59, P5 ;  /* 0x000000593900780c */ /* 0x000fc40002fa1670 */
[----:B------:R-:W-:Y:S02]  /*39910*/  ISETP.LT.OR P2, PT, R57, 0x5a, P2 ;  /* 0x0000005a3900780c */ /* 0x000fe40001741670 */
[----:B------:R-:W-:Y:S02]  /*39920*/  FSEL R52, R52, -INF , !P4 ;  /* 0xff80000034347808 */ /* 0x000fe40006000000 */
[----:B------:R-:W-:Y:S02]  /*39930*/  R2UR UR6, R4 ;  /* 0x00000000040672ca */ /* 0x000fe400000e0000 */
[----:B------:R-:W-:Y:S02]  /*39940*/  R2UR UR7, R5 ;  /* 0x00000000050772ca */ /* 0x000fe400000e0000 */
[----:B--2---:R-:W-:Y:S02]  /*39950*/  FMNMX.FTZ R9, R73, R2, !PT ;  /* 0x0000000249097209 */ /* 0x004fe40007810000 */
        /* <DEDUP_REMOVED lines=42> */
[----:B------:R-:W-:-:S02]  /*39c00*/  FSEL R56, R70, -INF , !P5 ;  /* 0xff80000046387808 */ /* 0x000fc40006800000 */
[----:B------:R-:W-:Y:S02]  /*39c10*/  FMNMX.FTZ R9, R52, R57, !PT ;  /* 0x0000003934097209 */ /* 0x000fe40007810000 */
[----:B------:R-:W-:Y:S02]  /*39c20*/  FMNMX.FTZ R61, R27, R8, !PT ;  /* 0x000000081b3d7209 */ /* 0x000fe40007810000 */
[----:B------:R-:W-:Y:S02]  /*39c30*/  FSEL R57, R71, -INF , !P2 ;  /* 0xff80000047397808 */ /* 0x000fe40005000000 */
[----:B------:R-:W-:Y:S02]  /*39c40*/  FMNMX.FTZ R8, R56, R9, !PT ;  /* 0x0000000938087209 */ /* 0x000fe40007810000 */
[----:B------:R-:W-:Y:S02]  /*39c50*/  FMNMX.FTZ R62, R10, R61, !PT ;  /* 0x0000003d0a3e7209 */ /* 0x000fe40007810000 */
[----:B------:R-:W-:-:S03]  /*39c60*/  FMNMX.FTZ R63, R57, R8, !PT ;  /* 0x00000008393f7209 */ /* 0x000fc60007810000 */
[----:B------:R-:W0:Y:S04]  /*39c70*/  SHFL.BFLY PT, R9, R62, 0x2, 0x1f ;  /* 0x0c401f003e097f89 */ /* 0x000e2800000e0000 */
[----:B------:R1:W-:Y:S04]  /*39c80*/  ST.E.64 desc[UR4][R6.64], R62 ;  /* 0x0000003e06007985 */ /* 0x0003e8000c101b04 */
[----:B------:R-:W2:Y:S01]  /*39c90*/  LD.E R67, desc[UR6][R6.64+0x4] ;  /* 0x0000040606437980 */ /* 0x000ea2000c101900 */
[----:B0-----:R-:W-:-:S03]  /*39ca0*/  FMNMX.FTZ R9, R62, R9, !PT ;  /* 0x000000093e097209 */ /* 0x001fc60007810000 */
[----:B-1----:R-:W5:Y:S04]  /*39cb0*/  LD.E R62, desc[UR6][R6.64+0x14] ;  /* 0x00001406063e7980 */ /* 0x002f68000c101900 */
[----:B------:R-:W0:Y:S02]  /*39cc0*/  SHFL.BFLY PT, R8, R9, 0x1, 0x1f ;  /* 0x0c201f0009087f89 */ /* 0x000e2400000e0000 */
[----:B0-----:R-:W-:-:S05]  /*39cd0*/  FMNMX.FTZ R61, R9, R8, !PT ;  /* 0x00000008093d7209 */ /* 0x001fca0007810000 */
[----:B------:R-:W-:Y:S04]  /*39ce0*/  ST.E desc[UR4][R6.64], R61 ;  /* 0x0000003d06007985 */ /* 0x000fe8000c101904 */
[----:B------:R-:W3:Y:S01]  /*39cf0*/  LD.E R66, desc[UR6][R6.64] ;  /* 0x0000000606427980 */ /* 0x000ee2000c101900 */
[----:B------:R-:W-:Y:S02]  /*39d00*/  R2UR UR8, R4 ;  /* 0x00000000040872ca */ /* 0x000fe400000e0000 */
[----:B------:R-:W-:Y:S01]  /*39d10*/  R2UR UR9, R5 ;  /* 0x00000000050972ca */ /* 0x000fe200000e0000 */
[----:B--2---:R-:W0:Y:S02]  /*39d20*/  SHFL.BFLY PT, R8, R67, 0x2, 0x1f ;  /* 0x0c401f0043087f89 */ /* 0x004e2400000e0000 */
[----:B0-----:R-:W-:-:S05]  /*39d30*/  FMNMX.FTZ R9, R8, R67, !PT ;  /* 0x0000004308097209 */ /* 0x001fca0007810000 */
[----:B------:R-:W0:Y:S02]  /*39d40*/  SHFL.BFLY PT, R8, R9, 0x1, 0x1f ;  /* 0x0c201f0009087f89 */ /* 0x000e2400000e0000 */
[----:B0-----:R-:W-:Y:S02]  /*39d50*/  FMNMX.FTZ R61, R9, R8, !PT ;  /* 0x00000008093d7209 */ /* 0x001fe40007810000 */
[C---:B---3--:R-:W-:Y:S02]  /*39d60*/  FSETP.NEU.FTZ.AND P1, PT, R66.reuse, -INF , PT ;  /* 0xff8000004200780b */ /* 0x048fe40003f3d000 */
[C---:B------:R-:W-:Y:S02]  /*39d70*/  FSETP.NEU.FTZ.AND P2, PT, R61.reuse, -INF , PT ;  /* 0xff8000003d00780b */ /* 0x040fe40003f5d000 */
[----:B------:R-:W-:Y:S02]  /*39d80*/  FSEL R63, R66, RZ, P1 ;  /* 0x000000ff423f7208 */ /* 0x000fe40000800000 */
[----:B------:R-:W-:-:S03]  /*39d90*/  FSEL R8, R61, RZ, P2 ;  /* 0x000000ff3d087208 */ /* 0x000fc60001000000 */
[----:B------:R-:W-:Y:S02]  /*39da0*/  FADD.FTZ R63, R2, -R63 ;  /* 0x8000003f023f7221 */ /* 0x000fe40000010000 */
[----:B------:R-:W-:Y:S02]  /*39db0*/  FADD.FTZ R3, R3, -R8 ;  /* 0x8000000803037221 */ /* 0x000fe40000010000 */
[----:B------:R-:W-:Y:S02]  /*39dc0*/  FMUL.FTZ R8, R63, R64 ;  /* 0x000000403f087220 */ /* 0x000fe40000410000 */
[----:B------:R-:W-:-:S04]  /*39dd0*/  FMUL.FTZ R64, R64, R3 ;  /* 0x0000000340407220 */ /* 0x000fc80000410000 */
[----:B------:R-:W4:Y:S08]  /*39de0*/  MUFU.EX2 R8, R8 ;  /* 0x0000000800087308 */ /* 0x000f300000000800 */
[----:B------:R-:W5:Y:S01]  /*39df0*/  MUFU.EX2 R9, R64 ;  /* 0x0000004000097308 */ /* 0x000f620000000800 */
[----:B------:R0:W-:Y:S01]  /*39e00*/  ST.E desc[UR4][R6.64+0x4], R61 ;  /* 0x0000043d06007985 */ /* 0x0001e2000c101904 */
[----:B----4-:R-:W-:Y:S01]  /*39e10*/  FMUL.FTZ R65, R8, R65 ;  /* 0x0000004108417220 */ /* 0x010fe20000410000 */
[----:B-----5:R-:W-:-:S04]  /*39e20*/  FMUL.FTZ R63, R9, R62 ;  /* 0x0000003e093f7220 */ /* 0x020fc80000410000 */
[----:B------:R-:W-:Y:S04]  /*39e30*/  ST.E desc[UR6][R6.64+0x10], R65 ;  /* 0x0000104106007985 */ /* 0x000fe8000c101906 */
[----:B------:R1:W-:Y:S04]  /*39e40*/  ST.E desc[UR8][R6.64+0x14], R63 ;  /* 0x0000143f06007985 */ /* 0x0003e8000c101908 */
[----:B------:R-:W2:Y:S04]  /*39e50*/  LDL.64 R2, [R158+0x70] ;  /* 0x000070009e027983 */ /* 0x000ea80000100a00 */
[----:B--2---:R-:W1:Y:S04]  /*39e60*/  LD.E R67, desc[UR6][R2.64+0x20] ;  /* 0x0000200602437980 */ /* 0x004e68000c101900 */
[----:B------:R-:W1:Y:S04]  /*39e70*/  LD.E R62, desc[UR4][R2.64] ;  /* 0x00000004023e7980 */ /* 0x000e68000c101900 */
[----:B------:R-:W2:Y:S04]  /*39e80*/  LD.E R64, desc[UR8][R2.64+0x4] ;  /* 0x0000040802407980 */ /* 0x000ea8000c101900 */
[----:B0-----:R-:W3:Y:S04]  /*39e90*/  LD.E R61, desc[UR4][R2.64+0x10] ;  /* 0x00001004023d7980 */ /* 0x001ee8000c101900 */
[----:B------:R-:W4:Y:S01]  /*39ea0*/  LD.E R66, desc[UR6][R2.64+0x14] ;  /* 0x0000140602427980 */ /* 0x000f22000c101900 */
[C---:B-1----:R-:W-:Y:S01]  /*39eb0*/  FMUL.FTZ R6, R62.reuse, R67 ;  /* 0x000000433e067220 */ /* 0x042fe20000410000 */
[----:B------:R-:W-:-:S02]  /*39ec0*/  FSETP.NEU.FTZ.AND P1, PT, R62, -INF , PT ;  /* 0xff8000003e00780b */ /* 0x000fc40003f3d000 */
[----:B--2---:R-:W-:Y:S01]  /*39ed0*/  FSETP.NEU.FTZ.AND P2, PT, R64, -INF , PT ;  /* 0xff8000004000780b */ /* 0x004fe20003f5d000 */
[----:B------:R-:W-:Y:S01]  /*39ee0*/  FMUL.FTZ R64, R67, R64 ;  /* 0x0000004043407220 */ /* 0x000fe20000410000 */
[----:B------:R-:W-:-:S04]  /*39ef0*/  FSEL R6, R6, RZ, P1 ;  /* 0x000000ff06067208 */ /* 0x000fc80000800000 */
[----:B------:R-:W-:Y:S01]  /*39f00*/  FSEL R64, R64, RZ, P2 ;  /* 0x000000ff40407208 */ /* 0x000fe20001000000 */
[-CC-:B------:R-:W-:Y:S01]  /*39f10*/  FFMA.FTZ R152, R73, R67.reuse, -R6.reuse ;  /* 0x0000004349987223 */ /* 0x180fe20000010806 */
[----:B------:R-:W-:-:S03]  /*39f20*/  FFMA.FTZ R153, R48, R67, -R6 ;  /* 0x0000004330997223 */ /* 0x000fc60000010806 */
[-CC-:B------:R-:W-:Y:S01]  /*39f30*/  FFMA.FTZ R197, R0, R67.reuse, -R64.reuse ;  /* 0x0000004300c57223 */ /* 0x180fe20000010840 */
[-C--:B------:R-:W-:Y:S01]  /*39f40*/  FFMA.FTZ R198, R55, R67.reuse, -R64 ;  /* 0x0000004337c67223 */ /* 0x080fe20000010840 */
[----:B------:R-:W3:Y:S01]  /*39f50*/  MUFU.EX2 R152, R152 ;  /* 0x0000009800987308 */ /* 0x000ee20000000800 */
[-C--:B------:R-:W-:Y:S01]  /*39f60*/  FFMA.FTZ R154, R47, R67.reuse, -R6 ;  /* 0x000000432f9a7223 */ /* 0x080fe20000010806 */
[-C--:B------:R-:W-:Y:S01]  /*39f70*/  FFMA.FTZ R199, R11, R67.reuse, -R64 ;  /* 0x000000430bc77223 */ /* 0x080fe20000010840 */
[----:B------:R-:W-:-:S05]  /*39f80*/  FFMA.FTZ R155, R46, R67, -R6 ;  /* 0x000000432e9b7223 */ /* 0x000fca0000010806 */
[----:B------:R-:W4:Y:S01]  /*39f90*/  MUFU.EX2 R197, R197 ;  /* 0x000000c500c57308 */ /* 0x000f220000000800 */
[----:B------:R-:W-:-:S07]  /*39fa0*/  FFMA.FTZ R200, R12, R67, -R64 ;  /* 0x000000430cc87223 */ /* 0x000fce0000010840 */
[----:B------:R-:W0:Y:S01]  /*39fb0*/  MUFU.EX2 R153, R153 ;  /* 0x0000009900997308 */ /* 0x000e220000000800 */
[----:B------:R-:W-:-:S07]  /*39fc0*/  FFMA.FTZ R13, R13, R67, -R64 ;  /* 0x000000430d0d7223 */ /* 0x000fce0000010840 */
[----:B------:R-:W1:Y:S01]  /*39fd0*/  MUFU.EX2 R198, R198 ;  /* 0x000000c600c67308 */ /* 0x000e620000000800 */
[-CC-:B------:R-:W-:Y:S01]  /*39fe0*/  FFMA.FTZ R45, R45, R67.reuse, -R6.reuse ;  /* 0x000000432d2d7223 */ /* 0x180fe20000010806 */
[----:B------:R-:W-:-:S06]  /*39ff0*/  FFMA.FTZ R186, R10, R67, -R6 ;  /* 0x000000430aba7223 */ /* 0x000fcc0000010806 */
[----:B------:R-:W2:Y:S01]  /*3a000*/  MUFU.EX2 R154, R154 ;  /* 0x0000009a009a7308 */ /* 0x000ea20000000800 */
[-CC-:B------:R-:W-:Y:S01]  /*3a010*/  FFMA.FTZ R12, R14, R67.reuse, -R64.reuse ;  /* 0x000000430e0c7223 */ /* 0x180fe20000010840 */
[----:B------:R-:W-:-:S06]  /*3a020*/  FFMA.FTZ R10, R17, R67, -R64 ;  /* 0x00000043110a7223 */ /* 0x000fcc0000010840 */
[----:B------:R-:W5:Y:S01]  /*3a030*/  MUFU.EX2 R199, R199 ;  /* 0x000000c700c77308 */ /* 0x000f620000000800 */
[-CC-:B------:R-:W-:Y:S01]  /*3a040*/  FFMA.FTZ R44, R44, R67.reuse, -R6.reuse ;  /* 0x000000432c2c7223 */ /* 0x180fe20000010806 */
[-CC-:B------:R-:W-:Y:S01]  /*3a050*/  FFMA.FTZ R43, R43, R67.reuse, -R6.reuse ;  /* 0x000000432b2b7223 */ /* 0x180fe20000010806 */
[-CC-:B------:R-:W-:Y:S01]  /*3a060*/  FFMA.FTZ R42, R42, R67.reuse, -R6.reuse ;  /* 0x000000432a2a7223 */ /* 0x180fe20000010806 */
[----:B------:R-:W-:-:S04]  /*3a070*/  FFMA.FTZ R165, R41, R67, -R6 ;  /* 0x0000004329a57223 */ /* 0x000fc80000010806 */
[----:B------:R-:W5:Y:S01]  /*3a080*/  MUFU.EX2 R155, R155 ;  /* 0x0000009b009b7308 */ /* 0x000f620000000800 */
[-CC-:B------:R-:W-:Y:S01]  /*3a090*/  FFMA.FTZ R164, R40, R67.reuse, -R6.reuse ;  /* 0x0000004328a47223 */ /* 0x180fe20000010806 */
[-CC-:B------:R-:W-:Y:S01]  /*3a0a0*/  FFMA.FTZ R166, R39, R67.reuse, -R6.reuse ;  /* 0x0000004327a67223 */ /* 0x180fe20000010806 */
[-CC-:B------:R-:W-:Y:S01]  /*3a0b0*/  FFMA.FTZ R163, R38, R67.reuse, -R6.reuse ;  /* 0x0000004326a37223 */ /* 0x180fe20000010806 */
[-CC-:B------:R-:W-:Y:S01]  /*3a0c0*/  FFMA.FTZ R173, R37, R67.reuse, -R6.reuse ;  /* 0x0000004325ad7223 */ /* 0x180fe20000010806 */
[----:B------:R-:W-:-:S03]  /*3a0d0*/  FFMA.FTZ R172, R36, R67, -R6 ;  /* 0x0000004324ac7223 */ /* 0x000fc60000010806 */
[----:B------:R-:W5:Y:S01]  /*3a0e0*/  MUFU.EX2 R200, R200 ;  /* 0x000000c800c87308 */ /* 0x000f620000000800 */
        /* <DEDUP_REMOVED lines=8> */
[-C--:B------:R-:W-:Y:S01]  /*3a170*/  FFMA.FTZ R187, R27, R67.reuse, -R6 ;  /* 0x000000431bbb7223 */ /* 0x080fe20000010806 */
[----:B------:R-:W5:Y:S01]  /*3a180*/  MUFU.EX2 R17, R45 ;  /* 0x0000002d00117308 */ /* 0x000f620000000800 */
[----:B---3--:R-:W-:Y:S01]  /*3a190*/  FADD.FTZ R6, R152, R61 ;  /* 0x0000003d98067221 */ /* 0x008fe20000010000 */
[----:B----4-:R-:W-:Y:S01]  /*3a1a0*/  FADD.FTZ R7, R197, R66 ;  /* 0x00000042c5077221 */ /* 0x010fe20000010000 */
[-CC-:B------:R-:W-:Y:S01]  /*3a1b0*/  FFMA.FTZ R11, R16, R67.reuse, -R64.reuse ;  /* 0x00000043100b7223 */ /* 0x180fe20000010840 */
[----:B------:R-:W-:-:S04]  /*3a1c0*/  FFMA.FTZ R169, R25, R67, -R64 ;  /* 0x0000004319a97223 */ /* 0x000fc80000010840 */
[----:B------:R-:W3:Y:S01]  /*3a1d0*/  MUFU.EX2 R13, R13 ;  /* 0x0000000d000d7308 */ /* 0x000ee20000000800 */
[----:B0-----:R-:W-:Y:S01]  /*3a1e0*/  FADD.FTZ R25, R153, R6 ;  /* 0x0000000699197221 */ /* 0x001fe20000010000 */
[-CC-:B------:R-:W-:Y:S01]  /*3a1f0*/  FFMA.FTZ R0, R21, R67.reuse, -R64.reuse ;  /* 0x0000004315007223 */ /* 0x180fe20000010840 */
[----:B-1----:R-:W-:Y:S01]  /*3a200*/  FADD.FTZ R6, R198, R7 ;  /* 0x00000007c6067221 */ /* 0x002fe20000010000 */
[----:B------:R-:W-:-:S04]  /*3a210*/  FFMA.FTZ R21, R15, R67, -R64 ;  /* 0x000000430f157223 */ /* 0x000fc80000010840 */
[----:B------:R-:W0:Y:S01]  /*3a220*/  MUFU.EX2 R16, R44 ;  /* 0x0000002c00107308 */ /* 0x000e220000000800 */
[----:B------:R-:W-:Y:S01]  /*3a230*/  FFMA.FTZ R167, R24, R67, -R64 ;  /* 0x0000004318a77223 */ /* 0x000fe20000010840 */
[----:B--2---:R-:W-:Y:S01]  /*3a240*/  FADD.FTZ R24, R154, R25 ;  /* 0x000000199a187221 */ /* 0x004fe20000010000 */
[----:B-----5:R-:W-:-:S05]  /*3a250*/  FADD.FTZ R7, R199, R6 ;  /* 0x00000006c7077221 */ /* 0x020fca0000010000 */
[----:B------:R-:W1:Y:S01]  /*3a260*/  MUFU.EX2 R12, R12 ;  /* 0x0000000c000c7308 */ /* 0x000e620000000800 */
[----:B------:R-:W-:Y:S01]  /*3a270*/  FADD.FTZ R24, R155, R24 ;  /* 0x000000189b187221 */ /* 0x000fe20000010000 */
[----:B------:R-:W-:-:S06]  /*3a280*/  FADD.FTZ R6, R200, R7 ;  /* 0x00000007c8067221 */ /* 0x000fcc0000010000 */
[----:B------:R-:W2:Y:S08]  /*3a290*/  MUFU.EX2 R15, R43 ;  /* 0x0000002b000f7308 */ /* 0x000eb00000000800 */
[----:B------:R-:W4:Y:S01]  /*3a2a0*/  MUFU.EX2 R11, R11 ;  /* 0x0000000b000b7308 */ /* 0x000f220000000800 */
[----:B------:R-:W-:Y:S01]  /*3a2b0*/  FADD.FTZ R7, R17, R24 ;  /* 0x0000001811077221 */ /* 0x000fe20000010000 */
[----:B---3--:R-:W-:-:S06]  /*3a2c0*/  FADD.FTZ R25, R13, R6 ;  /* 0x000000060d197221 */ /* 0x008fcc0000010000 */
[----:B------:R-:W3:Y:S08]  /*3a2d0*/  MUFU.EX2 R14, R42 ;  /* 0x0000002a000e7308 */ /* 0x000ef00000000800 */
[----:B------:R-:W5:Y:S01]  /*3a2e0*/  MUFU.EX2 R10, R10 ;  /* 0x0000000a000a7308 */ /* 0x000f620000000800 */
[----:B0-----:R-:W-:Y:S01]  /*3a2f0*/  FADD.FTZ R6, R16, R7 ;  /* 0x0000000710067221 */ /* 0x001fe20000010000 */
[----:B-1----:R-:W-:-:S06]  /*3a300*/  FADD.FTZ R24, R12, R25 ;  /* 0x000000190c187221 */ /* 0x002fcc0000010000 */
[----:B------:R-:W0:Y:S01]  /*3a310*/  MUFU.EX2 R165, R165 ;  /* 0x000000a500a57308 */ /* 0x000e220000000800 */
[----:B------:R-:W-:-:S07]  /*3a320*/  FFMA.FTZ R168, R26, R67, -R64 ;  /* 0x000000431aa87223 */ /* 0x000fce0000010840 */
[----:B------:R-:W1:Y:S01]  /*3a330*/  MUFU.EX2 R0, R0 ;  /* 0x0000000000007308 */ /* 0x000e620000000800 */
[----:B--2---:R-:W-:Y:S01]  /*3a340*/  FADD.FTZ R7, R15, R6 ;  /* 0x000000060f077221 */ /* 0x004fe20000010000 */
[----:B----4-:R-:W-:-:S06]  /*3a350*/  FADD.FTZ R25, R11, R24 ;  /* 0x000000180b197221 */ /* 0x010fcc0000010000 */
[----:B------:R-:W2:Y:S01]  /*3a360*/  MUFU.EX2 R164, R164 ;  /* 0x000000a400a47308 */ /* 0x000ea20000000800 */
[----:B------:R-:W-:-:S07]  /*3a370*/  FFMA.FTZ R175, R49, R67, -R64 ;  /* 0x0000004331af7223 */ /* 0x000fce0000010840 */
[----:B------:R-:W4:Y:S01]  /*3a380*/  MUFU.EX2 R167, R167 ;  /* 0x000000a700a77308 */ /* 0x000f220000000800 */
[----:B---3--:R-:W-:Y:S01]  /*3a390*/  FADD.FTZ R6, R14, R7 ;  /* 0x000000070e067221 */ /* 0x008fe20000010000 */
[----:B-----5:R-:W-:-:S06]  /*3a3a0*/  FADD.FTZ R25, R10, R25 ;  /* 0x000000190a197221 */ /* 0x020fcc0000010000 */
[----:B------:R-:W3:Y:S01]  /*3a3b0*/  MUFU.EX2 R166, R166 ;  /* 0x000000a600a67308 */ /* 0x000ee20000000800 */
[----:B------:R-:W-:-:S07]  /*3a3c0*/  FFMA.FTZ R174, R50, R67, -R64 ;  /* 0x0000004332ae7223 */ /* 0x000fce0000010840 */
        /* <DEDUP_REMOVED lines=52> */
[----:B------:R-:W2:Y:S08]  /*3a710*/  MUFU.EX2 R188, R188 ;  /* 0x000000bc00bc7308 */ /* 0x000eb00000000800 */
[----:B------:R-:W4:Y:S01]  /*3a720*/  MUFU.EX2 R161, R161 ;  /* 0x000000a100a17308 */ /* 0x000f220000000800 */
[----:B---3--:R-:W-:Y:S01]  /*3a730*/  FADD.FTZ R6, R180, R7 ;  /* 0x00000007b4067221 */ /* 0x008fe20000010000 */
[----:B-----5:R-:W-:-:S06]  /*3a740*/  FADD.FTZ R7, R21, R24 ;  /* 0x0000001815077221 */ /* 0x020fcc0000010000 */
[----:B------:R-:W3:Y:S08]  /*3a750*/  MUFU.EX2 R187, R187 ;  /* 0x000000bb00bb7308 */ /* 0x000ef00000000800 */
[----:B------:R-:W5:Y:S01]  /*3a760*/  MUFU.EX2 R160, R160 ;  /* 0x000000a000a07308 */ /* 0x000f620000000800 */
[----:B0-----:R-:W-:Y:S01]  /*3a770*/  FADD.FTZ R25, R189, R6 ;  /* 0x00000006bd197221 */ /* 0x001fe20000010000 */
[----:B-1----:R-:W-:-:S06]  /*3a780*/  FADD.FTZ R6, R162, R7 ;  /* 0x00000007a2067221 */ /* 0x002fcc0000010000 */
[----:B------:R-:W0:Y:S08]  /*3a790*/  MUFU.EX2 R186, R186 ;  /* 0x000000ba00ba7308 */ /* 0x000e300000000800 */
[----:B------:R-:W1:Y:S01]  /*3a7a0*/  MUFU.EX2 R159, R159 ;  /* 0x0000009f009f7308 */ /* 0x000e620000000800 */
[----:B--2---:R-:W-:Y:S01]  /*3a7b0*/  FADD.FTZ R24, R188, R25 ;  /* 0x00000019bc187221 */ /* 0x004fe20000010000 */
[----:B----4-:R-:W-:-:S03]  /*3a7c0*/  FADD.FTZ R7, R161, R6 ;  /* 0x00000006a1077221 */ /* 0x010fc60000010000 */
[----:B---3--:R-:W-:Y:S01]  /*3a7d0*/  FADD.FTZ R25, R187, R24 ;  /* 0x00000018bb197221 */ /* 0x008fe20000010000 */
[----:B-----5:R-:W-:-:S03]  /*3a7e0*/  FADD.FTZ R6, R160, R7 ;  /* 0x00000007a0067221 */ /* 0x020fc60000010000 */
[----:B0-----:R-:W-:Y:S01]  /*3a7f0*/  FADD.FTZ R25, R186, R25 ;  /* 0x00000019ba197221 */ /* 0x001fe20000010000 */
[----:B-1----:R-:W-:-:S04]  /*3a800*/  FADD.FTZ R27, R159, R6 ;  /* 0x000000069f1b7221 */ /* 0x002fc80000010000 */
[----:B------:R0:W-:Y:S04]  /*3a810*/  ST.E desc[UR4][R2.64+0x10], R25 ;  /* 0x0000101902007985 */ /* 0x0001e8000c101904 */
[----:B------:R1:W-:Y:S04]  /*3a820*/  ST.E desc[UR6][R2.64+0x14], R27 ;  /* 0x0000141b02007985 */ /* 0x0003e8000c101906 */
[----:B------:R-:W0:Y:S01]  /*3a830*/  LDL.64 R6, [R158+0x80] ;  /* 0x000080009e067983 */ /* 0x000e220000100a00 */
[----:B------:R-:W-:Y:S02]  /*3a840*/  R2UR UR10, R4 ;  /* 0x00000000040a72ca */ /* 0x000fe400000e0000 */
[----:B------:R-:W-:-:S02]  /*3a850*/  R2UR UR11, R5 ;  /* 0x00000000050b72ca */ /* 0x000fc400000e0000 */
[C---:B------:R-:W-:Y:S02]  /*3a860*/  R2UR UR12, R4.reuse ;  /* 0x00000000040c72ca */ /* 0x040fe400000e0000 */
[----:B------:R-:W-:Y:S01]  /*3a870*/  R2UR UR13, R5 ;  /* 0x00000000050d72ca */ /* 0x000fe200000e0000 */
[----:B0-----:R-:W2:Y:S08]  /*3a880*/  LD.E R25, desc[UR8][R6.64+0x10] ;  /* 0x0000100806197980 */ /* 0x001eb0000c101900 */
[----:B-1----:R-:W3:Y:S04]  /*3a890*/  LD.E R3, desc[UR10][R6.64+0x14] ;  /* 0x0000140a06037980 */ /* 0x002ee8000c101900 */
[----:B------:R-:W4:Y:S01]  /*3a8a0*/  LD.E R27, desc[UR12][R6.64+0x20] ;  /* 0x0000200c061b7980 */ /* 0x000f22000c101900 */
[----:B------:R-:W-:-:S02]  /*3a8b0*/  R2UR UR18, R4 ;  /* 0x00000000041272ca */ /* 0x000fc400000e0000 */
[C---:B------:R-:W-:Y:S01]  /*3a8c0*/  R2UR UR19, R5.reuse ;  /* 0x00000000051372ca */ /* 0x040fe200000e0000 */
[----:B------:R-:W5:Y:S01]  /*3a8d0*/  LD.E R2, desc[UR6][R6.64+0x8] ;  /* 0x0000080606027980 */ /* 0x000f62000c101900 */
[C---:B------:R-:W-:Y:S02]  /*3a8e0*/  R2UR UR14, R4.reuse ;  /* 0x00000000040e72ca */ /* 0x040fe400000e0000 */
[C---:B------:R-:W-:Y:S01]  /*3a8f0*/  R2UR UR15, R5.reuse ;  /* 0x00000000050f72ca */ /* 0x040fe200000e0000 */
[----:B------:R-:W5:Y:S01]  /*3a900*/  LD.E R29, desc[UR4][R6.64] ;  /* 0x00000004061d7980 */ /* 0x000f62000c101900 */
[----:B------:R-:W-:Y:S02]  /*3a910*/  R2UR UR16, R4 ;  /* 0x00000000041072ca */ /* 0x000fe400000e0000 */
[----:B------:R-:W-:Y:S01]  /*3a920*/  R2UR UR17, R5 ;  /* 0x00000000051172ca */ /* 0x000fe200000e0000 */
        /* <DEDUP_REMOVED lines=38> */
[----:B--2---:R-:W-:-:S05]  /*3ab90*/  FMUL.FTZ R25, R8, R25 ;  /* 0x0000001908197220 */ /* 0x004fca0000410000 */
[----:B------:R0:W-:Y:S04]  /*3aba0*/  ST.E desc[UR8][R6.64+0x10], R25 ;  /* 0x0000101906007985 */ /* 0x0001e8000c101908 */
[----:B0-----:R-:W2:Y:S01]  /*3abb0*/  LD.E R25, desc[UR6][R6.64+0x154] ;  /* 0x0001540606197980 */ /* 0x001ea2000c101900 */
[C---:B---3--:R-:W-:Y:S01]  /*3abc0*/  FMUL.FTZ R3, R8.reuse, R3 ;  /* 0x0000000308037220 */ /* 0x048fe20000410000 */
[----:B----4-:R-:W-:-:S04]  /*3abd0*/  FMUL.FTZ R27, R8, R27 ;  /* 0x0000001b081b7220 */ /* 0x010fc80000410000 */
[----:B------:R0:W-:Y:S04]  /*3abe0*/  ST.E desc[UR10][R6.64+0x14], R3 ;  /* 0x0000140306007985 */ /* 0x0001e8000c10190a */
[----:B------:R1:W-:Y:S04]  /*3abf0*/  ST.E desc[UR12][R6.64+0x20], R27 ;  /* 0x0000201b06007985 */ /* 0x0003e8000c10190c */
[----:B0-----:R-:W3:Y:S04]  /*3ac00*/  LD.E R3, desc[UR18][R6.64+0x150] ;  /* 0x0001501206037980 */ /* 0x001ee8000c101900 */
[----:B-1----:R-:W4:Y:S01]  /*3ac10*/  LD.E R27, desc[UR6][R6.64+0x160] ;  /* 0x00016006061b7980 */ /* 0x002f22000c101900 */
        /* <DEDUP_REMOVED lines=55> */
[----:B------:R5:W-:Y:S02]  /*3af90*/  ST.E desc[UR4][R6.64+0x1e4], R25 ;  /* 0x0001e41906007985 */ /* 0x000be4000c101904 */
[----:B-----5:R-:W-:Y:S02]  /*3afa0*/  FMUL.FTZ R25, R9, R2 ;  /* 0x0000000209197220 */ /* 0x020fe40000410000 */
[----:B------:R-:W2:Y:S01]  /*3afb0*/  LD.E R2, desc[UR6][R6.64+0xc] ;  /* 0x00000c0606027980 */ /* 0x000ea2000c101900 */
[C---:B---3--:R-:W-:Y:S01]  /*3afc0*/  FMUL.FTZ R3, R8.reuse, R3 ;  /* 0x0000000308037220 */ /* 0x048fe20000410000 */
[----:B----4-:R-:W-:-:S04]  /*3afd0*/  FMUL.FTZ R27, R8, R27 ;  /* 0x0000001b081b7220 */ /* 0x010fc80000410000 */
[----:B------:R0:W-:Y:S04]  /*3afe0*/  ST.E desc[UR4][R6.64+0x1e0], R3 ;  /* 0x0001e00306007985 */ /* 0x0001e8000c101904 */
[----:B------:R2:W-:Y:S04]  /*3aff0*/  ST.E desc[UR4][R6.64+0x1f0], R27 ;  /* 0x0001f01b06007985 */ /* 0x0005e8000c101904 */
[----:B0-----:R-:W3:Y:S01]  /*3b000*/  LD.E R3, desc[UR6][R6.64+0x1f4] ;  /* 0x0001f40606037980 */ /* 0x001ee2000c101900 */
[----:B--2---:R-:W-:-:S03]  /*3b010*/  FMUL.FTZ R27, R9, R2 ;  /* 0x00000002091b7220 */ /* 0x004fc60000410000 */
[----:B------:R-:W2:Y:S01]  /*3b020*/  LD.E R2, desc[UR6][R6.64+0x18] ;  /* 0x0000180606027980 */ /* 0x000ea2000c101900 */
[----:B---3--:R-:W-:-:S05]  /*3b030*/  FMUL.FTZ R3, R8, R3 ;  /* 0x0000000308037220 */ /* 0x008fca0000410000 */
[----:B------:R2:W-:Y:S02]  /*3b040*/  ST.E desc[UR4][R6.64+0x1f4], R3 ;  /* 0x0001f40306007985 */ /* 0x0005e4000c101904 */
[C---:B--2---:R-:W-:Y:S02]  /*3b050*/  FMUL.FTZ R3, R9.reuse, R2 ;  /* 0x0000000209037220 */ /* 0x044fe40000410000 */
[----:B------:R-:W2:Y:S04]  /*3b060*/  LD.E R2, desc[UR6][R6.64+0x1c] ;  /* 0x00001c0606027980 */ /* 0x000ea8000c101900 */
[----:B------:R2:W-:Y:S02]  /*3b070*/  ST.E desc[UR4][R6.64+0x8], R25 ;  /* 0x0000081906007985 */ /* 0x0005e4000c101904 */
[----:B--2---:R-:W-:-:S02]  /*3b080*/  FMUL.FTZ R25, R9, R2 ;  /* 0x0000000209197220 */ /* 0x004fc40000410000 */
[----:B------:R-:W2:Y:S04]  /*3b090*/  LD.E R2, desc[UR6][R6.64+0x28] ;  /* 0x0000280606027980 */ /* 0x000ea8000c101900 */
        /* <DEDUP_REMOVED lines=44> */
[----:B------:R-:W2:Y:S01]  /*3b360*/  LD.E R2, desc[UR6][R6.64+0x9c] ;  /* 0x00009c0606027980 */ /* 0x000ea2000c101900 */
        /* <DEDUP_REMOVED lines=38> */
[----:B------:R-:W-:Y:S01]  /*3b5d0*/  FMUL.FTZ R105, R8, R105 ;  /* 0x0000006908697220 */ /* 0x000fe20000410000 */
        /* <DEDUP_REMOVED lines=41> */
[----:B------:R1:W-:Y:S01]  /*3b870*/  ST.E desc[UR4][R6.64+0x98], R25 ;  /* 0x0000981906007985 */ /* 0x0003e2000c101904 */
[----:B--2---:R-:W-:-:S05]  /*3b880*/  FMUL.FTZ R27, R9, R2 ;  /* 0x00000002091b7220 */ /* 0x004fca0000410000 */
[----:B------:R2:W-:Y:S04]  /*3b890*/  ST.E desc[UR4][R6.64+0x9c], R27 ;  /* 0x00009c1b06007985 */ /* 0x0005e8000c101904 */
[----:B------:R-:W0:Y:S02]  /*3b8a0*/  LD.E R2, desc[UR6][R6.64+0xa8] ;  /* 0x0000a80606027980 */ /* 0x000e24000c101900 */
[----:B0-----:R-:W-:-:S05]  /*3b8b0*/  FMUL.FTZ R3, R9, R2 ;  /* 0x0000000209037220 */ /* 0x001fca0000410000 */
[----:B------:R0:W-:Y:S04]  /*3b8c0*/  ST.E desc[UR4][R6.64+0xa8], R3 ;  /* 0x0000a80306007985 */ /* 0x0001e8000c101904 */
[----:B------:R-:W1:Y:S02]  /*3b8d0*/  LD.E R2, desc[UR6][R6.64+0xac] ;  /* 0x0000ac0606027980 */ /* 0x000e64000c101900 */
[----:B-1----:R-:W-:-:S05]  /*3b8e0*/  FMUL.FTZ R25, R9, R2 ;  /* 0x0000000209197220 */ /* 0x002fca0000410000 */
[----:B------:R1:W-:Y:S04]  /*3b8f0*/  ST.E desc[UR4][R6.64+0xac], R25 ;  /* 0x0000ac1906007985 */ /* 0x0003e8000c101904 */
[----:B------:R-:W2:Y:S02]  /*3b900*/  LD.E R2, desc[UR6][R6.64+0xb8] ;  /* 0x0000b80606027980 */ /* 0x000ea4000c101900 */
        /* <DEDUP_REMOVED lines=115> */
[----:B------:R-:W-:Y:S04]  /*3c040*/  ST.E desc[UR4][R6.64+0x1e8], R25 ;  /* 0x0001e81906007985 */ /* 0x000fe8000c101904 */
[----:B------:R-:W2:Y:S02]  /*3c050*/  LD.E R2, desc[UR6][R6.64+0x1ec] ;  /* 0x0001ec0606027980 */ /* 0x000ea4000c101900 */
[----:B--2---:R-:W-:-:S05]  /*3c060*/  FMUL.FTZ R27, R9, R2 ;  /* 0x00000002091b7220 */ /* 0x004fca0000410000 */
[----:B------:R1:W-:Y:S04]  /*3c070*/  ST.E desc[UR4][R6.64+0x1ec], R27 ;  /* 0x0001ec1b06007985 */ /* 0x0003e8000c101904 */
[----:B------:R-:W2:Y:S02]  /*3c080*/  LD.E R2, desc[UR6][R6.64+0x1f8] ;  /* 0x0001f80606027980 */ /* 0x000ea4000c101900 */
[----:B--2---:R-:W-:-:S05]  /*3c090*/  FMUL.FTZ R29, R9, R2 ;  /* 0x00000002091d7220 */ /* 0x004fca0000410000 */
[----:B------:R-:W-:Y:S04]  /*3c0a0*/  ST.E desc[UR4][R6.64+0x1f8], R29 ;  /* 0x0001f81d06007985 */ /* 0x000fe8000c101904 */
[----:B------:R-:W2:Y:S01]  /*3c0b0*/  LD.E R2, desc[UR6][R6.64+0x1fc] ;  /* 0x0001fc0606027980 */ /* 0x000ea2000c101900 */
[----:B------:R-:W-:Y:S01]  /*3c0c0*/  LEA.HI R28, R195, 0x8, RZ, 0x19 ;  /* 0x00000008c31c7811 */ /* 0x000fe200078fc8ff */
[----:B--2---:R-:W-:-:S05]  /*3c0d0*/  FMUL.FTZ R9, R9, R2 ;  /* 0x0000000209097220 */ /* 0x004fca0000410000 */
[----:B------:R2:W-:Y:S04]  /*3c0e0*/  ST.E desc[UR4][R6.64+0x1fc], R9 ;  /* 0x0001fc0906007985 */ /* 0x0005e8000c101904 */
[----:B0-----:R-:W3:Y:S01]  /*3c0f0*/  LDL.64 R2, [R158+0x80] ;  /* 0x000080009e027983 */ /* 0x001ee20000100a00 */
[----:B------:R0:W-:Y:S06]  /*3c100*/  BAR.SYNC.DEFER_BLOCKING R28, 0x100 ;  /* 0x0004001c0000751d */ /* 0x0001ec0000010000 */
[----:B-1----:R-:W4:Y:S04]  /*3c110*/  LDL.64 R26, [R158] ;  /* 0x000000009e1a7983 */ /* 0x002f280000100a00 */
[----:B------:R-:W5:Y:S04]  /*3c120*/  LDL.64 R24, [R158+0x98] ;  /* 0x000098009e187983 */ /* 0x000f680000100a00 */
[----:B--2---:R-:W2:Y:S04]  /*3c130*/  LDL.64 R8, [R158+0x88] ;  /* 0x000088009e087983 */ /* 0x004ea80000100a00 */
[----:B---3--:R-:W3:Y:S04]  /*3c140*/  LD.E R29, desc[UR4][R2.64] ;  /* 0x00000004021d7980 */ /* 0x008ee8000c101900 */
[----:B----4-:R-:W4:Y:S04]  /*3c150*/  LD.E R201, desc[UR6][R26.64] ;  /* 0x000000061ac97980 */ /* 0x010f28000c101900 */
[----:B-----5:R-:W4:Y:S04]  /*3c160*/  LD.E.64 R6, desc[UR4][R24.64] ;  /* 0x0000000418067980 */ /* 0x020f28000c101b00 */
[----:B---3--:R1:W-:Y:S04]  /*3c170*/  ST.E desc[UR8][R2.64], R29 ;  /* 0x0000001d02007985 */ /* 0x0083e8000c101908 */
[----:B------:R-:W3:Y:S04]  /*3c180*/  LD.E R31, desc[UR10][R2.64+0x4] ;  /* 0x0000040a021f7980 */ /* 0x000ee8000c101900 */
[----:B---3--:R3:W-:Y:S04]  /*3c190*/  ST.E desc[UR4][R2.64+0x4], R31 ;  /* 0x0000041f02007985 */ /* 0x0087e8000c101904 */
[----:B------:R-:W5:Y:S04]  /*3c1a0*/  LD.E R33, desc[UR6][R2.64+0x8] ;  /* 0x0000080602217980 */ /* 0x000f68000c101900 */
[----:B-----5:R-:W-:Y:S04]  /*3c1b0*/  ST.E desc[UR4][R2.64+0x8], R33 ;  /* 0x0000082102007985 */ /* 0x020fe8000c101904 */
[----:B------:R-:W5:Y:S04]  /*3c1c0*/  LD.E R27, desc[UR6][R2.64+0xc] ;  /* 0x00000c06021b7980 */ /* 0x000f68000c101900 */
[----:B-----5:R5:W-:Y:S04]  /*3c1d0*/  ST.E desc[UR4][R2.64+0xc], R27 ;  /* 0x00000c1b02007985 */ /* 0x020be8000c101904 */
[----:B------:R-:W2:Y:S04]  /*3c1e0*/  LD.E R25, desc[UR6][R2.64+0x10] ;  /* 0x0000100602197980 */ /* 0x000ea8000c101900 */
[----:B--2---:R2:W-:Y:S04]  /*3c1f0*/  ST.E desc[UR4][R2.64+0x10], R25 ;  /* 0x0000101902007985 */ /* 0x0045e8000c101904 */
[----:B-1----:R-:W4:Y:S04]  /*3c200*/  LD.E R29, desc[UR6][R2.64+0x14] ;  /* 0x00001406021d7980 */ /* 0x002f28000c101900 */
[----:B----4-:R1:W-:Y:S04]  /*3c210*/  ST.E desc[UR4][R2.64+0x14], R29 ;  /* 0x0000141d02007985 */ /* 0x0103e8000c101904 */
[----:B---3--:R-:W3:Y:S04]  /*3c220*/  LD.E R31, desc[UR6][R2.64+0x18] ;  /* 0x00001806021f7980 */ /* 0x008ee8000c101900 */
[----:B---3--:R3:W-:Y:S04]  /*3c230*/  ST.E desc[UR4][R2.64+0x18], R31 ;  /* 0x0000181f02007985 */ /* 0x0087e8000c101904 */
[----:B-----5:R-:W4:Y:S04]  /*3c240*/  LD.E R27, desc[UR6][R2.64+0x1c] ;  /* 0x00001c06021b7980 */ /* 0x020f28000c101900 */
[----:B----4-:R4:W-:Y:S04]  /*3c250*/  ST.E desc[UR4][R2.64+0x1c], R27 ;  /* 0x00001c1b02007985 */ /* 0x0109e8000c101904 */
[----:B--2---:R-:W2:Y:S04]  /*3c260*/  LD.E R25, desc[UR6][R2.64+0x20] ;  /* 0x0000200602197980 */ /* 0x004ea8000c101900 */
[----:B--2---:R2:W-:Y:S04]  /*3c270*/  ST.E desc[UR4][R2.64+0x20], R25 ;  /* 0x0000201902007985 */ /* 0x0045e8000c101904 */
[----:B-1----:R-:W5:Y:S04]  /*3c280*/  LD.E R29, desc[UR6][R2.64+0x24] ;  /* 0x00002406021d7980 */ /* 0x002f68000c101900 */
[----:B-----5:R1:W-:Y:S04]  /*3c290*/  ST.E desc[UR4][R2.64+0x24], R29 ;  /* 0x0000241d02007985 */ /* 0x0203e8000c101904 */
[----:B---3--:R-:W3:Y:S04]  /*3c2a0*/  LD.E R31, desc[UR6][R2.64+0x28] ;  /* 0x00002806021f7980 */ /* 0x008ee8000c101900 */
[----:B---3--:R3:W-:Y:S04]  /*3c2b0*/  ST.E desc[UR4][R2.64+0x28], R31 ;  /* 0x0000281f02007985 */ /* 0x0087e8000c101904 */
[----:B----4-:R-:W4:Y:S04]  /*3c2c0*/  LD.E R27, desc[UR6][R2.64+0x2c] ;  /* 0x00002c06021b7980 */ /* 0x010f28000c101900 */
        /* <DEDUP_REMOVED lines=228> */
[----:B-----5:R-:W-:Y:S04]  /*3d110*/  ST.E desc[UR4][R2.64+0x1f4], R29 ;  /* 0x0001f41d02007985 */ /* 0x020fe8000c101904 */
[----:B---3--:R-:W3:Y:S04]  /*3d120*/  LD.E R31, desc[UR6][R2.64+0x1f8] ;  /* 0x0001f806021f7980 */ /* 0x008ee8000c101900 */
[----:B---3--:R-:W-:Y:S04]  /*3d130*/  ST.E desc[UR4][R2.64+0x1f8], R31 ;  /* 0x0001f81f02007985 */ /* 0x008fe8000c101904 */
[----:B----4-:R-:W3:Y:S01]  /*3d140*/  LD.E R27, desc[UR6][R2.64+0x1fc] ;  /* 0x0001fc06021b7980 */ /* 0x010ee2000c101900 */
[----:B------:R-:W-:-:S02]  /*3d150*/  R2UR UR20, R4 ;  /* 0x00000000041472ca */ /* 0x000fc400000e0000 */
        /* <DEDUP_REMOVED lines=36> */
[----:B------:R-:W-:Y:S01]  /*3d3a0*/  R2UR UR61, R5 ;  /* 0x00000000053d72ca */ /* 0x000fe200000e0000 */
[----:B---3--:R1:W-:Y:S04]  /*3d3b0*/  ST.E desc[UR4][R2.64+0x1fc], R27 ;  /* 0x0001fc1b02007985 */ /* 0x0083e8000c101904 */
[----:B------:R-:W3:Y:S04]  /*3d3c0*/  LD.E R202, desc[UR14][R8.64] ;  /* 0x0000000e08ca7980 */ /* 0x000ee8000c101900 */
[----:B------:R-:W4:Y:S04]  /*3d3d0*/  LD.E R24, desc[UR16][R2.64] ;  /* 0x0000001002187980 */ /* 0x000f28000c101900 */
[----:B--2---:R-:W4:Y:S04]  /*3d3e0*/  LD.E R25, desc[UR18][R2.64+0x4] ;  /* 0x0000041202197980 */ /* 0x004f28000c101900 */
[----:B------:R-:W4:Y:S04]  /*3d3f0*/  LD.E R26, desc[UR20][R2.64+0x8] ;  /* 0x00000814021a7980 */ /* 0x000f28000c101900 */
[----:B-1----:R-:W4:Y:S04]  /*3d400*/  LD.E R27, desc[UR22][R2.64+0xc] ;  /* 0x00000c16021b7980 */ /* 0x002f28000c101900 */
[----:B0-----:R-:W4:Y:S04]  /*3d410*/  LD.E R28, desc[UR24][R2.64+0x10] ;  /* 0x00001018021c7980 */ /* 0x001f28000c101900 */
[----:B------:R-:W4:Y:S04]  /*3d420*/  LD.E R29, desc[UR26][R2.64+0x14] ;  /* 0x0000141a021d7980 */ /* 0x000f28000c101900 */
        /* <DEDUP_REMOVED lines=121> */
[----:B------:R-:W4:Y:S01]  /*3dbc0*/  LD.E R151, desc[UR58][R2.64+0x1fc] ;  /* 0x0001fc3a02977980 */ /* 0x000f22000c101900 */
[----:B------:R-:W-:Y:S01]  /*3dbd0*/  IMAD R6, R201, 0xc00, R6 ;  /* 0x00000c00c9067824 */ /* 0x000fe200078e0206 */
[----:B---3--:R-:W-:-:S02]  /*3dbe0*/  ISETP.NE.U32.AND P1, PT, R202, RZ, PT ;  /* 0x000000ffca00720c */ /* 0x008fc40003f25070 */
[----:B------:R-:W-:Y:S02]  /*3dbf0*/  R2UR UR7, R7 ;  /* 0x00000000070772ca */ /* 0x000fe400000e0000 */
[----:B------:R-:W-:Y:S02]  /*3dc00*/  R2UR UR6, R6 ;  /* 0x00000000060672ca */ /* 0x000fe400000e0000 */
[----:B------:R-:W-:Y:S02]  /*3dc10*/  F2FP.BF16.F32.PACK_AB R152, R153, R152 ;  /* 0x000000989998723e */ /* 0x000fe400000010ff */
[----:B------:R-:W-:Y:S02]  /*3dc20*/  F2FP.BF16.F32.PACK_AB R154, R155, R154 ;  /* 0x0000009a9b9a723e */ /* 0x000fe400000010ff */
[----:B------:R-:W-:Y:S02]  /*3dc30*/  F2FP.BF16.F32.PACK_AB R153, R198, R197 ;  /* 0x000000c5c699723e */ /* 0x000fe400000010ff */
[----:B------:R-:W-:Y:S01]  /*3dc40*/  F2FP.BF16.F32.PACK_AB R155, R200, R199 ;  /* 0x000000c7c89b723e */ /* 0x000fe200000010ff */
[----:B------:R-:W-:Y:S01]  /*3dc50*/  VOTEU.ANY UP0, P1 ;  /* 0x00000000003f7886 */ /* 0x000fe20000800100 */
        /* <DEDUP_REMOVED lines=20> */
[----:B----4-:R-:W-:-:S06]  /*3dda0*/  WARPGROUP.ARRIVE ;  /* 0x00000000000079c5 */ /* 0x010fcc0000000000 */
[----:B------:R-:W-:Y:S01]  /*3ddb0*/  HGMMA.64x256x16.F32.BF16 R24, R152, gdesc[UR4].tnspB, R24, UP0, gsb0 ;  /* 0x43e0000498187df0 */ /* 0x000fe2000b801818 */
        /* <DEDUP_REMOVED lines=18> */
[C---:B------:R-:W-:Y:S01]  /*3dee0*/  R2UR UR46, R4.reuse ;  /* 0x00000000042e72ca */ /* 0x040fe200000e0000 */
[----:B------:R-:W-:Y:S02]  /*3def0*/  WARPGROUP.DEPBAR.LE gsb0, 0x0 ;  /* 0x00008000000079c5 */ /* 0x000fe40000010000 */
[----:B------:R0:W-:Y:S01]  /*3df00*/  ST.E desc[UR4][R2.64], R24 ;  /* 0x0000001802007985 */ /* 0x0001e2000c101904 */
[C---:B------:R-:W-:Y:S02]  /*3df10*/  R2UR UR4, R4.reuse ;  /* 0x00000000040472ca */ /* 0x040fe400000e0000 */
[C---:B------:R-:W-:Y:S01]  /*3df20*/  R2UR UR5, R5.reuse ;  /* 0x00000000050572ca */ /* 0x040fe200000e0000 */
[----:B------:R1:W-:Y:S01]  /*3df30*/  ST.E desc[UR6][R2.64+0x4], R25 ;  /* 0x0000041902007985 */ /* 0x0003e2000c101906 */
[C---:B------:R-:W-:Y:S02]  /*3df40*/  R2UR UR6, R4.reuse ;  /* 0x00000000040672ca */ /* 0x040fe400000e0000 */
[----:B------:R-:W-:Y:S01]  /*3df50*/  R2UR UR7, R5 ;  /* 0x00000000050772ca */ /* 0x000fe200000e0000 */
[----:B------:R2:W-:Y:S01]  /*3df60*/  ST.E desc[UR8][R2.64+0x8], R26 ;  /* 0x0000081a02007985 */ /* 0x0005e2000c101908 */
[----:B------:R-:W-:-:S02]  /*3df70*/  R2UR UR8, R4 ;  /* 0x00000000040872ca */ /* 0x000fc400000e0000 */
[C---:B------:R-:W-:Y:S01]  /*3df80*/  R2UR UR9, R5.reuse ;  /* 0x00000000050972ca */ /* 0x040fe200000e0000 */
        /* <DEDUP_REMOVED lines=29> */
[----:B------:R-:W-:Y:S01]  /*3e160*/  R2UR UR7, R5 ;  /* 0x00000000050772ca */ /* 0x000fe200000e0000 */
[----:B------:R5:W-:Y:S04]  /*3e170*/  ST.E desc[UR8][R2.64+0x34], R37 ;  /* 0x0000342502007985 */ /* 0x000be8000c101908 */
[----:B------:R5:W-:Y:S04]  /*3e180*/  ST.E desc[UR10][R2.64+0x38], R38 ;  /* 0x0000382602007985 */ /* 0x000be8000c10190a */
[----:B------:R5:W-:Y:S04]  /*3e190*/  ST.E desc[UR12][R2.64+0x3c], R39 ;  /* 0x00003c2702007985 */ /* 0x000be8000c10190c */
[----:B------:R5:W-:Y:S04]  /*3e1a0*/  ST.E desc[UR14][R2.64+0x40], R40 ;  /* 0x0000402802007985 */ /* 0x000be8000c10190e */
[----:B------:R5:W-:Y:S04]  /*3e1b0*/  ST.E desc[UR16][R2.64+0x44], R41 ;  /* 0x0000442902007985 */ /* 0x000be8000c101910 */
[----:B------:R5:W-:Y:S01]  /*3e1c0*/  ST.E desc[UR18][R2.64+0x48], R42 ;  /* 0x0000482a02007985 */ /* 0x000be2000c101912 */
[----:B------:R-:W-:-:S03]  /*3e1d0*/  R2UR UR8, R4 ;  /* 0x00000000040872ca */ /* 0x000fc600000e0000 */
[----:B------:R5:W-:Y:S01]  /*3e1e0*/  ST.E desc[UR20][R2.64+0x4c], R43 ;  /* 0x00004c2b02007985 */ /* 0x000be2000c101914 */
[----:B------:R-:W-:-:S03]  /*3e1f0*/  R2UR UR9, R5 ;  /* 0x00000000050972ca */ /* 0x000fc600000e0000 */
[----:B------:R5:W-:Y:S04]  /*3e200*/  ST.E desc[UR22][R2.64+0x50], R44 ;  /* 0x0000502c02007985 */ /* 0x000be8000c101916 */
[----:B------:R5:W-:Y:S04]  /*3e210*/  ST.E desc[UR24][R2.64+0x54], R45 ;  /* 0x0000542d02007985 */ /* 0x000be8000c101918 */
[----:B------:R5:W-:Y:S01]  /*3e220*/  ST.E desc[UR4][R2.64+0x58], R46 ;  /* 0x0000582e02007985 */ /* 0x000be2000c101904 */
[C---:B------:R-:W-:Y:S02]  /*3e230*/  R2UR UR4, R4.reuse ;  /* 0x00000000040472ca */ /* 0x040fe400000e0000 */
[----:B------:R-:W-:Y:S01]  /*3e240*/  R2UR UR5, R5 ;  /* 0x00000000050572ca */ /* 0x000fe200000e0000 */
[----:B------:R5:W-:Y:S01]  /*3e250*/  ST.E desc[UR6][R2.64+0x5c], R47 ;  /* 0x00005c2f02007985 */ /* 0x000be2000c101906 */
        /* <DEDUP_REMOVED lines=14> */
[----:B------:R5:W-:Y:S01]  /*3e340*/  ST.E desc[UR8][R2.64+0x60], R48 ;  /* 0x0000603002007985 */ /* 0x000be2000c101908 */
[C---:B------:R-:W-:Y:S02]  /*3e350*/  R2UR UR22, R4.reuse ;  /* 0x00000000041672ca */ /* 0x040fe400000e0000 */
[C---:B------:R-:W-:Y:S01]  /*3e360*/  R2UR UR23, R5.reuse ;  /* 0x00000000051772ca */ /* 0x040fe200000e0000 */
[----:B------:R5:W-:Y:S01]  /*3e370*/  ST.E desc[UR4][R2.64+0x64], R49 ;  /* 0x0000643102007985 */ /* 0x000be2000c101904 */
[C---:B------:R-:W-:Y:S02]  /*3e380*/  R2UR UR24, R4.reuse ;  /* 0x00000000041872ca */ /* 0x040fe400000e0000 */
[----:B------:R-:W-:Y:S02]  /*3e390*/  R2UR UR25, R5 ;  /* 0x00000000051972ca */ /* 0x000fe400000e0000 */
[----:B------:R-:W-:-:S02]  /*3e3a0*/  R2UR UR8, R4 ;  /* 0x00000000040872ca */ /* 0x000fc400000e0000 */
[C---:B------:R-:W-:Y:S02]  /*3e3b0*/  R2UR UR9, R5.reuse ;  /* 0x00000000050972ca */ /* 0x040fe400000e0000 */
[C---:B------:R-:W-:Y:S02]  /*3e3c0*/  R2UR UR4, R4.reuse ;  /* 0x00000000040472ca */ /* 0x040fe400000e0000 */
[----:B------:R-:W-:Y:S01]  /*3e3d0*/  R2UR UR5, R5 ;  /* 0x00000000050572ca */ /* 0x000fe200000e0000 */
        /* <DEDUP_REMOVED lines=8> */
[----:B------:R5:W-:Y:S04]  /*3e460*/  ST.E desc[UR20][R2.64+0x80], R56 ;  /* 0x0000803802007985 */ /* 0x000be8000c101914 */
[----:B------:R5:W-:Y:S04]  /*3e470*/  ST.E desc[UR22][R2.64+0x84], R57 ;  /* 0x0000843902007985 */ /* 0x000be8000c101916 */
[----:B------:R5:W-:Y:S01]  /*3e480*/  ST.E desc[UR24][R2.64+0x88], R58 ;  /* 0x0000883a02007985 */ /* 0x000be2000c101918 */
[----:B------:R-:W-:-:S03]  /*3e490*/  R2UR UR10, R4 ;  /* 0x00000000040a72ca */ /* 0x000fc600000e0000 */
[----:B------:R5:W-:Y:S01]  /*3e4a0*/  ST.E desc[UR8][R2.64+0x8c], R59 ;  /* 0x00008c3b02007985 */ /* 0x000be2000c101908 */
[C---:B------:R-:W-:Y:S02]  /*3e4b0*/  R2UR UR8, R4.reuse ;  /* 0x00000000040872ca */ /* 0x040fe400000e0000 */
[C---:B------:R-:W-:Y:S01]  /*3e4c0*/  R2UR UR9, R5.reuse ;  /* 0x00000000050972ca */ /* 0x040fe200000e0000 */
[----:B------:R5:W-:Y:S01]  /*3e4d0*/  ST.E desc[UR4][R2.64+0x90], R60 ;  /* 0x0000903c02007985 */ /* 0x000be2000c101904 */
        /* <DEDUP_REMOVED lines=259> */
[----:B------:R5:W-:Y:S01]  /*3f510*/  ST.E desc[UR16][R2.64+0x1e4], R145 ;  /* 0x0001e49102007985 */ /* 0x000be2000c101910 */
[----:B------:R-:W-:-:S03]  /*3f520*/  R2UR UR8, R4 ;  /* 0x00000000040872ca */ /* 0x000fc600000e0000 */
[----:B------:R5:W-:Y:S01]  /*3f530*/  ST.E desc[UR18][R2.64+0x1e8], R146 ;  /* 0x0001e89202007985 */ /* 0x000be2000c101912 */
[----:B------:R-:W-:-:S03]  /*3f540*/  R2UR UR9, R5 ;  /* 0x00000000050972ca */ /* 0x000fc600000e0000 */
[----:B------:R5:W-:Y:S01]  /*3f550*/  ST.E desc[UR20][R2.64+0x1ec], R147 ;  /* 0x0001ec9302007985 */ /* 0x000be2000c101914 */
[C---:B------:R-:W-:Y:S02]  /*3f560*/  R2UR UR14, R4.reuse ;  /* 0x00000000040e72ca */ /* 0x040fe400000e0000 */
[C---:B------:R-:W-:Y:S01]  /*3f570*/  R2UR UR15, R5.reuse ;  /* 0x00000000050f72ca */ /* 0x040fe200000e0000 */
[----:B------:R5:W-:Y:S01]  /*3f580*/  ST.E desc[UR22][R2.64+0x1f0], R148 ;  /* 0x0001f09402007985 */ /* 0x000be2000c101916 */
[C---:B------:R-:W-:Y:S02]  /*3f590*/  R2UR UR16, R4.reuse ;  /* 0x00000000041072ca */ /* 0x040fe400000e0000 */
[C---:B------:R-:W-:Y:S01]  /*3f5a0*/  R2UR UR17, R5.reuse ;  /* 0x00000000051172ca */ /* 0x040fe200000e0000 */
[----:B------:R5:W-:Y:S01]  /*3f5b0*/  ST.E desc[UR24][R2.64+0x1f4], R149 ;  /* 0x0001f49502007985 */ /* 0x000be2000c101918 */
        /* <DEDUP_REMOVED lines=21> */
[----:B------:R5:W-:Y:S01]  /*3f710*/  ST.E desc[UR6][R2.64+0x1f8], R150 ;  /* 0x0001f89602007985 */ /* 0x000be2000c101906 */
[----:B------:R-:W-:-:S03]  /*3f720*/  R2UR UR60, R4 ;  /* 0x00000000043c72ca */ /* 0x000fc600000e0000 */
[----:B------:R5:W-:Y:S01]  /*3f730*/  ST.E desc[UR8][R2.64+0x1fc], R151 ;  /* 0x0001fc9702007985 */ /* 0x000be2000c101908 */
[----:B------:R-:W-:-:S03]  /*3f740*/  R2UR UR61, R5 ;  /* 0x00000000053d72ca */ /* 0x000fc600000e0000 */
[----:B------:R-:W-:Y:S01]  /*3f750*/  ST.E desc[UR14][R8.64], R191 ;  /* 0x000000bf08007985 */ /* 0x000fe2000c10190e */
[C---:B------:R-:W-:Y:S02]  /*3f760*/  R2UR UR4, R4.reuse ;  /* 0x00000000040472ca */ /* 0x040fe400000e0000 */
[C---:B------:R-:W-:Y:S01]  /*3f770*/  R2UR UR5, R5.reuse ;  /* 0x00000000050572ca */ /* 0x040fe200000e0000 */
[----:B0-----:R-:W5:Y:S01]  /*3f780*/  LD.E R24, desc[UR16][R2.64] ;  /* 0x0000001002187980 */ /* 0x001f62000c101900 */
[C---:B------:R-:W-:Y:S02]  /*3f790*/  R2UR UR6, R4.reuse ;  /* 0x00000000040672ca */ /* 0x040fe400000e0000 */
[C---:B------:R-:W-:Y:S01]  /*3f7a0*/  R2UR UR7, R5.reuse ;  /* 0x00000000050772ca */ /* 0x040fe200000e0000 */
[----:B-1----:R-:W5:Y:S01]  /*3f7b0*/  LD.E R25, desc[UR18][R2.64+0x4] ;  /* 0x0000041202197980 */ /* 0x002f62000c101900 */
[C---:B------:R-:W-:Y:S02]  /*3f7c0*/  R2UR UR8, R4.reuse ;  /* 0x00000000040872ca */ /* 0x040fe400000e0000 */
[----:B------:R-:W-:Y:S01]  /*3f7d0*/  R2UR UR9, R5 ;  /* 0x00000000050972ca */ /* 0x000fe200000e0000 */
[----:B--2---:R-:W2:Y:S01]  /*3f7e0*/  LD.E R26, desc[UR20][R2.64+0x8] ;  /* 0x00000814021a7980 */ /* 0x004ea2000c101900 */
[----:B------:R-:W-:-:S02]  /*3f7f0*/  R2UR UR10, R4 ;  /* 0x00000000040a72ca */ /* 0x000fc400000e0000 */
[C---:B------:R-:W-:Y:S01]  /*3f800*/  R2UR UR11, R5.reuse ;  /* 0x00000000050b72ca */ /* 0x040fe200000e0000 */
[----:B---3--:R-:W2:Y:S01]  /*3f810*/  LD.E R27, desc[UR22][R2.64+0xc] ;  /* 0x00000c16021b7980 */ /* 0x008ea2000c101900 */
[C---:B------:R-:W-:Y:S02]  /*3f820*/  R2UR UR12, R4.reuse ;  /* 0x00000000040c72ca */ /* 0x040fe400000e0000 */
[C---:B------:R-:W-:Y:S01]  /*3f830*/  R2UR UR13, R5.reuse ;  /* 0x00000000050d72ca */ /* 0x040fe200000e0000 */
[----:B----4-:R-:W2:Y:S01]  /*3f840*/  LD.E R28, desc[UR24][R2.64+0x10] ;  /* 0x00001018021c7980 */ /* 0x010ea2000c101900 */
[C---:B------:R-:W-:Y:S02]  /*3f850*/  R2UR UR14, R4.reuse ;  /* 0x00000000040e72ca */ /* 0x040fe400000e0000 */
[----:B------:R-:W-:Y:S01]  /*3f860*/  R2UR UR15, R5 ;  /* 0x00000000050f72ca */ /* 0x000fe200000e0000 */
[----:B-----5:R-:W2:Y:S01]  /*3f870*/  LD.E R29, desc[UR26][R2.64+0x14] ;  /* 0x0000141a021d7980 */ /* 0x020ea2000c101900 */
[----:B------:R-:W-:-:S02]  /*3f880*/  R2UR UR16, R4 ;  /* 0x00000000041072ca */ /* 0x000fc400000e0000 */
[C---:B------:R-:W-:Y:S01]  /*3f890*/  R2UR UR17, R5.reuse ;  /* 0x00000000051172ca */ /* 0x040fe200000e0000 */
[----:B------:R-:W2:Y:S01]  /*3f8a0*/  LD.E R30, desc[UR28][R2.64+0x18] ;  /* 0x0000181c021e7980 */ /* 0x000ea2000c101900 */
[C---:B------:R-:W-:Y:S02]  /*3f8b0*/  R2UR UR18, R4.reuse ;  /* 0x00000000041272ca */ /* 0x040fe400000e0000 */
[C---:B------:R-:W-:Y:S01]  /*3f8c0*/  R2UR UR19, R5.reuse ;  /* 0x00000000051372ca */ /* 0x040fe200000e0000 */
[----:B------:R-:W2:Y:S01]  /*3f8d0*/  LD.E R31, desc[UR30][R2.64+0x1c] ;  /* 0x00001c1e021f7980 */ /* 0x000ea2000c101900 */
[C---:B------:R-:W-:Y:S02]  /*3f8e0*/  R2UR UR20, R4.reuse ;  /* 0x00000000041472ca */ /* 0x040fe400000e0000 */
[----:B------:R-:W-:Y:S01]  /*3f8f0*/  R2UR UR21, R5 ;  /* 0x00000000051572ca */ /* 0x000fe200000e0000 */
[----:B------:R-:W2:Y:S01]  /*3f900*/  LD.E R32, desc[UR32][R2.64+0x20] ;  /* 0x0000202002207980 */ /* 0x000ea2000c101900 */
        /* <DEDUP_REMOVED lines=291> */
[----:B------:R-:W-:Y:S02]  /*40b40*/  R2UR UR58, R4 ;  /* 0x00000000043a72ca */ /* 0x000fe400000e0000 */
[----:B------:R-:W-:Y:S01]  /*40b50*/  R2UR UR59, R5 ;  /* 0x00000000053b72ca */ /* 0x000fe200000e0000 */
        /* <DEDUP_REMOVED lines=22> */
[----:B------:R-:W-:-:S02]  /*40cc0*/  VIADD R152, R6, 0x80 ;  /* 0x0000008006987836 */ /* 0x000fc40000000000 */
[----:B------:R-:W-:-:S03]  /*40cd0*/  IMAD.MOV.U32 R153, RZ, RZ, R7 ;  /* 0x000000ffff997224 */ /* 0x000fc600078e0007 */
[----:B------:R-:W-:Y:S02]  /*40ce0*/  R2UR UR6, R152 ;  /* 0x00000000980672ca */ /* 0x000fe400000e0000 */
[----:B------:R-:W-:Y:S02]  /*40cf0*/  R2UR UR7, R153 ;  /* 0x00000000990772ca */ /* 0x000fe400000e0000 */
[----:B------:R-:W-:Y:S02]  /*40d00*/  F2FP.BF16.F32.PACK_AB R152, R16, R17 ;  /* 0x000000111098723e */ /* 0x000fe400000010ff */
[----:B------:R-:W-:Y:S02]  /*40d10*/  F2FP.BF16.F32.PACK_AB R154, R14, R15 ;  /* 0x0000000f0e9a723e */ /* 0x000fe400000010ff */
[----:B------:R-:W-:Y:S02]  /*40d20*/  F2FP.BF16.F32.PACK_AB R153, R12, R13 ;  /* 0x0000000d0c99723e */ /* 0x000fe400000010ff */
[----:B------:R-:W-:-:S02]  /*40d30*/  F2FP.BF16.F32.PACK_AB R155, R10, R11 ;  /* 0x0000000b0a9b723e */ /* 0x000fc400000010ff */
        /* <DEDUP_REMOVED lines=18> */
[----:B------:R-:W-:Y:S02]  /*40e60*/  R2UR UR24, R4 ;  /* 0x00000000041872ca */ /* 0x000fe400000e0000 */
[----:B------:R-:W-:Y:S01]  /*40e70*/  R2UR UR25, R5 ;  /* 0x00000000051972ca */ /* 0x000fe200000e0000 */
[----:B--2---:R-:W-:-:S06]  /*40e80*/  WARPGROUP.ARRIVE ;  /* 0x00000000000079c5 */ /* 0x004fcc0000000000 */
[----:B------:R-:W-:Y:S01]  /*40e90*/  HGMMA.64x256x16.F32.BF16 R24, R152, gdesc[UR4].tnspB, R24, gsb0 ;  /* 0x43e0000498187df0 */ /* 0x000fe20008001818 */
        /* <DEDUP_REMOVED lines=753> */
[----:B------:R-:W-:Y:S01]  /*43db0*/  IMAD.MOV.U32 R11, RZ, RZ, R7 ;  /* 0x000000ffff0b7224 */ /* 0x000fe200078e0007 */
[----:B------:R-:W-:Y:S02]  /*43dc0*/  F2FP.BF16.F32.PACK_AB R164, R164, R165 ;  /* 0x000000a5a4a4723e */ /* 0x000fe400000010ff */
[----:B------:R-:W-:Y:S02]  /*43dd0*/  R2UR UR6, R10 ;  /* 0x000000000a0672ca */ /* 0x000fe400000e0000 */
[----:B------:R-:W-:Y:S02]  /*43de0*/  R2UR UR7, R11 ;  /* 0x000000000b0772ca */ /* 0x000fe400000e0000 */
        /* <DEDUP_REMOVED lines=1602> */
[C---:B------:R-:W-:Y:S01]  /*4a210*/  R2UR UR39, R5.reuse ;  /* 0x00000000052772ca */ /* 0x040fe200000e0000 */
[----:B------:R-:W-:Y:S02]  /*4a220*/  WARPGROUP.DEPBAR.LE gsb0, 0x0 ;  /* 0x00008000000079c5 */ /* 0x000fe40000010000 */
        /* <DEDUP_REMOVED lines=348> */
[----:B------:R5:W-:Y:S04]  /*4b7f0*/  ST.E desc[UR26][R2.64+0x1e0], R144 ;  /* 0x0001e09002007985 */ /* 0x000be8000c10191a */
[----:B------:R5:W-:Y:S04]  /*4b800*/  ST.E desc[UR28][R2.64+0x1e4], R145 ;  /* 0x0001e49102007985 */ /* 0x000be8000c10191c */
[----:B------:R-:W-:Y:S01]  /*4b810*/  ST.E desc[UR6][R2.64+0x1ec], R147 ;  /* 0x0001ec9302007985 */ /* 0x000fe2000c101906 */
[----:B------:R-:W-:-:S03]  /*4b820*/  R2UR UR4, R4 ;  /* 0x00000000040472ca */ /* 0x000fc600000e0000 */
[----:B------:R-:W-:Y:S01]  /*4b830*/  ST.E desc[UR8][R2.64+0x1f0], R148 ;  /* 0x0001f09402007985 */ /* 0x000fe2000c101908 */
[----:B------:R-:W-:-:S03]  /*4b840*/  R2UR UR5, R5 ;  /* 0x00000000050572ca */ /* 0x000fc600000e0000 */
[----:B------:R-:W-:Y:S01]  /*4b850*/  ST.E desc[UR10][R2.64+0x1f4], R149 ;  /* 0x0001f49502007985 */ /* 0x000fe2000c10190a */
[----:B------:R-:W-:-:S03]  /*4b860*/  R2UR UR16, R4 ;  /* 0x00000000041072ca */ /* 0x000fc600000e0000 */
[----:B------:R-:W-:Y:S01]  /*4b870*/  ST.E desc[UR12][R2.64+0x1f8], R150 ;  /* 0x0001f89602007985 */ /* 0x000fe2000c10190c */
[----:B------:R-:W-:-:S03]  /*4b880*/  R2UR UR17, R5 ;  /* 0x00000000051172ca */ /* 0x000fc600000e0000 */
[----:B------:R-:W-:Y:S01]  /*4b890*/  ST.E desc[UR14][R2.64+0x1fc], R151 ;  /* 0x0001fc9702007985 */ /* 0x000fe2000c10190e */
        /* <DEDUP_REMOVED lines=31> */
[----:B------:R-:W-:Y:S01]  /*4ba90*/  R2UR UR59, R5 ;  /* 0x00000000053b72ca */ /* 0x000fe200000e0000 */
        /* <DEDUP_REMOVED lines=322> */
[----:B------:R-:W-:Y:S01]  /*4cec0*/  R2UR UR58, R4 ;  /* 0x00000000043a72ca */ /* 0x000fe200000e0000 */
[----:B------:R-:W2:Y:S01]  /*4ced0*/  LD.E R130, desc[UR12][R2.64+0x1a8] ;  /* 0x0001a80c02827980 */ /* 0x000ea2000c101900 */
[----:B------:R-:W-:-:S03]  /*4cee0*/  R2UR UR59, R5 ;  /* 0x00000000053b72ca */ /* 0x000fc600000e0000 */
        /* <DEDUP_REMOVED lines=21> */
[----:B------:R-:W-:Y:S01]  /*4d040*/  VIADD R6, R6, 0x280 ;  /* 0x0000028006067836 */ /* 0x000fe20000000000 */
[----:B------:R-:W-:-:S02]  /*4d050*/  R2UR UR7, R7 ;  /* 0x00000000070772ca */ /* 0x000fc400000e0000 */
[----:B------:R-:W-:Y:S02]  /*4d060*/  F2FP.BF16.F32.PACK_AB R186, R186, R187 ;  /* 0x000000bbbaba723e */ /* 0x000fe400000010ff */
[----:B------:R-:W-:Y:S02]  /*4d070*/  R2UR UR6, R6 ;  /* 0x00000000060672ca */ /* 0x000fe400000e0000 */
[----:B------:R-:W-:Y:S02]  /*4d080*/  F2FP.BF16.F32.PACK_AB R184, R188, R189 ;  /* 0x000000bdbcb8723e */ /* 0x000fe400000010ff */
[----:B------:R-:W-:Y:S02]  /*4d090*/  F2FP.BF16.F32.PACK_AB R185, R161, R162 ;  /* 0x000000a2a1b9723e */ /* 0x000fe400000010ff */
[----:B------:R-:W-:Y:S02]  /*4d0a0*/  F2FP.BF16.F32.PACK_AB R187, R159, R160 ;  /* 0x000000a09fbb723e */ /* 0x000fe400000010ff */
        /* <DEDUP_REMOVED lines=27> */
[----:B------:R-:W-:Y:S01]  /*4d260*/  R2UR UR29, R5 ;  /* 0x00000000051d72ca */ /* 0x000fe200000e0000 */
[----:B------:R-:W-:-:S02]  /*4d270*/  WARPGROUP.DEPBAR.LE gsb0, 0x0 ;  /* 0x00008000000079c5 */ /* 0x000fc40000010000 */
[----:B------:R-:W-:Y:S01]  /*4d280*/  ST.E desc[UR4][R2.64], R24 ;  /* 0x0000001802007985 */ /* 0x000fe2000c101904 */
[C---:B------:R-:W-:Y:S02]  /*4d290*/  R2UR UR4, R4.reuse ;  /* 0x00000000040472ca */ /* 0x040fe400000e0000 */
[C---:B------:R-:W-:Y:S01]  /*4d2a0*/  R2UR UR5, R5.reuse ;  /* 0x00000000050572ca */ /* 0x040fe200000e0000 */
[----:B------:R-:W-:Y:S01]  /*4d2b0*/  ST.E desc[UR6][R2.64+0x4], R25 ;  /* 0x0000041902007985 */ /* 0x000fe2000c101906 */
[C---:B------:R-:W-:Y:S02]  /*4d2c0*/  R2UR UR6, R4.reuse ;  /* 0x00000000040672ca */ /* 0x040fe400000e0000 */
[----:B------:R-:W-:Y:S01]  /*4d2d0*/  R2UR UR7, R5 ;  /* 0x00000000050772ca */ /* 0x000fe200000e0000 */
[----:B------:R-:W-:Y:S04]  /*4d2e0*/  ST.E desc[UR8][R2.64+0x8], R26 ;  /* 0x0000081a02007985 */ /* 0x000fe8000c101908 */
[----:B------:R-:W-:Y:S04]  /*4d2f0*/  ST.E desc[UR10][R2.64+0xc], R27 ;  /* 0x00000c1b02007985 */ /* 0x000fe8000c10190a */
[----:B------:R-:W-:Y:S01]  /*4d300*/  ST.E desc[UR12][R2.64+0x10], R28 ;  /* 0x0000101c02007985 */ /* 0x000fe2000c10190c */
[----:B------:R-:W-:-:S03]  /*4d310*/  R2UR UR8, R4 ;  /* 0x00000000040872ca */ /* 0x000fc600000e0000 */
[----:B------:R-:W-:Y:S01]  /*4d320*/  ST.E desc[UR14][R2.64+0x14], R29 ;  /* 0x0000141d02007985 */ /* 0x000fe2000c10190e */
[----:B------:R-:W-:-:S03]  /*4d330*/  R2UR UR9, R5 ;  /* 0x00000000050972ca */ /* 0x000fc600000e0000 */
[----:B------:R-:W-:Y:S04]  /*4d340*/  ST.E desc[UR16][R2.64+0x18], R30 ;  /* 0x0000181e02007985 */ /* 0x000fe8000c101910 */
[----:B------:R-:W-:Y:S04]  /*4d350*/  ST.E desc[UR18][R2.64+0x1c], R31 ;  /* 0x00001c1f02007985 */ /* 0x000fe8000c101912 */
[----:B------:R-:W-:Y:S04]  /*4d360*/  ST.E desc[UR20][R2.64+0x20], R32 ;  /* 0x0000202002007985 */ /* 0x000fe8000c101914 */
[----:B------:R-:W-:Y:S04]  /*4d370*/  ST.E desc[UR22][R2.64+0x24], R33 ;  /* 0x0000242102007985 */ /* 0x000fe8000c101916 */
[----:B------:R-:W-:Y:S01]  /*4d380*/  ST.E desc[UR24][R2.64+0x28], R34 ;  /* 0x0000282202007985 */ /* 0x000fe2000c101918 */
[----:B------:R-:W-:-:S03]  /*4d390*/  R2UR UR10, R4 ;  /* 0x00000000040a72ca */ /* 0x000fc600000e0000 */
[----:B------:R-:W-:Y:S01]  /*4d3a0*/  ST.E desc[UR4][R2.64+0x2c], R35 ;  /* 0x00002c2302007985 */ /* 0x000fe2000c101904 */
[C---:B------:R-:W-:Y:S02]  /*4d3b0*/  R2UR UR4, R4.reuse ;  /* 0x00000000040472ca */ /* 0x040fe400000e0000 */
[C---:B------:R-:W-:Y:S01]  /*4d3c0*/  R2UR UR5, R5.reuse ;  /* 0x00000000050572ca */ /* 0x040fe200000e0000 */
[----:B------:R-:W-:Y:S01]  /*4d3d0*/  ST.E desc[UR6][R2.64+0x30], R36 ;  /* 0x0000302402007985 */ /* 0x000fe2000c101906 */
        /* <DEDUP_REMOVED lines=13> */
[----:B------:R-:W-:Y:S01]  /*4d4b0*/  ST.E desc[UR8][R2.64+0x34], R37 ;  /* 0x0000342502007985 */ /* 0x000fe2000c101908 */
        /* <DEDUP_REMOVED lines=8> */
[----:B------:R-:W-:Y:S01]  /*4d540*/  R2UR UR5, R5 ;  /* 0x00000000050572ca */ /* 0x000fe200000e0000 */
[----:B------:R-:W-:Y:S04]  /*4d550*/  ST.E desc[UR6][R2.64+0x3c], R39 ;  /* 0x00003c2702007985 */ /* 0x000fe8000c101906 */
[----:B------:R-:W-:Y:S04]  /*4d560*/  ST.E desc[UR10][R2.64+0x40], R40 ;  /* 0x0000402802007985 */ /* 0x000fe8000c10190a */
[----:B------:R-:W-:Y:S04]  /*4d570*/  ST.E desc[UR12][R2.64+0x44], R41 ;  /* 0x0000442902007985 */ /* 0x000fe8000c10190c */
        /* <DEDUP_REMOVED lines=8> */
[----:B------:R-:W-:Y:S01]  /*4d600*/  ST.E desc[UR8][R2.64+0x60], R48 ;  /* 0x0000603002007985 */ /* 0x000fe2000c101908 */
[C---:B------:R-:W-:Y:S02]  /*4d610*/  R2UR UR8, R4.reuse ;  /* 0x00000000040872ca */ /* 0x040fe400000e0000 */
[----:B------:R-:W-:Y:S01]  /*4d620*/  R2UR UR9, R5 ;  /* 0x00000000050972ca */ /* 0x000fe200000e0000 */
[----:B------:R-:W-:Y:S01]  /*4d630*/  ST.E desc[UR4][R2.64+0x64], R49 ;  /* 0x0000643102007985 */ /* 0x000fe2000c101904 */
        /* <DEDUP_REMOVED lines=14> */
[----:B------:R-:W-:Y:S01]  /*4d720*/  ST.E desc[UR6][R2.64+0x68], R50 ;  /* 0x0000683202007985 */ /* 0x000fe2000c101906 */
        /* <DEDUP_REMOVED lines=288> */
[----:B------:R-:W2:Y:S01]  /*4e930*/  LD.E R7, desc[UR28][R2.64] ;  /* 0x0000001c02077980 */ /* 0x000ea2000c101900 */
[----:B------:R-:W-:-:S02]  /*4e940*/  R2UR UR4, R4 ;  /* 0x00000000040472ca */ /* 0x000fc400000e0000 */
[C---:B------:R-:W-:Y:S02]  /*4e950*/  R2UR UR5, R5.reuse ;  /* 0x00000000050572ca */ /* 0x040fe400000e0000 */
[----:B------:R-:W-:Y:S02]  /*4e960*/  R2UR UR6, R4 ;  /* 0x00000000040672ca */ /* 0x000fe400000e0000 */
[----:B------:R-:W-:-:S09]  /*4e970*/  R2UR UR7, R5 ;  /* 0x00000000050772ca */ /* 0x000fd200000e0000 */
[----:B--2---:R1:W-:Y:S04]  /*4e980*/  ST.E desc[UR4][R2.64], R7 ;  /* 0x0000000702007985 */ /* 0x0043e8000c101904 */
[----:B------:R-:W2:Y:S01]  /*4e990*/  LD.E R11, desc[UR6][R2.64+0x4] ;  /* 0x00000406020b7980 */ /* 0x000ea2000c101900 */
[C---:B------:R-:W-:Y:S02]  /*4e9a0*/  R2UR UR4, R4.reuse ;  /* 0x00000000040472ca */ /* 0x040fe400000e0000 */
[C---:B------:R-:W-:Y:S02]  /*4e9b0*/  R2UR UR5, R5.reuse ;  /* 0x00000000050572ca */ /* 0x040fe400000e0000 */
[----:B------:R-:W-:Y:S02]  /*4e9c0*/  R2UR UR6, R4 ;  /* 0x00000000040672ca */ /* 0x000fe400000e0000 */
[----:B------:R-:W-:-:S09]  /*4e9d0*/  R2UR UR7, R5 ;  /* 0x00000000050772ca */ /* 0x000fd200000e0000 */
[----:B--2---:R2:W-:Y:S04]  /*4e9e0*/  ST.E desc[UR4][R2.64+0x4], R11 ;  /* 0x0000040b02007985 */ /* 0x0045e8000c101904 */
[----:B------:R-:W3:Y:S01]  /*4e9f0*/  LD.E R13, desc[UR6][R2.64+0x8] ;  /* 0x00000806020d7980 */ /* 0x000ee2000c101900 */
[C---:B------:R-:W-:Y:S02]  /*4ea00*/  R2UR UR4, R4.reuse ;  /* 0x00000000040472ca */ /* 0x040fe400000e0000 */
[C---:B------:R-:W-:Y:S02]  /*4ea10*/  R2UR UR5, R5.reuse ;  /* 0x00000000050572ca */ /* 0x040fe400000e0000 */
[----:B------:R-:W-:Y:S02]  /*4ea20*/  R2UR UR6, R4 ;  /* 0x00000000040672ca */ /* 0x000fe400000e0000 */
[----:B------:R-:W-:-:S09]  /*4ea30*/  R2UR UR7, R5 ;  /* 0x00000000050772ca */ /* 0x000fd200000e0000 */
[----:B---3--:R3:W-:Y:S04]  /*4ea40*/  ST.E desc[UR4][R2.64+0x8], R13 ;  /* 0x0000080d02007985 */ /* 0x0087e8000c101904 */
[----:B0-----:R-:W4:Y:S01]  /*4ea50*/  LD.E R9, desc[UR6][R2.64+0xc] ;  /* 0x00000c0602097980 */ /* 0x001f22000c101900 */
[C---:B------:R-:W-:Y:S02]  /*4ea60*/  R2UR UR4, R4.reuse ;  /* 0x00000000040472ca */ /* 0x040fe400000e0000 */
[C---:B------:R-:W-:Y:S02]  /*4ea70*/  R2UR UR5, R5.reuse ;  /* 0x00000000050572ca */ /* 0x040fe400000e0000 */
[----:B------:R-:W-:Y:S02]  /*4ea80*/  R2UR UR6, R4 ;  /* 0x00000000040672ca */ /* 0x000fe400000e0000 */
[----:B------:R-:W-:-:S09]  /*4ea90*/  R2UR UR7, R5 ;  /* 0x00000000050772ca */ /* 0x000fd200000e0000 */
[----:B----4-:R0:W-:Y:S04]  /*4eaa0*/  ST.E desc[UR4][R2.64+0xc], R9 ;  /* 0x00000c0902007985 */ /* 0x0101e8000c101904 */
[----:B-1----:R-:W4:Y:S01]  /*4eab0*/  LD.E R7, desc[UR6][R2.64+0x10] ;  /* 0x0000100602077980 */ /* 0x002f22000c101900 */
[C---:B------:R-:W-:Y:S02]  /*4eac0*/  R2UR UR4, R4.reuse ;  /* 0x00000000040472ca */ /* 0x040fe400000e0000 */
[C---:B------:R-:W-:Y:S02]  /*4ead0*/  R2UR UR5, R5.reuse ;  /* 0x00000000050572ca */ /* 0x040fe400000e0000 */
[----:B------:R-:W-:Y:S02]  /*4eae0*/  R2UR UR6, R4 ;  /* 0x00000000040672ca */ /* 0x000fe400000e0000 */
[----:B------:R-:W-:-:S09]  /*4eaf0*/  R2UR UR7, R5 ;  /* 0x00000000050772ca */ /* 0x000fd200000e0000 */
[----:B----4-:R1:W-:Y:S04]  /*4eb00*/  ST.E desc[UR4][R2.64+0x10], R7 ;  /* 0x0000100702007985 */ /* 0x0103e8000c101904 */
[----:B--2---:R-:W2:Y:S01]  /*4eb10*/  LD.E R11, desc[UR6][R2.64+0x14] ;  /* 0x00001406020b7980 */ /* 0x004ea2000c101900 */
[C---:B------:R-:W-:Y:S02]  /*4eb20*/  R2UR UR4, R4.reuse ;  /* 0x00000000040472ca */ /* 0x040fe400000e0000 */
[C---:B------:R-:W-:Y:S02]  /*4eb30*/  R2UR UR5, R5.reuse ;  /* 0x00000000050572ca */ /* 0x040fe400000e0000 */
[----:B------:R-:W-:Y:S02]  /*4eb40*/  R2UR UR6, R4 ;  /* 0x00000000040672ca */ /* 0x000fe400000e0000 */
[----:B------:R-:W-:-:S09]  /*4eb50*/  R2UR UR7, R5 ;  /* 0x00000000050772ca */ /* 0x000fd200000e0000 */
[----:B--2---:R2:W-:Y:S04]  /*4eb60*/  ST.E desc[UR4][R2.64+0x14], R11 ;  /* 0x0000140b02007985 */ /* 0x0045e8000c101904 */
[----:B---3--:R-:W3:Y:S01]  /*4eb70*/  LD.E R13, desc[UR6][R2.64+0x18] ;  /* 0x00001806020d7980 */ /* 0x008ee2000c101900 */
        /* <DEDUP_REMOVED lines=719> */
[----:B---3--:R-:W2:Y:S01]  /*51870*/  LD.E R13, desc[UR6][R2.64+0x1f8] ;  /* 0x0001f806020d7980 */ /* 0x008ea2000c101900 */
[C---:B------:R-:W-:Y:S02]  /*51880*/  R2UR UR4, R4.reuse ;  /* 0x00000000040472ca */ /* 0x040fe400000e0000 */
[C---:B------:R-:W-:Y:S02]  /*51890*/  R2UR UR5, R5.reuse ;  /* 0x00000000050572ca */ /* 0x040fe400000e0000 */
[----:B------:R-:W-:Y:S02]  /*518a0*/  R2UR UR6, R4 ;  /* 0x00000000040672ca */ /* 0x000fe400000e0000 */
[----:B------:R-:W-:-:S02]  /*518b0*/  R2UR UR7, R5 ;  /* 0x00000000050772ca */ /* 0x000fc400000e0000 */
[----:B------:R-:W-:-:S07]  /*518c0*/  LOP3.LUT P6, RZ, R195, 0x7f, RZ, 0xc0, !PT ;  /* 0x0000007fc3ff7812 */ /* 0x000fce00078cc0ff */
[----:B--2---:R1:W-:Y:S04]  /*518d0*/  ST.E desc[UR4][R2.64+0x1f8], R13 ;  /* 0x0001f80d02007985 */ /* 0x0043e8000c101904 */
[----:B0-----:R-:W2:Y:S01]  /*518e0*/  LD.E R9, desc[UR6][R2.64+0x1fc] ;  /* 0x0001fc0602097980 */ /* 0x001ea2000c101900 */
[----:B------:R-:W-:Y:S02]  /*518f0*/  R2UR UR4, R4 ;  /* 0x00000000040472ca */ /* 0x000fe400000e0000 */
[----:B------:R-:W-:-:S13]  /*51900*/  R2UR UR5, R5 ;  /* 0x00000000050572ca */ /* 0x000fda00000e0000 */
[----:B--2---:R1:W-:Y:S01]  /*51910*/  ST.E desc[UR4][R2.64+0x1fc], R9 ;  /* 0x0001fc0902007985 */ /* 0x0043e2000c101904 */
[----:B------:R-:W-:Y:S05]  /*51920*/  @P6 BRA `(.L_x_2324) ;  /* 0x0000000000306947 */ /* 0x000fea0003800000 */
[----:B-1----:R-:W2:Y:S04]  /*51930*/  LDL.64 R2, [R158+0x40] ;  /* 0x000040009e027983 */ /* 0x002ea80000100a00 */
[----:B------:R-:W3:Y:S01]  /*51940*/  LDL.64 R6, [R158] ;  /* 0x000000009e067983 */ /* 0x000ee20000100a00 */
[C---:B------:R-:W-:Y:S02]  /*51950*/  R2UR UR4, R4.reuse ;  /* 0x00000000040472ca */ /* 0x040fe400000e0000 */
[C---:B------:R-:W-:Y:S02]  /*51960*/  R2UR UR5, R5.reuse ;  /* 0x00000000050572ca */ /* 0x040fe400000e0000 */
[----:B------:R-:W-:Y:S02]  /*51970*/  R2UR UR6, R4 ;  /* 0x00000000040672ca */ /* 0x000fe400000e0000 */
[----:B------:R-:W-:-:S09]  /*51980*/  R2UR UR7, R5 ;  /* 0x00000000050772ca */ /* 0x000fd200000e0000 */
[----:B--2---:R-:W2:Y:S04]  /*51990*/  LD.E.64 R2, desc[UR4][R2.64+0x30] ;  /* 0x0000300402027980 */ /* 0x004ea8000c101b00 */
[----:B---3--:R-:W3:Y:S01]  /*519a0*/  LD.E R6, desc[UR6][R6.64] ;  /* 0x0000000606067980 */ /* 0x008ee2000c101900 */
[----:B--2---:R-:W-:-:S05]  /*519b0*/  MOV R5, R2 ;  /* 0x0000000200057202 */ /* 0x004fca0000000f00 */
[----:B---3--:R-:W-:-:S05]  /*519c0*/  IMAD R0, R6, 0x8, R5 ;  /* 0x0000000806007824 */ /* 0x008fca00078e0205 */
[----:B------:R-:W-:-:S04]  /*519d0*/  PRMT R0, RZ, 0x654, R0 ;  /* 0x00000654ff007816 */ /* 0x000fc80000000000 */
[----:B------:R0:W-:Y:S03]  /*519e0*/  SYNCS.ARRIVE.TRANS64.RED.A1T0 RZ, [R0+URZ], RZ ;  /* 0x000000ff00ff79a7 */ /* 0x0001e6000810043f */
.L_x_2324:
[----:B------:R-:W-:-:S04]  /*519f0*/  IMAD.MOV.U32 R197, RZ, RZ, 0x0 ;  /* 0x00000000ffc57424 */ /* 0x000fc800078e00ff */
[----:B01----:R-:W-:Y:S05]  /*51a00*/  RET.REL.NODEC R196 `(_ZN7cutlass13device_kernelIN5flash11enable_sm90INS1_16FlashAttnFwdSm90INS1_25CollectiveMainloopFwdSm90ILi2EN4cute5tupleIJNS5_1CILi1EEES8_S8_EEENS6_IJNS7_ILi128EEENS7_ILi96EEENS7_ILi64EEEEEELi256ENS_10bfloat16_tEfNS_4arch4Sm90ELb0ELb1ELb1ELb0ELb0ELb0ELb1ELb1ELb0ELb1ELb1ELb0EEENS1_21CollectiveEpilogueFwdINS6_IJSA_NS7_ILi256EEESB_EEES9_SE_SG_Li256ELb0ELb1ELb1ELb0EEENS1_19SingleTileSchedulerILb0ELb1ELb1ELi128EEEEEEEEEvNT_6ParamsE) ;  /* 0xfffffae4c47c7950 */ /* 0x003fea0003c3ffff */
.L_x_2302:
[----:B0-----:R0:W1:Y:S02]  /*51a10*/  SYNCS.PHASECHK.TRANS64.TRYWAIT P1, [R10+URZ], R11 ;  /* 0x0000000b0a0075a7 */ /* 0x001064000802017f */
[----:B-1----:R-:W-:Y:S05]  /*51a20*/  @!P1 NANOSLEEP.SYNCS 0x989680 ;  /* 0x009896800000995d */ /* 0x002fea0003900000 */
[----:B------:R-:W1:Y:S02]  /*51a30*/  @!P1 SYNCS.PHASECHK.TRANS64 P1, [R10+URZ], R11 ;  /* 0x0000000b0a0095a7 */ /* 0x000e64000802007f */
[----:B-1----:R-:W-:Y:S05]  /*51a40*/  @!P1 BRA `(.L_x_2302) ;  /* 0xfffffffc00f09947 */ /* 0x002fea000383ffff */
[----:B------:R-:W-:Y:S05]  /*51a50*/  BRA `(.L_x_2301) ;  /* 0xfffffe4800287947 */ /* 0x000fea000383ffff */
.L_x_2309:
[----:B0-----:R0:W1:Y:S02]  /*51a60*/  SYNCS.PHASECHK.TRANS64.TRYWAIT P1, [R10+URZ], R11 ;  /* 0x0000000b0a0075a7 */ /* 0x001064000802017f */
[----:B-1----:R-:W-:Y:S05]  /*51a70*/  @!P1 NANOSLEEP.SYNCS 0x989680 ;  /* 0x009896800000995d */ /* 0x002fea0003900000 */
[----:B------:R-:W1:Y:S02]  /*51a80*/  @!P1 SYNCS.PHASECHK.TRANS64 P1, [R10+URZ], R11 ;  /* 0x0000000b0a0095a7 */ /* 0x000e64000802007f */
[----:B-1----:R-:W-:Y:S05]  /*51a90*/  @!P1 BRA `(.L_x_2309) ;  /* 0xfffffffc00f09947 */ /* 0x002fea000383ffff */
[----:B------:R-:W-:Y:S05]  /*51aa0*/  BRA `(.L_x_2308) ;  /* 0xfffffe4c00fc7947 */ /* 0x000fea000383ffff */
.L_x_2325:
        /* <DEDUP_REMOVED lines=13> */
.L_x_6135:


//--------------------- .text._ZN7cutlass13device_kernelIN5flash11enable_sm90INS1_16FlashAttnFwdSm90INS1_25CollectiveMainloopFwdSm90ILi2EN4cute5tupleIJNS5_1CILi1EEES8_S8_EEENS6_IJNS7_ILi128EEENS7_ILi96EEENS7_ILi64EEEEEELi256ENS_10bfloat16_tEfNS_4arch4Sm90ELb0ELb1ELb1ELb1ELb0ELb0ELb0ELb1ELb0ELb1ELb1ELb0EEENS1_21CollectiveEpilogueFwdINS6_IJSA_NS7_ILi256EEESB_EEES9_SE_SG_Li256ELb1ELb1ELb1ELb0EEENS1_36VarlenDynamicPersistentTileSchedulerILi128ELi96ELi256ELi128ELb1ELb1ELb1ELb1ELb0ELb1EEEEEEEEEvNT_6ParamsE --------------------------
	.section	.text._ZN7cutlass13device_kernelIN5flash11enable_sm90INS1_16FlashAttnFwdSm90INS1_25CollectiveMainloopFwdSm90ILi2EN4cute5tupleIJNS5_1CILi1EEES8_S8_EEENS6_IJNS7_ILi128EEENS7_ILi96EEENS7_ILi64EEEEEELi256ENS_10bfloat16_tEfNS_4arch4Sm90ELb0ELb1ELb1ELb1ELb0ELb0ELb0ELb1ELb0ELb1ELb1ELb0EEENS1_21CollectiveEpilogueFwdINS6_IJSA_NS7_ILi256EEESB_EEES9_SE_SG_Li256ELb1ELb1ELb1ELb0EEENS1_36VarlenDynamicPersistentTileSchedulerILi128ELi96ELi256ELi128ELb1ELb1ELb1ELb1ELb0ELb1EEEEEEEEEvNT_6ParamsE,"ax",@progbits
	.align	128
.text._ZN7cutlass13device_kernelIN5flash11enable_sm90INS1_16FlashAttnFwdSm90INS1_25CollectiveMainloopFwdSm90ILi2EN4cute5tupleIJNS5_1CILi1EEES8_S8_EEENS6_IJNS7_ILi128EEENS7_ILi96EEENS7_ILi64EEEEEELi256ENS_10bfloat16_tEfNS_4arch4Sm90ELb0ELb1ELb1ELb1ELb0ELb0ELb0ELb1ELb0ELb1ELb1ELb0EEENS1_21CollectiveEpilogueFwdINS6_IJSA_NS7_ILi256EEESB_EEES9_SE_SG_Li256ELb1ELb1ELb1ELb0EEENS1_36VarlenDynamicPersistentTileSchedulerILi128ELi96ELi256ELi128ELb1ELb1ELb1ELb1ELb0ELb1EEEEEEEEEvNT_6ParamsE:
        .type           _ZN7cutlass13device_kernelIN5flash11enable_sm90INS1_16FlashAttnFwdSm90INS1_25CollectiveMainloopFwdSm90ILi2EN4cute5tupleIJNS5_1CILi1EEES8_S8_EEENS6_IJNS7_ILi128EEENS7_ILi96EEENS7_ILi64EEEEEELi256ENS_10bfloat16_tEfNS_4arch4Sm90ELb0ELb1ELb1ELb1ELb0ELb0ELb0ELb1ELb0ELb1ELb1ELb0EEENS1_21CollectiveEpilogueFwdINS6_IJSA_NS7_ILi256EEESB_EEES9_SE_SG_Li256ELb1ELb1ELb1ELb0EEENS1_36VarlenDynamicPersistentTileSchedulerILi128ELi96ELi256ELi128ELb1ELb1ELb1ELb1ELb0ELb1EEEEEEEEEvNT_6ParamsE,@function
        .size           _ZN7cutlass13device_kernelIN5flash11enable_sm90INS1_16FlashAttnFwdSm90INS1_25CollectiveMainloopFwdSm90ILi2EN4cute5tupleIJNS5_1CILi1EEES8_S8_EEENS6_IJNS7_ILi128EEENS7_ILi96EEENS7_ILi64EEEEEELi256ENS_10bfloat16_tEfNS_4arch4Sm90ELb0ELb1ELb1ELb1ELb0ELb0ELb0ELb1ELb0ELb1ELb1ELb0EEENS1_21CollectiveEpilogueFwdINS6_IJSA_NS7_ILi256EEESB_EEES9_SE_SG_Li256ELb1ELb1ELb1ELb0EEENS1_36VarlenDynamicPersistentTileSchedulerILi128ELi96ELi256ELi128ELb1ELb1ELb1ELb1ELb0ELb1EEEEEEEEEvNT_6ParamsE,(.L_x_6137 - _ZN7cutlass13device_kernelIN5flash11enable_sm90INS1_16FlashAttnFwdSm90INS1_25CollectiveMainloopFwdSm90ILi2EN4cute5tupleIJNS5_1CILi1EEES8_S8_EEENS6_IJNS7_ILi128EEENS7_ILi96EEENS7_ILi64EEEEEELi256ENS_10bfloat16_tEfNS_4arch4Sm90ELb0ELb1ELb1ELb1ELb0ELb0ELb0ELb1ELb0ELb1ELb1ELb0EEENS1_21CollectiveEpilogueFwdINS6_IJSA_NS7_ILi256EEESB_EEES9_SE_SG_Li256ELb1ELb1ELb1ELb0EEENS1_36VarlenDynamicPersistentTileSchedulerILi128ELi96ELi256ELi128ELb1ELb1ELb1ELb1ELb0ELb1EEEEEEEEEvNT_6ParamsE)
        .other          _ZN7cutlass13device_kernelIN5flash11enable_sm90INS1_16FlashAttnFwdSm90INS1_25CollectiveMainloopFwdSm90ILi2EN4cute5tupleIJNS5_1CILi1EEES8_S8_EEENS6_IJNS7_ILi128EEENS7_ILi96EEENS7_ILi64EEEEEELi256ENS_10bfloat16_tEfNS_4arch4Sm90ELb0ELb1ELb1ELb1ELb0ELb0ELb0ELb1ELb0ELb1ELb1ELb0EEENS1_21CollectiveEpilogueFwdINS6_IJSA_NS7_ILi256EEESB_EEES9_SE_SG_Li256ELb1ELb1ELb1ELb0EEENS1_36VarlenDynamicPersistentTileSchedulerILi128ELi96ELi256ELi128ELb1ELb1ELb1ELb1ELb0ELb1EEEEEEEEEvNT_6ParamsE,@"STO_CUDA_ENTRY STV_DEFAULT"
_ZN7cutlass13device_kernelIN5flash11enable_sm90INS1_16FlashAttnFwdSm90INS1_25CollectiveMainloopFwdSm90ILi2EN4cute5tupleIJNS5_1CILi1EEES8_S8_EEENS6_IJNS7_ILi128EEENS7_ILi96EEENS7_ILi64EEEEEELi256ENS_10bfloat16_tEfNS_4arch4Sm90ELb0ELb1ELb1ELb1ELb0ELb0ELb0ELb1ELb0ELb1ELb1ELb0EEENS1_21CollectiveEpilogueFwdINS6_IJSA_NS7_ILi256EEESB_EEES9_SE_SG_Li256ELb1ELb1ELb1ELb0EEENS1_36VarlenDynamicPersistentTileSchedulerILi128ELi96ELi256ELi128ELb1ELb1ELb1ELb1ELb0ELb1EEEEEEEEEvNT_6ParamsE:
        /* <DEDUP_REMOVED lines=18> */
.L_x_2327:
[----:B------:R-:W-:Y:S05]  /*0120*/  BSYNC B0 ;  /* 0x0000000000007941 */ /* 0x000fea0003800000 */
.L_x_2326:
        /* <DEDUP_REMOVED lines=41> */
.L_x_2328:
        /* <DEDUP_REMOVED lines=22> */
.L_x_2329:
        /* <DEDUP_REMOVED lines=18> */
.L_x_2330:
        /* <DEDUP_REMOVED lines=22> */
.L_x_2331:
        /* <DEDUP_REMOVED lines=22> */
.L_x_2332:
[----:B------:R-:W-:Y:S01]  /*0900*/  PLOP3.LUT P0, PT, PT, PT, UP0, 0x80, 0x0 ;  /* 0x000000000000781c */ /* 0x000fe20003f0f008 */
[----:B------:R-:W-:Y:S01]  /*0910*/  UMOV UR36, 0x1 ;  /* 0x0000000100247882 */ /* 0x000fe20000000000 */
[----:B------:R-:W-:Y:S01]  /*0920*/  NOP ;  /* 0x0000000000007918 */ /* 0x000fe20000000000 */
[----:B------:R-:W-:Y:S01]  /*0930*/  USEL UR36, UR36, 0x2, !UP0 ;  /* 0x0000000224247887 */ /* 0x000fe2000c000000 */
[----:B------:R-:W-:Y:S01]  /*0940*/  ULDC.64 UR40, c[0x0][0x208] ;  /* 0x0000820000287ab9 */ /* 0x000fe20000000a00 */
[----:B012-4-:R-:W-:Y:S08]  /*0950*/  BAR.SYNC.DEFER_BLOCKING 0x0 ;  /* 0x0000000000007b1d */ /* 0x017ff00000010000 */
[----:B------:R-:W-:Y:S05]  /*0960*/  @!P0 BRA `(.L_x_2333) ;  /* 0x0000012c00388947 */ /* 0x000fea0003800000 */
.L_x_2334:
        /* <DEDUP_REMOVED lines=24> */
[----:B------:R-:W-:Y:S02]  /*0af0*/  UMOV UR39, URZ ;  /* 0x0000003f00277c82 */ /* 0x000fe40008000000 */
[CC--:B------:R-:W-:Y:S02]  /*0b00*/  LEA.HI R0, R3.reuse, R6.reuse, RZ, 0x7 ;  /* 0x0000000603007211 */ /* 0x0c0fe400078f38ff */
[----:B------:R-:W-:-:S02]  /*0b10*/  LEA.HI R2, R3, R6, RZ, 0x4 ;  /* 0x0000000603027211 */ /* 0x000fc400078f20ff */
[----:B------:R-:W-:Y:S02]  /*0b20*/  LOP3.LUT R231, R0, 0xffffff80, RZ, 0xc0, !PT ;  /* 0xffffff8000e77812 */ /* 0x000fe400078ec0ff */
[CC--:B------:R-:W-:Y:S02]  /*0b30*/  LEA.HI R4, R3.reuse, R6.reuse, RZ, 0x5 ;  /* 0x0000000603047211 */ /* 0x0c0fe400078f28ff */
[----:B------:R-:W-:Y:S01]  /*0b40*/  LEA.HI R5, R3, R6, RZ, 0x2 ;  /* 0x0000000603057211 */ /* 0x000fe200078f10ff */
[----:B------:R-:W-:Y:S01]  /*0b50*/  IMAD.IADD R231, R6, 0x1, -R231 ;  /* 0x0000000106e77824 */ /* 0x000fe200078e0ae7 */
[----:B------:R-:W-:Y:S01]  /*0b60*/  LOP3.LUT R3, R2, 0x3fffff0, RZ, 0xc0, !PT ;  /* 0x03fffff002037812 */ /* 0x000fe200078ec0ff */
[----:B------:R-:W-:Y:S01]  /*0b70*/  IMAD.SHL.U32 R7, R4, 0x20, RZ ;  /* 0x0000002004077824 */ /* 0x000fe200078e00ff */
[----:B------:R-:W-:Y:S02]  /*0b80*/  LOP3.LUT R11, R5, 0xfffffffc, RZ, 0xc0, !PT ;  /* 0xfffffffc050b7812 */ /* 0x000fe400078ec0ff */
[----:B------:R-:W-:Y:S01]  /*0b90*/  SHF.R.S32.HI R8, RZ, 0x1f, R231 ;  /* 0x0000001fff087819 */ /* 0x000fe200000114e7 */
[C---:B------:R-:W-:Y:S01]  /*0ba0*/  IMAD.IADD R4, R6.reuse, 0x1, -R3 ;  /* 0x0000000106047824 */ /* 0x040fe200078e0a03 */
[----:B------:R-:W-:Y:S01]  /*0bb0*/  SHF.R.S32.HI R5, RZ, 0x4, R2 ;  /* 0x00000004ff057819 */ /* 0x000fe20000011402 */
[----:B------:R-:W-:Y:S01]  /*0bc0*/  IMAD.IADD R12, R6, 0x1, -R11 ;  /* 0x00000001060c7824 */ /* 0x000fe200078e0a0b */
[----:B------:R-:W-:-:S02]  /*0bd0*/  LEA.HI R9, R8, R231, RZ, 0x2 ;  /* 0x000000e708097211 */ /* 0x000fc400078f10ff */
[----:B------:R-:W-:Y:S02]  /*0be0*/  LEA.HI R2, R2, R5, RZ, 0x1 ;  /* 0x0000000502027211 */ /* 0x000fe400078f08ff */
[--C-:B------:R-:W-:Y:S02]  /*0bf0*/  SHF.R.S32.HI R10, RZ, 0x2, R9.reuse ;  /* 0x00000002ff0a7819 */ /* 0x100fe40000011409 */
[----:B------:R-:W-:Y:S02]  /*0c00*/  SHF.R.S32.HI R3, RZ, 0x1f, R9 ;  /* 0x0000001fff037819 */ /* 0x000fe40000011409 */
[----:B------:R-:W-:Y:S02]  /*0c10*/  LEA.HI R8, R8, R231, RZ, 0x5 ;  /* 0x000000e708087211 */ /* 0x000fe400078f28ff */
[----:B------:R-:W-:Y:S02]  /*0c20*/  LEA.HI R6, R3, R10, RZ, 0x3 ;  /* 0x0000000a03067211 */ /* 0x000fe400078f18ff */
[----:B------:R-:W-:-:S02]  /*0c30*/  SHF.R.S32.HI R3, RZ, 0x7, R0 ;  /* 0x00000007ff037819 */ /* 0x000fc40000011400 */
[----:B------:R-:W-:Y:S02]  /*0c40*/  LOP3.LUT R11, R6, 0xfffffff8, RZ, 0xc0, !PT ;  /* 0xfffffff8060b7812 */ /* 0x000fe400078ec0ff */
[----:B------:R-:W-:Y:S02]  /*0c50*/  LEA.HI R0, R0, R3, RZ, 0x1 ;  /* 0x0000000300007211 */ /* 0x000fe400078f08ff */
[----:B------:R-:W-:Y:S01]  /*0c60*/  LOP3.LUT R7, R7, 0xfffffc00, RZ, 0xc0, !PT ;  /* 0xfffffc0007077812 */ /* 0x000fe200078ec0ff */
[----:B------:R-:W-:Y:S01]  /*0c70*/  IMAD.IADD R11, R10, 0x1, -R11 ;  /* 0x000000010a0b7824 */ /* 0x000fe200078e0a0b */
[----:B------:R-:W-:Y:S02]  /*0c80*/  LOP3.LUT R2, R2, 0x1ffffffe, RZ, 0xc0, !PT ;  /* 0x1ffffffe02027812 */ /* 0x000fe400078ec0ff */
[----:B------:R-:W-:Y:S01]  /*0c90*/  LOP3.LUT R0, R0, 0x3fffffe, RZ, 0xc0, !PT ;  /* 0x03fffffe00007812 */ /* 0x000fe200078ec0ff */
[----:B------:R-:W-:Y:S01]  /*0ca0*/  IMAD R7, R4, 0x40, R7 ;  /* 0x0000004004077824 */ /* 0x000fe200078e0207 */
[----:B------:R-:W-:Y:S01]  /*0cb0*/  SHF.R.S32.HI R8, RZ, 0x5, R8 ;  /* 0x00000005ff087819 */ /* 0x000fe20000011408 */
[----:B------:R-:W-:Y:S01]  /*0cc0*/  IMAD.IADD R2, R5, 0x1, -R2 ;  /* 0x0000000105027824 */ /* 0x000fe200078e0a02 */
[----:B------:R-:W-:Y:S01]  /*0cd0*/  LOP3.LUT R6, R9, 0x7ffffffc, RZ, 0xc0, !PT ;  /* 0x7ffffffc09067812 */ /* 0x000fe200078ec0ff */
[----:B------:R-:W-:Y:S01]  /*0ce0*/  IMAD.IADD R0, R3, 0x1, -R0 ;  /* 0x0000000103007824 */ /* 0x000fe200078e0a00 */
[----:B------:R-:W-:Y:S01]  /*0cf0*/  LEA.HI R4, R12, R12, RZ, 0x1 ;  /* 0x0000000c0c047211 */ /* 0x000fe200078f08ff */
[----:B------:R-:W-:-:S02]  /*0d00*/  IMAD R11, R8, 0x10, R11 ;  /* 0x00000010080b7824 */ /* 0x000fc400078e020b */
[----:B------:R-:W-:Y:S01]  /*0d10*/  IMAD R2, R2, 0x8, R7 ;  /* 0x0000000802027824 */ /* 0x000fe200078e0207 */
[----:B------:R-:W-:Y:S01]  /*0d20*/  LOP3.LUT R3, R4, 0x1ffffffe, RZ, 0xc0, !PT ;  /* 0x1ffffffe04037812 */ /* 0x000fe200078ec0ff */
[----:B------:R-:W-:Y:S02]  /*0d30*/  IMAD R0, R0, 0x40, R11 ;  /* 0x0000004000007824 */ /* 0x000fe400078e020b */
[----:B------:R-:W-:Y:S01]  /*0d40*/  IMAD.IADD R6, R231, 0x1, -R6 ;  /* 0x00000001e7067824 */ /* 0x000fe200078e0a06 */
[----:B------:R0:W-:Y:S01]  /*0d50*/  STL [R1+0x60], R2 ;  /* 0x0000600201007387 */ /* 0x0001e20000100800 */
[----:B------:R-:W-:Y:S02]  /*0d60*/  IMAD.IADD R3, R12, 0x1, -R3 ;  /* 0x000000010c037824 */ /* 0x000fe400078e0a03 */
[----:B------:R-:W-:Y:S01]  /*0d70*/  IMAD.SHL.U32 R16, R6, 0x2, RZ ;  /* 0x0000000206107824 */ /* 0x000fe200078e00ff */
[----:B------:R1:W-:Y:S01]  /*0d80*/  STL [R1+0x5c], R0 ;  /* 0x00005c0001007387 */ /* 0x0003e20000100800 */
[----:B------:R-:W-:-:S02]  /*0d90*/  IMAD.MOV.U32 R6, RZ, RZ, R14 ;  /* 0x000000ffff067224 */ /* 0x000fc400078e000e */
[C---:B------:R-:W-:Y:S02]  /*0da0*/  VIADD R229, R16.reuse, 0x8 ;  /* 0x0000000810e57836 */ /* 0x040fe40000000000 */
[C---:B------:R-:W-:Y:S02]  /*0db0*/  VIADD R228, R16.reuse, 0x10 ;  /* 0x0000001010e47836 */ /* 0x040fe40000000000 */
        /* <DEDUP_REMOVED lines=51> */
[----:B------:R-:W-:Y:S01]  /*10f0*/  SHF.R.S32.HI R233, RZ, 0x1f, R204 ;  /* 0x0000001fffe97819 */ /* 0x000fe200000114cc */
[----:B------:R-:W-:Y:S01]  /*1100*/  IMAD R22, R3, 0x8, R0 ;  /* 0x0000000803167824 */ /* 0x000fe200078e0200 */
[----:B-1----:R-:W-:-:S07]  /*1110*/  SHF.R.S32.HI R232, RZ, 0x1f, R203 ;  /* 0x0000001fffe87819 */ /* 0x002fce00000114cb */
.L_x_2438:
[----:B------:R-:W-:Y:S01]  /*1120*/  ULDC.64 UR6, c[0x0][0xa28] ;  /* 0x00028a0000067ab9 */ /* 0x000fe20000000a00 */
[----:B0--3--:R-:W0:Y:S01]  /*1130*/  LDC R17, c[0x0][0x288] ;  /* 0x0000a200ff117b82 */ /* 0x009e220000000800 */
[----:B------:R-:W-:Y:S01]  /*1140*/  UISETP.NE.U32.AND UP0, UPT, UR6, URZ, UPT ;  /* 0x0000003f0600728c */ /* 0x000fe2000bf05070 */
[----:B----4-:R-:W-:-:S03]  /*1150*/  IMAD.MOV.U32 R8, RZ, RZ, RZ ;  /* 0x000000ffff087224 */ /* 0x010fc600078e00ff */
[----:B------:R-:W-:-:S03]  /*1160*/  UISETP.NE.AND.EX UP0, UPT, UR7, URZ, UPT, UP0 ;  /* 0x0000003f0700728c */ /* 0x000fc6000bf05300 */
[----:B------:R-:W-:Y:S01]  /*1170*/  ULDC.64 UR6, c[0x0][0xa18] ;  /* 0x0002860000067ab9 */ /* 0x000fe20000000a00 */
[----:B-1----:R-:W1:Y:S01]  /*1180*/  LDC.64 R10, c[0x0][0x418] ;  /* 0x00010600ff0a7b82 */ /* 0x002e620000000a00 */
[----:B------:R-:W-:Y:S01]  /*1190*/  UISETP.NE.U32.AND UP1, UPT, UR6, URZ, UPT ;  /* 0x0000003f0600728c */ /* 0x000fe2000bf25070 */
[----:B------:R-:W-:-:S03]  /*11a0*/  PLOP3.LUT P0, PT, PT, PT, UP0, 0x80, 0x0 ;  /* 0x000000000000781c */ /* 0x000fc60003f0f008 */
[----:B------:R-:W-:-:S03]  /*11b0*/  UISETP.NE.AND.EX UP1, UPT, UR7, URZ, UPT, UP1 ;  /* 0x0000003f0700728c */ /* 0x000fc6000bf25310 */
[----:B------:R-:W-:Y:S01]  /*11c0*/  @UP0 ULDC.64 UR6, c[0x0][0xa28] ;  /* 0x00028a0000060ab9 */ /* 0x000fe20000000a00 */
[----:B--2---:R-:W2:Y:S01]  /*11d0*/  LDC R9, c[0x0][0x424] ;  /* 0x00010900ff097b82 */ /* 0x004ea20000000800 */
[----:B------:R-:W-:Y:S01]  /*11e0*/  @UP0 UIMAD.WIDE UR6, UR5, 0x4, UR6 ;  /* 0x00000004050608a5 */ /* 0x000fe2000f8e0206 */
[----:B------:R-:W-:-:S05]  /*11f0*/  PLOP3.LUT P2, PT, PT, PT, UP1, 0x80, 0x0 ;  /* 0x000000000000781c */ /* 0x000fca0003f4f018 */
[----:B------:R-:W-:Y:S01]  /*1200*/  @UP1 ULDC.64 UR8, c[0x0][0xa18] ;  /* 0x0002860000081ab9 */ /* 0x000fe20000000a00 */
[----:B------:R-:W-:Y:S01]  /*1210*/  IMAD.U32 R2, RZ, RZ, UR6 ;  /* 0x00000006ff027e24 */ /* 0x000fe2000f8e00ff */
[----:B------:R-:W3:Y:S01]  /*1220*/  LDC R19, c[0x0][0x2f0] ;  /* 0x0000bc00ff137b82 */ /* 0x000ee20000000800 */
[----:B------:R-:W-:Y:S01]  /*1230*/  IMAD.U32 R3, RZ, RZ, UR7 ;  /* 0x00000007ff037e24 */ /* 0x000fe2000f8e00ff */
[----:B------:R-:W-:Y:S01]  /*1240*/  @UP1 UIMAD.WIDE UR6, UR5, 0x4, UR8 ;  /* 0x00000004050618a5 */ /* 0x000fe2000f8e0208 */
[----:B------:R-:W-:-:S03]  /*1250*/  LOP3.LUT R7, R6, 0xff000000, RZ, 0xc0, !PT ;  /* 0xff00000006077812 */ /* 0x000fc600078ec0ff */
[----:B------:R4:W5:Y:S02]  /*1260*/  @P0 LDG.E R8, desc[UR40][R2.64] ;  /* 0x0000002802080981 */ /* 0x000964000c1e1900 */
[----:B------:R-:W-:Y:S02]  /*1270*/  IMAD.U32 R4, RZ, RZ, UR6 ;  /* 0x00000006ff047e24 */ /* 0x000fe4000f8e00ff */
[----:B------:R-:W-:Y:S01]  /*1280*/  IMAD.U32 R5, RZ, RZ, UR7 ;  /* 0x00000007ff057e24 */ /* 0x000fe2000f8e00ff */
[----:B------:R-:W-:-:S04]  /*1290*/  ULDC.64 UR6, c[0x0][0xa20] ;  /* 0x0002880000067ab9 */ /* 0x000fc80000000a00 */
[----:B0-----:R4:W5:Y:S01]  /*12a0*/  @P2 LDG.E R17, desc[UR40][R4.64] ;  /* 0x0000002804112981 */ /* 0x001962000c1e1900 */
[----:B-1----:R-:W-:Y:S02]  /*12b0*/  ISETP.NE.U32.AND P0, PT, R10, RZ, PT ;  /* 0x000000ff0a00720c */ /* 0x002fe40003f05070 */
[----:B------:R-:W-:Y:S02]  /*12c0*/  ISETP.NE.U32.AND P1, PT, RZ, UR6, PT ;  /* 0x00000006ff007c0c */ /* 0x000fe4000bf25070 */
[----:B------:R-:W-:Y:S02]  /*12d0*/  LOP3.LUT R0, R6, 0xff0000, RZ, 0xc0, !PT ;  /* 0x00ff000006007812 */ /* 0x000fe400078ec0ff */
[----:B------:R-:W-:Y:S02]  /*12e0*/  SHF.R.U32.HI R7, RZ, 0x8, R7 ;  /* 0x00000008ff077819 */ /* 0x000fe40000011607 */
[----:B------:R-:W-:Y:S02]  /*12f0*/  ISETP.NE.AND.EX P0, PT, R11, RZ, PT, P0 ;  /* 0x000000ff0b00720c */ /* 0x000fe40003f05300 */
[----:B------:R-:W-:-:S02]  /*1300*/  ISETP.NE.AND.EX P1, PT, RZ, UR7, PT, P1 ;  /* 0x00000007ff007c0c */ /* 0x000fc4000bf25310 */
[----:B------:R-:W-:Y:S02]  /*1310*/  LEA.HI R200, R0, R7, RZ, 0x10 ;  /* 0x0000000700c87211 */ /* 0x000fe400078f80ff */
[----:B------:R-:W-:Y:S02]  /*1320*/  LOP3.LUT R23, R6, 0xffff, RZ, 0xc0, !PT ;  /* 0x0000ffff06177812 */ /* 0x000fe400078ec0ff */
[----:B--2---:R-:W-:Y:S01]  /*1330*/  SEL R0, R9, 0x1, P0 ;  /* 0x0000000109007807 */ /* 0x004fe20000000000 */
[----:B----4-:R-:W-:Y:S06]  /*1340*/  @P2 BRA `(.L_x_2335) ;  /* 0x00000000002c2947 */ /* 0x010fec0003800000 */
        /* <DEDUP_REMOVED lines=8> */
[----:B-----5:R-:W2:Y:S04]  /*13d0*/  LDG.E R17, desc[UR40][R2.64] ;  /* 0x0000002802117981 */ /* 0x020ea8000c1e1900 */
[----:B------:R-:W2:Y:S02]  /*13e0*/  LDG.E R4, desc[UR40][R2.64+0x4] ;  /* 0x0000042802047981 */ /* 0x000ea4000c1e1900 */
[----:B--2---:R-:W-:-:S07]  /*13f0*/  IMAD.IADD R17, R4, 0x1, -R17 ;  /* 0x0000000104117824 */ /* 0x004fce00078e0a11 */
.L_x_2335:
[----:B---3--:R-:W-:Y:S02]  /*1400*/  IMAD R19, R0, R19, RZ ;  /* 0x0000001300137224 */ /* 0x008fe400078e02ff */
[----:B------:R-:W-:Y:S01]  /*1410*/  IMAD.U32 R201, RZ, RZ, UR5 ;  /* 0x00000005ffc97e24 */ /* 0x000fe2000f8e00ff */
[----:B------:R-:W-:Y:S06]  /*1420*/  @!P1 BRA `(.L_x_2336) ;  /* 0x0000000000189947 */ /* 0x000fec0003800000 */
[----:B------:R-:W-:Y:S02]  /*1430*/  ULDC.64 UR6, c[0x0][0xa20] ;  /* 0x0002880000067ab9 */ /* 0x000fe40000000a00 */
[----:B------:R-:W-:-:S06]  /*1440*/  UIMAD.WIDE UR6, UR5, 0x4, UR6 ;  /* 0x00000004050678a5 */ /* 0x000fcc000f8e0206 */
[----:B------:R-:W-:Y:S02]  /*1450*/  IMAD.U32 R2, RZ, RZ, UR6 ;  /* 0x00000006ff027e24 */ /* 0x000fe4000f8e00ff */
[----:B------:R-:W-:-:S05]  /*1460*/  IMAD.U32 R3, RZ, RZ, UR7 ;  /* 0x00000007ff037e24 */ /* 0x000fca000f8e00ff */
[----:B------:R0:W5:Y:S01]  /*1470*/  LDG.E R19, desc[UR40][R2.64] ;  /* 0x0000002802137981 */ /* 0x000162000c1e1900 */
[----:B------:R-:W-:Y:S05]  /*1480*/  BRA `(.L_x_2337) ;  /* 0x00000000002c7947 */ /* 0x000fea0003800000 */
.L_x_2336:
        /* <DEDUP_REMOVED lines=9> */
[----:B------:R-:W2:Y:S02]  /*1520*/  LDG.E R0, desc[UR40][R2.64+0x4] ;  /* 0x0000042802007981 */ /* 0x000ea4000c1e1900 */
[----:B--2---:R-:W-:-:S07]  /*1530*/  IMAD.IADD R19, R0, 0x1, -R19 ;  /* 0x0000000100137824 */ /* 0x004fce00078e0a13 */
.L_x_2337:
[----:B------:R-:W1:Y:S01]  /*1540*/  LDC R0, c[0x0][0x448] ;  /* 0x00011200ff007b82 */ /* 0x000e620000000800 */
[----:B------:R-:W-:Y:S01]  /*1550*/  USHF.L.U32 UR43, UR4, 0x7, URZ ;  /* 0x00000007042b7899 */ /* 0x000fe2000800063f */
[----:B-----5:R-:W-:-:S03]  /*1560*/  IMAD.IADD R19, R19, 0x1, -R8 ;  /* 0x0000000113137824 */ /* 0x020fc600078e0a08 */
[----:B------:R-:W-:Y:S02]  /*1570*/  UIADD3 UR4, UR43, 0x7f, URZ ;  /* 0x0000007f2b047890 */ /* 0x000fe4000fffe03f */
[----:B0-----:R-:W-:Y:S01]  /*1580*/  IADD3 R3, R19, 0x1, -R17 ;  /* 0x0000000113037810 */ /* 0x001fe20007ffe811 */
[----:B------:R-:W0:Y:S01]  /*1590*/  LDC.64 R6, c[0x0][0x9e0] ;  /* 0x00027800ff067b82 */ /* 0x000e220000000a00 */
[----:B-1----:R-:W-:Y:S02]  /*15a0*/  ISETP.NE.AND P1, PT, R0, 0x1, PT ;  /* 0x000000010000780c */ /* 0x002fe40003f25270 */
[----:B------:R-:W-:Y:S01]  /*15b0*/  IMAD.U32 R0, RZ, RZ, UR4 ;  /* 0x00000004ff007e24 */ /* 0x000fe2000f8e00ff */
[----:B0-----:R-:W-:-:S10]  /*15c0*/  ISETP.GE.AND P2, PT, R7, 0x1, PT ;  /* 0x000000010700780c */ /* 0x001fd40003f46270 */
[----:B------:R-:W0:Y:S08]  /*15d0*/  @P1 LDC R2, c[0x0][0x44c] ;  /* 0x00011300ff021b82 */ /* 0x000e300000000800 */
[----:B------:R-:W1:Y:S01]  /*15e0*/  @P1 LDC R5, c[0x0][0x450] ;  /* 0x00011400ff051b82 */ /* 0x000e620000000800 */
[----:B0-----:R-:W-:-:S05]  /*15f0*/  @P1 IMAD.HI.U32 R2, R2, UR4, RZ ;  /* 0x0000000402021c27 */ /* 0x001fca000f8e00ff */
[----:B-1----:R-:W-:-:S05]  /*1600*/  @P1 SHF.R.U32.HI R0, RZ, R5, R2 ;  /* 0x00000005ff001219 */ /* 0x002fca0000011602 */
[----:B------:R-:W-:-:S04]  /*1610*/  IMAD.IADD R3, R3, 0x1, R0 ;  /* 0x0000000103037824 */ /* 0x000fc800078e0200 */
[----:B------:R-:W-:Y:S01]  /*1620*/  IMAD.IADD R0, R3, 0x1, R6 ;  /* 0x0000000103007824 */ /* 0x000fe200078e0206 */
        /* <DEDUP_REMOVED lines=11> */
.L_x_2339:
[----:B------:R-:W-:-:S13]  /*16e0*/  ISETP.NE.AND P0, PT, R7, 0x1, PT ;  /* 0x000000010700780c */ /* 0x000fda0003f05270 */
[----:B------:R-:W0:Y:S02]  /*16f0*/  @P0 LDC.64 R4, c[0x0][0x9e8] ;  /* 0x00027a00ff040b82 */ /* 0x000e240000000a00 */
[----:B0-----:R-:W-:-:S05]  /*1700*/  @P0 IMAD.HI.U32 R4, R2, R4, RZ ;  /* 0x0000000402040227 */ /* 0x001fca00078e00ff */
[----:B------:R-:W-:-:S07]  /*1710*/  @P0 SHF.R.U32.HI R2, RZ, R5, R4 ;  /* 0x00000005ff020219 */ /* 0x000fce0000011604 */
.L_x_2340:
[----:B------:R-:W-:-:S05]  /*1720*/  IMAD R3, R2, R7, R7 ;  /* 0x0000000702037224 */ /* 0x000fca00078e0207 */
[----:B------:R-:W-:-:S07]  /*1730*/  VIMNMX R0, R0, R3, PT ;  /* 0x0000000300007248 */ /* 0x000fce0003fe0100 */
.L_x_2338:
[----:B------:R-:W0:Y:S01]  /*1740*/  @P1 LDC R3, c[0x0][0x44c] ;  /* 0x00011300ff031b82 */ /* 0x000e220000000800 */
[----:B------:R-:W-:Y:S01]  /*1750*/  IMAD.U32 R4, RZ, RZ, UR43 ;  /* 0x0000002bff047e24 */ /* 0x000fe2000f8e00ff */
[----:B------:R-:W-:Y:S01]  /*1760*/  ULDC UR4, c[0x0][0x9dc] ;  /* 0x0002770000047ab9 */ /* 0x000fe20000000800 */
[----:B------:R-:W-:Y:S02]  /*1770*/  VIADD R2, R0, 0x5f ;  /* 0x0000005f00027836 */ /* 0x000fe40000000000 */
[----:B------:R-:W-:Y:S02]  /*1780*/  VIADD R0, R19, 0x5f ;  /* 0x0000005f13007836 */ /* 0x000fe40000000000 */
[----:B------:R-:W-:Y:S01]  /*1790*/  IMAD.HI R2, R2, 0x2aaaaaab, RZ ;  /* 0x2aaaaaab02027827 */ /* 0x000fe200078e02ff */
[----:B------:R-:W1:Y:S03]  /*17a0*/  @P1 LDC R6, c[0x0][0x450] ;  /* 0x00011400ff061b82 */ /* 0x000e660000000800 */
[----:B------:R-:W-:Y:S01]  /*17b0*/  IMAD.HI R0, R0, 0x2aaaaaab, RZ ;  /* 0x2aaaaaab00007827 */ /* 0x000fe200078e02ff */
[----:B------:R-:W-:-:S04]  /*17c0*/  SHF.R.U32.HI R5, RZ, 0x1f, R2 ;  /* 0x0000001fff057819 */ /* 0x000fc80000011602 */
[----:B------:R-:W-:Y:S01]  /*17d0*/  LEA.HI.SX32 R2, R2, R5, 0x1c ;  /* 0x0000000502027211 */ /* 0x000fe200078fe2ff */
[----:B0-----:R-:W-:-:S05]  /*17e0*/  @P1 IMAD.HI.U32 R3, R3, UR43, RZ ;  /* 0x0000002b03031c27 */ /* 0x001fca000f8e00ff */
[----:B-1----:R-:W-:Y:S02]  /*17f0*/  @P1 SHF.R.U32.HI R4, RZ, R6, R3 ;  /* 0x00000006ff041219 */ /* 0x002fe40000011603 */
[----:B------:R-:W-:Y:S02]  /*1800*/  SHF.R.U32.HI R3, RZ, 0x1f, R0 ;  /* 0x0000001fff037819 */ /* 0x000fe40000011600 */
[----:B------:R-:W-:Y:S02]  /*1810*/  IADD3 R4, R4, R19, -R17 ;  /* 0x0000001304047210 */ /* 0x000fe40007ffe811 */
[----:B------:R-:W-:-:S03]  /*1820*/  LEA.HI.SX32 R3, R0, R3, 0x1c ;  /* 0x0000000300037211 */ /* 0x000fc600078fe2ff */
[----:B------:R-:W-:Y:S01]  /*1830*/  VIADD R6, R4, -UR4 ;  /* 0x8000000404067c36 */ /* 0x000fe20008000000 */
[----:B------:R-:W-:-:S04]  /*1840*/  VIMNMX R176, R3, R2, PT ;  /* 0x0000000203b07248 */ /* 0x000fc80003fe0100 */
[----:B------:R-:W-:Y:S01]  /*1850*/  R2UR UR4, R6 ;  /* 0x00000000060472ca */ /* 0x000fe200000e0000 */
[----:B------:R-:W-:-:S14]  /*1860*/  @!P2 BRA `(.L_x_2341) ;  /* 0x000000000044a947 */ /* 0x000fdc0003800000 */
        /* <DEDUP_REMOVED lines=9> */
.L_x_2342:
[----:B------:R-:W-:-:S13]  /*1900*/  ISETP.NE.AND P0, PT, R7, 0x1, PT ;  /* 0x000000010700780c */ /* 0x000fda0003f05270 */
[----:B------:R-:W0:Y:S02]  /*1910*/  @P0 LDC.64 R2, c[0x0][0x9e8] ;  /* 0x00027a00ff020b82 */ /* 0x000e240000000a00 */
[----:B0-----:R-:W-:-:S05]  /*1920*/  @P0 IMAD.HI.U32 R0, R4, R2, RZ ;  /* 0x0000000204000227 */ /* 0x001fca00078e00ff */
[----:B------:R-:W-:-:S07]  /*1930*/  @P0 SHF.R.U32.HI R4, RZ, R3, R0 ;  /* 0x00000003ff040219 */ /* 0x000fce0000011600 */
.L_x_2343:
[----:B------:R-:W-:-:S05]  /*1940*/  IMAD R4, R4, R7, RZ ;  /* 0x0000000704047224 */ /* 0x000fca00078e02ff */
[----:B------:R-:W-:-:S13]  /*1950*/  R2UR UR5, R4 ;  /* 0x00000000040572ca */ /* 0x000fda00000e0000 */
[----:B------:R-:W-:-:S04]  /*1960*/  UISETP.LT.AND UP0, UPT, UR4, UR5, UPT ;  /* 0x000000050400728c */ /* 0x000fc8000bf01270 */
[----:B------:R-:W-:-:S12]  /*1970*/  USEL UR4, UR4, UR5, !UP0 ;  /* 0x0000000504047287 */ /* 0x000fd8000c000000 */
.L_x_2341:
[----:B------:R-:W-:Y:S01]  /*1980*/  UIMAD.WIDE UR4, UR4, 0x2aaaaaab, URZ ;  /* 0x2aaaaaab040478a5 */ /* 0x000fe2000f8e023f */
[----:B------:R-:W-:Y:S02]  /*1990*/  LOP3.LUT R230, R200, 0xff, RZ, 0xc0, !PT ;  /* 0x000000ffc8e67812 */ /* 0x000fe400078ec0ff */
[----:B------:R-:W-:Y:S01]  /*19a0*/  SHF.R.U32.HI R200, RZ, 0x10, R200 ;  /* 0x00000010ffc87819 */ /* 0x000fe200000116c8 */
[----:B------:R-:W-:Y:S01]  /*19b0*/  USHF.R.U32.HI UR4, URZ, 0x1f, UR5 ;  /* 0x0000001f3f047899 */ /* 0x000fe20008011605 */
[----:B------:R-:W-:-:S03]  /*19c0*/  R2UR UR8, R230 ;  /* 0x00000000e60872ca */ /* 0x000fc600000e0000 */
[----:B------:R-:W-:-:S04]  /*19d0*/  ULEA.HI.SX32 UR4, UR5, UR4, 0x1c ;  /* 0x0000000405047291 */ /* 0x000fc8000f8fe23f */
[----:B------:R-:W-:-:S04]  /*19e0*/  UISETP.LT.AND UP0, UPT, URZ, UR4, UPT ;  /* 0x000000043f00728c */ /* 0x000fc8000bf01270 */
[----:B------:R-:W-:-:S03]  /*19f0*/  USEL UR44, URZ, UR4, !UP0 ;  /* 0x000000043f2c7287 */ /* 0x000fc6000c000000 */
[----:B------:R-:W-:-:S03]  /*1a00*/  UMOV UR4, URZ ;  /* 0x0000003f00047c82 */ /* 0x000fc60008000000 */
[----:B------:R-:W-:-:S13]  /*1a10*/  ISETP.GT.AND P0, PT, R176, UR44, PT ;  /* 0x0000002cb0007c0c */ /* 0x000fda000bf04270 */
[----:B------:R-:W-:Y:S05]  /*1a20*/  @!P0 BRA `(.L_x_2344) ;  /* 0x0000000000948947 */ /* 0x000fea0003800000 */
[----:B------:R-:W0:Y:S01]  /*1a30*/  LDC R3, c[0x0][0x9f0] ;  /* 0x00027c00ff037b82 */ /* 0x000e220000000800 */
[----:B------:R-:W-:Y:S01]  /*1a40*/  ISETP.NE.AND P0, PT, R200, RZ, PT ;  /* 0x000000ffc800720c */ /* 0x000fe20003f05270 */
[----:B------:R-:W-:-:S03]  /*1a50*/  UMOV UR4, URZ ;  /* 0x0000003f00047c82 */ /* 0x000fc60008000000 */
[----:B0-----:R-:W-:-:S04]  /*1a60*/  SEL R5, R200, R3, P0 ;  /* 0x00000003c8057207 */ /* 0x001fc80000000000 */
[-C--:B------:R-:W-:Y:S02]  /*1a70*/  IABS R0, R5.reuse ;  /* 0x0000000500007213 */ /* 0x080fe40000000000 */
[----:B------:R-:W-:Y:S02]  /*1a80*/  IABS R6, R5 ;  /* 0x0000000500067213 */ /* 0x000fe40000000000 */
[----:B------:R-:W-:Y:S02]  /*1a90*/  R2UR UR9, R0 ;  /* 0x00000000000972ca */ /* 0x000fe400000e0000 */
[----:B------:R-:W-:-:S05]  /*1aa0*/  IADD3 R0, R5, -0x1, R176 ;  /* 0xffffffff05007810 */ /* 0x000fca0007ffe0b0 */
[----:B------:R-:W-:-:S05]  /*1ab0*/  VIADD R0, R0, -UR44 ;  /* 0x8000002c00007c36 */ /* 0x000fca0008000000 */
[----:B------:R-:W-:Y:S01]  /*1ac0*/  IABS R4, R0 ;  /* 0x0000000000047213 */ /* 0x000fe20000000000 */
[----:B------:R-:W0:Y:S01]  /*1ad0*/  I2F.RP R2, UR9 ;  /* 0x0000000900027d06 */ /* 0x000e220008209400 */
[----:B------:R-:W-:Y:S02]  /*1ae0*/  LOP3.LUT R0, R0, R5, RZ, 0x3c, !PT ;  /* 0x0000000500007212 */ /* 0x000fe400078e3cff */
[----:B------:R-:W-:-:S05]  /*1af0*/  R2UR UR7, R4 ;  /* 0x00000000040772ca */ /* 0x000fca00000e0000 */
[----:B0-----:R-:W0:Y:S02]  /*1b00*/  MUFU.RCP R2, R2 ;  /* 0x0000000200027308 */ /* 0x001e240000001000 */
[----:B0-----:R-:W-:Y:S02]  /*1b10*/  VIADD R3, R2, 0xffffffe ;  /* 0x0ffffffe02037836 */ /* 0x001fe40000000000 */
        /* <DEDUP_REMOVED lines=8> */
[----:B------:R-:W-:Y:S01]  /*1ba0*/  UIMAD UR4, UR5, UR6, UR7 ;  /* 0x00000006050472a4 */ /* 0x000fe2000f8e0207 */
[----:B------:R-:W-:Y:S02]  /*1bb0*/  R2UR UR6, R0 ;  /* 0x00000000000672ca */ /* 0x000fe400000e0000 */
[----:B------:R-:W-:Y:S01]  /*1bc0*/  R2UR UR7, R5 ;  /* 0x00000000050772ca */ /* 0x000fe200000e0000 */
[----:B------:R-:W-:-:S11]  /*1bd0*/  UISETP.GT.U32.AND UP1, UPT, UR9, UR4, UPT ;  /* 0x000000040900728c */ /* 0x000fd6000bf24070 */
[----:B------:R-:W-:Y:S02]  /*1be0*/  @!UP1 UIADD3 UR4, UR4, -UR9, URZ ;  /* 0x8000000904049290 */ /* 0x000fe4000fffe03f */
[----:B------:R-:W-:Y:S02]  /*1bf0*/  @!UP1 UIADD3 UR5, UR5, 0x1, URZ ;  /* 0x0000000105059890 */ /* 0x000fe4000fffe03f */
[----:B------:R-:W-:Y:S02]  /*1c00*/  UISETP.GE.U32.AND UP0, UPT, UR4, UR9, UPT ;  /* 0x000000090400728c */ /* 0x000fe4000bf06070 */
[----:B------:R-:W-:Y:S01]  /*1c10*/  UISETP.GE.AND UP1, UPT, UR6, URZ, UPT ;  /* 0x0000003f0600728c */ /* 0x000fe2000bf26270 */
[----:B------:R-:W-:-:S08]  /*1c20*/  R2UR UR6, R5 ;  /* 0x00000000050672ca */ /* 0x000fd000000e0000 */
[----:B------:R-:W-:Y:S02]  /*1c30*/  @UP0 UIADD3 UR5, UR5, 0x1, URZ ;  /* 0x0000000105050890 */ /* 0x000fe4000fffe03f */
[----:B------:R-:W-:-:S05]  /*1c40*/  UISETP.NE.AND UP0, UPT, UR7, URZ, UPT ;  /* 0x0000003f0700728c */ /* 0x000fca000bf05270 */
[----:B------:R-:W-:Y:S02]  /*1c50*/  UMOV UR4, UR5 ;  /* 0x0000000500047c82 */ /* 0x000fe40008000000 */
[----:B------:R-:W-:-:S04]  /*1c60*/  @!UP1 UIADD3 UR4, -UR4, URZ, URZ ;  /* 0x0000003f04049290 */ /* 0x000fc8000fffe13f */
[----:B------:R-:W-:-:S12]  /*1c70*/  @!UP0 ULOP3.LUT UR4, URZ, UR6, URZ, 0x33, !UPT ;  /* 0x000000063f048292 */ /* 0x000fd8000f8e333f */
.L_x_2344:
        /* <DEDUP_REMOVED lines=107> */
.L_x_2346:
        /* <DEDUP_REMOVED lines=13> */
.L_x_2573:
[----:B0-----:R-:W-:Y:S01]  /*2400*/  IMAD.U32 R0, RZ, RZ, UR42 ;  /* 0x0000002aff007e24 */ /* 0x001fe2000f8e00ff */
[----:B------:R-:W-:Y:S05]  /*2410*/  WARPSYNC.ALL ;  /* 0x0000000000007948 */ /* 0x000fea0003800000 */
[----:B------:R0:W-:Y:S01]  /*2420*/  BAR.SYNC.DEFER_BLOCKING R7, 0x100 ;  /* 0x000400070000751d */ /* 0x0001e20000010000 */
[----:B------:R-:W-:-:S13]  /*2430*/  ISETP.NE.AND P0, PT, R0, 0x3, PT ;  /* 0x000000030000780c */ /* 0x000fda0003f05270 */
[----:B0-----:R-:W-:Y:S05]  /*2440*/  @!P0 BRA `(.L_x_2348) ;  /* 0x0000000000048947 */ /* 0x001fea0003800000 */
[----:B------:R-:W-:Y:S01]  /*2450*/  BPT.TRAP 0x1 ;  /* 0x000000040000795c */ /* 0x000fe20000300000 */
.L_x_2348:
[----:B------:R-:W-:Y:S01]  /*2460*/  R2UR UR5, R3 ;  /* 0x00000000030572ca */ /* 0x000fe200000e0000 */
[----:B------:R-:W-:-:S05]  /*2470*/  IMAD.U32 R8, RZ, RZ, UR38 ;  /* 0x00000026ff087e24 */ /* 0x000fca000f8e00ff */
[----:B------:R-:W-:-:S07]  /*2480*/  SHF.L.U32 R8, R8, 0x1f, RZ ;  /* 0x0000001f08087819 */ /* 0x000fce00000006ff */
[----:B------:R-:W-:-:S09]  /*2490*/  ULEA UR5, UR39, UR5, 0x3 ;  /* 0x0000000527057291 */ /* 0x000fd2000f8e183f */
[----:B------:R0:W1:Y:S01]  /*24a0*/  SYNCS.PHASECHK.TRANS64.TRYWAIT P1, [UR5+0x22830], R8 ;  /* 0x02283008ff0075a7 */ /* 0x0000620008020145 */
[----:B------:R-:W-:Y:S05]  /*24b0*/  @!P0 BRA `(.L_x_2349) ;  /* 0x0000000000048947 */ /* 0x000fea0003800000 */
[----:B------:R-:W-:Y:S01]  /*24c0*/  BPT.TRAP 0x1 ;  /* 0x000000040000795c */ /* 0x000fe20000300000 */
.L_x_2349:
[----:B-1----:R-:W-:Y:S05]  /*24d0*/  @P1 BRA `(.L_x_2350) ;  /* 0x0000000000081947 */ /* 0x002fea0003800000 */
[----:B------:R-:W1:Y:S02]  /*24e0*/  SYNCS.PHASECHK.TRANS64.TRYWAIT P1, [UR5+0x22830], R8 ;  /* 0x02283008ff0075a7 */ /* 0x000e640008020145 */
[----:B-1----:R-:W-:Y:S05]  /*24f0*/  @!P1 BRA `(.L_x_2351) ;  /* 0x0000018000e09947 */ /* 0x002fea0003800000 */
.L_x_2350:
[----:B------:R-:W-:Y:S01]  /*2500*/  R2UR UR4, R3 ;  /* 0x00000000030472ca */ /* 0x000fe200000e0000 */
[----:B------:R-:W-:Y:S01]  /*2510*/  ULOP3.LUT UR12, UR45, 0x10000, URZ, 0xfc, !UPT ;  /* 0x000100002d0c7892 */ /* 0x000fe2000f8efc3f */
[----:B------:R-:W-:Y:S01]  /*2520*/  WARPGROUP.ARRIVE ;  /* 0x00000000000079c5 */ /* 0x000fe20000000000 */
[----:B------:R-:W-:Y:S01]  /*2530*/  UMOV UR13, 0x40000040 ;  /* 0x40000040000d7882 */ /* 0x000fe20000000000 */
[----:B------:R-:W-:Y:S01]  /*2540*/  UMOV UR15, 0x40000040 ;  /* 0x40000040000f7882 */ /* 0x000fe20000000000 */
[----:B------:R-:W-:Y:S01]  /*2550*/  UIADD3 UR16, UR12, 0x2, URZ ;  /* 0x000000020c107890 */ /* 0x000fe2000fffe03f */
[----:B-1----:R-:W1:Y:S01]  /*2560*/  LDC R5, c[0x0][0x448] ;  /* 0x00011200ff057b82 */ /* 0x002e620000000800 */
[----:B------:R-:W-:Y:S01]  /*2570*/  UMOV UR17, 0x40000040 ;  /* 0x4000004000117882 */ /* 0x000fe20000000000 */
[----:B------:R-:W-:Y:S01]  /*2580*/  UMOV UR19, 0x40000040 ;  /* 0x4000004000137882 */ /* 0x000fe20000000000 */
[----:B------:R-:W-:Y:S01]  /*2590*/  UIADD3 UR20, UR12, 0x4, URZ ;  /* 0x000000040c147890 */ /* 0x000fe2000fffe03f */
[----:B------:R-:W2:Y:S01]  /*25a0*/  S2R R10, SR_TID.X ;  /* 0x00000000000a7919 */ /* 0x000ea20000002100 */
[----:B------:R-:W-:Y:S01]  /*25b0*/  UMOV UR21, 0x40000040 ;  /* 0x4000004000157882 */ /* 0x000fe20000000000 */
[----:B------:R-:W-:Y:S01]  /*25c0*/  UMOV UR23, 0x40000040 ;  /* 0x4000004000177882 */ /* 0x000fe20000000000 */
[----:B------:R-:W-:Y:S01]  /*25d0*/  UIADD3 UR4, UR4, 0x1c400, URZ ;  /* 0x0001c40004047890 */ /* 0x000fe2000fffe03f */
[----:B------:R-:W-:Y:S01]  /*25e0*/  LOP3.LUT R18, R18, 0xffefffff, RZ, 0xc0, !PT ;  /* 0xffefffff12127812 */ /* 0x000fe200078ec0ff */
[----:B------:R-:W-:-:S02]  /*25f0*/  UIADD3 UR8, UR12, 0x6, URZ ;  /* 0x000000060c087890 */ /* 0x000fc4000fffe03f */
[----:B------:R-:W-:Y:S01]  /*2600*/  USHF.R.U32.HI UR4, URZ, 0x4, UR4 ;  /* 0x000000043f047899 */ /* 0x000fe20008011604 */
[----:B------:R-:W-:Y:S01]  /*2610*/  UMOV UR9, 0x40000040 ;  /* 0x4000004000097882 */ /* 0x000fe20000000000 */
[----:B------:R-:W-:Y:S02]  /*2620*/  UMOV UR11, 0x40000040 ;  /* 0x40000040000b7882 */ /* 0x000fe40000000000 */
[----:B------:R-:W-:Y:S01]  /*2630*/  ULOP3.LUT UR4, UR4, 0x3fff, URZ, 0xc0, !UPT ;  /* 0x00003fff04047892 */ /* 0x000fe2000f8ec03f */
[----:B------:R-:W-:Y:S01]  /*2640*/  ULDC.64 UR6, c[0x0][0x9e0] ;  /* 0x0002780000067ab9 */ /* 0x000fe20000000a00 */
[----:B------:R-:W-:Y:S02]  /*2650*/  ULDC UR26, c[0x0][0x9dc] ;  /* 0x00027700001a7ab9 */ /* 0x000fe40000000800 */
[----:B------:R-:W-:Y:S02]  /*2660*/  ULOP3.LUT UR24, UR4, 0x10000, URZ, 0xfc, !UPT ;  /* 0x0001000004187892 */ /* 0x000fe4000f8efc3f */
[----:B------:R-:W-:-:S02]  /*2670*/  UISETP.GE.AND UP0, UPT, UR7, 0x1, UPT ;  /* 0x000000010700788c */ /* 0x000fc4000bf06270 */
[----:B------:R-:W-:Y:S01]  /*2680*/  UIMAD UR14, UR39, 0x300, UR24 ;  /* 0x00000300270e78a4 */ /* 0x000fe2000f8e0218 */
[----:B-1----:R-:W-:Y:S01]  /*2690*/  ISETP.NE.AND P2, PT, R5, 0x1, PT ;  /* 0x000000010500780c */ /* 0x002fe20003f45270 */
[----:B------:R-:W-:Y:S01]  /*26a0*/  ULDC UR4, c[0x0][0x9d8] ;  /* 0x0002760000047ab9 */ /* 0x000fe20000000800 */
[----:B------:R-:W1:Y:S01]  /*26b0*/  S2R R5, SR_TID.X ;  /* 0x0000000000057919 */ /* 0x000e620000002100 */
[----:B------:R-:W-:Y:S02]  /*26c0*/  UIADD3 UR18, UR14, 0x2, URZ ;  /* 0x000000020e127890 */ /* 0x000fe4000fffe03f */
[----:B------:R-:W-:Y:S02]  /*26d0*/  UIADD3 UR22, UR14, 0x4, URZ ;  /* 0x000000040e167890 */ /* 0x000fe4000fffe03f */
[----:B------:R-:W-:Y:S02]  /*26e0*/  UIADD3 UR10, UR14, 0x6, URZ ;  /* 0x000000060e0a7890 */ /* 0x000fe4000fffe03f */
[----:B------:R-:W-:Y:S01]  /*26f0*/  HGMMA.64x96x16.F32.BF16 R24, gdesc[UR12], RZ, !UPT, gsb0 ;  /* 0x016000000c1879f0 */ /* 0x000fe2000c0018ff */
[----:B------:R-:W-:Y:S01]  /*2700*/  ULOP3.LUT UR26, URZ, UR26, URZ, 0x33, !UPT ;  /* 0x0000001a3f1a7292 */ /* 0x000fe2000f8e333f */
[----:B--2---:R-:W-:-:S02]  /*2710*/  SHF.R.U32.HI R10, RZ, 0x7, R10 ;  /* 0x00000007ff0a7819 */ /* 0x004fc4000001160a */
[----:B------:R-:W2:Y:S01]  /*2720*/  @P2 LDC R6, c[0x0][0x44c] ;  /* 0x00011300ff062b82 */ /* 0x000ea20000000800 */
[----:B------:R-:W-:-:S07]  /*2730*/  @P2 LOP3.LUT R18, R18, 0x100000, RZ, 0xfc, !PT ;  /* 0x0010000012122812 */ /* 0x000fce00078efcff */
[----:B------:R-:W3:Y:S01]  /*2740*/  @P2 LDC R9, c[0x0][0x450] ;  /* 0x00011400ff092b82 */ /* 0x000ee20000000800 */
[----:B-1----:R-:W-:-:S04]  /*2750*/  LOP3.LUT R5, R5, 0x7f, RZ, 0xc0, !PT ;  /* 0x0000007f05057812 */ /* 0x002fc800078ec0ff */
[----:B------:R-:W-:Y:S01]  /*2760*/  ISETP.NE.AND P1, PT, R5, RZ, PT ;  /* 0x000000ff0500720c */ /* 0x000fe20003f25270 */
[----:B------:R-:W-:-:S04]  /*2770*/  VIADD R5, R22, UR43 ;  /* 0x0000002b16057c36 */ /* 0x000fc80008000000 */
[----:B--2---:R-:W-:Y:S01]  /*2780*/  @P2 IMAD.HI.U32 R6, R5, R6, RZ ;  /* 0x0000000605062227 */ /* 0x004fe200078e00ff */
        /* <DEDUP_REMOVED lines=12> */
[----:B------:R-:W-:Y:S02]  /*2850*/  IMAD.MOV.U32 R38, RZ, RZ, R5 ;  /* 0x000000ffff267224 */ /* 0x000fe400078e0005 */
[----:B------:R-:W-:Y:S01]  /*2860*/  FMUL.FTZ R32, R32, UR4 ;  /* 0x0000000420207c20 */ /* 0x000fe20008410000 */
[----:B------:R-:W-:-:S02]  /*2870*/  IMAD.U32 R5, RZ, RZ, UR5 ;  /* 0x00000005ff057e24 */ /* 0x000fc4000f8e00ff */
[----:B------:R-:W-:Y:S01]  /*2880*/  FMUL.FTZ R52, R52, UR4 ;  /* 0x0000000434347c20 */ /* 0x000fe20008410000 */
[----:B---3--:R-:W-:Y:S01]  /*2890*/  @P2 SHF.R.U32.HI R38, RZ, R9, R6 ;  /* 0x00000009ff262219 */ /* 0x008fe20000011606 */
[----:B------:R1:W2:Y:S01]  /*28a0*/  MUFU.TANH R14, R32 ;  /* 0x00000020000e7308 */ /* 0x0002a20000002400 */
[----:B------:R-:W-:Y:S01]  /*28b0*/  @!P1 VIADD R5, R5, 0x22840 ;  /* 0x0002284005059836 */ /* 0x000fe20000000000 */
[----:B------:R-:W-:Y:S01]  /*28c0*/  IADD3 R6, -R10, 0xb, RZ ;  /* 0x0000000b0a067810 */ /* 0x000fe20007ffe1ff */
[----:B------:R-:W-:Y:S01]  /*28d0*/  FMUL.FTZ R28, R28, UR4 ;  /* 0x000000041c1c7c20 */ /* 0x000fe20008410000 */
[----:B------:R-:W-:Y:S01]  /*28e0*/  FMUL.FTZ R29, R29, UR4 ;  /* 0x000000041d1d7c20 */ /* 0x000fe20008410000 */
[----:B------:R-:W-:Y:S01]  /*28f0*/  FMUL.FTZ R33, R33, UR4 ;  /* 0x0000000421217c20 */ /* 0x000fe20008410000 */
[----:B------:R-:W-:Y:S01]  /*2900*/  @!P1 PRMT R5, RZ, 0x654, R5 ;  /* 0x00000654ff059816 */ /* 0x000fe20000000005 */
[----:B------:R-:W-:Y:S01]  /*2910*/  FMUL.FTZ R36, R36, UR4 ;  /* 0x0000000424247c20 */ /* 0x000fe20008410000 */
[----:B------:R-:W-:Y:S01]  /*2920*/  FMUL.FTZ R37, R37, UR4 ;  /* 0x0000000425257c20 */ /* 0x000fe20008410000 */
[----:B-1----:R-:W-:Y:S01]  /*2930*/  FMUL.FTZ R32, R50, UR4 ;  /* 0x0000000432207c20 */ /* 0x002fe20008410000 */
[----:B------:R-:W-:Y:S01]  /*2940*/  FMUL.FTZ R40, R40, UR4 ;  /* 0x0000000428287c20 */ /* 0x000fe20008410000 */
[----:B------:R1:W3:Y:S01]  /*2950*/  MUFU.TANH R50, R52 ;  /* 0x0000003400327308 */ /* 0x0002e20000002400 */
[----:B------:R-:W-:Y:S01]  /*2960*/  FMUL.FTZ R44, R44, UR4 ;  /* 0x000000042c2c7c20 */ /* 0x000fe20008410000 */
[----:B------:R4:W-:Y:S06]  /*2970*/  BAR.ARV R6, 0x100 ;  /* 0x000400060000751d */ /* 0x0009ec0000002000 */
[----:B------:R-:W-:Y:S01]  /*2980*/  FMUL.FTZ R4, R24, UR4 ;  /* 0x0000000418047c20 */ /* 0x000fe20008410000 */
[----:B------:R-:W-:Y:S01]  /*2990*/  FMUL.FTZ R2, R25, UR4 ;  /* 0x0000000419027c20 */ /* 0x000fe20008410000 */
[----:B-1----:R-:W1:Y:S01]  /*29a0*/  SHFL.IDX PT, R52, R38, RZ, 0x1c1f ;  /* 0x001c1fff26347589 */ /* 0x002e6200000e0000 */
[----:B------:R-:W-:Y:S01]  /*29b0*/  FMUL.FTZ R15, R27, UR4 ;  /* 0x000000041b0f7c20 */ /* 0x000fe20008410000 */
[----:B------:R5:W0:Y:S01]  /*29c0*/  MUFU.TANH R11, R28 ;  /* 0x0000001c000b7308 */ /* 0x000a220000002400 */
[----:B------:R-:W-:Y:S01]  /*29d0*/  FMUL.FTZ R20, R30, UR4 ;  /* 0x000000041e147c20 */ /* 0x000fe20008410000 */
[----:B------:R2:W-:Y:S01]  /*29e0*/  @!P1 SYNCS.ARRIVE.TRANS64.RED.A1T0 RZ, [R5+URZ], RZ ;  /* 0x000000ff05ff99a7 */ /* 0x0005e2000810043f */
[----:B------:R-:W-:Y:S01]  /*29f0*/  FMUL.FTZ R21, R31, UR4 ;  /* 0x000000041f157c20 */ /* 0x000fe20008410000 */
[----:B------:R-:W-:Y:S01]  /*2a00*/  FMUL.FTZ R24, R34, UR4 ;  /* 0x0000000422187c20 */ /* 0x000fe20008410000 */
[----:B------:R-:W-:Y:S01]  /*2a10*/  FMUL.FTZ R25, R35, UR4 ;  /* 0x0000000423197c20 */ /* 0x000fe20008410000 */
[----:B------:R-:W-:Y:S01]  /*2a20*/  FMUL.FTZ R27, R39, UR4 ;  /* 0x00000004271b7c20 */ /* 0x000fe20008410000 */
[----:B------:R-:W-:Y:S01]  /*2a30*/  FMUL.FTZ R30, R46, UR4 ;  /* 0x000000042e1e7c20 */ /* 0x000fe20008410000 */
[----:B------:R4:W0:Y:S01]  /*2a40*/  MUFU.TANH R12, R29 ;  /* 0x0000001d000c7308 */ /* 0x0008220000002400 */
[----:B-----5:R-:W-:Y:S01]  /*2a50*/  FMUL.FTZ R28, R42, UR4 ;  /* 0x000000042a1c7c20 */ /* 0x020fe20008410000 */
[----:B--2---:R-:W-:-:S02]  /*2a60*/  IMAD R5, R176, -0x60, R19 ;  /* 0xffffffa0b0057824 */ /* 0x004fc400078e0213 */
[----:B------:R-:W-:Y:S01]  /*2a70*/  FMUL.FTZ R31, R47, UR4 ;  /* 0x000000042f1f7c20 */ /* 0x000fe20008410000 */
[----:B------:R-:W-:Y:S01]  /*2a80*/  FMUL.FTZ R48, R48, UR4 ;  /* 0x0000000430307c20 */ /* 0x000fe20008410000 */
[----:B------:R-:W-:Y:S01]  /*2a90*/  FMUL.FTZ R34, R54, UR4 ;  /* 0x0000000436227c20 */ /* 0x000fe20008410000 */
[----:B------:R-:W-:Y:S01]  /*2aa0*/  FMUL.FTZ R35, R55, UR4 ;  /* 0x0000000437237c20 */ /* 0x000fe20008410000 */
[----:B------:R-:W-:Y:S01]  /*2ab0*/  FMUL.FTZ R60, R60, UR4 ;  /* 0x000000043c3c7c20 */ /* 0x000fe20008410000 */
[----:B------:R2:W0:Y:S01]  /*2ac0*/  MUFU.TANH R72, R33 ;  /* 0x0000002100487308 */ /* 0x0004220000002400 */
[----:B----4-:R-:W-:Y:S01]  /*2ad0*/  FMUL.FTZ R29, R43, UR4 ;  /* 0x000000042b1d7c20 */ /* 0x010fe20008410000 */
[----:B------:R-:W-:Y:S01]  /*2ae0*/  FMUL.FTZ R61, R61, UR4 ;  /* 0x000000043d3d7c20 */ /* 0x000fe20008410000 */
[----:B------:R-:W-:Y:S01]  /*2af0*/  FMUL.FTZ R62, R62, UR4 ;  /* 0x000000043e3e7c20 */ /* 0x000fe20008410000 */
[----:B------:R-:W-:Y:S01]  /*2b00*/  FMUL.FTZ R39, R63, UR4 ;  /* 0x000000043f277c20 */ /* 0x000fe20008410000 */
[----:B------:R-:W-:Y:S01]  /*2b10*/  FMUL.FTZ R64, R64, UR4 ;  /* 0x0000000440407c20 */ /* 0x000fe20008410000 */
[----:B------:R-:W-:Y:S01]  /*2b20*/  FMUL.FTZ R65, R65, UR4 ;  /* 0x0000000441417c20 */ /* 0x000fe20008410000 */
[----:B------:R-:W-:Y:S01]  /*2b30*/  FMUL.FTZ R42, R66, UR4 ;  /* 0x00000004422a7c20 */ /* 0x000fe20008410000 */
[----:B------:R4:W0:Y:S01]  /*2b40*/  MUFU.TANH R73, R36 ;  /* 0x0000002400497308 */ /* 0x0008220000002400 */
[----:B--2---:R-:W-:Y:S01]  /*2b50*/  FMUL.FTZ R33, R51, UR4 ;  /* 0x0000000433217c20 */ /* 0x004fe20008410000 */
[----:B------:R-:W-:Y:S01]  /*2b60*/  FMUL.FTZ R68, R68, UR4 ;  /* 0x0000000444447c20 */ /* 0x000fe20008410000 */
        /* <DEDUP_REMOVED lines=9> */
[----:B------:R-:W-:Y:S01]  /*2c00*/  PLOP3.LUT P2, PT, PT, PT, UP0, 0x40, 0x0 ;  /* 0x000000000000781c */ /* 0x000fe20003f4e808 */
[----:B------:R-:W-:Y:S01]  /*2c10*/  IMAD.MOV.U32 R9, RZ, RZ, -0x60 ;  /* 0xffffffa0ff097424 */ /* 0x000fe200078e00ff */
[C-C-:B------:R-:W-:Y:S01]  /*2c20*/  IADD3 R10, -R16.reuse, 0x61, R5.reuse ;  /* 0x00000061100a7810 */ /* 0x140fe20007ffe105 */
[----:B------:R-:W-:Y:S01]  /*2c30*/  FMUL.FTZ R57, R57, UR4 ;  /* 0x0000000439397c20 */ /* 0x000fe20008410000 */
[----:B------:R4:W0:Y:S01]  /*2c40*/  MUFU.TANH R75, R40 ;  /* 0x00000028004b7308 */ /* 0x0008220000002400 */
[----:B--2---:R-:W-:Y:S01]  /*2c50*/  FMUL.FTZ R37, R59, UR4 ;  /* 0x000000043b257c20 */ /* 0x004fe20008410000 */
[----:B------:R-:W-:Y:S01]  /*2c60*/  IADD3 R58, -R16, 0x60, R5 ;  /* 0x00000060103a7810 */ /* 0x000fe20007ffe105 */
[----:B------:R-:W-:-:S04]  /*2c70*/  IMAD.IADD R10, R10, 0x1, -R17 ;  /* 0x000000010a0a7824 */ /* 0x000fc800078e0a11 */
[----:B------:R-:W-:Y:S01]  /*2c80*/  VIADD R63, R10, UR6 ;  /* 0x000000060a3f7c36 */ /* 0x000fe20008000000 */
[----:B------:R2:W0:Y:S01]  /*2c90*/  MUFU.TANH R77, R44 ;  /* 0x0000002c004d7308 */ /* 0x0004220000002400 */
[----:B----4-:R-:W-:Y:S01]  /*2ca0*/  FMUL.FTZ R40, R67, UR4 ;  /* 0x0000000443287c20 */ /* 0x010fe20008410000 */
[----:B------:R-:W-:Y:S02]  /*2cb0*/  IMAD R67, R176, R9, 0x60 ;  /* 0x00000060b0437424 */ /* 0x000fe400078e0209 */
[----:B------:R-:W-:Y:S01]  /*2cc0*/  VIADD R66, R10, UR26 ;  /* 0x0000001a0a427c36 */ /* 0x000fe20008000000 */
[----:B-1----:R-:W-:Y:S01]  /*2cd0*/  VIADDMNMX R13, R52, R63, R58, PT ;  /* 0x0000003f340d7246 */ /* 0x002fe2000380013a */
[----:B------:R-:W-:Y:S02]  /*2ce0*/  IMAD.IADD R70, R67, 0x1, -R16 ;  /* 0x0000000143467824 */ /* 0x000fe400078e0a10 */
[----:B------:R-:W1:Y:S01]  /*2cf0*/  MUFU.TANH R4, R4 ;  /* 0x0000000400047308 */ /* 0x000e620000002400 */
[----:B--2---:R-:W-:-:S07]  /*2d00*/  FMUL.FTZ R44, R71, UR4 ;  /* 0x00000004472c7c20 */ /* 0x004fce0008410000 */
[----:B------:R-:W2:Y:S08]  /*2d10*/  MUFU.TANH R2, R2 ;  /* 0x0000000200027308 */ /* 0x000eb00000002400 */
[----:B------:R-:W4:Y:S08]  /*2d20*/  MUFU.TANH R0, R0 ;  /* 0x0000000000007308 */ /* 0x000f300000002400 */
        /* <DEDUP_REMOVED lines=36> */
[----:B-----5:R-:W-:Y:S01]  /*2f70*/  IMAD.IADD R57, R66, 0x1, R52 ;  /* 0x0000000142397824 */ /* 0x020fe200078e0234 */
[----:B-1234-:R-:W-:Y:S06]  /*2f80*/  @P2 BRA `(.L_x_2352) ;  /* 0x0000000000542947 */ /* 0x01efec0003800000 */
[----:B------:R-:W-:Y:S01]  /*2f90*/  IADD3 R5, -R17, R19, R52 ;  /* 0x0000001311057210 */ /* 0x000fe20007ffe134 */
        /* <DEDUP_REMOVED lines=11> */
.L_x_2354:
[----:B------:R-:W-:-:S06]  /*3050*/  UISETP.NE.AND UP1, UPT, UR7, 0x1, UPT ;  /* 0x000000010700788c */ /* 0x000fcc000bf25270 */
[----:B------:R-:W-:-:S05]  /*3060*/  PLOP3.LUT P2, PT, PT, PT, UP1, 0x80, 0x0 ;  /* 0x000000000000781c */ /* 0x000fca0003f4f018 */
[----:B------:R-:W-:-:S08]  /*3070*/  @UP1 ULDC.64 UR10, c[0x0][0x9e8] ;  /* 0x00027a00000a1ab9 */ /* 0x000fd00000000a00 */
[----:B------:R-:W-:-:S05]  /*3080*/  @P2 IMAD.HI.U32 R9, R5, UR10, RZ ;  /* 0x0000000a05092c27 */ /* 0x000fca000f8e00ff */
[----:B------:R-:W-:-:S07]  /*3090*/  @P2 SHF.R.U32.HI R5, RZ, UR11, R9 ;  /* 0x0000000bff052c19 */ /* 0x000fce0008011609 */
.L_x_2355:
[----:B------:R-:W-:Y:S05]  /*30a0*/  BSYNC B0 ;  /* 0x0000000000007941 */ /* 0x000fea0003800000 */
.L_x_2353:
[----:B------:R-:W-:-:S05]  /*30b0*/  IMAD R10, R5, UR7, R70 ;  /* 0x00000007050a7c24 */ /* 0x000fca000f8e0246 */
[----:B------:R-:W-:Y:S02]  /*30c0*/  VIMNMX R57, R57, R10, !PT ;  /* 0x0000000a39397248 */ /* 0x000fe40007fe0100 */
[----:B------:R-:W-:-:S07]  /*30d0*/  VIADDMNMX R13, R10, UR7, R13, PT ;  /* 0x000000070a0d7c46 */ /* 0x000fce000b80010d */
.L_x_2352:
[C---:B------:R-:W-:Y:S02]  /*30e0*/  ISETP.GE.AND P3, PT, R67.reuse, 0x9, PT ;  /* 0x000000094300780c */ /* 0x040fe40003f66270 */
[----:B------:R-:W-:Y:S02]  /*30f0*/  ISETP.GE.AND P2, PT, R67, 0x2, PT ;  /* 0x000000024300780c */ /* 0x000fe40003f46270 */
[----:B------:R-:W-:Y:S02]  /*3100*/  P2R R83, PR, RZ, 0x8 ;  /* 0x00000008ff537803 */ /* 0x000fe40000000000 */
[C---:B------:R-:W-:Y:S02]  /*3110*/  ISETP.GT.AND P3, PT, R57.reuse, 0x8, !P3 ;  /* 0x000000083900780c */ /* 0x040fe40005f64270 */
[----:B------:R-:W-:Y:S02]  /*3120*/  ISETP.GT.AND P4, PT, R57, 0x1, !P2 ;  /* 0x000000013900780c */ /* 0x000fe40005784270 */
[----:B------:R-:W-:-:S02]  /*3130*/  ISETP.LT.OR P3, PT, R13, 0x9, P3 ;  /* 0x000000090d00780c */ /* 0x000fc40001f61670 */
[----:B------:R-:W-:Y:S02]  /*3140*/  ISETP.GE.AND P5, PT, R67, 0xa, PT ;  /* 0x0000000a4300780c */ /* 0x000fe40003fa6270 */
[----:B0-----:R-:W-:Y:S02]  /*3150*/  FSEL R59, R11, -INF , !P3 ;  /* 0xff8000000b3b7808 */ /* 0x001fe40005800000 */
[----:B------:R-:W-:Y:S02]  /*3160*/  ISETP.LT.OR P4, PT, R13, 0x2, P4 ;  /* 0x000000020d00780c */ /* 0x000fe40002781670 */
[----:B------:R-:W-:Y:S02]  /*3170*/  ISETP.GT.AND P3, PT, R57, 0x9, !P5 ;  /* 0x000000093900780c */ /* 0x000fe40006f64270 */
[----:B------:R-:W-:Y:S02]  /*3180*/  FSEL R71, R2, -INF , !P4 ;  /* 0xff80000002477808 */ /* 0x000fe40006000000 */
        /* <DEDUP_REMOVED lines=123> */
.L_x_2358:
[----:B------:R-:W-:-:S06]  /*3940*/  UISETP.NE.AND UP1, UPT, UR7, 0x1, UPT ;  /* 0x000000010700788c */ /* 0x000fcc000bf25270 */
[----:B------:R-:W-:-:S05]  /*3950*/  PLOP3.LUT P5, PT, PT, PT, UP1, 0x80, 0x0 ;  /* 0x000000000000781c */ /* 0x000fca0003faf018 */
[----:B------:R-:W-:-:S08]  /*3960*/  @UP1 ULDC.64 UR10, c[0x0][0x9e8] ;  /* 0x00027a00000a1ab9 */ /* 0x000fd00000000a00 */
[----:B------:R-:W-:Y:S01]  /*3970*/  @P5 IMAD.HI.U32 R38, R4, UR10, RZ ;  /* 0x0000000a04265c27 */ /* 0x000fe2000f8e00ff */
[----:B------:R-:W-:-:S13]  /*3980*/  PLOP3.LUT P5, PT, PT, PT, UP1, 0x80, 0x0 ;  /* 0x000000000000781c */ /* 0x000fda0003faf018 */
[----:B------:R-:W-:-:S07]  /*3990*/  @P5 SHF.R.U32.HI R4, RZ, UR11, R38 ;  /* 0x0000000bff045c19 */ /* 0x000fce0008011626 */
.L_x_2359:
[----:B------:R-:W-:Y:S05]  /*39a0*/  BSYNC B0 ;  /* 0x0000000000007941 */ /* 0x000fea0003800000 */
.L_x_2357:
[----:B------:R-:W-:-:S05]  /*39b0*/  IMAD R4, R4, UR7, R70 ;  /* 0x0000000704047c24 */ /* 0x000fca000f8e0246 */
[----:B------:R-:W-:Y:S02]  /*39c0*/  VIMNMX R60, R60, R4, !PT ;  /* 0x000000043c3c7248 */ /* 0x000fe40007fe0100 */
[----:B------:R-:W-:-:S07]  /*39d0*/  VIADDMNMX R57, R4, UR7, R57, PT ;  /* 0x0000000704397c46 */ /* 0x000fce000b800139 */
.L_x_2356:
[C---:B------:R-:W-:Y:S01]  /*39e0*/  ISETP.GT.AND P2, PT, R60.reuse, 0x1, !P2 ;  /* 0x000000013c00780c */ /* 0x040fe20005744270 */
[----:B------:R-:W-:Y:S01]  /*39f0*/  ULDC UR4, c[0x0][0x988] ;  /* 0x0002620000047ab9 */ /* 0x000fe20000000800 */
[----:B------:R-:W-:Y:S02]  /*3a00*/  ISETP.NE.AND P5, PT, R73, RZ, PT ;  /* 0x000000ff4900720c */ /* 0x000fe40003fa5270 */
[----:B------:R-:W-:Y:S02]  /*3a10*/  ISETP.LT.OR P2, PT, R57, 0x2, P2 ;  /* 0x000000023900780c */ /* 0x000fe40001741670 */
[----:B------:R-:W-:Y:S02]  /*3a20*/  ISETP.GT.AND P6, PT, R60, RZ, !P6 ;  /* 0x000000ff3c00720c */ /* 0x000fe400077c4270 */
[----:B------:R-:W-:Y:S02]  /*3a30*/  FSEL R15, R15, -INF , !P2 ;  /* 0xff8000000f0f7808 */ /* 0x000fe40005000000 */
[----:B------:R-:W-:-:S02]  /*3a40*/  ISETP.NE.AND P2, PT, R83, RZ, PT ;  /* 0x000000ff5300720c */ /* 0x000fc40003f45270 */
[C---:B------:R-:W-:Y:S02]  /*3a50*/  ISETP.LT.OR P6, PT, R57.reuse, 0x1, P6 ;  /* 0x000000013900780c */ /* 0x040fe400037c1670 */
[----:B------:R-:W-:Y:S02]  /*3a60*/  ISETP.GT.AND P2, PT, R60, 0x8, !P2 ;  /* 0x000000083c00780c */ /* 0x000fe40005744270 */
[----:B------:R-:W-:Y:S02]  /*3a70*/  FSEL R58, R0, -INF , !P6 ;  /* 0xff800000003a7808 */ /* 0x000fe40007000000 */
[----:B------:R-:W-:Y:S02]  /*3a80*/  ISETP.LT.OR P2, PT, R57, 0x9, P2 ;  /* 0x000000093900780c */ /* 0x000fe40001741670 */
[----:B------:R-:W-:Y:S02]  /*3a90*/  FMNMX.FTZ R0, R65, R71, !PT ;  /* 0x0000004741007209 */ /* 0x000fe40007810000 */
[----:B------:R-:W-:-:S02]  /*3aa0*/  FSEL R20, R20, -INF , !P2 ;  /* 0xff80000014147808 */ /* 0x000fc40005000000 */
        /* <DEDUP_REMOVED lines=47> */
[----:B------:R-:W-:-:S02]  /*3da0*/  ISETP.NE.AND P2, PT, R76, RZ, PT ;  /* 0x000000ff4c00720c */ /* 0x000fc40003f45270 */
[----:B------:R-:W-:Y:S02]  /*3db0*/  FMNMX.FTZ R0, R2, R61, !PT ;  /* 0x0000003d02007209 */ /* 0x000fe40007810000 */
[----:B------:R-:W-:Y:S02]  /*3dc0*/  ISETP.GT.AND P2, PT, R60, 0x28, !P2 ;  /* 0x000000283c00780c */ /* 0x000fe40005744270 */
[----:B------:R-:W-:Y:S02]  /*3dd0*/  FMNMX.FTZ R61, R13, R0, !PT ;  /* 0x000000000d3d7209 */ /* 0x000fe40007810000 */
[----:B------:R-:W-:Y:S02]  /*3de0*/  ISETP.LT.OR P2, PT, R57, 0x29, P2 ;  /* 0x000000293900780c */ /* 0x000fe40001741670 */
[----:B------:R-:W-:Y:S01]  /*3df0*/  ISETP.NE.AND P5, PT, R82, RZ, PT ;  /* 0x000000ff5200720c */ /* 0x000fe20003fa5270 */
[----:B------:R-:W0:Y:S01]  /*3e00*/  SHFL.BFLY PT, R0, R61, 0x2, 0x1f ;  /* 0x0c401f003d007f89 */ /* 0x000e2200000e0000 */
[----:B------:R-:W-:-:S02]  /*3e10*/  FSEL R30, R30, -INF , !P2 ;  /* 0xff8000001e1e7808 */ /* 0x000fc40005000000 */
[----:B------:R-:W-:Y:S02]  /*3e20*/  ISETP.NE.AND P2, PT, R77, RZ, PT ;  /* 0x000000ff4d00720c */ /* 0x000fe40003f45270 */
[----:B------:R-:W-:Y:S02]  /*3e30*/  ISETP.NE.AND P6, PT, R90, RZ, PT ;  /* 0x000000ff5a00720c */ /* 0x000fe40003fc5270 */
[C---:B------:R-:W-:Y:S02]  /*3e40*/  ISETP.GT.AND P2, PT, R60.reuse, 0x29, !P2 ;  /* 0x000000293c00780c */ /* 0x040fe40005744270 */
[C---:B------:R-:W-:Y:S02]  /*3e50*/  ISETP.GT.AND P3, PT, R60.reuse, 0x51, !P3 ;  /* 0x000000513c00780c */ /* 0x040fe40005f64270 */
[----:B------:R-:W-:Y:S02]  /*3e60*/  ISETP.LT.OR P2, PT, R57, 0x2a, P2 ;  /* 0x0000002a3900780c */ /* 0x000fe40001741670 */
[----:B------:R-:W-:-:S02]  /*3e70*/  ISETP.GT.AND P4, PT, R60, 0x58, !P4 ;  /* 0x000000583c00780c */ /* 0x000fc40006784270 */
[----:B------:R-:W-:Y:S02]  /*3e80*/  FSEL R31, R31, -INF , !P2 ;  /* 0xff8000001f1f7808 */ /* 0x000fe40005000000 */
[----:B------:R-:W-:Y:S02]  /*3e90*/  ISETP.NE.AND P2, PT, R78, RZ, PT ;  /* 0x000000ff4e00720c */ /* 0x000fe40003f45270 */
[C---:B------:R-:W-:Y:S02]  /*3ea0*/  ISETP.LT.OR P3, PT, R57.reuse, 0x52, P3 ;  /* 0x000000523900780c */ /* 0x040fe40001f61670 */
[----:B------:R-:W-:Y:S02]  /*3eb0*/  ISETP.GT.AND P2, PT, R60, 0x30, !P2 ;  /* 0x000000303c00780c */ /* 0x000fe40005744270 */
[C---:B------:R-:W-:Y:S02]  /*3ec0*/  ISETP.LT.OR P4, PT, R57.reuse, 0x59, P4 ;  /* 0x000000593900780c */ /* 0x040fe40002781670 */
[----:B------:R-:W-:-:S02]  /*3ed0*/  ISETP.LT.OR P2, PT, R57, 0x31, P2 ;  /* 0x000000313900780c */ /* 0x000fc40001741670 */
[----:B------:R-:W-:Y:S02]  /*3ee0*/  FSEL R40, R40, -INF , !P3 ;  /* 0xff80000028287808 */ /* 0x000fe40005800000 */
[----:B------:R-:W-:Y:S02]  /*3ef0*/  FSEL R32, R32, -INF , !P2 ;  /* 0xff80000020207808 */ /* 0x000fe40005000000 */
[----:B------:R-:W-:Y:S02]  /*3f00*/  ISETP.NE.AND P2, PT, R87, RZ, PT ;  /* 0x000000ff5700720c */ /* 0x000fe40003f45270 */
[----:B------:R-:W-:Y:S02]  /*3f10*/  FSEL R46, R46, -INF , !P4 ;  /* 0xff8000002e2e7808 */ /* 0x000fe40006000000 */
        /* <DEDUP_REMOVED lines=23> */
[----:B0-----:R-:W-:-:S05]  /*4090*/  FMNMX.FTZ R62, R61, R0, !PT ;  /* 0x000000003d3e7209 */ /* 0x001fca0007810000 */
[----:B------:R-:W0:Y:S02]  /*40a0*/  SHFL.BFLY PT, R63, R62, 0x1, 0x1f ;  /* 0x0c201f003e3f7f89 */ /* 0x000e2400000e0000 */
[----:B0-----:R-:W-:-:S04]  /*40b0*/  FMNMX.FTZ R4, R62, R63, !PT ;  /* 0x0000003f3e047209 */ /* 0x001fc80007810000 */
[C---:B------:R-:W-:Y:S01]  /*40c0*/  FSETP.NEU.FTZ.AND P2, PT, R4.reuse, -INF , PT ;  /* 0xff8000000400780b */ /* 0x040fe20003f5d000 */
[----:B------:R-:W-:-:S05]  /*40d0*/  FMUL.FTZ R0, R4, UR4 ;  /* 0x0000000404007c20 */ /* 0x000fca0008410000 */
[----:B------:R-:W-:Y:S02]  /*40e0*/  FSEL R64, R0, RZ, P2 ;  /* 0x000000ff00407208 */ /* 0x000fe40001000000 */
[----:B------:R-:W-:Y:S02]  /*40f0*/  ISETP.GT.AND P2, PT, R60, 0x49, !P5 ;  /* 0x000000493c00780c */ /* 0x000fe40006f44270 */
[----:B------:R-:W-:Y:S01]  /*4100*/  ISETP.NE.AND P5, PT, R67, RZ, PT ;  /* 0x000000ff4300720c */ /* 0x000fe20003fa5270 */
[--C-:B------:R-:W-:Y:S01]  /*4110*/  FFMA.FTZ R154, R59, UR4, -R64.reuse ;  /* 0x000000043b9a7c23 */ /* 0x100fe20008010840 */
[----:B------:R-:W-:Y:S01]  /*4120*/  ISETP.LT.OR P2, PT, R57, 0x4a, P2 ;  /* 0x0000004a3900780c */ /* 0x000fe20001741670 */
[--C-:B------:R-:W-:Y:S01]  /*4130*/  FFMA.FTZ R156, R56, UR4, -R64.reuse ;  /* 0x00000004389c7c23 */ /* 0x100fe20008010840 */
[--C-:B------:R-:W-:Y:S01]  /*4140*/  FFMA.FTZ R158, R55, UR4, -R64.reuse ;  /* 0x00000004379e7c23 */ /* 0x100fe20008010840 */
[----:B------:R-:W-:Y:S01]  /*4150*/  ISETP.GT.AND P5, PT, R60, 0x59, !P5 ;  /* 0x000000593c00780c */ /* 0x000fe20006fa4270 */
[--C-:B------:R-:W-:Y:S01]  /*4160*/  FFMA.FTZ R160, R54, UR4, -R64.reuse ;  /* 0x0000000436a07c23 */ /* 0x100fe20008010840 */
[----:B------:R-:W-:Y:S01]  /*4170*/  FSEL R0, R39, -INF , !P2 ;  /* 0xff80000027007808 */ /* 0x000fe20005000000 */
[--C-:B------:R-:W-:Y:S01]  /*4180*/  FFMA.FTZ R162, R53, UR4, -R64.reuse ;  /* 0x0000000435a27c23 */ /* 0x100fe20008010840 */
[----:B------:R-:W-:Y:S01]  /*4190*/  FMNMX.FTZ R39, R58, R15, !PT ;  /* 0x0000000f3a277209 */ /* 0x000fe20007810000 */
[--C-:B------:R-:W-:Y:S01]  /*41a0*/  FFMA.FTZ R48, R48, UR4, -R64.reuse ;  /* 0x0000000430307c23 */ /* 0x100fe20008010840 */
[----:B------:R-:W-:Y:S01]  /*41b0*/  ISETP.GT.AND P2, PT, R60, 0x50, !P6 ;  /* 0x000000503c00780c */ /* 0x000fe20007744270 */
        /* <DEDUP_REMOVED lines=8> */
[----:B------:R-:W-:Y:S01]  /*4240*/  MUFU.EX2 R152, R152 ;  /* 0x0000009800987308 */ /* 0x000fe20000000800 */
[----:B------:R-:W-:Y:S01]  /*4250*/  FMNMX.FTZ R62, R24, R39, !PT ;  /* 0x00000027183e7209 */ /* 0x000fe20007810000 */
[--C-:B------:R-:W-:Y:S01]  /*4260*/  FFMA.FTZ R41, R41, UR4, -R64.reuse ;  /* 0x0000000429297c23 */ /* 0x100fe20008010840 */
[----:B------:R-:W-:Y:S01]  /*4270*/  ISETP.LT.OR P5, PT, R57, 0x5a, P5 ;  /* 0x0000005a3900780c */ /* 0x000fe20002fa1670 */
[--C-:B------:R-:W-:Y:S01]  /*4280*/  FFMA.FTZ R43, R43, UR4, -R64.reuse ;  /* 0x000000042b2b7c23 */ /* 0x100fe20008010840 */
[----:B------:R-:W-:Y:S01]  /*4290*/  FMNMX.FTZ R61, R25, R62, !PT ;  /* 0x0000003e193d7209 */ /* 0x000fe20007810000 */
[--C-:B------:R-:W-:Y:S01]  /*42a0*/  FFMA.FTZ R2, R2, UR4, -R64.reuse ;  /* 0x0000000402027c23 */ /* 0x100fe20008010840 */
[----:B------:R-:W-:Y:S01]  /*42b0*/  FSEL R44, R44, -INF , !P5 ;  /* 0xff8000002c2c7808 */ /* 0x000fe20006800000 */
[----:B------:R0:W-:Y:S01]  /*42c0*/  MUFU.EX2 R57, R48 ;  /* 0x0000003000397308 */ /* 0x0001e20000000800 */
[----:B------:R-:W-:Y:S01]  /*42d0*/  FMNMX.FTZ R62, R26, R61, !PT ;  /* 0x0000003d1a3e7209 */ /* 0x000fe20007810000 */
[--C-:B------:R-:W-:Y:S01]  /*42e0*/  FFMA.FTZ R45, R45, UR4, -R64.reuse ;  /* 0x000000042d2d7c23 */ /* 0x100fe20008010840 */
[--C-:B------:R-:W-:Y:S01]  /*42f0*/  FFMA.FTZ R47, R47, UR4, -R64.reuse ;  /* 0x000000042f2f7c23 */ /* 0x100fe20008010840 */
[--C-:B------:R-:W-:Y:S01]  /*4300*/  FFMA.FTZ R10, R10, UR4, -R64.reuse ;  /* 0x000000040a0a7c23 */ /* 0x100fe20008010840 */
[----:B------:R-:W-:Y:S01]  /*4310*/  FMNMX.FTZ R59, R27, R62, !PT ;  /* 0x0000003e1b3b7209 */ /* 0x000fe20007810000 */
[--C-:B------:R-:W-:Y:S01]  /*4320*/  FFMA.FTZ R49, R49, UR4, -R64.reuse ;  /* 0x0000000431317c23 */ /* 0x100fe20008010840 */
[--C-:B------:R-:W-:Y:S01]  /*4330*/  FFMA.FTZ R164, R52, UR4, -R64.reuse ;  /* 0x0000000434a47c23 */ /* 0x100fe20008010840 */
[----:B------:R-:W1:Y:S01]  /*4340*/  MUFU.EX2 R39, R63 ;  /* 0x0000003f00277308 */ /* 0x000e620000000800 */
[----:B------:R-:W-:Y:S01]  /*4350*/  FMNMX.FTZ R62, R28, R59, !PT ;  /* 0x0000003b1c3e7209 */ /* 0x000fe20007810000 */
[--C-:B0-----:R-:W-:Y:S01]  /*4360*/  FFMA.FTZ R48, R5, UR4, -R64.reuse ;  /* 0x0000000405307c23 */ /* 0x101fe20008010840 */
[--C-:B------:R-:W-:Y:S01]  /*4370*/  FFMA.FTZ R51, R51, UR4, -R64.reuse ;  /* 0x0000000433337c23 */ /* 0x100fe20008010840 */
[--C-:B------:R-:W-:Y:S01]  /*4380*/  FFMA.FTZ R166, R50, UR4, -R64.reuse ;  /* 0x0000000432a67c23 */ /* 0x100fe20008010840 */
[----:B------:R-:W-:Y:S01]  /*4390*/  FMNMX.FTZ R59, R29, R62, !PT ;  /* 0x0000003e1d3b7209 */ /* 0x000fe20007810000 */
[--C-:B------:R-:W-:Y:S01]  /*43a0*/  FFMA.FTZ R14, R14, UR4, -R64.reuse ;  /* 0x000000040e0e7c23 */ /* 0x100fe20008010840 */
[--C-:B------:R-:W-:Y:S01]  /*43b0*/  FFMA.FTZ R9, R9, UR4, -R64.reuse ;  /* 0x0000000409097c23 */ /* 0x100fe20008010840 */
[----:B------:R-:W-:Y:S01]  /*43c0*/  MUFU.EX2 R170, R11 ;  /* 0x0000000b00aa7308 */ /* 0x000fe20000000800 */
[----:B------:R-:W-:Y:S01]  /*43d0*/  FMNMX.FTZ R56, R30, R59, !PT ;  /* 0x0000003b1e387209 */ /* 0x000fe20007810000 */
[----:B------:R-:W-:-:S03]  /*43e0*/  FFMA.FTZ R13, R13, UR4, -R64 ;  /* 0x000000040d0d7c23 */ /* 0x000fc60008010840 */
[----:B------:R-:W-:-:S03]  /*43f0*/  FMNMX.FTZ R59, R31, R56, !PT ;  /* 0x000000381f3b7209 */ /* 0x000fc60007810000 */
[----:B------:R-:W0:Y:S01]  /*4400*/  MUFU.EX2 R154, R154 ;  /* 0x0000009a009a7308 */ /* 0x000e220000000800 */
[----:B------:R-:W-:-:S04]  /*4410*/  FMNMX.FTZ R56, R32, R59, !PT ;  /* 0x0000003b20387209 */ /* 0x000fc80007810000 */
[----:B------:R-:W-:-:S03]  /*4420*/  FMNMX.FTZ R59, R33, R56, !PT ;  /* 0x00000038213b7209 */ /* 0x000fc60007810000 */
[----:B------:R-:W2:Y:S01]  /*4430*/  MUFU.EX2 R41, R41 ;  /* 0x0000002900297308 */ /* 0x000ea20000000800 */
[----:B------:R-:W-:-:S04]  /*4440*/  FMNMX.FTZ R56, R34, R59, !PT ;  /* 0x0000003b22387209 */ /* 0x000fc80007810000 */
[----:B------:R-:W-:-:S03]  /*4450*/  FMNMX.FTZ R55, R35, R56, !PT ;  /* 0x0000003823377209 */ /* 0x000fc60007810000 */
[----:B------:R-:W3:Y:S01]  /*4460*/  MUFU.EX2 R156, R156 ;  /* 0x0000009c009c7308 */ /* 0x000ee20000000800 */
[----:B------:R-:W-:-:S04]  /*4470*/  FMNMX.FTZ R56, R36, R55, !PT ;  /* 0x0000003724387209 */ /* 0x000fc80007810000 */
[----:B------:R-:W-:-:S03]  /*4480*/  FMNMX.FTZ R55, R37, R56, !PT ;  /* 0x0000003825377209 */ /* 0x000fc60007810000 */
[----:B------:R-:W4:Y:S01]  /*4490*/  MUFU.EX2 R43, R43 ;  /* 0x0000002b002b7308 */ /* 0x000f220000000800 */
[----:B------:R-:W-:-:S04]  /*44a0*/  FMNMX.FTZ R55, R38, R55, !PT ;  /* 0x0000003726377209 */ /* 0x000fc80007810000 */
[----:B------:R-:W-:-:S03]  /*44b0*/  FMNMX.FTZ R55, R0, R55, !PT ;  /* 0x0000003700377209 */ /* 0x000fc60007810000 */
[----:B------:R-:W-:Y:S01]  /*44c0*/  MUFU.EX2 R174, R2 ;  /* 0x0000000200ae7308 */ /* 0x000fe20000000800 */
[----:B------:R-:W-:-:S04]  /*44d0*/  FMNMX.FTZ R55, R42, R55, !PT ;  /* 0x000000372a377209 */ /* 0x000fc80007810000 */
[----:B------:R-:W-:-:S03]  /*44e0*/  FMNMX.FTZ R55, R40, R55, !PT ;  /* 0x0000003728377209 */ /* 0x000fc60007810000 */
[----:B------:R-:W5:Y:S01]  /*44f0*/  MUFU.EX2 R158, R158 ;  /* 0x0000009e009e7308 */ /* 0x000f620000000800 */
[----:B------:R-:W-:-:S04]  /*4500*/  FMNMX.FTZ R55, R46, R55, !PT ;  /* 0x000000372e377209 */ /* 0x000fc80007810000 */
[----:B------:R-:W-:-:S03]  /*4510*/  FMNMX.FTZ R55, R44, R55, !PT ;  /* 0x000000372c377209 */ /* 0x000fc60007810000 */
[----:B------:R-:W5:Y:S02]  /*4520*/  MUFU.EX2 R45, R45 ;  /* 0x0000002d002d7308 */ /* 0x000f640000000800 */
[----:B------:R-:W1:Y:S06]  /*4530*/  SHFL.BFLY PT, R54, R55, 0x2, 0x1f ;  /* 0x0c401f0037367f89 */ /* 0x000e6c00000e0000 */
[----:B------:R-:W5:Y:S08]  /*4540*/  MUFU.EX2 R160, R160 ;  /* 0x000000a000a07308 */ /* 0x000f700000000800 */
[----:B------:R-:W5:Y:S08]  /*4550*/  MUFU.EX2 R47, R47 ;  /* 0x0000002f002f7308 */ /* 0x000f700000000800 */
[----:B------:R-:W-:Y:S01]  /*4560*/  MUFU.EX2 R162, R162 ;  /* 0x000000a200a27308 */ /* 0x000fe20000000800 */
[----:B-1----:R-:W-:-:S05]  /*4570*/  FMNMX.FTZ R54, R55, R54, !PT ;  /* 0x0000003637367209 */ /* 0x002fca0007810000 */
[----:B------:R-:W1:Y:S02]  /*4580*/  SHFL.BFLY PT, R53, R54, 0x1, 0x1f ;  /* 0x0c201f0036357f89 */ /* 0x000e6400000e0000 */
[----:B------:R0:W-:Y:S08]  /*4590*/  MUFU.EX2 R55, R12 ;  /* 0x0000000c00377308 */ /* 0x0001f00000000800 */
[----:B------:R5:W-:Y:S08]  /*45a0*/  MUFU.EX2 R59, R10 ;  /* 0x0000000a003b7308 */ /* 0x000bf00000000800 */
[----:B------:R-:W-:Y:S01]  /*45b0*/  MUFU.EX2 R49, R49 ;  /* 0x0000003100317308 */ /* 0x000fe20000000800 */
[----:B-1----:R-:W-:Y:S01]  /*45c0*/  FMNMX.FTZ R5, R54, R53, !PT ;  /* 0x0000003536057209 */ /* 0x002fe20007810000 */
[----:B------:R-:W-:-:S06]  /*45d0*/  FADD.FTZ R53, R152, R39 ;  /* 0x0000002798357221 */ /* 0x000fcc0000010000 */
[----:B------:R-:W-:Y:S01]  /*45e0*/  MUFU.EX2 R164, R164 ;  /* 0x000000a400a47308 */ /* 0x000fe20000000800 */
[----:B------:R-:W-:Y:S01]  /*45f0*/  F2FP.BF16.F32.PACK_AB R152, R39, R152 ;  /* 0x000000982798723e */ /* 0x000fe200000010ff */
[C---:B0-----:R-:W-:Y:S01]  /*4600*/  FMUL.FTZ R12, R5.reuse, UR4 ;  /* 0x00000004050c7c20 */ /* 0x041fe20008410000 */
[----:B------:R-:W-:Y:S01]  /*4610*/  FSETP.NEU.FTZ.AND P2, PT, R5, -INF , PT ;  /* 0xff8000000500780b */ /* 0x000fe20003f5d000 */
[----:B------:R-:W-:Y:S01]  /*4620*/  FADD.FTZ R2, R154, R53 ;  /* 0x000000359a027221 */ /* 0x000fe20000010000 */
[C---:B--2---:R-:W-:Y:S02]  /*4630*/  F2FP.BF16.F32.PACK_AB R154, R41.reuse, R154 ;  /* 0x0000009a299a723e */ /* 0x044fe400000010ff */
[----:B------:R-:W-:Y:S01]  /*4640*/  FSEL R11, R12, RZ, P2 ;  /* 0x000000ff0c0b7208 */ /* 0x000fe20001000000 */
[----:B------:R-:W-:Y:S01]  /*4650*/  FADD.FTZ R53, R41, R2 ;  /* 0x0000000229357221 */ /* 0x000fe20000010000 */
[----:B------:R-:W-:Y:S03]  /*4660*/  MUFU.EX2 R51, R51 ;  /* 0x0000003300337308 */ /* 0x000fe60000000800 */
[--C-:B------:R-:W-:Y:S01]  /*4670*/  FFMA.FTZ R58, R58, UR4, -R11.reuse ;  /* 0x000000043a3a7c23 */ /* 0x100fe2000801080b */
[--C-:B------:R-:W-:Y:S01]  /*4680*/  FFMA.FTZ R15, R15, UR4, -R11.reuse ;  /* 0x000000040f0f7c23 */ /* 0x100fe2000801080b */
[--C-:B------:R-:W-:Y:S01]  /*4690*/  FFMA.FTZ R20, R20, UR4, -R11.reuse ;  /* 0x0000000414147c23 */ /* 0x100fe2000801080b */
[--C-:B------:R-:W-:Y:S01]  /*46a0*/  FFMA.FTZ R21, R21, UR4, -R11.reuse ;  /* 0x0000000415157c23 */ /* 0x100fe2000801080b */
[--C-:B------:R-:W-:Y:S01]  /*46b0*/  FFMA.FTZ R24, R24, UR4, -R11.reuse ;  /* 0x0000000418187c23 */ /* 0x100fe2000801080b */
[--C-:B------:R-:W-:Y:S01]  /*46c0*/  FFMA.FTZ R25, R25, UR4, -R11.reuse ;  /* 0x0000000419197c23 */ /* 0x100fe2000801080b */
[----:B------:R-:W-:Y:S01]  /*46d0*/  MUFU.EX2 R58, R58 ;  /* 0x0000003a003a7308 */ /* 0x000fe20000000800 */
[----:B------:R-:W-:Y:S01]  /*46e0*/  FFMA.FTZ R26, R26, UR4, -R11 ;  /* 0x000000041a1a7c23 */ /* 0x000fe2000801080b */
[----:B---3--:R-:W-:Y:S01]  /*46f0*/  FADD.FTZ R2, R156, R53 ;  /* 0x000000359c027221 */ /* 0x008fe20000010000 */
[--C-:B------:R-:W-:Y:S01]  /*4700*/  FFMA.FTZ R27, R27, UR4, -R11.reuse ;  /* 0x000000041b1b7c23 */ /* 0x100fe2000801080b */
[--C-:B------:R-:W-:Y:S01]  /*4710*/  FFMA.FTZ R28, R28, UR4, -R11.reuse ;  /* 0x000000041c1c7c23 */ /* 0x100fe2000801080b */
[--C-:B------:R-:W-:Y:S01]  /*4720*/  FFMA.FTZ R29, R29, UR4, -R11.reuse ;  /* 0x000000041d1d7c23 */ /* 0x100fe2000801080b */
[----:B----4-:R-:W-:Y:S01]  /*4730*/  FADD.FTZ R61, R43, R2 ;  /* 0x000000022b3d7221 */ /* 0x010fe20000010000 */
[--C-:B------:R-:W-:Y:S01]  /*4740*/  FFMA.FTZ R30, R30, UR4, -R11.reuse ;  /* 0x000000041e1e7c23 */ /* 0x100fe2000801080b */
[----:B------:R-:W0:Y:S01]  /*4750*/  MUFU.EX2 R15, R15 ;  /* 0x0000000f000f7308 */ /* 0x000e220000000800 */
[----:B------:R-:W-:Y:S01]  /*4760*/  FFMA.FTZ R31, R31, UR4, -R11 ;  /* 0x000000041f1f7c23 */ /* 0x000fe2000801080b */
[----:B-----5:R-:W-:Y:S01]  /*4770*/  FADD.FTZ R10, R158, R61 ;  /* 0x0000003d9e0a7221 */ /* 0x020fe20000010000 */
[--C-:B------:R-:W-:Y:S01]  /*4780*/  FFMA.FTZ R32, R32, UR4, -R11.reuse ;  /* 0x0000000420207c23 */ /* 0x100fe2000801080b */
[--C-:B------:R-:W-:Y:S01]  /*4790*/  FFMA.FTZ R33, R33, UR4, -R11.reuse ;  /* 0x0000000421217c23 */ /* 0x100fe2000801080b */
[--C-:B------:R-:W-:Y:S01]  /*47a0*/  FFMA.FTZ R34, R34, UR4, -R11.reuse ;  /* 0x0000000422227c23 */ /* 0x100fe2000801080b */
[----:B------:R-:W-:Y:S01]  /*47b0*/  FADD.FTZ R61, R45, R10 ;  /* 0x0000000a2d3d7221 */ /* 0x000fe20000010000 */
[--C-:B------:R-:W-:Y:S01]  /*47c0*/  FFMA.FTZ R35, R35, UR4, -R11.reuse ;  /* 0x0000000423237c23 */ /* 0x100fe2000801080b */
[----:B------:R-:W1:Y:S01]  /*47d0*/  MUFU.EX2 R20, R20 ;  /* 0x0000001400147308 */ /* 0x000e620000000800 */
[----:B------:R-:W-:Y:S01]  /*47e0*/  FFMA.FTZ R36, R36, UR4, -R11 ;  /* 0x0000000424247c23 */ /* 0x000fe2000801080b */
[----:B------:R-:W-:Y:S01]  /*47f0*/  FADD.FTZ R10, R160, R61 ;  /* 0x0000003da00a7221 */ /* 0x000fe20000010000 */
[--C-:B------:R-:W-:Y:S01]  /*4800*/  FFMA.FTZ R37, R37, UR4, -R11.reuse ;  /* 0x0000000425257c23 */ /* 0x100fe2000801080b */
[--C-:B------:R-:W-:Y:S01]  /*4810*/  FFMA.FTZ R38, R38, UR4, -R11.reuse ;  /* 0x0000000426267c23 */ /* 0x100fe2000801080b */
[--C-:B------:R-:W-:Y:S01]  /*4820*/  FFMA.FTZ R0, R0, UR4, -R11.reuse ;  /* 0x0000000400007c23 */ /* 0x100fe2000801080b */
[----:B------:R-:W-:Y:S01]  /*4830*/  FADD.FTZ R61, R47, R10 ;  /* 0x0000000a2f3d7221 */ /* 0x000fe20000010000 */
[----:B------:R-:W-:Y:S01]  /*4840*/  FFMA.FTZ R42, R42, UR4, -R11 ;  /* 0x000000042a2a7c23 */ /* 0x000fe2000801080b */
[----:B------:R-:W2:Y:S01]  /*4850*/  MUFU.EX2 R21, R21 ;  /* 0x0000001500157308 */ /* 0x000ea20000000800 */
[----:B0-----:R-:W-:Y:S01]  /*4860*/  FADD.FTZ R53, R58, R15 ;  /* 0x0000000f3a357221 */ /* 0x001fe20000010000 */
[----:B------:R-:W-:Y:S01]  /*4870*/  FADD.FTZ R10, R162, R61 ;  /* 0x0000003da20a7221 */ /* 0x000fe20000010000 */
[--C-:B------:R-:W-:Y:S01]  /*4880*/  FFMA.FTZ R40, R40, UR4, -R11.reuse ;  /* 0x0000000428287c23 */ /* 0x100fe2000801080b */
[--C-:B------:R-:W-:Y:S01]  /*4890*/  FFMA.FTZ R46, R46, UR4, -R11.reuse ;  /* 0x000000042e2e7c23 */ /* 0x100fe2000801080b */
[----:B------:R-:W-:Y:S01]  /*48a0*/  FFMA.FTZ R11, R44, UR4, -R11 ;  /* 0x000000042c0b7c23 */ /* 0x000fe2000801080b */
[----:B------:R-:W-:Y:S01]  /*48b0*/  FADD.FTZ R61, R49, R10 ;  /* 0x0000000a313d7221 */ /* 0x000fe20000010000 */
[----:B------:R-:W-:Y:S01]  /*48c0*/  F2FP.BF16.F32.PACK_AB R156, R43, R156 ;  /* 0x0000009c2b9c723e */ /* 0x000fe200000010ff */
[----:B------:R-:W0:Y:S01]  /*48d0*/  MUFU.EX2 R24, R24 ;  /* 0x0000001800187308 */ /* 0x000e220000000800 */
[----:B-1----:R-:W-:Y:S01]  /*48e0*/  FADD.FTZ R2, R20, R53 ;  /* 0x0000003514027221 */ /* 0x002fe20000010000 */
[----:B------:R-:W-:Y:S01]  /*48f0*/  FADD.FTZ R10, R164, R61 ;  /* 0x0000003da40a7221 */ /* 0x000fe20000010000 */
[----:B------:R-:W-:-:S02]  /*4900*/  F2FP.BF16.F32.PACK_AB R158, R45, R158 ;  /* 0x0000009e2d9e723e */ /* 0x000fc400000010ff */
[----:B------:R-:W-:Y:S01]  /*4910*/  F2FP.BF16.F32.PACK_AB R160, R47, R160 ;  /* 0x000000a02fa0723e */ /* 0x000fe200000010ff */
[----:B------:R-:W-:Y:S01]  /*4920*/  FADD.FTZ R61, R51, R10 ;  /* 0x0000000a333d7221 */ /* 0x000fe20000010000 */
[----:B------:R-:W-:Y:S01]  /*4930*/  F2FP.BF16.F32.PACK_AB R162, R49, R162 ;  /* 0x000000a231a2723e */ /* 0x000fe200000010ff */
[----:B------:R-:W1:Y:S01]  /*4940*/  MUFU.EX2 R25, R25 ;  /* 0x0000001900197308 */ /* 0x000e620000000800 */
[----:B--2---:R-:W-:Y:S01]  /*4950*/  FADD.FTZ R53, R21, R2 ;  /* 0x0000000215357221 */ /* 0x004fe20000010000 */
[----:B------:R-:W-:Y:S02]  /*4960*/  F2FP.BF16.F32.PACK_AB R164, R51, R164 ;  /* 0x000000a433a4723e */ /* 0x000fe400000010ff */
[----:B------:R-:W-:Y:S02]  /*4970*/  F2FP.BF16.F32.PACK_AB R153, R15, R58 ;  /* 0x0000003a0f99723e */ /* 0x000fe400000010ff */
[----:B------:R-:W-:Y:S02]  /*4980*/  F2FP.BF16.F32.PACK_AB R155, R21, R20 ;  /* 0x00000014159b723e */ /* 0x000fe400000010ff */
[----:B------:R-:W2:Y:S01]  /*4990*/  MUFU.EX2 R26, R26 ;  /* 0x0000001a001a7308 */ /* 0x000ea20000000800 */
[----:B0-----:R-:W-:-:S07]  /*49a0*/  FADD.FTZ R2, R24, R53 ;  /* 0x0000003518027221 */ /* 0x001fce0000010000 */
[----:B------:R-:W0:Y:S01]  /*49b0*/  MUFU.EX2 R27, R27 ;  /* 0x0000001b001b7308 */ /* 0x000e220000000800 */
[C---:B-1----:R-:W-:Y:S01]  /*49c0*/  FADD.FTZ R53, R25.reuse, R2 ;  /* 0x0000000219357221 */ /* 0x042fe20000010000 */
[----:B------:R-:W-:-:S06]  /*49d0*/  F2FP.BF16.F32.PACK_AB R157, R25, R24 ;  /* 0x00000018199d723e */ /* 0x000fcc00000010ff */
[----:B------:R-:W1:Y:S01]  /*49e0*/  MUFU.EX2 R28, R28 ;  /* 0x0000001c001c7308 */ /* 0x000e620000000800 */
[----:B--2---:R-:W-:-:S07]  /*49f0*/  FADD.FTZ R2, R26, R53 ;  /* 0x000000351a027221 */ /* 0x004fce0000010000 */
        /* <DEDUP_REMOVED lines=11> */
[C---:B-1----:R-:W-:Y:S01]  /*4ab0*/  FADD.FTZ R53, R31.reuse, R2 ;  /* 0x000000021f357221 */ /* 0x042fe20000010000 */
[----:B------:R-:W-:-:S06]  /*4ac0*/  F2FP.BF16.F32.PACK_AB R163, R31, R30 ;  /* 0x0000001e1fa3723e */ /* 0x000fcc00000010ff */
[----:B------:R-:W1:Y:S01]  /*4ad0*/  MUFU.EX2 R166, R166 ;  /* 0x000000a600a67308 */ /* 0x000e620000000800 */
[----:B--2---:R-:W-:-:S07]  /*4ae0*/  FADD.FTZ R2, R32, R53 ;  /* 0x0000003520027221 */ /* 0x004fce0000010000 */
[----:B------:R-:W-:Y:S01]  /*4af0*/  MUFU.EX2 R34, R34 ;  /* 0x0000002200227308 */ /* 0x000fe20000000800 */
[C---:B0-----:R-:W-:Y:S01]  /*4b00*/  FADD.FTZ R39, R33.reuse, R2 ;  /* 0x0000000221277221 */ /* 0x041fe20000010000 */
[----:B------:R-:W-:-:S06]  /*4b10*/  F2FP.BF16.F32.PACK_AB R165, R33, R32 ;  /* 0x0000002021a5723e */ /* 0x000fcc00000010ff */
[----:B------:R-:W0:Y:S01]  /*4b20*/  MUFU.EX2 R35, R35 ;  /* 0x0000002300237308 */ /* 0x000e220000000800 */
[----:B-1----:R-:W-:Y:S01]  /*4b30*/  FADD.FTZ R10, R166, R61 ;  /* 0x0000003da60a7221 */ /* 0x002fe20000010000 */
[----:B------:R-:W-:-:S03]  /*4b40*/  F2FP.BF16.F32.PACK_AB R166, R57, R166 ;  /* 0x000000a639a6723e */ /* 0x000fc600000010ff */
[----:B------:R-:W-:-:S03]  /*4b50*/  FADD.FTZ R61, R57, R10 ;  /* 0x0000000a393d7221 */ /* 0x000fc60000010000 */
[----:B------:R-:W1:Y:S08]  /*4b60*/  MUFU.EX2 R14, R14 ;  /* 0x0000000e000e7308 */ /* 0x000e700000000800 */
[----:B------:R-:W-:Y:S01]  /*4b70*/  MUFU.EX2 R36, R36 ;  /* 0x0000002400247308 */ /* 0x000fe20000000800 */
[----:B0-----:R-:W-:-:S07]  /*4b80*/  F2FP.BF16.F32.PACK_AB R167, R35, R34 ;  /* 0x0000002223a7723e */ /* 0x001fce00000010ff */
[----:B------:R-:W0:Y:S01]  /*4b90*/  MUFU.EX2 R37, R37 ;  /* 0x0000002500257308 */ /* 0x000e220000000800 */
[----:B-1----:R-:W-:Y:S01]  /*4ba0*/  FADD.FTZ R10, R14, R61 ;  /* 0x0000003d0e0a7221 */ /* 0x002fe20000010000 */
[----:B------:R-:W-:-:S03]  /*4bb0*/  F2FP.BF16.F32.PACK_AB R168, R55, R14 ;  /* 0x0000000e37a8723e */ /* 0x000fc600000010ff */
[----:B------:R-:W-:-:S03]  /*4bc0*/  FADD.FTZ R10, R55, R10 ;  /* 0x0000000a370a7221 */ /* 0x000fc60000010000 */
[----:B------:R-:W1:Y:S08]  /*4bd0*/  MUFU.EX2 R9, R9 ;  /* 0x0000000900097308 */ /* 0x000e700000000800 */
[----:B------:R-:W2:Y:S01]  /*4be0*/  MUFU.EX2 R38, R38 ;  /* 0x0000002600267308 */ /* 0x000ea20000000800 */
[----:B0-----:R-:W-:-:S07]  /*4bf0*/  F2FP.BF16.F32.PACK_AB R169, R37, R36 ;  /* 0x0000002425a9723e */ /* 0x001fce00000010ff */
[----:B------:R0:W-:Y:S01]  /*4c00*/  MUFU.EX2 R171, R0 ;  /* 0x0000000000ab7308 */ /* 0x0001e20000000800 */
[----:B-1----:R-:W-:-:S04]  /*4c10*/  FADD.FTZ R41, R9, R10 ;  /* 0x0000000a09297221 */ /* 0x002fc80000010000 */
[C---:B------:R-:W-:Y:S01]  /*4c20*/  FADD.FTZ R41, R170.reuse, R41 ;  /* 0x00000029aa297221 */ /* 0x040fe20000010000 */
[----:B------:R-:W-:Y:S02]  /*4c30*/  F2FP.BF16.F32.PACK_AB R170, R170, R9 ;  /* 0x00000009aaaa723e */ /* 0x000fe400000010ff */
[----:B------:R-:W1:Y:S01]  /*4c40*/  MUFU.EX2 R48, R48 ;  /* 0x0000003000307308 */ /* 0x000e620000000800 */
[----:B0-----:R-:W-:-:S04]  /*4c50*/  FADD.FTZ R0, R34, R39 ;  /* 0x0000002722007221 */ /* 0x001fc80000010000 */
[----:B------:R-:W-:-:S03]  /*4c60*/  FADD.FTZ R39, R35, R0 ;  /* 0x0000000023277221 */ /* 0x000fc60000010000 */
[----:B------:R-:W0:Y:S01]  /*4c70*/  MUFU.EX2 R42, R42 ;  /* 0x0000002a002a7308 */ /* 0x000e220000000800 */
[----:B------:R-:W-:-:S04]  /*4c80*/  FADD.FTZ R0, R36, R39 ;  /* 0x0000002724007221 */ /* 0x000fc80000010000 */
[----:B------:R-:W-:-:S03]  /*4c90*/  FADD.FTZ R39, R37, R0 ;  /* 0x0000000025277221 */ /* 0x000fc60000010000 */
[----:B------:R-:W3:Y:S01]  /*4ca0*/  MUFU.EX2 R173, R40 ;  /* 0x0000002800ad7308 */ /* 0x000ee20000000800 */
[----:B--2---:R-:W-:Y:S01]  /*4cb0*/  FADD.FTZ R0, R38, R39 ;  /* 0x0000002726007221 */ /* 0x004fe20000010000 */
[----:B-1----:R-:W-:Y:S01]  /*4cc0*/  FADD.FTZ R2, R48, R41 ;  /* 0x0000002930027221 */ /* 0x002fe20000010000 */
[----:B------:R-:W-:Y:S02]  /*4cd0*/  F2FP.BF16.F32.PACK_AB R172, R59, R48 ;  /* 0x000000303bac723e */ /* 0x000fe400000010ff */
[----:B------:R-:W-:Y:S01]  /*4ce0*/  FADD.FTZ R9, R171, R0 ;  /* 0x00000000ab097221 */ /* 0x000fe20000010000 */
[----:B------:R-:W-:Y:S01]  /*4cf0*/  FADD.FTZ R41, R59, R2 ;  /* 0x000000023b297221 */ /* 0x000fe20000010000 */
[----:B------:R-:W-:Y:S01]  /*4d00*/  F2FP.BF16.F32.PACK_AB R171, R171, R38 ;  /* 0x00000026abab723e */ /* 0x000fe200000010ff */
[----:B------:R-:W1:Y:S01]  /*4d10*/  MUFU.EX2 R46, R46 ;  /* 0x0000002e002e7308 */ /* 0x000e620000000800 */
[----:B0-----:R-:W-:Y:S01]  /*4d20*/  FADD.FTZ R0, R42, R9 ;  /* 0x000000092a007221 */ /* 0x001fe20000010000 */
[----:B------:R-:W-:-:S06]  /*4d30*/  FADD.FTZ R2, R174, R41 ;  /* 0x00000029ae027221 */ /* 0x000fcc0000010000 */
[----:B------:R-:W0:Y:S01]  /*4d40*/  MUFU.EX2 R13, R13 ;  /* 0x0000000d000d7308 */ /* 0x000e220000000800 */
[C---:B---3--:R-:W-:Y:S01]  /*4d50*/  FADD.FTZ R9, R173.reuse, R0 ;  /* 0x00000000ad097221 */ /* 0x048fe20000010000 */
[----:B------:R-:W-:-:S06]  /*4d60*/  F2FP.BF16.F32.PACK_AB R173, R173, R42 ;  /* 0x0000002aadad723e */ /* 0x000fcc00000010ff */
[----:B------:R-:W2:Y:S01]  /*4d70*/  MUFU.EX2 R11, R11 ;  /* 0x0000000b000b7308 */ /* 0x000ea20000000800 */
[----:B-1----:R-:W-:Y:S01]  /*4d80*/  FADD.FTZ R0, R46, R9 ;  /* 0x000000092e007221 */ /* 0x002fe20000010000 */
[C---:B0-----:R-:W-:Y:S01]  /*4d90*/  FADD.FTZ R2, R13.reuse, R2 ;  /* 0x000000020d027221 */ /* 0x041fe20000010000 */
[----:B------:R-:W-:Y:S02]  /*4da0*/  F2FP.BF16.F32.PACK_AB R174, R13, R174 ;  /* 0x000000ae0dae723e */ /* 0x000fe400000010ff */
[C---:B--2---:R-:W-:Y:S01]  /*4db0*/  FADD.FTZ R0, R11.reuse, R0 ;  /* 0x000000000b007221 */ /* 0x044fe20000010000 */
[----:B------:R-:W-:Y:S01]  /*4dc0*/  F2FP.BF16.F32.PACK_AB R175, R11, R46 ;  /* 0x0000002e0baf723e */ /* 0x000fe200000010ff */
[----:B------:R-:W-:Y:S06]  /*4dd0*/  @!P0 BRA `(.L_x_2360) ;  /* 0x0000000000048947 */ /* 0x000fec0003800000 */
[----:B------:R-:W-:Y:S01]  /*4de0*/  BPT.TRAP 0x1 ;  /* 0x000000040000795c */ /* 0x000fe20000300000 */
.L_x_2360:
[----:B------:R0:W1:Y:S01]  /*4df0*/  SYNCS.PHASECHK.TRANS64.TRYWAIT P2, [UR5+0x22850], R8 ;  /* 0x02285008ff0075a7 */ /* 0x0000620008040145 */
[----:B------:R-:W-:Y:S05]  /*4e00*/  @!P0 BRA `(.L_x_2361) ;  /* 0x0000000000048947 */ /* 0x000fea0003800000 */
[----:B------:R-:W-:Y:S01]  /*4e10*/  BPT.TRAP 0x1 ;  /* 0x000000040000795c */ /* 0x000fe20000300000 */
.L_x_2361:
[----:B-1----:R-:W-:Y:S05]  /*4e20*/  @P2 BRA `(.L_x_2362) ;  /* 0x0000000000082947 */ /* 0x002fea0003800000 */
[----:B------:R-:W1:Y:S02]  /*4e30*/  SYNCS.PHASECHK.TRANS64.TRYWAIT P2, [UR5+0x22850], R8 ;  /* 0x02285008ff0075a7 */ /* 0x000e640008040145 */
[----:B-1----:R-:W-:Y:S05]  /*4e40*/  @!P2 BRA `(.L_x_2363) ;  /* 0x0000015800a4a947 */ /* 0x002fea0003800000 */
.L_x_2362:
[----:B------:R-:W-:Y:S01]  /*4e50*/  R2UR UR10, R3 ;  /* 0x00000000030a72ca */ /* 0x000fe200000e0000 */
[----:B------:R2:W-:Y:S01]  /*4e60*/  BAR.SYNC.DEFER_BLOCKING R7, 0x100 ;  /* 0x000400070000751d */ /* 0x0005e20000010000 */
[----:B01----:R-:W-:-:S05]  /*4e70*/  IMAD.U32 R8, RZ, RZ, UR43 ;  /* 0x0000002bff087e24 */ /* 0x003fca000f8e00ff */
[----:B------:R-:W-:Y:S02]  /*4e80*/  UMOV UR11, 0x40000040 ;  /* 0x40000040000b7882 */ /* 0x000fe40000000000 */
[----:B------:R-:W0:Y:S01]  /*4e90*/  LDC R9, c[0x0][0x448] ;  /* 0x00011200ff097b82 */ /* 0x000e220000000800 */
[----:B------:R-:W-:-:S03]  /*4ea0*/  VOTEU.ALL UP1, P1 ;  /* 0x00000000003f7886 */ /* 0x000fc60000820000 */
[----:B------:R-:W-:Y:S02]  /*4eb0*/  UIADD3 UR10, UR10, 0x400, URZ ;  /* 0x000004000a0a7890 */ /* 0x000fe4000fffe03f */
[----:B------:R-:W-:Y:S02]  /*4ec0*/  @!UP1 UIADD3 UR5, UR5, 0x22860, URZ ;  /* 0x0002286005059890 */ /* 0x000fe4000fffe03f */
[----:B------:R-:W-:Y:S02]  /*4ed0*/  USHF.R.U32.HI UR10, URZ, 0x4, UR10 ;  /* 0x000000043f0a7899 */ /* 0x000fe4000801160a */
[----:B------:R-:W-:Y:S02]  /*4ee0*/  @!UP1 UPRMT UR5, URZ, 0x654, UR5 ;  /* 0x000006543f059896 */ /* 0x000fe40008000005 */
[----:B------:R-:W-:-:S04]  /*4ef0*/  ULOP3.LUT UR10, UR10, 0x3fff, URZ, 0xc0, !UPT ;  /* 0x00003fff0a0a7892 */ /* 0x000fc8000f8ec03f */
[----:B------:R-:W-:Y:S01]  /*4f00*/  ULOP3.LUT UR25, UR10, 0x3000000, URZ, 0xfc, !UPT ;  /* 0x030000000a197892 */ /* 0x000fe2000f8efc3f */
[----:B------:R-:W-:-:S03]  /*4f10*/  WARPGROUP.ARRIVE ;  /* 0x00000000000079c5 */ /* 0x000fc60000000000 */
[----:B------:R-:W-:Y:S01]  /*4f20*/  UIMAD UR14, UR39, 0xc00, UR25 ;  /* 0x00000c00270e78a4 */ /* 0x000fe2000f8e0219 */
[----:B0-----:R-:W-:-:S06]  /*4f30*/  ISETP.NE.AND P2, PT, R9, 0x1, PT ;  /* 0x000000010900780c */ /* 0x001fcc0003f45270 */
[----:B------:R-:W-:Y:S02]  /*4f40*/  UMOV UR10, UR14 ;  /* 0x0000000e000a7c82 */ /* 0x000fe40008000000 */
[----:B------:R-:W-:Y:S01]  /*4f50*/  HGMMA.64x256x16.F32.BF16 R24, R152, gdesc[UR8].tnspB, RZ, !UPT, gsb0 ;  /* 0x43e0000898187df0 */ /* 0x000fe2000c0018ff */
[----:B------:R-:W-:Y:S01]  /*4f60*/  UIADD3 UR10, UR14, 0x80, URZ ;  /* 0x000000800e0a7890 */ /* 0x000fe2000fffe03f */
[----:B------:R-:W-:-:S03]  /*4f70*/  UMOV UR11, 0x40000040 ;  /* 0x40000040000b7882 */ /* 0x000fc60000000000 */
[----:B------:R-:W0:Y:S08]  /*4f80*/  @P2 LDC R3, c[0x0][0x44c] ;  /* 0x00011300ff032b82 */ /* 0x000e300000000800 */
[----:B------:R-:W1:Y:S01]  /*4f90*/  @P2 LDC R10, c[0x0][0x450] ;  /* 0x00011400ff0a2b82 */ /* 0x000e620000000800 */
[----:B0-----:R-:W-:-:S05]  /*4fa0*/  @P2 IMAD.HI.U32 R3, R3, UR43, RZ ;  /* 0x0000002b03032c27 */ /* 0x001fca000f8e00ff */
[----:B-1----:R-:W-:Y:S01]  /*4fb0*/  @P2 SHF.R.U32.HI R8, RZ, R10, R3 ;  /* 0x0000000aff082219 */ /* 0x002fe20000011603 */
[----:B------:R-:W-:Y:S01]  /*4fc0*/  VIADD R3, R176, 0xfffffffe ;  /* 0xfffffffeb0037836 */ /* 0x000fe20000000000 */
[----:B------:R-:W-:Y:S02]  /*4fd0*/  PLOP3.LUT P2, PT, PT, PT, UP0, 0x40, 0x0 ;  /* 0x000000000000781c */ /* 0x000fe40003f4e808 */
[----:B------:R-:W-:Y:S01]  /*4fe0*/  IADD3 R8, R8, R19, -R17 ;  /* 0x0000001308087210 */ /* 0x000fe20007ffe811 */
[----:B------:R-:W-:Y:S02]  /*4ff0*/  WARPGROUP.DEPBAR.LE gsb0, 0x0 ;  /* 0x00008000000079c5 */ /* 0x000fe40000010000 */
        /* <DEDUP_REMOVED lines=29> */
[----:B------:R-:W-:Y:S01]  /*51d0*/  @!P1 SYNCS.ARRIVE.TRANS64.RED.A1T0 RZ, [UR5], RZ ;  /* 0x000000ffffff99a7 */ /* 0x000fe20008100405 */
[----:B--2---:R-:W-:Y:S08]  /*51e0*/  @P2 BRA `(.L_x_2364) ;  /* 0x0000000000482947 */ /* 0x004ff00003800000 */
        /* <DEDUP_REMOVED lines=11> */
.L_x_2365:
[----:B------:R-:W-:-:S11]  /*52a0*/  UISETP.NE.AND UP1, UPT, UR7, 0x1, UPT ;  /* 0x000000010700788c */ /* 0x000fd6000bf25270 */
[----:B------:R-:W-:Y:S02]  /*52b0*/  @UP1 ULDC.64 UR14, c[0x0][0x9e8] ;  /* 0x00027a00000e1ab9 */ /* 0x000fe40000000a00 */
[----:B------:R-:W-:-:S04]  /*52c0*/  UIMAD.WIDE.U32 UR10, UR5, UR14, URZ ;  /* 0x0000000e050a72a5 */ /* 0x000fc8000f8e003f */
[----:B------:R-:W-:-:S12]  /*52d0*/  @UP1 USHF.R.U32.HI UR5, URZ, UR15, UR11 ;  /* 0x0000000f3f051299 */ /* 0x000fd8000801160b */
.L_x_2366:
[----:B------:R-:W-:-:S04]  /*52e0*/  UIMAD UR5, UR5, UR7, UR7 ;  /* 0x00000007050572a4 */ /* 0x000fc8000f8e0207 */
[----:B------:R-:W-:-:S04]  /*52f0*/  UISETP.LT.AND UP1, UPT, UR6, UR5, UPT ;  /* 0x000000050600728c */ /* 0x000fc8000bf21270 */
[----:B------:R-:W-:-:S12]  /*5300*/  USEL UR6, UR6, UR5, UP1 ;  /* 0x0000000506067287 */ /* 0x000fd80008800000 */
.L_x_2364:
[----:B------:R-:W-:Y:S01]  /*5310*/  UIMAD.WIDE UR6, UR6, 0x2aaaaaab, URZ ;  /* 0x2aaaaaab060678a5 */ /* 0x000fe2000f8e023f */
[----:B------:R-:W-:Y:S01]  /*5320*/  ULDC UR22, c[0x0][0x9e4] ;  /* 0x0002790000167ab9 */ /* 0x000fe20000000800 */
[----:B------:R-:W-:Y:S02]  /*5330*/  ULDC UR19, c[0x0][0x9d8] ;  /* 0x0002760000137ab9 */ /* 0x000fe40000000800 */
[----:B------:R-:W-:Y:S01]  /*5340*/  USHF.R.U32.HI UR5, URZ, 0x1f, UR7 ;  /* 0x0000001f3f057899 */ /* 0x000fe20008011607 */
[----:B------:R-:W-:Y:S01]  /*5350*/  ULDC UR14, c[0x0][0x988] ;  /* 0x00026200000e7ab9 */ /* 0x000fe20000000800 */
[----:B------:R-:W-:Y:S02]  /*5360*/  ULDC UR18, c[0x0][0x9e0] ;  /* 0x0002780000127ab9 */ /* 0x000fe40000000800 */
[----:B------:R-:W-:-:S04]  /*5370*/  ULEA.HI.SX32 UR5, UR7, UR5, 0x1c ;  /* 0x0000000507057291 */ /* 0x000fc8000f8fe23f */
[----:B------:R-:W-:-:S04]  /*5380*/  UISETP.LT.AND UP1, UPT, UR44, UR5, UPT ;  /* 0x000000052c00728c */ /* 0x000fc8000bf21270 */
[----:B------:R-:W-:-:S06]  /*5390*/  USEL UR15, UR44, UR5, !UP1 ;  /* 0x000000052c0f7287 */ /* 0x000fcc000c800000 */
[----:B------:R-:W-:-:S13]  /*53a0*/  ISETP.GE.AND P2, PT, R3, UR15, PT ;  /* 0x0000000f03007c0c */ /* 0x000fda000bf46270 */
[----:B------:R-:W-:Y:S05]  /*53b0*/  @!P2 BRA `(.L_x_2367) ;  /* 0x000000340094a947 */ /* 0x000fea0003800000 */
.L_x_2384:
[----:B------:R-:W-:-:S04]  /*53c0*/  UIADD3 UR39, UR39, 0x1, URZ ;  /* 0x0000000127277890 */ /* 0x000fc8000fffe03f */
[----:B------:R-:W-:-:S04]  /*53d0*/  UISETP.NE.AND UP1, UPT, UR39, 0x2, UPT ;  /* 0x000000022700788c */ /* 0x000fc8000bf25270 */
[----:B------:R-:W-:Y:S02]  /*53e0*/  USEL UR4, URZ, 0x1, UP1 ;  /* 0x000000013f047887 */ /* 0x000fe40008800000 */
[----:B------:R-:W-:Y:S02]  /*53f0*/  USEL UR39, UR39, URZ, UP1 ;  /* 0x0000003f27277287 */ /* 0x000fe40008800000 */
[----:B------:R-:W-:Y:S01]  /*5400*/  ULOP3.LUT UR38, UR38, UR4, URZ, 0x3c, !UPT ;  /* 0x0000000426267292 */ /* 0x000fe2000f8e3c3f */
[----:B01----:R-:W-:Y:S11]  /*5410*/  @!P0 BRA `(.L_x_2368) ;  /* 0x0000000000048947 */ /* 0x003ff60003800000 */
[----:B------:R-:W-:Y:S01]  /*5420*/  BPT.TRAP 0x1 ;  /* 0x000000040000795c */ /* 0x000fe20000300000 */
.L_x_2368:
        /* <DEDUP_REMOVED lines=9> */
.L_x_2369:
[----:B-1----:R-:W-:Y:S05]  /*54c0*/  @P2 BRA `(.L_x_2370) ;  /* 0x0000000000082947 */ /* 0x002fea0003800000 */
[----:B------:R-:W1:Y:S02]  /*54d0*/  SYNCS.PHASECHK.TRANS64.TRYWAIT P2, [UR23+0x22830], R7 ;  /* 0x02283007ff0075a7 */ /* 0x000e640008040157 */
[----:B-1----:R-:W-:Y:S05]  /*54e0*/  @!P2 BRA `(.L_x_2371) ;  /* 0x000001540014a947 */ /* 0x002fea0003800000 */
.L_x_2370:
[----:B------:R-:W-:Y:S01]  /*54f0*/  UIMAD UR10, UR39, 0x300, UR24 ;  /* 0x00000300270a78a4 */ /* 0x000fe2000f8e0218 */
[----:B------:R-:W-:Y:S01]  /*5500*/  WARPGROUP.ARRIVE ;  /* 0x00000000000079c5 */ /* 0x000fe20000000000 */
[----:B------:R-:W-:Y:S01]  /*5510*/  UMOV UR4, UR12 ;  /* 0x0000000c00047c82 */ /* 0x000fe20008000000 */
[----:B------:R-:W-:Y:S01]  /*5520*/  UMOV UR5, UR13 ;  /* 0x0000000d00057c82 */ /* 0x000fe20008000000 */
[----:B------:R-:W-:Y:S01]  /*5530*/  UMOV UR7, 0x40000040 ;  /* 0x4000004000077882 */ /* 0x000fe20000000000 */
[----:B------:R-:W-:Y:S01]  /*5540*/  UMOV UR11, 0x40000040 ;  /* 0x40000040000b7882 */ /* 0x000fe20000000000 */
[----:B-1----:R-:W1:Y:S01]  /*5550*/  LDC R6, c[0x0][0x448] ;  /* 0x00011200ff067b82 */ /* 0x002e620000000800 */
[----:B------:R-:W-:Y:S01]  /*5560*/  UMOV UR6, UR10 ;  /* 0x0000000a00067c82 */ /* 0x000fe20008000000 */
[----:B------:R-:W2:Y:S01]  /*5570*/  S2R R20, SR_TID.X ;  /* 0x0000000000147919 */ /* 0x000ea20000002100 */
[----:B------:R-:W-:Y:S01]  /*5580*/  HGMMA.64x96x16.F32.BF16 R152, gdesc[UR4], RZ, !UPT, gsb0 ;  /* 0x01600000049879f0 */ /* 0x000fe2000c0018ff */
[----:B------:R-:W-:Y:S01]  /*5590*/  UIADD3 UR6, UR10, 0x2, URZ ;  /* 0x000000020a067890 */ /* 0x000fe2000fffe03f */
[----:B------:R-:W-:Y:S01]  /*55a0*/  VIADD R8, R22, UR43 ;  /* 0x0000002b16087c36 */ /* 0x000fe20008000000 */
[----:B------:R-:W-:Y:S01]  /*55b0*/  UMOV UR4, UR16 ;  /* 0x0000001000047c82 */ /* 0x000fe20008000000 */
[----:B------:R-:W-:Y:S01]  /*55c0*/  UMOV UR5, UR17 ;  /* 0x0000001100057c82 */ /* 0x000fe20008000000 */
[----:B------:R-:W-:Y:S01]  /*55d0*/  UMOV UR7, 0x40000040 ;  /* 0x4000004000077882 */ /* 0x000fe20000000000 */
[----:B-1----:R-:W-:-:S02]  /*55e0*/  ISETP.NE.AND P2, PT, R6, 0x1, PT ;  /* 0x000000010600780c */ /* 0x002fc40003f45270 */
[----:B--2---:R-:W-:-:S11]  /*55f0*/  SHF.R.U32.HI R20, RZ, 0x7, R20 ;  /* 0x00000007ff147819 */ /* 0x004fd60000011614 */
[----:B------:R-:W1:Y:S08]  /*5600*/  @P2 LDC R9, c[0x0][0x44c] ;  /* 0x00011300ff092b82 */ /* 0x000e700000000800 */
[----:B------:R-:W2:Y:S01]  /*5610*/  @P2 LDC R6, c[0x0][0x450] ;  /* 0x00011400ff062b82 */ /* 0x000ea20000000800 */
[----:B-1----:R-:W-:-:S05]  /*5620*/  @P2 IMAD.HI.U32 R9, R8, R9, RZ ;  /* 0x0000000908092227 */ /* 0x002fca00078e00ff */
[----:B--2---:R-:W-:Y:S02]  /*5630*/  @P2 SHF.R.U32.HI R8, RZ, R6, R9 ;  /* 0x00000006ff082219 */ /* 0x004fe40000011609 */
[----:B------:R-:W-:Y:S02]  /*5640*/  IADD3 R6, -R20, 0xb, RZ ;  /* 0x0000000b14067810 */ /* 0x000fe40007ffe1ff */
[----:B------:R-:W-:Y:S01]  /*5650*/  PLOP3.LUT P2, PT, PT, PT, UP0, 0x40, 0x0 ;  /* 0x000000000000781c */ /* 0x000fe20003f4e808 */
[----:B------:R-:W1:Y:S01]  /*5660*/  SHFL.IDX PT, R20, R8, RZ, 0x1c1f ;  /* 0x001c1fff08147589 */ /* 0x000e6200000e0000 */
[----:B------:R-:W-:Y:S02]  /*5670*/  WARPGROUP.DEPBAR.LE gsb0, 0x0 ;  /* 0x00008000000079c5 */ /* 0x000fe40000010000 */
[----:B------:R-:W-:-:S06]  /*5680*/  WARPGROUP.ARRIVE ;  /* 0x00000000000079c5 */ /* 0x000fcc0000000000 */
[----:B------:R-:W-:Y:S01]  /*5690*/  HGMMA.64x96x16.F32.BF16 R152, gdesc[UR4], R152, gsb0 ;  /* 0x01600000049879f0 */ /* 0x000fe20008001898 */
[----:B------:R-:W-:Y:S01]  /*56a0*/  UIADD3 UR6, UR10, 0x4, URZ ;  /* 0x000000040a067890 */ /* 0x000fe2000fffe03f */
[----:B------:R-:W-:Y:S01]  /*56b0*/  UMOV UR4, UR20 ;  /* 0x0000001400047c82 */ /* 0x000fe20008000000 */
[----:B------:R-:W-:Y:S01]  /*56c0*/  UMOV UR5, UR21 ;  /* 0x0000001500057c82 */ /* 0x000fe20008000000 */
[----:B------:R-:W-:Y:S01]  /*56d0*/  UMOV UR7, 0x40000040 ;  /* 0x4000004000077882 */ /* 0x000fe20000000000 */
[----:B------:R-:W-:Y:S01]  /*56e0*/  UIADD3 UR10, UR10, 0x6, URZ ;  /* 0x000000060a0a7890 */ /* 0x000fe2000fffe03f */
        /* <DEDUP_REMOVED lines=49> */
[----:B------:R-:W-:-:S02]  /*5a00*/  IMAD R192, R3, -0x60, RZ ;  /* 0xffffffa003c07824 */ /* 0x000fc400078e02ff */
[----:B------:R-:W-:Y:S01]  /*5a10*/  FMUL.FTZ R171, R176, UR19 ;  /* 0x00000013b0ab7c20 */ /* 0x000fe20008410000 */
[----:B------:R-:W-:Y:S01]  /*5a20*/  FMUL.FTZ R187, R195, UR19 ;  /* 0x00000013c3bb7c20 */ /* 0x000fe20008410000 */
[----:B------:R-:W-:Y:S01]  /*5a30*/  FMUL.FTZ R193, R196, UR19 ;  /* 0x00000013c4c17c20 */ /* 0x000fe20008410000 */
[----:B------:R-:W-:Y:S01]  /*5a40*/  FMUL.FTZ R194, R197, UR19 ;  /* 0x00000013c5c27c20 */ /* 0x000fe20008410000 */
[----:B------:R-:W-:Y:S01]  /*5a50*/  FMUL.FTZ R189, R198, UR19 ;  /* 0x00000013c6bd7c20 */ /* 0x000fe20008410000 */
[----:B------:R-:W-:Y:S01]  /*5a60*/  FMUL.FTZ R191, R199, UR19 ;  /* 0x00000013c7bf7c20 */ /* 0x000fe20008410000 */
[----:B------:R-:W-:Y:S01]  /*5a70*/  IMAD.U32 R176, RZ, RZ, UR23 ;  /* 0x00000017ffb07e24 */ /* 0x000fe2000f8e00ff */
[----:B------:R-:W-:Y:S01]  /*5a80*/  IADD3 R197, -R16, 0x1, R192 ;  /* 0x0000000110c57810 */ /* 0x000fe20007ffe1c0 */
[----:B------:R-:W2:Y:S02]  /*5a90*/  MUFU.TANH R9, R9 ;  /* 0x0000000900097308 */ /* 0x000ea40000002400 */
[----:B------:R-:W-:Y:S01]  /*5aa0*/  @!P1 VIADD R21, R176, 0x22840 ;  /* 0x00022840b0159836 */ /* 0x000fe20000000000 */
[----:B------:R-:W-:-:S04]  /*5ab0*/  IADD3 R197, -R17, R197, R19 ;  /* 0x000000c511c57210 */ /* 0x000fc80007ffe113 */
[----:B------:R-:W-:Y:S01]  /*5ac0*/  @!P1 PRMT R21, RZ, 0x654, R21 ;  /* 0x00000654ff159816 */ /* 0x000fe20000000015 */
[----:B------:R-:W3:Y:S01]  /*5ad0*/  MUFU.TANH R10, R10 ;  /* 0x0000000a000a7308 */ /* 0x000ee20000002400 */
[C---:B------:R-:W-:Y:S01]  /*5ae0*/  VIADD R198, R197.reuse, UR18 ;  /* 0x00000012c5c67c36 */ /* 0x040fe20008000000 */
[----:B------:R4:W-:Y:S06]  /*5af0*/  BAR.ARV R6, 0x100 ;  /* 0x000400060000751d */ /* 0x0009ec0000002000 */
[----:B------:R-:W0:Y:S01]  /*5b00*/  MUFU.TANH R11, R11 ;  /* 0x0000000b000b7308 */ /* 0x000e220000002400 */
[----:B------:R-:W-:Y:S01]  /*5b10*/  VIADD R197, R197, UR26 ;  /* 0x0000001ac5c57c36 */ /* 0x000fe20008000000 */
[----:B------:R4:W-:Y:S01]  /*5b20*/  @!P1 SYNCS.ARRIVE.TRANS64.RED.A1T0 RZ, [R21+URZ], RZ ;  /* 0x000000ff15ff99a7 */ /* 0x0009e2000810043f */
[----:B-1----:R-:W-:-:S02]  /*5b30*/  IMAD.IADD R196, R20, 0x1, R198 ;  /* 0x0000000114c47824 */ /* 0x002fc400078e02c6 */
[----:B------:R-:W-:-:S03]  /*5b40*/  IMAD.IADD R195, R20, 0x1, R197 ;  /* 0x0000000114c37824 */ /* 0x000fc600078e02c5 */
        /* <DEDUP_REMOVED lines=46> */
[----:B------:R-:W-:Y:S01]  /*5e30*/  IADD3 R199, -R17, R19, R20 ;  /* 0x0000001311c77210 */ /* 0x000fe20007ffe114 */
[----:B------:R-:W-:Y:S03]  /*5e40*/  BSSY B0, `(.L_x_2373) ;  /* 0x0000010000007945 */ /* 0x000fe60003800000 */
        /* <DEDUP_REMOVED lines=10> */
.L_x_2374:
[----:B------:R-:W-:-:S05]  /*5ef0*/  IMAD.U32 R234, RZ, RZ, UR22 ;  /* 0x00000016ffea7e24 */ /* 0x000fca000f8e00ff */
[----:B------:R-:W-:-:S13]  /*5f00*/  ISETP.NE.AND P2, PT, R234, 0x1, PT ;  /* 0x00000001ea00780c */ /* 0x000fda0003f45270 */
[----:B------:R-:W1:Y:S02]  /*5f10*/  @P2 LDC.64 R20, c[0x0][0x9e8] ;  /* 0x00027a00ff142b82 */ /* 0x000e640000000a00 */
[----:B-1----:R-:W-:-:S05]  /*5f20*/  @P2 IMAD.HI.U32 R20, R199, R20, RZ ;  /* 0x00000014c7142227 */ /* 0x002fca00078e00ff */
[----:B------:R-:W-:-:S07]  /*5f30*/  @P2 SHF.R.U32.HI R199, RZ, R21, R20 ;  /* 0x00000015ffc72219 */ /* 0x000fce0000011614 */
.L_x_2375:
[----:B------:R-:W-:Y:S05]  /*5f40*/  BSYNC B0 ;  /* 0x0000000000007941 */ /* 0x000fea0003800000 */
.L_x_2373:
[----:B------:R-:W-:-:S04]  /*5f50*/  IMAD.IADD R20, R192, 0x1, -R16 ;  /* 0x00000001c0147824 */ /* 0x000fc800078e0a10 */
[----:B------:R-:W-:-:S05]  /*5f60*/  IMAD R20, R199, R234, R20 ;  /* 0x000000eac7147224 */ /* 0x000fca00078e0214 */
[----:B------:R-:W-:Y:S02]  /*5f70*/  VIMNMX R195, R195, R20, !PT ;  /* 0x00000014c3c37248 */ /* 0x000fe40007fe0100 */
[----:B------:R-:W-:-:S07]  /*5f80*/  VIADDMNMX R196, R20, R234, R196, PT ;  /* 0x000000ea14c47246 */ /* 0x000fce00038001c4 */
.L_x_2372:
[----:B------:R-:W-:Y:S01]  /*5f90*/  ISETP.GE.AND P3, PT, R192, 0x1, PT ;  /* 0x00000001c000780c */ /* 0x000fe20003f66270 */
[----:B------:R-:W1:Y:S01]  /*5fa0*/  SHFL.IDX PT, R8, R8, 0x1, 0x1c1f ;  /* 0x003c1f0008087f89 */ /* 0x000e6200000e0000 */
[----:B------:R-:W-:Y:S02]  /*5fb0*/  LOP3.LUT R18, R18, 0xfff7ffff, RZ, 0xc0, !PT ;  /* 0xfff7ffff12127812 */ /* 0x000fe400078ec0ff */
[C---:B------:R-:W-:Y:S02]  /*5fc0*/  ISETP.GE.AND P2, PT, R192.reuse, 0x2, PT ;  /* 0x00000002c000780c */ /* 0x040fe40003f46270 */
[----:B------:R-:W-:Y:S02]  /*5fd0*/  ISETP.GT.AND P4, PT, R195, RZ, !P3 ;  /* 0x000000ffc300720c */ /* 0x000fe40005f84270 */
[----:B------:R-:W-:Y:S02]  /*5fe0*/  ISETP.GE.AND P5, PT, R192, 0x9, PT ;  /* 0x00000009c000780c */ /* 0x000fe40003fa6270 */
[----:B------:R-:W-:-:S03]  /*5ff0*/  ISETP.LT.OR P4, PT, R196, 0x1, P4 ;  /* 0x00000001c400780c */ /* 0x000fc60002781670 */
[----:B------:R-:W-:Y:S02]  /*6000*/  @P3 LOP3.LUT R18, R18, 0x80000, RZ, 0xfc, !PT ;  /* 0x0008000012123812 */ /* 0x000fe400078efcff */
[----:B------:R-:W-:Y:S02]  /*6010*/  ISETP.GT.AND P3, PT, R195, 0x1, !P2 ;  /* 0x00000001c300780c */ /* 0x000fe40005764270 */
[----:B------:R-:W-:Y:S02]  /*6020*/  FSEL R20, R9, -INF , !P4 ;  /* 0xff80000009147808 */ /* 0x000fe40006000000 */
[----:B------:R-:W-:Y:S02]  /*6030*/  ISETP.LT.OR P3, PT, R196, 0x2, P3 ;  /* 0x00000002c400780c */ /* 0x000fe40001f61670 */
[----:B------:R-:W-:Y:S02]  /*6040*/  ISETP.GE.AND P4, PT, R192, 0xa, PT ;  /* 0x0000000ac000780c */ /* 0x000fe40003f86270 */
[----:B------:R-:W-:-:S02]  /*6050*/  LOP3.LUT R18, R18, 0xfffffffd, RZ, 0xc0, !PT ;  /* 0xfffffffd12127812 */ /* 0x000fc400078ec0ff */
[----:B------:R-:W-:Y:S01]  /*6060*/  FSEL R10, R10, -INF , !P3 ;  /* 0xff8000000a0a7808 */ /* 0x000fe20005800000 */
[--C-:B-1----:R-:W-:Y:S01]  /*6070*/  IMAD.IADD R198, R198, 0x1, R8.reuse ;  /* 0x00000001c6c67824 */ /* 0x102fe200078e0208 */
[----:B------:R-:W-:Y:S01]  /*6080*/  ISETP.GT.AND P3, PT, R195, 0x8, !P5 ;  /* 0x00000008c300780c */ /* 0x000fe20006f64270 */
[----:B------:R-:W-:Y:S01]  /*6090*/  IMAD.IADD R197, R197, 0x1, R8 ;  /* 0x00000001c5c57824 */ /* 0x000fe200078e0208 */
[----:B------:R-:W-:Y:S02]  /*60a0*/  @P5 LOP3.LUT R18, R18, 0x2, RZ, 0xfc, !PT ;  /* 0x0000000212125812 */ /* 0x000fe400078efcff */
[----:B------:R-:W-:Y:S02]  /*60b0*/  ISETP.LT.OR P3, PT, R196, 0x9, P3 ;  /* 0x00000009c400780c */ /* 0x000fe40001f61670 */
[----:B------:R-:W-:Y:S02]  /*60c0*/  LOP3.LUT R18, R18, 0xfffffffb, RZ, 0xc0, !PT ;  /* 0xfffffffb12127812 */ /* 0x000fe400078ec0ff */
[----:B0-----:R-:W-:-:S02]  /*60d0*/  FSEL R13, R13, -INF , !P3 ;  /* 0xff8000000d0d7808 */ /* 0x001fc40005800000 */
[----:B------:R-:W-:Y:S02]  /*60e0*/  @P4 LOP3.LUT R18, R18, 0x4, RZ, 0xfc, !PT ;  /* 0x0000000412124812 */ /* 0x000fe400078efcff */
[----:B------:R-:W-:Y:S02]  /*60f0*/  ISETP.GT.AND P3, PT, R195, 0x9, !P4 ;  /* 0x00000009c300780c */ /* 0x000fe40006764270 */
[----:B------:R-:W-:Y:S02]  /*6100*/  ISETP.GE.AND P4, PT, R192, 0x11, PT ;  /* 0x00000011c000780c */ /* 0x000fe40003f86270 */
[----:B------:R-:W-:Y:S02]  /*6110*/  ISETP.LT.OR P3, PT, R196, 0xa, P3 ;  /* 0x0000000ac400780c */ /* 0x000fe40001f61670 */
[----:B------:R-:W-:Y:S02]  /*6120*/  LOP3.LUT R18, R18, 0xfffffff7, RZ, 0xc0, !PT ;  /* 0xfffffff712127812 */ /* 0x000fe400078ec0ff */
[----:B------:R-:W-:-:S02]  /*6130*/  FSEL R14, R14, -INF , !P3 ;  /* 0xff8000000e0e7808 */ /* 0x000fc40005800000 */
        /* <DEDUP_REMOVED lines=114> */
[----:B------:R-:W-:Y:S01]  /*6860*/  IADD3 R21, -R17, R19, R8 ;  /* 0x0000001311157210 */ /* 0x000fe20007ffe108 */
[----:B------:R-:W-:Y:S03]  /*6870*/  BSSY B0, `(.L_x_2377) ;  /* 0x0000010000007945 */ /* 0x000fe60003800000 */
        /* <DEDUP_REMOVED lines=10> */
.L_x_2378:
[----:B------:R-:W-:-:S05]  /*6920*/  IMAD.U32 R195, RZ, RZ, UR22 ;  /* 0x00000016ffc37e24 */ /* 0x000fca000f8e00ff */
[----:B------:R-:W-:-:S13]  /*6930*/  ISETP.NE.AND P6, PT, R195, 0x1, PT ;  /* 0x00000001c300780c */ /* 0x000fda0003fc5270 */
[----:B------:R-:W0:Y:S02]  /*6940*/  @P6 LDC.64 R8, c[0x0][0x9e8] ;  /* 0x00027a00ff086b82 */ /* 0x000e240000000a00 */
[----:B0-----:R-:W-:-:S05]  /*6950*/  @P6 IMAD.HI.U32 R8, R21, R8, RZ ;  /* 0x0000000815086227 */ /* 0x001fca00078e00ff */
[----:B------:R-:W-:-:S07]  /*6960*/  @P6 SHF.R.U32.HI R21, RZ, R9, R8 ;  /* 0x00000009ff156219 */ /* 0x000fce0000011608 */
.L_x_2379:
[----:B------:R-:W-:Y:S05]  /*6970*/  BSYNC B0 ;  /* 0x0000000000007941 */ /* 0x000fea0003800000 */
.L_x_2377:
[----:B------:R-:W-:-:S04]  /*6980*/  IMAD.IADD R192, R192, 0x1, -R16 ;  /* 0x00000001c0c07824 */ /* 0x000fc800078e0a10 */
[----:B------:R-:W-:-:S05]  /*6990*/  IMAD R192, R21, R195, R192 ;  /* 0x000000c315c07224 */ /* 0x000fca00078e02c0 */
[----:B------:R-:W-:Y:S02]  /*69a0*/  VIMNMX R197, R197, R192, !PT ;  /* 0x000000c0c5c57248 */ /* 0x000fe40007fe0100 */
[----:B------:R-:W-:-:S07]  /*69b0*/  VIADDMNMX R198, R192, R195, R198, PT ;  /* 0x000000c3c0c67246 */ /* 0x000fce00038001c6 */
.L_x_2376:
[----:B------:R-:W-:Y:S01]  /*69c0*/  ISETP.GT.AND P2, PT, R197, 0x1, !P2 ;  /* 0x00000001c500780c */ /* 0x000fe20005744270 */
[----:B------:R-:W-:Y:S01]  /*69d0*/  UMOV UR4, UR14 ;  /* 0x0000000e00047c82 */ /* 0x000fe20008000000 */
[----:B------:R-:W-:Y:S02]  /*69e0*/  FMNMX.FTZ R8, R20, R4, !PT ;  /* 0x0000000414087209 */ /* 0x000fe40007810000 */
[----:B------:R-:W-:Y:S02]  /*69f0*/  ISETP.LT.OR P2, PT, R198, 0x2, P2 ;  /* 0x00000002c600780c */ /* 0x000fe40001741670 */
[----:B------:R-:W-:Y:S02]  /*6a00*/  LOP3.LUT P6, RZ, R18, 0x8000, RZ, 0xc0, !PT ;  /* 0x0000800012ff7812 */ /* 0x000fe400078cc0ff */
        /* <DEDUP_REMOVED lines=59> */
[C---:B------:R-:W-:Y:S02]  /*6dc0*/  ISETP.GT.AND P3, PT, R197.reuse, 0x50, !P3 ;  /* 0x00000050c500780c */ /* 0x040fe40005f64270 */
[----:B------:R-:W-:Y:S02]  /*6dd0*/  ISETP.LT.OR P2, PT, R198, 0x29, P2 ;  /* 0x00000029c600780c */ /* 0x000fe40001741670 */
[----:B------:R-:W-:Y:S02]  /*6de0*/  ISETP.GT.AND P4, PT, R197, 0x51, !P4 ;  /* 0x00000051c500780c */ /* 0x000fe40006784270 */
[----:B------:R-:W-:Y:S02]  /*6df0*/  FSEL R165, R165, -INF , !P2 ;  /* 0xff800000a5a57808 */ /* 0x000fe40005000000 */
[----:B------:R-:W-:-:S02]  /*6e00*/  LOP3.LUT P2, RZ, R18, 0x800, RZ, 0xc0, !PT ;  /* 0x0000080012ff7812 */ /* 0x000fc4000784c0ff */
[C---:B------:R-:W-:Y:S02]  /*6e10*/  ISETP.LT.OR P3, PT, R198.reuse, 0x51, P3 ;  /* 0x00000051c600780c */ /* 0x040fe40001f61670 */
[C---:B------:R-:W-:Y:S02]  /*6e20*/  ISETP.GT.AND P2, PT, R197.reuse, 0x29, !P2 ;  /* 0x00000029c500780c */ /* 0x040fe40005744270 */
[----:B------:R-:W-:Y:S02]  /*6e30*/  ISETP.GT.AND P5, PT, R197, 0x58, !P5 ;  /* 0x00000058c500780c */ /* 0x000fe40006fa4270 */
[C---:B------:R-:W-:Y:S02]  /*6e40*/  ISETP.LT.OR P2, PT, R198.reuse, 0x2a, P2 ;  /* 0x0000002ac600780c */ /* 0x040fe40001741670 */
[----:B------:R-:W-:Y:S02]  /*6e50*/  ISETP.LT.OR P4, PT, R198, 0x52, P4 ;  /* 0x00000052c600780c */ /* 0x000fe40002781670 */
[----:B------:R-:W-:-:S02]  /*6e60*/  FSEL R166, R166, -INF , !P2 ;  /* 0xff800000a6a67808 */ /* 0x000fc40005000000 */
[----:B------:R-:W-:Y:S02]  /*6e70*/  LOP3.LUT P2, RZ, R18, 0x400, RZ, 0xc0, !PT ;  /* 0x0000040012ff7812 */ /* 0x000fe4000784c0ff */
[----:B0-----:R-:W-:Y:S02]  /*6e80*/  FMNMX.FTZ R8, R8, R21, !PT ;  /* 0x0000001508087209 */ /* 0x001fe40007810000 */
[----:B------:R-:W-:Y:S02]  /*6e90*/  ISETP.GT.AND P2, PT, R197, 0x30, !P2 ;  /* 0x00000030c500780c */ /* 0x000fe40005744270 */
[----:B------:R-:W-:Y:S01]  /*6ea0*/  FSEL R185, R185, -INF , !P3 ;  /* 0xff800000b9b97808 */ /* 0x000fe20005800000 */
[----:B------:R-:W0:Y:S01]  /*6eb0*/  SHFL.BFLY PT, R21, R8, 0x1, 0x1f ;  /* 0x0c201f0008157f89 */ /* 0x000e2200000e0000 */
[C---:B------:R-:W-:Y:S02]  /*6ec0*/  ISETP.LT.OR P2, PT, R198.reuse, 0x31, P2 ;  /* 0x00000031c600780c */ /* 0x040fe40001741670 */
[----:B------:R-:W-:-:S02]  /*6ed0*/  ISETP.LT.OR P5, PT, R198, 0x59, P5 ;  /* 0x00000059c600780c */ /* 0x000fc40002fa1670 */
[----:B------:R-:W-:Y:S02]  /*6ee0*/  FSEL R169, R169, -INF , !P2 ;  /* 0xff800000a9a97808 */ /* 0x000fe40005000000 */
[----:B------:R-:W-:Y:S02]  /*6ef0*/  LOP3.LUT P2, RZ, R18, 0x200, RZ, 0xc0, !PT ;  /* 0x0000020012ff7812 */ /* 0x000fe4000784c0ff */
[----:B------:R-:W-:Y:S02]  /*6f00*/  FSEL R187, R187, -INF , !P4 ;  /* 0xff800000bbbb7808 */ /* 0x000fe40006000000 */
[----:B------:R-:W-:Y:S02]  /*6f10*/  ISETP.GT.AND P2, PT, R197, 0x31, !P2 ;  /* 0x00000031c500780c */ /* 0x000fe40005744270 */
[----:B------:R-:W-:Y:S02]  /*6f20*/  FSEL R189, R189, -INF , !P5 ;  /* 0xff800000bdbd7808 */ /* 0x000fe40006800000 */
[----:B------:R-:W-:-:S04]  /*6f30*/  ISETP.LT.OR P2, PT, R198, 0x32, P2 ;  /* 0x00000032c600780c */ /* 0x000fc80001741670 */
[----:B------:R-:W-:Y:S02]  /*6f40*/  FSEL R170, R170, -INF , !P2 ;  /* 0xff800000aaaa7808 */ /* 0x000fe40005000000 */
[----:B------:R-:W-:Y:S02]  /*6f50*/  LOP3.LUT P2, RZ, R18, 0x100, RZ, 0xc0, !PT ;  /* 0x0000010012ff7812 */ /* 0x000fe4000784c0ff */
[----:B0-----:R-:W-:Y:S02]  /*6f60*/  FMNMX.FTZ R8, R8, R21, !PT ;  /* 0x0000001508087209 */ /* 0x001fe40007810000 */
        /* <DEDUP_REMOVED lines=19> */
[----:B------:R-:W-:-:S04]  /*70a0*/  FSETP.NEU.FTZ.AND P2, PT, R8, -INF , PT ;  /* 0xff8000000800780b */ /* 0x000fc80003f5d000 */
[----:B------:R-:W-:-:S05]  /*70b0*/  FSEL R21, R8, RZ, P2 ;  /* 0x000000ff08157208 */ /* 0x000fca0001000000 */
[----:B------:R-:W-:Y:S01]  /*70c0*/  FADD.FTZ R21, -R21, R4 ;  /* 0x0000000415157221 */ /* 0x000fe20000010100 */
[----:B------:R-:W-:-:S05]  /*70d0*/  FMUL.FTZ R4, R8, UR4 ;  /* 0x0000000408047c20 */ /* 0x000fca0008410000 */
[----:B------:R-:W-:Y:S02]  /*70e0*/  FSEL R4, R4, RZ, P2 ;  /* 0x000000ff04047208 */ /* 0x000fe40001000000 */
[----:B------:R-:W-:Y:S02]  /*70f0*/  ISETP.GT.AND P2, PT, R197, 0x49, !P6 ;  /* 0x00000049c500780c */ /* 0x000fe40007744270 */
[----:B------:R-:W-:Y:S01]  /*7100*/  LOP3.LUT P6, RZ, R18, 0x1, RZ, 0xc0, !PT ;  /* 0x0000000112ff7812 */ /* 0x000fe200078cc0ff */
        /* <DEDUP_REMOVED lines=24> */
[----:B------:R-:W-:Y:S01]  /*7290*/  FMUL.FTZ R4, R21, UR4 ;  /* 0x0000000415047c20 */ /* 0x000fe20008410000 */
[----:B------:R-:W-:Y:S01]  /*72a0*/  MUFU.EX2 R20, R20 ;  /* 0x0000001400147308 */ /* 0x000fe20000000800 */
[----:B------:R-:W-:-:S04]  /*72b0*/  ISETP.LT.OR P2, PT, R198, 0x4a, P2 ;  /* 0x0000004ac600780c */ /* 0x000fc80001741670 */
[----:B------:R-:W-:Y:S02]  /*72c0*/  FSEL R183, R183, -INF , !P2 ;  /* 0xff800000b7b77808 */ /* 0x000fe40005000000 */
[----:B------:R-:W-:Y:S01]  /*72d0*/  LOP3.LUT P2, RZ, R18, 0x80000, RZ, 0xc0, !PT ;  /* 0x0008000012ff7812 */ /* 0x000fe2000784c0ff */
[----:B------:R-:W0:Y:S03]  /*72e0*/  MUFU.EX2 R4, R4 ;  /* 0x0000000400047308 */ /* 0x000e260000000800 */
[----:B------:R-:W-:-:S04]  /*72f0*/  ISETP.GT.AND P2, PT, R197, RZ, !P2 ;  /* 0x000000ffc500720c */ /* 0x000fc80005744270 */
[----:B------:R-:W-:Y:S01]  /*7300*/  ISETP.LT.OR P2, PT, R198, 0x1, P2 ;  /* 0x00000001c600780c */ /* 0x000fe20001741670 */
[----:B------:R-:W1:Y:S03]  /*7310*/  MUFU.EX2 R10, R10 ;  /* 0x0000000a000a7308 */ /* 0x000e660000000800 */
[----:B------:R-:W-:Y:S02]  /*7320*/  FSEL R11, R11, -INF , !P2 ;  /* 0xff8000000b0b7808 */ /* 0x000fe40005000000 */
[----:B------:R-:W-:-:S03]  /*7330*/  ISETP.GT.AND P2, PT, R197, 0x59, !P6 ;  /* 0x00000059c500780c */ /* 0x000fc60007744270 */
[----:B------:R-:W2:Y:S01]  /*7340*/  MUFU.EX2 R13, R13 ;  /* 0x0000000d000d7308 */ /* 0x000ea20000000800 */
[----:B0-----:R-:W-:Y:S01]  /*7350*/  FFMA.FTZ R2, R4, R2, R20 ;  /* 0x0000000204027223 */ /* 0x001fe20000010014 */
[----:B------:R-:W-:Y:S01]  /*7360*/  ISETP.LT.OR P2, PT, R198, 0x5a, P2 ;  /* 0x0000005ac600780c */ /* 0x000fe20001741670 */
[-C--:B------:R-:W-:Y:S01]  /*7370*/  FMUL.FTZ R24, R24, R4.reuse ;  /* 0x0000000418187220 */ /* 0x080fe20000410000 */
[-C--:B------:R-:W-:Y:S01]  /*7380*/  FMUL.FTZ R25, R25, R4.reuse ;  /* 0x0000000419197220 */ /* 0x080fe20000410000 */
[-C--:B------:R-:W-:Y:S01]  /*7390*/  FMUL.FTZ R28, R28, R4.reuse ;  /* 0x000000041c1c7220 */ /* 0x080fe20000410000 */
[----:B------:R-:W-:Y:S01]  /*73a0*/  FSEL R191, R191, -INF , !P2 ;  /* 0xff800000bfbf7808 */ /* 0x000fe20005000000 */
[----:B------:R-:W-:Y:S01]  /*73b0*/  FMUL.FTZ R29, R29, R4 ;  /* 0x000000041d1d7220 */ /* 0x000fe20000410000 */
[----:B------:R-:W0:Y:S01]  /*73c0*/  MUFU.EX2 R14, R14 ;  /* 0x0000000e000e7308 */ /* 0x000e220000000800 */
[C---:B-1----:R-:W-:Y:S01]  /*73d0*/  FADD.FTZ R2, R10.reuse, R2 ;  /* 0x000000020a027221 */ /* 0x042fe20000010000 */
[----:B------:R-:W-:Y:S01]  /*73e0*/  F2FP.BF16.F32.PACK_AB R152, R10, R20 ;  /* 0x000000140a98723e */ /* 0x000fe200000010ff */
[-C--:B------:R-:W-:Y:S01]  /*73f0*/  FMUL.FTZ R32, R32, R4.reuse ;  /* 0x0000000420207220 */ /* 0x080fe20000410000 */
[----:B------:R-:W-:Y:S01]  /*7400*/  FMNMX.FTZ R10, R11, R5, !PT ;  /* 0x000000050b0a7209 */ /* 0x000fe20007810000 */
[-C--:B------:R-:W-:Y:S01]  /*7410*/  FMUL.FTZ R33, R33, R4.reuse ;  /* 0x0000000421217220 */ /* 0x080fe20000410000 */
[-C--:B------:R-:W-:Y:S01]  /*7420*/  FMUL.FTZ R36, R36, R4.reuse ;  /* 0x0000000424247220 */ /* 0x080fe20000410000 */
[----:B------:R-:W-:Y:S01]  /*7430*/  FMUL.FTZ R37, R37, R4 ;  /* 0x0000000425257220 */ /* 0x000fe20000410000 */
[----:B------:R-:W-:Y:S01]  /*7440*/  FMNMX.FTZ R10, R12, R10, !PT ;  /* 0x0000000a0c0a7209 */ /* 0x000fe20007810000 */
[----:B--2---:R-:W-:Y:S01]  /*7450*/  FADD.FTZ R2, R13, R2 ;  /* 0x000000020d027221 */ /* 0x004fe20000010000 */
[----:B------:R-:W1:Y:S01]  /*7460*/  MUFU.EX2 R153, R153 ;  /* 0x0000009900997308 */ /* 0x000e620000000800 */
[----:B------:R-:W-:Y:S01]  /*7470*/  FMUL.FTZ R40, R40, R4 ;  /* 0x0000000428287220 */ /* 0x000fe20000410000 */
[----:B------:R-:W-:Y:S01]  /*7480*/  FMNMX.FTZ R10, R15, R10, !PT ;  /* 0x0000000a0f0a7209 */ /* 0x000fe20007810000 */
[-C--:B------:R-:W-:Y:S01]  /*7490*/  FMUL.FTZ R41, R41, R4.reuse ;  /* 0x0000000429297220 */ /* 0x080fe20000410000 */
[-C--:B------:R-:W-:Y:S01]  /*74a0*/  FMUL.FTZ R44, R44, R4.reuse ;  /* 0x000000042c2c7220 */ /* 0x080fe20000410000 */
[----:B------:R-:W-:Y:S01]  /*74b0*/  FMUL.FTZ R45, R45, R4 ;  /* 0x000000042d2d7220 */ /* 0x000fe20000410000 */
[----:B------:R-:W-:Y:S01]  /*74c0*/  FMNMX.FTZ R10, R9, R10, !PT ;  /* 0x0000000a090a7209 */ /* 0x000fe20007810000 */
[----:B0-----:R-:W-:Y:S01]  /*74d0*/  FADD.FTZ R2, R14, R2 ;  /* 0x000000020e027221 */ /* 0x001fe20000010000 */
[----:B------:R-:W-:Y:S01]  /*74e0*/  MUFU.EX2 R157, R157 ;  /* 0x0000009d009d7308 */ /* 0x000fe20000000800 */
[----:B------:R-:W-:Y:S01]  /*74f0*/  FMUL.FTZ R48, R48, R4 ;  /* 0x0000000430307220 */ /* 0x000fe20000410000 */
[----:B------:R-:W-:Y:S01]  /*7500*/  FMNMX.FTZ R10, R155, R10, !PT ;  /* 0x0000000a9b0a7209 */ /* 0x000fe20007810000 */
[-C--:B------:R-:W-:Y:S01]  /*7510*/  FMUL.FTZ R49, R49, R4.reuse ;  /* 0x0000000431317220 */ /* 0x080fe20000410000 */
[-C--:B------:R-:W-:Y:S01]  /*7520*/  FMUL.FTZ R52, R52, R4.reuse ;  /* 0x0000000434347220 */ /* 0x080fe20000410000 */
[----:B------:R-:W-:Y:S01]  /*7530*/  FMUL.FTZ R53, R53, R4 ;  /* 0x0000000435357220 */ /* 0x000fe20000410000 */
[----:B------:R-:W-:Y:S01]  /*7540*/  FMNMX.FTZ R10, R156, R10, !PT ;  /* 0x0000000a9c0a7209 */ /* 0x000fe20007810000 */
[----:B------:R-:W-:Y:S01]  /*7550*/  FMUL.FTZ R56, R56, R4 ;  /* 0x0000000438387220 */ /* 0x000fe20000410000 */
[----:B------:R-:W-:Y:S01]  /*7560*/  MUFU.EX2 R158, R158 ;  /* 0x0000009e009e7308 */ /* 0x000fe20000000800 */
[----:B-1----:R-:W-:Y:S01]  /*7570*/  FADD.FTZ R2, R153, R2 ;  /* 0x0000000299027221 */ /* 0x002fe20000010000 */
[----:B------:R-:W-:Y:S01]  /*7580*/  FMNMX.FTZ R10, R159, R10, !PT ;  /* 0x0000000a9f0a7209 */ /* 0x000fe20007810000 */
[-C--:B------:R-:W-:Y:S01]  /*7590*/  FMUL.FTZ R57, R57, R4.reuse ;  /* 0x0000000439397220 */ /* 0x080fe20000410000 */
[-C--:B------:R-:W-:Y:S01]  /*75a0*/  FMUL.FTZ R60, R60, R4.reuse ;  /* 0x000000043c3c7220 */ /* 0x080fe20000410000 */
[----:B------:R-:W-:Y:S01]  /*75b0*/  FMUL.FTZ R61, R61, R4 ;  /* 0x000000043d3d7220 */ /* 0x000fe20000410000 */
[----:B------:R-:W-:Y:S01]  /*75c0*/  FMNMX.FTZ R10, R160, R10, !PT ;  /* 0x0000000aa00a7209 */ /* 0x000fe20007810000 */
[-C--:B------:R-:W-:Y:S01]  /*75d0*/  FMUL.FTZ R64, R64, R4.reuse ;  /* 0x0000000440407220 */ /* 0x080fe20000410000 */
[----:B------:R-:W-:Y:S01]  /*75e0*/  MUFU.EX2 R163, R163 ;  /* 0x000000a300a37308 */ /* 0x000fe20000000800 */
[----:B------:R-:W-:Y:S01]  /*75f0*/  FMUL.FTZ R65, R65, R4 ;  /* 0x0000000441417220 */ /* 0x000fe20000410000 */
        /* <DEDUP_REMOVED lines=63> */
[-C--:B------:R-:W-:Y:S01]  /*79f0*/  FMUL.FTZ R145, R145, R4.reuse ;  /* 0x0000000491917220 */ /* 0x080fe20000410000 */
[-C--:B------:R-:W-:Y:S01]  /*7a00*/  FMUL.FTZ R148, R148, R4.reuse ;  /* 0x0000000494947220 */ /* 0x080fe20000410000 */
[----:B------:R-:W0:Y:S01]  /*7a10*/  SHFL.BFLY PT, R20, R10, 0x2, 0x1f ;  /* 0x0c401f000a147f89 */ /* 0x000e2200000e0000 */
[----:B------:R-:W-:-:S04]  /*7a20*/  FMUL.FTZ R149, R149, R4 ;  /* 0x0000000495957220 */ /* 0x000fc80000410000 */
[----:B------:R-:W-:Y:S08]  /*7a30*/  MUFU.EX2 R181, R181 ;  /* 0x000000b500b57308 */ /* 0x000ff00000000800 */
[----:B------:R-:W-:Y:S08]  /*7a40*/  MUFU.EX2 R184, R184 ;  /* 0x000000b800b87308 */ /* 0x000ff00000000800 */
[----:B------:R-:W-:Y:S01]  /*7a50*/  MUFU.EX2 R186, R186 ;  /* 0x000000ba00ba7308 */ /* 0x000fe20000000800 */
[----:B0-----:R-:W-:-:S05]  /*7a60*/  FMNMX.FTZ R10, R10, R20, !PT ;  /* 0x000000140a0a7209 */ /* 0x001fca0007810000 */
[----:B------:R-:W0:Y:S02]  /*7a70*/  SHFL.BFLY PT, R21, R10, 0x1, 0x1f ;  /* 0x0c201f000a157f89 */ /* 0x000e2400000e0000 */
[----:B------:R1:W2:Y:S08]  /*7a80*/  MUFU.EX2 R20, R154 ;  /* 0x0000009a00147308 */ /* 0x0002b00000000800 */
[----:B------:R-:W-:Y:S01]  /*7a90*/  MUFU.EX2 R188, R188 ;  /* 0x000000bc00bc7308 */ /* 0x000fe20000000800 */
[----:B-1----:R-:W-:-:S07]  /*7aa0*/  F2FP.BF16.F32.PACK_AB R154, R14, R13 ;  /* 0x0000000d0e9a723e */ /* 0x002fce00000010ff */
[----:B------:R-:W-:Y:S01]  /*7ab0*/  MUFU.EX2 R190, R190 ;  /* 0x000000be00be7308 */ /* 0x000fe20000000800 */
[----:B--2---:R-:W-:-:S04]  /*7ac0*/  FADD.FTZ R2, R20, R2 ;  /* 0x0000000214027221 */ /* 0x004fc80000010000 */
[----:B------:R-:W-:Y:S01]  /*7ad0*/  FADD.FTZ R2, R157, R2 ;  /* 0x000000029d027221 */ /* 0x000fe20000010000 */
[----:B0-----:R-:W-:Y:S02]  /*7ae0*/  FMNMX.FTZ R10, R10, R21, !PT ;  /* 0x000000150a0a7209 */ /* 0x001fe40007810000 */
[----:B------:R-:W-:Y:S01]  /*7af0*/  MUFU.EX2 R193, R193 ;  /* 0x000000c100c17308 */ /* 0x000fe20000000800 */
[C---:B------:R-:W-:Y:S01]  /*7b00*/  FADD.FTZ R2, R158.reuse, R2 ;  /* 0x000000029e027221 */ /* 0x040fe20000010000 */
[----:B------:R-:W-:Y:S02]  /*7b10*/  F2FP.BF16.F32.PACK_AB R158, R158, R157 ;  /* 0x0000009d9e9e723e */ /* 0x000fe400000010ff */
[C---:B------:R-:W-:Y:S01]  /*7b20*/  FSETP.NEU.FTZ.AND P2, PT, R10.reuse, -INF , PT ;  /* 0xff8000000a00780b */ /* 0x040fe20003f5d000 */
[C---:B------:R-:W-:Y:S01]  /*7b30*/  FMUL.FTZ R21, R10.reuse, UR4 ;  /* 0x000000040a157c20 */ /* 0x040fe20008410000 */
[----:B------:R-:W-:Y:S02]  /*7b40*/  FADD.FTZ R2, R163, R2 ;  /* 0x00000002a3027221 */ /* 0x000fe40000010000 */
[----:B------:R-:W-:-:S02]  /*7b50*/  FSEL R14, R10, RZ, P2 ;  /* 0x000000ff0a0e7208 */ /* 0x000fc40001000000 */
[----:B------:R-:W-:Y:S01]  /*7b60*/  FSEL R21, R21, RZ, P2 ;  /* 0x000000ff15157208 */ /* 0x000fe20001000000 */
[----:B------:R-:W-:Y:S02]  /*7b70*/  FADD.FTZ R2, R164, R2 ;  /* 0x00000002a4027221 */ /* 0x000fe40000010000 */
[----:B------:R-:W-:Y:S02]  /*7b80*/  FADD.FTZ R5, -R14, R5 ;  /* 0x000000050e057221 */ /* 0x000fe40000010100 */
[--C-:B------:R-:W-:Y:S01]  /*7b90*/  FFMA.FTZ R197, R11, UR4, -R21.reuse ;  /* 0x000000040bc57c23 */ /* 0x100fe20008010815 */
[--C-:B------:R-:W-:Y:S01]  /*7ba0*/  FFMA.FTZ R12, R12, UR4, -R21.reuse ;  /* 0x000000040c0c7c23 */ /* 0x100fe20008010815 */
[----:B------:R-:W-:Y:S01]  /*7bb0*/  FMUL.FTZ R5, R5, UR4 ;  /* 0x0000000405057c20 */ /* 0x000fe20008410000 */
        /* <DEDUP_REMOVED lines=12> */
[----:B------:R-:W-:Y:S01]  /*7c80*/  F2FP.BF16.F32.PACK_AB R160, R164, R163 ;  /* 0x000000a3a4a0723e */ /* 0x000fe200000010ff */
[--C-:B------:R-:W-:Y:S01]  /*7c90*/  FFMA.FTZ R169, R169, UR4, -R21.reuse ;  /* 0x00000004a9a97c23 */ /* 0x100fe20008010815 */
[--C-:B------:R-:W-:Y:S01]  /*7ca0*/  FFMA.FTZ R198, R170, UR4, -R21.reuse ;  /* 0x00000004aac67c23 */ /* 0x100fe20008010815 */
[--C-:B------:R-:W-:Y:S01]  /*7cb0*/  FFMA.FTZ R173, R173, UR4, -R21.reuse ;  /* 0x00000004adad7c23 */ /* 0x100fe20008010815 */
[--C-:B------:R-:W-:Y:S01]  /*7cc0*/  FFMA.FTZ R199, R174, UR4, -R21.reuse ;  /* 0x00000004aec77c23 */ /* 0x100fe20008010815 */
[----:B------:R-:W-:Y:S01]  /*7cd0*/  FADD.FTZ R2, R167, R2 ;  /* 0x00000002a7027221 */ /* 0x000fe20000010000 */
[----:B------:R-:W-:Y:S01]  /*7ce0*/  F2FP.BF16.F32.PACK_AB R162, R168, R167 ;  /* 0x000000a7a8a2723e */ /* 0x000fe200000010ff */
[----:B------:R-:W1:Y:S01]  /*7cf0*/  MUFU.EX2 R12, R12 ;  /* 0x0000000c000c7308 */ /* 0x000e620000000800 */
[--C-:B------:R-:W-:Y:S01]  /*7d00*/  FFMA.FTZ R178, R178, UR4, -R21.reuse ;  /* 0x00000004b2b27c23 */ /* 0x100fe20008010815 */
[----:B------:R-:W-:Y:S01]  /*7d10*/  FADD.FTZ R2, R168, R2 ;  /* 0x00000002a8027221 */ /* 0x000fe20000010000 */
[--C-:B------:R-:W-:Y:S01]  /*7d20*/  FFMA.FTZ R179, R179, UR4, -R21.reuse ;  /* 0x00000004b3b37c23 */ /* 0x100fe20008010815 */
[--C-:B------:R-:W-:Y:S01]  /*7d30*/  FFMA.FTZ R182, R182, UR4, -R21.reuse ;  /* 0x00000004b6b67c23 */ /* 0x100fe20008010815 */
[----:B------:R-:W-:Y:S01]  /*7d40*/  FFMA.FTZ R183, R183, UR4, -R21 ;  /* 0x00000004b7b77c23 */ /* 0x000fe20008010815 */
[----:B------:R-:W-:Y:S01]  /*7d50*/  FADD.FTZ R2, R171, R2 ;  /* 0x00000002ab027221 */ /* 0x000fe20000010000 */
[C---:B------:R-:W-:Y:S01]  /*7d60*/  F2FP.BF16.F32.PACK_AB R164, R172.reuse, R171 ;  /* 0x000000abaca4723e */ /* 0x040fe200000010ff */
[----:B------:R-:W2:Y:S01]  /*7d70*/  MUFU.EX2 R196, R196 ;  /* 0x000000c400c47308 */ /* 0x000ea20000000800 */
[----:B0-----:R-:W-:Y:S01]  /*7d80*/  FFMA.FTZ R0, R5, R0, R197 ;  /* 0x0000000005007223 */ /* 0x001fe200000100c5 */
[----:B------:R-:W-:Y:S01]  /*7d90*/  FADD.FTZ R2, R172, R2 ;  /* 0x00000002ac027221 */ /* 0x000fe20000010000 */
[--C-:B------:R-:W-:Y:S01]  /*7da0*/  FFMA.FTZ R185, R185, UR4, -R21.reuse ;  /* 0x00000004b9b97c23 */ /* 0x100fe20008010815 */
[--C-:B------:R-:W-:Y:S01]  /*7db0*/  FFMA.FTZ R187, R187, UR4, -R21.reuse ;  /* 0x00000004bbbb7c23 */ /* 0x100fe20008010815 */
[--C-:B------:R-:W-:Y:S01]  /*7dc0*/  FFMA.FTZ R189, R189, UR4, -R21.reuse ;  /* 0x00000004bdbd7c23 */ /* 0x100fe20008010815 */
[----:B------:R-:W-:Y:S01]  /*7dd0*/  FADD.FTZ R2, R175, R2 ;  /* 0x00000002af027221 */ /* 0x000fe20000010000 */
[----:B------:R-:W-:Y:S01]  /*7de0*/  FFMA.FTZ R21, R191, UR4, -R21 ;  /* 0x00000004bf157c23 */ /* 0x000fe20008010815 */
[----:B------:R-:W0:Y:S01]  /*7df0*/  MUFU.EX2 R15, R15 ;  /* 0x0000000f000f7308 */ /* 0x000e220000000800 */
[----:B-1----:R-:W-:Y:S01]  /*7e00*/  FADD.FTZ R0, R12, R0 ;  /* 0x000000000c007221 */ /* 0x002fe20000010000 */
[C---:B------:R-:W-:Y:S01]  /*7e10*/  FADD.FTZ R2, R177.reuse, R2 ;  /* 0x00000002b1027221 */ /* 0x040fe20000010000 */
[----:B------:R-:W-:Y:S01]  /*7e20*/  F2FP.BF16.F32.PACK_AB R166, R177, R175 ;  /* 0x000000afb1a6723e */ /* 0x000fe200000010ff */
[----:B------:R-:W-:Y:S01]  /*7e30*/  FMUL.FTZ R26, R26, R5 ;  /* 0x000000051a1a7220 */ /* 0x000fe20000410000 */
[----:B------:R-:W-:Y:S01]  /*7e40*/  F2FP.BF16.F32.PACK_AB R156, R20, R153 ;  /* 0x00000099149c723e */ /* 0x000fe200000010ff */
[----:B------:R-:W-:Y:S01]  /*7e50*/  FADD.FTZ R2, R180, R2 ;  /* 0x00000002b4027221 */ /* 0x000fe20000010000 */
[C---:B------:R-:W-:Y:S01]  /*7e60*/  F2FP.BF16.F32.PACK_AB R168, R181.reuse, R180 ;  /* 0x000000b4b5a8723e */ /* 0x040fe200000010ff */
[----:B------:R-:W1:Y:S01]  /*7e70*/  MUFU.EX2 R157, R195 ;  /* 0x000000c3009d7308 */ /* 0x000e620000000800 */
[----:B--2---:R-:W-:Y:S01]  /*7e80*/  FADD.FTZ R0, R196, R0 ;  /* 0x00000000c4007221 */ /* 0x004fe20000010000 */
[----:B------:R-:W-:Y:S01]  /*7e90*/  FADD.FTZ R2, R181, R2 ;  /* 0x00000002b5027221 */ /* 0x000fe20000010000 */
[----:B------:R-:W-:Y:S01]  /*7ea0*/  F2FP.BF16.F32.PACK_AB R170, R186, R184 ;  /* 0x000000b8baaa723e */ /* 0x000fe200000010ff */
[----:B------:R-:W-:Y:S01]  /*7eb0*/  FMUL.FTZ R27, R27, R5 ;  /* 0x000000051b1b7220 */ /* 0x000fe20000410000 */
[----:B------:R-:W-:Y:S01]  /*7ec0*/  F2FP.BF16.F32.PACK_AB R172, R190, R188 ;  /* 0x000000bcbeac723e */ /* 0x000fe200000010ff */
[----:B------:R-:W-:Y:S01]  /*7ed0*/  FADD.FTZ R2, R184, R2 ;  /* 0x00000002b8027221 */ /* 0x000fe20000010000 */
[----:B------:R-:W-:Y:S01]  /*7ee0*/  F2FP.BF16.F32.PACK_AB R153, R12, R197 ;  /* 0x000000c50c99723e */ /* 0x000fe200000010ff */
[----:B------:R2:W3:Y:S01]  /*7ef0*/  MUFU.EX2 R13, R155 ;  /* 0x0000009b000d7308 */ /* 0x0004e20000000800 */
[----:B0-----:R-:W-:Y:S01]  /*7f00*/  FADD.FTZ R0, R15, R0 ;  /* 0x000000000f007221 */ /* 0x001fe20000010000 */
[----:B------:R-:W-:Y:S01]  /*7f10*/  FADD.FTZ R2, R186, R2 ;  /* 0x00000002ba027221 */ /* 0x000fe20000010000 */
[-C--:B------:R-:W-:Y:S01]  /*7f20*/  FMUL.FTZ R30, R30, R5.reuse ;  /* 0x000000051e1e7220 */ /* 0x080fe20000410000 */
[-C--:B------:R-:W-:Y:S01]  /*7f30*/  FMUL.FTZ R31, R31, R5.reuse ;  /* 0x000000051f1f7220 */ /* 0x080fe20000410000 */
[-C--:B------:R-:W-:Y:S01]  /*7f40*/  FMUL.FTZ R34, R34, R5.reuse ;  /* 0x0000000522227220 */ /* 0x080fe20000410000 */
[----:B------:R-:W-:Y:S01]  /*7f50*/  FADD.FTZ R2, R188, R2 ;  /* 0x00000002bc027221 */ /* 0x000fe20000010000 */
[-C--:B------:R-:W-:Y:S01]  /*7f60*/  FMUL.FTZ R35, R35, R5.reuse ;  /* 0x0000000523237220 */ /* 0x080fe20000410000 */
[----:B------:R-:W0:Y:S01]  /*7f70*/  MUFU.EX2 R192, R192 ;  /* 0x000000c000c07308 */ /* 0x000e220000000800 */
[----:B-1----:R-:W-:Y:S01]  /*7f80*/  FADD.FTZ R0, R157, R0 ;  /* 0x000000009d007221 */ /* 0x002fe20000010000 */
[----:B------:R-:W-:Y:S01]  /*7f90*/  FADD.FTZ R2, R190, R2 ;  /* 0x00000002be027221 */ /* 0x000fe20000010000 */
[----:B--2---:R-:W-:Y:S01]  /*7fa0*/  F2FP.BF16.F32.PACK_AB R155, R15, R196 ;  /* 0x000000c40f9b723e */ /* 0x004fe200000010ff */
[-C--:B------:R-:W-:Y:S01]  /*7fb0*/  FMUL.FTZ R38, R38, R5.reuse ;  /* 0x0000000526267220 */ /* 0x080fe20000410000 */
[-C--:B------:R-:W-:Y:S01]  /*7fc0*/  FMUL.FTZ R39, R39, R5.reuse ;  /* 0x0000000527277220 */ /* 0x080fe20000410000 */
[----:B------:R-:W-:Y:S01]  /*7fd0*/  FADD.FTZ R2, R193, R2 ;  /* 0x00000002c1027221 */ /* 0x000fe20000010000 */
[----:B------:R-:W-:Y:S01]  /*7fe0*/  FMUL.FTZ R42, R42, R5 ;  /* 0x000000052a2a7220 */ /* 0x000fe20000410000 */
        /* <DEDUP_REMOVED lines=17> */
[C---:B-1----:R-:W-:Y:S01]  /*8100*/  FADD.FTZ R0, R159.reuse, R0 ;  /* 0x000000009f007221 */ /* 0x042fe20000010000 */
[----:B------:R-:W-:Y:S01]  /*8110*/  F2FP.BF16.F32.PACK_AB R159, R159, R192 ;  /* 0x000000c09f9f723e */ /* 0x000fe200000010ff */
[-C--:B------:R-:W-:Y:S01]  /*8120*/  FMUL.FTZ R66, R66, R5.reuse ;  /* 0x0000000542427220 */ /* 0x080fe20000410000 */
[-C--:B------:R-:W-:Y:S01]  /*8130*/  FMUL.FTZ R67, R67, R5.reuse ;  /* 0x0000000543437220 */ /* 0x080fe20000410000 */
[-C--:B------:R-:W-:Y:S01]  /*8140*/  FMUL.FTZ R70, R70, R5.reuse ;  /* 0x0000000546467220 */ /* 0x080fe20000410000 */
        /* <DEDUP_REMOVED lines=9> */
[----:B------:R-:W-:Y:S01]  /*81e0*/  FMUL.FTZ R86, R86, R5 ;  /* 0x0000000556567220 */ /* 0x000fe20000410000 */
[----:B------:R-:W2:Y:S01]  /*81f0*/  MUFU.EX2 R11, R11 ;  /* 0x0000000b000b7308 */ /* 0x000ea20000000800 */
        /* <DEDUP_REMOVED lines=16> */
[C---:B--2---:R-:W-:Y:S01]  /*8300*/  FADD.FTZ R0, R11.reuse, R0 ;  /* 0x000000000b007221 */ /* 0x044fe20000010000 */
        /* <DEDUP_REMOVED lines=49> */
[----:B-1----:R-:W-:Y:S01]  /*8620*/  FADD.FTZ R0, R175, R0 ;  /* 0x00000000af007221 */ /* 0x002fe20000010000 */
[C---:B--2---:R-:W-:Y:S01]  /*8630*/  FADD.FTZ R2, R174.reuse, R2 ;  /* 0x00000002ae027221 */ /* 0x044fe20000010000 */
[----:B------:R-:W-:Y:S02]  /*8640*/  F2FP.BF16.F32.PACK_AB R174, R174, R193 ;  /* 0x000000c1aeae723e */ /* 0x000fe400000010ff */
[C---:B0-----:R-:W-:Y:S01]  /*8650*/  FADD.FTZ R0, R21.reuse, R0 ;  /* 0x0000000015007221 */ /* 0x041fe20000010000 */
[----:B------:R-:W-:Y:S01]  /*8660*/  F2FP.BF16.F32.PACK_AB R175, R21, R175 ;  /* 0x000000af15af723e */ /* 0x000fe200000010ff */
[----:B------:R-:W-:Y:S06]  /*8670*/  @!P0 BRA `(.L_x_2380) ;  /* 0x0000000000048947 */ /* 0x000fec0003800000 */
[----:B------:R-:W-:Y:S01]  /*8680*/  BPT.TRAP 0x1 ;  /* 0x000000040000795c */ /* 0x000fe20000300000 */
.L_x_2380:
[----:B------:R0:W1:Y:S01]  /*8690*/  SYNCS.PHASECHK.TRANS64.TRYWAIT P2, [UR23+0x22850], R7 ;  /* 0x02285007ff0075a7 */ /* 0x0000620008040157 */
[----:B------:R-:W-:Y:S05]  /*86a0*/  @!P0 BRA `(.L_x_2381) ;  /* 0x0000000000048947 */ /* 0x000fea0003800000 */
[----:B------:R-:W-:Y:S01]  /*86b0*/  BPT.TRAP 0x1 ;  /* 0x000000040000795c */ /* 0x000fe20000300000 */
.L_x_2381:
[----:B-1----:R-:W-:Y:S05]  /*86c0*/  @P2 BRA `(.L_x_2382) ;  /* 0x0000000000082947 */ /* 0x002fea0003800000 */
[----:B------:R-:W1:Y:S02]  /*86d0*/  SYNCS.PHASECHK.TRANS64.TRYWAIT P2, [UR23+0x22850], R7 ;  /* 0x02285007ff0075a7 */ /* 0x000e640008040157 */
[----:B-1----:R-:W-:Y:S05]  /*86e0*/  @!P2 BRA `(.L_x_2383) ;  /* 0x0000012000aca947 */ /* 0x002fea0003800000 */
.L_x_2382:
[----:B------:R-:W2:Y:S01]  /*86f0*/  S2R R4, SR_TID.X ;  /* 0x0000000000047919 */ /* 0x000ea20000002100 */
[----:B------:R-:W-:Y:S01]  /*8700*/  UIMAD UR5, UR39, 0xc00, UR25 ;  /* 0x00000c00270578a4 */ /* 0x000fe2000f8e0219 */
[C---:B------:R-:W-:Y:S01]  /*8710*/  ISETP.GT.AND P2, PT, R3.reuse, UR15, PT ;  /* 0x0000000f03007c0c */ /* 0x040fe2000bf44270 */
[----:B------:R-:W-:Y:S01]  /*8720*/  UMOV UR7, 0x40000040 ;  /* 0x4000004000077882 */ /* 0x000fe20000000000 */
[----:B-1----:R-:W-:Y:S02]  /*8730*/  @!P1 VIADD R176, R176, 0x22860 ;  /* 0x00022860b0b09836 */ /* 0x002fe40000000000 */
[----:B------:R-:W-:Y:S02]  /*8740*/  VIADD R3, R3, 0xffffffff ;  /* 0xffffffff03037836 */ /* 0x000fe40000000000 */
[----:B------:R-:W-:Y:S01]  /*8750*/  UMOV UR6, UR5 ;  /* 0x0000000500067c82 */ /* 0x000fe20008000000 */
[----:B------:R-:W-:Y:S01]  /*8760*/  @!P1 PRMT R176, RZ, 0x654, R176 ;  /* 0x00000654ffb09816 */ /* 0x000fe200000000b0 */
[----:B------:R-:W-:Y:S01]  /*8770*/  IMAD.MOV.U32 R5, RZ, RZ, R10 ;  /* 0x000000ffff057224 */ /* 0x000fe200078e000a */
[----:B--2---:R-:W-:-:S05]  /*8780*/  SHF.R.U32.HI R4, RZ, 0x7, R4 ;  /* 0x00000007ff047819 */ /* 0x004fca0000011604 */
[----:B------:R-:W-:-:S05]  /*8790*/  VIADD R4, R4, 0x8 ;  /* 0x0000000804047836 */ /* 0x000fca0000000000 */
[----:B------:R1:W-:Y:S02]  /*87a0*/  BAR.SYNC.DEFER_BLOCKING R4, 0x100 ;  /* 0x000400040000751d */ /* 0x0003e40000010000 */
[----:B-1----:R-:W-:-:S04]  /*87b0*/  IMAD.MOV.U32 R4, RZ, RZ, R8 ;  /* 0x000000ffff047224 */ /* 0x002fc800078e0008 */
        /* <DEDUP_REMOVED lines=37> */
.L_x_2367:
[----:B------:R-:W-:Y:S01]  /*8a10*/  ULDC UR5, c[0x0][0x448] ;  /* 0x0001120000057ab9 */ /* 0x000fe20000000800 */
[----:B0-----:R-:W-:Y:S01]  /*8a20*/  IADD3 R7, R19, 0x1, -R17 ;  /* 0x0000000113077810 */ /* 0x001fe20007ffe811 */
[----:B------:R-:W-:Y:S01]  /*8a30*/  UISETP.NE.AND UP0, UPT, UR5, 0x1, UPT ;  /* 0x000000010500788c */ /* 0x000fe2000bf05270 */
[----:B------:R-:W-:Y:S02]  /*8a40*/  ULDC UR11, c[0x0][0x9e4] ;  /* 0x00027900000b7ab9 */ /* 0x000fe40000000800 */
[----:B------:R-:W-:Y:S01]  /*8a50*/  R2UR UR10, R7 ;  /* 0x00000000070a72ca */ /* 0x000fe200000e0000 */
[----:B------:R-:W-:Y:S02]  /*8a60*/  UISETP.GE.AND UP1, UPT, UR11, 0x1, UPT ;  /* 0x000000010b00788c */ /* 0x000fe4000bf26270 */
[----:B------:R-:W-:-:S04]  /*8a70*/  UIADD3 UR5, UR43, 0x7f, URZ ;  /* 0x0000007f2b057890 */ /* 0x000fc8000fffe03f */
[----:B------:R-:W-:Y:S01]  /*8a80*/  PLOP3.LUT P2, PT, PT, PT, UP1, 0x40, 0x0 ;  /* 0x000000000000781c */ /* 0x000fe20003f4e818 */
[----:B------:R-:W-:Y:S01]  /*8a90*/  @UP0 ULDC UR6, c[0x0][0x44c] ;  /* 0x0001130000060ab9 */ /* 0x000fe20000000800 */
[----:B------:R-:W-:Y:S01]  /*8aa0*/  @UP0 ULDC UR14, c[0x0][0x450] ;  /* 0x00011400000e0ab9 */ /* 0x000fe20000000800 */
[----:B------:R-:W-:-:S04]  /*8ab0*/  UIMAD.WIDE.U32 UR6, UR5, UR6, URZ ;  /* 0x00000006050672a5 */ /* 0x000fc8000f8e003f */
[----:B------:R-:W-:-:S04]  /*8ac0*/  @UP0 USHF.R.U32.HI UR5, URZ, UR14, UR7 ;  /* 0x0000000e3f050299 */ /* 0x000fc80008011607 */
[----:B------:R-:W-:-:S03]  /*8ad0*/  UIADD3 UR5, UR10, UR5, URZ ;  /* 0x000000050a057290 */ /* 0x000fc6000fffe03f */
[----:B------:R-:W-:Y:S02]  /*8ae0*/  ULDC UR10, c[0x0][0x9dc] ;  /* 0x00027700000a7ab9 */ /* 0x000fe40000000800 */
        /* <DEDUP_REMOVED lines=12> */
.L_x_2386:
[----:B------:R-:W-:-:S11]  /*8bb0*/  UISETP.NE.AND UP2, UPT, UR11, 0x1, UPT ;  /* 0x000000010b00788c */ /* 0x000fd6000bf45270 */
[----:B------:R-:W-:Y:S02]  /*8bc0*/  @UP2 ULDC.64 UR14, c[0x0][0x9e8] ;  /* 0x00027a00000e2ab9 */ /* 0x000fe40000000a00 */
[----:B------:R-:W-:-:S04]  /*8bd0*/  UIMAD.WIDE.U32 UR6, UR5, UR14, URZ ;  /* 0x0000000e050672a5 */ /* 0x000fc8000f8e003f */
[----:B------:R-:W-:-:S12]  /*8be0*/  @UP2 USHF.R.U32.HI UR5, URZ, UR15, UR7 ;  /* 0x0000000f3f052299 */ /* 0x000fd80008011607 */
.L_x_2387:
[----:B------:R-:W-:-:S04]  /*8bf0*/  UIMAD UR5, UR5, UR11, URZ ;  /* 0x0000000b050572a4 */ /* 0x000fc8000f8e023f */
[----:B------:R-:W-:-:S04]  /*8c00*/  UISETP.LT.AND UP2, UPT, UR10, UR5, UPT ;  /* 0x000000050a00728c */ /* 0x000fc8000bf41270 */
[----:B------:R-:W-:-:S12]  /*8c10*/  USEL UR10, UR10, UR5, !UP2 ;  /* 0x000000050a0a7287 */ /* 0x000fd8000d000000 */
.L_x_2385:
        /* <DEDUP_REMOVED lines=13> */
.L_x_2397:
[----:B------:R-:W-:Y:S01]  /*8cf0*/  UIADD3 UR39, UR39, 0x1, URZ ;  /* 0x0000000127277890 */ /* 0x000fe2000fffe03f */
[C---:B------:R-:W-:Y:S01]  /*8d00*/  ISETP.GT.AND P2, PT, R7.reuse, UR5, PT ;  /* 0x0000000507007c0c */ /* 0x040fe2000bf44270 */
[----:B------:R-:W-:Y:S02]  /*8d10*/  VIADD R7, R7, 0xffffffff ;  /* 0xffffffff07077836 */ /* 0x000fe40000000000 */
[----:B------:R-:W-:-:S04]  /*8d20*/  UISETP.NE.AND UP2, UPT, UR39, 0x2, UPT ;  /* 0x000000022700788c */ /* 0x000fc8000bf45270 */
[----:B------:R-:W-:Y:S02]  /*8d30*/  USEL UR6, URZ, 0x1, UP2 ;  /* 0x000000013f067887 */ /* 0x000fe40009000000 */
[----:B------:R-:W-:Y:S02]  /*8d40*/  USEL UR39, UR39, URZ, UP2 ;  /* 0x0000003f27277287 */ /* 0x000fe40009000000 */
[----:B------:R-:W-:Y:S01]  /*8d50*/  ULOP3.LUT UR38, UR38, UR6, URZ, 0x3c, !UPT ;  /* 0x0000000626267292 */ /* 0x000fe2000f8e3c3f */
[----:B0-----:R-:W-:Y:S11]  /*8d60*/  @!P0 BRA `(.L_x_2389) ;  /* 0x0000000000048947 */ /* 0x001ff60003800000 */
[----:B------:R-:W-:Y:S01]  /*8d70*/  BPT.TRAP 0x1 ;  /* 0x000000040000795c */ /* 0x000fe20000300000 */
.L_x_2389:
[----:B------:R-:W0:Y:S01]  /*8d80*/  S2UR UR7, SR_CgaCtaId ;  /* 0x00000000000779c3 */ /* 0x000e220000008800 */
[----:B------:R-:W-:Y:S01]  /*8d90*/  UMOV UR6, 0x400 ;  /* 0x0000040000067882 */ /* 0x000fe20000000000 */
[----:B------:R-:W-:-:S05]  /*8da0*/  IMAD.U32 R3, RZ, RZ, UR38 ;  /* 0x00000026ff037e24 */ /* 0x000fca000f8e00ff */
[----:B------:R-:W-:Y:S01]  /*8db0*/  SHF.L.U32 R3, R3, 0x1f, RZ ;  /* 0x0000001f03037819 */ /* 0x000fe200000006ff */
[----:B0-----:R-:W-:-:S04]  /*8dc0*/  ULEA UR6, UR7, UR6, 0x18 ;  /* 0x0000000607067291 */ /* 0x001fc8000f8ec03f */
[----:B------:R-:W-:-:S09]  /*8dd0*/  ULEA UR6, UR39, UR6, 0x3 ;  /* 0x0000000627067291 */ /* 0x000fd2000f8e183f */
[----:B------:R0:W2:Y:S01]  /*8de0*/  SYNCS.PHASECHK.TRANS64.TRYWAIT P3, [UR6+0x22830], R3 ;  /* 0x02283003ff0075a7 */ /* 0x0000a20008060146 */
[----:B------:R-:W-:Y:S05]  /*8df0*/  @!P0 BRA `(.L_x_2390) ;  /* 0x0000000000048947 */ /* 0x000fea0003800000 */
[----:B------:R-:W-:Y:S01]  /*8e00*/  BPT.TRAP 0x1 ;  /* 0x000000040000795c */ /* 0x000fe20000300000 */
.L_x_2390:
[----:B--2---:R-:W-:Y:S05]  /*8e10*/  @P3 BRA `(.L_x_2391) ;  /* 0x0000000000083947 */ /* 0x004fea0003800000 */
[----:B------:R-:W2:Y:S02]  /*8e20*/  SYNCS.PHASECHK.TRANS64.TRYWAIT P3, [UR6+0x22830], R3 ;  /* 0x02283003ff0075a7 */ /* 0x000ea40008060146 */
[----:B--2---:R-:W-:Y:S05]  /*8e30*/  @!P3 BRA `(.L_x_2392) ;  /* 0x0000011800ecb947 */ /* 0x004fea0003800000 */
.L_x_2391:
[----:B------:R-:W-:Y:S01]  /*8e40*/  UIMAD UR14, UR39, 0x300, UR24 ;  /* 0x00000300270e78a4 */ /* 0x000fe2000f8e0218 */
[----:B-1----:R-:W-:Y:S01]  /*8e50*/  WARPGROUP.ARRIVE ;  /* 0x00000000000079c5 */ /* 0x002fe20000000000 */
[----:B------:R-:W-:Y:S01]  /*8e60*/  UMOV UR15, 0x40000040 ;  /* 0x40000040000f7882 */ /* 0x000fe20000000000 */
[----:B------:R-:W-:Y:S01]  /*8e70*/  UMOV UR19, 0x40000040 ;  /* 0x4000004000137882 */ /* 0x000fe20000000000 */
[----:B------:R-:W-:-:S03]  /*8e80*/  UIADD3 UR18, UR14, 0x2, URZ ;  /* 0x000000020e127890 */ /* 0x000fc6000fffe03f */
[----:B------:R-:W1:Y:S01]  /*8e90*/  S2R R234, SR_TID.X ;  /* 0x0000000000ea7919 */ /* 0x000e620000002100 */
[----:B------:R-:W-:Y:S01]  /*8ea0*/  UIADD3 UR22, UR14, 0x4, URZ ;  /* 0x000000040e167890 */ /* 0x000fe2000fffe03f */
[----:B------:R-:W-:Y:S01]  /*8eb0*/  UMOV UR23, 0x40000040 ;  /* 0x4000004000177882 */ /* 0x000fe20000000000 */
[----:B------:R-:W-:Y:S01]  /*8ec0*/  HGMMA.64x96x16.F32.BF16 R152, gdesc[UR12], RZ, !UPT, gsb0 ;  /* 0x016000000c9879f0 */ /* 0x000fe2000c0018ff */
[----:B------:R-:W-:Y:S01]  /*8ed0*/  UIADD3 UR10, UR14, 0x6, URZ ;  /* 0x000000060e0a7890 */ /* 0x000fe2000fffe03f */
[----:B------:R-:W-:Y:S01]  /*8ee0*/  UMOV UR11, 0x40000040 ;  /* 0x40000040000b7882 */ /* 0x000fe20000000000 */
[----:B-1----:R-:W-:Y:S01]  /*8ef0*/  SHF.R.U32.HI R234, RZ, 0x7, R234 ;  /* 0x00000007ffea7819 */ /* 0x002fe200000116ea */
        /* <DEDUP_REMOVED lines=49> */
[----:B---3--:R-:W-:Y:S01]  /*9210*/  FMNMX.FTZ R4, R10, R4, !PT ;  /* 0x000000040a047209 */ /* 0x008fe20007810000 */
[----:B------:R-:W-:Y:S01]  /*9220*/  FMUL.FTZ R184, R194, UR27 ;  /* 0x0000001bc2b87c20 */ /* 0x000fe20008410000 */
[----:B------:R-:W-:-:S05]  /*9230*/  FMUL.FTZ R185, R195, UR27 ;  /* 0x0000001bc3b97c20 */ /* 0x000fca0008410000 */
[----:B------:R-:W3:Y:S01]  /*9240*/  MUFU.TANH R13, R13 ;  /* 0x0000000d000d7308 */ /* 0x000ee20000002400 */
[----:B--2---:R-:W-:-:S07]  /*9250*/  FMNMX.FTZ R4, R11, R4, !PT ;  /* 0x000000040b047209 */ /* 0x004fce0007810000 */
[----:B------:R-:W2:Y:S01]  /*9260*/  MUFU.TANH R14, R14 ;  /* 0x0000000e000e7308 */ /* 0x000ea20000002400 */
[----:B-1----:R-:W-:-:S07]  /*9270*/  FMNMX.FTZ R4, R12, R4, !PT ;  /* 0x000000040c047209 */ /* 0x002fce0007810000 */
[----:B------:R-:W1:Y:S01]  /*9280*/  MUFU.TANH R15, R15 ;  /* 0x0000000f000f7308 */ /* 0x000e620000002400 */
[----:B---3--:R-:W-:-:S07]  /*9290*/  FMNMX.FTZ R4, R13, R4, !PT ;  /* 0x000000040d047209 */ /* 0x008fce0007810000 */
        /* <DEDUP_REMOVED lines=32> */
[----:B------:R-:W-:Y:S01]  /*94a0*/  MUFU.TANH R176, R176 ;  /* 0x000000b000b07308 */ /* 0x000fe20000002400 */
[----:B-1----:R-:W-:-:S07]  /*94b0*/  FMNMX.FTZ R4, R177, R4, !PT ;  /* 0x00000004b1047209 */ /* 0x002fce0007810000 */
        /* <DEDUP_REMOVED lines=168> */
[----:B------:R-:W-:Y:S01]  /*9f40*/  MUFU.EX2 R13, R13 ;  /* 0x0000000d000d7308 */ /* 0x000fe20000000800 */
[----:B--2---:R-:W-:-:S05]  /*9f50*/  FMNMX.FTZ R5, R187, R5, !PT ;  /* 0x00000005bb057209 */ /* 0x004fca0007810000 */
[----:B------:R-:W1:Y:S02]  /*9f60*/  SHFL.BFLY PT, R188, R5, 0x2, 0x1f ;  /* 0x0c401f0005bc7f89 */ /* 0x000e6400000e0000 */
[----:B------:R-:W-:Y:S08]  /*9f70*/  MUFU.EX2 R14, R14 ;  /* 0x0000000e000e7308 */ /* 0x000ff00000000800 */
[----:B------:R-:W-:Y:S08]  /*9f80*/  MUFU.EX2 R189, R160 ;  /* 0x000000a000bd7308 */ /* 0x000ff00000000800 */
[----:B------:R-:W-:Y:S01]  /*9f90*/  MUFU.EX2 R15, R15 ;  /* 0x0000000f000f7308 */ /* 0x000fe20000000800 */
[----:B-1----:R-:W-:-:S07]  /*9fa0*/  FMNMX.FTZ R5, R5, R188, !PT ;  /* 0x000000bc05057209 */ /* 0x002fce0007810000 */
[----:B------:R1:W-:Y:S01]  /*9fb0*/  MUFU.EX2 R188, R156 ;  /* 0x0000009c00bc7308 */ /* 0x0003e20000000800 */
[----:B------:R-:W2:Y:S07]  /*9fc0*/  SHFL.BFLY PT, R192, R5, 0x1, 0x1f ;  /* 0x0c201f0005c07f89 */ /* 0x000eae00000e0000 */
[----:B------:R-:W-:Y:S08]  /*9fd0*/  MUFU.EX2 R20, R20 ;  /* 0x0000001400147308 */ /* 0x000ff00000000800 */
[----:B------:R-:W-:Y:S08]  /*9fe0*/  MUFU.EX2 R21, R21 ;  /* 0x0000001500157308 */ /* 0x000ff00000000800 */
[----:B------:R-:W-:Y:S01]  /*9ff0*/  MUFU.EX2 R167, R167 ;  /* 0x000000a700a77308 */ /* 0x000fe20000000800 */
[----:B--2---:R-:W-:-:S05]  /*a000*/  FMNMX.FTZ R5, R5, R192, !PT ;  /* 0x000000c005057209 */ /* 0x004fca0007810000 */
[C---:B-1----:R-:W-:Y:S01]  /*a010*/  FADD.FTZ R156, -R5.reuse, R8 ;  /* 0x00000008059c7221 */ /* 0x042fe20000010100 */
        /* <DEDUP_REMOVED lines=8> */
[----:B------:R0:W1:Y:S01]  /*a0a0*/  MUFU.EX2 R9, R156 ;  /* 0x0000009c00097308 */ /* 0x0000620000000800 */
[--C-:B------:R-:W-:Y:S01]  /*a0b0*/  FFMA.FTZ R162, R162, UR4, -R8.reuse ;  /* 0x00000004a2a27c23 */ /* 0x100fe20008010808 */
[--C-:B------:R-:W-:Y:S01]  /*a0c0*/  FFMA.FTZ R163, R163, UR4, -R8.reuse ;  /* 0x00000004a3a37c23 */ /* 0x100fe20008010808 */
[--C-:B------:R-:W-:Y:S01]  /*a0d0*/  FFMA.FTZ R166, R166, UR4, -R8.reuse ;  /* 0x00000004a6a67c23 */ /* 0x100fe20008010808 */
[--C-:B------:R-:W-:Y:S01]  /*a0e0*/  FFMA.FTZ R2, R2, UR4, -R8.reuse ;  /* 0x0000000402027c23 */ /* 0x100fe20008010808 */
[--C-:B------:R-:W-:Y:S01]  /*a0f0*/  FFMA.FTZ R6, R6, UR4, -R8.reuse ;  /* 0x0000000406067c23 */ /* 0x100fe20008010808 */
[--C-:B------:R-:W-:Y:S01]  /*a100*/  FFMA.FTZ R170, R170, UR4, -R8.reuse ;  /* 0x00000004aaaa7c23 */ /* 0x100fe20008010808 */
[--C-:B------:R-:W-:Y:S01]  /*a110*/  FFMA.FTZ R10, R10, UR4, -R8.reuse ;  /* 0x000000040a0a7c23 */ /* 0x100fe20008010808 */
[----:B------:R-:W2:Y:S01]  /*a120*/  MUFU.EX2 R176, R176 ;  /* 0x000000b000b07308 */ /* 0x000ea20000000800 */
        /* <DEDUP_REMOVED lines=8> */
[--C-:B------:R-:W-:Y:S01]  /*a1b0*/  FFMA.FTZ R183, R183, UR4, -R8.reuse ;  /* 0x00000004b7b77c23 */ /* 0x100fe20008010808 */
[--C-:B------:R-:W-:Y:S01]  /*a1c0*/  FFMA.FTZ R184, R184, UR4, -R8.reuse ;  /* 0x00000004b8b87c23 */ /* 0x100fe20008010808 */
[--C-:B------:R-:W-:Y:S01]  /*a1d0*/  FFMA.FTZ R185, R185, UR4, -R8.reuse ;  /* 0x00000004b9b97c23 */ /* 0x100fe20008010808 */
[--C-:B------:R-:W-:Y:S01]  /*a1e0*/  FFMA.FTZ R186, R186, UR4, -R8.reuse ;  /* 0x00000004baba7c23 */ /* 0x100fe20008010808 */
[----:B------:R-:W-:Y:S01]  /*a1f0*/  FFMA.FTZ R8, R187, UR4, -R8 ;  /* 0x00000004bb087c23 */ /* 0x000fe20008010808 */
[----:B0-----:R-:W-:Y:S01]  /*a200*/  FADD.FTZ R156, R12, R171 ;  /* 0x000000ab0c9c7221 */ /* 0x001fe20000010000 */
[-C--:B-1----:R-:W-:Y:S01]  /*a210*/  FMUL.FTZ R26, R26, R9.reuse ;  /* 0x000000091a1a7220 */ /* 0x082fe20000410000 */
[----:B------:R0:W1:Y:S01]  /*a220*/  MUFU.EX2 R187, R158 ;  /* 0x0000009e00bb7308 */ /* 0x0000620000000800 */
[----:B--2---:R-:W-:Y:S01]  /*a230*/  FFMA.FTZ R0, R9, R0, R176 ;  /* 0x0000000009007223 */ /* 0x004fe200000100b0 */
[----:B------:R-:W-:Y:S01]  /*a240*/  FADD.FTZ R156, R13, R156 ;  /* 0x0000009c0d9c7221 */ /* 0x000fe20000010000 */
[-C--:B------:R-:W-:Y:S01]  /*a250*/  FMUL.FTZ R27, R27, R9.reuse ;  /* 0x000000091b1b7220 */ /* 0x080fe20000410000 */
[-C--:B------:R-:W-:Y:S01]  /*a260*/  FMUL.FTZ R30, R30, R9.reuse ;  /* 0x000000091e1e7220 */ /* 0x080fe20000410000 */
[-C--:B------:R-:W-:Y:S01]  /*a270*/  FMUL.FTZ R31, R31, R9.reuse ;  /* 0x000000091f1f7220 */ /* 0x080fe20000410000 */
[-C--:B------:R-:W-:Y:S01]  /*a280*/  FMUL.FTZ R34, R34, R9.reuse ;  /* 0x0000000922227220 */ /* 0x080fe20000410000 */
[-C--:B------:R-:W-:Y:S01]  /*a290*/  FMUL.FTZ R35, R35, R9.reuse ;  /* 0x0000000923237220 */ /* 0x080fe20000410000 */
[----:B------:R-:W2:Y:S01]  /*a2a0*/  MUFU.EX2 R159, R159 ;  /* 0x0000009f009f7308 */ /* 0x000ea20000000800 */
[----:B---3--:R-:W-:Y:S01]  /*a2b0*/  FADD.FTZ R0, R155, R0 ;  /* 0x000000009b007221 */ /* 0x008fe20000010000 */
[----:B0-----:R-:W-:Y:S01]  /*a2c0*/  F2FP.BF16.F32.PACK_AB R158, R15, R14 ;  /* 0x0000000e0f9e723e */ /* 0x001fe200000010ff */
[-C--:B------:R-:W-:Y:S01]  /*a2d0*/  FMUL.FTZ R38, R38, R9.reuse ;  /* 0x0000000926267220 */ /* 0x080fe20000410000 */
[-C--:B------:R-:W-:Y:S01]  /*a2e0*/  FMUL.FTZ R39, R39, R9.reuse ;  /* 0x0000000927277220 */ /* 0x080fe20000410000 */
[-C--:B------:R-:W-:Y:S01]  /*a2f0*/  FMUL.FTZ R42, R42, R9.reuse ;  /* 0x000000092a2a7220 */ /* 0x080fe20000410000 */
[-C--:B------:R-:W-:Y:S01]  /*a300*/  FMUL.FTZ R43, R43, R9.reuse ;  /* 0x000000092b2b7220 */ /* 0x080fe20000410000 */
[-C--:B------:R-:W-:Y:S01]  /*a310*/  FMUL.FTZ R46, R46, R9.reuse ;  /* 0x000000092e2e7220 */ /* 0x080fe20000410000 */
[----:B------:R0:W-:Y:S01]  /*a320*/  MUFU.EX2 R171, R2 ;  /* 0x0000000200ab7308 */ /* 0x0001e20000000800 */
[----:B-1----:R-:W-:Y:S01]  /*a330*/  FADD.FTZ R0, R187, R0 ;  /* 0x00000000bb007221 */ /* 0x002fe20000010000 */
[-C--:B------:R-:W-:Y:S01]  /*a340*/  FMUL.FTZ R47, R47, R9.reuse ;  /* 0x000000092f2f7220 */ /* 0x080fe20000410000 */
[-C--:B------:R-:W-:Y:S01]  /*a350*/  FMUL.FTZ R50, R50, R9.reuse ;  /* 0x0000000932327220 */ /* 0x080fe20000410000 */
[-C--:B------:R-:W-:Y:S01]  /*a360*/  FMUL.FTZ R51, R51, R9.reuse ;  /* 0x0000000933337220 */ /* 0x080fe20000410000 */
[-C--:B------:R-:W-:Y:S01]  /*a370*/  FMUL.FTZ R54, R54, R9.reuse ;  /* 0x0000000936367220 */ /* 0x080fe20000410000 */
[-C--:B------:R-:W-:Y:S01]  /*a380*/  FMUL.FTZ R55, R55, R9.reuse ;  /* 0x0000000937377220 */ /* 0x080fe20000410000 */
[----:B------:R-:W-:Y:S01]  /*a390*/  FMUL.FTZ R58, R58, R9 ;  /* 0x000000093a3a7220 */ /* 0x000fe20000410000 */
[----:B------:R1:W3:Y:S01]  /*a3a0*/  MUFU.EX2 R192, R162 ;  /* 0x000000a200c07308 */ /* 0x0002e20000000800 */
[----:B0-----:R-:W-:Y:S01]  /*a3b0*/  FADD.FTZ R2, R14, R156 ;  /* 0x0000009c0e027221 */ /* 0x001fe20000010000 */
[----:B--2---:R-:W-:Y:S01]  /*a3c0*/  FADD.FTZ R0, R159, R0 ;  /* 0x000000009f007221 */ /* 0x004fe20000010000 */
[----:B------:R-:W-:Y:S01]  /*a3d0*/  F2FP.BF16.F32.PACK_AB R156, R13, R12 ;  /* 0x0000000c0d9c723e */ /* 0x000fe200000010ff */
[----:B------:R-:W-:-:S02]  /*a3e0*/  IMAD.U32 R12, RZ, RZ, UR6 ;  /* 0x00000006ff0c7e24 */ /* 0x000fc4000f8e00ff */
[----:B------:R-:W-:Y:S01]  /*a3f0*/  FADD.FTZ R2, R15, R2 ;  /* 0x000000020f027221 */ /* 0x000fe20000010000 */
[-C--:B------:R-:W-:Y:S01]  /*a400*/  FMUL.FTZ R59, R59, R9.reuse ;  /* 0x000000093b3b7220 */ /* 0x080fe20000410000 */
[----:B------:R-:W-:Y:S01]  /*a410*/  FMUL.FTZ R62, R62, R9 ;  /* 0x000000093e3e7220 */ /* 0x000fe20000410000 */
[----:B------:R-:W0:Y:S01]  /*a420*/  MUFU.EX2 R163, R163 ;  /* 0x000000a300a37308 */ /* 0x000e220000000800 */
[----:B------:R-:W-:Y:S01]  /*a430*/  FADD.FTZ R2, R20, R2 ;  /* 0x0000000214027221 */ /* 0x000fe20000010000 */
[----:B------:R-:W-:Y:S01]  /*a440*/  @!P1 VIADD R15, R12, 0x22840 ;  /* 0x000228400c0f9836 */ /* 0x000fe20000000000 */
[----:B-1----:R-:W-:Y:S01]  /*a450*/  F2FP.BF16.F32.PACK_AB R162, R153, R167 ;  /* 0x000000a799a2723e */ /* 0x002fe200000010ff */
[-C--:B------:R-:W-:Y:S01]  /*a460*/  FMUL.FTZ R63, R63, R9.reuse ;  /* 0x000000093f3f7220 */ /* 0x080fe20000410000 */
[----:B------:R-:W-:Y:S01]  /*a470*/  FADD.FTZ R2, R21, R2 ;  /* 0x0000000215027221 */ /* 0x000fe20000010000 */
[-C--:B------:R-:W-:Y:S01]  /*a480*/  FMUL.FTZ R66, R66, R9.reuse ;  /* 0x0000000942427220 */ /* 0x080fe20000410000 */
[----:B------:R-:W-:Y:S01]  /*a490*/  @!P1 PRMT R15, RZ, 0x654, R15 ;  /* 0x00000654ff0f9816 */ /* 0x000fe2000000000f */
[----:B------:R-:W1:Y:S01]  /*a4a0*/  MUFU.EX2 R193, R166 ;  /* 0x000000a600c17308 */ /* 0x000e620000000800 */
[----:B------:R-:W-:Y:S01]  /*a4b0*/  FADD.FTZ R2, R167, R2 ;  /* 0x00000002a7027221 */ /* 0x000fe20000010000 */
[----:B---3--:R-:W-:Y:S01]  /*a4c0*/  FADD.FTZ R0, R192, R0 ;  /* 0x00000000c0007221 */ /* 0x008fe20000010000 */
[-C--:B------:R-:W-:Y:S01]  /*a4d0*/  FMUL.FTZ R67, R67, R9.reuse ;  /* 0x0000000943437220 */ /* 0x080fe20000410000 */
[-C--:B------:R-:W-:Y:S01]  /*a4e0*/  FMUL.FTZ R70, R70, R9.reuse ;  /* 0x0000000946467220 */ /* 0x080fe20000410000 */
[----:B------:R-:W-:Y:S01]  /*a4f0*/  FADD.FTZ R2, R153, R2 ;  /* 0x0000000299027221 */ /* 0x000fe20000010000 */
[-C--:B------:R-:W-:Y:S01]  /*a500*/  FMUL.FTZ R71, R71, R9.reuse ;  /* 0x0000000947477220 */ /* 0x080fe20000410000 */
[-C--:B------:R-:W-:Y:S01]  /*a510*/  FMUL.FTZ R74, R74, R9.reuse ;  /* 0x000000094a4a7220 */ /* 0x080fe20000410000 */
[----:B------:R-:W2:Y:S01]  /*a520*/  MUFU.EX2 R157, R157 ;  /* 0x0000009d009d7308 */ /* 0x000ea20000000800 */
[----:B0-----:R-:W-:Y:S01]  /*a530*/  FADD.FTZ R0, R163, R0 ;  /* 0x00000000a3007221 */ /* 0x001fe20000010000 */
[----:B------:R-:W-:Y:S01]  /*a540*/  FADD.FTZ R2, R188, R2 ;  /* 0x00000002bc027221 */ /* 0x000fe20000010000 */
        /* <DEDUP_REMOVED lines=18> */
[----:B------:R-:W-:Y:S01]  /*a670*/  FADD.FTZ R2, R189, R2 ;  /* 0x00000002bd027221 */ /* 0x000fe20000010000 */
[-C--:B------:R-:W-:Y:S01]  /*a680*/  FMUL.FTZ R103, R103, R9.reuse ;  /* 0x0000000967677220 */ /* 0x080fe20000410000 */
[-C--:B------:R-:W-:Y:S01]  /*a690*/  FMUL.FTZ R106, R106, R9.reuse ;  /* 0x000000096a6a7220 */ /* 0x080fe20000410000 */
[----:B------:R2:W3:Y:S01]  /*a6a0*/  MUFU.EX2 R13, R6 ;  /* 0x00000006000d7308 */ /* 0x0004e20000000800 */
[----:B0-----:R-:W-:Y:S01]  /*a6b0*/  FADD.FTZ R0, R194, R0 ;  /* 0x00000000c2007221 */ /* 0x001fe20000010000 */
[-C--:B------:R-:W-:Y:S01]  /*a6c0*/  FMUL.FTZ R107, R107, R9.reuse ;  /* 0x000000096b6b7220 */ /* 0x080fe20000410000 */
[-C--:B------:R-:W-:Y:S01]  /*a6d0*/  FMUL.FTZ R110, R110, R9.reuse ;  /* 0x000000096e6e7220 */ /* 0x080fe20000410000 */
[-C--:B------:R-:W-:Y:S01]  /*a6e0*/  FMUL.FTZ R111, R111, R9.reuse ;  /* 0x000000096f6f7220 */ /* 0x080fe20000410000 */
[----:B------:R-:W-:Y:S01]  /*a6f0*/  FADD.FTZ R0, R171, R0 ;  /* 0x00000000ab007221 */ /* 0x000fe20000010000 */
[-C--:B------:R-:W-:Y:S01]  /*a700*/  FMUL.FTZ R114, R114, R9.reuse ;  /* 0x0000000972727220 */ /* 0x080fe20000410000 */
[-C--:B------:R-:W-:Y:S01]  /*a710*/  FMUL.FTZ R115, R115, R9.reuse ;  /* 0x0000000973737220 */ /* 0x080fe20000410000 */
[----:B------:R-:W0:Y:S01]  /*a720*/  MUFU.EX2 R190, R164 ;  /* 0x000000a400be7308 */ /* 0x000e220000000800 */
[----:B--2---:R-:W-:Y:S01]  /*a730*/  IADD3 R6, -R234, 0xb, RZ ;  /* 0x0000000bea067810 */ /* 0x004fe20007ffe1ff */
[----:B-1----:R-:W-:Y:S01]  /*a740*/  FADD.FTZ R2, R161, R2 ;  /* 0x00000002a1027221 */ /* 0x002fe20000010000 */
[-C--:B------:R-:W-:Y:S01]  /*a750*/  FMUL.FTZ R118, R118, R9.reuse ;  /* 0x0000000976767220 */ /* 0x080fe20000410000 */
[-C--:B------:R-:W-:Y:S01]  /*a760*/  FMUL.FTZ R119, R119, R9.reuse ;  /* 0x0000000977777220 */ /* 0x080fe20000410000 */
[-C--:B------:R-:W-:Y:S01]  /*a770*/  FMUL.FTZ R122, R122, R9.reuse ;  /* 0x000000097a7a7220 */ /* 0x080fe20000410000 */
[----:B------:R1:W-:Y:S06]  /*a780*/  BAR.ARV R6, 0x100 ;  /* 0x000400060000751d */ /* 0x0003ec0000002000 */
[----:B------:R-:W2:Y:S01]  /*a790*/  MUFU.EX2 R14, R170 ;  /* 0x000000aa000e7308 */ /* 0x000ea20000000800 */
[----:B------:R4:W-:Y:S01]  /*a7a0*/  @!P1 SYNCS.ARRIVE.TRANS64.RED.A1T0 RZ, [R15+URZ], RZ ;  /* 0x000000ff0fff99a7 */ /* 0x0009e2000810043f */
[----:B---3--:R-:W-:Y:S01]  /*a7b0*/  FADD.FTZ R0, R13, R0 ;  /* 0x000000000d007221 */ /* 0x008fe20000010000 */
[-C--:B------:R-:W-:Y:S01]  /*a7c0*/  FMUL.FTZ R123, R123, R9.reuse ;  /* 0x000000097b7b7220 */ /* 0x080fe20000410000 */
[-C--:B------:R-:W-:Y:S01]  /*a7d0*/  FMUL.FTZ R126, R126, R9.reuse ;  /* 0x000000097e7e7220 */ /* 0x080fe20000410000 */
[----:B0-----:R-:W-:Y:S01]  /*a7e0*/  FADD.FTZ R2, R190, R2 ;  /* 0x00000002be027221 */ /* 0x001fe20000010000 */
        /* <DEDUP_REMOVED lines=11> */
[----:B--2---:R-:W-:Y:S01]  /*a8a0*/  FADD.FTZ R0, R14, R0 ;  /* 0x000000000e007221 */ /* 0x004fe20000010000 */
[-C--:B------:R-:W-:Y:S01]  /*a8b0*/  FMUL.FTZ R146, R146, R9.reuse ;  /* 0x0000000992927220 */ /* 0x080fe20000410000 */
[-C--:B------:R-:W-:Y:S01]  /*a8c0*/  FMUL.FTZ R147, R147, R9.reuse ;  /* 0x0000000993937220 */ /* 0x080fe20000410000 */
[-C--:B------:R-:W-:Y:S01]  /*a8d0*/  FMUL.FTZ R150, R150, R9.reuse ;  /* 0x0000000996967220 */ /* 0x080fe20000410000 */
[----:B------:R-:W-:Y:S01]  /*a8e0*/  FMUL.FTZ R151, R151, R9 ;  /* 0x0000000997977220 */ /* 0x000fe20000410000 */
[----:B------:R-:W-:-:S02]  /*a8f0*/  F2FP.BF16.F32.PACK_AB R164, R157, R188 ;  /* 0x000000bc9da4723e */ /* 0x000fc400000010ff */
[----:B------:R2:W5:Y:S01]  /*a900*/  MUFU.EX2 R191, R168 ;  /* 0x000000a800bf7308 */ /* 0x0005620000000800 */
[----:B0-----:R-:W-:Y:S01]  /*a910*/  FADD.FTZ R2, R165, R2 ;  /* 0x00000002a5027221 */ /* 0x001fe20000010000 */
[----:B------:R-:W-:Y:S02]  /*a920*/  F2FP.BF16.F32.PACK_AB R166, R161, R189 ;  /* 0x000000bda1a6723e */ /* 0x000fe400000010ff */
[----:B------:R-:W-:Y:S02]  /*a930*/  F2FP.BF16.F32.PACK_AB R153, R155, R176 ;  /* 0x000000b09b99723e */ /* 0x000fe400000010ff */
[----:B------:R-:W-:Y:S02]  /*a940*/  F2FP.BF16.F32.PACK_AB R155, R159, R187 ;  /* 0x000000bb9f9b723e */ /* 0x000fe400000010ff */
[----:B------:R-:W0:Y:S01]  /*a950*/  MUFU.EX2 R11, R11 ;  /* 0x0000000b000b7308 */ /* 0x000e220000000800 */
[----:B---3--:R-:W-:Y:S01]  /*a960*/  FADD.FTZ R0, R10, R0 ;  /* 0x000000000a007221 */ /* 0x008fe20000010000 */
[----:B--2---:R-:W-:-:S02]  /*a970*/  F2FP.BF16.F32.PACK_AB R168, R165, R190 ;  /* 0x000000bea5a8723e */ /* 0x004fc400000010ff */
[----:B------:R-:W-:Y:S02]  /*a980*/  F2FP.BF16.F32.PACK_AB R157, R163, R192 ;  /* 0x000000c0a39d723e */ /* 0x000fe400000010ff */
[----:B------:R-:W-:Y:S02]  /*a990*/  F2FP.BF16.F32.PACK_AB R161, R13, R171 ;  /* 0x000000ab0da1723e */ /* 0x000fe400000010ff */
[----:B------:R-:W2:Y:S01]  /*a9a0*/  MUFU.EX2 R169, R169 ;  /* 0x000000a900a97308 */ /* 0x000ea20000000800 */
[----:B-----5:R-:W-:Y:S01]  /*a9b0*/  FADD.FTZ R2, R191, R2 ;  /* 0x00000002bf027221 */ /* 0x020fe20000010000 */
[----:B------:R-:W-:Y:S02]  /*a9c0*/  F2FP.BF16.F32.PACK_AB R160, R21, R20 ;  /* 0x0000001415a0723e */ /* 0x000fe400000010ff */
[----:B------:R-:W-:Y:S02]  /*a9d0*/  F2FP.BF16.F32.PACK_AB R159, R194, R193 ;  /* 0x000000c1c29f723e */ /* 0x000fe400000010ff */
[----:B------:R-:W-:-:S02]  /*a9e0*/  F2FP.BF16.F32.PACK_AB R163, R10, R14 ;  /* 0x0000000e0aa3723e */ /* 0x000fc400000010ff */
[----:B----4-:R-:W3:Y:S01]  /*a9f0*/  MUFU.EX2 R15, R174 ;  /* 0x000000ae000f7308 */ /* 0x010ee20000000800 */
        /* <DEDUP_REMOVED lines=10> */
[----:B--2---:R-:W-:-:S07]  /*aaa0*/  FADD.FTZ R2, R172, R2 ;  /* 0x00000002ac027221 */ /* 0x004fce0000010000 */
[----:B------:R-:W2:Y:S01]  /*aab0*/  MUFU.EX2 R179, R179 ;  /* 0x000000b300b37308 */ /* 0x000ea20000000800 */
[C---:B---3--:R-:W-:Y:S01]  /*aac0*/  FADD.FTZ R0, R178.reuse, R0 ;  /* 0x00000000b2007221 */ /* 0x048fe20000010000 */
[----:B------:R-:W-:-:S06]  /*aad0*/  F2FP.BF16.F32.PACK_AB R167, R178, R167 ;  /* 0x000000a7b2a7723e */ /* 0x000fcc00000010ff */
        /* <DEDUP_REMOVED lines=21> */
[----:B---3--:R-:W-:Y:S01]  /*ac30*/  FADD.FTZ R9, R175, R0 ;  /* 0x00000000af097221 */ /* 0x008fe20000010000 */
[C---:B0-----:R-:W-:Y:S01]  /*ac40*/  FADD.FTZ R2, R180.reuse, R2 ;  /* 0x00000002b4027221 */ /* 0x041fe20000010000 */
[----:B------:R-:W-:Y:S02]  /*ac50*/  F2FP.BF16.F32.PACK_AB R174, R180, R177 ;  /* 0x000000b1b4ae723e */ /* 0x000fe400000010ff */
[C---:B--2---:R-:W-:Y:S01]  /*ac60*/  FADD.FTZ R0, R8.reuse, R9 ;  /* 0x0000000908007221 */ /* 0x044fe20000010000 */
[----:B------:R-:W-:Y:S01]  /*ac70*/  F2FP.BF16.F32.PACK_AB R175, R8, R175 ;  /* 0x000000af08af723e */ /* 0x000fe200000010ff */
[----:B-1----:R-:W-:Y:S06]  /*ac80*/  @!P0 BRA `(.L_x_2393) ;  /* 0x0000000000048947 */ /* 0x002fec0003800000 */
[----:B------:R-:W-:Y:S01]  /*ac90*/  BPT.TRAP 0x1 ;  /* 0x000000040000795c */ /* 0x000fe20000300000 */
.L_x_2393:
[----:B------:R0:W1:Y:S01]  /*aca0*/  SYNCS.PHASECHK.TRANS64.TRYWAIT P3, [UR6+0x22850], R3 ;  /* 0x02285003ff0075a7 */ /* 0x0000620008060146 */
[----:B------:R-:W-:Y:S05]  /*acb0*/  @!P0 BRA `(.L_x_2394) ;  /* 0x0000000000048947 */ /* 0x000fea0003800000 */
[----:B------:R-:W-:Y:S01]  /*acc0*/  BPT.TRAP 0x1 ;  /* 0x000000040000795c */ /* 0x000fe20000300000 */
.L_x_2394:
[----:B-1----:R-:W-:Y:S05]  /*acd0*/  @P3 BRA `(.L_x_2395) ;  /* 0x0000000000083947 */ /* 0x002fea0003800000 */
[----:B------:R-:W1:Y:S02]  /*ace0*/  SYNCS.PHASECHK.TRANS64.TRYWAIT P3, [UR6+0x22850], R3 ;  /* 0x02285003ff0075a7 */ /* 0x000e640008060146 */
[----:B-1----:R-:W-:Y:S05]  /*acf0*/  @!P3 BRA `(.L_x_2396) ;  /* 0x000000fc0054b947 */ /* 0x002fea0003800000 */
.L_x_2395:
[----:B------:R-:W2:Y:S01]  /*ad00*/  S2R R8, SR_TID.X ;  /* 0x0000000000087919 */ /* 0x000ea20000002100 */
[----:B------:R-:W-:Y:S01]  /*ad10*/  UIMAD UR10, UR39, 0xc00, UR25 ;  /* 0x00000c00270a78a4 */ /* 0x000fe2000f8e0219 */
[----:B-1----:R-:W-:Y:S01]  /*ad20*/  @!P1 VIADD R12, R12, 0x22860 ;  /* 0x000228600c0c9836 */ /* 0x002fe20000000000 */
[----:B------:R-:W-:Y:S01]  /*ad30*/  UMOV UR7, 0x40000040 ;  /* 0x4000004000077882 */ /* 0x000fe20000000000 */
[----:B------:R-:W-:-:S03]  /*ad40*/  IMAD.MOV.U32 R9, RZ, RZ, R4 ;  /* 0x000000ffff097224 */ /* 0x000fc600078e0004 */
[----:B------:R-:W-:Y:S01]  /*ad50*/  @!P1 PRMT R12, RZ, 0x654, R12 ;  /* 0x00000654ff0c9816 */ /* 0x000fe2000000000c */
[----:B------:R-:W-:Y:S01]  /*ad60*/  UMOV UR6, UR10 ;  /* 0x0000000a00067c82 */ /* 0x000fe20008000000 */
        /* <DEDUP_REMOVED lines=39> */
[----:B0-----:R-:W-:-:S07]  /*afe0*/  IMAD.MOV.U32 R3, RZ, RZ, R7 ;  /* 0x000000ffff037224 */ /* 0x001fce00078e0007 */
.L_x_2388:
[----:B------:R-:W-:-:S13]  /*aff0*/  ISETP.GE.AND P2, PT, R3, UR44, PT ;  /* 0x0000002c03007c0c */ /* 0x000fda000bf46270 */
[----:B------:R-:W-:Y:S05]  /*b000*/  @!P2 BRA `(.L_x_2398) ;  /* 0x000000340084a947 */ /* 0x000fea0003800000 */
[----:B------:R-:W-:Y:S01]  /*b010*/  IMAD.MOV.U32 R8, RZ, RZ, R5 ;  /* 0x000000ffff087224 */ /* 0x000fe200078e0005 */
[----:B------:R-:W-:Y:S01]  /*b020*/  ULDC UR27, c[0x0][0x9e4] ;  /* 0x00027900001b7ab9 */ /* 0x000fe20000000800 */
[----:B------:R-:W-:Y:S01]  /*b030*/  IMAD.MOV.U32 R9, RZ, RZ, R4 ;  /* 0x000000ffff097224 */ /* 0x000fe200078e0004 */
[----:B------:R-:W-:Y:S01]  /*b040*/  ULDC UR28, c[0x0][0x9d8] ;  /* 0x00027600001c7ab9 */ /* 0x000fe20000000800 */
[----:B------:R-:W-:Y:S01]  /*b050*/  ULDC UR4, c[0x0][0x988] ;  /* 0x0002620000047ab9 */ /* 0x000fe20000000800 */
[----:B------:R-:W-:-:S05]  /*b060*/  ULDC UR29, c[0x0][0x9e0] ;  /* 0x00027800001d7ab9 */ /* 0x000fca0000000800 */
.L_x_2415:
[----:B------:R-:W-:-:S04]  /*b070*/  UIADD3 UR39, UR39, 0x1, URZ ;  /* 0x0000000127277890 */ /* 0x000fc8000fffe03f */
[----:B------:R-:W-:-:S04]  /*b080*/  UISETP.NE.AND UP2, UPT, UR39, 0x2, UPT ;  /* 0x000000022700788c */ /* 0x000fc8000bf45270 */
[----:B------:R-:W-:Y:S02]  /*b090*/  USEL UR5, URZ, 0x1, UP2 ;  /* 0x000000013f057887 */ /* 0x000fe40009000000 */
[----:B------:R-:W-:Y:S02]  /*b0a0*/  USEL UR39, UR39, URZ, UP2 ;  /* 0x0000003f27277287 */ /* 0x000fe40009000000 */
[----:B------:R-:W-:Y:S01]  /*b0b0*/  ULOP3.LUT UR38, UR38, UR5, URZ, 0x3c, !UPT ;  /* 0x0000000526267292 */ /* 0x000fe2000f8e3c3f */
[----:B0-----:R-:W-:Y:S11]  /*b0c0*/  @!P0 BRA `(.L_x_2399) ;  /* 0x0000000000048947 */ /* 0x001ff60003800000 */
[----:B------:R-:W-:Y:S01]  /*b0d0*/  BPT.TRAP 0x1 ;  /* 0x000000040000795c */ /* 0x000fe20000300000 */
.L_x_2399:
        /* <DEDUP_REMOVED lines=9> */
.L_x_2400:
[----:B--2---:R-:W-:Y:S05]  /*b170*/  @P2 BRA `(.L_x_2401) ;  /* 0x0000000000082947 */ /* 0x004fea0003800000 */
[----:B------:R-:W2:Y:S02]  /*b180*/  SYNCS.PHASECHK.TRANS64.TRYWAIT P2, [UR5+0x22830], R7 ;  /* 0x02283007ff0075a7 */ /* 0x000ea40008040145 */
[----:B--2---:R-:W-:Y:S05]  /*b190*/  @!P2 BRA `(.L_x_2402) ;  /* 0x000000f80040a947 */ /* 0x004fea0003800000 */
.L_x_2401:
[----:B------:R-:W-:Y:S01]  /*b1a0*/  UIMAD UR14, UR39, 0x300, UR24 ;  /* 0x00000300270e78a4 */ /* 0x000fe2000f8e0218 */
[----:B-1----:R-:W-:Y:S01]  /*b1b0*/  WARPGROUP.ARRIVE ;  /* 0x00000000000079c5 */ /* 0x002fe20000000000 */
[----:B------:R-:W-:Y:S01]  /*b1c0*/  UMOV UR15, 0x40000040 ;  /* 0x40000040000f7882 */ /* 0x000fe20000000000 */
[----:B------:R-:W-:Y:S01]  /*b1d0*/  UMOV UR19, 0x40000040 ;  /* 0x4000004000137882 */ /* 0x000fe20000000000 */
[----:B------:R-:W-:-:S03]  /*b1e0*/  UIADD3 UR18, UR14, 0x2, URZ ;  /* 0x000000020e127890 */ /* 0x000fc6000fffe03f */
[----:B------:R-:W1:Y:S01]  /*b1f0*/  S2R R20, SR_TID.X ;  /* 0x0000000000147919 */ /* 0x000e620000002100 */
[----:B------:R-:W-:Y:S01]  /*b200*/  UIADD3 UR22, UR14, 0x4, URZ ;  /* 0x000000040e167890 */ /* 0x000fe2000fffe03f */
[----:B------:R-:W-:Y:S01]  /*b210*/  PLOP3.LUT P2, PT, PT, PT, UP0, 0x80, 0x0 ;  /* 0x000000000000781c */ /* 0x000fe20003f4f008 */
[----:B------:R-:W-:Y:S01]  /*b220*/  UMOV UR23, 0x40000040 ;  /* 0x4000004000177882 */ /* 0x000fe20000000000 */
[----:B------:R-:W-:Y:S01]  /*b230*/  HGMMA.64x96x16.F32.BF16 R152, gdesc[UR12], RZ, !UPT, gsb0 ;  /* 0x016000000c9879f0 */ /* 0x000fe2000c0018ff */
[----:B------:R-:W-:Y:S01]  /*b240*/  UIADD3 UR10, UR14, 0x6, URZ ;  /* 0x000000060e0a7890 */ /* 0x000fe2000fffe03f */
[----:B------:R-:W-:Y:S01]  /*b250*/  PLOP3.LUT P3, PT, PT, PT, UP0, 0x80, 0x0 ;  /* 0x000000000000781c */ /* 0x000fe20003f6f008 */
[----:B------:R-:W-:Y:S01]  /*b260*/  UMOV UR11, 0x40000040 ;  /* 0x40000040000b7882 */ /* 0x000fe20000000000 */
[----:B------:R-:W-:Y:S01]  /*b270*/  @UP0 ULDC UR6, c[0x0][0x44c] ;  /* 0x0001130000060ab9 */ /* 0x000fe20000000800 */
[----:B-1----:R-:W-:Y:S01]  /*b280*/  SHF.R.U32.HI R20, RZ, 0x7, R20 ;  /* 0x00000007ff147819 */ /* 0x002fe20000011614 */
        /* <DEDUP_REMOVED lines=17> */
[----:B------:R-:W-:-:S02]  /*b3a0*/  VIADD R192, R22, UR43 ;  /* 0x0000002b16c07c36 */ /* 0x000fc40008000000 */
[----:B------:R-:W-:Y:S01]  /*b3b0*/  FMUL.FTZ R10, R153, UR28 ;  /* 0x0000001c990a7c20 */ /* 0x000fe20008410000 */
[----:B------:R-:W-:Y:S01]  /*b3c0*/  FMUL.FTZ R12, R156, UR28 ;  /* 0x0000001c9c0c7c20 */ /* 0x000fe20008410000 */
[----:B------:R-:W-:Y:S01]  /*b3d0*/  FMUL.FTZ R13, R157, UR28 ;  /* 0x0000001c9d0d7c20 */ /* 0x000fe20008410000 */
[----:B------:R-:W-:Y:S01]  /*b3e0*/  @P2 IMAD.HI.U32 R6, R192, UR6, RZ ;  /* 0x00000006c0062c27 */ /* 0x000fe2000f8e00ff */
[----:B------:R-:W-:-:S03]  /*b3f0*/  @UP0 ULDC UR6, c[0x0][0x450] ;  /* 0x0001140000060ab9 */ /* 0x000fc60000000800 */
[----:B------:R-:W-:Y:S01]  /*b400*/  FMUL.FTZ R5, R154, UR28 ;  /* 0x0000001c9a057c20 */ /* 0x000fe20008410000 */
[----:B------:R-:W-:Y:S01]  /*b410*/  FMUL.FTZ R14, R158, UR28 ;  /* 0x0000001c9e0e7c20 */ /* 0x000fe20008410000 */
[----:B------:R-:W-:Y:S01]  /*b420*/  FMUL.FTZ R15, R159, UR28 ;  /* 0x0000001c9f0f7c20 */ /* 0x000fe20008410000 */
[----:B------:R-:W-:Y:S01]  /*b430*/  @P3 SHF.R.U32.HI R192, RZ, UR6, R6 ;  /* 0x00000006ffc03c19 */ /* 0x000fe20008011606 */
[----:B------:R-:W-:Y:S01]  /*b440*/  FMUL.FTZ R153, R161, UR28 ;  /* 0x0000001ca1997c20 */ /* 0x000fe20008410000 */
[----:B------:R-:W-:Y:S01]  /*b450*/  IADD3 R6, -R20, 0xb, RZ ;  /* 0x0000000b14067810 */ /* 0x000fe20007ffe1ff */
[----:B------:R-:W-:Y:S01]  /*b460*/  FMUL.FTZ R156, R164, UR28 ;  /* 0x0000001ca49c7c20 */ /* 0x000fe20008410000 */
[----:B------:R-:W-:Y:S01]  /*b470*/  FMUL.FTZ R157, R165, UR28 ;  /* 0x0000001ca59d7c20 */ /* 0x000fe20008410000 */
[----:B------:R-:W1:Y:S01]  /*b480*/  SHFL.IDX PT, R20, R192, RZ, 0x1c1f ;  /* 0x001c1fffc0147589 */ /* 0x000e6200000e0000 */
        /* <DEDUP_REMOVED lines=35> */
[----:B------:R-:W2:Y:S01]  /*b6c0*/  MUFU.TANH R4, R4 ;  /* 0x0000000400047308 */ /* 0x000ea20000002400 */
[----:B------:R-:W-:Y:S01]  /*b6d0*/  IADD3 R197, -R16, 0x1, R191 ;  /* 0x0000000110c57810 */ /* 0x000fe20007ffe1bf */
[----:B------:R-:W-:-:S03]  /*b6e0*/  @!P1 VIADD R21, R176, 0x22840 ;  /* 0x00022840b0159836 */ /* 0x000fc60000000000 */
[----:B------:R-:W-:Y:S02]  /*b6f0*/  IADD3 R197, -R17, R197, R19 ;  /* 0x000000c511c57210 */ /* 0x000fe40007ffe113 */
[----:B------:R-:W-:Y:S01]  /*b700*/  @!P1 PRMT R21, RZ, 0x654, R21 ;  /* 0x00000654ff159816 */ /* 0x000fe20000000015 */
[----:B------:R-:W3:Y:S01]  /*b710*/  MUFU.TANH R10, R10 ;  /* 0x0000000a000a7308 */ /* 0x000ee20000002400 */
[----:B------:R4:W-:Y:S06]  /*b720*/  BAR.ARV R6, 0x100 ;  /* 0x000400060000751d */ /* 0x0009ec0000002000 */
[C---:B------:R-:W-:Y:S01]  /*b730*/  VIADD R198, R197.reuse, UR29 ;  /* 0x0000001dc5c67c36 */ /* 0x040fe20008000000 */
        /* <DEDUP_REMOVED lines=63> */
.L_x_2405:
[----:B------:R-:W-:-:S05]  /*bb30*/  IMAD.U32 R234, RZ, RZ, UR27 ;  /* 0x0000001bffea7e24 */ /* 0x000fca000f8e00ff */
[----:B------:R-:W-:-:S13]  /*bb40*/  ISETP.NE.AND P2, PT, R234, 0x1, PT ;  /* 0x00000001ea00780c */ /* 0x000fda0003f45270 */
[----:B------:R-:W1:Y:S02]  /*bb50*/  @P2 LDC.64 R20, c[0x0][0x9e8] ;  /* 0x00027a00ff142b82 */ /* 0x000e640000000a00 */
[----:B-1----:R-:W-:-:S05]  /*bb60*/  @P2 IMAD.HI.U32 R20, R199, R20, RZ ;  /* 0x00000014c7142227 */ /* 0x002fca00078e00ff */
[----:B------:R-:W-:-:S07]  /*bb70*/  @P2 SHF.R.U32.HI R199, RZ, R21, R20 ;  /* 0x00000015ffc72219 */ /* 0x000fce0000011614 */
.L_x_2406:
[----:B------:R-:W-:Y:S05]  /*bb80*/  BSYNC B0 ;  /* 0x0000000000007941 */ /* 0x000fea0003800000 */
.L_x_2404:
[----:B------:R-:W-:-:S04]  /*bb90*/  IMAD.IADD R20, R191, 0x1, -R16 ;  /* 0x00000001bf147824 */ /* 0x000fc800078e0a10 */
[----:B------:R-:W-:-:S05]  /*bba0*/  IMAD R20, R199, R234, R20 ;  /* 0x000000eac7147224 */ /* 0x000fca00078e0214 */
[----:B------:R-:W-:Y:S02]  /*bbb0*/  VIMNMX R195, R195, R20, !PT ;  /* 0x00000014c3c37248 */ /* 0x000fe40007fe0100 */
[----:B------:R-:W-:-:S07]  /*bbc0*/  VIADDMNMX R196, R20, R234, R196, PT ;  /* 0x000000ea14c47246 */ /* 0x000fce00038001c4 */
.L_x_2403:
[C---:B------:R-:W-:Y:S02]  /*bbd0*/  ISETP.GE.AND P2, PT, R191.reuse, 0x1, PT ;  /* 0x00000001bf00780c */ /* 0x040fe40003f46270 */
        /* <DEDUP_REMOVED lines=8> */
[----:B------:R-:W-:Y:S01]  /*bc60*/  ISETP.GT.AND P4, PT, R195, 0x1, !P2 ;  /* 0x00000001c300780c */ /* 0x000fe20005784270 */
[----:B------:R-:W1:Y:S01]  /*bc70*/  SHFL.IDX PT, R4, R192, 0x1, 0x1c1f ;  /* 0x003c1f00c0047f89 */ /* 0x000e6200000e0000 */
[----:B------:R-:W-:-:S02]  /*bc80*/  @P5 LOP3.LUT R18, R18, 0x2, RZ, 0xfc, !PT ;  /* 0x0000000212125812 */ /* 0x000fc400078efcff */
[----:B------:R-:W-:Y:S02]  /*bc90*/  ISETP.GT.AND P3, PT, R195, 0x8, !P5 ;  /* 0x00000008c300780c */ /* 0x000fe40006f64270 */
[C---:B------:R-:W-:Y:S02]  /*bca0*/  ISETP.GE.AND P5, PT, R191.reuse, 0xa, PT ;  /* 0x0000000abf00780c */ /* 0x040fe40003fa6270 */
        /* <DEDUP_REMOVED lines=8> */
[----:B------:R-:W-:Y:S01]  /*bd30*/  ISETP.LT.OR P3, PT, R196, 0xa, P3 ;  /* 0x0000000ac400780c */ /* 0x000fe20001f61670 */
[--C-:B-1----:R-:W-:Y:S01]  /*bd40*/  IMAD.IADD R198, R198, 0x1, R4.reuse ;  /* 0x00000001c6c67824 */ /* 0x102fe200078e0204 */
[----:B------:R-:W-:Y:S01]  /*bd50*/  LOP3.LUT R18, R18, 0xfffffff7, RZ, 0xc0, !PT ;  /* 0xfffffff712127812 */ /* 0x000fe200078ec0ff */
[----:B------:R-:W-:Y:S01]  /*bd60*/  IMAD.IADD R197, R197, 0x1, R4 ;  /* 0x00000001c5c57824 */ /* 0x000fe200078e0204 */
[----:B------:R-:W-:-:S02]  /*bd70*/  FSEL R199, R13, -INF , !P3 ;  /* 0xff8000000dc77808 */ /* 0x000fc40005800000 */
        /* <DEDUP_REMOVED lines=126> */
.L_x_2409:
[----:B------:R-:W-:-:S05]  /*c560*/  IMAD.U32 R192, RZ, RZ, UR27 ;  /* 0x0000001bffc07e24 */ /* 0x000fca000f8e00ff */
[----:B------:R-:W-:-:S13]  /*c570*/  ISETP.NE.AND P6, PT, R192, 0x1, PT ;  /* 0x00000001c000780c */ /* 0x000fda0003fc5270 */
[----:B------:R-:W0:Y:S02]  /*c580*/  @P6 LDC.64 R12, c[0x0][0x9e8] ;  /* 0x00027a00ff0c6b82 */ /* 0x000e240000000a00 */
[----:B0-----:R-:W-:-:S05]  /*c590*/  @P6 IMAD.HI.U32 R12, R4, R12, RZ ;  /* 0x0000000c040c6227 */ /* 0x001fca00078e00ff */
[----:B------:R-:W-:-:S07]  /*c5a0*/  @P6 SHF.R.U32.HI R4, RZ, R13, R12 ;  /* 0x0000000dff046219 */ /* 0x000fce000001160c */
.L_x_2410:
[----:B------:R-:W-:Y:S05]  /*c5b0*/  BSYNC B0 ;  /* 0x0000000000007941 */ /* 0x000fea0003800000 */
.L_x_2408:
[----:B------:R-:W-:-:S04]  /*c5c0*/  IMAD.IADD R191, R191, 0x1, -R16 ;  /* 0x00000001bfbf7824 */ /* 0x000fc800078e0a10 */
[----:B------:R-:W-:-:S05]  /*c5d0*/  IMAD R191, R4, R192, R191 ;  /* 0x000000c004bf7224 */ /* 0x000fca00078e02bf */
[----:B------:R-:W-:Y:S02]  /*c5e0*/  VIMNMX R197, R197, R191, !PT ;  /* 0x000000bfc5c57248 */ /* 0x000fe40007fe0100 */
[----:B------:R-:W-:-:S07]  /*c5f0*/  VIADDMNMX R198, R191, R192, R198, PT ;  /* 0x000000c0bfc67246 */ /* 0x000fce00038001c6 */
.L_x_2407:
[----:B------:R-:W-:Y:S02]  /*c600*/  ISETP.GT.AND P2, PT, R197, 0x1, !P2 ;  /* 0x00000001c500780c */ /* 0x000fe40005744270 */
[----:B------:R-:W-:Y:S02]  /*c610*/  FMNMX.FTZ R4, R20, R9, !PT ;  /* 0x0000000914047209 */ /* 0x000fe40007810000 */
[----:B------:R-:W-:Y:S02]  /*c620*/  ISETP.LT.OR P2, PT, R198, 0x2, P2 ;  /* 0x00000002c600780c */ /* 0x000fe40001741670 */
[C---:B------:R-:W-:Y:S02]  /*c630*/  LOP3.LUT P6, RZ, R18.reuse, 0x8000, RZ, 0xc0, !PT ;  /* 0x0000800012ff7812 */ /* 0x040fe400078cc0ff */
        /* <DEDUP_REMOVED lines=109> */
[----:B------:R-:W-:Y:S01]  /*cd10*/  ISETP.LT.OR P2, PT, R198, 0x49, P2 ;  /* 0x00000049c600780c */ /* 0x000fe20001741670 */
[--C-:B------:R-:W-:Y:S01]  /*cd20*/  FFMA.FTZ R10, R10, UR4, -R9.reuse ;  /* 0x000000040a0a7c23 */ /* 0x100fe20008010809 */
[--C-:B------:R-:W-:Y:S01]  /*cd30*/  FFMA.FTZ R21, R21, UR4, -R9.reuse ;  /* 0x0000000415157c23 */ /* 0x100fe20008010809 */
[--C-:B------:R-:W-:Y:S01]  /*cd40*/  FFMA.FTZ R199, R199, UR4, -R9.reuse ;  /* 0x00000004c7c77c23 */ /* 0x100fe20008010809 */
[----:B------:R-:W-:Y:S01]  /*cd50*/  FSEL R181, R181, -INF , !P2 ;  /* 0xff800000b5b57808 */ /* 0x000fe20005000000 */
[--C-:B------:R-:W-:Y:S01]  /*cd60*/  FFMA.FTZ R13, R152, UR4, -R9.reuse ;  /* 0x00000004980d7c23 */ /* 0x100fe20008010809 */
[----:B------:R-:W-:Y:S01]  /*cd70*/  LOP3.LUT P2, RZ, R18, 0x80000, RZ, 0xc0, !PT ;  /* 0x0008000012ff7812 */ /* 0x000fe2000784c0ff */
[--C-:B------:R-:W-:Y:S01]  /*cd80*/  FFMA.FTZ R153, R153, UR4, -R9.reuse ;  /* 0x0000000499997c23 */ /* 0x100fe20008010809 */
[--C-:B------:R-:W-:Y:S01]  /*cd90*/  FFMA.FTZ R156, R156, UR4, -R9.reuse ;  /* 0x000000049c9c7c23 */ /* 0x100fe20008010809 */
[--C-:B------:R-:W-:Y:S01]  /*cda0*/  FFMA.FTZ R157, R157, UR4, -R9.reuse ;  /* 0x000000049d9d7c23 */ /* 0x100fe20008010809 */
[----:B------:R-:W-:Y:S01]  /*cdb0*/  ISETP.GT.AND P2, PT, R197, RZ, !P2 ;  /* 0x000000ffc500720c */ /* 0x000fe20005744270 */
[--C-:B------:R-:W-:Y:S01]  /*cdc0*/  FFMA.FTZ R162, R162, UR4, -R9.reuse ;  /* 0x00000004a2a27c23 */ /* 0x100fe20008010809 */
[--C-:B------:R-:W-:Y:S01]  /*cdd0*/  FFMA.FTZ R163, R163, UR4, -R9.reuse ;  /* 0x00000004a3a37c23 */ /* 0x100fe20008010809 */
        /* <DEDUP_REMOVED lines=9> */
[----:B------:R-:W-:Y:S01]  /*ce70*/  FMNMX.FTZ R5, R191, R8, !PT ;  /* 0x00000008bf057209 */ /* 0x000fe20007810000 */
[--C-:B------:R-:W-:Y:S01]  /*ce80*/  FFMA.FTZ R179, R179, UR4, -R9.reuse ;  /* 0x00000004b3b37c23 */ /* 0x100fe20008010809 */
[----:B------:R-:W-:Y:S01]  /*ce90*/  ISETP.GT.AND P2, PT, R197, 0x49, !P2 ;  /* 0x00000049c500780c */ /* 0x000fe20005744270 */
[--C-:B------:R-:W-:Y:S01]  /*cea0*/  FFMA.FTZ R182, R182, UR4, -R9.reuse ;  /* 0x00000004b6b67c23 */ /* 0x100fe20008010809 */
[----:B------:R-:W-:Y:S01]  /*ceb0*/  FMNMX.FTZ R5, R11, R5, !PT ;  /* 0x000000050b057209 */ /* 0x000fe20007810000 */
[--C-:B------:R-:W-:Y:S01]  /*cec0*/  FFMA.FTZ R184, R184, UR4, -R9.reuse ;  /* 0x00000004b8b87c23 */ /* 0x100fe20008010809 */
[--C-:B------:R-:W-:Y:S01]  /*ced0*/  FFMA.FTZ R186, R186, UR4, -R9.reuse ;  /* 0x00000004baba7c23 */ /* 0x100fe20008010809 */
[--C-:B------:R-:W-:Y:S01]  /*cee0*/  FFMA.FTZ R188, R188, UR4, -R9.reuse ;  /* 0x00000004bcbc7c23 */ /* 0x100fe20008010809 */
[----:B------:R-:W-:Y:S01]  /*cef0*/  FMNMX.FTZ R5, R14, R5, !PT ;  /* 0x000000050e057209 */ /* 0x000fe20007810000 */
[--C-:B------:R-:W-:Y:S01]  /*cf00*/  FFMA.FTZ R190, R190, UR4, -R9.reuse ;  /* 0x00000004bebe7c23 */ /* 0x100fe20008010809 */
[--C-:B------:R-:W-:Y:S01]  /*cf10*/  FFMA.FTZ R193, R193, UR4, -R9.reuse ;  /* 0x00000004c1c17c23 */ /* 0x100fe20008010809 */
[----:B------:R-:W-:Y:S01]  /*cf20*/  FFMA.FTZ R194, R194, UR4, -R9 ;  /* 0x00000004c2c27c23 */ /* 0x000fe20008010809 */
[----:B------:R-:W-:Y:S01]  /*cf30*/  FMNMX.FTZ R5, R15, R5, !PT ;  /* 0x000000050f057209 */ /* 0x000fe20007810000 */
[----:B------:R-:W-:Y:S01]  /*cf40*/  FMUL.FTZ R9, R12, UR4 ;  /* 0x000000040c097c20 */ /* 0x000fe20008410000 */
[----:B------:R-:W-:Y:S01]  /*cf50*/  ISETP.LT.OR P2, PT, R198, 0x4a, P2 ;  /* 0x0000004ac600780c */ /* 0x000fe20001741670 */
[----:B------:R-:W-:Y:S01]  /*cf60*/  MUFU.EX2 R20, R20 ;  /* 0x0000001400147308 */ /* 0x000fe20000000800 */
[----:B------:R-:W-:-:S02]  /*cf70*/  FMNMX.FTZ R5, R154, R5, !PT ;  /* 0x000000059a057209 */ /* 0x000fc40007810000 */
[----:B------:R-:W-:Y:S02]  /*cf80*/  FSEL R180, R180, -INF , !P2 ;  /* 0xff800000b4b47808 */ /* 0x000fe40005000000 */
[----:B------:R-:W-:Y:S02]  /*cf90*/  FMNMX.FTZ R5, R155, R5, !PT ;  /* 0x000000059b057209 */ /* 0x000fe40007810000 */
[----:B------:R-:W-:Y:S01]  /*cfa0*/  ISETP.GT.AND P6, PT, R197, 0x59, !P6 ;  /* 0x00000059c500780c */ /* 0x000fe200077c4270 */
[----:B------:R-:W0:Y:S01]  /*cfb0*/  MUFU.EX2 R9, R9 ;  /* 0x0000000900097308 */ /* 0x000e220000000800 */
[----:B------:R-:W-:Y:S02]  /*cfc0*/  FMNMX.FTZ R5, R158, R5, !PT ;  /* 0x000000059e057209 */ /* 0x000fe40007810000 */
[----:B------:R-:W-:Y:S02]  /*cfd0*/  ISETP.LT.OR P6, PT, R198, 0x5a, P6 ;  /* 0x0000005ac600780c */ /* 0x000fe400037c1670 */
[----:B------:R-:W-:-:S02]  /*cfe0*/  FMNMX.FTZ R5, R159, R5, !PT ;  /* 0x000000059f057209 */ /* 0x000fc40007810000 */
[----:B------:R-:W-:Y:S01]  /*cff0*/  FSEL R189, R189, -INF , !P6 ;  /* 0xff800000bdbd7808 */ /* 0x000fe20007000000 */
[----:B------:R-:W1:Y:S01]  /*d000*/  MUFU.EX2 R10, R10 ;  /* 0x0000000a000a7308 */ /* 0x000e620000000800 */
[----:B------:R-:W-:-:S04]  /*d010*/  FMNMX.FTZ R5, R160, R5, !PT ;  /* 0x00000005a0057209 */ /* 0x000fc80007810000 */
[----:B------:R-:W-:-:S03]  /*d020*/  FMNMX.FTZ R5, R161, R5, !PT ;  /* 0x00000005a1057209 */ /* 0x000fc60007810000 */
[----:B------:R-:W2:Y:S01]  /*d030*/  MUFU.EX2 R21, R21 ;  /* 0x0000001500157308 */ /* 0x000ea20000000800 */
[----:B------:R-:W-:Y:S01]  /*d040*/  FMNMX.FTZ R5, R164, R5, !PT ;  /* 0x00000005a4057209 */ /* 0x000fe20007810000 */
[----:B0-----:R-:W-:Y:S01]  /*d050*/  FFMA.FTZ R2, R9, R2, R20 ;  /* 0x0000000209027223 */ /* 0x001fe20000010014 */
[-C--:B------:R-:W-:Y:S01]  /*d060*/  FMUL.FTZ R24, R24, R9.reuse ;  /* 0x0000000918187220 */ /* 0x080fe20000410000 */
[----:B------:R-:W-:Y:S01]  /*d070*/  FMUL.FTZ R25, R25, R9 ;  /* 0x0000000919197220 */ /* 0x000fe20000410000 */
[----:B------:R-:W-:Y:S01]  /*d080*/  FMNMX.FTZ R5, R165, R5, !PT ;  /* 0x00000005a5057209 */ /* 0x000fe20007810000 */
[-C--:B------:R-:W-:Y:S01]  /*d090*/  FMUL.FTZ R28, R28, R9.reuse ;  /* 0x000000091c1c7220 */ /* 0x080fe20000410000 */
[----:B------:R-:W-:Y:S01]  /*d0a0*/  FMUL.FTZ R29, R29, R9 ;  /* 0x000000091d1d7220 */ /* 0x000fe20000410000 */
[----:B------:R-:W0:Y:S01]  /*d0b0*/  MUFU.EX2 R199, R199 ;  /* 0x000000c700c77308 */ /* 0x000e220000000800 */
[----:B------:R-:W-:Y:S01]  /*d0c0*/  FMNMX.FTZ R5, R168, R5, !PT ;  /* 0x00000005a8057209 */ /* 0x000fe20007810000 */
[C---:B-1----:R-:W-:Y:S01]  /*d0d0*/  FADD.FTZ R2, R10.reuse, R2 ;  /* 0x000000020a027221 */ /* 0x042fe20000010000 */
[----:B------:R-:W-:Y:S01]  /*d0e0*/  F2FP.BF16.F32.PACK_AB R152, R10, R20 ;  /* 0x000000140a98723e */ /* 0x000fe200000010ff */
[----:B------:R-:W-:Y:S01]  /*d0f0*/  FMUL.FTZ R32, R32, R9 ;  /* 0x0000000920207220 */ /* 0x000fe20000410000 */
[----:B------:R-:W-:Y:S01]  /*d100*/  FMNMX.FTZ R5, R169, R5, !PT ;  /* 0x00000005a9057209 */ /* 0x000fe20007810000 */
[-C--:B------:R-:W-:Y:S01]  /*d110*/  FMUL.FTZ R33, R33, R9.reuse ;  /* 0x0000000921217220 */ /* 0x080fe20000410000 */
[----:B------:R-:W-:Y:S01]  /*d120*/  FMUL.FTZ R36, R36, R9 ;  /* 0x0000000924247220 */ /* 0x000fe20000410000 */
[----:B------:R-:W1:Y:S01]  /*d130*/  MUFU.EX2 R13, R13 ;  /* 0x0000000d000d7308 */ /* 0x000e620000000800 */
[----:B------:R-:W-:Y:S01]  /*d140*/  FMNMX.FTZ R5, R172, R5, !PT ;  /* 0x00000005ac057209 */ /* 0x000fe20007810000 */
[----:B--2---:R-:W-:Y:S01]  /*d150*/  FADD.FTZ R2, R21, R2 ;  /* 0x0000000215027221 */ /* 0x004fe20000010000 */
[-C--:B------:R-:W-:Y:S01]  /*d160*/  FMUL.FTZ R37, R37, R9.reuse ;  /* 0x0000000925257220 */ /* 0x080fe20000410000 */
[----:B------:R-:W-:Y:S01]  /*d170*/  FMUL.FTZ R40, R40, R9 ;  /* 0x0000000928287220 */ /* 0x000fe20000410000 */
[----:B------:R-:W-:Y:S01]  /*d180*/  FMNMX.FTZ R5, R173, R5, !PT ;  /* 0x00000005ad057209 */ /* 0x000fe20007810000 */
[-C--:B------:R-:W-:Y:S01]  /*d190*/  FMUL.FTZ R41, R41, R9.reuse ;  /* 0x0000000929297220 */ /* 0x080fe20000410000 */
[----:B------:R-:W-:Y:S01]  /*d1a0*/  FMUL.FTZ R44, R44, R9 ;  /* 0x000000092c2c7220 */ /* 0x000fe20000410000 */
[----:B------:R-:W2:Y:S01]  /*d1b0*/  MUFU.EX2 R153, R153 ;  /* 0x0000009900997308 */ /* 0x000ea20000000800 */
[----:B------:R-:W-:Y:S01]  /*d1c0*/  FMNMX.FTZ R5, R177, R5, !PT ;  /* 0x00000005b1057209 */ /* 0x000fe20007810000 */
[----:B0-----:R-:W-:Y:S01]  /*d1d0*/  FADD.FTZ R2, R199, R2 ;  /* 0x00000002c7027221 */ /* 0x001fe20000010000 */
[-C--:B------:R-:W-:Y:S01]  /*d1e0*/  FMUL.FTZ R45, R45, R9.reuse ;  /* 0x000000092d2d7220 */ /* 0x080fe20000410000 */
[----:B------:R-:W-:Y:S01]  /*d1f0*/  FMUL.FTZ R48, R48, R9 ;  /* 0x0000000930307220 */ /* 0x000fe20000410000 */
[----:B------:R-:W-:Y:S01]  /*d200*/  FMNMX.FTZ R5, R178, R5, !PT ;  /* 0x00000005b2057209 */ /* 0x000fe20007810000 */
[-C--:B------:R-:W-:Y:S01]  /*d210*/  FMUL.FTZ R49, R49, R9.reuse ;  /* 0x0000000931317220 */ /* 0x080fe20000410000 */
[----:B------:R-:W-:Y:S01]  /*d220*/  FMUL.FTZ R52, R52, R9 ;  /* 0x0000000934347220 */ /* 0x000fe20000410000 */
[----:B------:R-:W-:Y:S01]  /*d230*/  MUFU.EX2 R157, R157 ;  /* 0x0000009d009d7308 */ /* 0x000fe20000000800 */
[----:B------:R-:W-:Y:S01]  /*d240*/  FMNMX.FTZ R5, R181, R5, !PT ;  /* 0x00000005b5057209 */ /* 0x000fe20007810000 */
[----:B-1----:R-:W-:Y:S01]  /*d250*/  FADD.FTZ R2, R13, R2 ;  /* 0x000000020d027221 */ /* 0x002fe20000010000 */
[-C--:B------:R-:W-:Y:S01]  /*d260*/  FMUL.FTZ R53, R53, R9.reuse ;  /* 0x0000000935357220 */ /* 0x080fe20000410000 */
[----:B------:R-:W-:Y:S01]  /*d270*/  FMUL.FTZ R56, R56, R9 ;  /* 0x0000000938387220 */ /* 0x000fe20000410000 */
[----:B------:R-:W-:Y:S01]  /*d280*/  FMNMX.FTZ R5, R180, R5, !PT ;  /* 0x00000005b4057209 */ /* 0x000fe20007810000 */
[-C--:B------:R-:W-:Y:S01]  /*d290*/  FMUL.FTZ R57, R57, R9.reuse ;  /* 0x0000000939397220 */ /* 0x080fe20000410000 */
[----:B------:R-:W-:Y:S01]  /*d2a0*/  FMUL.FTZ R60, R60, R9 ;  /* 0x000000093c3c7220 */ /* 0x000fe20000410000 */
[----:B------:R-:W-:Y:S01]  /*d2b0*/  MUFU.EX2 R162, R162 ;  /* 0x000000a200a27308 */ /* 0x000fe20000000800 */
[----:B------:R-:W-:Y:S01]  /*d2c0*/  FMNMX.FTZ R5, R183, R5, !PT ;  /* 0x00000005b7057209 */ /* 0x000fe20007810000 */
[----:B--2---:R-:W-:Y:S01]  /*d2d0*/  FADD.FTZ R2, R153, R2 ;  /* 0x0000000299027221 */ /* 0x004fe20000010000 */
[-C--:B------:R-:W-:Y:S01]  /*d2e0*/  FMUL.FTZ R61, R61, R9.reuse ;  /* 0x000000093d3d7220 */ /* 0x080fe20000410000 */
[----:B------:R-:W-:Y:S01]  /*d2f0*/  FMUL.FTZ R64, R64, R9 ;  /* 0x0000000940407220 */ /* 0x000fe20000410000 */
[----:B------:R-:W-:Y:S01]  /*d300*/  FMNMX.FTZ R5, R185, R5, !PT ;  /* 0x00000005b9057209 */ /* 0x000fe20007810000 */
[-C--:B------:R-:W-:Y:S01]  /*d310*/  FMUL.FTZ R65, R65, R9.reuse ;  /* 0x0000000941417220 */ /* 0x080fe20000410000 */
[----:B------:R-:W-:Y:S01]  /*d320*/  FMUL.FTZ R68, R68, R9 ;  /* 0x0000000944447220 */ /* 0x000fe20000410000 */
[----:B------:R-:W-:Y:S01]  /*d330*/  MUFU.EX2 R163, R163 ;  /* 0x000000a300a37308 */ /* 0x000fe20000000800 */
[----:B------:R-:W-:Y:S01]  /*d340*/  FMNMX.FTZ R5, R187, R5, !PT ;  /* 0x00000005bb057209 */ /* 0x000fe20007810000 */
[-C--:B------:R-:W-:Y:S01]  /*d350*/  FMUL.FTZ R69, R69, R9.reuse ;  /* 0x0000000945457220 */ /* 0x080fe20000410000 */
[-C--:B------:R-:W-:Y:S01]  /*d360*/  FMUL.FTZ R72, R72, R9.reuse ;  /* 0x0000000948487220 */ /* 0x080fe20000410000 */
[----:B------:R-:W-:Y:S01]  /*d370*/  FMUL.FTZ R73, R73, R9 ;  /* 0x0000000949497220 */ /* 0x000fe20000410000 */
[----:B------:R-:W-:Y:S01]  /*d380*/  FMNMX.FTZ R5, R189, R5, !PT ;  /* 0x00000005bd057209 */ /* 0x000fe20007810000 */
[-C--:B------:R-:W-:Y:S01]  /*d390*/  FMUL.FTZ R76, R76, R9.reuse ;  /* 0x000000094c4c7220 */ /* 0x080fe20000410000 */
[-C--:B------:R-:W-:Y:S01]  /*d3a0*/  FMUL.FTZ R77, R77, R9.reuse ;  /* 0x000000094d4d7220 */ /* 0x080fe20000410000 */
[----:B------:R-:W-:Y:S01]  /*d3b0*/  MUFU.EX2 R166, R166 ;  /* 0x000000a600a67308 */ /* 0x000fe20000000800 */
[-C--:B------:R-:W-:Y:S01]  /*d3c0*/  FMUL.FTZ R80, R80, R9.reuse ;  /* 0x0000000950507220 */ /* 0x080fe20000410000 */
[----:B------:R-:W0:Y:S01]  /*d3d0*/  SHFL.BFLY PT, R10, R5, 0x2, 0x1f ;  /* 0x0c401f00050a7f89 */ /* 0x000e2200000e0000 */
        /* <DEDUP_REMOVED lines=23> */
[----:B0-----:R-:W-:Y:S01]  /*d550*/  FMNMX.FTZ R5, R5, R10, !PT ;  /* 0x0000000a05057209 */ /* 0x001fe20007810000 */
[-C--:B------:R-:W-:Y:S01]  /*d560*/  FMUL.FTZ R121, R121, R9.reuse ;  /* 0x0000000979797220 */ /* 0x080fe20000410000 */
[-C--:B------:R-:W-:Y:S01]  /*d570*/  FMUL.FTZ R124, R124, R9.reuse ;  /* 0x000000097c7c7220 */ /* 0x080fe20000410000 */
[-C--:B------:R-:W-:Y:S01]  /*d580*/  FMUL.FTZ R125, R125, R9.reuse ;  /* 0x000000097d7d7220 */ /* 0x080fe20000410000 */
[-C--:B------:R-:W-:Y:S01]  /*d590*/  FMUL.FTZ R128, R128, R9.reuse ;  /* 0x0000000980807220 */ /* 0x080fe20000410000 */
[----:B------:R-:W0:Y:S01]  /*d5a0*/  SHFL.BFLY PT, R12, R5, 0x1, 0x1f ;  /* 0x0c201f00050c7f89 */ /* 0x000e2200000e0000 */
        /* <DEDUP_REMOVED lines=12> */
[----:B------:R-:W-:-:S04]  /*d670*/  FMUL.FTZ R149, R149, R9 ;  /* 0x0000000995957220 */ /* 0x000fc80000410000 */
[----:B------:R-:W3:Y:S01]  /*d680*/  MUFU.EX2 R175, R175 ;  /* 0x000000af00af7308 */ /* 0x000ee20000000800 */
[----:B-1----:R-:W-:-:S04]  /*d690*/  FADD.FTZ R2, R10, R2 ;  /* 0x000000020a027221 */ /* 0x002fc80000010000 */
[----:B------:R-:W-:Y:S01]  /*d6a0*/  FADD.FTZ R2, R157, R2 ;  /* 0x000000029d027221 */ /* 0x000fe20000010000 */
[----:B0-----:R-:W-:Y:S02]  /*d6b0*/  FMNMX.FTZ R5, R5, R12, !PT ;  /* 0x0000000c05057209 */ /* 0x001fe40007810000 */
[----:B------:R-:W-:Y:S01]  /*d6c0*/  MUFU.EX2 R179, R179 ;  /* 0x000000b300b37308 */ /* 0x000fe20000000800 */
[----:B------:R-:W-:Y:S01]  /*d6d0*/  FADD.FTZ R2, R162, R2 ;  /* 0x00000002a2027221 */ /* 0x000fe20000010000 */
[C---:B------:R-:W-:Y:S01]  /*d6e0*/  FSETP.NEU.FTZ.AND P2, PT, R5.reuse, -INF , PT ;  /* 0xff8000000500780b */ /* 0x040fe20003f5d000 */
[----:B------:R-:W-:Y:S02]  /*d6f0*/  FMUL.FTZ R12, R5, UR4 ;  /* 0x00000004050c7c20 */ /* 0x000fe40008410000 */
[----:B------:R-:W-:-:S03]  /*d700*/  FADD.FTZ R2, R163, R2 ;  /* 0x00000002a3027221 */ /* 0x000fc60000010000 */
[----:B------:R-:W0:Y:S01]  /*d710*/  MUFU.EX2 R182, R182 ;  /* 0x000000b600b67308 */ /* 0x000e220000000800 */
[----:B------:R-:W-:Y:S01]  /*d720*/  FSEL R12, R12, RZ, P2 ;  /* 0x000000ff0c0c7208 */ /* 0x000fe20001000000 */
[----:B------:R-:W-:-:S04]  /*d730*/  FADD.FTZ R2, R166, R2 ;  /* 0x00000002a6027221 */ /* 0x000fc80000010000 */
[--C-:B------:R-:W-:Y:S01]  /*d740*/  FFMA.FTZ R156, R191, UR4, -R12.reuse ;  /* 0x00000004bf9c7c23 */ /* 0x100fe2000801080c */
[--C-:B------:R-:W-:Y:S01]  /*d750*/  FFMA.FTZ R192, R154, UR4, -R12.reuse ;  /* 0x000000049ac07c23 */ /* 0x100fe2000801080c */
[----:B------:R-:W-:Y:S01]  /*d760*/  F2FP.BF16.F32.PACK_AB R154, R199, R21 ;  /* 0x00000015c79a723e */ /* 0x000fe200000010ff */
[--C-:B------:R-:W-:Y:S01]  /*d770*/  FFMA.FTZ R20, R11, UR4, -R12.reuse ;  /* 0x000000040b147c23 */ /* 0x100fe2000801080c */
[----:B------:R1:W-:Y:S01]  /*d780*/  MUFU.EX2 R21, R156 ;  /* 0x0000009c00157308 */ /* 0x0003e20000000800 */
[--C-:B------:R-:W-:Y:S01]  /*d790*/  FFMA.FTZ R195, R14, UR4, -R12.reuse ;  /* 0x000000040ec37c23 */ /* 0x100fe2000801080c */
[--C-:B------:R-:W-:Y:S01]  /*d7a0*/  FFMA.FTZ R15, R15, UR4, -R12.reuse ;  /* 0x000000040f0f7c23 */ /* 0x100fe2000801080c */
[--C-:B------:R-:W-:Y:S01]  /*d7b0*/  FFMA.FTZ R191, R158, UR4, -R12.reuse ;  /* 0x000000049ebf7c23 */ /* 0x100fe2000801080c */
[----:B------:R-:W-:Y:S01]  /*d7c0*/  F2FP.BF16.F32.PACK_AB R158, R157, R10 ;  /* 0x0000000a9d9e723e */ /* 0x000fe200000010ff */
[--C-:B------:R-:W-:Y:S01]  /*d7d0*/  FFMA.FTZ R155, R155, UR4, -R12.reuse ;  /* 0x000000049b9b7c23 */ /* 0x100fe2000801080c */
[--C-:B------:R-:W-:Y:S01]  /*d7e0*/  FFMA.FTZ R159, R159, UR4, -R12.reuse ;  /* 0x000000049f9f7c23 */ /* 0x100fe2000801080c */
[--C-:B------:R-:W-:Y:S01]  /*d7f0*/  FFMA.FTZ R14, R160, UR4, -R12.reuse ;  /* 0x00000004a00e7c23 */ /* 0x100fe2000801080c */
[----:B------:R-:W4:Y:S01]  /*d800*/  MUFU.EX2 R20, R20 ;  /* 0x0000001400147308 */ /* 0x000f220000000800 */
[----:B-1----:R-:W-:Y:S01]  /*d810*/  F2FP.BF16.F32.PACK_AB R156, R153, R13 ;  /* 0x0000000d999c723e */ /* 0x002fe200000010ff */
[--C-:B------:R-:W-:Y:S01]  /*d820*/  FFMA.FTZ R161, R161, UR4, -R12.reuse ;  /* 0x00000004a1a17c23 */ /* 0x100fe2000801080c */
[----:B------:R-:W-:Y:S01]  /*d830*/  FSEL R13, R5, RZ, P2 ;  /* 0x000000ff050d7208 */ /* 0x000fe20001000000 */
[--C-:B------:R-:W-:Y:S01]  /*d840*/  FFMA.FTZ R11, R164, UR4, -R12.reuse ;  /* 0x00000004a40b7c23 */ /* 0x100fe2000801080c */
[--C-:B------:R-:W-:Y:S01]  /*d850*/  FFMA.FTZ R165, R165, UR4, -R12.reuse ;  /* 0x00000004a5a57c23 */ /* 0x100fe2000801080c */
[----:B------:R-:W-:Y:S01]  /*d860*/  F2FP.BF16.F32.PACK_AB R160, R163, R162 ;  /* 0x000000a2a3a0723e */ /* 0x000fe200000010ff */
[----:B------:R-:W-:Y:S01]  /*d870*/  FFMA.FTZ R196, R168, UR4, -R12 ;  /* 0x00000004a8c47c23 */ /* 0x000fe2000801080c */
[----:B------:R-:W-:Y:S01]  /*d880*/  FADD.FTZ R8, -R13, R8 ;  /* 0x000000080d087221 */ /* 0x000fe20000010100 */
[----:B------:R-:W-:Y:S01]  /*d890*/  MUFU.EX2 R195, R195 ;  /* 0x000000c300c37308 */ /* 0x000fe20000000800 */
[--C-:B------:R-:W-:Y:S01]  /*d8a0*/  FFMA.FTZ R169, R169, UR4, -R12.reuse ;  /* 0x00000004a9a97c23 */ /* 0x100fe2000801080c */
[--C-:B------:R-:W-:Y:S01]  /*d8b0*/  FFMA.FTZ R197, R172, UR4, -R12.reuse ;  /* 0x00000004acc57c23 */ /* 0x100fe2000801080c */
[----:B------:R-:W-:Y:S01]  /*d8c0*/  FMUL.FTZ R8, R8, UR4 ;  /* 0x0000000408087c20 */ /* 0x000fe20008410000 */
[----:B------:R-:W-:Y:S01]  /*d8d0*/  FFMA.FTZ R173, R173, UR4, -R12 ;  /* 0x00000004adad7c23 */ /* 0x000fe2000801080c */
[C---:B------:R-:W-:Y:S01]  /*d8e0*/  FADD.FTZ R2, R167.reuse, R2 ;  /* 0x00000002a7027221 */ /* 0x040fe20000010000 */
[----:B------:R-:W-:Y:S01]  /*d8f0*/  F2FP.BF16.F32.PACK_AB R162, R167, R166 ;  /* 0x000000a6a7a2723e */ /* 0x000fe200000010ff */
[--C-:B------:R-:W-:Y:S01]  /*d900*/  FFMA.FTZ R177, R177, UR4, -R12.reuse ;  /* 0x00000004b1b17c23 */ /* 0x100fe2000801080c */
[----:B------:R-:W-:Y:S01]  /*d910*/  MUFU.EX2 R15, R15 ;  /* 0x0000000f000f7308 */ /* 0x000fe20000000800 */
[----:B------:R-:W-:Y:S01]  /*d920*/  FFMA.FTZ R178, R178, UR4, -R12 ;  /* 0x00000004b2b27c23 */ /* 0x000fe2000801080c */
[----:B------:R-:W-:Y:S01]  /*d930*/  FADD.FTZ R2, R170, R2 ;  /* 0x00000002aa027221 */ /* 0x000fe20000010000 */
[--C-:B------:R-:W-:Y:S01]  /*d940*/  FFMA.FTZ R181, R181, UR4, -R12.reuse ;  /* 0x00000004b5b57c23 */ /* 0x100fe2000801080c */
[----:B------:R-:W-:Y:S01]  /*d950*/  FFMA.FTZ R180, R180, UR4, -R12 ;  /* 0x00000004b4b47c23 */ /* 0x000fe2000801080c */
[C---:B------:R-:W-:Y:S01]  /*d960*/  F2FP.BF16.F32.PACK_AB R164, R171.reuse, R170 ;  /* 0x000000aaaba4723e */ /* 0x040fe200000010ff */
[----:B------:R-:W-:Y:S01]  /*d970*/  FADD.FTZ R2, R171, R2 ;  /* 0x00000002ab027221 */ /* 0x000fe20000010000 */
[--C-:B------:R-:W-:Y:S01]  /*d980*/  FFMA.FTZ R183, R183, UR4, -R12.reuse ;  /* 0x00000004b7b77c23 */ /* 0x100fe2000801080c */
[----:B------:R-:W1:Y:S01]  /*d990*/  MUFU.EX2 R8, R8 ;  /* 0x0000000800087308 */ /* 0x000e620000000800 */
[----:B------:R-:W-:Y:S01]  /*d9a0*/  FFMA.FTZ R185, R185, UR4, -R12 ;  /* 0x00000004b9b97c23 */ /* 0x000fe2000801080c */
[----:B--2---:R-:W-:Y:S01]  /*d9b0*/  FADD.FTZ R2, R174, R2 ;  /* 0x00000002ae027221 */ /* 0x004fe20000010000 */
[--C-:B------:R-:W-:Y:S01]  /*d9c0*/  FFMA.FTZ R187, R187, UR4, -R12.reuse ;  /* 0x00000004bbbb7c23 */ /* 0x100fe2000801080c */
[----:B------:R-:W-:Y:S01]  /*d9d0*/  FFMA.FTZ R12, R189, UR4, -R12 ;  /* 0x00000004bd0c7c23 */ /* 0x000fe2000801080c */
[C---:B---3--:R-:W-:Y:S01]  /*d9e0*/  F2FP.BF16.F32.PACK_AB R166, R175.reuse, R174 ;  /* 0x000000aeafa6723e */ /* 0x048fe200000010ff */
[----:B------:R-:W-:Y:S01]  /*d9f0*/  FADD.FTZ R2, R175, R2 ;  /* 0x00000002af027221 */ /* 0x000fe20000010000 */
[----:B0-----:R-:W-:Y:S01]  /*da00*/  F2FP.BF16.F32.PACK_AB R168, R182, R179 ;  /* 0x000000b3b6a8723e */ /* 0x001fe200000010ff */
[----:B------:R-:W0:Y:S01]  /*da10*/  MUFU.EX2 R157, R192 ;  /* 0x000000c0009d7308 */ /* 0x000e220000000800 */
[----:B----4-:R-:W-:Y:S01]  /*da20*/  F2FP.BF16.F32.PACK_AB R153, R20, R21 ;  /* 0x000000151499723e */ /* 0x010fe200000010ff */
[----:B------:R-:W-:-:S04]  /*da30*/  FADD.FTZ R2, R179, R2 ;  /* 0x00000002b3027221 */ /* 0x000fc80000010000 */
[----:B------:R-:W-:Y:S02]  /*da40*/  FADD.FTZ R2, R182, R2 ;  /* 0x00000002b6027221 */ /* 0x000fe40000010000 */
[----:B------:R2:W3:Y:S01]  /*da50*/  MUFU.EX2 R10, R155 ;  /* 0x0000009b000a7308 */ /* 0x0004e20000000800 */
[----:B-1----:R-:W-:Y:S01]  /*da60*/  FFMA.FTZ R0, R8, R0, R21 ;  /* 0x0000000008007223 */ /* 0x002fe20000010015 */
        /* <DEDUP_REMOVED lines=14> */
[----:B------:R-:W2:Y:S01]  /*db50*/  MUFU.EX2 R159, R159 ;  /* 0x0000009f009f7308 */ /* 0x000ea20000000800 */
[----:B0-----:R-:W-:Y:S01]  /*db60*/  FADD.FTZ R0, R157, R0 ;  /* 0x000000009d007221 */ /* 0x001fe20000010000 */
[----:B---3--:R-:W-:Y:S01]  /*db70*/  F2FP.BF16.F32.PACK_AB R157, R10, R157 ;  /* 0x0000009d0a9d723e */ /* 0x008fe200000010ff */
[-C--:B------:R-:W-:Y:S01]  /*db80*/  FMUL.FTZ R43, R43, R8.reuse ;  /* 0x000000082b2b7220 */ /* 0x080fe20000410000 */
[-C--:B------:R-:W-:Y:S01]  /*db90*/  FMUL.FTZ R46, R46, R8.reuse ;  /* 0x000000082e2e7220 */ /* 0x080fe20000410000 */
[----:B------:R-:W-:Y:S01]  /*dba0*/  FADD.FTZ R0, R10, R0 ;  /* 0x000000000a007221 */ /* 0x000fe20000010000 */
        /* <DEDUP_REMOVED lines=77> */
[----:B------:R-:W-:-:S05]  /*e080*/  FMUL.FTZ R151, R151, R8 ;  /* 0x0000000897977220 */ /* 0x000fca0000410000 */
        /* <DEDUP_REMOVED lines=35> */
.L_x_2411:
[----:B------:R0:W1:Y:S01]  /*e2c0*/  SYNCS.PHASECHK.TRANS64.TRYWAIT P2, [UR5+0x22850], R7 ;  /* 0x02285007ff0075a7 */ /* 0x0000620008040145 */
[----:B------:R-:W-:Y:S05]  /*e2d0*/  @!P0 BRA `(.L_x_2412) ;  /* 0x0000000000048947 */ /* 0x000fea0003800000 */
[----:B------:R-:W-:Y:S01]  /*e2e0*/  BPT.TRAP 0x1 ;  /* 0x000000040000795c */ /* 0x000fe20000300000 */
.L_x_2412:
[----:B-1----:R-:W-:Y:S05]  /*e2f0*/  @P2 BRA `(.L_x_2413) ;  /* 0x0000000000082947 */ /* 0x002fea0003800000 */
[----:B------:R-:W1:Y:S02]  /*e300*/  SYNCS.PHASECHK.TRANS64.TRYWAIT P2, [UR5+0x22850], R7 ;  /* 0x02285007ff0075a7 */ /* 0x000e640008040145 */
[----:B-1----:R-:W-:Y:S05]  /*e310*/  @!P2 BRA `(.L_x_2414) ;  /* 0x000000c400f8a947 */ /* 0x002fea0003800000 */
.L_x_2413:
        /* <DEDUP_REMOVED lines=48> */
.L_x_2398:
[----:B------:R-:W2:Y:S01]  /*e620*/  SHFL.BFLY PT, R3, R2, 0x2, 0x1f ;  /* 0x0c401f0002037f89 */ /* 0x000ea200000e0000 */
[----:B------:R-:W-:Y:S01]  /*e630*/  UIADD3 UR39, UR39, 0x1, URZ ;  /* 0x0000000127277890 */ /* 0x000fe2000fffe03f */
[----:B------:R3:W-:Y:S06]  /*e640*/  BAR.ARV R6, 0x100 ;  /* 0x000400060000751d */ /* 0x0007ec0000002000 */
[----:B------:R-:W-:Y:S02]  /*e650*/  UISETP.NE.AND UP0, UPT, UR39, 0x2, UPT ;  /* 0x000000022700788c */ /* 0x000fe4000bf05270 */
[----:B------:R-:W-:Y:S06]  /*e660*/  BAR.ARV 0x8, 0x180 ;  /* 0x0206000000007b1d */ /* 0x000fec0000002000 */
[----:B---3--:R-:W-:Y:S01]  /*e670*/  IMAD.U32 R6, RZ, RZ, UR4 ;  /* 0x00000004ff067e24 */ /* 0x008fe2000f8e00ff */
[----:B------:R-:W-:Y:S01]  /*e680*/  PLOP3.LUT P0, PT, PT, PT, PT, 0x8, 0x0 ;  /* 0x000000000000781c */ /* 0x000fe20003f0e170 */
[----:B0-----:R-:W0:Y:S01]  /*e690*/  SHFL.BFLY PT, R7, R0, 0x2, 0x1f ;  /* 0x0c401f0000077f89 */ /* 0x001e2200000e0000 */
[----:B------:R-:W-:-:S02]  /*e6a0*/  UIADD3 UR37, UR37, 0x1, URZ ;  /* 0x0000000125257890 */ /* 0x000fc4000fffe03f */
[----:B------:R-:W-:Y:S01]  /*e6b0*/  USEL UR39, UR39, URZ, UP0 ;  /* 0x0000003f27277287 */ /* 0x000fe20008000000 */
[----:B--2---:R-:W-:-:S05]  /*e6c0*/  FADD.FTZ R8, R3, R2 ;  /* 0x0000000203087221 */ /* 0x004fca0000010000 */
[----:B------:R-:W2:Y:S01]  /*e6d0*/  SHFL.BFLY PT, R3, R8, 0x1, 0x1f ;  /* 0x0c201f0008037f89 */ /* 0x000ea200000e0000 */
[----:B0-----:R-:W-:Y:S01]  /*e6e0*/  FADD.FTZ R9, R7, R0 ;  /* 0x0000000007097221 */ /* 0x001fe20000010000 */
[----:B------:R-:W-:-:S04]  /*e6f0*/  IMAD.MOV.U32 R0, RZ, RZ, RZ ;  /* 0x000000ffff007224 */ /* 0x000fc800078e00ff */
[----:B------:R-:W0:Y:S01]  /*e700*/  SHFL.BFLY PT, R10, R9, 0x1, 0x1f ;  /* 0x0c201f00090a7f89 */ /* 0x000e2200000e0000 */
[----:B--2---:R-:W-:Y:S01]  /*e710*/  FADD.FTZ R11, R8, R3 ;  /* 0x00000003080b7221 */ /* 0x004fe20000010000 */
[----:B------:R-:W-:Y:S02]  /*e720*/  IMAD.MOV.U32 R3, RZ, RZ, RZ ;  /* 0x000000ffff037224 */ /* 0x000fe400078e00ff */
[----:B------:R-:W-:Y:S01]  /*e730*/  IMAD.U32 R8, RZ, RZ, UR4 ;  /* 0x00000004ff087e24 */ /* 0x000fe2000f8e00ff */
[----:B------:R-:W-:Y:S01]  /*e740*/  USEL UR4, URZ, 0x1, UP0 ;  /* 0x000000013f047887 */ /* 0x000fe20008000000 */
[----:B------:R-:W-:-:S03]  /*e750*/  FSETP.NE.FTZ.AND P1, PT, R11, RZ, PT ;  /* 0x000000ff0b00720b */ /* 0x000fc60003f35000 */
[----:B------:R-:W-:-:S10]  /*e760*/  ULOP3.LUT UR38, UR38, UR4, URZ, 0x3c, !UPT ;  /* 0x0000000426267292 */ /* 0x000fd4000f8e3c3f */
[----:B------:R-:W2:Y:S01]  /*e770*/  @P1 MUFU.LG2 R7, R11 ;  /* 0x0000000b00071308 */ /* 0x000ea20000000c00 */
[----:B------:R-:W-:Y:S01]  /*e780*/  @P1 FMUL.FTZ R8, R8, 0.69314718246459960938 ;  /* 0x3f31721808081820 */ /* 0x000fe20000410000 */
[----:B0-----:R-:W-:-:S05]  /*e790*/  FADD.FTZ R2, R9, R10 ;  /* 0x0000000a09027221 */ /* 0x001fca0000010000 */
[----:B------:R-:W-:Y:S01]  /*e7a0*/  FSETP.NE.FTZ.AND P2, PT, R2, RZ, PT ;  /* 0x000000ff0200720b */ /* 0x000fe20003f55000 */
[----:B------:R-:W0:Y:S01]  /*e7b0*/  @P1 MUFU.RCP R3, R11 ;  /* 0x0000000b00031308 */ /* 0x000e220000001000 */
[----:B--2---:R-:W-:-:S11]  /*e7c0*/  @P1 FMUL.FTZ R7, R7, 0.69314718246459960938 ;  /* 0x3f31721807071820 */ /* 0x004fd60000410000 */
[----:B------:R-:W2:Y:S01]  /*e7d0*/  @P2 MUFU.LG2 R9, R2 ;  /* 0x0000000200092308 */ /* 0x000ea20000000c00 */
[----:B------:R-:W-:Y:S01]  /*e7e0*/  @P2 FMUL.FTZ R6, R6, 0.69314718246459960938 ;  /* 0x3f31721806062820 */ /* 0x000fe20000410000 */
[-C--:B0-----:R-:W-:Y:S01]  /*e7f0*/  FMUL.FTZ R24, R24, R3.reuse ;  /* 0x0000000318187220 */ /* 0x081fe20000410000 */
[-C--:B------:R-:W-:Y:S01]  /*e800*/  FMUL.FTZ R25, R25, R3.reuse ;  /* 0x0000000319197220 */ /* 0x080fe20000410000 */
[----:B------:R-:W-:-:S04]  /*e810*/  FMUL.FTZ R28, R28, R3 ;  /* 0x000000031c1c7220 */ /* 0x000fc80000410000 */
        /* <DEDUP_REMOVED lines=9> */
[----:B--2---:R-:W-:Y:S01]  /*e8b0*/  @P2 FMUL.FTZ R9, R9, 0.69314718246459960938 ;  /* 0x3f31721809092820 */ /* 0x004fe20000410000 */
        /* <DEDUP_REMOVED lines=54> */
[-C--:B---3--:R-:W-:Y:S01]  /*ec20*/  FMUL.FTZ R26, R26, R0.reuse ;  /* 0x000000001a1a7220 */ /* 0x088fe20000410000 */
        /* <DEDUP_REMOVED lines=66> */
.L_x_2345:
[----:B------:R-:W0:Y:S08]  /*f050*/  S2UR UR5, SR_CgaCtaId ;  /* 0x00000000000579c3 */ /* 0x000e300000008800 */
[----:B------:R-:W-:Y:S06]  /*f060*/  BAR.SYNC.DEFER_BLOCKING 0x5, 0x180 ;  /* 0x0146000000007b1d */ /* 0x000fec0000010000 */
[----:B------:R-:W-:Y:S01]  /*f070*/  UMOV UR4, 0x400 ;  /* 0x0000040000047882 */ /* 0x000fe20000000000 */
[----:B------:R-:W-:Y:S01]  /*f080*/  BSSY B0, `(.L_x_2416) ;  /* 0x0000457000007945 */ /* 0x000fe20003800000 */
[----:B0-----:R-:W-:-:S09]  /*f090*/  ULEA UR9, UR5, UR4, 0x18 ;  /* 0x0000000405097291 */ /* 0x001fd2000f8ec03f */
[----:B------:R-:W0:Y:S02]  /*f0a0*/  LDS.128 R4, [UR9+0x228d0] ;  /* 0x0228d009ff047984 */ /* 0x000e240008000c00 */
[----:B0-----:R-:W-:Y:S02]  /*f0b0*/  R2UR UR4, R5 ;  /* 0x00000000050472ca */ /* 0x001fe400000e0000 */
[----:B------:R-:W-:Y:S01]  /*f0c0*/  R2UR UR5, R7 ;  /* 0x00000000070572ca */ /* 0x000fe200000e0000 */
[----:B------:R-:W-:Y:S06]  /*f0d0*/  BAR.ARV 0x4, 0x180 ;  /* 0x0106000000007b1d */ /* 0x000fec0000002000 */
[----:B------:R-:W-:Y:S08]  /*f0e0*/  @P0 BRA `(.L_x_2417) ;  /* 0x0000003400a40947 */ /* 0x000ff00003800000 */
[----:B------:R-:W2:Y:S01]  /*f0f0*/  LDL R0, [R1+0x60] ;  /* 0x0000600001007983 */ /* 0x000ea20000100800 */
[----:B------:R-:W0:Y:S01]  /*f100*/  S2UR UR8, SR_SWINHI ;  /* 0x00000000000879c3 */ /* 0x000e220000002f00 */
[----:B------:R-:W-:Y:S01]  /*f110*/  IMAD.MOV.U32 R156, RZ, RZ, 0x2 ;  /* 0x00000002ff9c7424 */ /* 0x000fe200078e00ff */
[----:B------:R-:W-:Y:S01]  /*f120*/  F2FP.BF16.F32.PACK_AB R152, R25, R24 ;  /* 0x000000181998723e */ /* 0x000fe200000010ff */
[----:B------:R-:W-:Y:S01]  /*f130*/  ULDC UR11, c[0x0][0xbe8] ;  /* 0x0002fa00000b7ab9 */ /* 0x000fe20000000800 */
[----:B------:R-:W-:Y:S02]  /*f140*/  F2FP.BF16.F32.PACK_AB R153, R27, R26 ;  /* 0x0000001a1b99723e */ /* 0x000fe400000010ff */
[----:B------:R-:W-:Y:S02]  /*f150*/  F2FP.BF16.F32.PACK_AB R154, R29, R28 ;  /* 0x0000001c1d9a723e */ /* 0x000fe400000010ff */
[----:B------:R-:W-:Y:S02]  /*f160*/  F2FP.BF16.F32.PACK_AB R155, R31, R30 ;  /* 0x0000001e1f9b723e */ /* 0x000fe400000010ff */
[----:B------:R-:W-:-:S02]  /*f170*/  F2FP.BF16.F32.PACK_AB R12, R41, R40 ;  /* 0x00000028290c723e */ /* 0x000fc400000010ff */
[----:B------:R-:W-:Y:S02]  /*f180*/  F2FP.BF16.F32.PACK_AB R13, R43, R42 ;  /* 0x0000002a2b0d723e */ /* 0x000fe400000010ff */
[----:B------:R-:W-:Y:S02]  /*f190*/  F2FP.BF16.F32.PACK_AB R14, R45, R44 ;  /* 0x0000002c2d0e723e */ /* 0x000fe400000010ff */
[----:B------:R-:W-:Y:S01]  /*f1a0*/  F2FP.BF16.F32.PACK_AB R15, R47, R46 ;  /* 0x0000002e2f0f723e */ /* 0x000fe200000010ff */
[----:B------:R-:W-:Y:S01]  /*f1b0*/  UMOV UR6, UR9 ;  /* 0x0000000900067c82 */ /* 0x000fe20008000000 */
[----:B0-----:R-:W-:Y:S01]  /*f1c0*/  UMOV UR7, UR8 ;  /* 0x0000000800077c82 */ /* 0x001fe20008000000 */
[----:B------:R-:W-:Y:S01]  /*f1d0*/  BAR.SYNC.DEFER_BLOCKING 0x1, 0x100 ;  /* 0x0044000000007b1d */ /* 0x000fe20000010000 */
[----:B--2---:R-:W-:-:S03]  /*f1e0*/  IMAD.WIDE R156, R0, R156, UR6 ;  /* 0x00000006009c7e25 */ /* 0x004fc6000f8e029c */
[C---:B------:R-:W-:Y:S02]  /*f1f0*/  IADD3 R5, P0, R156.reuse, 0xc020, RZ ;  /* 0x0000c0209c057810 */ /* 0x040fe40007f1e0ff */
[C---:B------:R-:W-:Y:S02]  /*f200*/  LOP3.LUT R11, R156.reuse, 0x380, RZ, 0xc0, !PT ;  /* 0x000003809c0b7812 */ /* 0x040fe400078ec0ff */
[----:B------:R-:W-:Y:S02]  /*f210*/  LOP3.LUT R4, R5, 0x380, RZ, 0xc0, !PT ;  /* 0x0000038005047812 */ /* 0x000fe400078ec0ff */
[----:B------:R-:W-:Y:S02]  /*f220*/  SHF.R.U64 R11, R11, 0x3, RZ ;  /* 0x000000030b0b7819 */ /* 0x000fe400000012ff */
[----:B------:R-:W-:Y:S02]  /*f230*/  IADD3 R9, P2, R156, 0x20, RZ ;  /* 0x000000209c097810 */ /* 0x000fe40007f5e0ff */
[----:B------:R-:W-:-:S02]  /*f240*/  SHF.R.U64 R4, R4, 0x3, RZ ;  /* 0x0000000304047819 */ /* 0x000fc400000012ff */
[C---:B------:R-:W-:Y:S02]  /*f250*/  IADD3 R7, P1, R156.reuse, 0x40, RZ ;  /* 0x000000409c077810 */ /* 0x040fe40007f3e0ff */
[----:B------:R-:W-:Y:S01]  /*f260*/  LOP3.LUT R10, R11, R156, RZ, 0x3c, !PT ;  /* 0x0000009c0b0a7212 */ /* 0x000fe200078e3cff */
[----:B------:R-:W-:Y:S01]  /*f270*/  IMAD.MOV.U32 R11, RZ, RZ, R157 ;  /* 0x000000ffff0b7224 */ /* 0x000fe200078e009d */
[----:B------:R-:W-:Y:S02]  /*f280*/  LOP3.LUT R8, R9, 0x380, RZ, 0xc0, !PT ;  /* 0x0000038009087812 */ /* 0x000fe400078ec0ff */
[----:B------:R-:W-:Y:S02]  /*f290*/  IADD3 R159, P5, R156, 0xc040, RZ ;  /* 0x0000c0409c9f7810 */ /* 0x000fe40007fbe0ff */
[----:B------:R-:W-:Y:S02]  /*f2a0*/  LOP3.LUT R4, R4, R5, RZ, 0x3c, !PT ;  /* 0x0000000504047212 */ /* 0x000fe400078e3cff */
[----:B------:R-:W-:-:S02]  /*f2b0*/  LOP3.LUT R5, R7, 0x380, RZ, 0xc0, !PT ;  /* 0x0000038007057812 */ /* 0x000fc400078ec0ff */
[----:B------:R-:W-:Y:S02]  /*f2c0*/  SHF.R.U64 R8, R8, 0x3, RZ ;  /* 0x0000000308087819 */ /* 0x000fe400000012ff */
[----:B------:R-:W-:Y:S02]  /*f2d0*/  LOP3.LUT R158, R159, 0x380, RZ, 0xc0, !PT ;  /* 0x000003809f9e7812 */ /* 0x000fe400078ec0ff */
[----:B------:R-:W-:Y:S01]  /*f2e0*/  MOV R0, R10 ;  /* 0x0000000a00007202 */ /* 0x000fe20000000f00 */
[--C-:B------:R-:W-:Y:S01]  /*f2f0*/  IMAD.X R11, RZ, RZ, R157.reuse, P1 ;  /* 0x000000ffff0b7224 */ /* 0x100fe200008e069d */
[----:B------:R-:W-:Y:S02]  /*f300*/  SHF.R.U64 R10, R5, 0x3, RZ ;  /* 0x00000003050a7819 */ /* 0x000fe400000012ff */
[----:B------:R-:W-:Y:S01]  /*f310*/  LOP3.LUT R8, R8, R9, RZ, 0x3c, !PT ;  /* 0x0000000908087212 */ /* 0x000fe200078e3cff */
[----:B------:R-:W-:Y:S01]  /*f320*/  IMAD.X R9, RZ, RZ, R157, P2 ;  /* 0x000000ffff097224 */ /* 0x000fe200010e069d */
[----:B------:R-:W-:Y:S01]  /*f330*/  SHF.R.U64 R158, R158, 0x3, RZ ;  /* 0x000000039e9e7819 */ /* 0x000fe200000012ff */
[----:B------:R0:W-:Y:S01]  /*f340*/  STSM.16.M88.4 [R0], R152 ;  /* 0x0000009800007844 */ /* 0x0001e20000000200 */
[----:B------:R-:W-:-:S02]  /*f350*/  LOP3.LUT R10, R10, R7, RZ, 0x3c, !PT ;  /* 0x000000070a0a7212 */ /* 0x000fc400078e3cff */
[----:B------:R-:W-:Y:S01]  /*f360*/  LOP3.LUT R158, R158, R159, RZ, 0x3c, !PT ;  /* 0x0000009f9e9e7212 */ /* 0x000fe200078e3cff */
[----:B------:R-:W-:Y:S01]  /*f370*/  IMAD.X R159, RZ, RZ, R157, P5 ;  /* 0x000000ffff9f7224 */ /* 0x000fe200028e069d */
[----:B------:R-:W-:Y:S02]  /*f380*/  MOV R7, R8 ;  /* 0x0000000800077202 */ /* 0x000fe40000000f00 */
[----:B------:R-:W-:Y:S02]  /*f390*/  MOV R19, R10 ;  /* 0x0000000a00137202 */ /* 0x000fe40000000f00 */
[----:B------:R-:W-:Y:S02]  /*f3a0*/  F2FP.BF16.F32.PACK_AB R8, R33, R32 ;  /* 0x000000202108723e */ /* 0x000fe400000010ff */
[----:B------:R-:W-:Y:S02]  /*f3b0*/  F2FP.BF16.F32.PACK_AB R9, R35, R34 ;  /* 0x000000222309723e */ /* 0x000fe400000010ff */
[----:B------:R-:W-:-:S02]  /*f3c0*/  F2FP.BF16.F32.PACK_AB R10, R37, R36 ;  /* 0x00000024250a723e */ /* 0x000fc400000010ff */
[----:B------:R-:W-:Y:S02]  /*f3d0*/  F2FP.BF16.F32.PACK_AB R11, R39, R38 ;  /* 0x00000026270b723e */ /* 0x000fe400000010ff */
[C---:B0-----:R-:W-:Y:S02]  /*f3e0*/  IADD3 R0, P5, R156.reuse, 0x4020, RZ ;  /* 0x000040209c007810 */ /* 0x041fe40007fbe0ff */
[C---:B------:R-:W-:Y:S01]  /*f3f0*/  IADD3 R17, P6, R156.reuse, 0x4040, RZ ;  /* 0x000040409c117810 */ /* 0x040fe20007fde0ff */
[----:B------:R0:W-:Y:S01]  /*f400*/  STSM.16.M88.4 [R7], R8 ;  /* 0x0000000807007844 */ /* 0x0001e20000000200 */
[C---:B------:R-:W-:Y:S01]  /*f410*/  IADD3 R171, P4, R156.reuse, 0xc060, RZ ;  /* 0x0000c0609cab7810 */ /* 0x040fe20007f9e0ff */
[--C-:B------:R-:W-:Y:S01]  /*f420*/  IMAD.X R155, RZ, RZ, R157.reuse, P5 ;  /* 0x000000ffff9b7224 */ /* 0x100fe200028e069d */
[C---:B------:R-:W-:Y:S01]  /*f430*/  IADD3 R21, P3, R156.reuse, 0xc000, RZ ;  /* 0x0000c0009c157810 */ /* 0x040fe20007f7e0ff */
[----:B------:R-:W-:Y:S01]  /*f440*/  IMAD.X R153, RZ, RZ, R157, P6 ;  /* 0x000000ffff997224 */ /* 0x000fe200030e069d */
[----:B------:R-:W-:Y:S01]  /*f450*/  LOP3.LUT R170, R171, 0x380, RZ, 0xc0, !PT ;  /* 0x00000380abaa7812 */ /* 0x000fe200078ec0ff */
[----:B------:R2:W-:Y:S01]  /*f460*/  STSM.16.M88.4 [R19], R12 ;  /* 0x0000000c13007844 */ /* 0x0005e20000000200 */
[----:B------:R-:W-:-:S02]  /*f470*/  IADD3 R5, P6, R156, 0x4000, RZ ;  /* 0x000040009c057810 */ /* 0x000fc40007fde0ff */
[----:B------:R-:W-:Y:S02]  /*f480*/  SHF.R.U64 R170, R170, 0x3, RZ ;  /* 0x00000003aaaa7819 */ /* 0x000fe400000012ff */
[----:B------:R-:W-:Y:S02]  /*f490*/  IADD3 R161, P2, R156, 0x8060, RZ ;  /* 0x000080609ca17810 */ /* 0x000fe40007f5e0ff */
[----:B------:R-:W-:Y:S01]  /*f4a0*/  LOP3.LUT R170, R170, R171, RZ, 0x3c, !PT ;  /* 0x000000abaaaa7212 */ /* 0x000fe200078e3cff */
[----:B------:R-:W-:Y:S01]  /*f4b0*/  IMAD.X R171, RZ, RZ, R157, P4 ;  /* 0x000000ffffab7224 */ /* 0x000fe200020e069d */
[C---:B------:R-:W-:Y:S02]  /*f4c0*/  IADD3 R163, P1, R156.reuse, 0x8040, RZ ;  /* 0x000080409ca37810 */ /* 0x040fe40007f3e0ff */
[----:B0-----:R-:W-:Y:S02]  /*f4d0*/  IADD3 R7, P5, R156, 0x60, RZ ;  /* 0x000000609c077810 */ /* 0x001fe40007fbe0ff */
[----:B------:R-:W-:-:S02]  /*f4e0*/  LOP3.LUT R10, R17, 0x380, RZ, 0xc0, !PT ;  /* 0x00000380110a7812 */ /* 0x000fc400078ec0ff */
[----:B------:R-:W-:Y:S01]  /*f4f0*/  LOP3.LUT R8, R7, 0x380, RZ, 0xc0, !PT ;  /* 0x0000038007087812 */ /* 0x000fe200078ec0ff */
[--C-:B------:R-:W-:Y:S01]  /*f500*/  IMAD.X R9, RZ, RZ, R157.reuse, P5 ;  /* 0x000000ffff097224 */ /* 0x100fe200028e069d */
[----:B------:R-:W-:Y:S01]  /*f510*/  SHF.R.U64 R10, R10, 0x3, RZ ;  /* 0x000000030a0a7819 */ /* 0x000fe200000012ff */
[----:B--2---:R-:W-:Y:S01]  /*f520*/  IMAD.X R13, RZ, RZ, R157, P6 ;  /* 0x000000ffff0d7224 */ /* 0x004fe200030e069d */
[----:B------:R-:W-:Y:S02]  /*f530*/  SHF.R.U64 R8, R8, 0x3, RZ ;  /* 0x0000000308087819 */ /* 0x000fe400000012ff */
[----:B------:R-:W-:Y:S02]  /*f540*/  LOP3.LUT R152, R10, R17, RZ, 0x3c, !PT ;  /* 0x000000110a987212 */ /* 0x000fe400078e3cff */
[----:B------:R-:W-:Y:S02]  /*f550*/  LOP3.LUT R10, R5, 0x380, RZ, 0xc0, !PT ;  /* 0x00000380050a7812 */ /* 0x000fe400078ec0ff */
[----:B------:R-:W-:-:S02]  /*f560*/  IADD3 R169, P5, R156, 0x4060, RZ ;  /* 0x000040609ca97810 */ /* 0x000fc40007fbe0ff */
[----:B------:R-:W-:Y:S02]  /*f570*/  LOP3.LUT R8, R8, R7, RZ, 0x3c, !PT ;  /* 0x0000000708087212 */ /* 0x000fe400078e3cff */
[----:B------:R-:W-:Y:S02]  /*f580*/  LOP3.LUT R7, R0, 0x380, RZ, 0xc0, !PT ;  /* 0x0000038000077812 */ /* 0x000fe400078ec0ff */
[C---:B------:R-:W-:Y:S02]  /*f590*/  IADD3 R165, P4, R156.reuse, 0x8020, RZ ;  /* 0x000080209ca57810 */ /* 0x040fe40007f9e0ff */
[----:B------:R-:W-:Y:S02]  /*f5a0*/  IADD3 R167, P6, R156, 0x8000, RZ ;  /* 0x000080009ca77810 */ /* 0x000fe40007fde0ff */
[----:B------:R-:W-:Y:S02]  /*f5b0*/  SHF.R.U64 R10, R10, 0x3, RZ ;  /* 0x000000030a0a7819 */ /* 0x000fe400000012ff */
[----:B------:R-:W-:-:S02]  /*f5c0*/  LOP3.LUT R168, R169, 0x380, RZ, 0xc0, !PT ;  /* 0x00000380a9a87812 */ /* 0x000fc400078ec0ff */
[----:B------:R-:W-:Y:S02]  /*f5d0*/  SHF.R.U64 R7, R7, 0x3, RZ ;  /* 0x0000000307077819 */ /* 0x000fe400000012ff */
[----:B------:R-:W-:Y:S02]  /*f5e0*/  LOP3.LUT R20, R21, 0x380, RZ, 0xc0, !PT ;  /* 0x0000038015147812 */ /* 0x000fe400078ec0ff */
[----:B------:R-:W-:Y:S02]  /*f5f0*/  LOP3.LUT R160, R161, 0x380, RZ, 0xc0, !PT ;  /* 0x00000380a1a07812 */ /* 0x000fe400078ec0ff */
[----:B------:R-:W-:Y:S02]  /*f600*/  LOP3.LUT R162, R163, 0x380, RZ, 0xc0, !PT ;  /* 0x00000380a3a27812 */ /* 0x000fe400078ec0ff */
[----:B------:R-:W-:Y:S02]  /*f610*/  LOP3.LUT R164, R165, 0x380, RZ, 0xc0, !PT ;  /* 0x00000380a5a47812 */ /* 0x000fe400078ec0ff */
[----:B------:R-:W-:-:S02]  /*f620*/  LOP3.LUT R166, R167, 0x380, RZ, 0xc0, !PT ;  /* 0x00000380a7a67812 */ /* 0x000fc400078ec0ff */
[----:B------:R-:W-:Y:S02]  /*f630*/  LOP3.LUT R12, R10, R5, RZ, 0x3c, !PT ;  /* 0x000000050a0c7212 */ /* 0x000fe400078e3cff */
[----:B------:R-:W-:Y:S02]  /*f640*/  SHF.R.U64 R168, R168, 0x3, RZ ;  /* 0x00000003a8a87819 */ /* 0x000fe400000012ff */
[----:B------:R-:W-:Y:S02]  /*f650*/  MOV R5, R8 ;  /* 0x0000000800057202 */ /* 0x000fe40000000f00 */
[----:B------:R-:W-:Y:S02]  /*f660*/  LOP3.LUT R154, R7, R0, RZ, 0x3c, !PT ;  /* 0x00000000079a7212 */ /* 0x000fe400078e3cff */
[----:B------:R-:W-:Y:S02]  /*f670*/  F2FP.BF16.F32.PACK_AB R8, R49, R48 ;  /* 0x000000303108723e */ /* 0x000fe400000010ff */
[----:B------:R-:W-:-:S02]  /*f680*/  F2FP.BF16.F32.PACK_AB R9, R51, R50 ;  /* 0x000000323309723e */ /* 0x000fc400000010ff */
[----:B------:R-:W-:Y:S02]  /*f690*/  F2FP.BF16.F32.PACK_AB R10, R53, R52 ;  /* 0x00000034350a723e */ /* 0x000fe400000010ff */
[----:B------:R-:W-:Y:S02]  /*f6a0*/  F2FP.BF16.F32.PACK_AB R11, R55, R54 ;  /* 0x00000036370b723e */ /* 0x000fe400000010ff */
[----:B------:R-:W-:Y:S02]  /*f6b0*/  SHF.R.U64 R20, R20, 0x3, RZ ;  /* 0x0000000314147819 */ /* 0x000fe400000012ff */
[----:B------:R-:W-:Y:S01]  /*f6c0*/  SHF.R.U64 R160, R160, 0x3, RZ ;  /* 0x00000003a0a07819 */ /* 0x000fe200000012ff */
[----:B------:R0:W-:Y:S01]  /*f6d0*/  STSM.16.M88.4 [R5], R8 ;  /* 0x0000000805007844 */ /* 0x0001e20000000200 */
[----:B------:R-:W-:Y:S02]  /*f6e0*/  SHF.R.U64 R162, R162, 0x3, RZ ;  /* 0x00000003a2a27819 */ /* 0x000fe400000012ff */
[----:B------:R-:W-:-:S02]  /*f6f0*/  SHF.R.U64 R164, R164, 0x3, RZ ;  /* 0x00000003a4a47819 */ /* 0x000fc400000012ff */
[----:B------:R-:W-:Y:S02]  /*f700*/  SHF.R.U64 R166, R166, 0x3, RZ ;  /* 0x00000003a6a67819 */ /* 0x000fe400000012ff */
[----:B------:R-:W-:Y:S02]  /*f710*/  MOV R7, R12 ;  /* 0x0000000c00077202 */ /* 0x000fe40000000f00 */
[----:B------:R-:W-:Y:S01]  /*f720*/  LOP3.LUT R168, R168, R169, RZ, 0x3c, !PT ;  /* 0x000000a9a8a87212 */ /* 0x000fe200078e3cff */
[--C-:B------:R-:W-:Y:S01]  /*f730*/  IMAD.X R169, RZ, RZ, R157.reuse, P5 ;  /* 0x000000ffffa97224 */ /* 0x100fe200028e069d */
[----:B------:R-:W-:Y:S02]  /*f740*/  F2FP.BF16.F32.PACK_AB R12, R57, R56 ;  /* 0x00000038390c723e */ /* 0x000fe400000010ff */
[----:B------:R-:W-:Y:S02]  /*f750*/  F2FP.BF16.F32.PACK_AB R13, R59, R58 ;  /* 0x0000003a3b0d723e */ /* 0x000fe400000010ff */
[----:B------:R-:W-:Y:S01]  /*f760*/  F2FP.BF16.F32.PACK_AB R14, R61, R60 ;  /* 0x0000003c3d0e723e */ /* 0x000fe200000010ff */
[----:B0-----:R-:W-:Y:S01]  /*f770*/  IMAD.X R5, RZ, RZ, R157, P0 ;  /* 0x000000ffff057224 */ /* 0x001fe200000e069d */
[----:B------:R-:W-:-:S02]  /*f780*/  F2FP.BF16.F32.PACK_AB R15, R63, R62 ;  /* 0x0000003e3f0f723e */ /* 0x000fc400000010ff */
[----:B------:R-:W-:Y:S02]  /*f790*/  MOV R170, R170 ;  /* 0x000000aa00aa7202 */ /* 0x000fe40000000f00 */
        /* <DEDUP_REMOVED lines=10> */
[----:B------:R-:W-:Y:S01]  /*f840*/  MOV R171, R152 ;  /* 0x0000009800ab7202 */ /* 0x000fe20000000f00 */
[----:B------:R0:W-:Y:S01]  /*f850*/  STSM.16.M88.4 [R7], R12 ;  /* 0x0000000c07007844 */ /* 0x0001e20000000200 */
[----:B------:R-:W-:-:S02]  /*f860*/  MOV R17, R154 ;  /* 0x0000009a00117202 */ /* 0x000fc40000000f00 */
[----:B------:R-:W-:Y:S02]  /*f870*/  MOV R0, R158 ;  /* 0x0000009e00007202 */ /* 0x000fe40000000f00 */
[----:B------:R-:W-:Y:S02]  /*f880*/  F2FP.BF16.F32.PACK_AB R152, R65, R64 ;  /* 0x000000404198723e */ /* 0x000fe400000010ff */
[----:B------:R-:W-:Y:S02]  /*f890*/  F2FP.BF16.F32.PACK_AB R153, R67, R66 ;  /* 0x000000424399723e */ /* 0x000fe400000010ff */
[----:B------:R-:W-:Y:S02]  /*f8a0*/  F2FP.BF16.F32.PACK_AB R154, R69, R68 ;  /* 0x00000044459a723e */ /* 0x000fe400000010ff */
[----:B------:R-:W-:Y:S02]  /*f8b0*/  F2FP.BF16.F32.PACK_AB R155, R71, R70 ;  /* 0x00000046479b723e */ /* 0x000fe400000010ff */
[----:B------:R-:W-:-:S02]  /*f8c0*/  F2FP.BF16.F32.PACK_AB R156, R73, R72 ;  /* 0x00000048499c723e */ /* 0x000fc400000010ff */
[----:B------:R-:W-:Y:S01]  /*f8d0*/  F2FP.BF16.F32.PACK_AB R157, R75, R74 ;  /* 0x0000004a4b9d723e */ /* 0x000fe200000010ff */
[----:B------:R2:W-:Y:S01]  /*f8e0*/  STSM.16.M88.4 [R17], R152 ;  /* 0x0000009811007844 */ /* 0x0005e20000000200 */
[----:B------:R-:W-:Y:S02]  /*f8f0*/  F2FP.BF16.F32.PACK_AB R158, R77, R76 ;  /* 0x0000004c4d9e723e */ /* 0x000fe400000010ff */
[----:B------:R-:W-:Y:S02]  /*f900*/  F2FP.BF16.F32.PACK_AB R159, R79, R78 ;  /* 0x0000004e4f9f723e */ /* 0x000fe400000010ff */
[----:B0-----:R-:W-:Y:S02]  /*f910*/  MOV R7, R168 ;  /* 0x000000a800077202 */ /* 0x001fe40000000f00 */
[----:B------:R-:W-:Y:S01]  /*f920*/  F2FP.BF16.F32.PACK_AB R8, R81, R80 ;  /* 0x000000505108723e */ /* 0x000fe200000010ff */
[----:B------:R-:W-:Y:S01]  /*f930*/  STSM.16.M88.4 [R171], R156 ;  /* 0x0000009cab007844 */ /* 0x000fe20000000200 */
[----:B------:R-:W-:Y:S01]  /*f940*/  F2FP.BF16.F32.PACK_AB R9, R83, R82 ;  /* 0x000000525309723e */ /* 0x000fe200000010ff */
[----:B------:R-:W0:Y:S01]  /*f950*/  LDC.64 R168, c[0x0][0xc00] ;  /* 0x00030000ffa87b82 */ /* 0x000e220000000a00 */
[----:B------:R-:W-:-:S02]  /*f960*/  F2FP.BF16.F32.PACK_AB R10, R85, R84 ;  /* 0x00000054550a723e */ /* 0x000fc400000010ff */
[----:B------:R-:W-:Y:S02]  /*f970*/  F2FP.BF16.F32.PACK_AB R11, R87, R86 ;  /* 0x00000056570b723e */ /* 0x000fe400000010ff */
[----:B------:R-:W-:Y:S02]  /*f980*/  MOV R166, R166 ;  /* 0x000000a600a67202 */ /* 0x000fe40000000f00 */
[----:B------:R-:W-:Y:S01]  /*f990*/  F2FP.BF16.F32.PACK_AB R12, R89, R88 ;  /* 0x00000058590c723e */ /* 0x000fe200000010ff */
[----:B------:R3:W-:Y:S01]  /*f9a0*/  STSM.16.M88.4 [R7], R8 ;  /* 0x0000000807007844 */ /* 0x0007e20000000200 */
[----:B------:R-:W-:Y:S02]  /*f9b0*/  F2FP.BF16.F32.PACK_AB R13, R91, R90 ;  /* 0x0000005a5b0d723e */ /* 0x000fe400000010ff */
[----:B------:R-:W-:Y:S02]  /*f9c0*/  F2FP.BF16.F32.PACK_AB R14, R93, R92 ;  /* 0x0000005c5d0e723e */ /* 0x000fe400000010ff */
[----:B------:R-:W-:-:S02]  /*f9d0*/  F2FP.BF16.F32.PACK_AB R15, R95, R94 ;  /* 0x0000005e5f0f723e */ /* 0x000fc400000010ff */
[----:B------:R-:W-:Y:S02]  /*f9e0*/  MOV R19, R164 ;  /* 0x000000a400137202 */ /* 0x000fe40000000f00 */
[----:B--2---:R-:W-:Y:S01]  /*f9f0*/  F2FP.BF16.F32.PACK_AB R152, R97, R96 ;  /* 0x000000606198723e */ /* 0x004fe200000010ff */
[----:B------:R2:W-:Y:S01]  /*fa00*/  STSM.16.M88.4 [R166], R12 ;  /* 0x0000000ca6007844 */ /* 0x0005e20000000200 */
[----:B------:R-:W-:Y:S02]  /*fa10*/  F2FP.BF16.F32.PACK_AB R153, R99, R98 ;  /* 0x000000626399723e */ /* 0x000fe400000010ff */
[----:B------:R-:W-:Y:S02]  /*fa20*/  F2FP.BF16.F32.PACK_AB R154, R101, R100 ;  /* 0x00000064659a723e */ /* 0x000fe400000010ff */
[----:B------:R-:W-:Y:S01]  /*fa30*/  F2FP.BF16.F32.PACK_AB R155, R103, R102 ;  /* 0x00000066679b723e */ /* 0x000fe200000010ff */
[----:B---3--:R-:W3:Y:S01]  /*fa40*/  LDC.64 R8, c[0x0][0xc08] ;  /* 0x00030200ff087b82 */ /* 0x008ee20000000a00 */
[----:B------:R-:W-:-:S02]  /*fa50*/  MOV R17, R162 ;  /* 0x000000a200117202 */ /* 0x000fc40000000f00 */
[----:B------:R-:W-:Y:S01]  /*fa60*/  F2FP.BF16.F32.PACK_AB R156, R105, R104 ;  /* 0x00000068699c723e */ /* 0x000fe200000010ff */
[----:B------:R-:W-:Y:S01]  /*fa70*/  STSM.16.M88.4 [R19], R152 ;  /* 0x0000009813007844 */ /* 0x000fe20000000200 */
[----:B------:R-:W-:Y:S02]  /*fa80*/  F2FP.BF16.F32.PACK_AB R157, R107, R106 ;  /* 0x0000006a6b9d723e */ /* 0x000fe400000010ff */
[----:B------:R-:W-:Y:S02]  /*fa90*/  F2FP.BF16.F32.PACK_AB R158, R109, R108 ;  /* 0x0000006c6d9e723e */ /* 0x000fe400000010ff */
[----:B------:R-:W-:Y:S02]  /*faa0*/  F2FP.BF16.F32.PACK_AB R159, R111, R110 ;  /* 0x0000006e6f9f723e */ /* 0x000fe400000010ff */
[----:B--2---:R-:W-:Y:S02]  /*fab0*/  MOV R14, R160 ;  /* 0x000000a0000e7202 */ /* 0x004fe40000000f00 */
[----:B------:R-:W-:Y:S01]  /*fac0*/  F2FP.BF16.F32.PACK_AB R160, R113, R112 ;  /* 0x0000007071a0723e */ /* 0x000fe200000010ff */
[----:B------:R2:W-:Y:S01]  /*fad0*/  STSM.16.M88.4 [R17], R156 ;  /* 0x0000009c11007844 */ /* 0x0005e20000000200 */
[----:B------:R-:W-:-:S02]  /*fae0*/  F2FP.BF16.F32.PACK_AB R161, R115, R114 ;  /* 0x0000007273a1723e */ /* 0x000fc400000010ff */
[----:B------:R-:W-:Y:S02]  /*faf0*/  F2FP.BF16.F32.PACK_AB R162, R117, R116 ;  /* 0x0000007475a2723e */ /* 0x000fe400000010ff */
[----:B------:R-:W-:Y:S02]  /*fb00*/  F2FP.BF16.F32.PACK_AB R163, R119, R118 ;  /* 0x0000007677a3723e */ /* 0x000fe400000010ff */
[----:B------:R-:W-:Y:S02]  /*fb10*/  MOV R7, R20 ;  /* 0x0000001400077202 */ /* 0x000fe40000000f00 */
[----:B------:R-:W-:Y:S01]  /*fb20*/  F2FP.BF16.F32.PACK_AB R164, R121, R120 ;  /* 0x0000007879a4723e */ /* 0x000fe200000010ff */
[----:B------:R4:W-:Y:S01]  /*fb30*/  STSM.16.M88.4 [R14], R160 ;  /* 0x000000a00e007844 */ /* 0x0009e20000000200 */
[----:B---3--:R-:W-:Y:S01]  /*fb40*/  ISETP.NE.U32.AND P0, PT, R8, RZ, PT ;  /* 0x000000ff0800720c */ /* 0x008fe20003f05070 */
[----:B------:R-:W3:Y:S01]  /*fb50*/  LDC.64 R20, c[0x0][0xc00] ;  /* 0x00030000ff147b82 */ /* 0x000ee20000000a00 */
[----:B------:R-:W-:-:S02]  /*fb60*/  F2FP.BF16.F32.PACK_AB R165, R123, R122 ;  /* 0x0000007a7ba5723e */ /* 0x000fc400000010ff */
[----:B------:R-:W-:Y:S02]  /*fb70*/  F2FP.BF16.F32.PACK_AB R166, R125, R124 ;  /* 0x0000007c7da6723e */ /* 0x000fe400000010ff */
[----:B------:R-:W-:Y:S02]  /*fb80*/  F2FP.BF16.F32.PACK_AB R167, R127, R126 ;  /* 0x0000007e7fa7723e */ /* 0x000fe400000010ff */
[----:B------:R-:W-:Y:S02]  /*fb90*/  ISETP.NE.AND.EX P0, PT, R9, RZ, PT, P0 ;  /* 0x000000ff0900720c */ /* 0x000fe40003f05300 */
[----:B--2---:R-:W-:Y:S01]  /*fba0*/  MOV R17, R4 ;  /* 0x0000000400117202 */ /* 0x004fe20000000f00 */
[----:B------:R2:W-:Y:S01]  /*fbb0*/  STSM.16.M88.4 [R7], R164 ;  /* 0x000000a407007844 */ /* 0x0005e20000000200 */
[----:B------:R-:W-:Y:S02]  /*fbc0*/  F2FP.BF16.F32.PACK_AB R8, R129, R128 ;  /* 0x000000808108723e */ /* 0x000fe400000010ff */
[----:B------:R-:W-:-:S02]  /*fbd0*/  F2FP.BF16.F32.PACK_AB R9, R131, R130 ;  /* 0x000000828309723e */ /* 0x000fc400000010ff */
[----:B------:R-:W-:Y:S02]  /*fbe0*/  F2FP.BF16.F32.PACK_AB R10, R133, R132 ;  /* 0x00000084850a723e */ /* 0x000fe400000010ff */
[----:B------:R-:W-:Y:S02]  /*fbf0*/  F2FP.BF16.F32.PACK_AB R11, R135, R134 ;  /* 0x00000086870b723e */ /* 0x000fe400000010ff */
[----:B------:R-:W-:Y:S02]  /*fc00*/  F2FP.BF16.F32.PACK_AB R12, R137, R136 ;  /* 0x00000088890c723e */ /* 0x000fe400000010ff */
[----:B------:R-:W-:Y:S01]  /*fc10*/  F2FP.BF16.F32.PACK_AB R13, R139, R138 ;  /* 0x0000008a8b0d723e */ /* 0x000fe200000010ff */
[----:B------:R5:W-:Y:S01]  /*fc20*/  STSM.16.M88.4 [R17], R8 ;  /* 0x0000000811007844 */ /* 0x000be20000000200 */
[----:B----4-:R-:W-:Y:S01]  /*fc30*/  F2FP.BF16.F32.PACK_AB R14, R141, R140 ;  /* 0x0000008c8d0e723e */ /* 0x010fe200000010ff */
[----:B---3--:R-:W-:Y:S01]  /*fc40*/  IMAD.WIDE R4, R201, 0x4, R20 ;  /* 0x00000004c9047825 */ /* 0x008fe200078e0214 */
[----:B------:R-:W-:Y:S01]  /*fc50*/  F2FP.BF16.F32.PACK_AB R15, R143, R142 ;  /* 0x0000008e8f0f723e */ /* 0x000fe200000010ff */
[----:B------:R-:W3:Y:S01]  /*fc60*/  LDC R21, c[0x0][0xad4] ;  /* 0x0002b500ff157b82 */ /* 0x000ee20000000800 */
[----:B------:R-:W-:Y:S01]  /*fc70*/  F2FP.BF16.F32.PACK_AB R152, R145, R144 ;  /* 0x000000909198723e */ /* 0x000fe200000010ff */
[----:B--2---:R-:W-:Y:S01]  /*fc80*/  IMAD.MOV.U32 R7, RZ, RZ, RZ ;  /* 0x000000ffff077224 */ /* 0x004fe200078e00ff */
[----:B------:R-:W-:Y:S01]  /*fc90*/  F2FP.BF16.F32.PACK_AB R153, R147, R146 ;  /* 0x000000929399723e */ /* 0x000fe200000010ff */
[----:B------:R2:W-:Y:S01]  /*fca0*/  STSM.16.M88.4 [R0], R12 ;  /* 0x0000000c00007844 */ /* 0x0005e20000000200 */
[----:B------:R-:W-:-:S02]  /*fcb0*/  F2FP.BF16.F32.PACK_AB R154, R149, R148 ;  /* 0x00000094959a723e */ /* 0x000fc400000010ff */
[----:B------:R-:W-:Y:S02]  /*fcc0*/  F2FP.BF16.F32.PACK_AB R155, R151, R150 ;  /* 0x00000096979b723e */ /* 0x000fe400000010ff */
[----:B0-----:R-:W-:-:S03]  /*fcd0*/  ISETP.NE.U32.AND P1, PT, R168, RZ, PT ;  /* 0x000000ffa800720c */ /* 0x001fc60003f25070 */
[----:B------:R0:W-:Y:S01]  /*fce0*/  STSM.16.M88.4 [R170], R152 ;  /* 0x00000098aa007844 */ /* 0x0001e20000000200 */
[----:B------:R-:W-:Y:S01]  /*fcf0*/  BAR.SYNC.DEFER_BLOCKING 0x1, 0x100 ;  /* 0x0044000000007b1d */ /* 0x000fe20000010000 */
[----:B------:R-:W-:-:S07]  /*fd00*/  ISETP.NE.AND.EX P1, PT, R169, RZ, PT, P1 ;  /* 0x000000ffa900720c */ /* 0x000fce0003f25310 */
[----:B-----5:R-:W4:Y:S01]  /*fd10*/  @P0 LDC.64 R8, c[0x0][0xc08] ;  /* 0x00030200ff080b82 */ /* 0x020f220000000a00 */
[----:B------:R-:W-:Y:S01]  /*fd20*/  ISETP.NE.AND P2, PT, R200, RZ, PT ;  /* 0x000000ffc800720c */ /* 0x000fe20003f45270 */
[----:B------:R-:W-:-:S06]  /*fd30*/  UISETP.NE.AND UP0, UPT, UR11, 0x1, UPT ;  /* 0x000000010b00788c */ /* 0x000fcc000bf05270 */
[----:B--2---:R-:W2:Y:S01]  /*fd40*/  LDC.64 R14, c[0x0][0xba8] ;  /* 0x0002ea00ff0e7b82 */ /* 0x004ea20000000a00 */
[----:B------:R-:W5:Y:S01]  /*fd50*/  @P1 LDG.E R7, desc[UR40][R4.64] ;  /* 0x0000002804071981 */ /* 0x000f62000c1e1900 */
[----:B----4-:R-:W-:Y:S01]  /*fd60*/  @P0 IMAD.WIDE R8, R201, 0x4, R8 ;  /* 0x00000004c9080825 */ /* 0x010fe200078e0208 */
[----:B---3--:R-:W-:Y:S02]  /*fd70*/  SEL R21, R200, R21, P2 ;  /* 0x00000015c8157207 */ /* 0x008fe40001000000 */
[----:B------:R-:W-:Y:S01]  /*fd80*/  @UP0 ULDC UR8, c[0x0][0xbec] ;  /* 0x0002fb0000080ab9 */ /* 0x000fe20000000800 */
[----:B------:R-:W-:Y:S01]  /*fd90*/  @UP0 ULDC UR10, c[0x0][0xbf0] ;  /* 0x0002fc00000a0ab9 */ /* 0x000fe20000000800 */
[----:B------:R3:W4:Y:S01]  /*fda0*/  @P0 LDG.E R19, desc[UR40][R8.64] ;  /* 0x0000002808130981 */ /* 0x000722000c1e1900 */
[----:B------:R-:W-:Y:S01]  /*fdb0*/  IMAD.MOV.U32 R0, RZ, RZ, 0x9b8 ;  /* 0x000009b8ff007424 */ /* 0x000fe200078e00ff */
[----:B------:R-:W-:Y:S01]  /*fdc0*/  ISETP.GT.AND P3, PT, R21, 0x1, PT ;  /* 0x000000011500780c */ /* 0x000fe20003f64270 */
[----:B------:R-:W-:Y:S01]  /*fdd0*/  VIADD R17, R22, UR43 ;  /* 0x0000002b16117c36 */ /* 0x000fe20008000000 */
[----:B------:R-:W-:-:S02]  /*fde0*/  ISETP.NE.U32.AND P2, PT, R168, RZ, PT ;  /* 0x000000ffa800720c */ /* 0x000fc40003f45070 */
[----:B0-----:R-:W-:Y:S01]  /*fdf0*/  SEL R152, R0, 0x978, P3 ;  /* 0x0000097800987807 */ /* 0x001fe20001800000 */
[----:B------:R-:W-:Y:S01]  /*fe00*/  IMAD.MOV.U32 R155, RZ, RZ, R17 ;  /* 0x000000ffff9b7224 */ /* 0x000fe200078e0011 */
[----:B------:R-:W-:Y:S02]  /*fe10*/  ISETP.NE.AND.EX P2, PT, R169, RZ, PT, P2 ;  /* 0x000000ffa900720c */ /* 0x000fe40003f45320 */
[----:B------:R-:W0:Y:S01]  /*fe20*/  LDC.64 R10, c[0x0][R152+0x220] ;  /* 0x00008800980a7b82 */ /* 0x000e220000000a00 */
[----:B------:R-:W-:Y:S02]  /*fe30*/  SHF.R.S32.HI R0, RZ, 0x1f, R201 ;  /* 0x0000001fff007819 */ /* 0x000fe400000114c9 */
[----:B------:R-:W-:Y:S02]  /*fe40*/  SEL R201, R201, RZ, !P2 ;  /* 0x000000ffc9c97207 */ /* 0x000fe40005000000 */
[----:B------:R-:W-:Y:S02]  /*fe50*/  PLOP3.LUT P4, PT, PT, PT, UP0, 0x80, 0x0 ;  /* 0x000000000000781c */ /* 0x000fe40003f8f008 */
[----:B------:R-:W-:Y:S01]  /*fe60*/  SEL R21, R0, RZ, !P2 ;  /* 0x000000ff00157207 */ /* 0x000fe20005000000 */
[----:B---3--:R-:W3:Y:S01]  /*fe70*/  LDC.64 R8, c[0x0][R152+0x218] ;  /* 0x0000860098087b82 */ /* 0x008ee20000000a00 */
[----:B------:R-:W-:-:S07]  /*fe80*/  SEL R153, R230, RZ, P3 ;  /* 0x000000ffe6997207 */ /* 0x000fce0001800000 */
[----:B------:R-:W1:Y:S01]  /*fe90*/  LDC.64 R12, c[0x0][R152+0x228] ;  /* 0x00008a00980c7b82 */ /* 0x000e620000000a00 */
[----:B0-----:R-:W-:-:S07]  /*fea0*/  IMAD R0, R11, R201, RZ ;  /* 0x000000c90b007224 */ /* 0x001fce00078e02ff */
[----:B--2---:R-:W0:Y:S01]  /*feb0*/  @!P3 LDC R14, c[0x0][0xb50] ;  /* 0x0002d400ff0ebb82 */ /* 0x004e220000000800 */
[----:B------:R-:W-:Y:S02]  /*fec0*/  IMAD R159, R10, R21, R0 ;  /* 0x000000150a9f7224 */ /* 0x000fe400078e0200 */
[----:B------:R-:W-:Y:S01]  /*fed0*/  @P4 IMAD.HI.U32 R0, R17, UR8, RZ ;  /* 0x0000000811004c27 */ /* 0x000fe2000f8e00ff */
[----:B------:R-:W-:-:S04]  /*fee0*/  ULDC UR8, c[0x0][0xa88] ;  /* 0x0002a20000087ab9 */ /* 0x000fc80000000800 */
[----:B------:R-:W2:Y:S01]  /*fef0*/  LDC.64 R20, c[0x0][R152+0x210] ;  /* 0x0000840098147b82 */ /* 0x000ea20000000a00 */
[-C--:B---3--:R-:W-:Y:S01]  /*ff00*/  IMAD R157, R9, R23.reuse, RZ ;  /* 0x00000017099d7224 */ /* 0x088fe200078e02ff */
[----:B------:R-:W-:Y:S01]  /*ff10*/  @P4 SHF.R.U32.HI R155, RZ, UR10, R0 ;  /* 0x0000000aff9b4c19 */ /* 0x000fe20008011600 */
[----:B------:R-:W-:-:S04]  /*ff20*/  IMAD.WIDE.U32 R8, R8, R23, RZ ;  /* 0x0000001708087225 */ /* 0x000fc800078e00ff */
[----:B------:R-:W-:Y:S01]  /*ff30*/  IMAD.WIDE.U32 R10, R10, R201, RZ ;  /* 0x000000c90a0a7225 */ /* 0x000fe200078e00ff */
[----:B------:R-:W3:Y:S03]  /*ff40*/  @!P3 LDC R15, c[0x0][0xb54] ;  /* 0x0002d500ff0fbb82 */ /* 0x000ee60000000800 */
[----:B------:R-:W-:Y:S02]  /*ff50*/  IMAD.IADD R157, R9, 0x1, R157 ;  /* 0x00000001099d7824 */ /* 0x000fe400078e029d */
[----:B------:R-:W-:Y:S02]  /*ff60*/  IMAD.IADD R11, R11, 0x1, R159 ;  /* 0x000000010b0b7824 */ /* 0x000fe400078e029f */
[-C--:B-1----:R-:W-:Y:S02]  /*ff70*/  IMAD R9, R13, R153.reuse, RZ ;  /* 0x000000990d097224 */ /* 0x082fe400078e02ff */
[----:B------:R-:W-:-:S04]  /*ff80*/  IMAD.WIDE.U32 R12, R12, R153, RZ ;  /* 0x000000990c0c7225 */ /* 0x000fc800078e00ff */
[----:B------:R-:W-:Y:S01]  /*ff90*/  IMAD.IADD R13, R13, 0x1, R9 ;  /* 0x000000010d0d7824 */ /* 0x000fe200078e0209 */
[----:B-----5:R-:W-:Y:S01]  /*ffa0*/  IADD3 R8, P2, P5, R10, R8, R7 ;  /* 0x000000080a087210 */ /* 0x020fe20007d5e007 */
[----:B------:R-:W-:Y:S01]  /*ffb0*/  IMAD.MOV R10, RZ, RZ, -R155 ;  /* 0x000000ffff0a7224 */ /* 0x000fe200078e0a9b */
[----:B------:R-:W-:-:S03]  /*ffc0*/  SHF.R.S32.HI R0, RZ, 0x1f, R7 ;  /* 0x0000001fff007819 */ /* 0x000fc60000011407 */
[----:B------:R-:W-:Y:S01]  /*ffd0*/  IMAD R9, R10, UR11, R17 ;  /* 0x0000000b0a097c24 */ /* 0x000fe2000f8e0211 */
[----:B------:R-:W-:Y:S02]  /*ffe0*/  IADD3.X R11, R11, R157, R0, P2, P5 ;  /* 0x0000009d0b0b7210 */ /* 0x000fe400017ea400 */
[----:B------:R-:W-:Y:S02]  /*fff0*/  IADD3 R12, P2, P5, R155, R8, R12 ;  /* 0x000000089b0c7210 */ /* 0x000fe40007d5e00c */
[----:B------:R-:W-:Y:S02]  /*10000*/  SHF.R.S32.HI R8, RZ, 0x1f, R155 ;  /* 0x0000001fff087819 */ /* 0x000fe4000001149b */
[----:B----4-:R-:W-:Y:S02]  /*10010*/  @P0 R2UR UR8, R19 ;  /* 0x00000000130802ca */ /* 0x010fe400000e0000 */
[----:B------:R-:W-:Y:S01]  /*10020*/  IADD3.X R13, R8, R11, R13, P2, P5 ;  /* 0x0000000b080d7210 */ /* 0x000fe200017ea40d */
[-C--:B--2---:R-:W-:Y:S01]  /*10030*/  IMAD R8, R21, R9.reuse, RZ ;  /* 0x0000000915087224 */ /* 0x084fe200078e02ff */
[----:B------:R-:W-:Y:S01]  /*10040*/  SHF.R.S32.HI R11, RZ, 0x1f, R9 ;  /* 0x0000001fff0b7819 */ /* 0x000fe20000011409 */
[----:B------:R-:W-:-:S04]  /*10050*/  IMAD.WIDE.U32 R12, R20, R9, R12 ;  /* 0x00000009140c7225 */ /* 0x000fc800078e000c */
[----:B------:R-:W-:Y:S01]  /*10060*/  IMAD R11, R20, R11, R8 ;  /* 0x0000000b140b7224 */ /* 0x000fe200078e0208 */
[----:B0-----:R-:W-:-:S03]  /*10070*/  LEA R14, P2, R12, R14, 0x2 ;  /* 0x0000000e0c0e7211 */ /* 0x001fc600078410ff */
[----:B------:R-:W-:-:S05]  /*10080*/  IMAD.IADD R8, R13, 0x1, R11 ;  /* 0x000000010d087824 */ /* 0x000fca00078e020b */
[----:B---3--:R-:W-:Y:S01]  /*10090*/  LEA.HI.X R15, R12, R15, R8, 0x2, P2 ;  /* 0x0000000f0c0f7211 */ /* 0x008fe200010f1408 */
[----:B------:R-:W-:Y:S06]  /*100a0*/  @P0 BRA `(.L_x_2418) ;  /* 0x0000000000180947 */ /* 0x000fec0003800000 */
[----:B------:R-:W-:Y:S05]  /*100b0*/  @!P1 BRA `(.L_x_2418) ;  /* 0x0000000000149947 */ /* 0x000fea0003800000 */
[----:B------:R-:W2:Y:S04]  /*100c0*/  LDG.E R9, desc[UR40][R4.64] ;  /* 0x0000002804097981 */ /* 0x000ea8000c1e1900 */
[----:B------:R-:W3:Y:S01]  /*100d0*/  LDG.E R8, desc[UR40][R4.64+0x4] ;  /* 0x0000042804087981 */ /* 0x000ee2000c1e1900 */
[----:B--2---:R-:W-:Y:S02]  /*100e0*/  R2UR UR10, R9 ;  /* 0x00000000090a72ca */ /* 0x004fe400000e0000 */
[----:B---3--:R-:W-:-:S13]  /*100f0*/  R2UR UR8, R8 ;  /* 0x00000000080872ca */ /* 0x008fda00000e0000 */
[----:B------:R-:W-:-:S12]  /*10100*/  UIADD3 UR8, -UR10, UR8, URZ ;  /* 0x000000080a087290 */ /* 0x000fd8000fffe13f */
.L_x_2418:
[----:B------:R-:W2:Y:S01]  /*10110*/  LDL R10, [R1+0x5c] ;  /* 0x00005c00010a7983 */ /* 0x000ea20000100800 */
[----:B------:R-:W-:Y:S01]  /*10120*/  UIMAD UR8, UR8, UR11, URZ ;  /* 0x0000000b080872a4 */ /* 0x000fe2000f8e023f */
[----:B------:R-:W-:Y:S02]  /*10130*/  LOP3.LUT P0, RZ, R231, 0x3, RZ, 0xc0, !PT ;  /* 0x00000003e7ff7812 */ /* 0x000fe4000780c0ff */
[----:B------:R-:W-:Y:S04]  /*10140*/  SHFL.IDX PT, R4, R14, RZ, 0x1c1f ;  /* 0x001c1fff0e047589 */ /* 0x000fe800000e0000 */
[----:B------:R-:W0:Y:S04]  /*10150*/  SHFL.IDX PT, R5, R15, RZ, 0x1c1f ;  /* 0x001c1fff0f057589 */ /* 0x000e2800000e0000 */
[----:B------:R-:W-:Y:S04]  /*10160*/  SHFL.IDX PT, R8, R14, 0x1, 0x1c1f ;  /* 0x003c1f000e087f89 */ /* 0x000fe800000e0000 */
[----:B------:R-:W1:Y:S01]  /*10170*/  SHFL.IDX PT, R9, R15, 0x1, 0x1c1f ;  /* 0x003c1f000f097f89 */ /* 0x000e6200000e0000 */
[----:B--2---:R-:W-:-:S04]  /*10180*/  VIADD R10, R10, UR43 ;  /* 0x0000002b0a0a7c36 */ /* 0x004fc80008000000 */
[C---:B------:R-:W-:Y:S01]  /*10190*/  VIADD R12, R10.reuse, 0x8 ;  /* 0x000000080a0c7836 */ /* 0x040fe20000000000 */
[----:B------:R-:W-:-:S04]  /*101a0*/  ISETP.GE.OR P1, PT, R10, UR8, P0 ;  /* 0x000000080a007c0c */ /* 0x000fc80008726670 */
[----:B------:R-:W-:-:S09]  /*101b0*/  ISETP.GE.OR P0, PT, R12, UR8, P0 ;  /* 0x000000080c007c0c */ /* 0x000fd20008706670 */
[----:B0-----:R0:W-:Y:S04]  /*101c0*/  @!P1 ST.E desc[UR40][R4.64], R2 ;  /* 0x0000000204009985 */ /* 0x0011e8000c101928 */
[----:B-1----:R0:W-:Y:S01]  /*101d0*/  @!P0 ST.E desc[UR40][R8.64], R3 ;  /* 0x0000000308008985 */ /* 0x0021e2000c101928 */
[----:B------:R-:W-:Y:S05]  /*101e0*/  @P3 BRA `(.L_x_2419) ;  /* 0x0000000c00fc3947 */ /* 0x000fea0003800000 */
[----:B0-----:R-:W0:Y:S01]  /*101f0*/  S2R R2, SR_TID.X ;  /* 0x0000000000027919 */ /* 0x001e220000002100 */
[----:B------:R-:W-:Y:S01]  /*10200*/  @UP0 ULDC UR10, c[0x0][0xbec] ;  /* 0x0002fb00000a0ab9 */ /* 0x000fe20000000800 */
        /* <DEDUP_REMOVED lines=9> */
[----:B------:R-:W-:Y:S01]  /*102a0*/  IMAD.WIDE R4, R4, R5, UR6 ;  /* 0x0000000604047e25 */ /* 0x000fe2000f8e0205 */
[----:B------:R-:W-:Y:S02]  /*102b0*/  ULDC.64 UR6, c[0x0][0xaa0] ;  /* 0x0002a80000067ab9 */ /* 0x000fe40000000a00 */
[C---:B------:R-:W-:Y:S02]  /*102c0*/  IADD3 R29, P1, R4.reuse, 0x3000, RZ ;  /* 0x00003000041d7810 */ /* 0x040fe40007f3e0ff */
[C---:B------:R-:W-:Y:S02]  /*102d0*/  IADD3 R13, P3, R4.reuse, 0x1000, RZ ;  /* 0x00001000040d7810 */ /* 0x040fe40007f7e0ff */
[----:B------:R-:W-:Y:S02]  /*102e0*/  IADD3 R25, P2, R4, 0x2000, RZ ;  /* 0x0000200004197810 */ /* 0x000fe40007f5e0ff */
[----:B------:R-:W-:Y:S02]  /*102f0*/  LOP3.LUT R28, R29, 0x380, RZ, 0xc0, !PT ;  /* 0x000003801d1c7812 */ /* 0x000fe400078ec0ff */
[----:B------:R-:W-:-:S02]  /*10300*/  LOP3.LUT R12, R13, 0x380, RZ, 0xc0, !PT ;  /* 0x000003800d0c7812 */ /* 0x000fc400078ec0ff */
[----:B------:R-:W-:Y:S02]  /*10310*/  LOP3.LUT R24, R25, 0x380, RZ, 0xc0, !PT ;  /* 0x0000038019187812 */ /* 0x000fe400078ec0ff */
[----:B------:R-:W-:Y:S02]  /*10320*/  SHF.R.U64 R28, R28, 0x3, RZ ;  /* 0x000000031c1c7819 */ /* 0x000fe400000012ff */
[----:B------:R-:W-:Y:S02]  /*10330*/  SHF.R.U64 R12, R12, 0x3, RZ ;  /* 0x000000030c0c7819 */ /* 0x000fe400000012ff */
[----:B------:R-:W-:Y:S02]  /*10340*/  SHF.R.U64 R24, R24, 0x3, RZ ;  /* 0x0000000318187819 */ /* 0x000fe400000012ff */
[----:B------:R-:W-:Y:S01]  /*10350*/  LOP3.LUT R28, R28, R29, RZ, 0x3c, !PT ;  /* 0x0000001d1c1c7212 */ /* 0x000fe200078e3cff */
[--C-:B------:R-:W-:Y:S01]  /*10360*/  IMAD.X R29, RZ, RZ, R5.reuse, P1 ;  /* 0x000000ffff1d7224 */ /* 0x100fe200008e0605 */
[----:B------:R-:W-:Y:S01]  /*10370*/  LOP3.LUT R12, R12, R13, RZ, 0x3c, !PT ;  /* 0x0000000d0c0c7212 */ /* 0x000fe200078e3cff */
[--C-:B------:R-:W-:Y:S01]  /*10380*/  IMAD.X R13, RZ, RZ, R5.reuse, P3 ;  /* 0x000000ffff0d7224 */ /* 0x100fe200018e0605 */
[----:B------:R-:W-:Y:S01]  /*10390*/  LOP3.LUT R24, R24, R25, RZ, 0x3c, !PT ;  /* 0x0000001918187212 */ /* 0x000fe200078e3cff */
[----:B------:R-:W-:Y:S01]  /*103a0*/  IMAD.X R25, RZ, RZ, R5, P2 ;  /* 0x000000ffff197224 */ /* 0x000fe200010e0605 */
[----:B------:R-:W-:-:S02]  /*103b0*/  IADD3 R53, P1, R4, 0x9000, RZ ;  /* 0x0000900004357810 */ /* 0x000fc40007f3e0ff */
[C---:B------:R-:W-:Y:S02]  /*103c0*/  IADD3 R33, P0, R4.reuse, 0x4000, RZ ;  /* 0x0000400004217810 */ /* 0x040fe40007f1e0ff */
[C---:B------:R-:W-:Y:S02]  /*103d0*/  IADD3 R37, P6, R4.reuse, 0x5000, RZ ;  /* 0x0000500004257810 */ /* 0x040fe40007fde0ff */
[C---:B------:R-:W-:Y:S02]  /*103e0*/  IADD3 R41, P5, R4.reuse, 0x6000, RZ ;  /* 0x0000600004297810 */ /* 0x040fe40007fbe0ff */
[----:B------:R-:W-:Y:S01]  /*103f0*/  LOP3.LUT R11, R4, 0x380, RZ, 0xc0, !PT ;  /* 0x00000380040b7812 */ /* 0x000fe200078ec0ff */
[----:B------:R-:W-:Y:S01]  /*10400*/  IMAD R0, R0, UR6, RZ ;  /* 0x0000000600007c24 */ /* 0x000fe2000f8e02ff */
[C---:B------:R-:W-:Y:S01]  /*10410*/  IADD3 R45, P3, R4.reuse, 0x7000, RZ ;  /* 0x00007000042d7810 */ /* 0x040fe20007f7e0ff */
[----:B------:R-:W5:Y:S01]  /*10420*/  LD.E.128 R12, desc[UR40][R12.64] ;  /* 0x000000280c0c7980 */ /* 0x000f62000c101d00 */
[----:B------:R-:W-:-:S02]  /*10430*/  IADD3 R49, P2, R4, 0x8000, RZ ;  /* 0x0000800004317810 */ /* 0x000fc40007f5e0ff */
[----:B------:R-:W-:Y:S01]  /*10440*/  LOP3.LUT R52, R53, 0x380, RZ, 0xc0, !PT ;  /* 0x0000038035347812 */ /* 0x000fe200078ec0ff */
[----:B------:R-:W5:Y:S01]  /*10450*/  LD.E.128 R24, desc[UR40][R24.64] ;  /* 0x0000002818187980 */ /* 0x000f62000c101d00 */
[----:B------:R-:W-:Y:S02]  /*10460*/  LOP3.LUT R32, R33, 0x380, RZ, 0xc0, !PT ;  /* 0x0000038021207812 */ /* 0x000fe400078ec0ff */
[----:B------:R-:W-:Y:S01]  /*10470*/  LOP3.LUT R36, R37, 0x380, RZ, 0xc0, !PT ;  /* 0x0000038025247812 */ /* 0x000fe200078ec0ff */
[----:B------:R-:W5:Y:S01]  /*10480*/  LD.E.128 R28, desc[UR40][R28.64] ;  /* 0x000000281c1c7980 */ /* 0x000f62000c101d00 */
[----:B------:R-:W-:Y:S02]  /*10490*/  LOP3.LUT R40, R41, 0x380, RZ, 0xc0, !PT ;  /* 0x0000038029287812 */ /* 0x000fe400078ec0ff */
[----:B------:R-:W-:Y:S02]  /*104a0*/  LOP3.LUT R44, R45, 0x380, RZ, 0xc0, !PT ;  /* 0x000003802d2c7812 */ /* 0x000fe400078ec0ff */
[----:B------:R-:W-:-:S02]  /*104b0*/  LOP3.LUT R48, R49, 0x380, RZ, 0xc0, !PT ;  /* 0x0000038031307812 */ /* 0x000fc400078ec0ff */
[----:B------:R-:W-:Y:S02]  /*104c0*/  SHF.R.U64 R52, R52, 0x3, RZ ;  /* 0x0000000334347819 */ /* 0x000fe400000012ff */
[----:B------:R-:W-:Y:S02]  /*104d0*/  SHF.R.U64 R32, R32, 0x3, RZ ;  /* 0x0000000320207819 */ /* 0x000fe400000012ff */
[----:B------:R-:W-:Y:S02]  /*104e0*/  SHF.R.U64 R36, R36, 0x3, RZ ;  /* 0x0000000324247819 */ /* 0x000fe400000012ff */
[----:B------:R-:W-:Y:S02]  /*104f0*/  SHF.R.U64 R40, R40, 0x3, RZ ;  /* 0x0000000328287819 */ /* 0x000fe400000012ff */
[----:B------:R-:W-:Y:S02]  /*10500*/  SHF.R.U64 R44, R44, 0x3, RZ ;  /* 0x000000032c2c7819 */ /* 0x000fe400000012ff */
[----:B------:R-:W-:-:S02]  /*10510*/  SHF.R.U64 R48, R48, 0x3, RZ ;  /* 0x0000000330307819 */ /* 0x000fc400000012ff */
        /* <DEDUP_REMOVED lines=12> */
[----:B------:R-:W-:-:S02]  /*105e0*/  IADD3 R9, P1, R4, 0xf000, RZ ;  /* 0x0000f00004097810 */ /* 0x000fc40007f3e0ff */
[----:B------:R-:W-:Y:S01]  /*105f0*/  SHF.R.U64 R11, R11, 0x3, RZ ;  /* 0x000000030b0b7819 */ /* 0x000fe200000012ff */
[----:B------:R-:W-:Y:S01]  /*10600*/  IMAD R17, R7, UR7, R0 ;  /* 0x0000000707117c24 */ /* 0x000fe2000f8e0200 */
[C---:B------:R-:W-:Y:S01]  /*10610*/  IADD3 R57, P0, R4.reuse, 0xa000, RZ ;  /* 0x0000a00004397810 */ /* 0x040fe20007f1e0ff */
[----:B------:R-:W-:Y:S01]  /*10620*/  IMAD.X R77, RZ, RZ, R5, P1 ;  /* 0x000000ffff4d7224 */ /* 0x000fe200008e0605 */
[C---:B------:R-:W-:Y:S01]  /*10630*/  IADD3 R61, P6, R4.reuse, 0xb000, RZ ;  /* 0x0000b000043d7810 */ /* 0x040fe20007fde0ff */
[----:B------:R-:W5:Y:S01]  /*10640*/  LD.E.128 R32, desc[UR40][R32.64] ;  /* 0x0000002820207980 */ /* 0x000f62000c101d00 */
[C---:B------:R-:W-:Y:S02]  /*10650*/  IADD3 R65, P5, R4.reuse, 0xc000, RZ ;  /* 0x0000c00004417810 */ /* 0x040fe40007fbe0ff */
        /* <DEDUP_REMOVED lines=14> */
[----:B------:R-:W-:Y:S02]  /*10740*/  SHF.R.U64 R56, R56, 0x3, RZ ;  /* 0x0000000338387819 */ /* 0x000fe400000012ff */
[----:B------:R-:W-:Y:S02]  /*10750*/  SHF.R.U64 R60, R60, 0x3, RZ ;  /* 0x000000033c3c7819 */ /* 0x000fe400000012ff */
[----:B------:R-:W-:Y:S02]  /*10760*/  SHF.R.U64 R64, R64, 0x3, RZ ;  /* 0x0000000340407819 */ /* 0x000fe400000012ff */
[----:B------:R-:W-:Y:S02]  /*10770*/  SHF.R.U64 R68, R68, 0x3, RZ ;  /* 0x0000000344447819 */ /* 0x000fe400000012ff */
[----:B------:R-:W-:-:S02]  /*10780*/  SHF.R.U64 R72, R72, 0x3, RZ ;  /* 0x0000000348487819 */ /* 0x000fc400000012ff */
[----:B------:R-:W-:Y:S02]  /*10790*/  LOP3.LUT R4, R11, R4, RZ, 0x3c, !PT ;  /* 0x000000040b047212 */ /* 0x000fe400078e3cff */
        /* <DEDUP_REMOVED lines=10> */
[----:B------:R-:W-:Y:S01]  /*10840*/  LOP3.LUT R76, R8, R9, RZ, 0x3c, !PT ;  /* 0x00000009084c7212 */ /* 0x000fe200078e3cff */
[----:B------:R-:W-:Y:S01]  /*10850*/  IMAD R0, R20, 0x20, R3 ;  /* 0x0000002014007824 */ /* 0x000fe200078e0203 */
[----:B------:R0:W5:Y:S04]  /*10860*/  LD.E.128 R8, desc[UR40][R4.64] ;  /* 0x0000002804087980 */ /* 0x000168000c101d00 */
[----:B------:R-:W5:Y:S04]  /*10870*/  LD.E.128 R56, desc[UR40][R56.64] ;  /* 0x0000002838387980 */ /* 0x000f68000c101d00 */
[----:B------:R-:W5:Y:S01]  /*10880*/  LD.E.128 R60, desc[UR40][R60.64] ;  /* 0x000000283c3c7980 */ /* 0x000f62000c101d00 */
[----:B0-----:R-:W-:Y:S01]  /*10890*/  IMAD.WIDE.U32 R4, R7, UR6, RZ ;  /* 0x0000000607047c25 */ /* 0x001fe2000f8e00ff */
[----:B------:R-:W-:-:S02]  /*108a0*/  ULDC.64 UR6, c[0x0][0xae8] ;  /* 0x0002ba0000067ab9 */ /* 0x000fc40000000a00 */
[----:B------:R-:W5:Y:S01]  /*108b0*/  LD.E.128 R64, desc[UR40][R64.64] ;  /* 0x0000002840407980 */ /* 0x000f62000c101d00 */
[----:B------:R-:W-:Y:S01]  /*108c0*/  IMAD.IADD R5, R5, 0x1, R17 ;  /* 0x0000000105057824 */ /* 0x000fe200078e0211 */
[----:B------:R-:W-:Y:S01]  /*108d0*/  SHF.R.S32.HI R7, RZ, 0x1f, R201 ;  /* 0x0000001fff077819 */ /* 0x000fe200000114c9 */
[----:B------:R-:W-:Y:S01]  /*108e0*/  VIADD R20, R0, UR43 ;  /* 0x0000002b00147c36 */ /* 0x000fe20008000000 */
[----:B------:R-:W5:Y:S01]  /*108f0*/  LD.E.128 R68, desc[UR40][R68.64] ;  /* 0x0000002844447980 */ /* 0x000f62000c101d00 */
[----:B------:R-:W-:-:S03]  /*10900*/  IMAD.WIDE.U32 R4, R23, UR6, R4 ;  /* 0x0000000617047c25 */ /* 0x000fc6000f8e0004 */
[----:B------:R-:W5:Y:S01]  /*10910*/  LD.E.128 R72, desc[UR40][R72.64] ;  /* 0x0000002848487980 */ /* 0x000f62000c101d00 */
[----:B------:R-:W-:Y:S01]  /*10920*/  IMAD R5, R23, UR7, R5 ;  /* 0x0000000717057c24 */ /* 0x000fe2000f8e0205 */
[----:B------:R-:W-:Y:S01]  /*10930*/  ULDC.64 UR6, c[0x0][0xaf0] ;  /* 0x0002bc0000067ab9 */ /* 0x000fe20000000a00 */
[----:B------:R-:W-:Y:S01]  /*10940*/  @P4 IMAD.HI.U32 R19, R20, UR10, RZ ;  /* 0x0000000a14134c27 */ /* 0x000fe2000f8e00ff */
[----:B------:R-:W-:Y:S01]  /*10950*/  @UP0 ULDC UR10, c[0x0][0xbf0] ;  /* 0x0002fc00000a0ab9 */ /* 0x000fe20000000800 */
[----:B------:R-:W5:Y:S02]  /*10960*/  LD.E.128 R76, desc[UR40][R76.64] ;  /* 0x000000284c4c7980 */ /* 0x000f64000c101d00 */
[----:B------:R-:W-:Y:S02]  /*10970*/  IMAD R0, R7, UR6, RZ ;  /* 0x0000000607007c24 */ /* 0x000fe4000f8e02ff */
[----:B------:R-:W-:Y:S01]  /*10980*/  IMAD.MOV.U32 R7, RZ, RZ, R20 ;  /* 0x000000ffff077224 */ /* 0x000fe200078e0014 */
[----:B------:R-:W-:Y:S01]  /*10990*/  @P4 SHF.R.U32.HI R7, RZ, UR10, R19 ;  /* 0x0000000aff074c19 */ /* 0x000fe20008011613 */
[C---:B------:R-:W-:Y:S01]  /*109a0*/  IMAD R17, R201.reuse, UR7, R0 ;  /* 0x00000007c9117c24 */ /* 0x040fe2000f8e0200 */
[----:B------:R-:W-:Y:S01]  /*109b0*/  @!PT LDS RZ, [RZ] ;  /* 0x00000000fffff984 */ /* 0x000fe20000000800 */
[----:B------:R-:W-:Y:S01]  /*109c0*/  @!PT LDS RZ, [RZ] ;  /* 0x00000000fffff984 */ /* 0x000fe20000000800 */
[----:B------:R-:W-:Y:S01]  /*109d0*/  @!PT LDS RZ, [RZ] ;  /* 0x00000000fffff984 */ /* 0x000fe20000000800 */
[----:B------:R-:W-:Y:S01]  /*109e0*/  @!PT LDS RZ, [RZ] ;  /* 0x00000000fffff984 */ /* 0x000fe20000000800 */
[----:B------:R0:W-:Y:S06]  /*109f0*/  MEMBAR.ALL.CTA ;  /* 0x0000000000007992 */ /* 0x0001ec0000008000 */
[----:B0-----:R-:W0:Y:S01]  /*10a00*/  FENCE.VIEW.ASYNC.S ;  /* 0x00000000000073c6 */ /* 0x001e220000000000 */
[----:B------:R-:W-:Y:S01]  /*10a10*/  IMAD.WIDE.U32 R4, R201, UR6, R4 ;  /* 0x00000006c9047c25 */ /* 0x000fe2000f8e0004 */
[----:B------:R-:W-:Y:S01]  /*10a20*/  SHF.R.S32.HI R0, RZ, 0x1f, R7 ;  /* 0x0000001fff007819 */ /* 0x000fe20000011407 */
[----:B------:R-:W-:-:S02]  /*10a30*/  ULDC.64 UR6, c[0x0][0xae0] ;  /* 0x0002b80000067ab9 */ /* 0x000fc40000000a00 */
[----:B------:R-:W-:Y:S02]  /*10a40*/  IMAD.IADD R5, R5, 0x1, R17 ;  /* 0x0000000105057824 */ /* 0x000fe400078e0211 */
[----:B------:R-:W-:Y:S02]  /*10a50*/  IMAD.MOV R17, RZ, RZ, -R7 ;  /* 0x000000ffff117224 */ /* 0x000fe400078e0a07 */
[----:B------:R-:W-:Y:S02]  /*10a60*/  IMAD R0, R0, UR6, RZ ;  /* 0x0000000600007c24 */ /* 0x000fe4000f8e02ff */
[----:B------:R-:W-:Y:S02]  /*10a70*/  IMAD R17, R17, UR11, R20 ;  /* 0x0000000b11117c24 */ /* 0x000fe4000f8e0214 */
[----:B------:R-:W-:-:S04]  /*10a80*/  IMAD.WIDE.U32 R4, R7, UR6, R4 ;  /* 0x0000000607047c25 */ /* 0x000fc8000f8e0004 */
[----:B------:R-:W-:Y:S01]  /*10a90*/  IMAD R7, R7, UR7, R0 ;  /* 0x0000000707077c24 */ /* 0x000fe2000f8e0200 */
[----:B------:R-:W-:Y:S01]  /*10aa0*/  SHF.R.S32.HI R0, RZ, 0x1f, R17 ;  /* 0x0000001fff007819 */ /* 0x000fe20000011411 */
[----:B------:R-:W-:Y:S02]  /*10ab0*/  ULDC.64 UR6, c[0x0][0xad8] ;  /* 0x0002b60000067ab9 */ /* 0x000fe40000000a00 */
[----:B------:R-:W-:Y:S02]  /*10ac0*/  IMAD.IADD R5, R5, 0x1, R7 ;  /* 0x0000000105057824 */ /* 0x000fe400078e0207 */
[----:B------:R-:W-:Y:S02]  /*10ad0*/  IMAD R0, R0, UR6, RZ ;  /* 0x0000000600007c24 */ /* 0x000fe4000f8e02ff */
[----:B------:R-:W-:Y:S02]  /*10ae0*/  VIADD R19, R3, UR43 ;  /* 0x0000002b03137c36 */ /* 0x000fe40008000000 */
[----:B------:R-:W-:-:S02]  /*10af0*/  IMAD R3, R17, UR7, R0 ;  /* 0x0000000711037c24 */ /* 0x000fc4000f8e0200 */
[----:B------:R-:W-:Y:S01]  /*10b00*/  IMAD.WIDE.U32 R4, R17, UR6, R4 ;  /* 0x0000000611047c25 */ /* 0x000fe2000f8e0004 */
[----:B------:R-:W-:-:S03]  /*10b10*/  ULDC.64 UR6, c[0x0][0xa80] ;  /* 0x0002a00000067ab9 */ /* 0x000fc60000000a00 */
[----:B------:R-:W-:Y:S01]  /*10b20*/  IMAD.IADD R3, R5, 0x1, R3 ;  /* 0x0000000105037824 */ /* 0x000fe200078e0203 */
[----:B------:R-:W-:Y:S01]  /*10b30*/  LEA R7, P2, R4, UR6, 0x1 ;  /* 0x0000000604077c11 */ /* 0x000fe2000f8408ff */
[----:B------:R-:W-:-:S03]  /*10b40*/  UIADD3 UR6, UR9, 0x22820, URZ ;  /* 0x0002282009067890 */ /* 0x000fc6000fffe03f */
[----:B------:R-:W-:Y:S02]  /*10b50*/  LEA.HI.X R3, R4, UR7, R3, 0x1, P2 ;  /* 0x0000000704037c11 */ /* 0x000fe400090f0c03 */
[C---:B------:R-:W-:Y:S01]  /*10b60*/  ISETP.GE.AND P2, PT, R19.reuse, UR8, PT ;  /* 0x0000000813007c0c */ /* 0x040fe2000bf46270 */
[----:B------:R-:W-:Y:S01]  /*10b70*/  UPRMT UR6, URZ, 0x654, UR6 ;  /* 0x000006543f067896 */ /* 0x000fe20008000006 */
[C---:B------:R-:W-:Y:S02]  /*10b80*/  VIADD R17, R19.reuse, 0x40 ;  /* 0x0000004013117836 */ /* 0x040fe40000000000 */
[----:B------:R-:W-:Y:S02]  /*10b90*/  VIADD R0, R19, 0x20 ;  /* 0x0000002013007836 */ /* 0x000fe40000000000 */
[C---:B------:R-:W-:Y:S01]  /*10ba0*/  VIADD R86, R2.reuse, 0x80 ;  /* 0x0000008002567836 */ /* 0x040fe20000000000 */
[----:B------:R-:W-:Y:S01]  /*10bb0*/  ISETP.GE.AND P0, PT, R17, UR8, PT ;  /* 0x0000000811007c0c */ /* 0x000fe2000bf06270 */
[----:B------:R-:W-:-:S02]  /*10bc0*/  VIADD R88, R2, 0xc0 ;  /* 0x000000c002587836 */ /* 0x000fc40000000000 */
[----:B------:R-:W-:Y:S01]  /*10bd0*/  VIADD R84, R2, 0x40 ;  /* 0x0000004002547836 */ /* 0x000fe20000000000 */
[----:B0-----:R-:W-:Y:S01]  /*10be0*/  SYNCS.ARRIVE.TRANS64.RED.A1T0 RZ, [UR6], RZ ;  /* 0x000000ffffff79a7 */ /* 0x001fe20008100406 */
[----:B------:R0:W1:Y:S01]  /*10bf0*/  SHFL.IDX PT, R83, R7, RZ, 0x181f ;  /* 0x00181fff07537589 */ /* 0x00006200000e0000 */
[----:B------:R-:W-:Y:S03]  /*10c00*/  BSSY B1, `(.L_x_2420) ;  /* 0x0000019000017945 */ /* 0x000fe60003800000 */
[----:B------:R0:W2:Y:S01]  /*10c10*/  SHFL.IDX PT, R17, R3, RZ, 0x181f ;  /* 0x00181fff03117589 */ /* 0x0000a200000e0000 */
[----:B------:R-:W-:Y:S02]  /*10c20*/  ISETP.GE.AND P1, PT, R0, UR8, PT ;  /* 0x0000000800007c0c */ /* 0x000fe4000bf26270 */
[----:B------:R-:W-:Y:S02]  /*10c30*/  SHF.R.S32.HI R89, RZ, 0x1f, R2 ;  /* 0x0000001fff597819 */ /* 0x000fe40000011402 */
[----:B------:R-:W-:-:S02]  /*10c40*/  SHF.R.S32.HI R23, RZ, 0x1f, R86 ;  /* 0x0000001fff177819 */ /* 0x000fc40000011456 */
        /* <DEDUP_REMOVED lines=20> */
.L_x_2421:
[----:B------:R-:W-:Y:S05]  /*10d90*/  BSYNC B1 ;  /* 0x0000000000017941 */ /* 0x000fea0003800000 */
.L_x_2420:
[----:B--2---:R2:W3:Y:S01]  /*10da0*/  SHFL.IDX PT, R17, R3, 0x1, 0x181f ;  /* 0x00381f0003117f89 */ /* 0x0044e200000e0000 */
        /* <DEDUP_REMOVED lines=20> */
.L_x_2423:
[----:B------:R-:W-:Y:S05]  /*10ef0*/  BSYNC B1 ;  /* 0x0000000000017941 */ /* 0x000fea0003800000 */
.L_x_2422:
[----:B----45:R4:W0:Y:S01]  /*10f00*/  SHFL.IDX PT, R13, R3, 0x2, 0x181f ;  /* 0x00581f00030d7f89 */ /* 0x03082200000e0000 */
[----:B------:R-:W-:Y:S03]  /*10f10*/  BSSY B1, `(.L_x_2424) ;  /* 0x0000014000017945 */ /* 0x000fe60003800000 */
[----:B------:R4:W0:Y:S01]  /*10f20*/  SHFL.IDX PT, R9, R7, 0x2, 0x181f ;  /* 0x00581f0007097f89 */ /* 0x00082200000e0000 */
[----:B------:R-:W-:Y:S05]  /*10f30*/  @P0 BRA `(.L_x_2425) ;  /* 0x0000000000440947 */ /* 0x000fea0003800000 */
[----:B------:R-:W-:Y:S02]  /*10f40*/  ULDC UR6, c[0x0][0xac8] ;  /* 0x0002b20000067ab9 */ /* 0x000fe40000000800 */
[----:B------:R-:W-:Y:S02]  /*10f50*/  ISETP.GE.AND P3, PT, R2, UR6, PT ;  /* 0x0000000602007c0c */ /* 0x000fe4000bf66270 */
[----:B------:R-:W-:Y:S02]  /*10f60*/  ISETP.GE.AND P2, PT, R84, UR6, PT ;  /* 0x0000000654007c0c */ /* 0x000fe4000bf46270 */
[----:B------:R-:W-:Y:S02]  /*10f70*/  ISETP.GE.AND P1, PT, R86, UR6, PT ;  /* 0x0000000656007c0c */ /* 0x000fe4000bf26270 */
[----:B------:R-:W-:-:S07]  /*10f80*/  ISETP.GE.AND P0, PT, R88, UR6, PT ;  /* 0x0000000658007c0c */ /* 0x000fce000bf06270 */
[-C--:B0-----:R-:W-:Y:S02]  /*10f90*/  @!P3 LEA R4, P6, R2, R9.reuse, 0x1 ;  /* 0x000000090204b211 */ /* 0x081fe400078c08ff */
[-C--:B------:R-:W-:Y:S02]  /*10fa0*/  @!P2 LEA R8, P5, R84, R9.reuse, 0x1 ;  /* 0x000000095408a211 */ /* 0x080fe400078a08ff */
[----:B------:R-:W-:Y:S02]  /*10fb0*/  @!P1 LEA R10, P4, R86, R9, 0x1 ;  /* 0x00000009560a9211 */ /* 0x000fe400078808ff */
[----:B------:R-:W-:Y:S02]  /*10fc0*/  @!P3 LEA.HI.X R5, R2, R13, R89, 0x1, P6 ;  /* 0x0000000d0205b211 */ /* 0x000fe400030f0c59 */
        /* <DEDUP_REMOVED lines=8> */
.L_x_2425:
[----:B------:R-:W-:Y:S05]  /*11050*/  BSYNC B1 ;  /* 0x0000000000017941 */ /* 0x000fea0003800000 */
.L_x_2424:
[----:B------:R-:W-:Y:S01]  /*11060*/  VIADD R0, R19, 0x60 ;  /* 0x0000006013007836 */ /* 0x000fe20000000000 */
[----:B--2-4-:R-:W2:Y:S04]  /*11070*/  SHFL.IDX PT, R3, R3, 0x3, 0x181f ;  /* 0x00781f0003037f89 */ /* 0x014ea800000e0000 */
[----:B------:R-:W-:Y:S01]  /*11080*/  ISETP.GE.AND P0, PT, R0, UR8, PT ;  /* 0x0000000800007c0c */ /* 0x000fe2000bf06270 */
[----:B------:R-:W4:-:S12]  /*11090*/  SHFL.IDX PT, R7, R7, 0x3, 0x181f ;  /* 0x00781f0007077f89 */ /* 0x000f1800000e0000 */
[----:B------:R-:W-:Y:S05]  /*110a0*/  @P0 BRA `(.L_x_2426) ;  /* 0x0000002400500947 */ /* 0x000fea0003800000 */
[----:B------:R-:W-:Y:S02]  /*110b0*/  ULDC UR6, c[0x0][0xac8] ;  /* 0x0002b20000067ab9 */ /* 0x000fe40000000800 */
[----:B------:R-:W-:Y:S02]  /*110c0*/  ISETP.GE.AND P3, PT, R2, UR6, PT ;  /* 0x0000000602007c0c */ /* 0x000fe4000bf66270 */
[----:B------:R-:W-:Y:S02]  /*110d0*/  ISETP.GE.AND P4, PT, R84, UR6, PT ;  /* 0x0000000654007c0c */ /* 0x000fe4000bf86270 */
[----:B------:R-:W-:-:S09]  /*110e0*/  ISETP.GE.AND P5, PT, R86, UR6, PT ;  /* 0x0000000656007c0c */ /* 0x000fd2000bfa6270 */
[-C--:B0---4-:R-:W-:Y:S02]  /*110f0*/  @!P3 LEA R4, P0, R2, R7.reuse, 0x1 ;  /* 0x000000070204b211 */ /* 0x091fe400078008ff */
[-C--:B------:R-:W-:Y:S02]  /*11100*/  @!P4 LEA R8, P1, R84, R7.reuse, 0x1 ;  /* 0x000000075408c211 */ /* 0x080fe400078208ff */
[----:B------:R-:W-:Y:S02]  /*11110*/  @!P5 LEA R10, P2, R86, R7, 0x1 ;  /* 0x00000007560ad211 */ /* 0x000fe400078408ff */
[-C--:B--2---:R-:W-:Y:S02]  /*11120*/  @!P3 LEA.HI.X R5, R2, R3.reuse, R89, 0x1, P0 ;  /* 0x000000030205b211 */ /* 0x084fe400000f0c59 */
        /* <DEDUP_REMOVED lines=11> */
.L_x_2419:
[----:B------:R-:W-:Y:S01]  /*111e0*/  ULDC.64 UR6, c[0x0][0xb08] ;  /* 0x0002c20000067ab9 */ /* 0x000fe20000000a00 */
[----:B------:R-:W-:Y:S01]  /*111f0*/  ULDC.64 UR12, c[0x0][0xb40] ;  /* 0x0002d000000c7ab9 */ /* 0x000fe20000000a00 */
[----:B------:R-:W-:Y:S01]  /*11200*/  IMAD R0, R0, UR6, RZ ;  /* 0x0000000600007c24 */ /* 0x000fe2000f8e02ff */
[----:B------:R-:W-:Y:S01]  /*11210*/  UIADD3 UR9, UR9, 0x22820, URZ ;  /* 0x0002282009097890 */ /* 0x000fe2000fffe03f */
[C---:B0-----:R-:W-:Y:S01]  /*11220*/  IMAD.WIDE.U32 R2, R7.reuse, UR6, RZ ;  /* 0x0000000607027c25 */ /* 0x041fe2000f8e00ff */
[----:B------:R-:W-:Y:S01]  /*11230*/  ISETP.GE.AND P0, PT, R10, UR8, PT ;  /* 0x000000080a007c0c */ /* 0x000fe2000bf06270 */
[----:B------:R-:W-:Y:S01]  /*11240*/  BSSY B1, `(.L_x_2427) ;  /* 0x00000c6000017945 */ /* 0x000fe20003800000 */
[----:B------:R-:W-:Y:S01]  /*11250*/  UPRMT UR9, URZ, 0x654, UR9 ;  /* 0x000006543f097896 */ /* 0x000fe20008000009 */
[----:B------:R-:W-:Y:S01]  /*11260*/  IMAD R7, R7, UR7, R0 ;  /* 0x0000000707077c24 */ /* 0x000fe2000f8e0200 */
[----:B------:R-:W-:Y:S01]  /*11270*/  ULDC.64 UR6, c[0x0][0xb38] ;  /* 0x0002ce0000067ab9 */ /* 0x000fe20000000a00 */
[----:B------:R-:W-:Y:S01]  /*11280*/  SHF.R.S32.HI R0, RZ, 0x1f, R201 ;  /* 0x0000001fff007819 */ /* 0x000fe200000114c9 */
[----:B------:R-:W-:Y:S01]  /*11290*/  IMAD.MOV.U32 R5, RZ, RZ, R17 ;  /* 0x000000ffff057224 */ /* 0x000fe200078e0011 */
[----:B------:R-:W-:Y:S01]  /*112a0*/  SHF.R.S32.HI R152, RZ, 0x1f, R208 ;  /* 0x0000001fff987819 */ /* 0x000fe200000114d0 */
[----:B------:R-:W-:Y:S01]  /*112b0*/  IMAD.IADD R3, R3, 0x1, R7 ;  /* 0x0000000103037824 */ /* 0x000fe200078e0207 */
[----:B------:R-:W-:Y:S01]  /*112c0*/  SHF.R.S32.HI R153, RZ, 0x1f, R209 ;  /* 0x0000001fff997819 */ /* 0x000fe200000114d1 */
[----:B------:R-:W-:Y:S01]  /*112d0*/  IMAD R0, R0, UR12, RZ ;  /* 0x0000000c00007c24 */ /* 0x000fe2000f8e02ff */
[----:B------:R-:W-:Y:S01]  /*112e0*/  SYNCS.ARRIVE.TRANS64.RED.A1T0 RZ, [UR9], RZ ;  /* 0x000000ffffff79a7 */ /* 0x000fe20008100409 */
[----:B------:R-:W-:Y:S01]  /*112f0*/  IMAD.WIDE.U32 R2, R23, UR6, R2 ;  /* 0x0000000617027c25 */ /* 0x000fe2000f8e0002 */
[----:B------:R-:W-:Y:S01]  /*11300*/  @UP0 ULDC UR6, c[0x0][0xbec] ;  /* 0x0002fb0000060ab9 */ /* 0x000fe20000000800 */
[----:B------:R-:W-:-:S02]  /*11310*/  SHF.R.S32.HI R154, RZ, 0x1f, R210 ;  /* 0x0000001fff9a7819 */ /* 0x000fc400000114d2 */
[----:B------:R-:W-:Y:S01]  /*11320*/  IMAD R3, R23, UR7, R3 ;  /* 0x0000000717037c24 */ /* 0x000fe2000f8e0203 */
[----:B------:R-:W-:Y:S01]  /*11330*/  SHF.R.S32.HI R155, RZ, 0x1f, R211 ;  /* 0x0000001fff9b7819 */ /* 0x000fe200000114d3 */
[----:B------:R-:W-:Y:S01]  /*11340*/  @P4 IMAD.HI.U32 R4, R17, UR6, RZ ;  /* 0x0000000611044c27 */ /* 0x000fe2000f8e00ff */
[----:B------:R-:W-:Y:S01]  /*11350*/  @UP0 ULDC UR6, c[0x0][0xbf0] ;  /* 0x0002fc0000060ab9 */ /* 0x000fe20000000800 */
[----:B------:R-:W-:Y:S02]  /*11360*/  SHF.R.S32.HI R156, RZ, 0x1f, R212 ;  /* 0x0000001fff9c7819 */ /* 0x000fe400000114d4 */
[C---:B------:R-:W-:Y:S01]  /*11370*/  IMAD R7, R201.reuse, UR13, R0 ;  /* 0x0000000dc9077c24 */ /* 0x040fe2000f8e0200 */
[----:B------:R-:W-:Y:S01]  /*11380*/  @P4 SHF.R.U32.HI R5, RZ, UR6, R4 ;  /* 0x00000006ff054c19 */ /* 0x000fe20008011604 */
[----:B------:R-:W-:Y:S01]  /*11390*/  IMAD.WIDE.U32 R2, R201, UR12, R2 ;  /* 0x0000000cc9027c25 */ /* 0x000fe2000f8e0002 */
[----:B------:R-:W-:Y:S01]  /*113a0*/  ULDC.64 UR6, c[0x0][0xb48] ;  /* 0x0002d20000067ab9 */ /* 0x000fe20000000a00 */
[----:B------:R-:W-:Y:S01]  /*113b0*/  ULDC.64 UR12, c[0x0][0xb30] ;  /* 0x0002cc00000c7ab9 */ /* 0x000fe20000000a00 */
[----:B------:R-:W-:Y:S01]  /*113c0*/  SHF.R.S32.HI R0, RZ, 0x1f, R5 ;  /* 0x0000001fff007819 */ /* 0x000fe20000011405 */
[----:B------:R-:W-:Y:S01]  /*113d0*/  IMAD.IADD R3, R3, 0x1, R7 ;  /* 0x0000000103037824 */ /* 0x000fe200078e0207 */
[----:B------:R-:W-:Y:S01]  /*113e0*/  SHF.R.S32.HI R157, RZ, 0x1f, R213 ;  /* 0x0000001fff9d7819 */ /* 0x000fe200000114d5 */
[----:B------:R-:W-:Y:S01]  /*113f0*/  IMAD.MOV R4, RZ, RZ, -R5 ;  /* 0x000000ffff047224 */ /* 0x000fe200078e0a05 */
[----:B------:R-:W-:Y:S01]  /*11400*/  SHF.R.S32.HI R158, RZ, 0x1f, R214 ;  /* 0x0000001fff9e7819 */ /* 0x000fe200000114d6 */
[----:B------:R-:W-:Y:S01]  /*11410*/  IMAD.WIDE.U32 R2, R230, UR6, R2 ;  /* 0x00000006e6027c25 */ /* 0x000fe2000f8e0002 */
[----:B------:R-:W-:-:S02]  /*11420*/  SHF.R.S32.HI R159, RZ, 0x1f, R215 ;  /* 0x0000001fff9f7819 */ /* 0x000fc400000114d7 */
[----:B------:R-:W-:Y:S01]  /*11430*/  SHF.R.S32.HI R160, RZ, 0x1f, R216 ;  /* 0x0000001fffa07819 */ /* 0x000fe200000114d8 */
[----:B------:R-:W-:Y:S01]  /*11440*/  IMAD R7, R4, UR11, R17 ;  /* 0x0000000b04077c24 */ /* 0x000fe2000f8e0211 */
        /* <DEDUP_REMOVED lines=19> */
[----:B------:R-:W-:Y:S01]  /*11580*/  IMAD.IADD R7, R3, 0x1, R5 ;  /* 0x0000000103077824 */ /* 0x000fe200078e0205 */
[----:B------:R-:W-:-:S02]  /*11590*/  LEA R0, P1, R2, UR6, 0x2 ;  /* 0x0000000602007c11 */ /* 0x000fc4000f8210ff */
[----:B------:R-:W-:Y:S02]  /*115a0*/  SHF.R.S32.HI R169, RZ, 0x1f, R225 ;  /* 0x0000001fffa97819 */ /* 0x000fe400000114e1 */
[----:B------:R-:W-:Y:S02]  /*115b0*/  LEA.HI.X R7, R2, UR7, R7, 0x2, P1 ;  /* 0x0000000702077c11 */ /* 0x000fe400088f1407 */
[----:B------:R0:W1:Y:S01]  /*115c0*/  SHFL.IDX PT, R2, R0, RZ, 0x1c1f ;  /* 0x001c1fff00027589 */ /* 0x00006200000e0000 */
[----:B------:R-:W-:Y:S02]  /*115d0*/  SHF.R.S32.HI R170, RZ, 0x1f, R226 ;  /* 0x0000001fffaa7819 */ /* 0x000fe400000114e2 */
[----:B------:R-:W-:Y:S01]  /*115e0*/  SHF.R.S32.HI R171, RZ, 0x1f, R227 ;  /* 0x0000001fffab7819 */ /* 0x000fe200000114e3 */
[----:B------:R0:W2:Y:S01]  /*115f0*/  SHFL.IDX PT, R3, R7, RZ, 0x1c1f ;  /* 0x001c1fff07037589 */ /* 0x0000a200000e0000 */
[----:B------:R-:W-:Y:S02]  /*11600*/  SHF.R.S32.HI R172, RZ, 0x1f, R228 ;  /* 0x0000001fffac7819 */ /* 0x000fe400000114e4 */
[----:B------:R-:W-:Y:S01]  /*11610*/  SHF.R.S32.HI R173, RZ, 0x1f, R229 ;  /* 0x0000001fffad7819 */ /* 0x000fe200000114e5 */
[----:B------:R-:W-:Y:S06]  /*11620*/  @P0 BRA `(.L_x_2428) ;  /* 0x00000008001c0947 */ /* 0x000fec0003800000 */
[----:B------:R-:W-:Y:S01]  /*11630*/  ULDC UR6, c[0x0][0xac8] ;  /* 0x0002b20000067ab9 */ /* 0x000fe20000000800 */
[C---:B------:R-:W-:Y:S01]  /*11640*/  VIADD R13, R16.reuse, 0xe8 ;  /* 0x000000e8100d7836 */ /* 0x040fe20000000000 */
[----:B------:R-:W-:Y:S01]  /*11650*/  ISETP.GE.AND P4, PT, R229, UR6, PT ;  /* 0x00000006e5007c0c */ /* 0x000fe2000bf86270 */
[----:B------:R-:W-:Y:S01]  /*11660*/  VIADD R19, R16, 0xf0 ;  /* 0x000000f010137836 */ /* 0x000fe20000000000 */
[----:B------:R-:W-:Y:S01]  /*11670*/  ISETP.GE.AND P3, PT, R228, UR6, PT ;  /* 0x00000006e4007c0c */ /* 0x000fe2000bf66270 */
[C---:B------:R-:W-:Y:S01]  /*11680*/  VIADD R17, R16.reuse, 0xf8 ;  /* 0x000000f810117836 */ /* 0x040fe20000000000 */
        /* <DEDUP_REMOVED lines=14> */
[CC--:B-1----:R-:W-:Y:S02]  /*11770*/  @!P0 LEA R4, P6, R227.reuse, R2.reuse, 0x2 ;  /* 0x00000002e3048211 */ /* 0x0c2fe400078c10ff */
        /* <DEDUP_REMOVED lines=67> */
[----:B------:R-:W-:Y:S01]  /*11bb0*/  @!P4 ST.E.64 desc[UR40][R8.64], R100 ;  /* 0x000000640800c985 */ /* 0x000fe2000c101b28 */
        /* <DEDUP_REMOVED lines=8> */
[----:B------:R1:W-:Y:S01]  /*11c40*/  @!P2 ST.E.64 desc[UR40][R14.64], R108 ;  /* 0x0000006c0e00a985 */ /* 0x0003e2000c101b28 */
[-C--:B------:R-:W-:Y:S02]  /*11c50*/  @!P4 LEA R32, P5, R205, R2.reuse, 0x2 ;  /* 0x00000002cd20c211 */ /* 0x080fe400078a10ff */
[----:B------:R-:W-:Y:S01]  /*11c60*/  @!P0 LEA.HI.X R25, R207, R3, R237, 0x2, P6 ;  /* 0x00000003cf198211 */ /* 0x000fe200030f14ed */
[----:B------:R2:W-:Y:S01]  /*11c70*/  @!P1 ST.E.64 desc[UR40][R20.64], R112 ;  /* 0x0000007014009985 */ /* 0x0005e2000c101b28 */
        /* <DEDUP_REMOVED lines=11> */
[CC--:B---3--:R-:W-:Y:S02]  /*11d30*/  @!P2 LEA R10, P5, R204.reuse, R2.reuse, 0x2 ;  /* 0x00000002cc0aa211 */ /* 0x0c8fe400078a10ff */
        /* <DEDUP_REMOVED lines=9> */
[----:B-1----:R-:W-:Y:S02]  /*11dd0*/  SHF.R.S32.HI R15, RZ, 0x1f, R13 ;  /* 0x0000001fff0f7819 */ /* 0x002fe4000001140d */
[C---:B------:R-:W-:Y:S01]  /*11de0*/  @!P4 LEA R14, P5, R13.reuse, R2, 0x2 ;  /* 0x000000020d0ec211 */ /* 0x040fe200078a10ff */
[----:B------:R4:W-:Y:S03]  /*11df0*/  @!P0 ST.E.64 desc[UR40][R4.64], R136 ;  /* 0x0000008804008985 */ /* 0x0009e6000c101b28 */
[----:B------:R-:W-:Y:S02]  /*11e00*/  @!P4 LEA.HI.X R15, R13, R3, R15, 0x2, P5 ;  /* 0x000000030d0fc211 */ /* 0x000fe400028f140f */
[----:B------:R-:W-:-:S02]  /*11e10*/  SHF.R.S32.HI R13, RZ, 0x1f, R19 ;  /* 0x0000001fff0d7819 */ /* 0x000fc40000011413 */
[CC--:B--2---:R-:W-:Y:S01]  /*11e20*/  @!P3 LEA R20, P5, R19.reuse, R2.reuse, 0x2 ;  /* 0x000000021314b211 */ /* 0x0c4fe200078a10ff */
[----:B------:R4:W-:Y:S03]  /*11e30*/  @!P4 ST.E.64 desc[UR40][R14.64], R140 ;  /* 0x0000008c0e00c985 */ /* 0x0009e6000c101b28 */
[-C--:B------:R-:W-:Y:S02]  /*11e40*/  @!P3 LEA.HI.X R21, R19, R3.reuse, R13, 0x2, P5 ;  /* 0x000000031315b211 */ /* 0x080fe400028f140d */
[----:B------:R-:W-:Y:S02]  /*11e50*/  SHF.R.S32.HI R13, RZ, 0x1f, R17 ;  /* 0x0000001fff0d7819 */ /* 0x000fe40000011411 */
[C---:B------:R-:W-:Y:S01]  /*11e60*/  @!P6 LEA R2, P5, R17.reuse, R2, 0x2 ;  /* 0x000000021102e211 */ /* 0x040fe200078a10ff */
[----:B------:R4:W-:Y:S03]  /*11e70*/  @!P3 ST.E.64 desc[UR40][R20.64], R144 ;  /* 0x000000901400b985 */ /* 0x0009e6000c101b28 */
[----:B------:R-:W-:-:S05]  /*11e80*/  @!P6 LEA.HI.X R3, R17, R3, R13, 0x2, P5 ;  /* 0x000000031103e211 */ /* 0x000fca00028f140d */
[----:B------:R4:W-:Y:S04]  /*11e90*/  @!P6 ST.E.64 desc[UR40][R2.64], R148 ;  /* 0x000000940200e985 */ /* 0x0009e8000c101b28 */
.L_x_2428:
[----:B------:R-:W-:Y:S05]  /*11ea0*/  BSYNC B1 ;  /* 0x0000000000017941 */ /* 0x000fea0003800000 */
.L_x_2427:
[----:B------:R-:W-:Y:S01]  /*11eb0*/  ISETP.GE.AND P0, PT, R12, UR8, PT ;  /* 0x000000080c007c0c */ /* 0x000fe2000bf06270 */
[----:B--2-4-:R2:W3:Y:S04]  /*11ec0*/  SHFL.IDX PT, R3, R7, 0x1, 0x1c1f ;  /* 0x003c1f0007037f89 */ /* 0x0144e800000e0000 */
        /* <DEDUP_REMOVED lines=139> */
.L_x_2417:
[----:B------:R-:W0:Y:S01]  /*12780*/  LDC.64 R8, c[0x0][0xc08] ;  /* 0x00030200ff087b82 */ /* 0x000e220000000a00 */
[----:B------:R-:W-:-:S07]  /*12790*/  IMAD.MOV.U32 R7, RZ, RZ, RZ ;  /* 0x000000ffff077224 */ /* 0x000fce00078e00ff */
[----:B------:R-:W2:Y:S08]  /*127a0*/  LDC.64 R4, c[0x0][0xc00] ;  /* 0x00030000ff047b82 */ /* 0x000eb00000000a00 */
[----:B------:R-:W3:Y:S01]  /*127b0*/  LDC.64 R2, c[0x0][0xc00] ;  /* 0x00030000ff027b82 */ /* 0x000ee20000000a00 */
[----:B0-----:R-:W-:-:S04]  /*127c0*/  ISETP.NE.U32.AND P0, PT, R8, RZ, PT ;  /* 0x000000ff0800720c */ /* 0x001fc80003f05070 */
[----:B------:R-:W-:Y:S02]  /*127d0*/  ISETP.NE.AND.EX P1, PT, R9, RZ, PT, P0 ;  /* 0x000000ff0900720c */ /* 0x000fe40003f25300 */
[----:B--2---:R-:W-:-:S04]  /*127e0*/  ISETP.NE.U32.AND P0, PT, R4, RZ, PT ;  /* 0x000000ff0400720c */ /* 0x004fc80003f05070 */
[----:B------:R-:W-:Y:S01]  /*127f0*/  ISETP.NE.AND.EX P0, PT, R5, RZ, PT, P0 ;  /* 0x000000ff0500720c */ /* 0x000fe20003f05300 */
[----:B------:R-:W-:Y:S01]  /*12800*/  ULDC UR6, c[0x0][0xa88] ;  /* 0x0002a20000067ab9 */ /* 0x000fe20000000800 */
[----:B---3--:R-:W-:-:S05]  /*12810*/  IMAD.WIDE R2, R201, 0x4, R2 ;  /* 0x00000004c9027825 */ /* 0x008fca00078e0202 */
[----:B------:R-:W0:Y:S01]  /*12820*/  @P1 LDC.64 R4, c[0x0][0xc08] ;  /* 0x00030200ff041b82 */ /* 0x000e220000000a00 */
[----:B------:R-:W-:-:S05]  /*12830*/  IMAD.U32 R0, RZ, RZ, UR6 ;  /* 0x00000006ff007e24 */ /* 0x000fca000f8e00ff */
[----:B------:R2:W5:Y:S01]  /*12840*/  @P0 LDG.E R7, desc[UR40][R2.64] ;  /* 0x0000002802070981 */ /* 0x000562000c1e1900 */
[----:B0-----:R-:W-:-:S05]  /*12850*/  @P1 IMAD.WIDE R4, R201, 0x4, R4 ;  /* 0x00000004c9041825 */ /* 0x001fca00078e0204 */
[----:B------:R2:W5:Y:S01]  /*12860*/  @P1 LDG.E R0, desc[UR40][R4.64] ;  /* 0x0000002804001981 */ /* 0x000562000c1e1900 */
[----:B------:R-:W-:Y:S02]  /*12870*/  ISETP.NE.AND P2, PT, R200, RZ, PT ;  /* 0x000000ffc800720c */ /* 0x000fe40003f45270 */
[----:B------:R-:W-:Y:S01]  /*12880*/  SHF.R.S32.HI R24, RZ, 0x1f, R201 ;  /* 0x0000001fff187819 */ /* 0x000fe200000114c9 */
[----:B------:R-:W0:Y:S10]  /*12890*/  S2R R8, SR_TID.X ;  /* 0x0000000000087919 */ /* 0x000e340000002100 */
[----:B------:R-:W3:Y:S01]  /*128a0*/  @!P2 LDC R200, c[0x0][0xad4] ;  /* 0x0002b500ffc8ab82 */ /* 0x000ee20000000800 */
[----:B0-----:R-:W-:Y:S01]  /*128b0*/  VIADD R28, R8, 0xffffff80 ;  /* 0xffffff80081c7836 */ /* 0x001fe20000000000 */
[----:B---3--:R-:W-:-:S04]  /*128c0*/  ISETP.GT.AND P2, PT, R200, 0x1, PT ;  /* 0x00000001c800780c */ /* 0x008fc80003f44270 */
[----:B------:R-:W-:Y:S01]  /*128d0*/  ISETP.GT.AND P3, PT, R28, 0x7f, PT ;  /* 0x0000007f1c00780c */ /* 0x000fe20003f64270 */
[----:B--2---:R-:W-:-:S12]  /*128e0*/  @P1 BRA `(.L_x_2429) ;  /* 0x0000000000101947 */ /* 0x004fd80003800000 */
[----:B------:R-:W-:Y:S05]  /*128f0*/  @!P0 BRA `(.L_x_2429) ;  /* 0x00000000000c8947 */ /* 0x000fea0003800000 */
[----:B------:R-:W2:Y:S04]  /*12900*/  LDG.E R5, desc[UR40][R2.64] ;  /* 0x0000002802057981 */ /* 0x000ea8000c1e1900 */
[----:B-----5:R-:W2:Y:S02]  /*12910*/  LDG.E R0, desc[UR40][R2.64+0x4] ;  /* 0x0000042802007981 */ /* 0x020ea4000c1e1900 */
[----:B--2---:R-:W-:-:S07]  /*12920*/  IMAD.IADD R0, R0, 0x1, -R5 ;  /* 0x0000000100007824 */ /* 0x004fce00078e0a05 */
.L_x_2429:
[----:B------:R-:W-:Y:S01]  /*12930*/  BSSY B1, `(.L_x_2430) ;  /* 0x0000037000017945 */ /* 0x000fe20003800000 */
[----:B------:R-:W-:Y:S02]  /*12940*/  SEL R201, R201, RZ, !P0 ;  /* 0x000000ffc9c97207 */ /* 0x000fe40004000000 */
[----:B------:R-:W-:Y:S02]  /*12950*/  SEL R24, R24, RZ, !P0 ;  /* 0x000000ff18187207 */ /* 0x000fe40004000000 */
[----:B-----5:R-:W-:Y:S01]  /*12960*/  SHF.R.S32.HI R20, RZ, 0x1f, R7 ;  /* 0x0000001fff147819 */ /* 0x020fe20000011407 */
[----:B------:R-:W-:Y:S06]  /*12970*/  @P3 BRA `(.L_x_2431) ;  /* 0x0000000000c83947 */ /* 0x000fec0003800000 */
[----:B------:R-:W0:Y:S01]  /*12980*/  S2R R25, SR_TID.X ;  /* 0x0000000000197919 */ /* 0x000e220000002100 */
[----:B------:R-:W2:Y:S01]  /*12990*/  LDC R29, c[0x0][0xbe8] ;  /* 0x0002fa00ff1d7b82 */ /* 0x000ea20000000800 */
[----:B------:R-:W-:Y:S02]  /*129a0*/  IMAD.U32 R4, RZ, RZ, UR43 ;  /* 0x0000002bff047e24 */ /* 0x000fe4000f8e00ff */
[----:B--2---:R-:W-:-:S03]  /*129b0*/  IMAD R2, R0, R29, RZ ;  /* 0x0000001d00027224 */ /* 0x004fc600078e02ff */
[----:B0-----:R-:W-:-:S04]  /*129c0*/  IADD3 R25, R4, -0x80, R25 ;  /* 0xffffff8004197810 */ /* 0x001fc80007ffe019 */
[----:B------:R-:W-:-:S13]  /*129d0*/  ISETP.GE.AND P0, PT, R25, R2, PT ;  /* 0x000000021900720c */ /* 0x000fda0003f06270 */
[----:B------:R-:W-:Y:S05]  /*129e0*/  @P0 BRA `(.L_x_2431) ;  /* 0x0000000000ac0947 */ /* 0x000fea0003800000 */
[----:B------:R-:W-:Y:S01]  /*129f0*/  ISETP.NE.AND P1, PT, R29, 0x1, PT ;  /* 0x000000011d00780c */ /* 0x000fe20003f25270 */
[----:B------:R-:W-:Y:S01]  /*12a00*/  IMAD.MOV.U32 R17, RZ, RZ, 0x9b8 ;  /* 0x000009b8ff117424 */ /* 0x000fe200078e00ff */
[----:B------:R-:W-:Y:S01]  /*12a10*/  ISETP.GT.AND P0, PT, R200, 0x1, PT ;  /* 0x00000001c800780c */ /* 0x000fe20003f04270 */
[----:B------:R-:W0:Y:S01]  /*12a20*/  LDC.64 R26, c[0x0][0xba8] ;  /* 0x0002ea00ff1a7b82 */ /* 0x000e220000000a00 */
[----:B------:R-:W-:Y:S02]  /*12a30*/  IMAD.MOV.U32 R15, RZ, RZ, R25 ;  /* 0x000000ffff0f7224 */ /* 0x000fe400078e0019 */
[----:B------:R-:W-:-:S05]  /*12a40*/  SEL R17, R17, 0x978, P0 ;  /* 0x0000097811117807 */ /* 0x000fca0000000000 */
[----:B------:R-:W2:Y:S08]  /*12a50*/  LDC.64 R4, c[0x0][R17+0x220] ;  /* 0x0000880011047b82 */ /* 0x000eb00000000a00 */
[----:B------:R-:W3:Y:S08]  /*12a60*/  @P1 LDC R14, c[0x0][0xbec] ;  /* 0x0002fb00ff0e1b82 */ /* 0x000ef00000000800 */
[----:B------:R-:W4:Y:S08]  /*12a70*/  LDC.64 R2, c[0x0][R17+0x218] ;  /* 0x0000860011027b82 */ /* 0x000f300000000a00 */
[----:B------:R-:W5:Y:S01]  /*12a80*/  @P1 LDC R21, c[0x0][0xbf0] ;  /* 0x0002fc00ff151b82 */ /* 0x000f620000000800 */
[----:B--2---:R-:W-:-:S02]  /*12a90*/  IMAD R5, R5, R201, RZ ;  /* 0x000000c905057224 */ /* 0x004fc400078e02ff */
[----:B------:R-:W-:-:S05]  /*12aa0*/  IMAD.WIDE.U32 R12, R4, R201, RZ ;  /* 0x000000c9040c7225 */ /* 0x000fca00078e00ff */
[----:B------:R-:W2:Y:S01]  /*12ab0*/  LDC.64 R8, c[0x0][R17+0x228] ;  /* 0x00008a0011087b82 */ /* 0x000ea20000000a00 */
[----:B---3--:R-:W-:-:S07]  /*12ac0*/  @P1 IMAD.HI.U32 R14, R25, R14, RZ ;  /* 0x0000000e190e1227 */ /* 0x008fce00078e00ff */
[----:B------:R-:W3:Y:S01]  /*12ad0*/  LDC.64 R10, c[0x0][R17+0x210] ;  /* 0x00008400110a7b82 */ /* 0x000ee20000000a00 */
[-C--:B----4-:R-:W-:Y:S02]  /*12ae0*/  IMAD R19, R3, R23.reuse, RZ ;  /* 0x0000001703137224 */ /* 0x090fe400078e02ff */
[----:B------:R-:W-:-:S04]  /*12af0*/  IMAD.WIDE.U32 R2, R2, R23, RZ ;  /* 0x0000001702027225 */ /* 0x000fc800078e00ff */
[----:B------:R-:W-:Y:S01]  /*12b00*/  IMAD.IADD R19, R3, 0x1, R19 ;  /* 0x0000000103137824 */ /* 0x000fe200078e0213 */
[----:B-----5:R-:W-:Y:S01]  /*12b10*/  @P1 SHF.R.U32.HI R15, RZ, R21, R14 ;  /* 0x00000015ff0f1219 */ /* 0x020fe2000001160e */
[----:B------:R-:W-:Y:S01]  /*12b20*/  IMAD R21, R4, R24, R5 ;  /* 0x0000001804157224 */ /* 0x000fe200078e0205 */
[----:B------:R-:W-:Y:S01]  /*12b30*/  SEL R5, R230, RZ, P0 ;  /* 0x000000ffe6057207 */ /* 0x000fe20000000000 */
[----:B0-----:R-:W0:Y:S01]  /*12b40*/  @!P0 LDC R26, c[0x0][0xb50] ;  /* 0x0002d400ff1a8b82 */ /* 0x001e220000000800 */
[----:B------:R-:W-:Y:S01]  /*12b50*/  IADD3 R4, P1, P3, R12, R2, R7 ;  /* 0x000000020c047210 */ /* 0x000fe20007b3e007 */
[----:B------:R-:W-:Y:S02]  /*12b60*/  IMAD.IADD R21, R13, 0x1, R21 ;  /* 0x000000010d157824 */ /* 0x000fe400078e0215 */
[----:B------:R-:W-:Y:S02]  /*12b70*/  IMAD.MOV R12, RZ, RZ, -R15 ;  /* 0x000000ffff0c7224 */ /* 0x000fe400078e0a0f */
[----:B--2---:R-:W-:Y:S01]  /*12b80*/  IMAD.WIDE.U32 R2, R8, R5, RZ ;  /* 0x0000000508027225 */ /* 0x004fe200078e00ff */
[----:B------:R-:W-:Y:S01]  /*12b90*/  IADD3.X R8, R21, R19, R20, P1, P3 ;  /* 0x0000001315087210 */ /* 0x000fe20000fe6414 */
[----:B------:R-:W2:Y:S02]  /*12ba0*/  @!P0 LDC R27, c[0x0][0xb54] ;  /* 0x0002d500ff1b8b82 */ /* 0x000ea40000000800 */
[----:B------:R-:W-:Y:S01]  /*12bb0*/  IMAD R9, R9, R5, RZ ;  /* 0x0000000509097224 */ /* 0x000fe200078e02ff */
[----:B------:R-:W-:Y:S01]  /*12bc0*/  IADD3 R2, P0, P1, R15, R4, R2 ;  /* 0x000000040f027210 */ /* 0x000fe2000791e002 */
[----:B------:R-:W-:Y:S01]  /*12bd0*/  IMAD R5, R29, R12, R25 ;  /* 0x0000000c1d057224 */ /* 0x000fe200078e0219 */
[----:B------:R-:W-:Y:S01]  /*12be0*/  SHF.R.S32.HI R15, RZ, 0x1f, R15 ;  /* 0x0000001fff0f7819 */ /* 0x000fe2000001140f */
[----:B------:R-:W-:-:S02]  /*12bf0*/  IMAD.IADD R9, R3, 0x1, R9 ;  /* 0x0000000103097824 */ /* 0x000fc400078e0209 */
[----:B---3--:R-:W-:-:S03]  /*12c00*/  IMAD R4, R11, R5, RZ ;  /* 0x000000050b047224 */ /* 0x008fc600078e02ff */
[----:B------:R-:W-:Y:S02]  /*12c10*/  IADD3.X R3, R15, R8, R9, P0, P1 ;  /* 0x000000080f037210 */ /* 0x000fe400007e2409 */
[----:B------:R-:W-:Y:S01]  /*12c20*/  SHF.R.S32.HI R9, RZ, 0x1f, R5 ;  /* 0x0000001fff097819 */ /* 0x000fe20000011405 */
[----:B------:R-:W-:-:S04]  /*12c30*/  IMAD.WIDE.U32 R2, R10, R5, R2 ;  /* 0x000000050a027225 */ /* 0x000fc800078e0002 */
[----:B------:R-:W-:Y:S01]  /*12c40*/  IMAD R9, R10, R9, R4 ;  /* 0x000000090a097224 */ /* 0x000fe200078e0204 */
[----:B0-----:R-:W-:-:S03]  /*12c50*/  LEA R4, P0, R2, R26, 0x2 ;  /* 0x0000001a02047211 */ /* 0x001fc600078010ff */
[----:B------:R-:W-:-:S05]  /*12c60*/  IMAD.IADD R3, R3, 0x1, R9 ;  /* 0x0000000103037824 */ /* 0x000fca00078e0209 */
[----:B--2---:R-:W-:Y:S01]  /*12c70*/  LEA.HI.X R5, R2, R27, R3, 0x2, P0 ;  /* 0x0000001b02057211 */ /* 0x004fe200000f1403 */
[----:B------:R-:W-:-:S05]  /*12c80*/  IMAD.MOV.U32 R3, RZ, RZ, -0x800000 ;  /* 0xff800000ff037424 */ /* 0x000fca00078e00ff */
[----:B------:R0:W-:Y:S02]  /*12c90*/  STG.E desc[UR40][R4.64], R3 ;  /* 0x0000000304007986 */ /* 0x0001e4000c101928 */
.L_x_2431:
[----:B------:R-:W-:Y:S05]  /*12ca0*/  BSYNC B1 ;  /* 0x0000000000017941 */ /* 0x000fea0003800000 */
.L_x_2430:
        /* <DEDUP_REMOVED lines=17> */
[----:B------:R-:W-:Y:S02]  /*12dc0*/  VIADD R9, R4, UR43 ;  /* 0x0000002b04097c36 */ /* 0x000fe40008000000 */
[----:B------:R-:W-:Y:S01]  /*12dd0*/  IMAD R3, R23, UR7, R3 ;  /* 0x0000000717037c24 */ /* 0x000fe2000f8e0203 */
[----:B------:R-:W-:Y:S01]  /*12de0*/  ULDC.64 UR6, c[0x0][0xaf0] ;  /* 0x0002bc0000067ab9 */ /* 0x000fe20000000a00 */
[----:B------:R-:W-:Y:S02]  /*12df0*/  IMAD.MOV.U32 R5, RZ, RZ, R9 ;  /* 0x000000ffff057224 */ /* 0x000fe400078e0009 */
[----:B------:R-:W-:Y:S02]  /*12e00*/  IMAD R7, R24, UR6, RZ ;  /* 0x0000000618077c24 */ /* 0x000fe4000f8e02ff */
[C---:B------:R-:W-:Y:S02]  /*12e10*/  IMAD.WIDE.U32 R2, R201.reuse, UR6, R2 ;  /* 0x00000006c9027c25 */ /* 0x040fe4000f8e0002 */
[----:B------:R-:W0:Y:S02]  /*12e20*/  @P0 LDC R8, c[0x0][0xbec] ;  /* 0x0002fb00ff080b82 */ /* 0x000e240000000800 */
[----:B------:R-:W-:Y:S01]  /*12e30*/  IMAD R7, R201, UR7, R7 ;  /* 0x00000007c9077c24 */ /* 0x000fe2000f8e0207 */
[----:B------:R-:W-:-:S03]  /*12e40*/  ULDC.64 UR6, c[0x0][0xae0] ;  /* 0x0002b80000067ab9 */ /* 0x000fc60000000a00 */
[----:B------:R-:W-:Y:S02]  /*12e50*/  IMAD.IADD R3, R3, 0x1, R7 ;  /* 0x0000000103037824 */ /* 0x000fe400078e0207 */
[----:B------:R-:W2:Y:S01]  /*12e60*/  @P0 LDC R13, c[0x0][0xbf0] ;  /* 0x0002fc00ff0d0b82 */ /* 0x000ea20000000800 */
[----:B0-----:R-:W-:-:S05]  /*12e70*/  @P0 IMAD.HI.U32 R4, R9, R8, RZ ;  /* 0x0000000809040227 */ /* 0x001fca00078e00ff */
[----:B--2---:R-:W-:-:S04]  /*12e80*/  @P0 SHF.R.U32.HI R5, RZ, R13, R4 ;  /* 0x0000000dff050219 */ /* 0x004fc80000011604 */
[--C-:B------:R-:W-:Y:S01]  /*12e90*/  SHF.R.S32.HI R4, RZ, 0x1f, R5.reuse ;  /* 0x0000001fff047819 */ /* 0x100fe20000011405 */
[----:B------:R-:W-:Y:S02]  /*12ea0*/  IMAD.MOV R8, RZ, RZ, -R5 ;  /* 0x000000ffff087224 */ /* 0x000fe400078e0a05 */
[----:B------:R-:W-:-:S04]  /*12eb0*/  IMAD.WIDE.U32 R2, R5, UR6, R2 ;  /* 0x0000000605027c25 */ /* 0x000fc8000f8e0002 */
[----:B------:R-:W-:Y:S02]  /*12ec0*/  IMAD R7, R11, R8, R9 ;  /* 0x000000080b077224 */ /* 0x000fe400078e0209 */
[----:B------:R-:W-:Y:S02]  /*12ed0*/  IMAD R4, R4, UR6, RZ ;  /* 0x0000000604047c24 */ /* 0x000fe4000f8e02ff */
[----:B------:R-:W-:Y:S02]  /*12ee0*/  VIADD R8, R15, UR43 ;  /* 0x0000002b0f087c36 */ /* 0x000fe40008000000 */
[----:B------:R-:W-:Y:S01]  /*12ef0*/  IMAD R9, R5, UR7, R4 ;  /* 0x0000000705097c24 */ /* 0x000fe2000f8e0204 */
[----:B------:R-:W-:Y:S01]  /*12f00*/  SHF.R.S32.HI R4, RZ, 0x1f, R7 ;  /* 0x0000001fff047819 */ /* 0x000fe20000011407 */
[----:B------:R-:W-:Y:S01]  /*12f10*/  ULDC.64 UR6, c[0x0][0xad8] ;  /* 0x0002b60000067ab9 */ /* 0x000fe20000000a00 */
[----:B------:R-:W-:Y:S02]  /*12f20*/  IMAD R11, R0, R11, RZ ;  /* 0x0000000b000b7224 */ /* 0x000fe400078e02ff */
[----:B------:R-:W-:-:S02]  /*12f30*/  IMAD.IADD R3, R3, 0x1, R9 ;  /* 0x0000000103037824 */ /* 0x000fc400078e0209 */
[----:B------:R-:W-:Y:S02]  /*12f40*/  IMAD R4, R4, UR6, RZ ;  /* 0x0000000604047c24 */ /* 0x000fe4000f8e02ff */
[----:B------:R-:W-:-:S04]  /*12f50*/  IMAD.WIDE.U32 R2, R7, UR6, R2 ;  /* 0x0000000607027c25 */ /* 0x000fc8000f8e0002 */
[----:B------:R-:W-:Y:S01]  /*12f60*/  IMAD R5, R7, UR7, R4 ;  /* 0x0000000707057c24 */ /* 0x000fe2000f8e0204 */
[----:B------:R-:W-:Y:S01]  /*12f70*/  ULDC.64 UR6, c[0x0][0xa80] ;  /* 0x0002a00000067ab9 */ /* 0x000fe20000000a00 */
[----:B------:R-:W-:Y:S02]  /*12f80*/  VIADD R4, R8, 0x40 ;  /* 0x0000004008047836 */ /* 0x000fe40000000000 */
[----:B------:R-:W-:Y:S01]  /*12f90*/  IMAD.IADD R3, R3, 0x1, R5 ;  /* 0x0000000103037824 */ /* 0x000fe200078e0205 */
[----:B------:R-:W-:Y:S01]  /*12fa0*/  LEA R5, P2, R2, UR6, 0x1 ;  /* 0x0000000602057c11 */ /* 0x000fe2000f8408ff */
        /* <DEDUP_REMOVED lines=33> */
.L_x_2433:
[----:B------:R-:W-:Y:S05]  /*131c0*/  BSYNC B1 ;  /* 0x0000000000017941 */ /* 0x000fea0003800000 */
.L_x_2432:
        /* <DEDUP_REMOVED lines=21> */
.L_x_2435:
[----:B------:R-:W-:Y:S05]  /*13320*/  BSYNC B1 ;  /* 0x0000000000017941 */ /* 0x000fea0003800000 */
.L_x_2434:
        /* <DEDUP_REMOVED lines=21> */
.L_x_2437:
[----:B------:R-:W-:Y:S05]  /*13480*/  BSYNC B1 ;  /* 0x0000000000017941 */ /* 0x000fea0003800000 */
.L_x_2436:
[----:B0-----:R-:W-:Y:S01]  /*13490*/  VIADD R0, R8, 0x60 ;  /* 0x0000006008007836 */ /* 0x001fe20000000000 */
[----:B---3--:R-:W3:Y:S04]  /*134a0*/  SHFL.IDX PT, R4, R4, 0x3, 0x181f ;  /* 0x00781f0004047f89 */ /* 0x008ee800000e0000 */
[----:B------:R-:W-:Y:S01]  /*134b0*/  ISETP.GE.AND P0, PT, R0, R11, PT ;  /* 0x0000000b0000720c */ /* 0x000fe20003f06270 */
[----:B----4-:R4:W0:-:S12]  /*134c0*/  SHFL.IDX PT, R2, R5, 0x3, 0x181f ;  /* 0x00781f0005027f89 */ /* 0x01081800000e0000 */
[----:B----4-:R-:W-:Y:S05]  /*134d0*/  @P0 BRA `(.L_x_2426) ;  /* 0x0000000000440947 */ /* 0x010fea0003800000 */
[----:B------:R-:W-:Y:S02]  /*134e0*/  ULDC UR6, c[0x0][0xac8] ;  /* 0x0002b20000067ab9 */ /* 0x000fe40000000800 */
[----:B------:R-:W-:Y:S02]  /*134f0*/  ISETP.GE.AND P3, PT, R7, UR6, PT ;  /* 0x0000000607007c0c */ /* 0x000fe4000bf66270 */
[----:B------:R-:W-:Y:S02]  /*13500*/  ISETP.GE.AND P2, PT, R9, UR6, PT ;  /* 0x0000000609007c0c */ /* 0x000fe4000bf46270 */
[----:B------:R-:W-:Y:S02]  /*13510*/  ISETP.GE.AND P1, PT, R15, UR6, PT ;  /* 0x000000060f007c0c */ /* 0x000fe4000bf26270 */
[----:B------:R-:W-:-:S07]  /*13520*/  ISETP.GE.AND P0, PT, R13, UR6, PT ;  /* 0x000000060d007c0c */ /* 0x000fce000bf06270 */
[----:B0-----:R-:W-:-:S04]  /*13530*/  @!P3 LEA R20, P4, R7, R2, 0x1 ;  /* 0x000000020714b211 */ /* 0x001fc800078808ff */
[----:B---3--:R-:W-:Y:S02]  /*13540*/  @!P3 LEA.HI.X R21, R7, R4, R17, 0x1, P4 ;  /* 0x000000040715b211 */ /* 0x008fe400020f0c11 */
        /* <DEDUP_REMOVED lines=10> */
.L_x_2426:
[----:B------:R-:W-:Y:S05]  /*135f0*/  BSYNC B0 ;  /* 0x0000000000007941 */ /* 0x000fea0003800000 */
.L_x_2416:
[----:B------:R-:W-:Y:S02]  /*13600*/  ULDC UR6, c[0x0][0xc3c] ;  /* 0x00030f0000067ab9 */ /* 0x000fe40000000800 */
[----:B------:R-:W-:-:S06]  /*13610*/  UISETP.GE.AND UP0, UPT, UR5, UR6, UPT ;  /* 0x000000060500728c */ /* 0x000fcc000bf06270 */
[----:B------:R-:W-:-:S13]  /*13620*/  PLOP3.LUT P0, PT, PT, PT, UP0, 0x80, 0x0 ;  /* 0x000000000000781c */ /* 0x000fda0003f0f008 */
[----:B------:R-:W-:Y:S05]  /*13630*/  @!P0 BRA `(.L_x_2438) ;  /* 0xfffffed800b88947 */ /* 0x000fea000383ffff */
[----:B------:R-:W-:Y:S05]  /*13640*/  EXIT ;  /* 0x000000000000794d */ /* 0x000fea0003800000 */
.L_x_2333:
[----:B------:R-:W-:-:S08]  /*13650*/  NOP ;  /* 0x0000000000007918 */ /* 0x000fd00000000000 */
[----:B------:R-:W0:-:S00]  /*13660*/  USETMAXREG.DEALLOC.CTAPOOL 0x18 ;  /* 0x00000018000079c8 */ /* 0x000e0000080e0500 */
[----:B0-----:R-:W-:Y:S01]  /*13670*/  LOP3.LUT R0, R0, 0x3, RZ, 0xc0, !PT ;  /* 0x0000000300007812 */ /* 0x001fe200078ec0ff */
[----:B------:R-:W-:Y:S01]  /*13680*/  IMAD.MOV.U32 R7, RZ, RZ, RZ ;  /* 0x000000ffff077224 */ /* 0x000fe200078e00ff */
[----:B------:R-:W-:-:S04]  /*13690*/  LOP3.LUT R18, R18, 0xfffffffd, RZ, 0xc0, !PT ;  /* 0xfffffffd12127812 */ /* 0x000fc800078ec0ff */
[----:B------:R-:W0:Y:S02]  /*136a0*/  SHFL.IDX PT, R0, R0, RZ, 0x1f ;  /* 0x00001fff00007589 */ /* 0x000e2400000e0000 */
[----:B0-----:R-:W-:-:S13]  /*136b0*/  ISETP.NE.AND P0, PT, R0, RZ, PT ;  /* 0x000000ff0000720c */ /* 0x001fda0003f05270 */
[----:B------:R-:W-:Y:S01]  /*136c0*/  @P0 LOP3.LUT R18, R18, 0x2, RZ, 0xfc, !PT ;  /* 0x0000000212120812 */ /* 0x000fe200078efcff */
[----:B------:R-:W-:Y:S06]  /*136d0*/  @!P0 BRA `(.L_x_2439) ;  /* 0x0000000000248947 */ /* 0x000fec0003800000 */
[----:B------:R-:W0:Y:S08]  /*136e0*/  S2UR UR5, SR_CgaCtaId ;  /* 0x00000000000579c3 */ /* 0x000e300000008800 */
[----:B------:R-:W-:Y:S06]  /*136f0*/  BAR.SYNC.DEFER_BLOCKING 0x5, 0x180 ;  /* 0x0146000000007b1d */ /* 0x000fec0000010000 */
[----:B------:R-:W-:-:S02]  /*13700*/  UMOV UR4, 0x400 ;  /* 0x0000040000047882 */ /* 0x000fc40000000000 */
[----:B0-----:R-:W-:-:S09]  /*13710*/  ULEA UR4, UR5, UR4, 0x18 ;  /* 0x0000000405047291 */ /* 0x001fd2000f8ec03f */
[----:B------:R-:W0:Y:S04]  /*13720*/  LDS.128 R8, [UR4+0x228d0] ;  /* 0x0228d004ff087984 */ /* 0x000e280008000c00 */
[----:B0-----:R3:W-:Y:S04]  /*13730*/  STL.64 [R1], R8 ;  /* 0x0000000801007387 */ /* 0x0017e80000100a00 */
[----:B------:R3:W-:Y:S01]  /*13740*/  STL.64 [R1+0x8], R10 ;  /* 0x0000080a01007387 */ /* 0x0007e20000100a00 */
[----:B------:R-:W-:Y:S06]  /*13750*/  BAR.ARV 0x4, 0x180 ;  /* 0x0106000000007b1d */ /* 0x000fec0000002000 */
[----:B------:R-:W-:Y:S05]  /*13760*/  BRA `(.L_x_2440) ;  /* 0x0000000c00b07947 */ /* 0x000fea0003800000 */
.L_x_2439:
[----:B------:R-:W-:Y:S01]  /*13770*/  LOP3.LUT R0, R6, 0x1f, RZ, 0xc0, !PT ;  /* 0x0000001f06007812 */ /* 0x000fe200078ec0ff */
        /* <DEDUP_REMOVED lines=42> */
.L_x_2443:
        /* <DEDUP_REMOVED lines=38> */
[----:B------:R-:W-:-:S07]  /*13c80*/  IMAD.MOV.U32 R5, RZ, RZ, R2 ;  /* 0x000000ffff057224 */ /* 0x000fce00078e0002 */
.L_x_2441:
[----:B------:R-:W-:Y:S02]  /*13c90*/  IMAD.IADD R10, R9, 0x1, -R4 ;  /* 0x00000001090a7824 */ /* 0x000fe400078e0a04 */
[----:B------:R-:W-:Y:S02]  /*13ca0*/  IMAD.MOV.U32 R3, RZ, RZ, RZ ;  /* 0x000000ffff037224 */ /* 0x000fe400078e00ff */
[----:B------:R-:W-:-:S05]  /*13cb0*/  IMAD R2, R5, UR5, R10 ;  /* 0x0000000505027c24 */ /* 0x000fca000f8e020a */
[----:B------:R-:W-:-:S13]  /*13cc0*/  ISETP.GT.AND P0, PT, R2, UR6, PT ;  /* 0x0000000602007c0c */ /* 0x000fda000bf04270 */
[----:B------:R-:W-:-:S04]  /*13cd0*/  VOTE.ANY R2, PT, !P0 ;  /* 0x0000000000027806 */ /* 0x000fc800040e0100 */
[----:B------:R-:W0:Y:S01]  /*13ce0*/  POPC R9, R2 ;  /* 0x0000000200097309 */ /* 0x000e220000000000 */
[----:B------:R-:W-:Y:S01]  /*13cf0*/  ISETP.NE.AND P0, PT, R2, RZ, PT ;  /* 0x000000ff0200720c */ /* 0x000fe20003f05270 */
[----:B0-----:R0:W1:Y:S04]  /*13d00*/  SHFL.IDX PT, R8, R8, R9, 0x1f ;  /* 0x00001f0908087589 */ /* 0x00106800000e0000 */
[----:B------:R0:W2:Y:S08]  /*13d10*/  SHFL.IDX PT, R4, R7, R9, 0x1f ;  /* 0x00001f0907047589 */ /* 0x0000b000000e0000 */
[----:B------:R-:W-:Y:S05]  /*13d20*/  @!P0 BRA `(.L_x_2444) ;  /* 0x0000000000088947 */ /* 0x000fea0003800000 */
[----:B------:R-:W-:-:S05]  /*13d30*/  VIADD R2, R9, 0xffffffff ;  /* 0xffffffff09027836 */ /* 0x000fca0000000000 */
[----:B------:R3:W4:Y:S02]  /*13d40*/  SHFL.IDX PT, R3, R5, R2, 0x1f ;  /* 0x00001f0205037589 */ /* 0x00072400000e0000 */
.L_x_2444:
[----:B---34-:R-:W-:Y:S01]  /*13d50*/  IMAD R2, R3, UR5, R10 ;  /* 0x0000000503027c24 */ /* 0x018fe2000f8e020a */
[----:B-1----:R-:W-:Y:S01]  /*13d60*/  ISETP.NE.AND P0, PT, R8, 0x1, PT ;  /* 0x000000010800780c */ /* 0x002fe20003f05270 */
[----:B------:R-:W-:-:S03]  /*13d70*/  VIADD R14, R9, UR4 ;  /* 0x00000004090e7c36 */ /* 0x000fc60008000000 */
[----:B------:R1:W-:Y:S01]  /*13d80*/  STL [R1], R2 ;  /* 0x0000000201007387 */ /* 0x0003e20000100800 */
[----:B------:R-:W-:-:S03]  /*13d90*/  IADD3 R5, -R2, UR6, RZ ;  /* 0x0000000602057c10 */ /* 0x000fc6000fffe1ff */
[----:B------:R1:W-:Y:S05]  /*13da0*/  STL [R1+0xc], R14 ;  /* 0x00000c0e01007387 */ /* 0x0003ea0000100800 */
[----:B------:R-:W-:Y:S05]  /*13db0*/  @!P0 BRA `(.L_x_2445) ;  /* 0x0000000000e08947 */ /* 0x000fea0003800000 */
[----:B0-2---:R-:W-:Y:S02]  /*13dc0*/  IABS R7, R4 ;  /* 0x0000000400077213 */ /* 0x005fe40000000000 */
[----:B------:R-:W-:Y:S02]  /*13dd0*/  IABS R9, R8 ;  /* 0x0000000800097213 */ /* 0x000fe40000000000 */
[----:B------:R-:W0:Y:S08]  /*13de0*/  I2F.RP R10, R7 ;  /* 0x00000007000a7306 */ /* 0x000e300000209400 */
[----:B------:R-:W2:Y:S08]  /*13df0*/  I2F.RP R11, R9 ;  /* 0x00000009000b7306 */ /* 0x000eb00000209400 */
[----:B0-----:R-:W1:Y:S08]  /*13e00*/  MUFU.RCP R10, R10 ;  /* 0x0000000a000a7308 */ /* 0x001e700000001000 */
[----:B--2---:R-:W-:Y:S01]  /*13e10*/  MUFU.RCP R11, R11 ;  /* 0x0000000b000b7308 */ /* 0x004fe20000001000 */
[----:B-1----:R-:W-:Y:S01]  /*13e20*/  VIADD R2, R10, 0xffffffe ;  /* 0x0ffffffe0a027836 */ /* 0x002fe20000000000 */
[----:B------:R-:W-:-:S06]  /*13e30*/  IABS R10, R4 ;  /* 0x00000004000a7213 */ /* 0x000fcc0000000000 */
[----:B------:R0:W1:Y:S02]  /*13e40*/  F2I.FTZ.U32.TRUNC.NTZ R3, R2 ;  /* 0x0000000200037305 */ /* 0x000064000021f000 */
[----:B0-----:R-:W-:Y:S02]  /*13e50*/  IMAD.MOV.U32 R2, RZ, RZ, RZ ;  /* 0x000000ffff027224 */ /* 0x001fe400078e00ff */
[----:B-1----:R-:W-:-:S04]  /*13e60*/  IMAD.MOV R12, RZ, RZ, -R3 ;  /* 0x000000ffff0c7224 */ /* 0x002fc800078e0a03 */
[----:B------:R-:W-:-:S04]  /*13e70*/  IMAD R13, R12, R7, RZ ;  /* 0x000000070c0d7224 */ /* 0x000fc800078e02ff */
[----:B------:R-:W-:Y:S01]  /*13e80*/  IMAD.HI.U32 R3, R3, R13, R2 ;  /* 0x0000000d03037227 */ /* 0x000fe200078e0002 */
[----:B------:R-:W-:-:S03]  /*13e90*/  IABS R2, R5 ;  /* 0x0000000500027213 */ /* 0x000fc60000000000 */
[----:B------:R-:W-:Y:S02]  /*13ea0*/  IMAD.MOV R13, RZ, RZ, -R10 ;  /* 0x000000ffff0d7224 */ /* 0x000fe400078e0a0a */
[----:B------:R-:W-:-:S04]  /*13eb0*/  IMAD.HI.U32 R10, R3, R2, RZ ;  /* 0x00000002030a7227 */ /* 0x000fc800078e00ff */
[----:B------:R-:W-:Y:S02]  /*13ec0*/  IMAD R2, R10, R13, R2 ;  /* 0x0000000d0a027224 */ /* 0x000fe400078e0202 */
[----:B------:R-:W-:-:S03]  /*13ed0*/  VIADD R3, R11, 0xffffffe ;  /* 0x0ffffffe0b037836 */ /* 0x000fc60000000000 */
[----:B------:R-:W-:-:S03]  /*13ee0*/  ISETP.GT.U32.AND P1, PT, R7, R2, PT ;  /* 0x000000020700720c */ /* 0x000fc60003f24070 */
[----:B------:R-:W0:Y:S10]  /*13ef0*/  F2I.FTZ.U32.TRUNC.NTZ R3, R3 ;  /* 0x0000000300037305 */ /* 0x000e34000021f000 */
[----:B------:R-:W-:-:S02]  /*13f00*/  @!P1 IMAD.IADD R2, R2, 0x1, -R7 ;  /* 0x0000000102029824 */ /* 0x000fc400078e0a07 */
[----:B------:R-:W-:Y:S01]  /*13f10*/  @!P1 VIADD R10, R10, 0x1 ;  /* 0x000000010a0a9836 */ /* 0x000fe20000000000 */
[----:B------:R-:W-:Y:S02]  /*13f20*/  ISETP.NE.AND P1, PT, R4, RZ, PT ;  /* 0x000000ff0400720c */ /* 0x000fe40003f25270 */
[----:B------:R-:W-:Y:S01]  /*13f30*/  ISETP.GE.U32.AND P0, PT, R2, R7, PT ;  /* 0x000000070200720c */ /* 0x000fe20003f06070 */
[----:B0-----:R-:W-:-:S04]  /*13f40*/  IMAD.MOV R2, RZ, RZ, -R3 ;  /* 0x000000ffff027224 */ /* 0x001fc800078e0a03 */
[----:B------:R-:W-:Y:S02]  /*13f50*/  IMAD R7, R2, R9, RZ ;  /* 0x0000000902077224 */ /* 0x000fe400078e02ff */
[----:B------:R-:W-:-:S04]  /*13f60*/  IMAD.MOV.U32 R2, RZ, RZ, RZ ;  /* 0x000000ffff027224 */ /* 0x000fc800078e00ff */
        /* <DEDUP_REMOVED lines=17> */
[----:B------:R-:W-:Y:S01]  /*14080*/  ISETP.GE.AND P2, PT, R2, RZ, PT ;  /* 0x000000ff0200720c */ /* 0x000fe20003f46270 */
[----:B------:R-:W-:-:S04]  /*14090*/  IMAD.MOV R2, RZ, RZ, -R10 ;  /* 0x000000ffff027224 */ /* 0x000fc800078e0a0a */
[----:B------:R-:W-:Y:S02]  /*140a0*/  IMAD R2, R4, R2, R5 ;  /* 0x0000000204027224 */ /* 0x000fe400078e0205 */
[----:B------:R-:W-:-:S06]  /*140b0*/  @P0 VIADD R7, R7, 0x1 ;  /* 0x0000000107070836 */ /* 0x000fcc0000000000 */
[----:B------:R-:W-:Y:S01]  /*140c0*/  @!P2 IMAD.MOV R7, RZ, RZ, -R7 ;  /* 0x000000ffff07a224 */ /* 0x000fe200078e0a07 */
[----:B------:R-:W-:-:S05]  /*140d0*/  @!P1 LOP3.LUT R7, RZ, R8, RZ, 0x33, !PT ;  /* 0x00000008ff079212 */ /* 0x000fca00078e33ff */
[--C-:B------:R-:W-:Y:S02]  /*140e0*/  IMAD.MOV R3, RZ, RZ, -R7.reuse ;  /* 0x000000ffff037224 */ /* 0x100fe400078e0a07 */
[C---:B------:R-:W-:Y:S02]  /*140f0*/  IMAD R7, R8.reuse, 0x1000000, R7 ;  /* 0x0100000008077824 */ /* 0x040fe400078e0207 */
[----:B------:R-:W-:-:S04]  /*14100*/  IMAD R8, R8, R3, R10 ;  /* 0x0000000308087224 */ /* 0x000fc800078e020a */
[----:B------:R-:W-:-:S05]  /*14110*/  IMAD R3, R8, 0x10000, R7 ;  /* 0x0001000008037824 */ /* 0x000fca00078e0207 */
[----:B------:R0:W-:Y:S01]  /*14120*/  STL [R1+0x8], R3 ;  /* 0x0000080301007387 */ /* 0x0001e20000100800 */
[----:B------:R-:W-:Y:S05]  /*14130*/  BRA `(.L_x_2446) ;  /* 0x0000000000f47947 */ /* 0x000fea0003800000 */
.L_x_2445:
[----:B-1----:R-:W1:Y:S02]  /*14140*/  LDC.64 R2, c[0x0][0xc90] ;  /* 0x00032400ff027b82 */ /* 0x002e640000000a00 */
[----:B-1----:R-:W-:-:S05]  /*14150*/  IMAD.WIDE R2, R14, 0x4, R2 ;  /* 0x000000040e027825 */ /* 0x002fca00078e0202 */
[----:B0-----:R0:W2:Y:S02]  /*14160*/  LDG.E R7, desc[UR40][R2.64] ;  /* 0x0000002802077981 */ /* 0x0010a4000c1e1900 */
[----:B0-----:R-:W-:Y:S02]  /*14170*/  IMAD.MOV.U32 R2, RZ, RZ, RZ ;  /* 0x000000ffff027224 */ /* 0x001fe400078e00ff */
[----:B--2---:R-:W-:-:S05]  /*14180*/  IMAD R8, R4, R7, RZ ;  /* 0x0000000704087224 */ /* 0x004fca00078e02ff */
[----:B------:R-:W-:-:S04]  /*14190*/  IABS R9, R8 ;  /* 0x0000000800097213 */ /* 0x000fc80000000000 */
[----:B------:R-:W0:Y:S08]  /*141a0*/  I2F.RP R10, R9 ;  /* 0x00000009000a7306 */ /* 0x000e300000209400 */
[----:B0-----:R-:W0:Y:S02]  /*141b0*/  MUFU.RCP R10, R10 ;  /* 0x0000000a000a7308 */ /* 0x001e240000001000 */
[----:B0-----:R-:W-:-:S06]  /*141c0*/  VIADD R11, R10, 0xffffffe ;  /* 0x0ffffffe0a0b7836 */ /* 0x001fcc0000000000 */
[----:B------:R-:W0:Y:S02]  /*141d0*/  F2I.FTZ.U32.TRUNC.NTZ R3, R11 ;  /* 0x0000000b00037305 */ /* 0x000e24000021f000 */
[----:B0-----:R-:W-:-:S04]  /*141e0*/  IMAD.MOV R12, RZ, RZ, -R3 ;  /* 0x000000ffff0c7224 */ /* 0x001fc800078e0a03 */
[----:B------:R-:W-:-:S04]  /*141f0*/  IMAD R13, R12, R9, RZ ;  /* 0x000000090c0d7224 */ /* 0x000fc800078e02ff */
[----:B------:R-:W-:Y:S01]  /*14200*/  IMAD.HI.U32 R2, R3, R13, R2 ;  /* 0x0000000d03027227 */ /* 0x000fe200078e0002 */
[----:B------:R-:W-:Y:S02]  /*14210*/  IABS R13, R5 ;  /* 0x00000005000d7213 */ /* 0x000fe40000000000 */
[----:B------:R-:W-:-:S03]  /*14220*/  IABS R3, R8 ;  /* 0x0000000800037213 */ /* 0x000fc60000000000 */
[----:B------:R-:W-:-:S04]  /*14230*/  IMAD.HI.U32 R2, R2, R13, RZ ;  /* 0x0000000d02027227 */ /* 0x000fc800078e00ff */
[----:B------:R-:W-:-:S04]  /*14240*/  IMAD.MOV R3, RZ, RZ, -R3 ;  /* 0x000000ffff037224 */ /* 0x000fc800078e0a03 */
        /* <DEDUP_REMOVED lines=11> */
[----:B------:R-:W-:Y:S02]  /*14300*/  IMAD R9, R7, R2, RZ ;  /* 0x0000000207097224 */ /* 0x000fe400078e02ff */
[----:B------:R-:W-:Y:S02]  /*14310*/  IMAD.MOV R2, RZ, RZ, -R2 ;  /* 0x000000ffff027224 */ /* 0x000fe400078e0a02 */
[----:B------:R-:W-:Y:S02]  /*14320*/  IMAD.MOV R10, RZ, RZ, -R9 ;  /* 0x000000ffff0a7224 */ /* 0x000fe400078e0a09 */
[----:B------:R-:W-:Y:S02]  /*14330*/  IMAD R8, R8, R2, R5 ;  /* 0x0000000208087224 */ /* 0x000fe400078e0205 */
[----:B------:R-:W-:Y:S01]  /*14340*/  IMAD.MOV.U32 R2, RZ, RZ, RZ ;  /* 0x000000ffff027224 */ /* 0x000fe200078e00ff */
[----:B------:R-:W-:Y:S02]  /*14350*/  VIADDMNMX R7, R10, UR5, R7, PT ;  /* 0x000000050a077c46 */ /* 0x000fe4000b800107 */
[----:B------:R-:W-:-:S02]  /*14360*/  IADD3 R9, R9, 0x1000000, R8 ;  /* 0x0100000009097810 */ /* 0x000fc40007ffe008 */
[----:B------:R-:W-:-:S04]  /*14370*/  IABS R10, R7 ;  /* 0x00000007000a7213 */ /* 0x000fc80000000000 */
[----:B------:R-:W0:Y:S08]  /*14380*/  I2F.RP R11, R10 ;  /* 0x0000000a000b7306 */ /* 0x000e300000209400 */
[----:B0-----:R-:W0:Y:S02]  /*14390*/  MUFU.RCP R11, R11 ;  /* 0x0000000b000b7308 */ /* 0x001e240000001000 */
[----:B0-----:R-:W-:Y:S01]  /*143a0*/  VIADD R3, R11, 0xffffffe ;  /* 0x0ffffffe0b037836 */ /* 0x001fe20000000000 */
[----:B------:R-:W-:-:S05]  /*143b0*/  IABS R11, R7 ;  /* 0x00000007000b7213 */ /* 0x000fca0000000000 */
[----:B------:R-:W0:Y:S02]  /*143c0*/  F2I.FTZ.U32.TRUNC.NTZ R3, R3 ;  /* 0x0000000300037305 */ /* 0x000e24000021f000 */
[----:B0-----:R-:W-:-:S04]  /*143d0*/  IMAD.MOV R5, RZ, RZ, -R3 ;  /* 0x000000ffff057224 */ /* 0x001fc800078e0a03 */
[----:B------:R-:W-:-:S04]  /*143e0*/  IMAD R5, R5, R10, RZ ;  /* 0x0000000a05057224 */ /* 0x000fc800078e02ff */
[----:B------:R-:W-:Y:S01]  /*143f0*/  IMAD.HI.U32 R2, R3, R5, R2 ;  /* 0x0000000503027227 */ /* 0x000fe200078e0002 */
[----:B------:R-:W-:-:S03]  /*14400*/  IABS R5, R8 ;  /* 0x0000000800057213 */ /* 0x000fc60000000000 */
[----:B------:R-:W-:Y:S02]  /*14410*/  IMAD.MOV R3, RZ, RZ, -R11 ;  /* 0x000000ffff037224 */ /* 0x000fe400078e0a0b */
        /* <DEDUP_REMOVED lines=11> */
[----:B------:R-:W-:Y:S01]  /*144d0*/  @!P1 LOP3.LUT R2, RZ, R7, RZ, 0x33, !PT ;  /* 0x00000007ff029212 */ /* 0x000fe200078e33ff */
[----:B------:R-:W-:-:S04]  /*144e0*/  IMAD.MOV R7, RZ, RZ, -R7 ;  /* 0x000000ffff077224 */ /* 0x000fc800078e0a07 */
[----:B------:R-:W-:-:S05]  /*144f0*/  IMAD R3, R2, R7, R9 ;  /* 0x0000000702037224 */ /* 0x000fca00078e0209 */
[----:B------:R1:W-:Y:S02]  /*14500*/  STL [R1+0x8], R3 ;  /* 0x0000080301007387 */ /* 0x0003e40000100800 */
.L_x_2446:
[----:B01----:R-:W-:-:S05]  /*14510*/  LOP3.LUT R3, RZ, R2, RZ, 0x33, !PT ;  /* 0x00000002ff037212 */ /* 0x003fca00078e33ff */
[----:B------:R-:W-:-:S05]  /*14520*/  IMAD.IADD R2, R4, 0x1, R3 ;  /* 0x0000000104027824 */ /* 0x000fca00078e0203 */
[----:B------:R1:W-:Y:S01]  /*14530*/  STL [R1+0x4], R2 ;  /* 0x0000040201007387 */ /* 0x0003e20000100800 */
[----:B------:R-:W-:Y:S05]  /*14540*/  BRA `(.L_x_2447) ;  /* 0x0000000000107947 */ /* 0x000fea0003800000 */
.L_x_2442:
[----:B------:R-:W-:Y:S01]  /*14550*/  IMAD.U32 R2, RZ, RZ, UR6 ;  /* 0x00000006ff027e24 */ /* 0x000fe2000f8e00ff */
[----:B------:R0:W-:Y:S04]  /*14560*/  STL [R1+0x4], RZ ;  /* 0x000004ff01007387 */ /* 0x0001e80000100800 */
[----:B------:R0:W-:Y:S04]  /*14570*/  STL [R1+0x8], RZ ;  /* 0x000008ff01007387 */ /* 0x0001e80000100800 */
[----:B------:R0:W-:Y:S02]  /*14580*/  STL [R1], R2 ;  /* 0x0000000201007387 */ /* 0x0001e40000100800 */
.L_x_2447:
[----:B------:R-:W2:Y:S04]  /*14590*/  LDL R8, [R1] ;  /* 0x0000000001087983 */ /* 0x000ea80000100800 */
[----:B------:R-:W2:Y:S04]  /*145a0*/  LDL R9, [R1+0x4] ;  /* 0x0000040001097983 */ /* 0x000ea80000100800 */
[----:B------:R-:W2:Y:S04]  /*145b0*/  LDL R10, [R1+0x8] ;  /* 0x00000800010a7983 */ /* 0x000ea80000100800 */
[----:B------:R-:W2:Y:S01]  /*145c0*/  LDL R11, [R1+0xc] ;  /* 0x00000c00010b7983 */ /* 0x000ea20000100800 */
[----:B------:R-:W-:-:S13]  /*145d0*/  ISETP.NE.AND P0, PT, R0, RZ, PT ;  /* 0x000000ff0000720c */ /* 0x000fda0003f05270 */
[----:B------:R-:W3:Y:S01]  /*145e0*/  @!P0 S2R R3, SR_CgaCtaId ;  /* 0x0000000000038919 */ /* 0x000ee20000008800 */
[----:B------:R-:W-:-:S04]  /*145f0*/  @!P0 MOV R0, 0x400 ;  /* 0x0000040000008802 */ /* 0x000fc80000000f00 */
[----:B---3--:R-:W-:-:S05]  /*14600*/  @!P0 LEA R0, R3, R0, 0x18 ;  /* 0x0000000003008211 */ /* 0x008fca00078ec0ff */
[----:B--2---:R2:W-:Y:S01]  /*14610*/  @!P0 STS.128 [R0+0x228d0], R8 ;  /* 0x0228d00800008388 */ /* 0x0045e20000000c00 */
[----:B------:R-:W-:Y:S06]  /*14620*/  BAR.ARV 0x5, 0x180 ;  /* 0x0146000000007b1d */ /* 0x000fec0000002000 */
.L_x_2440:
[----:B--2---:R-:W2:Y:S01]  /*14630*/  LDL R0, [R1+0xc] ;  /* 0x00000c0001007983 */ /* 0x004ea20000100800 */
[----:B------:R-:W-:-:S03]  /*14640*/  ULDC UR4, c[0x0][0xc3c] ;  /* 0x00030f0000047ab9 */ /* 0x000fc60000000800 */
[----:B------:R4:W-:Y:S01]  /*14650*/  STL [R1+0x10], RZ ;  /* 0x000010ff01007387 */ /* 0x0009e20000100800 */
[----:B--2---:R-:W-:Y:S01]  /*14660*/  ISETP.GE.AND P0, PT, R0, UR4, PT ;  /* 0x0000000400007c0c */ /* 0x004fe2000bf06270 */
[----:B------:R-:W-:-:S05]  /*14670*/  IMAD.MOV.U32 R0, RZ, RZ, 0x1 ;  /* 0x00000001ff007424 */ /* 0x000fca00078e00ff */
[----:B------:R4:W-:Y:S04]  /*14680*/  STL [R1+0x14], R0 ;  /* 0x0000140001007387 */ /* 0x0009e80000100800 */
[----:B------:R4:W-:Y:S03]  /*14690*/  STL [R1+0x48], RZ ;  /* 0x000048ff01007387 */ /* 0x0009e60000100800 */
[----:B------:R-:W-:Y:S05]  /*146a0*/  @P0 BRA `(.L_x_2448) ;  /* 0x0000005c006c0947 */ /* 0x000fea0003800000 */
[----:B------:R-:W2:Y:S01]  /*146b0*/  S2UR UR5, SR_CgaCtaId ;  /* 0x00000000000579c3 */ /* 0x000ea20000008800 */
[C---:B----4-:R-:W-:Y:S01]  /*146c0*/  IMAD.SHL.U32 R0, R6.reuse, 0x8, RZ ;  /* 0x0000000806007824 */ /* 0x050fe200078e00ff */
[----:B------:R-:W-:Y:S01]  /*146d0*/  LOP3.LUT R4, R6, 0x7f, RZ, 0xc0, !PT ;  /* 0x0000007f06047812 */ /* 0x000fe200078ec0ff */
[----:B------:R-:W-:Y:S01]  /*146e0*/  UMOV UR4, 0x400 ;  /* 0x0000040000047882 */ /* 0x000fe20000000000 */
[----:B------:R-:W-:Y:S01]  /*146f0*/  BSSY B8, `(.L_x_2448) ;  /* 0x00005d6000087945 */ /* 0x000fe20003800000 */
[----:B------:R-:W-:Y:S01]  /*14700*/  ULDC UR37, c[0x0][0xc] ;  /* 0x0000030000257ab9 */ /* 0x000fe20000000800 */
[----:B------:R-:W-:Y:S01]  /*14710*/  LOP3.LUT R3, R0, 0x1f8, RZ, 0xc0, !PT ;  /* 0x000001f800037812 */ /* 0x000fe200078ec0ff */
[----:B01----:R-:W-:Y:S01]  /*14720*/  IMAD.SHL.U32 R2, R4, 0x8, RZ ;  /* 0x0000000804027824 */ /* 0x003fe200078e00ff */
[----:B------:R-:W-:Y:S01]  /*14730*/  ULDC.64 UR38, c[0x0][0x198] ;  /* 0x0000660000267ab9 */ /* 0x000fe20000000a00 */
[----:B------:R-:W-:Y:S01]  /*14740*/  IMAD.MOV.U32 R0, RZ, RZ, 0x1 ;  /* 0x00000001ff007424 */ /* 0x000fe200078e00ff */
[----:B------:R-:W-:Y:S01]  /*14750*/  LOP3.LUT R3, R3, 0x38, R6, 0x78, !PT ;  /* 0x0000003803037812 */ /* 0x000fe200078e7806 */
[----:B------:R-:W-:-:S03]  /*14760*/  IMAD.SHL.U32 R6, R6, 0x10, RZ ;  /* 0x0000001006067824 */ /* 0x000fc600078e00ff */
[----:B------:R-:W-:Y:S02]  /*14770*/  LOP3.LUT R2, R3, 0x200, R2, 0xf8, !PT ;  /* 0x0000020003027812 */ /* 0x000fe400078ef802 */
[----:B------:R-:W-:-:S04]  /*14780*/  SHF.R.U32.HI R3, RZ, 0x3, R4 ;  /* 0x00000003ff037819 */ /* 0x000fc80000011604 */
[----:B------:R-:W-:Y:S01]  /*14790*/  LOP3.LUT R3, R3, 0x70, R6, 0xf8, !PT ;  /* 0x0000007003037812 */ /* 0x000fe200078ef806 */
[----:B--2---:R-:W-:-:S06]  /*147a0*/  ULEA UR4, UR5, UR4, 0x18 ;  /* 0x0000000405047291 */ /* 0x004fcc000f8ec03f */
[----:B------:R-:W-:-:S04]  /*147b0*/  IMAD.U32 R19, RZ, RZ, UR4 ;  /* 0x00000004ff137e24 */ /* 0x000fc8000f8e00ff */
[----:B------:R-:W-:-:S05]  /*147c0*/  IMAD R2, R2, 0x2, R19 ;  /* 0x0000000202027824 */ /* 0x000fca00078e0213 */
[----:B------:R0:W-:Y:S04]  /*147d0*/  STL [R1+0x24], R2 ;  /* 0x0000240201007387 */ /* 0x0001e80000100800 */
[----:B------:R0:W-:Y:S04]  /*147e0*/  STL [R1+0x48], RZ ;  /* 0x000048ff01007387 */ /* 0x0001e80000100800 */
[----:B------:R0:W-:Y:S04]  /*147f0*/  STL [R1+0x14], R0 ;  /* 0x0000140001007387 */ /* 0x0001e80000100800 */
[----:B------:R0:W-:Y:S02]  /*14800*/  STL [R1+0x10], RZ ;  /* 0x000010ff01007387 */ /* 0x0001e40000100800 */
.L_x_2560:
[----:B--23--:R-:W2:Y:S01]  /*14810*/  LDL R9, [R1+0xc] ;  /* 0x00000c0001097983 */ /* 0x00cea20000100800 */
[----:B------:R-:W-:Y:S05]  /*14820*/  YIELD ;  /* 0x0000000000007946 */ /* 0x000fea0003800000 */
[----:B------:R-:W-:Y:S01]  /*14830*/  ULDC.64 UR4, c[0x0][0xa28] ;  /* 0x00028a0000047ab9 */ /* 0x000fe20000000a00 */
[----:B0-----:R-:W-:Y:S01]  /*14840*/  IMAD.MOV.U32 R0, RZ, RZ, RZ ;  /* 0x000000ffff007224 */ /* 0x001fe200078e00ff */
[----:B------:R-:W-:Y:S01]  /*14850*/  ISETP.NE.U32.AND P0, PT, RZ, UR4, PT ;  /* 0x00000004ff007c0c */ /* 0x000fe2000bf05070 */
[----:B-1----:R-:W0:Y:S01]  /*14860*/  LDC.64 R4, c[0x0][0xa00] ;  /* 0x00028000ff047b82 */ /* 0x002e220000000a00 */
[----:B------:R-:W-:Y:S01]  /*14870*/  IMAD.MOV.U32 R10, RZ, RZ, RZ ;  /* 0x000000ffff0a7224 */ /* 0x000fe200078e00ff */
[----:B------:R-:W-:Y:S01]  /*14880*/  ULDC.64 UR6, c[0x0][0xa08] ;  /* 0x0002820000067ab9 */ /* 0x000fe20000000a00 */
[----:B------:R-:W-:Y:S01]  /*14890*/  ISETP.NE.AND.EX P0, PT, RZ, UR5, PT, P0 ;  /* 0x00000005ff007c0c */ /* 0x000fe2000bf05300 */
[----:B------:R-:W-:-:S12]  /*148a0*/  ULDC.64 UR4, c[0x0][0xa18] ;  /* 0x0002860000047ab9 */ /* 0x000fd80000000a00 */
[----:B------:R-:W2:Y:S02]  /*148b0*/  @P0 LDC.64 R2, c[0x0][0xa28] ;  /* 0x00028a00ff020b82 */ /* 0x000ea40000000a00 */
[----:B--2---:R-:W-:-:S05]  /*148c0*/  @P0 IMAD.WIDE R2, R9, 0x4, R2 ;  /* 0x0000000409020825 */ /* 0x004fca00078e0202 */
[----:B------:R1:W5:Y:S01]  /*148d0*/  @P0 LDG.E R0, desc[UR40][R2.64] ;  /* 0x0000002802000981 */ /* 0x000362000c1e1900 */
[----:B------:R-:W-:Y:S01]  /*148e0*/  ISETP.NE.U32.AND P0, PT, RZ, UR4, PT ;  /* 0x00000004ff007c0c */ /* 0x000fe2000bf05070 */
[----:B0-----:R-:W-:Y:S01]  /*148f0*/  IMAD.WIDE R4, R9, 0x4, R4 ;  /* 0x0000000409047825 */ /* 0x001fe200078e0204 */
[----:B------:R-:W-:Y:S02]  /*14900*/  ISETP.NE.U32.AND P1, PT, RZ, UR6, PT ;  /* 0x00000006ff007c0c */ /* 0x000fe4000bf25070 */
[----:B------:R-:W-:Y:S01]  /*14910*/  ISETP.NE.AND.EX P2, PT, RZ, UR5, PT, P0 ;  /* 0x00000005ff007c0c */ /* 0x000fe2000bf45300 */
[----:B------:R-:W-:Y:S01]  /*14920*/  ULDC.64 UR4, c[0x0][0xa00] ;  /* 0x0002800000047ab9 */ /* 0x000fe20000000a00 */
[----:B------:R-:W-:Y:S01]  /*14930*/  ISETP.NE.AND.EX P1, PT, RZ, UR7, PT, P1 ;  /* 0x00000007ff007c0c */ /* 0x000fe2000bf25310 */
[----:B------:R-:W-:Y:S01]  /*14940*/  IMAD.MOV.U32 R8, RZ, RZ, RZ ;  /* 0x000000ffff087224 */ /* 0x000fe200078e00ff */
[----:B------:R-:W-:Y:S01]  /*14950*/  ISETP.NE.U32.AND P0, PT, RZ, UR4, PT ;  /* 0x00000004ff007c0c */ /* 0x000fe2000bf05070 */
[----:B-1----:R-:W0:Y:S03]  /*14960*/  LDC.64 R2, c[0x0][0xa08] ;  /* 0x00028200ff027b82 */ /* 0x002e260000000a00 */
[----:B------:R-:W-:-:S05]  /*14970*/  ISETP.NE.AND.EX P0, PT, RZ, UR5, PT, P0 ;  /* 0x00000005ff007c0c */ /* 0x000fca000bf05300 */
[----:B------:R-:W1:Y:S08]  /*14980*/  @P2 LDC.64 R6, c[0x0][0xa18] ;  /* 0x00028600ff062b82 */ /* 0x000e700000000a00 */
[----:B------:R-:W2:Y:S01]  /*14990*/  @P0 LDG.E R10, desc[UR40][R4.64] ;  /* 0x00000028040a0981 */ /* 0x000ea2000c1e1900 */
[----:B------:R-:W-:Y:S01]  /*149a0*/  ULDC UR4, c[0x0][0x288] ;  /* 0x0000a20000047ab9 */ /* 0x000fe20000000800 */
[----:B0-----:R-:W-:-:S05]  /*149b0*/  IMAD.WIDE R2, R9, 0x4, R2 ;  /* 0x0000000409027825 */ /* 0x001fca00078e0202 */
[----:B------:R-:W5:Y:S01]  /*149c0*/  @P1 LDG.E R8, desc[UR40][R2.64] ;  /* 0x0000002802081981 */ /* 0x000f62000c1e1900 */
[----:B-1----:R-:W-:-:S03]  /*149d0*/  @P2 IMAD.WIDE R6, R9, 0x4, R6 ;  /* 0x0000000409062825 */ /* 0x002fc600078e0206 */
        /* <DEDUP_REMOVED lines=14> */
[----:B------:R-:W0:Y:S04]  /*14ac0*/  LDG.E R7, desc[UR40][R4.64] ;  /* 0x0000002804077981 */ /* 0x000e28000c1e1900 */
[----:B------:R-:W0:Y:S02]  /*14ad0*/  LDG.E R4, desc[UR40][R4.64+0x4] ;  /* 0x0000042804047981 */ /* 0x000e24000c1e1900 */
[----:B0-----:R-:W-:-:S05]  /*14ae0*/  IMAD.IADD R10, R4, 0x1, -R7 ;  /* 0x00000001040a7824 */ /* 0x001fca00078e0a07 */
[----:B------:R1:W-:Y:S02]  /*14af0*/  STL [R1+0x2c], R10 ;  /* 0x00002c0a01007387 */ /* 0x0003e40000100800 */
.L_x_2449:
[----:B------:R-:W2:Y:S01]  /*14b00*/  LDL.LU R5, [R1+0x8] ;  /* 0x0000080001057983 */ /* 0x000ea20000300800 */
[----:B------:R-:W-:Y:S02]  /*14b10*/  ULDC.64 UR4, c[0x0][0xa20] ;  /* 0x0002880000047ab9 */ /* 0x000fe40000000a00 */
[----:B------:R-:W-:-:S04]  /*14b20*/  ISETP.NE.U32.AND P0, PT, RZ, UR4, PT ;  /* 0x00000004ff007c0c */ /* 0x000fc8000bf05070 */
[----:B------:R-:W-:Y:S02]  /*14b30*/  ISETP.NE.AND.EX P0, PT, RZ, UR5, PT, P0 ;  /* 0x00000005ff007c0c */ /* 0x000fe4000bf05300 */
[C---:B--2---:R-:W-:Y:S02]  /*14b40*/  LOP3.LUT R7, R5.reuse, 0xff000000, RZ, 0xc0, !PT ;  /* 0xff00000005077812 */ /* 0x044fe400078ec0ff */
[C---:B------:R-:W-:Y:S02]  /*14b50*/  LOP3.LUT R4, R5.reuse, 0xff0000, RZ, 0xc0, !PT ;  /* 0x00ff000005047812 */ /* 0x040fe400078ec0ff */
[----:B------:R-:W-:Y:S02]  /*14b60*/  SHF.R.U32.HI R7, RZ, 0x8, R7 ;  /* 0x00000008ff077819 */ /* 0x000fe40000011607 */
[----:B------:R-:W-:Y:S02]  /*14b70*/  LOP3.LUT R17, R5, 0xffff, RZ, 0xc0, !PT ;  /* 0x0000ffff05117812 */ /* 0x000fe400078ec0ff */
[----:B------:R-:W-:Y:S01]  /*14b80*/  LEA.HI R7, R4, R7, RZ, 0x10 ;  /* 0x0000000704077211 */ /* 0x000fe200078f80ff */
[----:B-----5:R-:W-:-:S05]  /*14b90*/  IMAD.IADD R4, R8, 0x1, R0 ;  /* 0x0000000108047824 */ /* 0x020fca00078e0200 */
[----:B------:R2:W-:Y:S01]  /*14ba0*/  STL [R1+0x18], R4 ;  /* 0x0000180401007387 */ /* 0x0005e20000100800 */
[----:B------:R-:W-:Y:S05]  /*14bb0*/  @!P0 BRA `(.L_x_2450) ;  /* 0x0000000000108947 */ /* 0x000fea0003800000 */
[----:B------:R-:W3:Y:S02]  /*14bc0*/  LDC.64 R2, c[0x0][0xa20] ;  /* 0x00028800ff027b82 */ /* 0x000ee40000000a00 */
[----:B---3--:R-:W-:-:S05]  /*14bd0*/  IMAD.WIDE R2, R9, 0x4, R2 ;  /* 0x0000000409027825 */ /* 0x008fca00078e0202 */
[----:B------:R3:W5:Y:S01]  /*14be0*/  LDG.E R6, desc[UR40][R2.64] ;  /* 0x0000002802067981 */ /* 0x000762000c1e1900 */
[----:B------:R-:W-:Y:S05]  /*14bf0*/  BRA `(.L_x_2451) ;  /* 0x0000000000107947 */ /* 0x000fea0003800000 */
.L_x_2450:
[----:B------:R-:W-:Y:S05]  /*14c00*/  @!P1 BRA `(.L_x_2451) ;  /* 0x00000000000c9947 */ /* 0x000fea0003800000 */
[----:B------:R-:W3:Y:S04]  /*14c10*/  LDG.E R6, desc[UR40][R2.64] ;  /* 0x0000002802067981 */ /* 0x000ee8000c1e1900 */
[----:B------:R-:W3:Y:S02]  /*14c20*/  LDG.E R2, desc[UR40][R2.64+0x4] ;  /* 0x0000042802027981 */ /* 0x000ee4000c1e1900 */
[----:B---3--:R-:W-:-:S07]  /*14c30*/  IMAD.IADD R6, R2, 0x1, -R6 ;  /* 0x0000000102067824 */ /* 0x008fce00078e0a06 */
.L_x_2451:
[----:B--2---:R-:W2:Y:S01]  /*14c40*/  LDL.LU R4, [R1+0x4] ;  /* 0x0000040001047983 */ /* 0x004ea20000300800 */
[----:B---3--:R-:W3:Y:S01]  /*14c50*/  LDC R2, c[0x0][0x448] ;  /* 0x00011200ff027b82 */ /* 0x008ee20000000800 */
[----:B-----5:R-:W-:Y:S01]  /*14c60*/  IMAD.IADD R0, R6, 0x1, -R0 ;  /* 0x0000000106007824 */ /* 0x020fe200078e0a00 */
[----:B---3--:R-:W-:-:S13]  /*14c70*/  ISETP.NE.AND P1, PT, R2, 0x1, PT ;  /* 0x000000010200780c */ /* 0x008fda0003f25270 */
[----:B------:R-:W3:Y:S08]  /*14c80*/  @P1 LDC R3, c[0x0][0x44c] ;  /* 0x00011300ff031b82 */ /* 0x000ef00000000800 */
[----:B------:R-:W4:Y:S01]  /*14c90*/  @P1 LDC R2, c[0x0][0x450] ;  /* 0x00011400ff021b82 */ /* 0x000f220000000800 */
[----:B--2---:R-:W-:-:S04]  /*14ca0*/  IMAD.SHL.U32 R11, R4, 0x80, RZ ;  /* 0x00000080040b7824 */ /* 0x004fc800078e00ff */
[----:B------:R-:W-:Y:S01]  /*14cb0*/  VIADD R4, R11, 0x7f ;  /* 0x0000007f0b047836 */ /* 0x000fe20000000000 */
[----:B------:R2:W-:Y:S03]  /*14cc0*/  STL [R1+0x28], R11 ;  /* 0x0000280b01007387 */ /* 0x0005e60000100800 */
[----:B---3--:R-:W-:-:S04]  /*14cd0*/  @P1 IMAD.HI.U32 R3, R4, R3, RZ ;  /* 0x0000000304031227 */ /* 0x008fc800078e00ff */
[----:B------:R-:W-:Y:S01]  /*14ce0*/  IMAD.MOV.U32 R6, RZ, RZ, R4 ;  /* 0x000000ffff067224 */ /* 0x000fe200078e0004 */
[----:B----4-:R-:W-:Y:S01]  /*14cf0*/  @P1 SHF.R.U32.HI R6, RZ, R2, R3 ;  /* 0x00000002ff061219 */ /* 0x010fe20000011603 */
[----:B------:R-:W-:-:S04]  /*14d00*/  VIADD R2, R0, 0x5f ;  /* 0x0000005f00027836 */ /* 0x000fc80000000000 */
[----:B------:R-:W-:-:S05]  /*14d10*/  IMAD.HI R2, R2, 0x2aaaaaab, RZ ;  /* 0x2aaaaaab02027827 */ /* 0x000fca00078e02ff */
[----:B------:R-:W-:-:S04]  /*14d20*/  SHF.R.U32.HI R3, RZ, 0x1f, R2 ;  /* 0x0000001fff037819 */ /* 0x000fc80000011602 */
[----:B------:R-:W-:Y:S02]  /*14d30*/  LEA.HI.SX32 R9, R2, R3, 0x1c ;  /* 0x0000000302097211 */ /* 0x000fe400078fe2ff */
[----:B------:R-:W-:-:S03]  /*14d40*/  IADD3 R2, R0, 0x1, -R10 ;  /* 0x0000000100027810 */ /* 0x000fc60007ffe80a */
[----:B------:R2:W-:Y:S02]  /*14d50*/  STL [R1+0x58], R9 ;  /* 0x0000580901007387 */ /* 0x0005e40000100800 */
[----:B------:R-:W-:Y:S02]  /*14d60*/  IMAD.IADD R6, R2, 0x1, R6 ;  /* 0x0000000102067824 */ /* 0x000fe400078e0206 */
[----:B------:R-:W3:Y:S02]  /*14d70*/  LDC.64 R2, c[0x0][0x9e0] ;  /* 0x00027800ff027b82 */ /* 0x000ee40000000a00 */
[----:B---3--:R-:W-:Y:S01]  /*14d80*/  ISETP.GE.AND P2, PT, R3, 0x1, PT ;  /* 0x000000010300780c */ /* 0x008fe20003f46270 */
[----:B------:R-:W-:-:S12]  /*14d90*/  IMAD.IADD R2, R6, 0x1, R2 ;  /* 0x0000000106027824 */ /* 0x000fd800078e0202 */
[----:B--2---:R-:W-:Y:S05]  /*14da0*/  @!P2 BRA `(.L_x_2452) ;  /* 0x000000000048a947 */ /* 0x004fea0003800000 */
[C---:B------:R-:W-:Y:S01]  /*14db0*/  ISETP.GT.AND P0, PT, R6.reuse, RZ, PT ;  /* 0x000000ff0600720c */ /* 0x040fe20003f04270 */
[----:B------:R-:W-:Y:S01]  /*14dc0*/  BSSY B0, `(.L_x_2453) ;  /* 0x000000e000007945 */ /* 0x000fe20003800000 */
[----:B------:R-:W-:-:S11]  /*14dd0*/  VIADD R8, R6, 0xffffffff ;  /* 0xffffffff06087836 */ /* 0x000fd60000000000 */
[----:B------:R-:W-:Y:S05]  /*14de0*/  @P0 BRA `(.L_x_2454) ;  /* 0x00000000001c0947 */ /* 0x000fea0003800000 */
[----:B------:R-:W-:Y:S01]  /*14df0*/  ISETP.NE.AND P0, PT, R3, 0x1, PT ;  /* 0x000000010300780c */ /* 0x000fe20003f05270 */
[----:B------:R-:W-:-:S12]  /*14e00*/  IMAD.MOV R6, RZ, RZ, -R6 ;  /* 0x000000ffff067224 */ /* 0x000fd800078e0a06 */
[----:B------:R-:W2:Y:S02]  /*14e10*/  @P0 LDC.64 R4, c[0x0][0x9e8] ;  /* 0x00027a00ff040b82 */ /* 0x000ea40000000a00 */
[----:B--2---:R-:W-:-:S05]  /*14e20*/  @P0 IMAD.HI.U32 R4, R6, R4, RZ ;  /* 0x0000000406040227 */ /* 0x004fca00078e00ff */
[----:B------:R-:W-:-:S04]  /*14e30*/  @P0 SHF.R.U32.HI R6, RZ, R5, R4 ;  /* 0x00000005ff060219 */ /* 0x000fc80000011604 */
[----:B------:R-:W-:Y:S01]  /*14e40*/  LOP3.LUT R8, RZ, R6, RZ, 0x33, !PT ;  /* 0x00000006ff087212 */ /* 0x000fe200078e33ff */
[----:B------:R-:W-:Y:S06]  /*14e50*/  BRA `(.L_x_2455) ;  /* 0x0000000000107947 */ /* 0x000fec0003800000 */
.L_x_2454:
[----:B------:R-:W-:-:S13]  /*14e60*/  ISETP.NE.AND P0, PT, R3, 0x1, PT ;  /* 0x000000010300780c */ /* 0x000fda0003f05270 */
[----:B------:R-:W2:Y:S02]  /*14e70*/  @P0 LDC.64 R4, c[0x0][0x9e8] ;  /* 0x00027a00ff040b82 */ /* 0x000ea40000000a00 */
[----:B--2---:R-:W-:-:S05]  /*14e80*/  @P0 IMAD.HI.U32 R4, R8, R4, RZ ;  /* 0x0000000408040227 */ /* 0x004fca00078e00ff */
[----:B------:R-:W-:-:S07]  /*14e90*/  @P0 SHF.R.U32.HI R8, RZ, R5, R4 ;  /* 0x00000005ff080219 */ /* 0x000fce0000011604 */
.L_x_2455:
[----:B------:R-:W-:Y:S05]  /*14ea0*/  BSYNC B0 ;  /* 0x0000000000007941 */ /* 0x000fea0003800000 */
.L_x_2453:
[----:B------:R-:W-:-:S05]  /*14eb0*/  IMAD R8, R8, R3, R3 ;  /* 0x0000000308087224 */ /* 0x000fca00078e0203 */
[----:B------:R-:W-:-:S07]  /*14ec0*/  VIMNMX R2, R2, R8, PT ;  /* 0x0000000802027248 */ /* 0x000fce0003fe0100 */
.L_x_2452:
[----:B------:R-:W2:Y:S01]  /*14ed0*/  @P1 LDC R4, c[0x0][0x44c] ;  /* 0x00011300ff041b82 */ /* 0x000ea20000000800 */
[----:B------:R-:W-:Y:S01]  /*14ee0*/  VIADD R2, R2, 0x5f ;  /* 0x0000005f02027836 */ /* 0x000fe20000000000 */
[----:B------:R-:W-:Y:S01]  /*14ef0*/  ULDC UR4, c[0x0][0x9dc] ;  /* 0x0002770000047ab9 */ /* 0x000fe20000000800 */
[----:B------:R-:W-:Y:S02]  /*14f00*/  IMAD.MOV.U32 R5, RZ, RZ, R11 ;  /* 0x000000ffff057224 */ /* 0x000fe400078e000b */
[----:B------:R-:W-:-:S03]  /*14f10*/  IMAD.HI R2, R2, 0x2aaaaaab, RZ ;  /* 0x2aaaaaab02027827 */ /* 0x000fc600078e02ff */
[----:B------:R-:W3:Y:S01]  /*14f20*/  @P1 LDC R6, c[0x0][0x450] ;  /* 0x00011400ff061b82 */ /* 0x000ee20000000800 */
[----:B--2---:R-:W-:-:S05]  /*14f30*/  @P1 IMAD.HI.U32 R4, R11, R4, RZ ;  /* 0x000000040b041227 */ /* 0x004fca00078e00ff */
[----:B---3--:R-:W-:-:S04]  /*14f40*/  @P1 SHF.R.U32.HI R5, RZ, R6, R4 ;  /* 0x00000006ff051219 */ /* 0x008fc80000011604 */
[----:B------:R-:W-:Y:S02]  /*14f50*/  IADD3 R6, R5, R0, -R10 ;  /* 0x0000000005067210 */ /* 0x000fe40007ffe80a */
[----:B------:R-:W-:-:S04]  /*14f60*/  SHF.R.U32.HI R0, RZ, 0x1f, R2 ;  /* 0x0000001fff007819 */ /* 0x000fc80000011602 */
[----:B------:R-:W-:Y:S01]  /*14f70*/  LEA.HI.SX32 R4, R2, R0, 0x1c ;  /* 0x0000000002047211 */ /* 0x000fe200078fe2ff */
[----:B------:R-:W-:-:S03]  /*14f80*/  VIADD R2, R6, -UR4 ;  /* 0x8000000406027c36 */ /* 0x000fc60008000000 */
[----:B------:R-:W-:Y:S01]  /*14f90*/  VIMNMX R0, R9, R4, PT ;  /* 0x0000000409007248 */ /* 0x000fe20003fe0100 */
[----:B------:R2:W-:Y:S01]  /*14fa0*/  STL [R1+0x54], R4 ;  /* 0x0000540401007387 */ /* 0x0005e20000100800 */
[----:B------:R-:W-:Y:S05]  /*14fb0*/  @!P2 BRA `(.L_x_2456) ;  /* 0x000000000044a947 */ /* 0x000fea0003800000 */
[----:B------:R-:W-:Y:S01]  /*14fc0*/  ISETP.GT.AND P0, PT, R6, -0x1, PT ;  /* 0xffffffff0600780c */ /* 0x000fe20003f04270 */
[----:B------:R-:W-:-:S12]  /*14fd0*/  BSSY B0, `(.L_x_2457) ;  /* 0x000000d000007945 */ /* 0x000fd80003800000 */
[----:B------:R-:W-:Y:S05]  /*14fe0*/  @P0 BRA `(.L_x_2458) ;  /* 0x00000000001c0947 */ /* 0x000fea0003800000 */
[----:B------:R-:W-:Y:S02]  /*14ff0*/  ISETP.NE.AND P0, PT, R3, 0x1, PT ;  /* 0x000000010300780c */ /* 0x000fe40003f05270 */
[----:B------:R-:W-:-:S11]  /*15000*/  LOP3.LUT R6, RZ, R6, RZ, 0x33, !PT ;  /* 0x00000006ff067212 */ /* 0x000fd600078e33ff */
[----:B--2---:R-:W2:Y:S02]  /*15010*/  @P0 LDC.64 R4, c[0x0][0x9e8] ;  /* 0x00027a00ff040b82 */ /* 0x004ea40000000a00 */
[----:B--2---:R-:W-:-:S05]  /*15020*/  @P0 IMAD.HI.U32 R4, R6, R4, RZ ;  /* 0x0000000406040227 */ /* 0x004fca00078e00ff */
[----:B------:R-:W-:-:S04]  /*15030*/  @P0 SHF.R.U32.HI R6, RZ, R5, R4 ;  /* 0x00000005ff060219 */ /* 0x000fc80000011604 */
[----:B------:R-:W-:Y:S01]  /*15040*/  LOP3.LUT R6, RZ, R6, RZ, 0x33, !PT ;  /* 0x00000006ff067212 */ /* 0x000fe200078e33ff */
[----:B------:R-:W-:Y:S06]  /*15050*/  BRA `(.L_x_2459) ;  /* 0x0000000000107947 */ /* 0x000fec0003800000 */
.L_x_2458:
[----:B------:R-:W-:-:S13]  /*15060*/  ISETP.NE.AND P0, PT, R3, 0x1, PT ;  /* 0x000000010300780c */ /* 0x000fda0003f05270 */
[----:B--2---:R-:W2:Y:S02]  /*15070*/  @P0 LDC.64 R4, c[0x0][0x9e8] ;  /* 0x00027a00ff040b82 */ /* 0x004ea40000000a00 */
[----:B--2---:R-:W-:-:S05]  /*15080*/  @P0 IMAD.HI.U32 R4, R6, R4, RZ ;  /* 0x0000000406040227 */ /* 0x004fca00078e00ff */
[----:B------:R-:W-:-:S07]  /*15090*/  @P0 SHF.R.U32.HI R6, RZ, R5, R4 ;  /* 0x00000005ff060219 */ /* 0x000fce0000011604 */
.L_x_2459:
[----:B------:R-:W-:Y:S05]  /*150a0*/  BSYNC B0 ;  /* 0x0000000000007941 */ /* 0x000fea0003800000 */
.L_x_2457:
[----:B------:R-:W-:-:S05]  /*150b0*/  IMAD R3, R6, R3, RZ ;  /* 0x0000000306037224 */ /* 0x000fca00078e02ff */
[----:B------:R-:W-:-:S07]  /*150c0*/  VIMNMX R2, R2, R3, !PT ;  /* 0x0000000302027248 */ /* 0x000fce0007fe0100 */
.L_x_2456:
[----:B------:R-:W-:Y:S01]  /*150d0*/  IMAD.HI R2, R2, 0x2aaaaaab, RZ ;  /* 0x2aaaaaab02027827 */ /* 0x000fe200078e02ff */
[----:B--2---:R-:W-:Y:S01]  /*150e0*/  SHF.R.U32.HI R4, RZ, 0x10, R7 ;  /* 0x00000010ff047819 */ /* 0x004fe20000011607 */
[----:B------:R-:W-:Y:S01]  /*150f0*/  BSSY B0, `(.L_x_2460) ;  /* 0x000002a000007945 */ /* 0x000fe20003800000 */
[----:B------:R-:W-:Y:S01]  /*15100*/  LOP3.LUT R8, R7, 0xff, RZ, 0xc0, !PT ;  /* 0x000000ff07087812 */ /* 0x000fe200078ec0ff */
[----:B------:R-:W-:Y:S01]  /*15110*/  IMAD.MOV.U32 R5, RZ, RZ, RZ ;  /* 0x000000ffff057224 */ /* 0x000fe200078e00ff */
[----:B------:R-:W-:Y:S02]  /*15120*/  SHF.R.U32.HI R3, RZ, 0x1f, R2 ;  /* 0x0000001fff037819 */ /* 0x000fe40000011602 */
[----:B------:R-:W-:Y:S01]  /*15130*/  ISETP.NE.AND P0, PT, R4, RZ, PT ;  /* 0x000000ff0400720c */ /* 0x000fe20003f05270 */
[----:B01----:R-:W-:Y:S01]  /*15140*/  IMAD.MOV.U32 R10, RZ, RZ, R5 ;  /* 0x000000ffff0a7224 */ /* 0x003fe200078e0005 */
[----:B------:R-:W-:-:S04]  /*15150*/  LEA.HI.SX32 R3, R2, R3, 0x1c ;  /* 0x0000000302037211 */ /* 0x000fc800078fe2ff */
[----:B------:R-:W-:-:S04]  /*15160*/  VIMNMX R9, RZ, R3, !PT ;  /* 0x00000003ff097248 */ /* 0x000fc80007fe0100 */
[----:B------:R-:W-:Y:S01]  /*15170*/  ISETP.GT.AND P1, PT, R0, R9, PT ;  /* 0x000000090000720c */ /* 0x000fe20003f24270 */
[----:B------:R0:W-:Y:S02]  /*15180*/  STL [R1+0x34], R9 ;  /* 0x0000340901007387 */ /* 0x0001e40000100800 */
[----:B------:R-:W1:Y:S02]  /*15190*/  @!P0 LDC R4, c[0x0][0x9f0] ;  /* 0x00027c00ff048b82 */ /* 0x000e640000000800 */
[----:B------:R0:W-:Y:S04]  /*151a0*/  STL [R1+0x38], R5 ;  /* 0x0000380501007387 */ /* 0x0001e80000100800 */
[----:B------:R0:W-:Y:S04]  /*151b0*/  STL [R1+0x50], R8 ;  /* 0x0000500801007387 */ /* 0x0001e80000100800 */
[----:B------:R-:W-:Y:S05]  /*151c0*/  @!P1 BRA `(.L_x_2461) ;  /* 0x0000000000709947 */ /* 0x000fea0003800000 */
[-C--:B01----:R-:W-:Y:S02]  /*151d0*/  IABS R5, R4.reuse ;  /* 0x0000000400057213 */ /* 0x083fe40000000000 */
[----:B------:R-:W-:Y:S02]  /*151e0*/  IABS R7, R4 ;  /* 0x0000000400077213 */ /* 0x000fe40000000000 */
[----:B------:R-:W0:Y:S03]  /*151f0*/  I2F.RP R2, R5 ;  /* 0x0000000500027306 */ /* 0x000e260000209400 */
[----:B------:R-:W-:-:S05]  /*15200*/  IMAD.MOV R7, RZ, RZ, -R7 ;  /* 0x000000ffff077224 */ /* 0x000fca00078e0a07 */
[----:B0-----:R-:W0:Y:S02]  /*15210*/  MUFU.RCP R2, R2 ;  /* 0x0000000200027308 */ /* 0x001e240000001000 */
[----:B0-----:R-:W-:-:S06]  /*15220*/  VIADD R2, R2, 0xffffffe ;  /* 0x0ffffffe02027836 */ /* 0x001fcc0000000000 */
[----:B------:R-:W0:Y:S02]  /*15230*/  F2I.FTZ.U32.TRUNC.NTZ R3, R2 ;  /* 0x0000000200037305 */ /* 0x000e24000021f000 */
[----:B0-----:R-:W-:-:S04]  /*15240*/  IMAD.MOV R2, RZ, RZ, -R3 ;  /* 0x000000ffff027224 */ /* 0x001fc800078e0a03 */
[----:B------:R-:W-:Y:S02]  /*15250*/  IMAD R6, R2, R5, RZ ;  /* 0x0000000502067224 */ /* 0x000fe400078e02ff */
[----:B------:R-:W-:-:S04]  /*15260*/  IMAD.MOV.U32 R2, RZ, RZ, RZ ;  /* 0x000000ffff027224 */ /* 0x000fc800078e00ff */
[----:B------:R-:W-:Y:S01]  /*15270*/  IMAD.HI.U32 R6, R3, R6, R2 ;  /* 0x0000000603067227 */ /* 0x000fe200078e0002 */
[----:B------:R-:W-:-:S05]  /*15280*/  IADD3 R3, R4, -0x1, R0 ;  /* 0xffffffff04037810 */ /* 0x000fca0007ffe000 */
[----:B------:R-:W-:-:S05]  /*15290*/  IMAD.IADD R3, R3, 0x1, -R9 ;  /* 0x0000000103037824 */ /* 0x000fca00078e0a09 */
[----:B------:R-:W-:Y:S02]  /*152a0*/  IABS R2, R3 ;  /* 0x0000000300027213 */ /* 0x000fe40000000000 */
[----:B------:R-:W-:-:S03]  /*152b0*/  LOP3.LUT R3, R3, R4, RZ, 0x3c, !PT ;  /* 0x0000000403037212 */ /* 0x000fc600078e3cff */
        /* <DEDUP_REMOVED lines=13> */
.L_x_2461:
[----:B------:R-:W-:Y:S05]  /*15390*/  BSYNC B0 ;  /* 0x0000000000007941 */ /* 0x000fea0003800000 */
.L_x_2460:
[----:B------:R-:W-:Y:S01]  /*153a0*/  IMAD.MOV.U32 R3, RZ, RZ, R10 ;  /* 0x000000ffff037224 */ /* 0x000fe200078e000a */
[----:B------:R-:W-:Y:S03]  /*153b0*/  BSSY B7, `(.L_x_2462) ;  /* 0x00003ec000077945 */ /* 0x000fe60003800000 */
[----:B------:R-:W-:-:S05]  /*153c0*/  IMAD R2, R8, R3, R9 ;  /* 0x0000000308027224 */ /* 0x000fca00078e0209 */
        /* <DEDUP_REMOVED lines=9> */
[----:B0-----:R-:W0:Y:S01]  /*15460*/  S2R R5, SR_LANEID ;  /* 0x0000000000057919 */ /* 0x001e220000000000 */
[----:B------:R-:W-:Y:S01]  /*15470*/  VOTEU.ANY UR4, UPT, PT ;  /* 0x0000000000047886 */ /* 0x000fe200038e0100 */
[----:B------:R-:W3:Y:S01]  /*15480*/  LDC.64 R2, c[0x0][0xc60] ;  /* 0x00031800ff027b82 */ /* 0x000ee20000000a00 */
[----:B------:R-:W0:Y:S02]  /*15490*/  FLO.U32 R0, UR4 ;  /* 0x0000000400007d00 */ /* 0x000e2400080e0000 */
[----:B0-----:R-:W-:-:S06]  /*154a0*/  ISETP.EQ.U32.AND P0, PT, R0, R5, PT ;  /* 0x000000050000720c */ /* 0x001fcc0003f02070 */
[----:B------:R-:W3:Y:S07]  /*154b0*/  POPC R5, UR4 ;  /* 0x0000000400057d09 */ /* 0x000eee0008000000 */
[----:B---3--:R-:W3:Y:S01]  /*154c0*/  @P0 ATOMG.E.ADD.STRONG.GPU PT, R3, desc[UR40][R2.64], R5 ;  /* 0x00000005020309a8 */ /* 0x008ee200081ee1e8 */
[----:B-1----:R-:W0:Y:S02]  /*154d0*/  S2R R4, SR_LTMASK ;  /* 0x0000000000047919 */ /* 0x002e240000003900 */
[----:B0-----:R-:W-:-:S04]  /*154e0*/  LOP3.LUT R4, R4, UR4, RZ, 0xc0, !PT ;  /* 0x0000000404047c12 */ /* 0x001fc8000f8ec0ff */
[----:B------:R-:W0:Y:S01]  /*154f0*/  POPC R7, R4 ;  /* 0x0000000400077309 */ /* 0x000e220000000000 */
[----:B---3--:R-:W0:Y:S02]  /*15500*/  SHFL.IDX PT, R0, R3, R0, 0x1f ;  /* 0x00001f0003007589 */ /* 0x008e2400000e0000 */
[----:B0-----:R-:W-:-:S05]  /*15510*/  IADD3 R0, R0, UR37, R7 ;  /* 0x0000002500007c10 */ /* 0x001fca000fffe007 */
[----:B------:R4:W-:Y:S01]  /*15520*/  STL [R1], R0 ;  /* 0x0000000001007387 */ /* 0x0009e20000100800 */
[----:B------:R-:W-:Y:S05]  /*15530*/  BRA `(.L_x_2464) ;  /* 0x0000003c004c7947 */ /* 0x000fea0003800000 */
.L_x_2463:
        /* <DEDUP_REMOVED lines=13> */
[----:B--2---:R-:W-:Y:S02]  /*15610*/  IMAD.U32 R10, RZ, RZ, UR4 ;  /* 0x00000004ff0a7e24 */ /* 0x004fe4000f8e00ff */
[----:B------:R-:W-:Y:S02]  /*15620*/  IMAD.U32 R11, RZ, RZ, UR5 ;  /* 0x00000005ff0b7e24 */ /* 0x000fe4000f8e00ff */
[----:B------:R-:W-:Y:S02]  /*15630*/  IMAD.MOV.U32 R8, RZ, RZ, 0x70 ;  /* 0x00000070ff087424 */ /* 0x000fe400078e00ff */
[----:B------:R-:W-:Y:S02]  /*15640*/  IMAD.MOV.U32 R12, RZ, RZ, 0x1 ;  /* 0x00000001ff0c7424 */ /* 0x000fe400078e00ff */
[----:B------:R-:W-:-:S07]  /*15650*/  IMAD.MOV.U32 R13, RZ, RZ, RZ ;  /* 0x000000ffff0d7224 */ /* 0x000fce00078e00ff */
[----:B------:R-:W-:-:S07]  /*15660*/  LEPC R20, `(.L_x_2466) ;  /* 0x000000001014794e */ /* 0x000fce0000000000 */
[----:B-1----:R-:W-:Y:S05]  /*15670*/  CALL.ABS.NOINC R2 ;  /* 0x0000000002007343 */ /* 0x002fea0003c00000 */
.L_x_2466:
[----:B------:R-:W-:Y:S05]  /*15680*/  BSYNC B6 ;  /* 0x0000000000067941 */ /* 0x000fea0003800000 */
.L_x_2465:
        /* <DEDUP_REMOVED lines=9> */
[----:B-1----:R-:W-:Y:S02]  /*15720*/  IMAD.U32 R4, RZ, RZ, UR6 ;  /* 0x00000006ff047e24 */ /* 0x002fe4000f8e00ff */
[----:B0-----:R-:W-:Y:S02]  /*15730*/  IMAD.U32 R5, RZ, RZ, UR7 ;  /* 0x00000007ff057e24 */ /* 0x001fe4000f8e00ff */
[----:B------:R-:W-:Y:S02]  /*15740*/  IMAD.U32 R6, RZ, RZ, UR8 ;  /* 0x00000008ff067e24 */ /* 0x000fe4000f8e00ff */
[----:B------:R-:W-:-:S02]  /*15750*/  IMAD.U32 R7, RZ, RZ, UR9 ;  /* 0x00000009ff077e24 */ /* 0x000fc4000f8e00ff */
[----:B--2---:R-:W-:Y:S02]  /*15760*/  IMAD.U32 R10, RZ, RZ, UR4 ;  /* 0x00000004ff0a7e24 */ /* 0x004fe4000f8e00ff */
[----:B------:R-:W-:Y:S02]  /*15770*/  IMAD.U32 R11, RZ, RZ, UR5 ;  /* 0x00000005ff0b7e24 */ /* 0x000fe4000f8e00ff */
[----:B------:R-:W-:Y:S02]  /*15780*/  IMAD.MOV.U32 R8, RZ, RZ, 0x70 ;  /* 0x00000070ff087424 */ /* 0x000fe400078e00ff */
[----:B------:R-:W-:Y:S02]  /*15790*/  IMAD.MOV.U32 R12, RZ, RZ, 0x1 ;  /* 0x00000001ff0c7424 */ /* 0x000fe400078e00ff */
[----:B---3--:R-:W-:-:S07]  /*157a0*/  IMAD.MOV.U32 R13, RZ, RZ, RZ ;  /* 0x000000ffff0d7224 */ /* 0x008fce00078e00ff */
[----:B------:R-:W-:-:S07]  /*157b0*/  LEPC R20, `(.L_x_2469) ;  /* 0x000000001014794e */ /* 0x000fce0000000000 */
[----:B----4-:R-:W-:Y:S05]  /*157c0*/  CALL.ABS.NOINC R2 ;  /* 0x0000000002007343 */ /* 0x010fea0003c00000 */
.L_x_2469:
        /* <DEDUP_REMOVED lines=15> */
.L_x_2468:
[----:B------:R-:W-:Y:S05]  /*158c0*/  BSYNC B6 ;  /* 0x0000000000067941 */ /* 0x000fea0003800000 */
.L_x_2467:
[----:B------:R-:W3:Y:S01]  /*158d0*/  LDL R0, [R1+0xc] ;  /* 0x00000c0001007983 */ /* 0x000ee20000100800 */
[----:B------:R-:W-:Y:S02]  /*158e0*/  ULDC.64 UR4, c[0x0][0x9f8] ;  /* 0x00027e0000047ab9 */ /* 0x000fe40000000a00 */
[----:B------:R-:W-:Y:S01]  /*158f0*/  ISETP.NE.U32.AND P0, PT, RZ, UR4, PT ;  /* 0x00000004ff007c0c */ /* 0x000fe2000bf05070 */
[----:B------:R-:W4:Y:S03]  /*15900*/  LDL R16, [R1+0x30] ;  /* 0x0000300001107983 */ /* 0x000f260000100800 */
[----:B------:R-:W-:Y:S01]  /*15910*/  ISETP.NE.AND.EX P0, PT, RZ, UR5, PT, P0 ;  /* 0x00000005ff007c0c */ /* 0x000fe2000bf05300 */
[----:B------:R-:W-:-:S12]  /*15920*/  ULDC.64 UR4, c[0x0][0xa08] ;  /* 0x0002820000047ab9 */ /* 0x000fd80000000a00 */
[----:B------:R-:W5:Y:S01]  /*15930*/  @P0 LDC.64 R2, c[0x0][0x9f8] ;  /* 0x00027e00ff020b82 */ /* 0x000f620000000a00 */
[----:B---3--:R-:W-:Y:S02]  /*15940*/  IMAD.MOV.U32 R7, RZ, RZ, R0 ;  /* 0x000000ffff077224 */ /* 0x008fe400078e0000 */
[----:B-----5:R-:W-:-:S05]  /*15950*/  @P0 IMAD.WIDE R2, R0, 0x4, R2 ;  /* 0x0000000400020825 */ /* 0x020fca00078e0202 */
[----:B------:R3:W0:Y:S01]  /*15960*/  @P0 LDG.E R7, desc[UR40][R2.64] ;  /* 0x0000002802070981 */ /* 0x000622000c1e1900 */
[----:B----4-:R-:W-:Y:S01]  /*15970*/  VIADD R0, R16, 0xffffffff ;  /* 0xffffffff10007836 */ /* 0x010fe20000000000 */
[----:B---3--:R-:W3:Y:S02]  /*15980*/  LDC.64 R2, c[0x0][0x418] ;  /* 0x00010600ff027b82 */ /* 0x008ee40000000a00 */
[----:B---3--:R-:W-:Y:S01]  /*15990*/  LOP3.LUT P0, RZ, R2, UR4, RZ, 0xfc, !PT ;  /* 0x0000000402ff7c12 */ /* 0x008fe2000f80fcff */
[----:B------:R-:W-:-:S03]  /*159a0*/  UMOV UR4, 0xffffffff ;  /* 0xffffffff00047882 */ /* 0x000fc60000000000 */
[----:B------:R-:W-:Y:S02]  /*159b0*/  LOP3.LUT P0, RZ, R3, UR5, RZ, 0xfc, P0 ;  /* 0x0000000503ff7c12 */ /* 0x000fe4000800fcff */
[----:B0-----:R-:W-:Y:S01]  /*159c0*/  SHF.R.S32.HI R8, RZ, 0x1f, R7 ;  /* 0x0000001fff087819 */ /* 0x001fe20000011407 */
[----:B------:R0:W-:Y:S01]  /*159d0*/  STL [R1+0x4], R7 ;  /* 0x0000040701007387 */ /* 0x0001e20000100800 */
[----:B------:R-:W-:-:S03]  /*159e0*/  SEL R16, R7, RZ, !P0 ;  /* 0x000000ff07107207 */ /* 0x000fc60004000000 */
[----:B------:R0:W-:Y:S01]  /*159f0*/  STL [R1+0x8], R8 ;  /* 0x0000080801007387 */ /* 0x0001e20000100800 */
[----:B------:R-:W-:Y:S05]  /*15a00*/  BRA.DIV UR4, `(.L_x_2470) ;  /* 0x0000005204507947 */ /* 0x000fea000b800000 */
[----:B-1----:R-:W1:Y:S02]  /*15a10*/  S2R R4, SR_TID.X ;  /* 0x0000000000047919 */ /* 0x002e640000002100 */
[----:B-1----:R-:W-:-:S04]  /*15a20*/  SHF.R.U32.HI R4, RZ, 0x5, R4 ;  /* 0x00000005ff047819 */ /* 0x002fc80000011604 */
[----:B------:R-:W-:-:S05]  /*15a30*/  LOP3.LUT R4, R4, 0x3, RZ, 0xc0, !PT ;  /* 0x0000000304047812 */ /* 0x000fca00078ec0ff */
[----:B------:R1:W3:Y:S02]  /*15a40*/  SHFL.IDX PT, R14, R4, RZ, 0x1f ;  /* 0x00001fff040e7589 */ /* 0x0002e400000e0000 */
.L_x_2576:
[----:B------:R4:W-:Y:S01]  /*15a50*/  STL [R1+0x20], R0 ;  /* 0x0000200001007387 */ /* 0x0009e20000100800 */
[----:B---3--:R-:W-:Y:S02]  /*15a60*/  ISETP.NE.AND P0, PT, R14, RZ, PT ;  /* 0x000000ff0e00720c */ /* 0x008fe40003f05270 */
[----:B------:R-:W-:Y:S02]  /*15a70*/  PLOP3.LUT P1, PT, PT, PT, PT, 0x8, 0x0 ;  /* 0x000000000000781c */ /* 0x000fe40003f2e170 */
[----:B------:R-:W-:-:S11]  /*15a80*/  LOP3.LUT R18, R18, 0xfffffffe, RZ, 0xc0, !PT ;  /* 0xfffffffe12127812 */ /* 0x000fd600078ec0ff */
[----:B------:R-:W-:Y:S01]  /*15a90*/  @P1 LOP3.LUT R18, R18, 0x1, RZ, 0xfc, !PT ;  /* 0x0000000112121812 */ /* 0x000fe200078efcff */
[----:B----4-:R-:W-:Y:S06]  /*15aa0*/  @P0 BRA `(.L_x_2471) ;  /* 0x00000004000c0947 */ /* 0x010fec0003800000 */
[----:B------:R-:W-:-:S03]  /*15ab0*/  UMOV UR4, 0xffffffff ;  /* 0xffffffff00047882 */ /* 0x000fc60000000000 */
[----:B------:R-:W-:Y:S05]  /*15ac0*/  BRA.DIV UR4, `(.L_x_2472) ;  /* 0x0000005204547947 */ /* 0x000fea000b800000 */
[----:B------:R-:W-:-:S13]  /*15ad0*/  ELECT P6, URZ, PT ;  /* 0x00000000003f782f */ /* 0x000fda00038c0000 */
.L_x_2579:
[----:B------:R-:W-:Y:S05]  /*15ae0*/  @!P6 BRA `(.L_x_2471) ;  /* 0x0000000000fce947 */ /* 0x000fea0003800000 */
[----:B------:R-:W-:-:S04]  /*15af0*/  ISETP.NE.U32.AND P0, PT, R2, RZ, PT ;  /* 0x000000ff0200720c */ /* 0x000fc80003f05070 */
[----:B------:R-:W-:-:S13]  /*15b00*/  ISETP.NE.AND.EX P0, PT, R3, RZ, PT, P0 ;  /* 0x000000ff0300720c */ /* 0x000fda0003f05300 */
[----:B------:R-:W-:Y:S05]  /*15b10*/  @!P0 BRA `(.L_x_2473) ;  /* 0x0000000000508947 */ /* 0x000fea0003800000 */
[----:B------:R-:W3:Y:S01]  /*15b20*/  LDC R6, c[0x0][0x43c] ;  /* 0x00010f00ff067b82 */ /* 0x000ee20000000800 */
[----:B------:R-:W-:Y:S01]  /*15b30*/  IMAD.MOV.U32 R9, RZ, RZ, R0 ;  /* 0x000000ffff097224 */ /* 0x000fe200078e0000 */
[----:B------:R-:W-:-:S03]  /*15b40*/  ULDC.64 UR4, c[0x0][0x428] ;  /* 0x00010a0000047ab9 */ /* 0x000fc60000000a00 */
[----:B------:R-:W-:Y:S01]  /*15b50*/  IMAD.MOV.U32 R0, RZ, RZ, R9 ;  /* 0x000000ffff007224 */ /* 0x000fe200078e0009 */
[----:B---3--:R-:W-:-:S13]  /*15b60*/  ISETP.NE.AND P0, PT, R6, 0x1, PT ;  /* 0x000000010600780c */ /* 0x008fda0003f05270 */
[----:B-1----:R-:W1:Y:S02]  /*15b70*/  @P0 LDC.64 R4, c[0x0][0x440] ;  /* 0x00011000ff040b82 */ /* 0x002e640000000a00 */
[----:B-1----:R-:W-:-:S05]  /*15b80*/  @P0 IMAD.HI.U32 R4, R9, R4, RZ ;  /* 0x0000000409040227 */ /* 0x002fca00078e00ff */
        /* <DEDUP_REMOVED lines=13> */
.L_x_2473:
[----:B------:R-:W4:Y:S04]  /*15c60*/  LDL R0, [R1+0x10] ;  /* 0x0000100001007983 */ /* 0x000f280000100800 */
[----:B---3--:R-:W3:Y:S01]  /*15c70*/  LDL R2, [R1+0x14] ;  /* 0x0000140001027983 */ /* 0x008ee20000100800 */
[----:B----4-:R-:W-:Y:S01]  /*15c80*/  IMAD R0, R0, 0x8, R19 ;  /* 0x0000000800007824 */ /* 0x010fe200078e0213 */
[----:B---3--:R-:W-:-:S04]  /*15c90*/  SHF.L.U32 R2, R2, 0x1f, RZ ;  /* 0x0000001f02027819 */ /* 0x008fc800000006ff */
[----:B------:R-:W3:Y:S02]  /*15ca0*/  SYNCS.PHASECHK.TRANS64.TRYWAIT P0, [R0+URZ+0x22840], R2 ;  /* 0x02284002000075a7 */ /* 0x000ee4000800017f */
[----:B---3--:R-:W-:Y:S05]  /*15cb0*/  @!P0 BRA `(.L_x_2474) ;  /* 0x0000004c00f88947 */ /* 0x008fea0003800000 */
.L_x_2580:
[----:B------:R-:W4:Y:S02]  /*15cc0*/  S2R R3, SR_TID.X ;  /* 0x0000000000037919 */ /* 0x000f240000002100 */
[----:B----4-:R-:W-:-:S04]  /*15cd0*/  LOP3.LUT R3, R3, 0x7f, RZ, 0xc0, !PT ;  /* 0x0000007f03037812 */ /* 0x010fc800078ec0ff */
[----:B------:R-:W-:-:S13]  /*15ce0*/  ISETP.NE.AND P0, PT, R3, RZ, PT ;  /* 0x000000ff0300720c */ /* 0x000fda0003f05270 */
[----:B------:R-:W-:Y:S05]  /*15cf0*/  @P0 BRA `(.L_x_2475) ;  /* 0x00000000001c0947 */ /* 0x000fea0003800000 */
[----:B------:R-:W4:Y:S01]  /*15d00*/  S2R R3, SR_TID.X ;  /* 0x0000000000037919 */ /* 0x000f220000002100 */
[----:B---3--:R-:W-:-:S04]  /*15d10*/  IMAD.MOV.U32 R2, RZ, RZ, 0x3000 ;  /* 0x00003000ff027424 */ /* 0x008fc800078e00ff */
[----:B------:R3:W-:Y:S01]  /*15d20*/  SYNCS.ARRIVE.TRANS64 RZ, [R0+URZ+0x22830], R2 ;  /* 0x0228300200ff79a7 */ /* 0x0007e2000800003f */
[----:B----4-:R-:W-:-:S04]  /*15d30*/  LOP3.LUT R3, R3, 0x1f, RZ, 0xc0, !PT ;  /* 0x0000001f03037812 */ /* 0x010fc800078ec0ff */
[----:B------:R-:W-:-:S13]  /*15d40*/  ISETP.NE.AND P0, PT, R3, RZ, PT ;  /* 0x000000ff0300720c */ /* 0x000fda0003f05270 */
[----:B---3--:R-:W-:Y:S05]  /*15d50*/  @!P0 BRA `(.L_x_2475) ;  /* 0x0000000000048947 */ /* 0x008fea0003800000 */
[----:B------:R-:W-:Y:S01]  /*15d60*/  BPT.TRAP 0x1 ;  /* 0x000000040000795c */ /* 0x000fe20000300000 */
.L_x_2475:
[----:B-1----:R-:W4:Y:S04]  /*15d70*/  LDL R4, [R1+0x10] ;  /* 0x0000100001047983 */ /* 0x002f280000100800 */
[----:B------:R-:W2:Y:S04]  /*15d80*/  LDL R3, [R1+0x20] ;  /* 0x0000200001037983 */ /* 0x000ea80000100800 */
[----:B---3--:R-:W3:Y:S01]  /*15d90*/  LDL R2, [R1+0x18] ;  /* 0x0000180001027983 */ /* 0x008ee20000100800 */
[----:B------:R-:W-:Y:S01]  /*15da0*/  R2UR UR9, R0 ;  /* 0x00000000000972ca */ /* 0x000fe200000e0000 */
[----:B------:R-:W-:Y:S01]  /*15db0*/  UIADD3 UR6, UP0, UR38, 0x370, URZ ;  /* 0x0000037026067890 */ /* 0x000fe2000ff1e03f */
[----:B------:R-:W-:Y:S01]  /*15dc0*/  R2UR UR12, R17 ;  /* 0x00000000110c72ca */ /* 0x000fe200000e0000 */
[----:B------:R-:W-:Y:S01]  /*15dd0*/  UMOV UR5, 0x14f00000 ;  /* 0x14f0000000057882 */ /* 0x000fe20000000000 */
[----:B-----5:R-:W-:Y:S01]  /*15de0*/  R2UR UR13, R16 ;  /* 0x00000000100d72ca */ /* 0x020fe200000e0000 */
[----:B------:R-:W-:Y:S01]  /*15df0*/  UIADD3.X UR7, URZ, UR39, URZ, UP0, !UPT ;  /* 0x000000273f077290 */ /* 0x000fe200087fe43f */
[----:B------:R-:W-:Y:S01]  /*15e00*/  PLOP3.LUT P0, PT, PT, PT, PT, 0x80, 0x0 ;  /* 0x000000000000781c */ /* 0x000fe20003f0f070 */
[----:B------:R-:W-:Y:S01]  /*15e10*/  UMOV UR10, URZ ;  /* 0x0000003f000a7c82 */ /* 0x000fe20008000000 */
[----:B------:R-:W-:-:S05]  /*15e20*/  LOP3.LUT R18, R18, 0xfffffffe, RZ, 0xc0, !PT ;  /* 0xfffffffe12127812 */ /* 0x000fca00078ec0ff */
[----:B------:R-:W-:-:S06]  /*15e30*/  UIADD3 UR9, UR9, 0x22830, URZ ;  /* 0x0002283009097890 */ /* 0x000fcc000fffe03f */
[----:B------:R-:W-:Y:S01]  /*15e40*/  @P0 LOP3.LUT R18, R18, 0x1, RZ, 0xfc, !PT ;  /* 0x0000000112120812 */ /* 0x000fe200078efcff */
[----:B----4-:R-:W-:Y:S01]  /*15e50*/  IMAD R0, R4, 0x3000, R19 ;  /* 0x0000300004007824 */ /* 0x010fe200078e0213 */
[----:B--2---:R-:W-:-:S04]  /*15e60*/  R2UR UR11, R3 ;  /* 0x00000000030b72ca */ /* 0x004fc800000e0000 */
[----:B------:R-:W-:Y:S02]  /*15e70*/  R2UR UR8, R0 ;  /* 0x00000000000872ca */ /* 0x000fe400000e0000 */
[----:B---3--:R-:W-:-:S11]  /*15e80*/  R2UR UR4, R2 ;  /* 0x00000000020472ca */ /* 0x008fd600000e0000 */
[----:B------:R-:W-:Y:S02]  /*15e90*/  UIADD3 UR8, UR8, 0x1c400, URZ ;  /* 0x0001c40008087890 */ /* 0x000fe4000fffe03f */
[----:B------:R-:W-:-:S03]  /*15ea0*/  UIMAD UR11, UR11, 0x60, UR4 ;  /* 0x000000600b0b78a4 */ /* 0x000fc6000f8e0204 */
[----:B------:R-:W-:-:S06]  /*15eb0*/  UMOV UR4, 0x0 ;  /* 0x0000000000047882 */ /* 0x000fcc0000000000 */
[----:B------:R3:W-:Y:S02]  /*15ec0*/  UTMALDG.4D [UR8], [UR6], desc[UR4] ;  /* 0x00000408060075b4 */ /* 0x0007e40008019000 */
[----:B---3--:R-:W-:Y:S01]  /*15ed0*/  NOP ;  /* 0x0000000000007918 */ /* 0x008fe20000000000 */
.L_x_2471:
[----:B------:R-:W3:Y:S01]  /*15ee0*/  LDL.LU R3, [R1+0x40] ;  /* 0x0000400001037983 */ /* 0x000ee20000300800 */
[----:B------:R-:W-:Y:S05]  /*15ef0*/  WARPSYNC.ALL ;  /* 0x0000000000007948 */ /* 0x000fea0003800000 */
[----:B------:R-:W-:Y:S01]  /*15f00*/  ULDC.64 UR4, c[0x0][0x298] ;  /* 0x0000a60000047ab9 */ /* 0x000fe20000000a00 */
[----:B------:R-:W-:Y:S01]  /*15f10*/  BSSY B6, `(.L_x_2476) ;  /* 0x000001c000067945 */ /* 0x000fe20003800000 */
[----:B------:R-:W-:Y:S01]  /*15f20*/  BAR.SYNC.DEFER_BLOCKING 0x8, 0x180 ;  /* 0x0206000000007b1d */ /* 0x000fe20000010000 */
[----:B---3--:R-:W-:Y:S01]  /*15f30*/  SHF.R.S32.HI R0, RZ, 0x1f, R3 ;  /* 0x0000001fff007819 */ /* 0x008fe20000011403 */
[----:B-1----:R-:W-:-:S04]  /*15f40*/  IMAD.WIDE.U32 R4, R3, UR4, RZ ;  /* 0x0000000403047c25 */ /* 0x002fc8000f8e00ff */
[----:B------:R-:W-:Y:S01]  /*15f50*/  IMAD R2, R0, UR4, RZ ;  /* 0x0000000400027c24 */ /* 0x000fe2000f8e02ff */
[----:B------:R1:W-:Y:S01]  /*15f60*/  STL.64 [R1+0x40], R4 ;  /* 0x0000400401007387 */ /* 0x0003e20000100a00 */
[----:B------:R-:W-:Y:S02]  /*15f70*/  VIADD R0, R19, 0x18400 ;  /* 0x0001840013007836 */ /* 0x000fe40000000000 */
[----:B------:R-:W-:-:S03]  /*15f80*/  IMAD R2, R3, UR5, R2 ;  /* 0x0000000503027c24 */ /* 0x000fc6000f8e0202 */
[----:B------:R-:W-:Y:S01]  /*15f90*/  LOP3.LUT P0, RZ, R0, 0x3ff, RZ, 0xc0, !PT ;  /* 0x000003ff00ff7812 */ /* 0x000fe2000780c0ff */
[----:B------:R-:W-:-:S05]  /*15fa0*/  IMAD.IADD R0, R5, 0x1, R2 ;  /* 0x0000000105007824 */ /* 0x000fca00078e0202 */
[----:B------:R1:W-:Y:S07]  /*15fb0*/  STL [R1+0x4c], R0 ;  /* 0x00004c0001007387 */ /* 0x0003ee0000100800 */
[----:B------:R-:W-:Y:S05]  /*15fc0*/  @!P0 BRA `(.L_x_2477) ;  /* 0x0000000000408947 */ /* 0x000fea0003800000 */
[----:B------:R-:W-:Y:S01]  /*15fd0*/  MOV R2, 0x0 ;  /* 0x0000000000027802 */ /* 0x000fe20000000f00 */
[----:B------:R-:W-:Y:S01]  /*15fe0*/  ULDC.64 UR6, c[0x4][0x98] ;  /* 0x0100260000067ab9 */ /* 0x000fe20000000a00 */
[----:B------:R-:W-:Y:S01]  /*15ff0*/  ULDC.64 UR8, c[0x4][0xa0] ;  /* 0x0100280000087ab9 */ /* 0x000fe20000000a00 */
[----:B------:R-:W-:Y:S01]  /*16000*/  ULDC.64 UR4, c[0x4][0x20] ;  /* 0x0100080000047ab9 */ /* 0x000fe20000000a00 */
[----:B-1----:R-:W-:Y:S02]  /*16010*/  IMAD.U32 R4, RZ, RZ, UR6 ;  /* 0x00000006ff047e24 */ /* 0x002fe4000f8e00ff */
[----:B------:R-:W1:Y:S01]  /*16020*/  LDC.64 R2, c[0x4][R2] ;  /* 0x0100000002027b82 */ /* 0x000e620000000a00 */
[----:B------:R-:W-:Y:S02]  /*16030*/  IMAD.U32 R5, RZ, RZ, UR7 ;  /* 0x00000007ff057e24 */ /* 0x000fe4000f8e00ff */
[----:B------:R-:W-:Y:S02]  /*16040*/  IMAD.U32 R6, RZ, RZ, UR8 ;  /* 0x00000008ff067e24 */ /* 0x000fe4000f8e00ff */
[----:B0-----:R-:W-:-:S02]  /*16050*/  IMAD.U32 R7, RZ, RZ, UR9 ;  /* 0x00000009ff077e24 */ /* 0x001fc4000f8e00ff */
[----:B--2---:R-:W-:Y:S02]  /*16060*/  IMAD.U32 R10, RZ, RZ, UR4 ;  /* 0x00000004ff0a7e24 */ /* 0x004fe4000f8e00ff */
[----:B------:R-:W-:Y:S02]  /*16070*/  IMAD.U32 R11, RZ, RZ, UR5 ;  /* 0x00000005ff0b7e24 */ /* 0x000fe4000f8e00ff */
[----:B------:R-:W-:Y:S02]  /*16080*/  IMAD.MOV.U32 R8, RZ, RZ, 0x70 ;  /* 0x00000070ff087424 */ /* 0x000fe400078e00ff */
[----:B------:R-:W-:Y:S02]  /*16090*/  IMAD.MOV.U32 R12, RZ, RZ, 0x1 ;  /* 0x00000001ff0c7424 */ /* 0x000fe400078e00ff */
[----:B------:R-:W-:-:S07]  /*160a0*/  IMAD.MOV.U32 R13, RZ, RZ, RZ ;  /* 0x000000ffff0d7224 */ /* 0x000fce00078e00ff */
[----:B------:R-:W-:-:S07]  /*160b0*/  LEPC R20, `(.L_x_2477) ;  /* 0x000000001014794e */ /* 0x000fce0000000000 */
[----:B-1----:R-:W-:Y:S05]  /*160c0*/  CALL.ABS.NOINC R2 ;  /* 0x0000000002007343 */ /* 0x002fea0003c00000 */
.L_x_2477:
[----:B------:R-:W-:Y:S05]  /*160d0*/  BSYNC B6 ;  /* 0x0000000000067941 */ /* 0x000fea0003800000 */
.L_x_2476:
[----:B-1----:R-:W3:Y:S01]  /*160e0*/  LDL.LU R0, [R1+0x4c] ;  /* 0x00004c0001007983 */ /* 0x002ee20000300800 */
[----:B------:R-:W-:Y:S01]  /*160f0*/  ULDC.64 UR6, c[0x0][0xa00] ;  /* 0x0002800000067ab9 */ /* 0x000fe20000000a00 */
[----:B------:R-:W-:Y:S01]  /*16100*/  ULDC.64 UR4, c[0x0][0x2d8] ;  /* 0x0000b60000047ab9 */ /* 0x000fe20000000a00 */
[----:B0-----:R-:W0:Y:S01]  /*16110*/  LDC R7, c[0x0][0x448] ;  /* 0x00011200ff077b82 */ /* 0x001e220000000800 */
[----:B------:R-:W3:Y:S04]  /*16120*/  LDL.LU.64 R2, [R1+0x40] ;  /* 0x0000400001027983 */ /* 0x000ee80000300a00 */
[----:B------:R-:W4:Y:S04]  /*16130*/  LDL R5, [R1+0xc] ;  /* 0x00000c0001057983 */ /* 0x000f280000100800 */
[----:B------:R-:W2:Y:S01]  /*16140*/  LDL R12, [R1+0x28] ;  /* 0x00002800010c7983 */ /* 0x000ea20000100800 */
[----:B------:R-:W-:Y:S01]  /*16150*/  ISETP.NE.U32.AND P0, PT, RZ, UR6, PT ;  /* 0x00000006ff007c0c */ /* 0x000fe2000bf05070 */
[----:B------:R-:W-:-:S03]  /*16160*/  ULDC UR6, c[0x0][0x2b8] ;  /* 0x0000ae0000067ab9 */ /* 0x000fc60000000800 */
[----:B------:R-:W-:Y:S01]  /*16170*/  ISETP.NE.AND.EX P0, PT, RZ, UR7, PT, P0 ;  /* 0x00000007ff007c0c */ /* 0x000fe2000bf05300 */
[----:B------:R-:W1:Y:S02]  /*16180*/  S2R R8, SR_TID.X ;  /* 0x0000000000087919 */ /* 0x000e640000002100 */
[----:B-1----:R-:W-:Y:S02]  /*16190*/  IMAD.SHL.U32 R8, R8, 0x10, RZ ;  /* 0x0000001008087824 */ /* 0x002fe400078e00ff */
[----:B---3--:R-:W-:Y:S01]  /*161a0*/  IMAD.MOV.U32 R3, RZ, RZ, R0 ;  /* 0x000000ffff037224 */ /* 0x008fe200078e0000 */
[----:B----4-:R-:W-:-:S04]  /*161b0*/  SHF.R.S32.HI R0, RZ, 0x1f, R5 ;  /* 0x0000001fff007819 */ /* 0x010fc80000011405 */
[----:B------:R-:W-:Y:S02]  /*161c0*/  SEL R4, R0, RZ, !P0 ;  /* 0x000000ff00047207 */ /* 0x000fe40004000000 */
[----:B------:R-:W-:Y:S02]  /*161d0*/  SEL R0, R5, RZ, !P0 ;  /* 0x000000ff05007207 */ /* 0x000fe40004000000 */
[----:B------:R-:W1:Y:S01]  /*161e0*/  S2R R5, SR_TID.X ;  /* 0x0000000000057919 */ /* 0x000e620000002100 */
[----:B------:R-:W-:-:S04]  /*161f0*/  IMAD.WIDE.U32 R2, R17, UR4, R2 ;  /* 0x0000000411027c25 */ /* 0x000fc8000f8e0002 */
[----:B------:R-:W-:Y:S01]  /*16200*/  IMAD R3, R17, UR5, R3 ;  /* 0x0000000511037c24 */ /* 0x000fe2000f8e0203 */
[----:B------:R-:W-:Y:S02]  /*16210*/  ULDC.64 UR4, c[0x0][0x2e0] ;  /* 0x0000b80000047ab9 */ /* 0x000fe40000000a00 */
[----:B------:R-:W-:Y:S02]  /*16220*/  IMAD R4, R4, UR4, RZ ;  /* 0x0000000404047c24 */ /* 0x000fe4000f8e02ff */
[----:B------:R-:W-:-:S04]  /*16230*/  IMAD.WIDE.U32 R2, R0, UR4, R2 ;  /* 0x0000000400027c25 */ /* 0x000fc8000f8e0002 */
[----:B------:R-:W-:Y:S01]  /*16240*/  IMAD R0, R0, UR5, R4 ;  /* 0x0000000500007c24 */ /* 0x000fe2000f8e0204 */
[----:B0-----:R-:W-:Y:S01]  /*16250*/  ISETP.NE.AND P0, PT, R7, 0x1, PT ;  /* 0x000000010700780c */ /* 0x001fe20003f05270 */
[----:B------:R-:W0:Y:S01]  /*16260*/  S2R R9, SR_TID.X ;  /* 0x0000000000097919 */ /* 0x000e220000002100 */
[----:B------:R-:W-:-:S11]  /*16270*/  ULDC.64 UR4, c[0x0][0x2d0] ;  /* 0x0000b40000047ab9 */ /* 0x000fd60000000a00 */
[----:B------:R-:W3:Y:S01]  /*16280*/  @P0 LDC R6, c[0x0][0x450] ;  /* 0x00011400ff060b82 */ /* 0x000ee20000000800 */
[----:B-1----:R-:W-:-:S04]  /*16290*/  LOP3.LUT R5, R5, 0x7f, RZ, 0xc0, !PT ;  /* 0x0000007f05057812 */ /* 0x002fc800078ec0ff */
[----:B------:R-:W-:-:S04]  /*162a0*/  SHF.R.U32.HI R5, RZ, 0x3, R5 ;  /* 0x00000003ff057819 */ /* 0x000fc80000011605 */
[----:B------:R-:W-:Y:S02]  /*162b0*/  LOP3.LUT R8, R5, 0x70, R8, 0xf8, !PT ;  /* 0x0000007005087812 */ /* 0x000fe400078ef808 */
[----:B------:R-:W1:Y:S03]  /*162c0*/  @P0 LDC R5, c[0x0][0x44c] ;  /* 0x00011300ff050b82 */ /* 0x000e660000000800 */
[----:B--2---:R-:W-:Y:S02]  /*162d0*/  IMAD.IADD R4, R8, 0x1, R12 ;  /* 0x0000000108047824 */ /* 0x004fe400078e020c */
[----:B------:R2:W5:Y:S01]  /*162e0*/  LDL R8, [R1+0x24] ;  /* 0x0000240001087983 */ /* 0x0005620000100800 */
[----:B------:R-:W-:Y:S02]  /*162f0*/  IMAD.IADD R3, R3, 0x1, R0 ;  /* 0x0000000103037824 */ /* 0x000fe400078e0200 */
[----:B------:R-:W-:Y:S01]  /*16300*/  IMAD.MOV.U32 R0, RZ, RZ, R4 ;  /* 0x000000ffff007224 */ /* 0x000fe200078e0004 */
[----:B------:R-:W4:Y:S01]  /*16310*/  S2R R10, SR_TID.X ;  /* 0x00000000000a7919 */ /* 0x000f220000002100 */
[----:B-1----:R-:W-:-:S05]  /*16320*/  @P0 IMAD.HI.U32 R5, R4, R5, RZ ;  /* 0x0000000504050227 */ /* 0x002fca00078e00ff */
        /* <DEDUP_REMOVED lines=9> */
[----:B------:R-:W-:Y:S01]  /*163c0*/  SHF.R.S32.HI R0, RZ, 0x1f, R4 ;  /* 0x0000001fff007819 */ /* 0x000fe20000011404 */
[----:B0-----:R-:W-:-:S04]  /*163d0*/  IMAD.SHL.U32 R9, R9, 0x8, RZ ;  /* 0x0000000809097824 */ /* 0x001fc800078e00ff */
[----:B------:R-:W-:Y:S02]  /*163e0*/  IMAD R0, R0, UR4, RZ ;  /* 0x0000000400007c24 */ /* 0x000fe4000f8e02ff */
[----:B------:R-:W-:-:S04]  /*163f0*/  IMAD.WIDE.U32 R2, R4, UR4, R2 ;  /* 0x0000000404027c25 */ /* 0x000fc8000f8e0002 */
[----:B------:R-:W-:Y:S01]  /*16400*/  IMAD R4, R4, UR5, R0 ;  /* 0x0000000504047c24 */ /* 0x000fe2000f8e0200 */
[----:B------:R-:W-:Y:S01]  /*16410*/  ULDC.64 UR4, c[0x0][0x280] ;  /* 0x0000a00000047ab9 */ /* 0x000fe20000000a00 */
[----:B------:R-:W-:Y:S02]  /*16420*/  LOP3.LUT R9, R9, 0x38, RZ, 0xc0, !PT ;  /* 0x0000003809097812 */ /* 0x000fe400078ec0ff */
[----:B------:R-:W-:Y:S01]  /*16430*/  IMAD.IADD R4, R3, 0x1, R4 ;  /* 0x0000000103047824 */ /* 0x000fe200078e0204 */
[----:B------:R-:W-:Y:S01]  /*16440*/  LEA R0, P1, R2, UR4, 0x1 ;  /* 0x0000000402007c11 */ /* 0x000fe2000f8208ff */
[----:B------:R-:W-:Y:S01]  /*16450*/  UMOV UR4, 0xffffffff ;  /* 0xffffffff00047882 */ /* 0x000fe20000000000 */
[----:B----4-:R-:W-:Y:S02]  /*16460*/  LOP3.LUT R10, R10, 0x7f, RZ, 0xc0, !PT ;  /* 0x0000007f0a0a7812 */ /* 0x010fe400078ec0ff */
[----:B------:R-:W-:Y:S02]  /*16470*/  ISETP.GE.AND P0, PT, R9, UR6, PT ;  /* 0x0000000609007c0c */ /* 0x000fe4000bf06270 */
[----:B------:R-:W-:-:S02]  /*16480*/  LEA.HI.X R2, R2, UR5, R4, 0x1, P1 ;  /* 0x0000000502027c11 */ /* 0x000fc400088f0c04 */
[----:B------:R-:W-:Y:S01]  /*16490*/  SHF.R.U32.HI R10, RZ, 0x3, R10 ;  /* 0x00000003ff0a7819 */ /* 0x000fe2000001160a */
[----:B--2---:R-:W-:Y:S08]  /*164a0*/  BRA.DIV UR4, `(.L_x_2478) ;  /* 0x0000004a04107947 */ /* 0x004ff0000b800000 */
[----:B------:R-:W2:Y:S04]  /*164b0*/  LDL.LU R6, [R1+0x2c] ;  /* 0x00002c0001067983 */ /* 0x000ea80000300800 */
[----:B------:R-:W3:Y:S01]  /*164c0*/  LDL.LU R11, [R1+0x28] ;  /* 0x00002800010b7983 */ /* 0x000ee20000300800 */
[----:B--2---:R-:W-:-:S03]  /*164d0*/  IMAD R4, R6, R7, RZ ;  /* 0x0000000706047224 */ /* 0x004fc600078e02ff */
[----:B------:R-:W0:Y:S01]  /*164e0*/  SHFL.IDX PT, R7, R0, RZ, 0x181f ;  /* 0x00181fff00077589 */ /* 0x000e2200000e0000 */
[----:B---3--:R-:W-:-:S03]  /*164f0*/  IMAD.IADD R3, R10, 0x1, R11 ;  /* 0x000000010a037824 */ /* 0x008fc600078e020b */
[----:B------:R-:W1:Y:S01]  /*16500*/  SHFL.IDX PT, R6, R2, RZ, 0x181f ;  /* 0x00181fff02067589 */ /* 0x000e6200000e0000 */
[C---:B------:R-:W-:Y:S01]  /*16510*/  VIADD R5, R3.reuse, 0x10 ;  /* 0x0000001003057836 */ /* 0x040fe20000000000 */
        /* <DEDUP_REMOVED lines=55> */
[----:B------:R-:W-:Y:S04]  /*16890*/  SHFL.IDX PT, R0, R0, 0x7, 0x181f ;  /* 0x00f81f0000007f89 */ /* 0x000fe800000e0000 */
[----:B0-----:R-:W0:Y:S03]  /*168a0*/  SHFL.IDX PT, R6, R2, 0x6, 0x181f ;  /* 0x00d81f0002067f89 */ /* 0x001e2600000e0000 */
[----:B-1----:R-:W-:-:S05]  /*168b0*/  @!P1 LEA R5, P2, R9, R5, 0x1 ;  /* 0x0000000509059211 */ /* 0x002fca00078408ff */
[----:B0-----:R-:W-:-:S04]  /*168c0*/  @!P1 IMAD.X R6, RZ, RZ, R6, P2 ;  /* 0x000000ffff069224 */ /* 0x001fc800010e0606 */
[----:B------:R-:W-:Y:S02]  /*168d0*/  @!P1 IMAD.MOV.U32 R7, RZ, RZ, R6 ;  /* 0x000000ffff079224 */ /* 0x000fe400078e0006 */
[----:B------:R-:W-:Y:S02]  /*168e0*/  @!P1 IMAD.MOV.U32 R6, RZ, RZ, R5 ;  /* 0x000000ffff069224 */ /* 0x000fe400078e0005 */
[----:B------:R0:W1:Y:S04]  /*168f0*/  SHFL.IDX PT, R5, R2, 0x7, 0x181f ;  /* 0x00f81f0002057f89 */ /* 0x00006800000e0000 */
[----:B------:R0:W-:Y:S02]  /*16900*/  @!P1 LDGSTS.E.BYPASS.LTC128B.128 [R8+0x1b400], desc[UR40][R6.64], !P0 ;  /* 0x1b40000006089fae */ /* 0x0001e4000c101d68 */
.L_x_2597:
[----:B------:R-:W-:-:S05]  /*16910*/  VIADD R3, R3, 0x70 ;  /* 0x0000007003037836 */ /* 0x000fca0000000000 */
[----:B------:R-:W-:-:S13]  /*16920*/  ISETP.GE.AND P1, PT, R3, R4, PT ;  /* 0x000000040300720c */ /* 0x000fda0003f26270 */
[----:B0-----:R-:W-:-:S05]  /*16930*/  @!P1 LEA R2, P2, R9, R0, 0x1 ;  /* 0x0000000009029211 */ /* 0x001fca00078408ff */
[----:B-1----:R-:W-:-:S05]  /*16940*/  @!P1 IMAD.X R3, RZ, RZ, R5, P2 ;  /* 0x000000ffff039224 */ /* 0x002fca00010e0605 */
[----:B------:R-:W-:Y:S01]  /*16950*/  @!PT LDS RZ, [RZ] ;  /* 0x00000000fffff984 */ /* 0x000fe20000000800 */
[----:B------:R-:W-:Y:S01]  /*16960*/  @!PT LDS RZ, [RZ] ;  /* 0x00000000fffff984 */ /* 0x000fe20000000800 */
[----:B------:R-:W-:Y:S01]  /*16970*/  @!PT LDS RZ, [RZ] ;  /* 0x00000000fffff984 */ /* 0x000fe20000000800 */
[----:B------:R0:W-:Y:S01]  /*16980*/  @!P1 LDGSTS.E.BYPASS.LTC128B.128 [R8+0x1bc00], desc[UR40][R2.64], !P0 ;  /* 0x1bc0000002089fae */ /* 0x0001e2000c101d68 */
[----:B------:R-:W-:Y:S01]  /*16990*/  PLOP3.LUT P0, PT, PT, PT, PT, 0x80, 0x0 ;  /* 0x000000000000781c */ /* 0x000fe20003f0f070 */
[----:B------:R-:W-:-:S12]  /*169a0*/  NOP ;  /* 0x0000000000007918 */ /* 0x000fd80000000000 */
.L_x_2479:
        /* <DEDUP_REMOVED lines=18> */
.L_x_2598:
[----:B------:R-:W-:Y:S05]  /*16ad0*/  BSYNC B0 ;  /* 0x0000000000007941 */ /* 0x000fea0003800000 */
.L_x_2480:
[----:B------:R-:W-:Y:S01]  /*16ae0*/  LOP3.LUT P0, RZ, R18, 0x1, RZ, 0xc0, !PT ;  /* 0x0000000112ff7812 */ /* 0x000fe2000780c0ff */
[----:B------:R-:W-:-:S12]  /*16af0*/  BSSY B0, `(.L_x_2482) ;  /* 0x000005b000007945 */ /* 0x000fd80003800000 */
[----:B------:R-:W-:Y:S05]  /*16b00*/  @!P0 BRA `(.L_x_2483) ;  /* 0x0000000400648947 */ /* 0x000fea0003800000 */
[----:B------:R-:W2:Y:S04]  /*16b10*/  LDL R2, [R1+0x10] ;  /* 0x0000100001027983 */ /* 0x000ea80000100800 */
[----:B------:R-:W0:Y:S01]  /*16b20*/  LDL R4, [R1+0x14] ;  /* 0x0000140001047983 */ /* 0x000e220000100800 */
[----:B------:R-:W-:Y:S01]  /*16b30*/  BSSY B1, `(.L_x_2484) ;  /* 0x0000008000017945 */ /* 0x000fe20003800000 */
[----:B------:R-:W1:Y:S02]  /*16b40*/  S2R R3, SR_TID.X ;  /* 0x0000000000037919 */ /* 0x000e640000002100 */
[----:B-1----:R-:W-:-:S04]  /*16b50*/  LOP3.LUT R3, R3, 0x7f, RZ, 0xc0, !PT ;  /* 0x0000007f03037812 */ /* 0x002fc800078ec0ff */
[----:B------:R-:W-:Y:S01]  /*16b60*/  ISETP.NE.AND P1, PT, R3, RZ, PT ;  /* 0x000000ff0300720c */ /* 0x000fe20003f25270 */
[----:B--2---:R-:W-:Y:S01]  /*16b70*/  IMAD R2, R2, 0x8, R19 ;  /* 0x0000000802027824 */ /* 0x004fe200078e0213 */
[----:B0-----:R-:W-:-:S04]  /*16b80*/  SHF.L.U32 R0, R4, 0x1f, RZ ;  /* 0x0000001f04007819 */ /* 0x001fc800000006ff */
[----:B------:R-:W0:Y:S02]  /*16b90*/  SYNCS.PHASECHK.TRANS64.TRYWAIT P0, [R2+URZ+0x22860], R0 ;  /* 0x02286000020075a7 */ /* 0x000e24000800017f */
[----:B0-----:R-:W-:Y:S05]  /*16ba0*/  @!P0 BRA `(.L_x_2485) ;  /* 0x0000004800f88947 */ /* 0x001fea0003800000 */
.L_x_2599:
[----:B------:R-:W-:Y:S05]  /*16bb0*/  BSYNC B1 ;  /* 0x0000000000017941 */ /* 0x000fea0003800000 */
.L_x_2484:
        /* <DEDUP_REMOVED lines=9> */
.L_x_2487:
[----:B------:R-:W-:Y:S05]  /*16c50*/  BSYNC B1 ;  /* 0x0000000000017941 */ /* 0x000fea0003800000 */
.L_x_2486:
[----:B0-----:R-:W2:Y:S04]  /*16c60*/  LDL R0, [R1+0x10] ;  /* 0x0000100001007983 */ /* 0x001ea80000100800 */
[----:B------:R-:W3:Y:S04]  /*16c70*/  LDL R4, [R1+0x18] ;  /* 0x0000180001047983 */ /* 0x000ee80000100800 */
[----:B------:R-:W3:Y:S01]  /*16c80*/  LDL.LU R3, [R1+0x20] ;  /* 0x0000200001037983 */ /* 0x000ee20000300800 */
        /* <DEDUP_REMOVED lines=8> */
[----:B---3--:R-:W-:Y:S02]  /*16d10*/  IMAD R3, R3, 0x60, R4 ;  /* 0x0000006003037824 */ /* 0x008fe400078e0204 */
[----:B------:R-:W-:-:S07]  /*16d20*/  VIADD R4, R0, 0x400 ;  /* 0x0000040000047836 */ /* 0x000fce0000000000 */
.L_x_2488:
        /* <DEDUP_REMOVED lines=15> */
.L_x_2489:
        /* <DEDUP_REMOVED lines=15> */
.L_x_2490:
        /* <DEDUP_REMOVED lines=15> */
.L_x_2491:
        /* <DEDUP_REMOVED lines=10> */
.L_x_2483:
[----:B------:R-:W-:Y:S05]  /*170a0*/  BSYNC B0 ;  /* 0x0000000000007941 */ /* 0x000fea0003800000 */
.L_x_2482:
        /* <DEDUP_REMOVED lines=8> */
[----:B------:R-:W4:Y:S04]  /*17130*/  LDL.LU R7, [R1+0x54] ;  /* 0x0000540001077983 */ /* 0x000f280000300800 */
[----:B------:R-:W5:Y:S04]  /*17140*/  LDL.LU R6, [R1+0x34] ;  /* 0x0000340001067983 */ /* 0x000f680000300800 */
[----:B------:R-:W5:Y:S01]  /*17150*/  LDL.LU R4, [R1+0x58] ;  /* 0x0000580001047983 */ /* 0x000f620000300800 */
[----:B------:R-:W-:Y:S01]  /*17160*/  BSSY B2, `(.L_x_2494) ;  /* 0x00000b0000027945 */ /* 0x000fe20003800000 */
[----:B--2---:R-:W-:-:S04]  /*17170*/  VIADD R2, R9, 0x1 ;  /* 0x0000000109027836 */ /* 0x004fc80000000000 */
[----:B---3--:R-:W-:Y:S01]  /*17180*/  IMAD R2, R2, R8, RZ ;  /* 0x0000000802027224 */ /* 0x008fe200078e02ff */
[----:B------:R-:W-:Y:S02]  /*17190*/  LOP3.LUT R8, RZ, R5, RZ, 0x33, !PT ;  /* 0x00000005ff087212 */ /* 0x000fe400078e33ff */
[----:B----4-:R-:W-:Y:S02]  /*171a0*/  LOP3.LUT R3, RZ, R7, RZ, 0x33, !PT ;  /* 0x00000007ff037212 */ /* 0x010fe400078e33ff */
[----:B------:R-:W-:-:S04]  /*171b0*/  LOP3.LUT R2, RZ, R2, RZ, 0x33, !PT ;  /* 0x00000002ff027212 */ /* 0x000fc800078e33ff */
[----:B-----5:R-:W-:Y:S02]  /*171c0*/  VIADDMNMX R2, R2, -R6, R3, !PT ;  /* 0x8000000602027246 */ /* 0x020fe40007800103 */
[----:B------:R-:W-:-:S04]  /*171d0*/  LOP3.LUT R4, RZ, R4, RZ, 0x33, !PT ;  /* 0x00000004ff047212 */ /* 0x000fc800078e33ff */
[----:B------:R-:W-:-:S04]  /*171e0*/  VIMNMX R4, R2, R4, !PT ;  /* 0x0000000402047248 */ /* 0x000fc80007fe0100 */
[----:B------:R-:W-:Y:S02]  /*171f0*/  VIADDMNMX R8, R4, 0x2, R8, !PT ;  /* 0x0000000204087846 */ /* 0x000fe40007800108 */
[----:B------:R-:W-:-:S05]  /*17200*/  LOP3.LUT R2, RZ, R4, RZ, 0x33, !PT ;  /* 0x00000004ff027212 */ /* 0x000fca00078e33ff */
[----:B------:R-:W-:-:S05]  /*17210*/  IMAD.IADD R2, R8, 0x1, R2 ;  /* 0x0000000108027824 */ /* 0x000fca00078e0202 */
[----:B------:R-:W-:-:S04]  /*17220*/  LOP3.LUT R2, R2, 0x1, RZ, 0xc0, !PT ;  /* 0x0000000102027812 */ /* 0x000fc800078ec0ff */
[----:B------:R-:W-:-:S13]  /*17230*/  ISETP.NE.U32.AND P0, PT, R2, 0x1, PT ;  /* 0x000000010200780c */ /* 0x000fda0003f05070 */
[----:B------:R-:W-:Y:S05]  /*17240*/  @P0 BRA `(.L_x_2495) ;  /* 0x0000000800840947 */ /* 0x000fea0003800000 */
[----:B------:R-:W2:Y:S04]  /*17250*/  LDL.LU R5, [R1+0x10] ;  /* 0x0000100001057983 */ /* 0x000ea80000300800 */
[----:B------:R-:W3:Y:S01]  /*17260*/  LDL.LU R9, [R1+0x14] ;  /* 0x0000140001097983 */ /* 0x000ee20000300800 */
[----:B------:R-:W-:Y:S01]  /*17270*/  LOP3.LUT P2, RZ, R18, 0x1, RZ, 0xc0, !PT ;  /* 0x0000000112ff7812 */ /* 0x000fe2000784c0ff */
[----:B------:R-:W-:Y:S01]  /*17280*/  BSSY B1, `(.L_x_2496) ;  /* 0x000009b000017945 */ /* 0x000fe20003800000 */
[----:B--2---:R-:W-:-:S05]  /*17290*/  VIADD R2, R5, 0x1 ;  /* 0x0000000105027836 */ /* 0x004fca0000000000 */
[----:B------:R-:W-:-:S04]  /*172a0*/  ISETP.NE.AND P0, PT, R2, 0x2, PT ;  /* 0x000000020200780c */ /* 0x000fc80003f05270 */
[----:B------:R-:W-:Y:S02]  /*172b0*/  SEL R3, RZ, 0x1, P0 ;  /* 0x00000001ff037807 */ /* 0x000fe40000000000 */
[----:B------:R-:W-:Y:S02]  /*172c0*/  SEL R10, R2, RZ, P0 ;  /* 0x000000ff020a7207 */ /* 0x000fe40000000000 */
[----:B---3--:R-:W-:-:S05]  /*172d0*/  LOP3.LUT R9, R9, R3, RZ, 0x3c, !PT ;  /* 0x0000000309097212 */ /* 0x008fca00078e3cff */
[----:B------:R0:W-:Y:S04]  /*172e0*/  STL [R1+0x14], R9 ;  /* 0x0000140901007387 */ /* 0x0001e80000100800 */
[----:B------:R0:W-:Y:S01]  /*172f0*/  STL [R1+0x10], R10 ;  /* 0x0000100a01007387 */ /* 0x0001e20000100800 */
        /* <DEDUP_REMOVED lines=24> */
.L_x_2498:
        /* <DEDUP_REMOVED lines=8> */
.L_x_2600:
[----:B------:R-:W-:Y:S05]  /*17500*/  BSYNC B3 ;  /* 0x0000000000037941 */ /* 0x000fea0003800000 */
.L_x_2499:
        /* <DEDUP_REMOVED lines=9> */
.L_x_2502:
[----:B------:R-:W-:Y:S05]  /*175a0*/  BSYNC B3 ;  /* 0x0000000000037941 */ /* 0x000fea0003800000 */
.L_x_2501:
[----:B------:R-:W3:Y:S04]  /*175b0*/  LDL R5, [R1+0x10] ;  /* 0x0000100001057983 */ /* 0x000ee80000100800 */
[----:B-1----:R-:W4:Y:S01]  /*175c0*/  LDL R6, [R1+0x18] ;  /* 0x0000180001067983 */ /* 0x002f220000100800 */
[----:B0-----:R-:W-:Y:S01]  /*175d0*/  IMAD.MOV.U32 R9, RZ, RZ, RZ ;  /* 0x000000ffff097224 */ /* 0x001fe200078e00ff */
[----:B------:R-:W-:Y:S01]  /*175e0*/  UIADD3 UR4, UP0, UR38, 0x370, URZ ;  /* 0x0000037026047890 */ /* 0x000fe2000ff1e03f */
[----:B------:R-:W-:Y:S01]  /*175f0*/  PLOP3.LUT P0, PT, PT, PT, PT, 0x80, 0x0 ;  /* 0x000000000000781c */ /* 0x000fe20003f0f070 */
[----:B------:R-:W-:Y:S01]  /*17600*/  UMOV UR6, 0x0 ;  /* 0x0000000000067882 */ /* 0x000fe20000000000 */
[----:B------:R-:W-:Y:S01]  /*17610*/  UMOV UR7, 0x14f00000 ;  /* 0x14f0000000077882 */ /* 0x000fe20000000000 */
[----:B------:R-:W-:Y:S01]  /*17620*/  R2UR UR10, R9 ;  /* 0x00000000090a72ca */ /* 0x000fe200000e0000 */
[----:B------:R-:W-:Y:S01]  /*17630*/  UIADD3.X UR5, URZ, UR39, URZ, UP0, !UPT ;  /* 0x000000273f057290 */ /* 0x000fe200087fe43f */
[----:B---3--:R-:W-:-:S02]  /*17640*/  IMAD R5, R5, 0x3000, R19 ;  /* 0x0000300005057824 */ /* 0x008fc400078e0213 */
[----:B----4-:R-:W-:Y:S02]  /*17650*/  IMAD R0, R0, 0x60, R6 ;  /* 0x0000006000007824 */ /* 0x010fe400078e0206 */
[----:B------:R-:W-:Y:S02]  /*17660*/  VIADD R5, R5, 0x1c400 ;  /* 0x0001c40005057836 */ /* 0x000fe40000000000 */
[----:B------:R-:W-:-:S07]  /*17670*/  VIADD R6, R3, 0x22830 ;  /* 0x0002283003067836 */ /* 0x000fce0000000000 */
.L_x_2503:
        /* <DEDUP_REMOVED lines=13> */
.L_x_2601:
[----:B------:R-:W-:Y:S05]  /*17750*/  BSYNC B3 ;  /* 0x0000000000037941 */ /* 0x000fea0003800000 */
.L_x_2504:
        /* <DEDUP_REMOVED lines=11> */
.L_x_2507:
[----:B------:R-:W-:Y:S05]  /*17810*/  BSYNC B3 ;  /* 0x0000000000037941 */ /* 0x000fea0003800000 */
.L_x_2506:
[----:B0-2---:R-:W2:Y:S01]  /*17820*/  LDL R2, [R1+0x10] ;  /* 0x0000100001027983 */ /* 0x005ea20000100800 */
        /* <DEDUP_REMOVED lines=9> */
.L_x_2508:
        /* <DEDUP_REMOVED lines=15> */
.L_x_2509:
        /* <DEDUP_REMOVED lines=15> */
.L_x_2510:
        /* <DEDUP_REMOVED lines=15> */
.L_x_2511:
        /* <DEDUP_REMOVED lines=10> */
.L_x_2497:
[----:B------:R-:W-:Y:S05]  /*17c30*/  BSYNC B1 ;  /* 0x0000000000017941 */ /* 0x000fea0003800000 */
.L_x_2496:
[----:B------:R-:W2:Y:S02]  /*17c40*/  LDL.LU R5, [R1+0x30] ;  /* 0x0000300001057983 */ /* 0x000ea40000300800 */
[----:B--2---:R-:W-:-:S07]  /*17c50*/  VIADD R0, R5, 0xfffffffd ;  /* 0xfffffffd05007836 */ /* 0x004fce0000000000 */
.L_x_2495:
[----:B------:R-:W-:Y:S05]  /*17c60*/  BSYNC B2 ;  /* 0x0000000000027941 */ /* 0x000fea0003800000 */
.L_x_2494:
[----:B------:R-:W-:-:S05]  /*17c70*/  VIADD R8, R8, 0xfffffffe ;  /* 0xfffffffe08087836 */ /* 0x000fca0000000000 */
[----:B------:R-:W-:-:S13]  /*17c80*/  ISETP.NE.AND P0, PT, R8, R4, PT ;  /* 0x000000040800720c */ /* 0x000fda0003f05270 */
[----:B------:R-:W-:Y:S05]  /*17c90*/  @!P0 BRA `(.L_x_2493) ;  /* 0x0000001400008947 */ /* 0x000fea0003800000 */
.L_x_2544:
[----:B------:R-:W2:Y:S04]  /*17ca0*/  LDL.LU R3, [R1+0x10] ;  /* 0x0000100001037983 */ /* 0x000ea80000300800 */
[----:B------:R-:W3:Y:S01]  /*17cb0*/  LDL.LU R2, [R1+0x14] ;  /* 0x0000140001027983 */ /* 0x000ee20000300800 */
[----:B------:R-:W-:Y:S01]  /*17cc0*/  LOP3.LUT P1, RZ, R18, 0x1, RZ, 0xc0, !PT ;  /* 0x0000000112ff7812 */ /* 0x000fe2000782c0ff */
[----:B------:R-:W-:Y:S05]  /*17cd0*/  YIELD ;  /* 0x0000000000007946 */ /* 0x000fea0003800000 */
[----:B------:R-:W-:Y:S01]  /*17ce0*/  BSSY B1, `(.L_x_2512) ;  /* 0x0000098000017945 */ /* 0x000fe20003800000 */
[----:B--2---:R-:W-:-:S05]  /*17cf0*/  VIADD R7, R3, 0x1 ;  /* 0x0000000103077836 */ /* 0x004fca0000000000 */
[----:B------:R-:W-:-:S04]  /*17d00*/  ISETP.NE.AND P0, PT, R7, 0x2, PT ;  /* 0x000000020700780c */ /* 0x000fc80003f05270 */
[----:B------:R-:W-:Y:S02]  /*17d10*/  SEL R6, RZ, 0x1, P0 ;  /* 0x00000001ff067807 */ /* 0x000fe40000000000 */
[----:B------:R-:W-:Y:S02]  /*17d20*/  SEL R7, R7, RZ, P0 ;  /* 0x000000ff07077207 */ /* 0x000fe40000000000 */
[----:B---3--:R-:W-:Y:S01]  /*17d30*/  LOP3.LUT R6, R2, R6, RZ, 0x3c, !PT ;  /* 0x0000000602067212 */ /* 0x008fe200078e3cff */
[----:B0-----:R-:W-:Y:S06]  /*17d40*/  @!P1 BRA `(.L_x_2513) ;  /* 0x0000000800449947 */ /* 0x001fec0003800000 */
        /* <DEDUP_REMOVED lines=24> */
.L_x_2514:
        /* <DEDUP_REMOVED lines=8> */
.L_x_2602:
[----:B------:R-:W-:Y:S05]  /*17f50*/  BSYNC B2 ;  /* 0x0000000000027941 */ /* 0x000fea0003800000 */
.L_x_2515:
        /* <DEDUP_REMOVED lines=9> */
.L_x_2518:
[----:B------:R-:W-:Y:S05]  /*17ff0*/  BSYNC B2 ;  /* 0x0000000000027941 */ /* 0x000fea0003800000 */
.L_x_2517:
        /* <DEDUP_REMOVED lines=12> */
.L_x_2519:
        /* <DEDUP_REMOVED lines=13> */
.L_x_2603:
[----:B------:R-:W-:Y:S05]  /*18190*/  BSYNC B2 ;  /* 0x0000000000027941 */ /* 0x000fea0003800000 */
.L_x_2520:
        /* <DEDUP_REMOVED lines=11> */
.L_x_2523:
[----:B------:R-:W-:Y:S05]  /*18250*/  BSYNC B2 ;  /* 0x0000000000027941 */ /* 0x000fea0003800000 */
.L_x_2522:
        /* <DEDUP_REMOVED lines=9> */
.L_x_2524:
        /* <DEDUP_REMOVED lines=15> */
.L_x_2525:
        /* <DEDUP_REMOVED lines=15> */
.L_x_2526:
        /* <DEDUP_REMOVED lines=15> */
.L_x_2527:
        /* <DEDUP_REMOVED lines=10> */
.L_x_2513:
[----:B------:R-:W-:Y:S05]  /*18660*/  BSYNC B1 ;  /* 0x0000000000017941 */ /* 0x000fea0003800000 */
.L_x_2512:
[----:B------:R-:W-:Y:S01]  /*18670*/  VIADD R7, R7, 0x1 ;  /* 0x0000000107077836 */ /* 0x000fe20000000000 */
[----:B------:R-:W-:Y:S01]  /*18680*/  LOP3.LUT P2, RZ, R18, 0x1, RZ, 0xc0, !PT ;  /* 0x0000000112ff7812 */ /* 0x000fe2000784c0ff */
[----:B------:R-:W-:Y:S03]  /*18690*/  BSSY B1, `(.L_x_2528) ;  /* 0x000009c000017945 */ /* 0x000fe60003800000 */
[----:B------:R-:W-:-:S04]  /*186a0*/  ISETP.NE.AND P0, PT, R7, 0x2, PT ;  /* 0x000000020700780c */ /* 0x000fc80003f05270 */
[----:B------:R-:W-:Y:S02]  /*186b0*/  SEL R2, RZ, 0x1, P0 ;  /* 0x00000001ff027807 */ /* 0x000fe40000000000 */
[----:B0-----:R-:W-:Y:S02]  /*186c0*/  SEL R9, R7, RZ, P0 ;  /* 0x000000ff07097207 */ /* 0x001fe40000000000 */
[----:B------:R-:W-:Y:S01]  /*186d0*/  LOP3.LUT R8, R6, R2, RZ, 0x3c, !PT ;  /* 0x0000000206087212 */ /* 0x000fe200078e3cff */
[----:B------:R-:W-:-:S04]  /*186e0*/  VIADD R6, R0, 0xffffffff ;  /* 0xffffffff00067836 */ /* 0x000fc80000000000 */
[----:B------:R0:W-:Y:S04]  /*186f0*/  STL [R1+0x14], R8 ;  /* 0x0000140801007387 */ /* 0x0001e80000100800 */
[----:B------:R0:W-:Y:S01]  /*18700*/  STL [R1+0x10], R9 ;  /* 0x0000100901007387 */ /* 0x0001e20000100800 */
[----:B------:R-:W-:Y:S05]  /*18710*/  @!P2 BRA `(.L_x_2529) ;  /* 0x00000008004ca947 */ /* 0x000fea0003800000 */
        /* <DEDUP_REMOVED lines=24> */
.L_x_2530:
        /* <DEDUP_REMOVED lines=8> */
.L_x_2604:
[----:B------:R-:W-:Y:S05]  /*18920*/  BSYNC B2 ;  /* 0x0000000000027941 */ /* 0x000fea0003800000 */
.L_x_2531:
        /* <DEDUP_REMOVED lines=9> */
.L_x_2534:
[----:B------:R-:W-:Y:S05]  /*189c0*/  BSYNC B2 ;  /* 0x0000000000027941 */ /* 0x000fea0003800000 */
.L_x_2533:
[----:B------:R-:W2:Y:S04]  /*189d0*/  LDL R5, [R1+0x10] ;  /* 0x0000100001057983 */ /* 0x000ea80000100800 */
[----:B------:R-:W3:Y:S01]  /*189e0*/  LDL R4, [R1+0x18] ;  /* 0x0000180001047983 */ /* 0x000ee20000100800 */
[----:B------:R-:W-:Y:S01]  /*189f0*/  IMAD.MOV.U32 R10, RZ, RZ, RZ ;  /* 0x000000ffff0a7224 */ /* 0x000fe200078e00ff */
[----:B------:R-:W-:Y:S01]  /*18a00*/  UIADD3 UR4, UP0, UR38, 0x370, URZ ;  /* 0x0000037026047890 */ /* 0x000fe2000ff1e03f */
[----:B------:R-:W-:Y:S01]  /*18a10*/  PLOP3.LUT P0, PT, PT, PT, PT, 0x80, 0x0 ;  /* 0x000000000000781c */ /* 0x000fe20003f0f070 */
[----:B------:R-:W-:Y:S01]  /*18a20*/  UMOV UR6, 0x0 ;  /* 0x0000000000067882 */ /* 0x000fe20000000000 */
[----:B------:R-:W-:Y:S01]  /*18a30*/  UMOV UR7, 0x14f00000 ;  /* 0x14f0000000077882 */ /* 0x000fe20000000000 */
[----:B------:R-:W-:Y:S01]  /*18a40*/  R2UR UR10, R10 ;  /* 0x000000000a0a72ca */ /* 0x000fe200000e0000 */
[----:B------:R-:W-:Y:S01]  /*18a50*/  UIADD3.X UR5, URZ, UR39, URZ, UP0, !UPT ;  /* 0x000000273f057290 */ /* 0x000fe200087fe43f */
[----:B--2---:R-:W-:-:S02]  /*18a60*/  IMAD R5, R5, 0x3000, R19 ;  /* 0x0000300005057824 */ /* 0x004fc400078e0213 */
[----:B---3--:R-:W-:Y:S02]  /*18a70*/  IMAD R4, R7, 0x60, R4 ;  /* 0x0000006007047824 */ /* 0x008fe400078e0204 */
[----:B------:R-:W-:Y:S02]  /*18a80*/  VIADD R5, R5, 0x1c400 ;  /* 0x0001c40005057836 */ /* 0x000fe40000000000 */
[----:B------:R-:W-:-:S07]  /*18a90*/  VIADD R7, R2, 0x22830 ;  /* 0x0002283002077836 */ /* 0x000fce0000000000 */
.L_x_2535:
        /* <DEDUP_REMOVED lines=13> */
.L_x_2605:
[----:B------:R-:W-:Y:S05]  /*18b70*/  BSYNC B2 ;  /* 0x0000000000027941 */ /* 0x000fea0003800000 */
.L_x_2536:
[----:B------:R-:W-:Y:S01]  /*18b80*/  BSSY B2, `(.L_x_2538) ;  /* 0x000000b000027945 */ /* 0x000fe20003800000 */
[----:B0-----:R-:W-:Y:S02]  /*18b90*/  IMAD.MOV.U32 R8, RZ, RZ, 0x0 ;  /* 0x00000000ff087424 */ /* 0x001fe400078e00ff */
[----:B------:R-:W-:Y:S01]  /*18ba0*/  IMAD.MOV.U32 R9, RZ, RZ, 0x14f00000 ;  /* 0x14f00000ff097424 */ /* 0x000fe200078e00ff */
        /* <DEDUP_REMOVED lines=8> */
.L_x_2539:
[----:B------:R-:W-:Y:S05]  /*18c30*/  BSYNC B2 ;  /* 0x0000000000027941 */ /* 0x000fea0003800000 */
.L_x_2538:
[----:B-12---:R-:W2:Y:S01]  /*18c40*/  LDL R3, [R1+0x10] ;  /* 0x0000100001037983 */ /* 0x006ea20000100800 */
        /* <DEDUP_REMOVED lines=9> */
.L_x_2540:
        /* <DEDUP_REMOVED lines=15> */
.L_x_2541:
        /* <DEDUP_REMOVED lines=15> */
.L_x_2542:
        /* <DEDUP_REMOVED lines=15> */
.L_x_2543:
        /* <DEDUP_REMOVED lines=10> */
.L_x_2529:
[----:B------:R-:W-:Y:S05]  /*19050*/  BSYNC B1 ;  /* 0x0000000000017941 */ /* 0x000fea0003800000 */
.L_x_2528:
[----:B------:R-:W2:Y:S01]  /*19060*/  LDL R5, [R1+0x1c] ;  /* 0x00001c0001057983 */ /* 0x000ea20000100800 */
[----:B------:R-:W-:Y:S01]  /*19070*/  VIADD R0, R0, 0xfffffffe ;  /* 0xfffffffe00007836 */ /* 0x000fe20000000000 */
[----:B--2---:R-:W-:-:S13]  /*19080*/  ISETP.GT.AND P0, PT, R6, R5, PT ;  /* 0x000000050600720c */ /* 0x004fda0003f04270 */
[----:B------:R-:W-:Y:S05]  /*19090*/  @P0 BRA `(.L_x_2544) ;  /* 0xffffffec00000947 */ /* 0x000fea000383ffff */
.L_x_2493:
[----:B------:R-:W-:Y:S05]  /*190a0*/  BSYNC B0 ;  /* 0x0000000000007941 */ /* 0x000fea0003800000 */
.L_x_2492:
[----:B------:R-:W2:Y:S04]  /*190b0*/  LDL.LU R4, [R1+0x10] ;  /* 0x0000100001047983 */ /* 0x000ea80000300800 */
[----:B------:R-:W3:Y:S01]  /*190c0*/  LDL.LU R3, [R1+0x14] ;  /* 0x0000140001037983 */ /* 0x000ee20000300800 */
[----:B------:R-:W1:Y:S01]  /*190d0*/  S2R R2, SR_TID.X ;  /* 0x0000000000027919 */ /* 0x000e620000002100 */
[----:B------:R-:W-:Y:S01]  /*190e0*/  BSSY B0, `(.L_x_2545) ;  /* 0x0000016000007945 */ /* 0x000fe20003800000 */
[----:B-1----:R-:W-:-:S04]  /*190f0*/  LOP3.LUT R2, R2, 0x7f, RZ, 0xc0, !PT ;  /* 0x0000007f02027812 */ /* 0x002fc800078ec0ff */
[----:B------:R-:W-:Y:S01]  /*19100*/  ISETP.NE.AND P1, PT, R2, RZ, PT ;  /* 0x000000ff0200720c */ /* 0x000fe20003f25270 */
[----:B--2---:R-:W-:-:S05]  /*19110*/  VIADD R0, R4, 0x1 ;  /* 0x0000000104007836 */ /* 0x004fca0000000000 */
[----:B------:R-:W-:-:S04]  /*19120*/  ISETP.NE.AND P0, PT, R0, 0x2, PT ;  /* 0x000000020000780c */ /* 0x000fc80003f05270 */
[----:B------:R-:W-:-:S04]  /*19130*/  SEL R2, RZ, 0x1, P0 ;  /* 0x00000001ff027807 */ /* 0x000fc80000000000 */
[----:B---3--:R-:W-:-:S05]  /*19140*/  LOP3.LUT R3, R3, R2, RZ, 0x3c, !PT ;  /* 0x0000000203037212 */ /* 0x008fca00078e3cff */
[----:B------:R1:W-:Y:S01]  /*19150*/  STL [R1+0x14], R3 ;  /* 0x0000140301007387 */ /* 0x0003e20000100800 */
        /* <DEDUP_REMOVED lines=14> */
.L_x_2546:
[----:B------:R-:W-:Y:S05]  /*19240*/  BSYNC B0 ;  /* 0x0000000000007941 */ /* 0x000fea0003800000 */
.L_x_2545:
[----:B------:R-:W-:-:S05]  /*19250*/  SEL R0, R0, RZ, P0 ;  /* 0x000000ff00007207 */ /* 0x000fca0000000000 */
[----:B------:R3:W-:Y:S02]  /*19260*/  STL [R1+0x10], R0 ;  /* 0x0000100001007387 */ /* 0x0007e40000100800 */
.L_x_2464:
[----:B------:R-:W-:Y:S05]  /*19270*/  BSYNC B7 ;  /* 0x0000000000077941 */ /* 0x000fea0003800000 */
.L_x_2462:
[----:B------:R-:W-:-:S13]  /*19280*/  LOP3.LUT P0, RZ, R18, 0x2, RZ, 0xc0, !PT ;  /* 0x0000000212ff7812 */ /* 0x000fda000780c0ff */
[----:B------:R-:W-:Y:S05]  /*19290*/  @!P0 BRA `(.L_x_2547) ;  /* 0x00000000002c8947 */ /* 0x000fea0003800000 */
[----:B------:R-:W-:Y:S05]  /*192a0*/  WARPSYNC.ALL ;  /* 0x0000000000007948 */ /* 0x000fea0003800000 */
[----:B------:R-:W5:Y:S08]  /*192b0*/  S2UR UR5, SR_CgaCtaId ;  /* 0x00000000000579c3 */ /* 0x000f700000008800 */
[----:B------:R-:W-:Y:S06]  /*192c0*/  BAR.SYNC.DEFER_BLOCKING 0x5, 0x180 ;  /* 0x0146000000007b1d */ /* 0x000fec0000010000 */
[----:B------:R-:W-:-:S02]  /*192d0*/  UMOV UR4, 0x400 ;  /* 0x0000040000047882 */ /* 0x000fc40000000000 */
[----:B-----5:R-:W-:-:S06]  /*192e0*/  ULEA UR4, UR5, UR4, 0x18 ;  /* 0x0000000405047291 */ /* 0x020fcc000f8ec03f */
[----:B------:R-:W-:-:S05]  /*192f0*/  IMAD.U32 R19, RZ, RZ, UR4 ;  /* 0x00000004ff137e24 */ /* 0x000fca000f8e00ff */
[----:B01----:R-:W0:Y:S04]  /*19300*/  LDS.128 R4, [R19+0x228d0] ;  /* 0x0228d00013047984 */ /* 0x003e280000000c00 */
[----:B0-----:R0:W-:Y:S04]  /*19310*/  STL.64 [R1], R4 ;  /* 0x0000000401007387 */ /* 0x0011e80000100a00 */
[----:B------:R0:W-:Y:S01]  /*19320*/  STL.64 [R1+0x8], R6 ;  /* 0x0000080601007387 */ /* 0x0001e20000100a00 */
[----:B------:R-:W-:Y:S06]  /*19330*/  BAR.ARV 0x4, 0x180 ;  /* 0x0106000000007b1d */ /* 0x000fec0000002000 */
[----:B------:R-:W-:Y:S05]  /*19340*/  BRA `(.L_x_2548) ;  /* 0x0000001000307947 */ /* 0x000fea0003800000 */
.L_x_2547:
[----:B------:R-:W5:Y:S01]  /*19350*/  S2R R16, SR_TID.X ;  /* 0x0000000000107919 */ /* 0x000f620000002100 */
[----:B------:R-:W-:Y:S01]  /*19360*/  UMOV UR4, 0xffffffff ;  /* 0xffffffff00047882 */ /* 0x000fe20000000000 */
[----:B-----5:R-:W-:-:S04]  /*19370*/  LOP3.LUT R16, R16, 0x1f, RZ, 0xc0, !PT ;  /* 0x0000001f10107812 */ /* 0x020fc800078ec0ff */
[----:B------:R-:W-:Y:S01]  /*19380*/  ISETP.NE.AND P0, PT, R16, 0x1f, PT ;  /* 0x0000001f1000780c */ /* 0x000fe20003f05270 */
[----:B------:R-:W-:-:S12]  /*19390*/  BRA.DIV UR4, `(.L_x_2549) ;  /* 0x0000002604887947 */ /* 0x000fd8000b800000 */
[----:B-1----:R-:W0:Y:S01]  /*193a0*/  LDL.LU R3, [R1] ;  /* 0x0000000001037983 */ /* 0x002e220000300800 */
[----:B------:R-:W-:-:S03]  /*193b0*/  ULDC UR4, c[0x0][0xc3c] ;  /* 0x00030f0000047ab9 */ /* 0x000fc60000000800 */
[----:B------:R-:W3:Y:S01]  /*193c0*/  LDL R4, [R1+0xc] ;  /* 0x00000c0001047983 */ /* 0x000ee20000100800 */
[----:B0-2---:R-:W-:Y:S02]  /*193d0*/  IMAD.MOV.U32 R10, RZ, RZ, R3 ;  /* 0x000000ffff0a7224 */ /* 0x005fe400078e0003 */
[----:B---34-:R-:W-:-:S05]  /*193e0*/  IMAD.IADD R0, R4, 0x1, R16 ;  /* 0x0000000104007824 */ /* 0x018fca00078e0210 */
        /* <DEDUP_REMOVED lines=36> */
.L_x_2615:
[----:B------:R-:W-:Y:S02]  /*19630*/  ULDC UR4, c[0x0][0xc38] ;  /* 0x00030e0000047ab9 */ /* 0x000fe40000000800 */
[----:B------:R-:W-:-:S04]  /*19640*/  IMAD.U32 R7, RZ, RZ, UR4 ;  /* 0x00000004ff077e24 */ /* 0x000fc8000f8e00ff */
[----:B-1----:R-:W-:-:S04]  /*19650*/  IMAD R10, R14, R7, RZ ;  /* 0x000000070e0a7224 */ /* 0x002fc800078e02ff */
[----:B------:R-:W-:-:S05]  /*19660*/  IMAD.IADD R4, R9, 0x1, R10 ;  /* 0x0000000109047824 */ /* 0x000fca00078e020a */
[----:B------:R-:W-:-:S13]  /*19670*/  ISETP.GT.AND P6, PT, R4, R0, PT ;  /* 0x000000000400720c */ /* 0x000fda0003fc4270 */
[----:B------:R-:W-:Y:S05]  /*19680*/  @P6 BRA `(.L_x_2550) ;  /* 0x0000000000ac6947 */ /* 0x000fea0003800000 */
.L_x_2553:
        /* <DEDUP_REMOVED lines=37> */
.L_x_2623:
[----:B------:R-:W-:Y:S02]  /*198e0*/  ULDC UR4, c[0x0][0xc38] ;  /* 0x00030e0000047ab9 */ /* 0x000fe40000000800 */
[----:B------:R-:W-:-:S04]  /*198f0*/  IMAD.U32 R7, RZ, RZ, UR4 ;  /* 0x00000004ff077e24 */ /* 0x000fc8000f8e00ff */
[----:B-1----:R-:W-:-:S04]  /*19900*/  IMAD R10, R14, R7, RZ ;  /* 0x000000070e0a7224 */ /* 0x002fc800078e02ff */
[----:B------:R-:W-:-:S05]  /*19910*/  IMAD.IADD R4, R10, 0x1, R4 ;  /* 0x000000010a047824 */ /* 0x000fca00078e0204 */
[----:B------:R-:W-:-:S13]  /*19920*/  ISETP.GT.AND P6, PT, R4, R0, PT ;  /* 0x000000000400720c */ /* 0x000fda0003fc4270 */
[----:B------:R-:W-:Y:S05]  /*19930*/  @!P6 BRA `(.L_x_2553) ;  /* 0xfffffffc0054e947 */ /* 0x000fea000383ffff */
.L_x_2550:
[----:B------:R-:W-:Y:S01]  /*19940*/  IMAD.IADD R10, R4, 0x1, -R10 ;  /* 0x00000001040a7824 */ /* 0x000fe200078e0a0a */
[----:B------:R-:W-:-:S03]  /*19950*/  UMOV UR4, 0xffffffff ;  /* 0xffffffff00047882 */ /* 0x000fc60000000000 */
[----:B------:R-:W-:-:S05]  /*19960*/  IMAD R3, R2, R7, R10 ;  /* 0x0000000702037224 */ /* 0x000fca00078e020a */
[----:B------:R-:W-:Y:S01]  /*19970*/  ISETP.GT.AND P6, PT, R3, R0, PT ;  /* 0x000000000300720c */ /* 0x000fe20003fc4270 */
[----:B------:R-:W-:-:S12]  /*19980*/  BRA.DIV UR4, `(.L_x_2554) ;  /* 0x0000002a04147947 */ /* 0x000fd8000b800000 */
[----:B------:R-:W2:Y:S01]  /*19990*/  LDL.LU R11, [R1+0xc] ;  /* 0x00000c00010b7983 */ /* 0x000ea20000300800 */
[----:B------:R-:W-:-:S04]  /*199a0*/  VOTE.ANY R3, PT, !P6 ;  /* 0x0000000000037806 */ /* 0x000fc800070e0100 */
[----:B------:R-:W1:Y:S02]  /*199b0*/  POPC R9, R3 ;  /* 0x0000000300097309 */ /* 0x000e640000000000 */
[----:B-1----:R2:W1:Y:S04]  /*199c0*/  SHFL.IDX PT, R4, R5, R9, 0x1f ;  /* 0x00001f0905047589 */ /* 0x00246800000e0000 */
[----:B------:R3:W4:Y:S01]  /*199d0*/  SHFL.IDX PT, R6, R6, R9, 0x1f ;  /* 0x00001f0906067589 */ /* 0x00072200000e0000 */
[----:B--2---:R-:W-:-:S05]  /*199e0*/  IMAD.IADD R5, R9, 0x1, R11 ;  /* 0x0000000109057824 */ /* 0x004fca00078e020b */
[----:B-1--4-:R3:W-:Y:S02]  /*199f0*/  STL [R1+0xc], R5 ;  /* 0x00000c0501007387 */ /* 0x0127e40000100800 */
.L_x_2628:
[----:B------:R-:W-:-:S13]  /*19a00*/  ISETP.NE.AND P0, PT, R3, RZ, PT ;  /* 0x000000ff0300720c */ /* 0x000fda0003f05270 */
[----:B------:R-:W-:Y:S05]  /*19a10*/  @!P0 BRA `(.L_x_2555) ;  /* 0x0000000000108947 */ /* 0x000fea0003800000 */
[----:B------:R-:W-:Y:S01]  /*19a20*/  UMOV UR4, 0xffffffff ;  /* 0xffffffff00047882 */ /* 0x000fe20000000000 */
[----:B------:R-:W-:Y:S02]  /*19a30*/  VIADD R12, R9, 0xffffffff ;  /* 0xffffffff090c7836 */ /* 0x000fe40000000000 */
[----:B------:R-:W-:Y:S05]  /*19a40*/  BRA.DIV UR4, `(.L_x_2556) ;  /* 0x0000002a044c7947 */ /* 0x000fea000b800000 */
[----:B------:R1:W2:Y:S02]  /*19a50*/  SHFL.IDX PT, R8, R2, R12, 0x1f ;  /* 0x00001f0c02087589 */ /* 0x0002a400000e0000 */
.L_x_2555:
[----:B--2---:R-:W-:Y:S01]  /*19a60*/  IMAD R3, R8, R7, R10 ;  /* 0x0000000708037224 */ /* 0x004fe200078e020a */
[----:B------:R-:W-:-:S03]  /*19a70*/  ISETP.NE.AND P0, PT, R6, 0x1, PT ;  /* 0x000000010600780c */ /* 0x000fc60003f05270 */
[----:B------:R-:W-:Y:S01]  /*19a80*/  IMAD.IADD R0, R0, 0x1, -R3 ;  /* 0x0000000100007824 */ /* 0x000fe200078e0a03 */
[----:B------:R2:W-:Y:S09]  /*19a90*/  STL [R1], R3 ;  /* 0x0000000301007387 */ /* 0x0005f20000100800 */
[----:B------:R-:W-:Y:S05]  /*19aa0*/  @!P0 BRA `(.L_x_2557) ;  /* 0x0000000000e48947 */ /* 0x000fea0003800000 */
[----:B0--3--:R-:W-:-:S04]  /*19ab0*/  IABS R5, R4 ;  /* 0x0000000400057213 */ /* 0x009fc80000000000 */
[----:B------:R-:W0:Y:S08]  /*19ac0*/  I2F.RP R7, R5 ;  /* 0x0000000500077306 */ /* 0x000e300000209400 */
[----:B0-----:R-:W0:Y:S02]  /*19ad0*/  MUFU.RCP R7, R7 ;  /* 0x0000000700077308 */ /* 0x001e240000001000 */
[----:B0-----:R-:W-:-:S06]  /*19ae0*/  VIADD R9, R7, 0xffffffe ;  /* 0x0ffffffe07097836 */ /* 0x001fcc0000000000 */
[----:B--2---:R-:W1:Y:S02]  /*19af0*/  F2I.FTZ.U32.TRUNC.NTZ R3, R9 ;  /* 0x0000000900037305 */ /* 0x004e64000021f000 */
[----:B-1----:R-:W-:-:S04]  /*19b00*/  IMAD.MOV R2, RZ, RZ, -R3 ;  /* 0x000000ffff027224 */ /* 0x002fc800078e0a03 */
[----:B------:R-:W-:Y:S02]  /*19b10*/  IMAD R11, R2, R5, RZ ;  /* 0x00000005020b7224 */ /* 0x000fe400078e02ff */
[----:B------:R-:W-:-:S04]  /*19b20*/  IMAD.MOV.U32 R2, RZ, RZ, RZ ;  /* 0x000000ffff027224 */ /* 0x000fc800078e00ff */
[----:B------:R-:W-:Y:S01]  /*19b30*/  IMAD.HI.U32 R8, R3, R11, R2 ;  /* 0x0000000b03087227 */ /* 0x000fe200078e0002 */
[----:B------:R-:W-:Y:S02]  /*19b40*/  IABS R3, R0 ;  /* 0x0000000000037213 */ /* 0x000fe40000000000 */
[----:B------:R-:W-:-:S03]  /*19b50*/  IABS R2, R4 ;  /* 0x0000000400027213 */ /* 0x000fc60000000000 */
[----:B------:R-:W-:-:S04]  /*19b60*/  IMAD.HI.U32 R8, R8, R3, RZ ;  /* 0x0000000308087227 */ /* 0x000fc800078e00ff */
[----:B------:R-:W-:-:S04]  /*19b70*/  IMAD.MOV R2, RZ, RZ, -R2 ;  /* 0x000000ffff027224 */ /* 0x000fc800078e0a02 */
[----:B------:R-:W-:-:S05]  /*19b80*/  IMAD R2, R8, R2, R3 ;  /* 0x0000000208027224 */ /* 0x000fca00078e0203 */
[----:B------:R-:W-:-:S13]  /*19b90*/  ISETP.GT.U32.AND P1, PT, R5, R2, PT ;  /* 0x000000020500720c */ /* 0x000fda0003f24070 */
[----:B------:R-:W-:Y:S02]  /*19ba0*/  @!P1 IMAD.IADD R2, R2, 0x1, -R5 ;  /* 0x0000000102029824 */ /* 0x000fe400078e0a05 */
[----:B------:R-:W-:Y:S01]  /*19bb0*/  @!P1 VIADD R8, R8, 0x1 ;  /* 0x0000000108089836 */ /* 0x000fe20000000000 */
[----:B------:R-:W-:Y:S02]  /*19bc0*/  ISETP.NE.AND P1, PT, R4, RZ, PT ;  /* 0x000000ff0400720c */ /* 0x000fe40003f25270 */
[----:B------:R-:W-:Y:S02]  /*19bd0*/  ISETP.GE.U32.AND P0, PT, R2, R5, PT ;  /* 0x000000050200720c */ /* 0x000fe40003f06070 */
[----:B------:R-:W-:-:S04]  /*19be0*/  IABS R5, R6 ;  /* 0x0000000600057213 */ /* 0x000fc80000000000 */
        /* <DEDUP_REMOVED lines=9> */
[----:B------:R-:W-:-:S03]  /*19c80*/  LOP3.LUT R2, R0, R4, RZ, 0x3c, !PT ;  /* 0x0000000400027212 */ /* 0x000fc600078e3cff */
[----:B------:R-:W-:Y:S01]  /*19c90*/  IMAD.MOV.U32 R3, RZ, RZ, R8 ;  /* 0x000000ffff037224 */ /* 0x000fe200078e0008 */
[----:B------:R-:W-:Y:S02]  /*19ca0*/  ISETP.GE.AND P2, PT, R2, RZ, PT ;  /* 0x000000ff0200720c */ /* 0x000fe40003f46270 */
[----:B------:R-:W-:-:S05]  /*19cb0*/  IABS R8, R6 ;  /* 0x0000000600087213 */ /* 0x000fca0000000000 */
[----:B------:R-:W-:-:S06]  /*19cc0*/  IMAD.MOV R8, RZ, RZ, -R8 ;  /* 0x000000ffff087224 */ /* 0x000fcc00078e0a08 */
        /* <DEDUP_REMOVED lines=9> */
[----:B------:R-:W-:Y:S01]  /*19d60*/  ISETP.GE.U32.AND P0, PT, R2, R5, PT ;  /* 0x000000050200720c */ /* 0x000fe20003f06070 */
[----:B------:R-:W-:Y:S01]  /*19d70*/  IMAD.MOV R5, RZ, RZ, -R3 ;  /* 0x000000ffff057224 */ /* 0x000fe200078e0a03 */
[----:B------:R-:W-:-:S03]  /*19d80*/  LOP3.LUT R2, R3, R6, RZ, 0x3c, !PT ;  /* 0x0000000603027212 */ /* 0x000fc600078e3cff */
[----:B------:R-:W-:Y:S01]  /*19d90*/  IMAD R0, R4, R5, R0 ;  /* 0x0000000504007224 */ /* 0x000fe200078e0200 */
[----:B------:R-:W-:-:S07]  /*19da0*/  ISETP.GE.AND P2, PT, R2, RZ, PT ;  /* 0x000000ff0200720c */ /* 0x000fce0003f46270 */
[----:B------:R-:W-:-:S06]  /*19db0*/  @P0 VIADD R7, R7, 0x1 ;  /* 0x0000000107070836 */ /* 0x000fcc0000000000 */
[----:B------:R-:W-:Y:S01]  /*19dc0*/  @!P2 IMAD.MOV R7, RZ, RZ, -R7 ;  /* 0x000000ffff07a224 */ /* 0x000fe200078e0a07 */
[----:B------:R-:W-:-:S05]  /*19dd0*/  @!P1 LOP3.LUT R7, RZ, R6, RZ, 0x33, !PT ;  /* 0x00000006ff079212 */ /* 0x000fca00078e33ff */
[----:B------:R-:W-:-:S04]  /*19de0*/  IMAD.MOV R2, RZ, RZ, -R7 ;  /* 0x000000ffff027224 */ /* 0x000fc800078e0a07 */
[C---:B------:R-:W-:Y:S02]  /*19df0*/  IMAD R3, R6.reuse, R2, R3 ;  /* 0x0000000206037224 */ /* 0x040fe400078e0203 */
[----:B------:R-:W-:-:S04]  /*19e00*/  IMAD R6, R6, 0x1000000, R7 ;  /* 0x0100000006067824 */ /* 0x000fc800078e0207 */
[----:B------:R-:W-:-:S05]  /*19e10*/  IMAD R2, R3, 0x10000, R6 ;  /* 0x0001000003027824 */ /* 0x000fca00078e0206 */
[----:B------:R1:W-:Y:S01]  /*19e20*/  STL [R1+0x8], R2 ;  /* 0x0000080201007387 */ /* 0x0003e20000100800 */
[----:B------:R-:W-:Y:S05]  /*19e30*/  BRA `(.L_x_2558) ;  /* 0x0000000000fc7947 */ /* 0x000fea0003800000 */
.L_x_2557:
[----:B0--3--:R-:W3:Y:S01]  /*19e40*/  LDL R5, [R1+0xc] ;  /* 0x00000c0001057983 */ /* 0x009ee20000100800 */
[----:B-12---:R-:W3:Y:S02]  /*19e50*/  LDC.64 R2, c[0x0][0xc90] ;  /* 0x00032400ff027b82 */ /* 0x006ee40000000a00 */
[----:B---3--:R-:W-:-:S05]  /*19e60*/  IMAD.WIDE R2, R5, 0x4, R2 ;  /* 0x0000000405027825 */ /* 0x008fca00078e0202 */
[----:B------:R-:W2:Y:S02]  /*19e70*/  LDG.E R6, desc[UR40][R2.64] ;  /* 0x0000002802067981 */ /* 0x000ea4000c1e1900 */
[----:B--2---:R-:W-:-:S05]  /*19e80*/  IMAD R5, R4, R6, RZ ;  /* 0x0000000604057224 */ /* 0x004fca00078e02ff */
[----:B------:R-:W-:-:S04]  /*19e90*/  IABS R8, R5 ;  /* 0x0000000500087213 */ /* 0x000fc80000000000 */
[----:B------:R-:W0:Y:S08]  /*19ea0*/  I2F.RP R10, R8 ;  /* 0x00000008000a7306 */ /* 0x000e300000209400 */
[----:B0-----:R-:W0:Y:S02]  /*19eb0*/  MUFU.RCP R10, R10 ;  /* 0x0000000a000a7308 */ /* 0x001e240000001000 */
[----:B0-----:R-:W-:-:S06]  /*19ec0*/  VIADD R11, R10, 0xffffffe ;  /* 0x0ffffffe0a0b7836 */ /* 0x001fcc0000000000 */
[----:B------:R-:W0:Y:S02]  /*19ed0*/  F2I.FTZ.U32.TRUNC.NTZ R3, R11 ;  /* 0x0000000b00037305 */ /* 0x000e24000021f000 */
[----:B0-----:R-:W-:-:S04]  /*19ee0*/  IMAD.MOV R2, RZ, RZ, -R3 ;  /* 0x000000ffff027224 */ /* 0x001fc800078e0a03 */
        /* <DEDUP_REMOVED lines=18> */
[----:B------:R-:W-:Y:S02]  /*1a010*/  IMAD R8, R6, R2, RZ ;  /* 0x0000000206087224 */ /* 0x000fe400078e02ff */
[----:B------:R-:W-:Y:S02]  /*1a020*/  IMAD.MOV R2, RZ, RZ, -R2 ;  /* 0x000000ffff027224 */ /* 0x000fe400078e0a02 */
[----:B------:R-:W-:Y:S02]  /*1a030*/  IMAD.MOV R3, RZ, RZ, -R8 ;  /* 0x000000ffff037224 */ /* 0x000fe400078e0a08 */
[----:B------:R-:W-:-:S03]  /*1a040*/  IMAD R0, R5, R2, R0 ;  /* 0x0000000205007224 */ /* 0x000fc600078e0200 */
[----:B------:R-:W-:-:S04]  /*1a050*/  VIADDMNMX R6, R3, R7, R6, PT ;  /* 0x0000000703067246 */ /* 0x000fc80003800106 */
        /* <DEDUP_REMOVED lines=16> */
[----:B------:R-:W-:Y:S02]  /*1a160*/  ISETP.GE.AND P2, PT, R3, RZ, PT ;  /* 0x000000ff0300720c */ /* 0x000fe40003f46270 */
[----:B------:R-:W-:-:S09]  /*1a170*/  IADD3 R3, R8, 0x1000000, R0 ;  /* 0x0100000008037810 */ /* 0x000fd20007ffe000 */
[----:B------:R-:W-:Y:S02]  /*1a180*/  @!P1 IMAD.IADD R10, R10, 0x1, -R7 ;  /* 0x000000010a0a9824 */ /* 0x000fe400078e0a07 */
[----:B------:R-:W-:Y:S01]  /*1a190*/  @!P1 VIADD R2, R2, 0x1 ;  /* 0x0000000102029836 */ /* 0x000fe20000000000 */
[----:B------:R-:W-:Y:S02]  /*1a1a0*/  ISETP.NE.AND P1, PT, R6, RZ, PT ;  /* 0x000000ff0600720c */ /* 0x000fe40003f25270 */
[----:B------:R-:W-:-:S13]  /*1a1b0*/  ISETP.GE.U32.AND P0, PT, R10, R7, PT ;  /* 0x000000070a00720c */ /* 0x000fda0003f06070 */
[----:B------:R-:W-:-:S04]  /*1a1c0*/  @P0 VIADD R2, R2, 0x1 ;  /* 0x0000000102020836 */ /* 0x000fc80000000000 */
[----:B------:R-:W-:Y:S01]  /*1a1d0*/  @!P2 IMAD.MOV R2, RZ, RZ, -R2 ;  /* 0x000000ffff02a224 */ /* 0x000fe200078e0a02 */
[----:B------:R-:W-:Y:S01]  /*1a1e0*/  @!P1 LOP3.LUT R2, RZ, R6, RZ, 0x33, !PT ;  /* 0x00000006ff029212 */ /* 0x000fe200078e33ff */
[----:B------:R-:W-:-:S04]  /*1a1f0*/  IMAD.MOV R6, RZ, RZ, -R6 ;  /* 0x000000ffff067224 */ /* 0x000fc800078e0a06 */
[----:B------:R-:W-:Y:S02]  /*1a200*/  IMAD R3, R2, R6, R3 ;  /* 0x0000000602037224 */ /* 0x000fe400078e0203 */
[----:B------:R-:W-:-:S03]  /*1a210*/  IMAD.MOV.U32 R0, RZ, RZ, R2 ;  /* 0x000000ffff007224 */ /* 0x000fc600078e0002 */
[----:B------:R0:W-:Y:S04]  /*1a220*/  STL [R1+0x8], R3 ;  /* 0x0000080301007387 */ /* 0x0001e80000100800 */
.L_x_2558:
[----:B0-----:R-:W-:-:S05]  /*1a230*/  LOP3.LUT R3, RZ, R0, RZ, 0x33, !PT ;  /* 0x00000000ff037212 */ /* 0x001fca00078e33ff */
[----:B------:R-:W-:-:S05]  /*1a240*/  IMAD.IADD R0, R4, 0x1, R3 ;  /* 0x0000000104007824 */ /* 0x000fca00078e0203 */
[----:B------:R0:W-:Y:S01]  /*1a250*/  STL [R1+0x4], R0 ;  /* 0x0000040001007387 */ /* 0x0001e20000100800 */
[----:B------:R-:W-:Y:S05]  /*1a260*/  BRA `(.L_x_2559) ;  /* 0x0000000000287947 */ /* 0x000fea0003800000 */
.L_x_2551:
        /* <DEDUP_REMOVED lines=10> */
.L_x_2559:
[----:B--2---:R-:W2:Y:S04]  /*1a310*/  LDL R3, [R1+0x8] ;  /* 0x0000080001037983 */ /* 0x004ea80000100800 */
[----:B-1----:R-:W3:Y:S04]  /*1a320*/  LDL R2, [R1+0xc] ;  /* 0x00000c0001027983 */ /* 0x002ee80000100800 */
[----:B------:R-:W4:Y:S04]  /*1a330*/  LDL R5, [R1+0x4] ;  /* 0x0000040001057983 */ /* 0x000f280000100800 */
[----:B------:R-:W4:Y:S01]  /*1a340*/  LDL R4, [R1] ;  /* 0x0000000001047983 */ /* 0x000f220000100800 */
[----:B0-----:R-:W0:Y:S01]  /*1a350*/  S2R R0, SR_TID.X ;  /* 0x0000000000007919 */ /* 0x001e220000002100 */
        /* <DEDUP_REMOVED lines=11> */
.L_x_2548:
[----:B---34-:R-:W3:Y:S01]  /*1a410*/  LDL R0, [R1+0xc] ;  /* 0x00000c0001007983 */ /* 0x018ee20000100800 */
[----:B------:R-:W-:Y:S02]  /*1a420*/  ULDC UR4, c[0x0][0xc3c] ;  /* 0x00030f0000047ab9 */ /* 0x000fe40000000800 */
[----:B---3--:R-:W-:-:S13]  /*1a430*/  ISETP.GE.AND P0, PT, R0, UR4, PT ;  /* 0x0000000400007c0c */ /* 0x008fda000bf06270 */
[----:B------:R-:W-:Y:S05]  /*1a440*/  @!P0 BRA `(.L_x_2560) ;  /* 0xffffffa000f08947 */ /* 0x000fea000383ffff */
[----:B------:R-:W-:Y:S05]  /*1a450*/  BSYNC B8 ;  /* 0x0000000000087941 */ /* 0x000fea0003800000 */
.L_x_2448:
[----:B----4-:R-:W4:Y:S01]  /*1a460*/  LDL.LU R0, [R1+0x48] ;  /* 0x0000480001007983 */ /* 0x010f220000300800 */
[----:B------:R-:W-:Y:S01]  /*1a470*/  BSSY B0, `(.L_x_2561) ;  /* 0x000000b000007945 */ /* 0x000fe20003800000 */
[----:B01----:R-:W0:Y:S01]  /*1a480*/  S2R R5, SR_CgaCtaId ;  /* 0x0000000000057919 */ /* 0x003e220000008800 */
[----:B----4-:R-:W-:-:S05]  /*1a490*/  VIADD R0, R0, 0x1 ;  /* 0x0000000100007836 */ /* 0x010fca0000000000 */
[----:B--2---:R-:W-:-:S04]  /*1a4a0*/  LEA.HI R2, R0, R0, RZ, 0x1 ;  /* 0x0000000000027211 */ /* 0x004fc800078f08ff */
[----:B------:R-:W-:-:S05]  /*1a4b0*/  LOP3.LUT R3, R2, 0xfffffffe, RZ, 0xc0, !PT ;  /* 0xfffffffe02037812 */ /* 0x000fca00078ec0ff */
[----:B------:R-:W-:Y:S01]  /*1a4c0*/  IMAD.IADD R3, R0, 0x1, -R3 ;  /* 0x0000000100037824 */ /* 0x000fe200078e0a03 */
[----:B------:R-:W-:-:S04]  /*1a4d0*/  MOV R0, 0x400 ;  /* 0x0000040000007802 */ /* 0x000fc80000000f00 */
[----:B0-----:R-:W-:Y:S02]  /*1a4e0*/  LEA R0, R5, R0, 0x18 ;  /* 0x0000000005007211 */ /* 0x001fe400078ec0ff */
[----:B------:R-:W-:-:S04]  /*1a4f0*/  SHF.L.U32 R3, R3, 0x1f, RZ ;  /* 0x0000001f03037819 */ /* 0x000fc800000006ff */
[----:B------:R-:W0:Y:S02]  /*1a500*/  SYNCS.PHASECHK.TRANS64.TRYWAIT P0, [R0+URZ+0x22820], R3 ;  /* 0x02282003000075a7 */ /* 0x000e24000800017f */
[----:B0-----:R-:W-:Y:S05]  /*1a510*/  @!P0 BRA `(.L_x_2562) ;  /* 0x0000001c00c08947 */ /* 0x001fea0003800000 */
.L_x_2631:
[----:B------:R-:W-:Y:S05]  /*1a520*/  BSYNC B0 ;  /* 0x0000000000007941 */ /* 0x000fea0003800000 */
.L_x_2561:
[----:B------:R-:W-:-:S03]  /*1a530*/  UMOV UR4, 0xffffffff ;  /* 0xffffffff00047882 */ /* 0x000fc60000000000 */
[----:B------:R-:W-:Y:S05]  /*1a540*/  BRA.DIV UR4, `(.L_x_2563) ;  /* 0x0000001e04c87947 */ /* 0x000fea000b800000 */
[----:B------:R-:W1:Y:S02]  /*1a550*/  S2R R2, SR_TID.X ;  /* 0x0000000000027919 */ /* 0x000e640000002100 */
[----:B-1----:R-:W-:-:S04]  /*1a560*/  SHF.R.U32.HI R2, RZ, 0x5, R2 ;  /* 0x00000005ff027819 */ /* 0x002fc80000011602 */
[----:B------:R-:W-:-:S05]  /*1a570*/  LOP3.LUT R2, R2, 0x3, RZ, 0xc0, !PT ;  /* 0x0000000302027812 */ /* 0x000fca00078ec0ff */
[----:B------:R1:W2:Y:S02]  /*1a580*/  SHFL.IDX PT, R14, R2, RZ, 0x1f ;  /* 0x00001fff020e7589 */ /* 0x0002a400000e0000 */
.L_x_2634:
[----:B--2---:R-:W-:Y:S01]  /*1a590*/  ISETP.NE.AND P0, PT, R14, RZ, PT ;  /* 0x000000ff0e00720c */ /* 0x004fe20003f05270 */
[----:B------:R-:W-:-:S12]  /*1a5a0*/  BSSY B0, `(.L_x_2564) ;  /* 0x0000027000007945 */ /* 0x000fd80003800000 */
[----:B------:R-:W-:Y:S05]  /*1a5b0*/  @P0 BRA `(.L_x_2565) ;  /* 0x0000000000940947 */ /* 0x000fea0003800000 */
[----:B------:R-:W-:-:S03]  /*1a5c0*/  UMOV UR4, 0xffffffff ;  /* 0xffffffff00047882 */ /* 0x000fc60000000000 */
[----:B------:R-:W-:Y:S05]  /*1a5d0*/  BRA.DIV UR4, `(.L_x_2566) ;  /* 0x0000001e04d87947 */ /* 0x000fea000b800000 */
[----:B------:R-:W-:-:S13]  /*1a5e0*/  ELECT P6, URZ, PT ;  /* 0x00000000003f782f */ /* 0x000fda00038c0000 */
.L_x_2637:
[----:B------:R-:W-:Y:S05]  /*1a5f0*/  @!P6 BRA `(.L_x_2565) ;  /* 0x000000000084e947 */ /* 0x000fea0003800000 */
[----:B------:R-:W-:-:S06]  /*1a600*/  ULOP3.LUT UR4, UR36, 0x2, URZ, 0xfc, !UPT ;  /* 0x0000000224047892 */ /* 0x000fcc000f8efc3f */
[----:B-1----:R-:W-:-:S05]  /*1a610*/  IMAD.U32 R2, RZ, RZ, UR4 ;  /* 0x00000004ff027e24 */ /* 0x002fca000f8e00ff */
[----:B------:R-:W-:-:S13]  /*1a620*/  ISETP.NE.AND P2, PT, R2, 0x3, PT ;  /* 0x000000030200780c */ /* 0x000fda0003f45270 */
[----:B------:R-:W-:Y:S05]  /*1a630*/  @!P2 BRA `(.L_x_2567) ;  /* 0x000000000004a947 */ /* 0x000fea0003800000 */
[----:B------:R-:W-:Y:S01]  /*1a640*/  BPT.TRAP 0x1 ;  /* 0x000000040000795c */ /* 0x000fe20000300000 */
.L_x_2567:
[----:B0-----:R-:W2:Y:S04]  /*1a650*/  LDL R3, [R1+0x10] ;  /* 0x0000100001037983 */ /* 0x001ea80000100800 */
[----:B------:R-:W4:Y:S01]  /*1a660*/  LDL.LU R7, [R1+0x14] ;  /* 0x0000140001077983 */ /* 0x000f220000300800 */
[----:B------:R-:W-:-:S04]  /*1a670*/  VIADD R2, R0, 0x22840 ;  /* 0x0002284000027836 */ /* 0x000fc80000000000 */
[C---:B--2---:R-:W-:Y:S02]  /*1a680*/  IMAD R6, R3.reuse, 0x8, R2 ;  /* 0x0000000803067824 */ /* 0x044fe400078e0202 */
[----:B------:R-:W-:Y:S01]  /*1a690*/  VIADD R3, R3, 0x1 ;  /* 0x0000000103037836 */ /* 0x000fe20000000000 */
[----:B----4-:R-:W-:-:S04]  /*1a6a0*/  SHF.L.U32 R5, R7, 0x1f, RZ ;  /* 0x0000001f07057819 */ /* 0x010fc800000006ff */
        /* <DEDUP_REMOVED lines=8> */
.L_x_2638:
[----:B------:R-:W1:Y:S02]  /*1a730*/  SYNCS.PHASECHK.TRANS64.TRYWAIT P0, [R7+URZ], R2 ;  /* 0x00000002070075a7 */ /* 0x000e64000800017f */
[----:B-1----:R-:W-:Y:S05]  /*1a740*/  @!P0 BRA `(.L_x_2569) ;  /* 0x0000001c00b08947 */ /* 0x002fea0003800000 */
.L_x_2639:
[----:B------:R-:W-:Y:S05]  /*1a750*/  @!P2 BRA `(.L_x_2570) ;  /* 0x000000000004a947 */ /* 0x000fea0003800000 */
[----:B------:R-:W-:Y:S01]  /*1a760*/  BPT.TRAP 0x1 ;  /* 0x000000040000795c */ /* 0x000fe20000300000 */
.L_x_2570:
[----:B------:R-:W2:Y:S01]  /*1a770*/  LDL.LU R4, [R1+0x10] ;  /* 0x0000100001047983 */ /* 0x000ea20000300800 */
[----:B------:R-:W-:-:S04]  /*1a780*/  VIADD R0, R0, 0x22860 ;  /* 0x0002286000007836 */ /* 0x000fc80000000000 */
[----:B--2---:R-:W-:-:S04]  /*1a790*/  IMAD R4, R4, 0x8, R0 ;  /* 0x0000000804047824 */ /* 0x004fc800078e0200 */
[----:B------:R-:W2:Y:S02]  /*1a7a0*/  SYNCS.PHASECHK.TRANS64.TRYWAIT P0, [R4+URZ], R5 ;  /* 0x00000005040075a7 */ /* 0x000ea4000800017f */
[----:B--2---:R-:W-:Y:S05]  /*1a7b0*/  @!P0 BRA `(.L_x_2571) ;  /* 0x0000001c00a88947 */ /* 0x004fea0003800000 */
.L_x_2640:
[----:B------:R-:W-:-:S07]  /*1a7c0*/  IMAD R3, R3, 0x8, R0 ;  /* 0x0000000803037824 */ /* 0x000fce00078e0200 */
.L_x_2572:
[----:B----4-:R4:W0:Y:S02]  /*1a7d0*/  SYNCS.PHASECHK.TRANS64.TRYWAIT P0, [R3+URZ], R2 ;  /* 0x00000002030075a7 */ /* 0x010824000800017f */
[----:B0-----:R-:W-:Y:S05]  /*1a7e0*/  @!P0 NANOSLEEP.SYNCS 0x989680 ;  /* 0x009896800000895d */ /* 0x001fea0003900000 */
[----:B------:R-:W0:Y:S02]  /*1a7f0*/  @!P0 SYNCS.PHASECHK.TRANS64 P0, [R3+URZ], R2 ;  /* 0x00000002030085a7 */ /* 0x000e24000800007f */
[----:B0-----:R-:W-:Y:S05]  /*1a800*/  @!P0 BRA `(.L_x_2572) ;  /* 0xfffffffc00f08947 */ /* 0x001fea000383ffff */
.L_x_2565:
[----:B------:R-:W-:Y:S05]  /*1a810*/  BSYNC B0 ;  /* 0x0000000000007941 */ /* 0x000fea0003800000 */
.L_x_2564:
[----:B------:R-:W-:Y:S05]  /*1a820*/  EXIT ;  /* 0x000000000000794d */ /* 0x000fea0003800000 */
.L_x_2347:
[----:B0-----:R0:W1:Y:S02]  /*1a830*/  SYNCS.PHASECHK.TRANS64.TRYWAIT P0, [R3+URZ+0x22800], R0 ;  /* 0x02280000030075a7 */ /* 0x001064000800017f */
[----:B-1----:R-:W-:Y:S05]  /*1a840*/  @!P0 NANOSLEEP.SYNCS 0x989680 ;  /* 0x009896800000895d */ /* 0x002fea0003900000 */
[----:B------:R-:W1:Y:S02]  /*1a850*/  @!P0 SYNCS.PHASECHK.TRANS64 P0, [R3+URZ+0x22800], R0 ;  /* 0x02280000030085a7 */ /* 0x000e64000800007f */
[----:B-1----:R-:W-:Y:S05]  /*1a860*/  @!P0 BRA `(.L_x_2347) ;  /* 0xfffffffc00f08947 */ /* 0x002fea000383ffff */
[----:B------:R-:W-:Y:S05]  /*1a870*/  BRA `(.L_x_2573) ;  /* 0xfffffe7800e07947 */ /* 0x000fea000383ffff */
.L_x_2351:
[----:B-1----:R-:W-:-:S04]  /*1a880*/  IMAD.U32 R5, RZ, RZ, UR5 ;  /* 0x00000005ff057e24 */ /* 0x002fc8000f8e00ff */
[----:B------:R1:W2:Y:S03]  /*1a890*/  SYNCS.PHASECHK.TRANS64.TRYWAIT P1, [R5+URZ+0x22830], R8 ;  /* 0x02283008050075a7 */ /* 0x0002a6000802017f */
[----:B--2---:R-:W-:Y:S05]  /*1a8a0*/  @!P1 NANOSLEEP.SYNCS 0x989680 ;  /* 0x009896800000995d */ /* 0x004fea0003900000 */
[----:B------:R-:W2:Y:S02]  /*1a8b0*/  @!P1 SYNCS.PHASECHK.TRANS64 P1, [R5+URZ+0x22830], R8 ;  /* 0x02283008050095a7 */ /* 0x000ea4000802007f */
[----:B--2---:R-:W-:Y:S05]  /*1a8c0*/  @!P1 BRA `(.L_x_2351) ;  /* 0xfffffffc00ec9947 */ /* 0x004fea000383ffff */
[----:B------:R-:W-:Y:S05]  /*1a8d0*/  BRA `(.L_x_2350) ;  /* 0xfffffe7c00087947 */ /* 0x000fea000383ffff */
.L_x_2363:
[----:B-1----:R-:W-:-:S04]  /*1a8e0*/  IMAD.U32 R9, RZ, RZ, UR5 ;  /* 0x00000005ff097e24 */ /* 0x002fc8000f8e00ff */
[----:B------:R1:W2:Y:S03]  /*1a8f0*/  SYNCS.PHASECHK.TRANS64.TRYWAIT P2, [R9+URZ+0x22850], R8 ;  /* 0x02285008090075a7 */ /* 0x0002a6000804017f */
[----:B--2---:R-:W-:Y:S05]  /*1a900*/  @!P2 NANOSLEEP.SYNCS 0x989680 ;  /* 0x009896800000a95d */ /* 0x004fea0003900000 */
[----:B------:R-:W2:Y:S02]  /*1a910*/  @!P2 SYNCS.PHASECHK.TRANS64 P2, [R9+URZ+0x22850], R8 ;  /* 0x022850080900a5a7 */ /* 0x000ea4000804007f */
[----:B--2---:R-:W-:Y:S05]  /*1a920*/  @!P2 BRA `(.L_x_2363) ;  /* 0xfffffffc00eca947 */ /* 0x004fea000383ffff */
[----:B------:R-:W-:Y:S05]  /*1a930*/  BRA `(.L_x_2362) ;  /* 0xfffffea400447947 */ /* 0x000fea000383ffff */
.L_x_2371:
[----:B-1----:R-:W-:-:S04]  /*1a940*/  IMAD.U32 R6, RZ, RZ, UR23 ;  /* 0x00000017ff067e24 */ /* 0x002fc8000f8e00ff */
[----:B------:R1:W2:Y:S03]  /*1a950*/  SYNCS.PHASECHK.TRANS64.TRYWAIT P2, [R6+URZ+0x22830], R7 ;  /* 0x02283007060075a7 */ /* 0x0002a6000804017f */
[----:B--2---:R-:W-:Y:S05]  /*1a960*/  @!P2 NANOSLEEP.SYNCS 0x989680 ;  /* 0x009896800000a95d */ /* 0x004fea0003900000 */
[----:B------:R-:W2:Y:S02]  /*1a970*/  @!P2 SYNCS.PHASECHK.TRANS64 P2, [R6+URZ+0x22830], R7 ;  /* 0x022830070600a5a7 */ /* 0x000ea4000804007f */
[----:B--2---:R-:W-:Y:S05]  /*1a980*/  @!P2 BRA `(.L_x_2371) ;  /* 0xfffffffc00eca947 */ /* 0x004fea000383ffff */
[----:B------:R-:W-:Y:S05]  /*1a990*/  BRA `(.L_x_2370) ;  /* 0xfffffea800d47947 */ /* 0x000fea000383ffff */
.L_x_2383:
[----:B-1----:R1:W2:Y:S02]  /*1a9a0*/  SYNCS.PHASECHK.TRANS64.TRYWAIT P2, [R176+URZ+0x22850], R7 ;  /* 0x02285007b00075a7 */ /* 0x0022a4000804017f */
[----:B--2---:R-:W-:Y:S05]  /*1a9b0*/  @!P2 NANOSLEEP.SYNCS 0x989680 ;  /* 0x009896800000a95d */ /* 0x004fea0003900000 */
[----:B------:R-:W2:Y:S02]  /*1a9c0*/  @!P2 SYNCS.PHASECHK.TRANS64 P2, [R176+URZ+0x22850], R7 ;  /* 0x02285007b000a5a7 */ /* 0x000ea4000804007f */
[----:B--2---:R-:W-:Y:S05]  /*1a9d0*/  @!P2 BRA `(.L_x_2383) ;  /* 0xfffffffc00f0a947 */ /* 0x004fea000383ffff */
[----:B------:R-:W-:Y:S05]  /*1a9e0*/  BRA `(.L_x_2382) ;  /* 0xfffffedc00407947 */ /* 0x000fea000383ffff */
.L_x_2392:
[----:B--2---:R-:W-:-:S04]  /*1a9f0*/  IMAD.U32 R4, RZ, RZ, UR6 ;  /* 0x00000006ff047e24 */ /* 0x004fc8000f8e00ff */
[----:B------:R2:W3:Y:S03]  /*1aa00*/  SYNCS.PHASECHK.TRANS64.TRYWAIT P3, [R4+URZ+0x22830], R3 ;  /* 0x02283003040075a7 */ /* 0x0004e6000806017f */
[----:B---3--:R-:W-:Y:S05]  /*1aa10*/  @!P3 NANOSLEEP.SYNCS 0x989680 ;  /* 0x009896800000b95d */ /* 0x008fea0003900000 */
[----:B------:R-:W3:Y:S02]  /*1aa20*/  @!P3 SYNCS.PHASECHK.TRANS64 P3, [R4+URZ+0x22830], R3 ;  /* 0x022830030400b5a7 */ /* 0x000ee4000806007f */
[----:B---3--:R-:W-:Y:S05]  /*1aa30*/  @!P3 BRA `(.L_x_2392) ;  /* 0xfffffffc00ecb947 */ /* 0x008fea000383ffff */
[----:B------:R-:W-:Y:S05]  /*1aa40*/  BRA `(.L_x_2391) ;  /* 0xfffffee000fc7947 */ /* 0x000fea000383ffff */
.L_x_2396:
[----:B-1----:R1:W2:Y:S02]  /*1aa50*/  SYNCS.PHASECHK.TRANS64.TRYWAIT P3, [R12+URZ+0x22850], R3 ;  /* 0x022850030c0075a7 */ /* 0x0022a4000806017f */
[----:B--2---:R-:W-:Y:S05]  /*1aa60*/  @!P3 NANOSLEEP.SYNCS 0x989680 ;  /* 0x009896800000b95d */ /* 0x004fea0003900000 */
[----:B------:R-:W2:Y:S02]  /*1aa70*/  @!P3 SYNCS.PHASECHK.TRANS64 P3, [R12+URZ+0x22850], R3 ;  /* 0x022850030c00b5a7 */ /* 0x000ea4000806007f */
[----:B--2---:R-:W-:Y:S05]  /*1aa80*/  @!P3 BRA `(.L_x_2396) ;  /* 0xfffffffc00f0b947 */ /* 0x004fea000383ffff */
[----:B------:R-:W-:Y:S05]  /*1aa90*/  BRA `(.L_x_2395) ;  /* 0xffffff0000987947 */ /* 0x000fea000383ffff */
.L_x_2402:
[----:B--2---:R-:W-:-:S04]  /*1aaa0*/  IMAD.U32 R4, RZ, RZ, UR5 ;  /* 0x00000005ff047e24 */ /* 0x004fc8000f8e00ff */
[----:B------:R2:W3:Y:S03]  /*1aab0*/  SYNCS.PHASECHK.TRANS64.TRYWAIT P2, [R4+URZ+0x22830], R7 ;  /* 0x02283007040075a7 */ /* 0x0004e6000804017f */
[----:B---3--:R-:W-:Y:S05]  /*1aac0*/  @!P2 NANOSLEEP.SYNCS 0x989680 ;  /* 0x009896800000a95d */ /* 0x008fea0003900000 */
[----:B------:R-:W3:Y:S02]  /*1aad0*/  @!P2 SYNCS.PHASECHK.TRANS64 P2, [R4+URZ+0x22830], R7 ;  /* 0x022830070400a5a7 */ /* 0x000ee4000804007f */
[----:B---3--:R-:W-:Y:S05]  /*1aae0*/  @!P2 BRA `(.L_x_2402) ;  /* 0xfffffffc00eca947 */ /* 0x008fea000383ffff */
[----:B------:R-:W-:Y:S05]  /*1aaf0*/  BRA `(.L_x_2401) ;  /* 0xffffff0400a87947 */ /* 0x000fea000383ffff */
.L_x_2414:
[----:B-1----:R1:W2:Y:S02]  /*1ab00*/  SYNCS.PHASECHK.TRANS64.TRYWAIT P2, [R176+URZ+0x22850], R7 ;  /* 0x02285007b00075a7 */ /* 0x0022a4000804017f */
[----:B--2---:R-:W-:Y:S05]  /*1ab10*/  @!P2 NANOSLEEP.SYNCS 0x989680 ;  /* 0x009896800000a95d */ /* 0x004fea0003900000 */
[----:B------:R-:W2:Y:S02]  /*1ab20*/  @!P2 SYNCS.PHASECHK.TRANS64 P2, [R176+URZ+0x22850], R7 ;  /* 0x02285007b000a5a7 */ /* 0x000ea4000804007f */
[----:B--2---:R-:W-:Y:S05]  /*1ab30*/  @!P2 BRA `(.L_x_2414) ;  /* 0xfffffffc00f0a947 */ /* 0x004fea000383ffff */
[----:B------:R-:W-:Y:S05]  /*1ab40*/  BRA `(.L_x_2413) ;  /* 0xffffff3400f47947 */ /* 0x000fea000383ffff */
.L_x_2470:
[----:B-1----:R-:W1:Y:S01]  /*1ab50*/  S2R R4, SR_TID.X ;  /* 0x0000000000047919 */ /* 0x002e620000002100 */
        /* <DEDUP_REMOVED lines=8> */
[----:B------:R1:W3:Y:S02]  /*1abe0*/  SHFL.IDX P6, R14, R13, R12, R11 ;  /* 0x0000000c0d0e7389 */ /* 0x0002e400000c000b */
[----:B0123--:R-:W-:Y:S01]  /*1abf0*/  ENDCOLLECTIVE ;  /* 0x000000000000791b */ /* 0x00ffe20003800000 */
.L_x_2575:
[----:B------:R-:W-:Y:S05]  /*1ac00*/  BSYNC B0 ;  /* 0x0000000000007941 */ /* 0x000fea0003800000 */
.L_x_2574:
[----:B------:R-:W-:Y:S05]  /*1ac10*/  BRA `(.L_x_2576) ;  /* 0xffffffac008c7947 */ /* 0x000fea000383ffff */
.L_x_2472:
[----:B------:R-:W-:Y:S01]  /*1ac20*/  BSSY B0, `(.L_x_2577) ;  /* 0x0000006000007945 */ /* 0x000fe20003800000 */
[----:B------:R-:W-:-:S07]  /*1ac30*/  IMAD.MOV.U32 R15, RZ, RZ, -0x1 ;  /* 0xffffffffff0f7424 */ /* 0x000fce00078e00ff */
[----:B012---:R-:W-:Y:S05]  /*1ac40*/  WARPSYNC.COLLECTIVE R15, `(.L_x_2578) ;  /* 0x000000000f0c7348 */ /* 0x007fea0003c00000 */
[----:B------:R-:W-:Y:S02]  /*1ac50*/  ELECT P6, UR62, PT ;  /* 0x00000000003e782f */ /* 0x000fe400038c0000 */
[----:B------:R-:W-:Y:S01]  /*1ac60*/  MOV R14, UR62 ;  /* 0x0000003e000e7c02 */ /* 0x000fe20008000f00 */
[----:B012---:R-:W-:Y:S10]  /*1ac70*/  ENDCOLLECTIVE ;  /* 0x000000000000791b */ /* 0x007ff40003800000 */
.L_x_2578:
[----:B------:R-:W-:Y:S05]  /*1ac80*/  BSYNC B0 ;  /* 0x0000000000007941 */ /* 0x000fea0003800000 */
.L_x_2577:
[----:B------:R-:W-:Y:S05]  /*1ac90*/  BRA `(.L_x_2579) ;  /* 0xffffffac00907947 */ /* 0x000fea000383ffff */
.L_x_2474:
[----:B---3--:R3:W4:Y:S02]  /*1aca0*/  SYNCS.PHASECHK.TRANS64.TRYWAIT P0, [R0+URZ+0x22840], R2 ;  /* 0x02284002000075a7 */ /* 0x008724000800017f */
[----:B----4-:R-:W-:Y:S05]  /*1acb0*/  @!P0 NANOSLEEP.SYNCS 0x989680 ;  /* 0x009896800000895d */ /* 0x010fea0003900000 */
[----:B------:R-:W4:Y:S02]  /*1acc0*/  @!P0 SYNCS.PHASECHK.TRANS64 P0, [R0+URZ+0x22840], R2 ;  /* 0x02284002000085a7 */ /* 0x000f24000800007f */
[----:B----4-:R-:W-:Y:S05]  /*1acd0*/  @!P0 BRA `(.L_x_2474) ;  /* 0xfffffffc00f08947 */ /* 0x010fea000383ffff */
[----:B------:R-:W-:Y:S05]  /*1ace0*/  BRA `(.L_x_2580) ;  /* 0xffffffac00f47947 */ /* 0x000fea000383ffff */
.L_x_2478:
[----:B------:R-:W2:Y:S01]  /*1acf0*/  LDL.LU R11, [R1+0x2c] ;  /* 0x00002c00010b7983 */ /* 0x000ea20000300800 */
[----:B------:R-:W-:Y:S02]  /*1ad00*/  IMAD.MOV.U32 R5, RZ, RZ, R12 ;  /* 0x000000ffff057224 */ /* 0x000fe400078e000c */
[----:B------:R-:W-:Y:S02]  /*1ad10*/  IMAD.MOV.U32 R13, RZ, RZ, R2 ;  /* 0x000000ffff0d7224 */ /* 0x000fe400078e0002 */
[----:B------:R-:W-:Y:S02]  /*1ad20*/  IMAD.MOV.U32 R12, RZ, RZ, RZ ;  /* 0x000000ffff0c7224 */ /* 0x000fe400078e00ff */
[----:B------:R-:W-:Y:S02]  /*1ad30*/  IMAD.MOV.U32 R15, RZ, RZ, -0x1 ;  /* 0xffffffffff0f7424 */ /* 0x000fe400078e00ff */
        /* <DEDUP_REMOVED lines=8> */
.L_x_2581:
[----:B------:R-:W-:Y:S02]  /*1adc0*/  IMAD.MOV.U32 R13, RZ, RZ, R0 ;  /* 0x000000ffff0d7224 */ /* 0x000fe400078e0000 */
[----:B------:R-:W-:-:S07]  /*1add0*/  IMAD.MOV.U32 R6, RZ, RZ, R14 ;  /* 0x000000ffff067224 */ /* 0x000fce00078e000e */
[----:B------:R-:W-:Y:S05]  /*1ade0*/  WARPSYNC.COLLECTIVE R15, `(.L_x_2582) ;  /* 0x000000000f087348 */ /* 0x000fea0003c00000 */
[----:B------:R0:W1:Y:S02]  /*1adf0*/  SHFL.IDX P6, R14, R13, R12, R11 ;  /* 0x0000000c0d0e7389 */ /* 0x00006400000c000b */
[----:B01----:R-:W-:Y:S01]  /*1ae00*/  ENDCOLLECTIVE ;  /* 0x000000000000791b */ /* 0x003fe20003800000 */
.L_x_2582:
[----:B------:R-:W-:Y:S02]  /*1ae10*/  IMAD.MOV.U32 R13, RZ, RZ, R2 ;  /* 0x000000ffff0d7224 */ /* 0x000fe400078e0002 */
[----:B------:R-:W-:Y:S02]  /*1ae20*/  IMAD.MOV.U32 R12, RZ, RZ, 0x1 ;  /* 0x00000001ff0c7424 */ /* 0x000fe400078e00ff */
[----:B------:R-:W-:-:S07]  /*1ae30*/  IMAD.MOV.U32 R7, RZ, RZ, R14 ;  /* 0x000000ffff077224 */ /* 0x000fce00078e000e */
[----:B------:R-:W-:Y:S05]  /*1ae40*/  WARPSYNC.COLLECTIVE R15, `(.L_x_2583) ;  /* 0x000000000f087348 */ /* 0x000fea0003c00000 */
[----:B------:R0:W1:Y:S02]  /*1ae50*/  SHFL.IDX P6, R14, R13, R12, R11 ;  /* 0x0000000c0d0e7389 */ /* 0x00006400000c000b */
[----:B01----:R-:W-:Y:S01]  /*1ae60*/  ENDCOLLECTIVE ;  /* 0x000000000000791b */ /* 0x003fe20003800000 */
.L_x_2583:
        /* <DEDUP_REMOVED lines=15> */
.L_x_2584:
[----:B------:R-:W-:Y:S02]  /*1af60*/  IMAD.MOV.U32 R13, RZ, RZ, R2 ;  /* 0x000000ffff0d7224 */ /* 0x000fe400078e0002 */
[----:B------:R-:W-:Y:S02]  /*1af70*/  IMAD.MOV.U32 R12, RZ, RZ, 0x2 ;  /* 0x00000002ff0c7424 */ /* 0x000fe400078e00ff */
[----:B------:R-:W-:-:S07]  /*1af80*/  IMAD.MOV.U32 R5, RZ, RZ, R14 ;  /* 0x000000ffff057224 */ /* 0x000fce00078e000e */
[----:B------:R-:W-:Y:S05]  /*1af90*/  WARPSYNC.COLLECTIVE R15, `(.L_x_2585) ;  /* 0x000000000f087348 */ /* 0x000fea0003c00000 */
[----:B------:R0:W1:Y:S02]  /*1afa0*/  SHFL.IDX P6, R14, R13, R12, R11 ;  /* 0x0000000c0d0e7389 */ /* 0x00006400000c000b */
[----:B01----:R-:W-:Y:S01]  /*1afb0*/  ENDCOLLECTIVE ;  /* 0x000000000000791b */ /* 0x003fe20003800000 */
.L_x_2585:
        /* <DEDUP_REMOVED lines=15> */
.L_x_2586:
[----:B------:R-:W-:Y:S02]  /*1b0b0*/  IMAD.MOV.U32 R13, RZ, RZ, R2 ;  /* 0x000000ffff0d7224 */ /* 0x000fe400078e0002 */
[----:B------:R-:W-:Y:S02]  /*1b0c0*/  IMAD.MOV.U32 R12, RZ, RZ, 0x3 ;  /* 0x00000003ff0c7424 */ /* 0x000fe400078e00ff */
[----:B------:R-:W-:-:S07]  /*1b0d0*/  IMAD.MOV.U32 R5, RZ, RZ, R14 ;  /* 0x000000ffff057224 */ /* 0x000fce00078e000e */
[----:B------:R-:W-:Y:S05]  /*1b0e0*/  WARPSYNC.COLLECTIVE R15, `(.L_x_2587) ;  /* 0x000000000f087348 */ /* 0x000fea0003c00000 */
[----:B------:R0:W1:Y:S02]  /*1b0f0*/  SHFL.IDX P6, R14, R13, R12, R11 ;  /* 0x0000000c0d0e7389 */ /* 0x00006400000c000b */
[----:B01----:R-:W-:Y:S01]  /*1b100*/  ENDCOLLECTIVE ;  /* 0x000000000000791b */ /* 0x003fe20003800000 */
.L_x_2587:
        /* <DEDUP_REMOVED lines=15> */
.L_x_2588:
[----:B------:R-:W-:Y:S02]  /*1b200*/  IMAD.MOV.U32 R13, RZ, RZ, R2 ;  /* 0x000000ffff0d7224 */ /* 0x000fe400078e0002 */
[----:B------:R-:W-:Y:S02]  /*1b210*/  IMAD.MOV.U32 R12, RZ, RZ, 0x4 ;  /* 0x00000004ff0c7424 */ /* 0x000fe400078e00ff */
[----:B------:R-:W-:-:S07]  /*1b220*/  IMAD.MOV.U32 R5, RZ, RZ, R14 ;  /* 0x000000ffff057224 */ /* 0x000fce00078e000e */
[----:B------:R-:W-:Y:S05]  /*1b230*/  WARPSYNC.COLLECTIVE R15, `(.L_x_2589) ;  /* 0x000000000f087348 */ /* 0x000fea0003c00000 */
[----:B------:R0:W1:Y:S02]  /*1b240*/  SHFL.IDX P6, R14, R13, R12, R11 ;  /* 0x0000000c0d0e7389 */ /* 0x00006400000c000b */
[----:B01----:R-:W-:Y:S01]  /*1b250*/  ENDCOLLECTIVE ;  /* 0x000000000000791b */ /* 0x003fe20003800000 */
.L_x_2589:
        /* <DEDUP_REMOVED lines=15> */
.L_x_2590:
[----:B------:R-:W-:Y:S02]  /*1b350*/  IMAD.MOV.U32 R13, RZ, RZ, R2 ;  /* 0x000000ffff0d7224 */ /* 0x000fe400078e0002 */
[----:B------:R-:W-:Y:S02]  /*1b360*/  IMAD.MOV.U32 R12, RZ, RZ, 0x5 ;  /* 0x00000005ff0c7424 */ /* 0x000fe400078e00ff */
[----:B------:R-:W-:-:S07]  /*1b370*/  IMAD.MOV.U32 R5, RZ, RZ, R14 ;  /* 0x000000ffff057224 */ /* 0x000fce00078e000e */
[----:B------:R-:W-:Y:S05]  /*1b380*/  WARPSYNC.COLLECTIVE R15, `(.L_x_2591) ;  /* 0x000000000f087348 */ /* 0x000fea0003c00000 */
[----:B------:R0:W1:Y:S02]  /*1b390*/  SHFL.IDX P6, R14, R13, R12, R11 ;  /* 0x0000000c0d0e7389 */ /* 0x00006400000c000b */
[----:B01----:R-:W-:Y:S01]  /*1b3a0*/  ENDCOLLECTIVE ;  /* 0x000000000000791b */ /* 0x003fe20003800000 */
.L_x_2591:
        /* <DEDUP_REMOVED lines=15> */
.L_x_2592:
[----:B------:R-:W-:Y:S02]  /*1b4a0*/  IMAD.MOV.U32 R13, RZ, RZ, R2 ;  /* 0x000000ffff0d7224 */ /* 0x000fe400078e0002 */
[----:B------:R-:W-:Y:S02]  /*1b4b0*/  IMAD.MOV.U32 R12, RZ, RZ, 0x6 ;  /* 0x00000006ff0c7424 */ /* 0x000fe400078e00ff */
[----:B------:R-:W-:-:S07]  /*1b4c0*/  IMAD.MOV.U32 R5, RZ, RZ, R14 ;  /* 0x000000ffff057224 */ /* 0x000fce00078e000e */
[----:B------:R-:W-:Y:S05]  /*1b4d0*/  WARPSYNC.COLLECTIVE R15, `(.L_x_2593) ;  /* 0x000000000f087348 */ /* 0x000fea0003c00000 */
[----:B------:R0:W1:Y:S02]  /*1b4e0*/  SHFL.IDX P6, R14, R13, R12, R11 ;  /* 0x0000000c0d0e7389 */ /* 0x00006400000c000b */
[----:B01----:R-:W-:Y:S01]  /*1b4f0*/  ENDCOLLECTIVE ;  /* 0x000000000000791b */ /* 0x003fe20003800000 */
.L_x_2593:
        /* <DEDUP_REMOVED lines=13> */
.L_x_2594:
        /* <DEDUP_REMOVED lines=8> */
.L_x_2595:
        /* <DEDUP_REMOVED lines=13> */
.L_x_2596:
[----:B------:R-:W-:Y:S01]  /*1b720*/  IMAD.MOV.U32 R0, RZ, RZ, R14 ;  /* 0x000000ffff007224 */ /* 0x000fe200078e000e */
[----:B------:R-:W-:Y:S06]  /*1b730*/  BRA `(.L_x_2597) ;  /* 0xffffffb000747947 */ /* 0x000fec000383ffff */
.L_x_2481:
[----:B0-----:R0:W1:Y:S02]  /*1b740*/  SYNCS.PHASECHK.TRANS64.TRYWAIT P0, [R19+URZ+0x22820], R0 ;  /* 0x02282000130075a7 */ /* 0x001064000800017f */
[----:B-1----:R-:W-:Y:S05]  /*1b750*/  @!P0 NANOSLEEP.SYNCS 0x989680 ;  /* 0x009896800000895d */ /* 0x002fea0003900000 */
[----:B------:R-:W1:Y:S02]  /*1b760*/  @!P0 SYNCS.PHASECHK.TRANS64 P0, [R19+URZ+0x22820], R0 ;  /* 0x02282000130085a7 */ /* 0x000e64000800007f */
[----:B-1----:R-:W-:Y:S05]  /*1b770*/  @!P0 BRA `(.L_x_2481) ;  /* 0xfffffffc00f08947 */ /* 0x002fea000383ffff */
[----:B------:R-:W-:Y:S05]  /*1b780*/  BRA `(.L_x_2598) ;  /* 0xffffffb000d07947 */ /* 0x000fea000383ffff */
.L_x_2485:
[----:B0-----:R0:W1:Y:S02]  /*1b790*/  SYNCS.PHASECHK.TRANS64.TRYWAIT P0, [R2+URZ+0x22860], R0 ;  /* 0x02286000020075a7 */ /* 0x001064000800017f */
[----:B-1----:R-:W-:Y:S05]  /*1b7a0*/  @!P0 NANOSLEEP.SYNCS 0x989680 ;  /* 0x009896800000895d */ /* 0x002fea0003900000 */
[----:B------:R-:W1:Y:S02]  /*1b7b0*/  @!P0 SYNCS.PHASECHK.TRANS64 P0, [R2+URZ+0x22860], R0 ;  /* 0x02286000020085a7 */ /* 0x000e64000800007f */
[----:B-1----:R-:W-:Y:S05]  /*1b7c0*/  @!P0 BRA `(.L_x_2485) ;  /* 0xfffffffc00f08947 */ /* 0x002fea000383ffff */
[----:B------:R-:W-:Y:S05]  /*1b7d0*/  BRA `(.L_x_2599) ;  /* 0xffffffb000f47947 */ /* 0x000fea000383ffff */
.L_x_2500:
[----:B--2---:R2:W3:Y:S02]  /*1b7e0*/  SYNCS.PHASECHK.TRANS64.TRYWAIT P0, [R3+URZ+0x22840], R2 ;  /* 0x02284002030075a7 */ /* 0x0044e4000800017f */
[----:B---3--:R-:W-:Y:S05]  /*1b7f0*/  @!P0 NANOSLEEP.SYNCS 0x989680 ;  /* 0x009896800000895d */ /* 0x008fea0003900000 */
[----:B------:R-:W3:Y:S02]  /*1b800*/  @!P0 SYNCS.PHASECHK.TRANS64 P0, [R3+URZ+0x22840], R2 ;  /* 0x02284002030085a7 */ /* 0x000ee4000800007f */
[----:B---3--:R-:W-:Y:S05]  /*1b810*/  @!P0 BRA `(.L_x_2500) ;  /* 0xfffffffc00f08947 */ /* 0x008fea000383ffff */
[----:B------:R-:W-:Y:S05]  /*1b820*/  BRA `(.L_x_2600) ;  /* 0xffffffbc00347947 */ /* 0x000fea000383ffff */
.L_x_2505:
[----:B0-----:R0:W1:Y:S02]  /*1b830*/  SYNCS.PHASECHK.TRANS64.TRYWAIT P0, [R3+URZ+0x22860], R2 ;  /* 0x02286002030075a7 */ /* 0x001064000800017f */
[----:B-1----:R-:W-:Y:S05]  /*1b840*/  @!P0 NANOSLEEP.SYNCS 0x989680 ;  /* 0x009896800000895d */ /* 0x002fea0003900000 */
[----:B------:R-:W1:Y:S02]  /*1b850*/  @!P0 SYNCS.PHASECHK.TRANS64 P0, [R3+URZ+0x22860], R2 ;  /* 0x02286002030085a7 */ /* 0x000e64000800007f */
[----:B-1----:R-:W-:Y:S05]  /*1b860*/  @!P0 BRA `(.L_x_2505) ;  /* 0xfffffffc00f08947 */ /* 0x002fea000383ffff */
[----:B------:R-:W-:Y:S05]  /*1b870*/  BRA `(.L_x_2601) ;  /* 0xffffffbc00b47947 */ /* 0x000fea000383ffff */
.L_x_2516:
[----:B-1----:R1:W2:Y:S02]  /*1b880*/  SYNCS.PHASECHK.TRANS64.TRYWAIT P0, [R4+URZ+0x22840], R2 ;  /* 0x02284002040075a7 */ /* 0x0022a4000800017f */
[----:B--2---:R-:W-:Y:S05]  /*1b890*/  @!P0 NANOSLEEP.SYNCS 0x989680 ;  /* 0x009896800000895d */ /* 0x004fea0003900000 */
[----:B------:R-:W2:Y:S02]  /*1b8a0*/  @!P0 SYNCS.PHASECHK.TRANS64 P0, [R4+URZ+0x22840], R2 ;  /* 0x02284002040085a7 */ /* 0x000ea4000800007f */
[----:B--2---:R-:W-:Y:S05]  /*1b8b0*/  @!P0 BRA `(.L_x_2516) ;  /* 0xfffffffc00f08947 */ /* 0x004fea000383ffff */
[----:B------:R-:W-:Y:S05]  /*1b8c0*/  BRA `(.L_x_2602) ;  /* 0xffffffc400a07947 */ /* 0x000fea000383ffff */
.L_x_2521:
[----:B0-----:R0:W2:Y:S02]  /*1b8d0*/  SYNCS.PHASECHK.TRANS64.TRYWAIT P0, [R4+URZ+0x22860], R2 ;  /* 0x02286002040075a7 */ /* 0x0010a4000800017f */
[----:B--2---:R-:W-:Y:S05]  /*1b8e0*/  @!P0 NANOSLEEP.SYNCS 0x989680 ;  /* 0x009896800000895d */ /* 0x004fea0003900000 */
[----:B------:R-:W2:Y:S02]  /*1b8f0*/  @!P0 SYNCS.PHASECHK.TRANS64 P0, [R4+URZ+0x22860], R2 ;  /* 0x02286002040085a7 */ /* 0x000ea4000800007f */
[----:B--2---:R-:W-:Y:S05]  /*1b900*/  @!P0 BRA `(.L_x_2521) ;  /* 0xfffffffc00f08947 */ /* 0x004fea000383ffff */
[----:B------:R-:W-:Y:S05]  /*1b910*/  BRA `(.L_x_2603) ;  /* 0xffffffc8001c7947 */ /* 0x000fea000383ffff */
.L_x_2532:
[----:B-1----:R1:W2:Y:S02]  /*1b920*/  SYNCS.PHASECHK.TRANS64.TRYWAIT P0, [R2+URZ+0x22840], R3 ;  /* 0x02284003020075a7 */ /* 0x0022a4000800017f */
[----:B--2---:R-:W-:Y:S05]  /*1b930*/  @!P0 NANOSLEEP.SYNCS 0x989680 ;  /* 0x009896800000895d */ /* 0x004fea0003900000 */
[----:B------:R-:W2:Y:S02]  /*1b940*/  @!P0 SYNCS.PHASECHK.TRANS64 P0, [R2+URZ+0x22840], R3 ;  /* 0x02284003020085a7 */ /* 0x000ea4000800007f */
[----:B--2---:R-:W-:Y:S05]  /*1b950*/  @!P0 BRA `(.L_x_2532) ;  /* 0xfffffffc00f08947 */ /* 0x004fea000383ffff */
[----:B------:R-:W-:Y:S05]  /*1b960*/  BRA `(.L_x_2604) ;  /* 0xffffffcc00ec7947 */ /* 0x000fea000383ffff */
.L_x_2537:
[----:B--2---:R2:W3:Y:S02]  /*1b970*/  SYNCS.PHASECHK.TRANS64.TRYWAIT P0, [R2+URZ+0x22860], R3 ;  /* 0x02286003020075a7 */ /* 0x0044e4000800017f */
[----:B---3--:R-:W-:Y:S05]  /*1b980*/  @!P0 NANOSLEEP.SYNCS 0x989680 ;  /* 0x009896800000895d */ /* 0x008fea0003900000 */
[----:B------:R-:W3:Y:S02]  /*1b990*/  @!P0 SYNCS.PHASECHK.TRANS64 P0, [R2+URZ+0x22860], R3 ;  /* 0x02286003020085a7 */ /* 0x000ee4000800007f */
[----:B---3--:R-:W-:Y:S05]  /*1b9a0*/  @!P0 BRA `(.L_x_2537) ;  /* 0xfffffffc00f08947 */ /* 0x008fea000383ffff */
[----:B------:R-:W-:Y:S05]  /*1b9b0*/  BRA `(.L_x_2605) ;  /* 0xffffffd0006c7947 */ /* 0x000fea000383ffff */
.L_x_2549:
[----:B-1----:R-:W5:Y:S01]  /*1b9c0*/  LDL R3, [R1] ;  /* 0x0000000001037983 */ /* 0x002f620000100800 */
[----:B------:R-:W-:Y:S01]  /*1b9d0*/  BSSY B0, `(.L_x_2606) ;  /* 0x0000008000007945 */ /* 0x000fe20003800000 */
[----:B------:R-:W-:Y:S02]  /*1b9e0*/  IMAD.MOV.U32 R12, RZ, RZ, RZ ;  /* 0x000000ffff0c7224 */ /* 0x000fe400078e00ff */
[----:B------:R-:W-:Y:S02]  /*1b9f0*/  IMAD.MOV.U32 R11, RZ, RZ, 0x1f ;  /* 0x0000001fff0b7424 */ /* 0x000fe400078e00ff */
[----:B------:R-:W-:Y:S02]  /*1ba00*/  IMAD.MOV.U32 R15, RZ, RZ, -0x1 ;  /* 0xffffffffff0f7424 */ /* 0x000fe400078e00ff */
[----:B-----5:R-:W-:-:S07]  /*1ba10*/  IMAD.MOV.U32 R13, RZ, RZ, R3 ;  /* 0x000000ffff0d7224 */ /* 0x020fce00078e0003 */
[----:B0-234-:R-:W-:Y:S05]  /*1ba20*/  WARPSYNC.COLLECTIVE R15, `(.L_x_2607) ;  /* 0x000000000f087348 */ /* 0x01dfea0003c00000 */
[----:B------:R1:W0:Y:S02]  /*1ba30*/  SHFL.IDX P6, R14, R13, R12, R11 ;  /* 0x0000000c0d0e7389 */ /* 0x00022400000c000b */
[----:B01234-:R-:W-:Y:S01]  /*1ba40*/  ENDCOLLECTIVE ;  /* 0x000000000000791b */ /* 0x01ffe20003800000 */
.L_x_2607:
[----:B------:R-:W-:Y:S05]  /*1ba50*/  BSYNC B0 ;  /* 0x0000000000007941 */ /* 0x000fea0003800000 */
.L_x_2606:
        /* <DEDUP_REMOVED lines=9> */
.L_x_2608:
        /* <DEDUP_REMOVED lines=26> */
.L_x_2609:
[----:B------:R-:W-:Y:S01]  /*1bc90*/  IMAD.MOV.U32 R12, RZ, RZ, 0x2 ;  /* 0x00000002ff0c7424 */ /* 0x000fe200078e00ff */
[----:B------:R-:W-:-:S05]  /*1bca0*/  SEL R3, R14, RZ, P1 ;  /* 0x000000ff0e037207 */ /* 0x000fca0000800000 */
[----:B------:R-:W-:-:S04]  /*1bcb0*/  IMAD.IADD R2, R2, 0x1, R3 ;  /* 0x0000000102027824 */ /* 0x000fc800078e0203 */
[----:B------:R-:W-:-:S07]  /*1bcc0*/  IMAD.MOV.U32 R13, RZ, RZ, R2 ;  /* 0x000000ffff0d7224 */ /* 0x000fce00078e0002 */
[----:B------:R-:W-:Y:S05]  /*1bcd0*/  WARPSYNC.COLLECTIVE R15, `(.L_x_2610) ;  /* 0x000000000f087348 */ /* 0x000fea0003c00000 */
[----:B------:R0:W1:Y:S02]  /*1bce0*/  SHFL.UP P6, R14, R13, R12, R11 ;  /* 0x0400000c0d0e7389 */ /* 0x00006400000c000b */
[----:B01----:R-:W-:Y:S01]  /*1bcf0*/  ENDCOLLECTIVE ;  /* 0x000000000000791b */ /* 0x003fe20003800000 */
.L_x_2610:
[----:B------:R-:W-:Y:S01]  /*1bd00*/  IMAD.MOV.U32 R12, RZ, RZ, 0x4 ;  /* 0x00000004ff0c7424 */ /* 0x000fe200078e00ff */
[----:B------:R-:W-:-:S05]  /*1bd10*/  SEL R3, R14, RZ, P2 ;  /* 0x000000ff0e037207 */ /* 0x000fca0001000000 */
[----:B------:R-:W-:-:S04]  /*1bd20*/  IMAD.IADD R2, R2, 0x1, R3 ;  /* 0x0000000102027824 */ /* 0x000fc800078e0203 */
[----:B------:R-:W-:-:S07]  /*1bd30*/  IMAD.MOV.U32 R13, RZ, RZ, R2 ;  /* 0x000000ffff0d7224 */ /* 0x000fce00078e0002 */
[----:B------:R-:W-:Y:S05]  /*1bd40*/  WARPSYNC.COLLECTIVE R15, `(.L_x_2611) ;  /* 0x000000000f087348 */ /* 0x000fea0003c00000 */
[----:B------:R0:W1:Y:S02]  /*1bd50*/  SHFL.UP P6, R14, R13, R12, R11 ;  /* 0x0400000c0d0e7389 */ /* 0x00006400000c000b */
[----:B01----:R-:W-:Y:S01]  /*1bd60*/  ENDCOLLECTIVE ;  /* 0x000000000000791b */ /* 0x003fe20003800000 */
.L_x_2611:
[----:B------:R-:W-:Y:S01]  /*1bd70*/  IMAD.MOV.U32 R12, RZ, RZ, 0x8 ;  /* 0x00000008ff0c7424 */ /* 0x000fe200078e00ff */
[----:B------:R-:W-:-:S05]  /*1bd80*/  SEL R3, R14, RZ, P3 ;  /* 0x000000ff0e037207 */ /* 0x000fca0001800000 */
[----:B------:R-:W-:-:S04]  /*1bd90*/  IMAD.IADD R2, R2, 0x1, R3 ;  /* 0x0000000102027824 */ /* 0x000fc800078e0203 */
[----:B------:R-:W-:-:S07]  /*1bda0*/  IMAD.MOV.U32 R13, RZ, RZ, R2 ;  /* 0x000000ffff0d7224 */ /* 0x000fce00078e0002 */
[----:B------:R-:W-:Y:S05]  /*1bdb0*/  WARPSYNC.COLLECTIVE R15, `(.L_x_2612) ;  /* 0x000000000f087348 */ /* 0x000fea0003c00000 */
[----:B------:R0:W1:Y:S02]  /*1bdc0*/  SHFL.UP P6, R14, R13, R12, R11 ;  /* 0x0400000c0d0e7389 */ /* 0x00006400000c000b */
[----:B01----:R-:W-:Y:S01]  /*1bdd0*/  ENDCOLLECTIVE ;  /* 0x000000000000791b */ /* 0x003fe20003800000 */
.L_x_2612:
[----:B------:R-:W-:Y:S01]  /*1bde0*/  IMAD.MOV.U32 R12, RZ, RZ, 0x10 ;  /* 0x00000010ff0c7424 */ /* 0x000fe200078e00ff */
[----:B------:R-:W-:-:S05]  /*1bdf0*/  SEL R3, R14, RZ, P4 ;  /* 0x000000ff0e037207 */ /* 0x000fca0002000000 */
[----:B------:R-:W-:-:S04]  /*1be00*/  IMAD.IADD R2, R2, 0x1, R3 ;  /* 0x0000000102027824 */ /* 0x000fc800078e0203 */
[----:B------:R-:W-:-:S07]  /*1be10*/  IMAD.MOV.U32 R13, RZ, RZ, R2 ;  /* 0x000000ffff0d7224 */ /* 0x000fce00078e0002 */
[----:B------:R-:W-:Y:S05]  /*1be20*/  WARPSYNC.COLLECTIVE R15, `(.L_x_2613) ;  /* 0x000000000f087348 */ /* 0x000fea0003c00000 */
[----:B------:R0:W1:Y:S02]  /*1be30*/  SHFL.UP P6, R14, R13, R12, R11 ;  /* 0x0400000c0d0e7389 */ /* 0x00006400000c000b */
[----:B01----:R-:W-:Y:S01]  /*1be40*/  ENDCOLLECTIVE ;  /* 0x000000000000791b */ /* 0x003fe20003800000 */
.L_x_2613:
        /* <DEDUP_REMOVED lines=8> */
.L_x_2614:
[----:B------:R-:W-:Y:S05]  /*1bed0*/  BRA `(.L_x_2615) ;  /* 0xffffffd400d47947 */ /* 0x000fea000383ffff */
.L_x_2552:
        /* <DEDUP_REMOVED lines=8> */
.L_x_2617:
[----:B------:R-:W-:Y:S05]  /*1bf60*/  BSYNC B0 ;  /* 0x0000000000007941 */ /* 0x000fea0003800000 */
.L_x_2616:
        /* <DEDUP_REMOVED lines=9> */
.L_x_2618:
[----:B------:R-:W-:Y:S01]  /*1c000*/  IMAD.MOV.U32 R12, RZ, RZ, 0x4 ;  /* 0x00000004ff0c7424 */ /* 0x000fe200078e00ff */
[----:B------:R-:W-:-:S05]  /*1c010*/  SEL R3, R14, RZ, P2 ;  /* 0x000000ff0e037207 */ /* 0x000fca0001000000 */
[----:B------:R-:W-:-:S04]  /*1c020*/  IMAD.IADD R2, R2, 0x1, R3 ;  /* 0x0000000102027824 */ /* 0x000fc800078e0203 */
[----:B------:R-:W-:-:S07]  /*1c030*/  IMAD.MOV.U32 R13, RZ, RZ, R2 ;  /* 0x000000ffff0d7224 */ /* 0x000fce00078e0002 */
[----:B------:R-:W-:Y:S05]  /*1c040*/  WARPSYNC.COLLECTIVE R15, `(.L_x_2619) ;  /* 0x000000000f087348 */ /* 0x000fea0003c00000 */
[----:B------:R0:W1:Y:S02]  /*1c050*/  SHFL.UP P6, R14, R13, R12, R11 ;  /* 0x0400000c0d0e7389 */ /* 0x00006400000c000b */
[----:B01----:R-:W-:Y:S01]  /*1c060*/  ENDCOLLECTIVE ;  /* 0x000000000000791b */ /* 0x003fe20003800000 */
.L_x_2619:
[----:B------:R-:W-:Y:S01]  /*1c070*/  IMAD.MOV.U32 R12, RZ, RZ, 0x8 ;  /* 0x00000008ff0c7424 */ /* 0x000fe200078e00ff */
[----:B------:R-:W-:-:S05]  /*1c080*/  SEL R3, R14, RZ, P3 ;  /* 0x000000ff0e037207 */ /* 0x000fca0001800000 */
[----:B------:R-:W-:-:S04]  /*1c090*/  IMAD.IADD R2, R2, 0x1, R3 ;  /* 0x0000000102027824 */ /* 0x000fc800078e0203 */
[----:B------:R-:W-:-:S07]  /*1c0a0*/  IMAD.MOV.U32 R13, RZ, RZ, R2 ;  /* 0x000000ffff0d7224 */ /* 0x000fce00078e0002 */
[----:B------:R-:W-:Y:S05]  /*1c0b0*/  WARPSYNC.COLLECTIVE R15, `(.L_x_2620) ;  /* 0x000000000f087348 */ /* 0x000fea0003c00000 */
[----:B------:R0:W1:Y:S02]  /*1c0c0*/  SHFL.UP P6, R14, R13, R12, R11 ;  /* 0x0400000c0d0e7389 */ /* 0x00006400000c000b */
[----:B01----:R-:W-:Y:S01]  /*1c0d0*/  ENDCOLLECTIVE ;  /* 0x000000000000791b */ /* 0x003fe20003800000 */
.L_x_2620:
[----:B------:R-:W-:Y:S01]  /*1c0e0*/  IMAD.MOV.U32 R12, RZ, RZ, 0x10 ;  /* 0x00000010ff0c7424 */ /* 0x000fe200078e00ff */
[----:B------:R-:W-:-:S05]  /*1c0f0*/  SEL R3, R14, RZ, P4 ;  /* 0x000000ff0e037207 */ /* 0x000fca0002000000 */
[----:B------:R-:W-:-:S04]  /*1c100*/  IMAD.IADD R2, R2, 0x1, R3 ;  /* 0x0000000102027824 */ /* 0x000fc800078e0203 */
[----:B------:R-:W-:-:S07]  /*1c110*/  IMAD.MOV.U32 R13, RZ, RZ, R2 ;  /* 0x000000ffff0d7224 */ /* 0x000fce00078e0002 */
[----:B------:R-:W-:Y:S05]  /*1c120*/  WARPSYNC.COLLECTIVE R15, `(.L_x_2621) ;  /* 0x000000000f087348 */ /* 0x000fea0003c00000 */
[----:B------:R0:W1:Y:S02]  /*1c130*/  SHFL.UP P6, R14, R13, R12, R11 ;  /* 0x0400000c0d0e7389 */ /* 0x00006400000c000b */
[----:B01----:R-:W-:Y:S01]  /*1c140*/  ENDCOLLECTIVE ;  /* 0x000000000000791b */ /* 0x003fe20003800000 */
.L_x_2621:
        /* <DEDUP_REMOVED lines=8> */
.L_x_2622:
[----:B------:R-:W-:Y:S05]  /*1c1d0*/  BRA `(.L_x_2623) ;  /* 0xffffffd400c07947 */ /* 0x000fea000383ffff */
.L_x_2554:
[----:B------:R-:W-:Y:S01]  /*1c1e0*/  BSSY B0, `(.L_x_2624) ;  /* 0x0000006000007945 */ /* 0x000fe20003800000 */
[----:B------:R-:W-:Y:S01]  /*1c1f0*/  PLOP3.LUT P6, PT, P6, PT, PT, 0x8, 0x0 ;  /* 0x000000000000781c */ /* 0x000fe200037ce170 */
[----:B------:R-:W-:-:S12]  /*1c200*/  IMAD.MOV.U32 R15, RZ, RZ, -0x1 ;  /* 0xffffffffff0f7424 */ /* 0x000fd800078e00ff */
[----:B0-----:R-:W-:Y:S05]  /*1c210*/  WARPSYNC.COLLECTIVE R15, `(.L_x_2625) ;  /* 0x000000000f087348 */ /* 0x001fea0003c00000 */
[----:B------:R-:W-:Y:S01]  /*1c220*/  VOTE.ANY R14, PT, P6 ;  /* 0x00000000000e7806 */ /* 0x000fe200030e0100 */
[----:B0-----:R-:W-:Y:S06]  /*1c230*/  ENDCOLLECTIVE ;  /* 0x000000000000791b */ /* 0x001fec0003800000 */
.L_x_2625:
[----:B------:R-:W-:Y:S05]  /*1c240*/  BSYNC B0 ;  /* 0x0000000000007941 */ /* 0x000fea0003800000 */
.L_x_2624:
[----:B------:R0:W5:Y:S01]  /*1c250*/  LDL.LU R16, [R1+0xc] ;  /* 0x00000c0001107983 */ /* 0x0001620000300800 */
[----:B------:R-:W-:Y:S02]  /*1c260*/  IMAD.MOV.U32 R3, RZ, RZ, R14 ;  /* 0x000000ffff037224 */ /* 0x000fe400078e000e */
[----:B------:R-:W-:Y:S02]  /*1c270*/  IMAD.MOV.U32 R13, RZ, RZ, R5 ;  /* 0x000000ffff0d7224 */ /* 0x000fe400078e0005 */
[----:B------:R-:W1:Y:S01]  /*1c280*/  POPC R9, R3 ;  /* 0x0000000300097309 */ /* 0x000e620000000000 */
[----:B------:R-:W-:Y:S02]  /*1c290*/  IMAD.MOV.U32 R11, RZ, RZ, 0x1f ;  /* 0x0000001fff0b7424 */ /* 0x000fe400078e00ff */
[----:B------:R-:W-:Y:S02]  /*1c2a0*/  IMAD.MOV.U32 R15, RZ, RZ, -0x1 ;  /* 0xffffffffff0f7424 */ /* 0x000fe400078e00ff */
[----:B01----:R-:W-:-:S07]  /*1c2b0*/  IMAD.MOV.U32 R12, RZ, RZ, R9 ;  /* 0x000000ffff0c7224 */ /* 0x003fce00078e0009 */
[----:B-----5:R-:W-:Y:S05]  /*1c2c0*/  WARPSYNC.COLLECTIVE R15, `(.L_x_2626) ;  /* 0x000000000f087348 */ /* 0x020fea0003c00000 */
[----:B------:R0:W1:Y:S02]  /*1c2d0*/  SHFL.IDX P6, R14, R13, R12, R11 ;  /* 0x0000000c0d0e7389 */ /* 0x00006400000c000b */
[----:B01---5:R-:W-:Y:S01]  /*1c2e0*/  ENDCOLLECTIVE ;  /* 0x000000000000791b */ /* 0x023fe20003800000 */
.L_x_2626:
[----:B------:R-:W-:Y:S02]  /*1c2f0*/  IMAD.MOV.U32 R13, RZ, RZ, R6 ;  /* 0x000000ffff0d7224 */ /* 0x000fe400078e0006 */
[----:B------:R-:W-:-:S07]  /*1c300*/  IMAD.MOV.U32 R4, RZ, RZ, R14 ;  /* 0x000000ffff047224 */ /* 0x000fce00078e000e */
[----:B------:R-:W-:Y:S05]  /*1c310*/  WARPSYNC.COLLECTIVE R15, `(.L_x_2627) ;  /* 0x000000000f087348 */ /* 0x000fea0003c00000 */
[----:B------:R0:W1:Y:S02]  /*1c320*/  SHFL.IDX P6, R14, R13, R12, R11 ;  /* 0x0000000c0d0e7389 */ /* 0x00006400000c000b */
[----:B01----:R-:W-:Y:S01]  /*1c330*/  ENDCOLLECTIVE ;  /* 0x000000000000791b */ /* 0x003fe20003800000 */
.L_x_2627:
[----:B------:R-:W-:Y:S02]  /*1c340*/  IMAD.MOV.U32 R6, RZ, RZ, R14 ;  /* 0x000000ffff067224 */ /* 0x000fe400078e000e */
[----:B------:R-:W-:-:S05]  /*1c350*/  IMAD.IADD R5, R9, 0x1, R16 ;  /* 0x0000000109057824 */ /* 0x000fca00078e0210 */
[----:B------:R0:W-:Y:S01]  /*1c360*/  STL [R1+0xc], R5 ;  /* 0x00000c0501007387 */ /* 0x0001e20000100800 */
[----:B------:R-:W-:Y:S05]  /*1c370*/  BRA `(.L_x_2628) ;  /* 0xffffffd400a07947 */ /* 0x000fea000383ffff */
.L_x_2556:
[----:B------:R-:W-:Y:S01]  /*1c380*/  BSSY B0, `(.L_x_2629) ;  /* 0x0000007000007945 */ /* 0x000fe20003800000 */
[----:B------:R-:W-:Y:S02]  /*1c390*/  IMAD.MOV.U32 R13, RZ, RZ, R2 ;  /* 0x000000ffff0d7224 */ /* 0x000fe400078e0002 */
[----:B------:R-:W-:Y:S02]  /*1c3a0*/  IMAD.MOV.U32 R11, RZ, RZ, 0x1f ;  /* 0x0000001fff0b7424 */ /* 0x000fe400078e00ff */
[----:B------:R-:W-:-:S07]  /*1c3b0*/  IMAD.MOV.U32 R15, RZ, RZ, -0x1 ;  /* 0xffffffffff0f7424 */ /* 0x000fce00078e00ff */
[----:B0--3--:R-:W-:Y:S05]  /*1c3c0*/  WARPSYNC.COLLECTIVE R15, `(.L_x_2630) ;  /* 0x000000000f087348 */ /* 0x009fea0003c00000 */
[----:B------:R1:W2:Y:S02]  /*1c3d0*/  SHFL.IDX P6, R14, R13, R12, R11 ;  /* 0x0000000c0d0e7389 */ /* 0x0002a400000c000b */
[----:B0123--:R-:W-:Y:S01]  /*1c3e0*/  ENDCOLLECTIVE ;  /* 0x000000000000791b */ /* 0x00ffe20003800000 */
.L_x_2630:
[----:B------:R-:W-:Y:S05]  /*1c3f0*/  BSYNC B0 ;  /* 0x0000000000007941 */ /* 0x000fea0003800000 */
.L_x_2629:
[----:B------:R-:W-:Y:S01]  /*1c400*/  IMAD.MOV.U32 R8, RZ, RZ, R14 ;  /* 0x000000ffff087224 */ /* 0x000fe200078e000e */
[----:B------:R-:W-:Y:S06]  /*1c410*/  BRA `(.L_x_2555) ;  /* 0xffffffd400907947 */ /* 0x000fec000383ffff */
.L_x_2562:
[----:B0-----:R0:W1:Y:S02]  /*1c420*/  SYNCS.PHASECHK.TRANS64.TRYWAIT P0, [R0+URZ+0x22820], R3 ;  /* 0x02282003000075a7 */ /* 0x001064000800017f */
[----:B-1----:R-:W-:Y:S05]  /*1c430*/  @!P0 NANOSLEEP.SYNCS 0x989680 ;  /* 0x009896800000895d */ /* 0x002fea0003900000 */
[----:B------:R-:W1:Y:S02]  /*1c440*/  @!P0 SYNCS.PHASECHK.TRANS64 P0, [R0+URZ+0x22820], R3 ;  /* 0x02282003000085a7 */ /* 0x000e64000800007f */
[----:B-1----:R-:W-:Y:S05]  /*1c450*/  @!P0 BRA `(.L_x_2562) ;  /* 0xfffffffc00f08947 */ /* 0x002fea000383ffff */
[----:B------:R-:W-:Y:S05]  /*1c460*/  BRA `(.L_x_2631) ;  /* 0xffffffe0002c7947 */ /* 0x000fea000383ffff */
.L_x_2563:
[----:B------:R-:W1:Y:S01]  /*1c470*/  S2R R2, SR_TID.X ;  /* 0x0000000000027919 */ /* 0x000e620000002100 */
[----:B------:R-:W-:Y:S01]  /*1c480*/  BSSY B0, `(.L_x_2632) ;  /* 0x000000a000007945 */ /* 0x000fe20003800000 */
[----:B------:R-:W-:Y:S02]  /*1c490*/  IMAD.MOV.U32 R12, RZ, RZ, RZ ;  /* 0x000000ffff0c7224 */ /* 0x000fe400078e00ff */
[----:B---3--:R-:W-:Y:S02]  /*1c4a0*/  IMAD.MOV.U32 R11, RZ, RZ, 0x1f ;  /* 0x0000001fff0b7424 */ /* 0x008fe400078e00ff */
[----:B------:R-:W-:Y:S01]  /*1c4b0*/  IMAD.MOV.U32 R15, RZ, RZ, -0x1 ;  /* 0xffffffffff0f7424 */ /* 0x000fe200078e00ff */
[----:B-1----:R-:W-:-:S04]  /*1c4c0*/  SHF.R.U32.HI R2, RZ, 0x5, R2 ;  /* 0x00000005ff027819 */ /* 0x002fc80000011602 */
[----:B------:R-:W-:-:S05]  /*1c4d0*/  LOP3.LUT R2, R2, 0x3, RZ, 0xc0, !PT ;  /* 0x0000000302027812 */ /* 0x000fca00078ec0ff */
[----:B------:R-:W-:-:S07]  /*1c4e0*/  IMAD.MOV.U32 R13, RZ, RZ, R2 ;  /* 0x000000ffff0d7224 */ /* 0x000fce00078e0002 */
[----:B0-----:R-:W-:Y:S05]  /*1c4f0*/  WARPSYNC.COLLECTIVE R15, `(.L_x_2633) ;  /* 0x000000000f087348 */ /* 0x001fea0003c00000 */
[----:B------:R1:W2:Y:S02]  /*1c500*/  SHFL.IDX P6, R14, R13, R12, R11 ;  /* 0x0000000c0d0e7389 */ /* 0x0002a400000c000b */
[----:B012---:R-:W-:Y:S01]  /*1c510*/  ENDCOLLECTIVE ;  /* 0x000000000000791b */ /* 0x007fe20003800000 */
.L_x_2633:
[----:B------:R-:W-:Y:S05]  /*1c520*/  BSYNC B0 ;  /* 0x0000000000007941 */ /* 0x000fea0003800000 */
.L_x_2632:
[----:B------:R-:W-:Y:S05]  /*1c530*/  BRA `(.L_x_2634) ;  /* 0xffffffe000147947 */ /* 0x000fea000383ffff */
.L_x_2566:
[----:B------:R-:W-:Y:S01]  /*1c540*/  BSSY B1, `(.L_x_2635) ;  /* 0x0000006000017945 */ /* 0x000fe20003800000 */
[----:B------:R-:W-:-:S07]  /*1c550*/  IMAD.MOV.U32 R15, RZ, RZ, -0x1 ;  /* 0xffffffffff0f7424 */ /* 0x000fce00078e00ff */
[----:B01-3--:R-:W-:Y:S05]  /*1c560*/  WARPSYNC.COLLECTIVE R15, `(.L_x_2636) ;  /* 0x000000000f0c7348 */ /* 0x00bfea0003c00000 */
[----:B------:R-:W-:Y:S02]  /*1c570*/  ELECT P6, UR62, PT ;  /* 0x00000000003e782f */ /* 0x000fe400038c0000 */
[----:B------:R-:W-:Y:S01]  /*1c580*/  MOV R14, UR62 ;  /* 0x0000003e000e7c02 */ /* 0x000fe20008000f00 */
[----:B01-3--:R-:W-:Y:S10]  /*1c590*/  ENDCOLLECTIVE ;  /* 0x000000000000791b */ /* 0x00bff40003800000 */
.L_x_2636:
[----:B------:R-:W-:Y:S05]  /*1c5a0*/  BSYNC B1 ;  /* 0x0000000000017941 */ /* 0x000fea0003800000 */
.L_x_2635:
[----:B------:R-:W-:Y:S05]  /*1c5b0*/  BRA `(.L_x_2637) ;  /* 0xffffffe0000c7947 */ /* 0x000fea000383ffff */
.L_x_2568:
[----:B0-----:R0:W1:Y:S02]  /*1c5c0*/  SYNCS.PHASECHK.TRANS64.TRYWAIT P0, [R6+URZ], R5 ;  /* 0x00000005060075a7 */ /* 0x001064000800017f */
[----:B-1----:R-:W-:Y:S05]  /*1c5d0*/  @!P0 NANOSLEEP.SYNCS 0x989680 ;  /* 0x009896800000895d */ /* 0x002fea0003900000 */
[----:B------:R-:W1:Y:S02]  /*1c5e0*/  @!P0 SYNCS.PHASECHK.TRANS64 P0, [R6+URZ], R5 ;  /* 0x00000005060085a7 */ /* 0x000e64000800007f */
[----:B-1----:R-:W-:Y:S05]  /*1c5f0*/  @!P0 BRA `(.L_x_2568) ;  /* 0xfffffffc00f08947 */ /* 0x002fea000383ffff */
[----:B------:R-:W-:Y:S05]  /*1c600*/  BRA `(.L_x_2638) ;  /* 0xffffffe000487947 */ /* 0x000fea000383ffff */
.L_x_2569:
[----:B-1----:R1:W2:Y:S02]  /*1c610*/  SYNCS.PHASECHK.TRANS64.TRYWAIT P0, [R7+URZ], R2 ;  /* 0x00000002070075a7 */ /* 0x0022a4000800017f */
[----:B--2---:R-:W-:Y:S05]  /*1c620*/  @!P0 NANOSLEEP.SYNCS 0x989680 ;  /* 0x009896800000895d */ /* 0x004fea0003900000 */
[----:B------:R-:W2:Y:S02]  /*1c630*/  @!P0 SYNCS.PHASECHK.TRANS64 P0, [R7+URZ], R2 ;  /* 0x00000002070085a7 */ /* 0x000ea4000800007f */
[----:B--2---:R-:W-:Y:S05]  /*1c640*/  @!P0 BRA `(.L_x_2569) ;  /* 0xfffffffc00f08947 */ /* 0x004fea000383ffff */
[----:B------:R-:W-:Y:S05]  /*1c650*/  BRA `(.L_x_2639) ;  /* 0xffffffe0003c7947 */ /* 0x000fea000383ffff */
.L_x_2571:
[----:B--2---:R2:W4:Y:S02]  /*1c660*/  SYNCS.PHASECHK.TRANS64.TRYWAIT P0, [R4+URZ], R5 ;  /* 0x00000005040075a7 */ /* 0x004524000800017f */
[----:B----4-:R-:W-:Y:S05]  /*1c670*/  @!P0 NANOSLEEP.SYNCS 0x989680 ;  /* 0x009896800000895d */ /* 0x010fea0003900000 */
[----:B------:R-:W4:Y:S02]  /*1c680*/  @!P0 SYNCS.PHASECHK.TRANS64 P0, [R4+URZ], R5 ;  /* 0x00000005040085a7 */ /* 0x000f24000800007f */
[----:B----4-:R-:W-:Y:S05]  /*1c690*/  @!P0 BRA `(.L_x_2571) ;  /* 0xfffffffc00f08947 */ /* 0x010fea000383ffff */
[----:B------:R-:W-:Y:S05]  /*1c6a0*/  BRA `(.L_x_2640) ;  /* 0xffffffe000447947 */ /* 0x000fea000383ffff */
.L_x_2641:
        /* <DEDUP_REMOVED lines=13> */
.L_x_6137:


//--------------------- .text._ZN7cutlass13device_kernelIN5flash11enable_sm90INS1_16FlashAttnFwdSm90INS1_25CollectiveMainloopFwdSm90ILi2EN4cute5tupleIJNS5_1CILi1EEES8_S8_EEENS6_IJNS7_ILi128EEENS7_ILi96EEENS7_ILi64EEEEEELi256ENS_10bfloat16_tEfNS_4arch4Sm90ELb0ELb1ELb1ELb1ELb0ELb1ELb0ELb1ELb0ELb1ELb1ELb0EEENS1_21CollectiveEpilogueFwdINS6_IJSA_NS7_ILi256EEESB_EEES9_SE_SG_Li256ELb1ELb1ELb1ELb0EEENS1_36VarlenDynamicPersistentTileSchedulerILi128ELi96ELi256ELi128ELb1ELb1ELb1ELb1ELb0ELb1EEEEEEEEEvNT_6ParamsE --------------------------
	.section	.text._ZN7cutlass13device_kernelIN5flash11enable_sm90INS1_16FlashAttnFwdSm90INS1_25CollectiveMainloopFwdSm90ILi2EN4cute5tupleIJNS5_1CILi1EEES8_S8_EEENS6_IJNS7_ILi128EEENS7_ILi96EEENS7_ILi64EEEEEELi256ENS_10bfloat16_tEfNS_4arch4Sm90ELb0ELb1ELb1ELb1ELb0ELb1ELb0ELb1ELb0ELb1ELb1ELb0EEENS1_21CollectiveEpilogueFwdINS6_IJSA_NS7_ILi256EEESB_EEES9_SE_SG_Li256ELb1ELb1ELb1ELb0EEENS1_36VarlenDynamicPersistentTileSchedulerILi128ELi96ELi256ELi128ELb1ELb1ELb1ELb1ELb0ELb1EEEEEEEEEvNT_6ParamsE,"ax",@progbits
	.align	128
.text._ZN7cutlass13device_kernelIN5flash11enable_sm90INS1_16FlashAttnFwdSm90INS1_25CollectiveMainloopFwdSm90ILi2EN4cute5tupleIJNS5_1CILi1EEES8_S8_EEENS6_IJNS7_ILi128EEENS7_ILi96EEENS7_ILi64EEEEEELi256ENS_10bfloat16_tEfNS_4arch4Sm90ELb0ELb1ELb1ELb1ELb0ELb1ELb0ELb1ELb0ELb1ELb1ELb0EEENS1_21CollectiveEpilogueFwdINS6_IJSA_NS7_ILi256EEESB_EEES9_SE_SG_Li256ELb1ELb1ELb1ELb0EEENS1_36VarlenDynamicPersistentTileSchedulerILi128ELi96ELi256ELi128ELb1ELb1ELb1ELb1ELb0ELb1EEEEEEEEEvNT_6ParamsE:
        .type           _ZN7cutlass13device_kernelIN5flash11enable_sm90INS1_16FlashAttnFwdSm90INS1_25CollectiveMainloopFwdSm90ILi2EN4cute5tupleIJNS5_1CILi1EEES8_S8_EEENS6_IJNS7_ILi128EEENS7_ILi96EEENS7_ILi64EEEEEELi256ENS_10bfloat16_tEfNS_4arch4Sm90ELb0ELb1ELb1ELb1ELb0ELb1ELb0ELb1ELb0ELb1ELb1ELb0EEENS1_21CollectiveEpilogueFwdINS6_IJSA_NS7_ILi256EEESB_EEES9_SE_SG_Li256ELb1ELb1ELb1ELb0EEENS1_36VarlenDynamicPersistentTileSchedulerILi128ELi96ELi256ELi128ELb1ELb1ELb1ELb1ELb0ELb1EEEEEEEEEvNT_6ParamsE,@function
        .size           _ZN7cutlass13device_kernelIN5flash11enable_sm90INS1_16FlashAttnFwdSm90INS1_25CollectiveMainloopFwdSm90ILi2EN4cute5tupleIJNS5_1CILi1EEES8_S8_EEENS6_IJNS7_ILi128EEENS7_ILi96EEENS7_ILi64EEEEEELi256ENS_10bfloat16_tEfNS_4arch4Sm90ELb0ELb1ELb1ELb1ELb0ELb1ELb0ELb1ELb0ELb1ELb1ELb0EEENS1_21CollectiveEpilogueFwdINS6_IJSA_NS7_ILi256EEESB_EEES9_SE_SG_Li256ELb1ELb1ELb1ELb0EEENS1_36VarlenDynamicPersistentTileSchedulerILi128ELi96ELi256ELi128ELb1ELb1ELb1ELb1ELb0ELb1EEEEEEEEEvNT_6ParamsE,(.L_x_6138 - _ZN7cutlass13device_kernelIN5flash11enable_sm90INS1_16FlashAttnFwdSm90INS1_25CollectiveMainloopFwdSm90ILi2EN4cute5tupleIJNS5_1CILi1EEES8_S8_EEENS6_IJNS7_ILi128EEENS7_ILi96EEENS7_ILi64EEEEEELi256ENS_10bfloat16_tEfNS_4arch4Sm90ELb0ELb1ELb1ELb1ELb0ELb1ELb0ELb1ELb0ELb1ELb1ELb0EEENS1_21CollectiveEpilogueFwdINS6_IJSA_NS7_ILi256EEESB_EEES9_SE_SG_Li256ELb1ELb1ELb1ELb0EEENS1_36VarlenDynamicPersistentTileSchedulerILi128ELi96ELi256ELi128ELb1ELb1ELb1ELb1ELb0ELb1EEEEEEEEEvNT_6ParamsE)
        .other          _ZN7cutlass13device_kernelIN5flash11enable_sm90INS1_16FlashAttnFwdSm90INS1_25CollectiveMainloopFwdSm90ILi2EN4cute5tupleIJNS5_1CILi1EEES8_S8_EEENS6_IJNS7_ILi128EEENS7_ILi96EEENS7_ILi64EEEEEELi256ENS_10bfloat16_tEfNS_4arch4Sm90ELb0ELb1ELb1ELb1ELb0ELb1ELb0ELb1ELb0ELb1ELb1ELb0EEENS1_21CollectiveEpilogueFwdINS6_IJSA_NS7_ILi256EEESB_EEES9_SE_SG_Li256ELb1ELb1ELb1ELb0EEENS1_36VarlenDynamicPersistentTileSchedulerILi128ELi96ELi256ELi128ELb1ELb1ELb1ELb1ELb0ELb1EEEEEEEEEvNT_6ParamsE,@"STO_CUDA_ENTRY STV_DEFAULT"
_ZN7cutlass13device_kernelIN5flash11enable_sm90INS1_16FlashAttnFwdSm90INS1_25CollectiveMainloopFwdSm90ILi2EN4cute5tupleIJNS5_1CILi1EEES8_S8_EEENS6_IJNS7_ILi128EEENS7_ILi96EEENS7_ILi64EEEEEELi256ENS_10bfloat16_tEfNS_4arch4Sm90ELb0ELb1ELb1ELb1ELb0ELb1ELb0ELb1ELb0ELb1ELb1ELb0EEENS1_21CollectiveEpilogueFwdINS6_IJSA_NS7_ILi256EEESB_EEES9_SE_SG_Li256ELb1ELb1ELb1ELb0EEENS1_36VarlenDynamicPersistentTileSchedulerILi128ELi96ELi256ELi128ELb1ELb1ELb1ELb1ELb0ELb1EEEEEEEEEvNT_6ParamsE:
        /* <DEDUP_REMOVED lines=24> */
.L_x_2643:
[----:B------:R-:W-:Y:S05]  /*0180*/  BSYNC B0 ;  /* 0x0000000000007941 */ /* 0x000fea0003800000 */
.L_x_2642:
        /* <DEDUP_REMOVED lines=41> */
.L_x_2644:
        /* <DEDUP_REMOVED lines=22> */
.L_x_2645:
        /* <DEDUP_REMOVED lines=18> */
.L_x_2646:
        /* <DEDUP_REMOVED lines=22> */
.L_x_2647:
        /* <DEDUP_REMOVED lines=22> */
.L_x_2648:
        /* <DEDUP_REMOVED lines=8> */
.L_x_2651:
        /* <DEDUP_REMOVED lines=8> */
[----:B------:R-:W-:Y:S01]  /*0a60*/  UMOV UR4, 0x400 ;  /* 0x0000040000047882 */ /* 0x000fe20000000000 */
[----:B------:R-:W-:-:S11]  /*0a70*/  LOP3.LUT R18, R18, 0xffbfffff, RZ, 0xc0, !PT ;  /* 0xffbfffff12127812 */ /* 0x000fd600078ec0ff */
[----:B------:R-:W-:Y:S06]  /*0a80*/  @!P0 BAR.ARV 0x9, 0x100 ;  /* 0x0244000000008b1d */ /* 0x000fec0000002000 */
[----:B0-----:R-:W-:Y:S01]  /*0a90*/  ULEA UR4, UR5, UR4, 0x18 ;  /* 0x0000000405047291 */ /* 0x001fe2000f8ec03f */
[----:B------:R-:W-:Y:S01]  /*0aa0*/  @P0 LOP3.LUT R18, R18, 0x400000, RZ, 0xfc, !PT ;  /* 0x0040000012120812 */ /* 0x000fe200078efcff */
        /* <DEDUP_REMOVED lines=8> */
[----:B------:R-:W-:Y:S01]  /*0b30*/  ULOP3.LUT UR37, UR36, 0x1, URZ, 0xfc, !UPT ;  /* 0x0000000124257892 */ /* 0x000fe2000f8efc3f */
[----:B------:R-:W-:Y:S02]  /*0b40*/  IMAD.MOV.U32 R232, RZ, RZ, RZ ;  /* 0x000000ffffe87224 */ /* 0x000fe400078e00ff */
[----:B------:R-:W-:Y:S01]  /*0b50*/  IMAD.MOV.U32 R22, RZ, RZ, RZ ;  /* 0x000000ffff167224 */ /* 0x000fe200078e00ff */
[----:B------:R-:W-:Y:S01]  /*0b60*/  SHF.R.S32.HI R3, RZ, 0x1f, R6 ;  /* 0x0000001fff037819 */ /* 0x000fe20000011406 */
[----:B------:R-:W-:Y:S02]  /*0b70*/  IMAD.MOV.U32 R206, RZ, RZ, RZ ;  /* 0x000000ffffce7224 */ /* 0x000fe400078e00ff */
[----:B------:R-:W-:Y:S01]  /*0b80*/  IMAD.MOV.U32 R202, RZ, RZ, RZ ;  /* 0x000000ffffca7224 */ /* 0x000fe200078e00ff */
[CC--:B------:R-:W-:Y:S02]  /*0b90*/  LEA.HI R0, R3.reuse, R6.reuse, RZ, 0x7 ;  /* 0x0000000603007211 */ /* 0x0c0fe400078f38ff */
[----:B------:R-:W-:-:S02]  /*0ba0*/  LEA.HI R2, R3, R6, RZ, 0x4 ;  /* 0x0000000603027211 */ /* 0x000fc400078f20ff */
[----:B------:R-:W-:Y:S02]  /*0bb0*/  LOP3.LUT R5, R0, 0xffffff80, RZ, 0xc0, !PT ;  /* 0xffffff8000057812 */ /* 0x000fe400078ec0ff */
[----:B------:R-:W-:Y:S02]  /*0bc0*/  SHF.R.S32.HI R7, RZ, 0x4, R2 ;  /* 0x00000004ff077819 */ /* 0x000fe40000011402 */
[----:B------:R-:W-:Y:S01]  /*0bd0*/  LEA.HI R220, R3, R6, RZ, 0x5 ;  /* 0x0000000603dc7211 */ /* 0x000fe200078f28ff */
[----:B------:R-:W-:Y:S01]  /*0be0*/  IMAD.IADD R13, R6, 0x1, -R5 ;  /* 0x00000001060d7824 */ /* 0x000fe200078e0a05 */
[----:B------:R-:W-:Y:S02]  /*0bf0*/  SHF.R.S32.HI R5, RZ, 0x7, R0 ;  /* 0x00000007ff057819 */ /* 0x000fe40000011400 */
[----:B------:R-:W-:Y:S02]  /*0c00*/  LEA.HI R4, R2, R7, RZ, 0x1 ;  /* 0x0000000702047211 */ /* 0x000fe400078f08ff */
[----:B------:R-:W-:Y:S01]  /*0c10*/  SHF.R.S32.HI R8, RZ, 0x1f, R13 ;  /* 0x0000001fff087819 */ /* 0x000fe2000001140d */
[----:B------:R-:W-:Y:S01]  /*0c20*/  STL [R1+0x64], R13 ;  /* 0x0000640d01007387 */ /* 0x000fe20000100800 */
[----:B------:R-:W-:-:S02]  /*0c30*/  LEA.HI R0, R0, R5, RZ, 0x1 ;  /* 0x0000000500007211 */ /* 0x000fc400078f08ff */
[----:B------:R-:W-:Y:S02]  /*0c40*/  LEA.HI R9, R8, R13, RZ, 0x2 ;  /* 0x0000000d08097211 */ /* 0x000fe400078f10ff */
[----:B------:R-:W-:Y:S02]  /*0c50*/  LOP3.LUT R0, R0, 0x3fffffe, RZ, 0xc0, !PT ;  /* 0x03fffffe00007812 */ /* 0x000fe400078ec0ff */
[--C-:B------:R-:W-:Y:S02]  /*0c60*/  SHF.R.S32.HI R10, RZ, 0x2, R9.reuse ;  /* 0x00000002ff0a7819 */ /* 0x100fe40000011409 */
[----:B------:R-:W-:Y:S01]  /*0c70*/  SHF.R.S32.HI R11, RZ, 0x1f, R9 ;  /* 0x0000001fff0b7819 */ /* 0x000fe20000011409 */
[----:B------:R-:W-:Y:S01]  /*0c80*/  IMAD.IADD R0, R5, 0x1, -R0 ;  /* 0x0000000105007824 */ /* 0x000fe200078e0a00 */
[----:B------:R-:W-:Y:S02]  /*0c90*/  LOP3.LUT R4, R4, 0x1ffffffe, RZ, 0xc0, !PT ;  /* 0x1ffffffe04047812 */ /* 0x000fe400078ec0ff */
[----:B------:R-:W-:-:S02]  /*0ca0*/  LEA.HI R23, R3, R6, RZ, 0x2 ;  /* 0x0000000603177211 */ /* 0x000fc400078f10ff */
[----:B------:R-:W-:Y:S01]  /*0cb0*/  LEA.HI R3, R3, R6, RZ, 0x3 ;  /* 0x0000000603037211 */ /* 0x000fe200078f18ff */
[----:B------:R-:W-:Y:S01]  /*0cc0*/  IMAD.IADD R4, R7, 0x1, -R4 ;  /* 0x0000000107047824 */ /* 0x000fe200078e0a04 */
[----:B------:R-:W-:Y:S02]  /*0cd0*/  LEA.HI R11, R11, R10, RZ, 0x3 ;  /* 0x0000000a0b0b7211 */ /* 0x000fe400078f18ff */
[----:B------:R-:W-:Y:S01]  /*0ce0*/  LOP3.LUT R5, R2, 0x3fffff0, RZ, 0xc0, !PT ;  /* 0x03fffff002057812 */ /* 0x000fe200078ec0ff */
[----:B------:R-:W-:Y:S01]  /*0cf0*/  IMAD.MOV.U32 R2, RZ, RZ, RZ ;  /* 0x000000ffff027224 */ /* 0x000fe200078e00ff */
[----:B------:R-:W-:Y:S02]  /*0d00*/  LOP3.LUT R7, R3, 0xfffffff8, RZ, 0xc0, !PT ;  /* 0xfffffff803077812 */ /* 0x000fe400078ec0ff */
        /* <DEDUP_REMOVED lines=22> */
[----:B------:R-:W-:Y:S01]  /*0e70*/  IMAD.SHL.U32 R16, R3, 0x8, RZ ;  /* 0x0000000803107824 */ /* 0x000fe200078e00ff */
[----:B------:R-:W-:Y:S01]  /*0e80*/  LOP3.LUT R0, R0, 0x1ffffffe, RZ, 0xc0, !PT ;  /* 0x1ffffffe00007812 */ /* 0x000fe200078ec0ff */
[----:B------:R-:W-:Y:S01]  /*0e90*/  IMAD.IADD R9, R13, 0x1, -R9 ;  /* 0x000000010d097824 */ /* 0x000fe200078e0a09 */
[----:B------:R-:W-:Y:S01]  /*0ea0*/  LOP3.LUT R218, R218, 0x1c0, RZ, 0xc0, !PT ;  /* 0x000001c0dada7812 */ /* 0x000fe200078ec0ff */
[----:B------:R-:W-:Y:S01]  /*0eb0*/  IMAD.SHL.U32 R4, R4, 0x40, RZ ;  /* 0x0000004004047824 */ /* 0x000fe200078e00ff */
[----:B------:R-:W-:Y:S01]  /*0ec0*/  STL [R1+0x6c], R12 ;  /* 0x00006c0c01007387 */ /* 0x000fe20000100800 */
[C---:B------:R-:W-:Y:S01]  /*0ed0*/  IMAD.SHL.U32 R200, R3.reuse, 0x4, RZ ;  /* 0x0000000403c87824 */ /* 0x040fe200078e00ff */
[----:B------:R-:W-:Y:S01]  /*0ee0*/  LOP3.LUT R6, R218, 0x38, R16, 0xf8, !PT ;  /* 0x00000038da067812 */ /* 0x000fe200078ef810 */
[----:B------:R-:W-:Y:S01]  /*0ef0*/  IMAD.IADD R0, R3, 0x1, -R0 ;  /* 0x0000000103007824 */ /* 0x000fe200078e0a00 */
[----:B------:R-:W-:Y:S01]  /*0f00*/  SHF.R.S32.HI R3, RZ, 0x1f, R208 ;  /* 0x0000001fff037819 */ /* 0x000fe200000114d0 */
[----:B------:R-:W-:Y:S01]  /*0f10*/  IMAD.SHL.U32 R205, R9, 0x2, RZ ;  /* 0x0000000209cd7824 */ /* 0x000fe200078e00ff */
[----:B------:R-:W-:Y:S01]  /*0f20*/  SHF.R.U32.HI R3, RZ, 0x3, R218 ;  /* 0x00000003ff037819 */ /* 0x000fe200000116da */
[----:B------:R-:W-:Y:S01]  /*0f30*/  VIADD R223, R208, 0x40 ;  /* 0x00000040d0df7836 */ /* 0x000fe20000000000 */
[----:B------:R-:W-:Y:S01]  /*0f40*/  LOP3.LUT R221, R4, 0xfffffe00, RZ, 0xc0, !PT ;  /* 0xfffffe0004dd7812 */ /* 0x000fe200078ec0ff */
[----:B------:R-:W-:-:S02]  /*0f50*/  VIADD R39, R205, 0x8 ;  /* 0x00000008cd277836 */ /* 0x000fc40000000000 */
[----:B------:R-:W-:Y:S01]  /*0f60*/  VIADD R36, R205, 0x20 ;  /* 0x00000020cd247836 */ /* 0x000fe20000000000 */
[----:B------:R-:W-:Y:S01]  /*0f70*/  LOP3.LUT R6, R221, R6, R3, 0xf6, !PT ;  /* 0x00000006dd067212 */ /* 0x000fe200078ef603 */
[C---:B------:R-:W-:Y:S01]  /*0f80*/  VIADD R33, R205.reuse, 0x38 ;  /* 0x00000038cd217836 */ /* 0x040fe20000000000 */
[----:B------:R-:W-:Y:S01]  /*0f90*/  SHF.R.S32.HI R4, RZ, 0x1f, R223 ;  /* 0x0000001fff047819 */ /* 0x000fe200000114df */
[----:B------:R-:W-:Y:S02]  /*0fa0*/  VIADD R222, R208, 0x80 ;  /* 0x00000080d0de7836 */ /* 0x000fe40000000000 */
[----:B------:R-:W-:Y:S02]  /*0fb0*/  VIADD R30, R205, 0x50 ;  /* 0x00000050cd1e7836 */ /* 0x000fe40000000000 */
[----:B------:R-:W-:Y:S01]  /*0fc0*/  IMAD.SHL.U32 R4, R5, 0x8, RZ ;  /* 0x0000000805047824 */ /* 0x000fe200078e00ff */
[----:B------:R-:W-:Y:S01]  /*0fd0*/  SHF.R.S32.HI R7, RZ, 0x1f, R222 ;  /* 0x0000001fff077819 */ /* 0x000fe200000114de */
[----:B------:R-:W-:Y:S01]  /*0fe0*/  IMAD R3, R6, 0x2, R19 ;  /* 0x0000000206037824 */ /* 0x000fe200078e0213 */
        /* <DEDUP_REMOVED lines=55> */
[----:B------:R-:W-:Y:S01]  /*1360*/  VIADD R207, R200, 0x10 ;  /* 0x00000010c8cf7836 */ /* 0x000fe20000000000 */
[----:B------:R-:W-:Y:S01]  /*1370*/  SHF.R.S32.HI R13, RZ, 0x1f, R13 ;  /* 0x0000001fff0d7819 */ /* 0x000fe2000001140d */
[----:B------:R-:W-:Y:S01]  /*1380*/  IMAD R210, R0, 0x8, R12 ;  /* 0x0000000800d27824 */ /* 0x000fe200078e020c */
[----:B------:R-:W-:-:S02]  /*1390*/  SHF.R.S32.HI R10, RZ, 0x1f, R10 ;  /* 0x0000001fff0a7819 */ /* 0x000fc4000001140a */
[----:B------:R-:W-:Y:S02]  /*13a0*/  SHF.R.S32.HI R9, RZ, 0x1f, R9 ;  /* 0x0000001fff097819 */ /* 0x000fe40000011409 */
[----:B------:R-:W-:Y:S02]  /*13b0*/  SHF.R.S32.HI R4, RZ, 0x1f, R237 ;  /* 0x0000001fff047819 */ /* 0x000fe400000114ed */
[----:B------:R-:W-:-:S07]  /*13c0*/  SHF.R.S32.HI R3, RZ, 0x1f, R236 ;  /* 0x0000001fff037819 */ /* 0x000fce00000114ec */
.L_x_2871:
[----:B------:R-:W-:Y:S05]  /*13d0*/  YIELD ;  /* 0x0000000000007946 */ /* 0x000fea0003800000 */
[----:B------:R-:W-:Y:S01]  /*13e0*/  ULDC.64 UR4, c[0x0][0xa28] ;  /* 0x00028a0000047ab9 */ /* 0x000fe20000000a00 */
[----:B01----:R-:W0:Y:S01]  /*13f0*/  LDC.64 R6, c[0x0][0xa08] ;  /* 0x00028200ff067b82 */ /* 0x003e220000000a00 */
[----:B------:R-:W-:Y:S01]  /*1400*/  ISETP.NE.U32.AND P1, PT, RZ, UR4, PT ;  /* 0x00000004ff007c0c */ /* 0x000fe2000bf25070 */
[----:B------:R-:W-:Y:S02]  /*1410*/  IMAD.MOV.U32 R12, RZ, RZ, RZ ;  /* 0x000000ffff0c7224 */ /* 0x000fe400078e00ff */
[----:B------:R-:W-:Y:S01]  /*1420*/  IMAD.MOV.U32 R30, RZ, RZ, RZ ;  /* 0x000000ffff1e7224 */ /* 0x000fe200078e00ff */
[----:B------:R-:W-:Y:S01]  /*1430*/  ISETP.NE.AND.EX P1, PT, RZ, UR5, PT, P1 ;  /* 0x00000005ff007c0c */ /* 0x000fe2000bf25310 */
[----:B------:R-:W-:-:S02]  /*1440*/  ULDC.64 UR4, c[0x0][0xa18] ;  /* 0x0002860000047ab9 */ /* 0x000fc40000000a00 */
[----:B------:R-:W-:-:S04]  /*1450*/  ISETP.NE.U32.AND P2, PT, RZ, UR4, PT ;  /* 0x00000004ff007c0c */ /* 0x000fc8000bf45070 */
[----:B------:R-:W-:Y:S01]  /*1460*/  ISETP.NE.AND.EX P2, PT, RZ, UR5, PT, P2 ;  /* 0x00000005ff007c0c */ /* 0x000fe2000bf45320 */
[----:B------:R-:W-:Y:S02]  /*1470*/  ULDC.64 UR4, c[0x0][0xa08] ;  /* 0x0002820000047ab9 */ /* 0x000fe40000000a00 */
[----:B------:R-:W-:-:S03]  /*1480*/  ISETP.NE.U32.AND P0, PT, RZ, UR4, PT ;  /* 0x00000004ff007c0c */ /* 0x000fc6000bf05070 */
[----:B------:R-:W1:Y:S01]  /*1490*/  @P1 LDC.64 R4, c[0x0][0xa28] ;  /* 0x00028a00ff041b82 */ /* 0x000e620000000a00 */
[----:B------:R-:W-:Y:S01]  /*14a0*/  ISETP.NE.AND.EX P0, PT, RZ, UR5, PT, P0 ;  /* 0x00000005ff007c0c */ /* 0x000fe2000bf05300 */
[----:B0-2-4-:R-:W-:-:S06]  /*14b0*/  IMAD.WIDE R10, R155, 0x4, R6 ;  /* 0x000000049b0a7825 */ /* 0x015fcc00078e0206 */
[----:B------:R-:W0:Y:S01]  /*14c0*/  @P2 LDC.64 R8, c[0x0][0xa18] ;  /* 0x00028600ff082b82 */ /* 0x000e220000000a00 */
[----:B------:R-:W-:Y:S02]  /*14d0*/  ULDC UR4, c[0x0][0x288] ;  /* 0x0000a20000047ab9 */ /* 0x000fe40000000800 */
[----:B------:R-:W-:Y:S01]  /*14e0*/  IMAD.U32 R203, RZ, RZ, UR4 ;  /* 0x00000004ffcb7e24 */ /* 0x000fe2000f8e00ff */
[----:B------:R-:W-:Y:S02]  /*14f0*/  ULDC.64 UR4, c[0x0][0x418] ;  /* 0x0001060000047ab9 */ /* 0x000fe40000000a00 */
[----:B------:R2:W5:Y:S01]  /*1500*/  @P0 LDG.E R30, desc[UR38][R10.64] ;  /* 0x000000260a1e0981 */ /* 0x000562000c1e1900 */
[----:B-1----:R-:W-:-:S05]  /*1510*/  @P1 IMAD.WIDE R4, R155, 0x4, R4 ;  /* 0x000000049b041825 */ /* 0x002fca00078e0204 */
[----:B------:R2:W5:Y:S01]  /*1520*/  @P1 LDG.E R12, desc[UR38][R4.64] ;  /* 0x00000026040c1981 */ /* 0x000562000c1e1900 */
[----:B0-----:R-:W-:-:S05]  /*1530*/  @P2 IMAD.WIDE R6, R155, 0x4, R8 ;  /* 0x000000049b062825 */ /* 0x001fca00078e0208 */
        /* <DEDUP_REMOVED lines=10> */
[----:B--2---:R-:W-:Y:S06]  /*15e0*/  @P2 BRA `(.L_x_2653) ;  /* 0x0000000000242947 */ /* 0x004fec0003800000 */
        /* <DEDUP_REMOVED lines=9> */
.L_x_2653:
        /* <DEDUP_REMOVED lines=10> */
[----:B------:R-:W0:Y:S02]  /*1720*/  LDC.64 R4, c[0x0][0xa20] ;  /* 0x00028800ff047b82 */ /* 0x000e240000000a00 */
[----:B0-----:R-:W-:-:S05]  /*1730*/  IMAD.WIDE R4, R155, 0x4, R4 ;  /* 0x000000049b047825 */ /* 0x001fca00078e0204 */
[----:B------:R0:W5:Y:S01]  /*1740*/  LDG.E R31, desc[UR38][R4.64] ;  /* 0x00000026041f7981 */ /* 0x000162000c1e1900 */
[----:B------:R-:W-:Y:S05]  /*1750*/  BRA `(.L_x_2655) ;  /* 0x0000000000107947 */ /* 0x000fea0003800000 */
.L_x_2654:
[----:B------:R-:W-:Y:S05]  /*1760*/  @!P0 BRA `(.L_x_2655) ;  /* 0x00000000000c8947 */ /* 0x000fea0003800000 */
[----:B------:R-:W2:Y:S04]  /*1770*/  LDG.E R0, desc[UR38][R10.64] ;  /* 0x000000260a007981 */ /* 0x000ea8000c1e1900 */
[----:B------:R-:W2:Y:S02]  /*1780*/  LDG.E R31, desc[UR38][R10.64+0x4] ;  /* 0x000004260a1f7981 */ /* 0x000ea4000c1e1900 */
[----:B--2---:R-:W-:-:S07]  /*1790*/  IMAD.IADD R31, R31, 0x1, -R0 ;  /* 0x000000011f1f7824 */ /* 0x004fce00078e0a00 */
.L_x_2655:
[----:B------:R-:W-:Y:S01]  /*17a0*/  ULDC.64 UR4, c[0x0][0xa10] ;  /* 0x0002840000047ab9 */ /* 0x000fe20000000a00 */
[----:B0-----:R-:W0:Y:S01]  /*17b0*/  LDC R4, c[0x0][0x448] ;  /* 0x00011200ff047b82 */ /* 0x001e220000000800 */
[----:B------:R-:W-:-:S04]  /*17c0*/  ISETP.NE.U32.AND P0, PT, RZ, UR4, PT ;  /* 0x00000004ff007c0c */ /* 0x000fc8000bf05070 */
[----:B------:R-:W-:Y:S01]  /*17d0*/  ISETP.NE.AND.EX P0, PT, RZ, UR5, PT, P0 ;  /* 0x00000005ff007c0c */ /* 0x000fe2000bf05300 */
[----:B------:R-:W-:Y:S02]  /*17e0*/  ULDC.64 UR4, c[0x0][0xa30] ;  /* 0x00028c0000047ab9 */ /* 0x000fe40000000a00 */
[----:B------:R-:W-:-:S04]  /*17f0*/  ISETP.NE.U32.AND P1, PT, RZ, UR4, PT ;  /* 0x00000004ff007c0c */ /* 0x000fc8000bf25070 */
[----:B------:R-:W-:-:S06]  /*1800*/  ISETP.NE.AND.EX P1, PT, RZ, UR5, PT, P1 ;  /* 0x00000005ff007c0c */ /* 0x000fcc000bf25310 */
[----:B------:R-:W1:Y:S08]  /*1810*/  @P0 LDC.64 R6, c[0x0][0xa10] ;  /* 0x00028400ff060b82 */ /* 0x000e700000000a00 */
[----:B------:R-:W2:Y:S01]  /*1820*/  @P1 LDC.64 R8, c[0x0][0xa30] ;  /* 0x00028c00ff081b82 */ /* 0x000ea20000000a00 */
[----:B-1----:R-:W-:-:S05]  /*1830*/  @P0 IMAD.WIDE R6, R155, 0x4, R6 ;  /* 0x000000049b060825 */ /* 0x002fca00078e0206 */
[----:B------:R-:W3:Y:S04]  /*1840*/  @P0 LDG.E R0, desc[UR38][R6.64] ;  /* 0x0000002606000981 */ /* 0x000ee8000c1e1900 */
[----:B------:R-:W3:Y:S01]  /*1850*/  @P0 LDG.E R3, desc[UR38][R6.64+0x4] ;  /* 0x0000042606030981 */ /* 0x000ee2000c1e1900 */
[----:B-----5:R-:W-:Y:S02]  /*1860*/  IMAD.MOV.U32 R152, RZ, RZ, R31 ;  /* 0x000000ffff987224 */ /* 0x020fe400078e001f */
[----:B--2---:R-:W-:-:S05]  /*1870*/  @P1 IMAD.WIDE R8, R155, 0x4, R8 ;  /* 0x000000049b081825 */ /* 0x004fca00078e0208 */
[----:B------:R1:W5:Y:S01]  /*1880*/  @P1 LDG.E R152, desc[UR38][R8.64] ;  /* 0x0000002608981981 */ /* 0x000362000c1e1900 */
[----:B0-----:R-:W-:Y:S01]  /*1890*/  ISETP.NE.AND P1, PT, R4, 0x1, PT ;  /* 0x000000010400780c */ /* 0x001fe20003f25270 */
[----:B------:R-:W-:Y:S01]  /*18a0*/  IMAD.SHL.U32 R209, R153, 0x80, RZ ;  /* 0x0000008099d17824 */ /* 0x000fe200078e00ff */
[----:B------:R-:W0:Y:S01]  /*18b0*/  LDC.64 R4, c[0x0][0x9e0] ;  /* 0x00027800ff047b82 */ /* 0x000e220000000a00 */
[----:B------:R-:W-:-:S10]  /*18c0*/  IMAD.IADD R13, R31, 0x1, -R12 ;  /* 0x000000011f0d7824 */ /* 0x000fd400078e0a0c */
[----:B------:R-:W2:Y:S08]  /*18d0*/  @P1 LDC R10, c[0x0][0x44c] ;  /* 0x00011300ff0a1b82 */ /* 0x000eb00000000800 */
[----:B------:R-:W4:Y:S01]  /*18e0*/  @P1 LDC R11, c[0x0][0x450] ;  /* 0x00011400ff0b1b82 */ /* 0x000f220000000800 */
[----:B0-----:R-:W-:Y:S01]  /*18f0*/  ISETP.GE.AND P2, PT, R5, 0x1, PT ;  /* 0x000000010500780c */ /* 0x001fe20003f46270 */
[----:B---3--:R-:W-:-:S02]  /*1900*/  @P0 IMAD.IADD R24, R3, 0x1, -R0 ;  /* 0x0000000103180824 */ /* 0x008fc400078e0a00 */
[----:B------:R-:W-:Y:S02]  /*1910*/  VIADD R3, R209, 0x7f ;  /* 0x0000007fd1037836 */ /* 0x000fe40000000000 */
[----:B------:R-:W-:Y:S02]  /*1920*/  IMAD.IADD R204, R13, 0x1, R24 ;  /* 0x000000010dcc7824 */ /* 0x000fe400078e0218 */
[----:B--2---:R-:W-:-:S04]  /*1930*/  @P1 IMAD.HI.U32 R6, R3, R10, RZ ;  /* 0x0000000a03061227 */ /* 0x004fc800078e00ff */
[C---:B------:R-:W-:Y:S01]  /*1940*/  VIADD R0, R204.reuse, 0x5f ;  /* 0x0000005fcc007836 */ /* 0x040fe20000000000 */
[----:B----4-:R-:W-:Y:S02]  /*1950*/  @P1 SHF.R.U32.HI R3, RZ, R11, R6 ;  /* 0x0000000bff031219 */ /* 0x010fe40000011606 */
[----:B------:R-:W-:Y:S01]  /*1960*/  IADD3 R6, R204, 0x1, -R203 ;  /* 0x00000001cc067810 */ /* 0x000fe20007ffe8cb */
[----:B------:R-:W-:-:S04]  /*1970*/  IMAD.HI R0, R0, 0x2aaaaaab, RZ ;  /* 0x2aaaaaab00007827 */ /* 0x000fc800078e02ff */
[----:B------:R-:W-:Y:S01]  /*1980*/  IMAD.IADD R3, R6, 0x1, R3 ;  /* 0x0000000106037824 */ /* 0x000fe200078e0203 */
[----:B------:R-:W-:-:S03]  /*1990*/  SHF.R.U32.HI R29, RZ, 0x1f, R0 ;  /* 0x0000001fff1d7819 */ /* 0x000fc60000011600 */
[----:B------:R-:W-:Y:S01]  /*19a0*/  IMAD.IADD R4, R3, 0x1, R4 ;  /* 0x0000000103047824 */ /* 0x000fe200078e0204 */
[----:B------:R-:W-:Y:S01]  /*19b0*/  LEA.HI.SX32 R29, R0, R29, 0x1c ;  /* 0x0000001d001d7211 */ /* 0x000fe200078fe2ff */
[----:B-1----:R-:W-:Y:S06]  /*19c0*/  @!P2 BRA `(.L_x_2656) ;  /* 0x000000000048a947 */ /* 0x002fec0003800000 */
[C---:B------:R-:W-:Y:S01]  /*19d0*/  ISETP.GT.AND P0, PT, R3.reuse, RZ, PT ;  /* 0x000000ff0300720c */ /* 0x040fe20003f04270 */
[----:B------:R-:W-:Y:S01]  /*19e0*/  BSSY B0, `(.L_x_2657) ;  /* 0x000000e000007945 */ /* 0x000fe20003800000 */
[----:B------:R-:W-:-:S11]  /*19f0*/  VIADD R0, R3, 0xffffffff ;  /* 0xffffffff03007836 */ /* 0x000fd60000000000 */
        /* <DEDUP_REMOVED lines=8> */
.L_x_2658:
[----:B------:R-:W-:-:S13]  /*1a80*/  ISETP.NE.AND P0, PT, R5, 0x1, PT ;  /* 0x000000010500780c */ /* 0x000fda0003f05270 */
[----:B------:R-:W0:Y:S02]  /*1a90*/  @P0 LDC.64 R6, c[0x0][0x9e8] ;  /* 0x00027a00ff060b82 */ /* 0x000e240000000a00 */
[----:B0-----:R-:W-:-:S05]  /*1aa0*/  @P0 IMAD.HI.U32 R6, R0, R6, RZ ;  /* 0x0000000600060227 */ /* 0x001fca00078e00ff */
[----:B------:R-:W-:-:S07]  /*1ab0*/  @P0 SHF.R.U32.HI R0, RZ, R7, R6 ;  /* 0x00000007ff000219 */ /* 0x000fce0000011606 */
.L_x_2659:
[----:B------:R-:W-:Y:S05]  /*1ac0*/  BSYNC B0 ;  /* 0x0000000000007941 */ /* 0x000fea0003800000 */
.L_x_2657:
[----:B------:R-:W-:-:S05]  /*1ad0*/  IMAD R3, R0, R5, R5 ;  /* 0x0000000500037224 */ /* 0x000fca00078e0205 */
[----:B------:R-:W-:-:S07]  /*1ae0*/  VIMNMX R4, R4, R3, PT ;  /* 0x0000000304047248 */ /* 0x000fce0003fe0100 */
.L_x_2656:
[----:B------:R-:W0:Y:S01]  /*1af0*/  @P1 LDC R6, c[0x0][0x44c] ;  /* 0x00011300ff061b82 */ /* 0x000e220000000800 */
[----:B------:R-:W-:Y:S01]  /*1b00*/  VIADD R4, R4, 0x5f ;  /* 0x0000005f04047836 */ /* 0x000fe20000000000 */
[----:B------:R-:W-:Y:S01]  /*1b10*/  ULDC UR4, c[0x0][0x9dc] ;  /* 0x0002770000047ab9 */ /* 0x000fe20000000800 */
[----:B------:R-:W-:Y:S02]  /*1b20*/  IMAD.MOV.U32 R0, RZ, RZ, R209 ;  /* 0x000000ffff007224 */ /* 0x000fe400078e00d1 */
[----:B------:R-:W-:-:S03]  /*1b30*/  IMAD.HI R4, R4, 0x2aaaaaab, RZ ;  /* 0x2aaaaaab04047827 */ /* 0x000fc600078e02ff */
[----:B------:R-:W1:Y:S02]  /*1b40*/  @P1 LDC R7, c[0x0][0x450] ;  /* 0x00011400ff071b82 */ /* 0x000e640000000800 */
[----:B------:R-:W-:-:S04]  /*1b50*/  SHF.R.U32.HI R3, RZ, 0x1f, R4 ;  /* 0x0000001fff037819 */ /* 0x000fc80000011604 */
[----:B------:R-:W-:-:S04]  /*1b60*/  LEA.HI.SX32 R4, R4, R3, 0x1c ;  /* 0x0000000304047211 */ /* 0x000fc800078fe2ff */
[----:B------:R-:W-:Y:S01]  /*1b70*/  VIMNMX R8, R29, R4, PT ;  /* 0x000000041d087248 */ /* 0x000fe20003fe0100 */
[----:B0-----:R-:W-:-:S05]  /*1b80*/  @P1 IMAD.HI.U32 R6, R209, R6, RZ ;  /* 0x00000006d1061227 */ /* 0x001fca00078e00ff */
[----:B-1----:R-:W-:-:S04]  /*1b90*/  @P1 SHF.R.U32.HI R0, RZ, R7, R6 ;  /* 0x00000007ff001219 */ /* 0x002fc80000011606 */
[----:B------:R-:W-:-:S05]  /*1ba0*/  IADD3 R0, R0, R204, -R203 ;  /* 0x000000cc00007210 */ /* 0x000fca0007ffe8cb */
[----:B------:R-:W-:Y:S01]  /*1bb0*/  VIADD R3, R0, -UR4 ;  /* 0x8000000400037c36 */ /* 0x000fe20008000000 */
[----:B------:R-:W-:Y:S06]  /*1bc0*/  @!P2 BRA `(.L_x_2660) ;  /* 0x000000000044a947 */ /* 0x000fec0003800000 */
        /* <DEDUP_REMOVED lines=10> */
.L_x_2662:
[----:B------:R-:W-:-:S13]  /*1c70*/  ISETP.NE.AND P0, PT, R5, 0x1, PT ;  /* 0x000000010500780c */ /* 0x000fda0003f05270 */
[----:B------:R-:W0:Y:S02]  /*1c80*/  @P0 LDC.64 R6, c[0x0][0x9e8] ;  /* 0x00027a00ff060b82 */ /* 0x000e240000000a00 */
[----:B0-----:R-:W-:-:S05]  /*1c90*/  @P0 IMAD.HI.U32 R4, R0, R6, RZ ;  /* 0x0000000600040227 */ /* 0x001fca00078e00ff */
[----:B------:R-:W-:-:S07]  /*1ca0*/  @P0 SHF.R.U32.HI R0, RZ, R7, R4 ;  /* 0x00000007ff000219 */ /* 0x000fce0000011604 */
.L_x_2663:
[----:B------:R-:W-:Y:S05]  /*1cb0*/  BSYNC B0 ;  /* 0x0000000000007941 */ /* 0x000fea0003800000 */
.L_x_2661:
[----:B------:R-:W-:-:S05]  /*1cc0*/  IMAD R0, R0, R5, RZ ;  /* 0x0000000500007224 */ /* 0x000fca00078e02ff */
[----:B------:R-:W-:-:S07]  /*1cd0*/  VIMNMX R3, R3, R0, !PT ;  /* 0x0000000003037248 */ /* 0x000fce0007fe0100 */
.L_x_2660:
[----:B------:R-:W-:Y:S01]  /*1ce0*/  IMAD.HI R3, R3, 0x2aaaaaab, RZ ;  /* 0x2aaaaaab03037827 */ /* 0x000fe200078e02ff */
[----:B------:R-:W-:Y:S01]  /*1cf0*/  BSSY B0, `(.L_x_2664) ;  /* 0x0000028000007945 */ /* 0x000fe20003800000 */
[----:B------:R-:W-:Y:S02]  /*1d00*/  LOP3.LUT R233, R225, 0xff, RZ, 0xc0, !PT ;  /* 0x000000ffe1e97812 */ /* 0x000fe400078ec0ff */
[----:B------:R-:W-:Y:S02]  /*1d10*/  SHF.R.U32.HI R225, RZ, 0x10, R225 ;  /* 0x00000010ffe17819 */ /* 0x000fe400000116e1 */
[----:B------:R-:W-:-:S04]  /*1d20*/  SHF.R.U32.HI R0, RZ, 0x1f, R3 ;  /* 0x0000001fff007819 */ /* 0x000fc80000011603 */
[----:B------:R-:W-:-:S04]  /*1d30*/  LEA.HI.SX32 R0, R3, R0, 0x1c ;  /* 0x0000000003007211 */ /* 0x000fc800078fe2ff */
[----:B------:R-:W-:Y:S01]  /*1d40*/  VIMNMX R9, RZ, R0, !PT ;  /* 0x00000000ff097248 */ /* 0x000fe20007fe0100 */
[----:B------:R-:W-:-:S03]  /*1d50*/  IMAD.MOV.U32 R0, RZ, RZ, RZ ;  /* 0x000000ffff007224 */ /* 0x000fc600078e00ff */
[----:B------:R-:W-:-:S13]  /*1d60*/  ISETP.GT.AND P0, PT, R8, R9, PT ;  /* 0x000000090800720c */ /* 0x000fda0003f04270 */
[----:B------:R-:W-:Y:S05]  /*1d70*/  @!P0 BRA `(.L_x_2665) ;  /* 0x00000000007c8947 */ /* 0x000fea0003800000 */
[----:B------:R-:W-:Y:S01]  /*1d80*/  ISETP.NE.AND P0, PT, R225, RZ, PT ;  /* 0x000000ffe100720c */ /* 0x000fe20003f05270 */
[----:B------:R-:W-:-:S03]  /*1d90*/  ULDC UR4, c[0x0][0x9f0] ;  /* 0x00027c0000047ab9 */ /* 0x000fc60000000800 */
[----:B------:R-:W-:-:S04]  /*1da0*/  SEL R11, R225, UR4, P0 ;  /* 0x00000004e10b7c07 */ /* 0x000fc80008000000 */
[-C--:B------:R-:W-:Y:S02]  /*1db0*/  IABS R6, R11.reuse ;  /* 0x0000000b00067213 */ /* 0x080fe40000000000 */
[----:B------:R-:W-:Y:S02]  /*1dc0*/  IADD3 R0, R11, -0x1, R8 ;  /* 0xffffffff0b007810 */ /* 0x000fe40007ffe008 */
[----:B------:R-:W0:Y:S01]  /*1dd0*/  I2F.RP R3, R6 ;  /* 0x0000000600037306 */ /* 0x000e220000209400 */
[----:B------:R-:W-:Y:S02]  /*1de0*/  IABS R12, R11 ;  /* 0x0000000b000c7213 */ /* 0x000fe40000000000 */
[----:B------:R-:W-:-:S05]  /*1df0*/  IMAD.IADD R0, R0, 0x1, -R9 ;  /* 0x0000000100007824 */ /* 0x000fca00078e0a09 */
        /* <DEDUP_REMOVED lines=23> */
.L_x_2665:
[----:B------:R-:W-:Y:S05]  /*1f70*/  BSYNC B0 ;  /* 0x0000000000007941 */ /* 0x000fea0003800000 */
.L_x_2664:
[----:B------:R-:W-:-:S05]  /*1f80*/  IMAD R3, R233, R0, R9 ;  /* 0x00000000e9037224 */ /* 0x000fca00078e0209 */
        /* <DEDUP_REMOVED lines=36> */
.L_x_2668:
[----:B------:R-:W-:Y:S05]  /*21d0*/  BSYNC B6 ;  /* 0x0000000000067941 */ /* 0x000fea0003800000 */
.L_x_2667:
        /* <DEDUP_REMOVED lines=20> */
.L_x_2670:
[----:B------:R-:W-:Y:S05]  /*2320*/  BSYNC B6 ;  /* 0x0000000000067941 */ /* 0x000fea0003800000 */
.L_x_2669:
[----:B------:R-:W-:Y:S01]  /*2330*/  ULDC.64 UR4, c[0x0][0x9f8] ;  /* 0x00027e0000047ab9 */ /* 0x000fe20000000a00 */
[----:B------:R-:W0:Y:S01]  /*2340*/  LDC.64 R8, c[0x0][0x300] ;  /* 0x0000c000ff087b82 */ /* 0x000e220000000a00 */
[----:B------:R-:W-:-:S04]  /*2350*/  ISETP.NE.U32.AND P0, PT, RZ, UR4, PT ;  /* 0x00000004ff007c0c */ /* 0x000fc8000bf05070 */
[----:B------:R-:W-:Y:S01]  /*2360*/  ISETP.NE.AND.EX P0, PT, RZ, UR5, PT, P0 ;  /* 0x00000005ff007c0c */ /* 0x000fe2000bf05300 */
[----:B------:R-:W1:Y:S01]  /*2370*/  S2R R36, SR_TID.X ;  /* 0x0000000000247919 */ /* 0x000e620000002100 */
[----:B------:R-:W2:Y:S01]  /*2380*/  S2R R10, SR_TID.X ;  /* 0x00000000000a7919 */ /* 0x000ea20000002100 */
[----:B------:R-:W-:Y:S01]  /*2390*/  IMAD.IADD R58, R30, 0x1, R31 ;  /* 0x000000011e3a7824 */ /* 0x000fe200078e021f */
[----:B------:R-:W-:Y:S01]  /*23a0*/  ULDC.64 UR4, c[0x0][0xa08] ;  /* 0x0002820000047ab9 */ /* 0x000fe20000000a00 */
[----:B------:R-:W-:Y:S01]  /*23b0*/  SHF.R.S32.HI R17, RZ, 0x1f, R16 ;  /* 0x0000001fff117819 */ /* 0x000fe20000011410 */
[C---:B------:R-:W-:Y:S01]  /*23c0*/  VIADD R14, R16.reuse, 0xe0 ;  /* 0x000000e0100e7836 */ /* 0x040fe20000000000 */
[----:B------:R-:W3:Y:S08]  /*23d0*/  LDC R41, c[0x0][0x3f4] ;  /* 0x0000fd00ff297b82 */ /* 0x000ef00000000800 */
[----:B------:R-:W4:Y:S01]  /*23e0*/  @P0 LDC.64 R4, c[0x0][0x9f8] ;  /* 0x00027e00ff040b82 */ /* 0x000f220000000a00 */
[----:B------:R-:W-:-:S02]  /*23f0*/  VIADD R62, R16, 0x40 ;  /* 0x00000040103e7836 */ /* 0x000fc40000000000 */
[C---:B------:R-:W-:Y:S02]  /*2400*/  VIADD R63, R16.reuse, 0x60 ;  /* 0x00000060103f7836 */ /* 0x040fe40000000000 */
[C---:B------:R-:W-:Y:S02]  /*2410*/  VIADD R12, R16.reuse, 0xc0 ;  /* 0x000000c0100c7836 */ /* 0x040fe40000000000 */
[----:B------:R-:W-:Y:S01]  /*2420*/  VIADD R64, R16, 0x80 ;  /* 0x0000008010407836 */ /* 0x000fe20000000000 */
[----:B------:R-:W3:Y:S01]  /*2430*/  LDC.64 R56, c[0x0][0x408] ;  /* 0x00010200ff387b82 */ /* 0x000ee20000000a00 */
[----:B----4-:R-:W-:-:S05]  /*2440*/  @P0 IMAD.WIDE R4, R155, 0x4, R4 ;  /* 0x000000049b040825 */ /* 0x010fca00078e0204 */
[----:B------:R4:W3:Y:S01]  /*2450*/  @P0 LDG.E R155, desc[UR38][R4.64] ;  /* 0x00000026049b0981 */ /* 0x0008e2000c1e1900 */
[----:B------:R-:W-:Y:S01]  /*2460*/  SHF.R.S32.HI R43, RZ, 0x1f, R58 ;  /* 0x0000001fff2b7819 */ /* 0x000fe2000001143a */
[-C--:B0-----:R-:W-:Y:S01]  /*2470*/  IMAD.WIDE.U32 R6, R58, R8.reuse, RZ ;  /* 0x000000083a067225 */ /* 0x081fe200078e00ff */
[----:B------:R-:W-:Y:S02]  /*2480*/  ISETP.NE.U32.AND P0, PT, RZ, UR4, PT ;  /* 0x00000004ff007c0c */ /* 0x000fe4000bf05070 */
[----:B-1----:R-:W-:Y:S01]  /*2490*/  SHF.R.U32.HI R36, RZ, 0x7, R36 ;  /* 0x00000007ff247819 */ /* 0x002fe20000011624 */
[----:B------:R-:W-:Y:S01]  /*24a0*/  IMAD R0, R43, R8, RZ ;  /* 0x000000082b007224 */ /* 0x000fe200078e02ff */
[----:B------:R-:W-:Y:S01]  /*24b0*/  ISETP.NE.AND.EX P0, PT, RZ, UR5, PT, P0 ;  /* 0x00000005ff007c0c */ /* 0x000fe2000bf05300 */
[----:B------:R-:W-:Y:S01]  /*24c0*/  ULDC.64 UR4, c[0x0][0x308] ;  /* 0x0000c20000047ab9 */ /* 0x000fe20000000a00 */
[----:B--2---:R-:W-:Y:S01]  /*24d0*/  VIADD R10, R10, 0xffffff80 ;  /* 0xffffff800a0a7836 */ /* 0x004fe20000000000 */
[----:B------:R-:W-:Y:S01]  /*24e0*/  ISETP.NE.AND P6, PT, R36, 0x1, PT ;  /* 0x000000012400780c */ /* 0x000fe20003fc5270 */
[----:B------:R-:W-:Y:S01]  /*24f0*/  IMAD R3, R58, R9, R0 ;  /* 0x000000093a037224 */ /* 0x000fe200078e0200 */
[----:B------:R-:W-:Y:S01]  /*2500*/  SHF.R.S32.HI R201, RZ, 0x1f, R200 ;  /* 0x0000001fffc97819 */ /* 0x000fe200000114c8 */
[----:B------:R-:W-:Y:S01]  /*2510*/  VIADD R65, R16, 0xa0 ;  /* 0x000000a010417836 */ /* 0x000fe20000000000 */
[----:B------:R-:W-:Y:S01]  /*2520*/  SHF.L.U64.HI R66, R8, 0x6, R9 ;  /* 0x0000000608427819 */ /* 0x000fe20000010209 */
[----:B------:R-:W-:Y:S01]  /*2530*/  IMAD.IADD R7, R7, 0x1, R3 ;  /* 0x0000000107077824 */ /* 0x000fe200078e0203 */
[----:B------:R-:W-:Y:S01]  /*2540*/  SHF.R.S32.HI R3, RZ, 0x1f, R10 ;  /* 0x0000001fff037819 */ /* 0x000fe2000001140a */
[----:B------:R-:W-:Y:S01]  /*2550*/  VIADD R73, R36, 0x8 ;  /* 0x0000000824497836 */ /* 0x000fe20000000000 */
[----:B------:R-:W-:Y:S01]  /*2560*/  SHF.R.U32.HI R36, RZ, 0x3, R218 ;  /* 0x00000003ff247819 */ /* 0x000fe200000116da */
[----:B----4-:R-:W-:Y:S01]  /*2570*/  IMAD.WIDE.U32 R4, R224, UR4, R6 ;  /* 0x00000004e0047c25 */ /* 0x010fe2000f8e0006 */
[----:B------:R-:W-:-:S02]  /*2580*/  LEA.HI R34, R3, R10, RZ, 0x2 ;  /* 0x0000000a03227211 */ /* 0x000fc400078f10ff */
[----:B---3--:R-:W-:Y:S01]  /*2590*/  SHF.L.U64.HI R70, R56, 0x6, R57 ;  /* 0x0000000638467819 */ /* 0x008fe20000010239 */
[----:B------:R-:W-:Y:S01]  /*25a0*/  IMAD R5, R224, UR5, R5 ;  /* 0x00000005e0057c24 */ /* 0x000fe2000f8e0205 */
[----:B------:R-:W-:Y:S01]  /*25b0*/  ULDC.64 UR4, c[0x0][0x310] ;  /* 0x0000c40000047ab9 */ /* 0x000fe20000000a00 */
[-C--:B------:R-:W-:Y:S01]  /*25c0*/  IMAD R10, R234, R8.reuse, RZ ;  /* 0x00000008ea0a7224 */ /* 0x080fe200078e02ff */
[----:B------:R-:W-:Y:S01]  /*25d0*/  SHF.R.S32.HI R34, RZ, 0x1f, R34 ;  /* 0x0000001fff227819 */ /* 0x000fe20000011422 */
[C---:B------:R-:W-:Y:S01]  /*25e0*/  IMAD.WIDE.U32 R6, R23.reuse, R8, R16 ;  /* 0x0000000817067225 */ /* 0x040fe200078e0010 */
[----:B------:R-:W-:Y:S02]  /*25f0*/  SHF.R.S32.HI R72, RZ, 0x1f, R231 ;  /* 0x0000001fff487819 */ /* 0x000fe400000114e7 */
[----:B------:R-:W-:Y:S01]  /*2600*/  LEA.HI R34, R34, R23, RZ, 0x3 ;  /* 0x0000001722227211 */ /* 0x000fe200078f18ff */
[C---:B------:R-:W-:Y:S02]  /*2610*/  IMAD R61, R23.reuse, R9, R10 ;  /* 0x00000009173d7224 */ /* 0x040fe400078e020a */
[-C--:B------:R-:W-:Y:S01]  /*2620*/  IMAD R30, R234, R56.reuse, RZ ;  /* 0x00000038ea1e7224 */ /* 0x080fe200078e02ff */
[----:B------:R-:W-:Y:S01]  /*2630*/  LOP3.LUT R34, R34, 0xfffffff8, RZ, 0xc0, !PT ;  /* 0xfffffff822227812 */ /* 0x000fe200078ec0ff */
[----:B------:R-:W-:-:S04]  /*2640*/  IMAD.WIDE.U32 R20, R23, R56, R200 ;  /* 0x0000003817147225 */ /* 0x000fc800078e00c8 */
[C---:B------:R-:W-:Y:S02]  /*2650*/  IMAD.IADD R34, R23.reuse, 0x1, -R34 ;  /* 0x0000000117227824 */ /* 0x040fe400078e0a22 */
[C---:B------:R-:W-:Y:S02]  /*2660*/  IMAD R37, R23.reuse, R57, R30 ;  /* 0x0000003917257224 */ /* 0x040fe400078e021e */
[----:B------:R-:W-:Y:S02]  /*2670*/  IMAD.SHL.U32 R82, R34, 0x40, RZ ;  /* 0x0000004022527824 */ /* 0x000fe400078e00ff */
[----:B------:R-:W-:-:S03]  /*2680*/  IMAD.WIDE.U32 R30, R23, R56, R16 ;  /* 0x00000038171e7225 */ /* 0x000fc600078e0010 */
[----:B------:R-:W-:Y:S01]  /*2690*/  LOP3.LUT R82, R82, 0x1c0, RZ, 0xc0, !PT ;  /* 0x000001c052527812 */ /* 0x000fe200078ec0ff */
[----:B------:R-:W-:Y:S02]  /*26a0*/  IMAD.MOV.U32 R88, RZ, RZ, 0x20 ;  /* 0x00000020ff587424 */ /* 0x000fe400078e00ff */
[----:B------:R-:W-:Y:S01]  /*26b0*/  IMAD.IADD R21, R21, 0x1, R37 ;  /* 0x0000000115157824 */ /* 0x000fe200078e0225 */
[----:B------:R-:W-:Y:S01]  /*26c0*/  SHF.R.U32.HI R85, RZ, 0x3, R82 ;  /* 0x00000003ff557819 */ /* 0x000fe20000011652 */
[----:B------:R-:W-:Y:S02]  /*26d0*/  IMAD.IADD R31, R37, 0x1, R31 ;  /* 0x00000001251f7824 */ /* 0x000fe400078e021f */
[----:B------:R-:W-:Y:S02]  /*26e0*/  IMAD R75, R9, 0x60, RZ ;  /* 0x00000060094b7824 */ /* 0x000fe400078e02ff */
[----:B------:R-:W-:Y:S02]  /*26f0*/  IMAD.SHL.U32 R67, R8, 0x40, RZ ;  /* 0x0000004008437824 */ /* 0x000fe400078e00ff */
[----:B------:R-:W-:-:S02]  /*2700*/  IMAD R77, R57, 0x60, RZ ;  /* 0x00000060394d7824 */ /* 0x000fc400078e02ff */
[----:B------:R-:W-:Y:S02]  /*2710*/  IMAD.SHL.U32 R71, R56, 0x40, RZ ;  /* 0x0000004038477824 */ /* 0x000fe400078e00ff */
[----:B-----5:R-:W-:-:S04]  /*2720*/  IMAD.WIDE.U32 R20, R152, R56, R20 ;  /* 0x0000003898147225 */ /* 0x020fc800078e0014 */
[----:B------:R-:W-:-:S04]  /*2730*/  IMAD.WIDE.U32 R30, R152, R56, R30 ;  /* 0x00000038981e7225 */ /* 0x000fc800078e001e */
[----:B------:R-:W-:-:S04]  /*2740*/  IMAD.WIDE.U32 R8, R8, 0x60, RZ ;  /* 0x0000006008087825 */ /* 0x000fc800078e00ff */
[----:B------:R-:W-:Y:S02]  /*2750*/  IMAD.SHL.U32 R74, R41, 0x2, RZ ;  /* 0x00000002294a7824 */ /* 0x000fe400078e00ff */
[----:B------:R-:W-:Y:S01]  /*2760*/  IMAD.IADD R75, R9, 0x1, R75 ;  /* 0x00000001094b7824 */ /* 0x000fe200078e024b */
[----:B------:R-:W-:Y:S02]  /*2770*/  SHF.R.S32.HI R0, RZ, 0x1f, R155 ;  /* 0x0000001fff007819 */ /* 0x000fe4000001149b */
[----:B------:R-:W-:Y:S02]  /*2780*/  SEL R155, R155, RZ, !P0 ;  /* 0x000000ff9b9b7207 */ /* 0x000fe40004000000 */
[----:B------:R-:W-:-:S03]  /*2790*/  SEL R13, R0, RZ, !P0 ;  /* 0x000000ff000d7207 */ /* 0x000fc60004000000 */
[----:B------:R-:W-:-:S04]  /*27a0*/  IMAD.WIDE.U32 R4, R155, UR4, R4 ;  /* 0x000000049b047c25 */ /* 0x000fc8000f8e0004 */
[----:B------:R-:W-:-:S04]  /*27b0*/  IMAD R0, R13, UR4, RZ ;  /* 0x000000040d007c24 */ /* 0x000fc8000f8e02ff */
[----:B------:R-:W-:Y:S01]  /*27c0*/  IMAD R3, R155, UR5, R0 ;  /* 0x000000059b037c24 */ /* 0x000fe2000f8e0200 */
[----:B------:R-:W-:Y:S05]  /*27d0*/  @!P6 WARPSYNC.ALL ;  /* 0x000000000000e948 */ /* 0x000fea0003800000 */
[----:B------:R-:W-:Y:S01]  /*27e0*/  VIADD R0, R16, 0x20 ;  /* 0x0000002010007836 */ /* 0x000fe20000000000 */
[----:B------:R-:W-:Y:S01]  /*27f0*/  ULDC UR4, c[0x0][0x320] ;  /* 0x0000c80000047ab9 */ /* 0x000fe20000000800 */
[----:B------:R-:W-:Y:S01]  /*2800*/  IMAD.IADD R3, R5, 0x1, R3 ;  /* 0x0000000105037824 */ /* 0x000fe200078e0203 */
[----:B------:R-:W-:Y:S01]  /*2810*/  @!P6 BAR.SYNC.DEFER_BLOCKING 0x9, 0x100 ;  /* 0x024400000000eb1d */ /* 0x000fe20000010000 */
[----:B------:R-:W-:-:S02]  /*2820*/  ISETP.GE.AND P3, PT, R14, UR4, PT ;  /* 0x000000040e007c0c */ /* 0x000fc4000bf66270 */
[----:B------:R-:W-:Y:S02]  /*2830*/  ISETP.GE.AND P1, PT, R0, UR4, PT ;  /* 0x0000000400007c0c */ /* 0x000fe4000bf26270 */
[----:B------:R-:W-:-:S03]  /*2840*/  ISETP.GE.AND P0, PT, R16, UR4, PT ;  /* 0x0000000410007c0c */ /* 0x000fc6000bf06270 */
[----:B------:R-:W0:Y:S01]  /*2850*/  LDC.64 R14, c[0x0][0x3f8] ;  /* 0x0000fe00ff0e7b82 */ /* 0x000e220000000a00 */
[----:B------:R-:W-:Y:S01]  /*2860*/  SEL R10, RZ, 0xffffffff, P1 ;  /* 0xffffffffff0a7807 */ /* 0x000fe20000800000 */
[----:B------:R-:W-:Y:S01]  /*2870*/  ULDC.64 UR6, c[0x0][0x330] ;  /* 0x0000cc0000067ab9 */ /* 0x000fe20000000a00 */
[----:B------:R-:W-:Y:S02]  /*2880*/  IADD3 R60, P1, R4, R6, RZ ;  /* 0x00000006043c7210 */ /* 0x000fe40007f3e0ff */
[----:B------:R-:W-:Y:S01]  /*2890*/  SEL R6, RZ, 0x1, P0 ;  /* 0x00000001ff067807 */ /* 0x000fe20000000000 */
[----:B------:R-:W-:Y:S01]  /*28a0*/  IMAD.SHL.U32 R11, R10, 0x2, RZ ;  /* 0x000000020a0b7824 */ /* 0x000fe200078e00ff */
[----:B------:R-:W-:Y:S02]  /*28b0*/  IADD3.X R61, R3, R7, R61, P1, !PT ;  /* 0x00000007033d7210 */ /* 0x000fe40000ffe43d */
[----:B------:R-:W-:Y:S02]  /*28c0*/  ISETP.GE.AND P0, PT, R62, UR4, PT ;  /* 0x000000043e007c0c */ /* 0x000fe4000bf06270 */
[----:B------:R-:W-:-:S02]  /*28d0*/  ISETP.GE.AND P1, PT, R63, UR4, PT ;  /* 0x000000043f007c0c */ /* 0x000fc4000bf26270 */
[----:B------:R-:W-:Y:S02]  /*28e0*/  ISETP.GE.AND P2, PT, R12, UR4, PT ;  /* 0x000000040c007c0c */ /* 0x000fe4000bf46270 */
[----:B------:R-:W-:Y:S01]  /*28f0*/  LOP3.LUT R10, R11, 0x2, R6, 0xe2, !PT ;  /* 0x000000020b0a7812 */ /* 0x000fe200078ee206 */
[C---:B------:R-:W-:Y:S01]  /*2900*/  IMAD.WIDE.U32 R6, R224.reuse, UR6, R16 ;  /* 0x00000006e0067c25 */ /* 0x040fe2000f8e0010 */
[----:B------:R-:W-:Y:S02]  /*2910*/  SEL R11, RZ, 0x4, P0 ;  /* 0x00000004ff0b7807 */ /* 0x000fe40000000000 */
        /* <DEDUP_REMOVED lines=8> */
[----:B0-----:R-:W-:Y:S01]  /*29a0*/  IMAD R37, R15, 0x60, RZ ;  /* 0x000000600f257824 */ /* 0x001fe200078e02ff */
[----:B------:R-:W-:Y:S01]  /*29b0*/  SEL R12, RZ, 0x20, P1 ;  /* 0x00000020ff0c7807 */ /* 0x000fe20000800000 */
[----:B------:R-:W-:Y:S01]  /*29c0*/  IMAD R39, R155, UR5, R13 ;  /* 0x000000059b277c24 */ /* 0x000fe2000f8e020d */
[----:B------:R-:W-:Y:S01]  /*29d0*/  ISETP.GE.AND P0, PT, R16, R41, PT ;  /* 0x000000291000720c */ /* 0x000fe20003f06270 */
[----:B------:R-:W-:Y:S01]  /*29e0*/  IMAD.SHL.U32 R69, R14, 0x40, RZ ;  /* 0x000000400e457824 */ /* 0x000fe200078e00ff */
[----:B------:R-:W-:Y:S01]  /*29f0*/  LOP3.LUT R11, R12, R10, R11, 0xfe, !PT ;  /* 0x0000000a0c0b7212 */ /* 0x000fe200078efe0b */
[----:B------:R-:W-:Y:S01]  /*2a00*/  IMAD.WIDE.U32 R12, R23, R14, R16 ;  /* 0x0000000e170c7225 */ /* 0x000fe200078e0010 */
[----:B------:R-:W-:-:S02]  /*2a10*/  SEL R10, RZ, 0x40, P2 ;  /* 0x00000040ff0a7807 */ /* 0x000fc40001000000 */
[----:B------:R-:W-:Y:S01]  /*2a20*/  SEL R33, R41, RZ, P0 ;  /* 0x000000ff29217207 */ /* 0x000fe20000000000 */
[----:B------:R-:W-:Y:S01]  /*2a30*/  IMAD.WIDE.U32 R6, R155, UR4, R6 ;  /* 0x000000049b067c25 */ /* 0x000fe2000f8e0006 */
[----:B------:R-:W-:Y:S01]  /*2a40*/  LOP3.LUT R94, R11, R10, RZ, 0xfc, !PT ;  /* 0x0000000a0b5e7212 */ /* 0x000fe200078efcff */
[----:B------:R-:W-:Y:S01]  /*2a50*/  ULDC UR4, c[0x0][0x2f4] ;  /* 0x0000bd0000047ab9 */ /* 0x000fe20000000800 */
[C---:B------:R-:W-:Y:S01]  /*2a60*/  IADD3 R58, P1, R23.reuse, R58, RZ ;  /* 0x0000003a173a7210 */ /* 0x040fe20007f3e0ff */
[-C--:B------:R-:W-:Y:S01]  /*2a70*/  IMAD R10, R234, R14.reuse, RZ ;  /* 0x0000000eea0a7224 */ /* 0x080fe200078e02ff */
[----:B------:R-:W-:Y:S01]  /*2a80*/  SHF.L.U64.HI R68, R14, 0x6, R15 ;  /* 0x000000060e447819 */ /* 0x000fe2000001020f */
[----:B------:R-:W-:Y:S01]  /*2a90*/  IMAD.IADD R33, R16, 0x1, R33 ;  /* 0x0000000110217824 */ /* 0x000fe200078e0221 */
[----:B------:R-:W-:Y:S01]  /*2aa0*/  SEL R93, RZ, 0xffffff80, P3 ;  /* 0xffffff80ff5d7807 */ /* 0x000fe20001800000 */
[C---:B------:R-:W-:Y:S01]  /*2ab0*/  IMAD R35, R23.reuse, R15, R10 ;  /* 0x0000000f17237224 */ /* 0x040fe200078e020a */
[----:B------:R-:W-:Y:S01]  /*2ac0*/  ISETP.GE.AND P2, PT, R0, UR4, PT ;  /* 0x0000000400007c0c */ /* 0x000fe2000bf46270 */
[----:B------:R-:W-:Y:S01]  /*2ad0*/  IMAD.WIDE.U32 R10, R23, R14, R200 ;  /* 0x0000000e170a7225 */ /* 0x000fe200078e00c8 */
[----:B------:R-:W-:-:S02]  /*2ae0*/  SHF.R.S32.HI R32, RZ, 0x1f, R33 ;  /* 0x0000001fff207819 */ /* 0x000fc40000011421 */
[----:B------:R-:W-:Y:S01]  /*2af0*/  LOP3.LUT R93, R94, 0x80, R93, 0xc8, !PT ;  /* 0x000000805e5d7812 */ /* 0x000fe200078ec85d */
[----:B------:R-:W-:Y:S01]  /*2b00*/  IMAD.IADD R11, R11, 0x1, R35 ;  /* 0x000000010b0b7824 */ /* 0x000fe200078e0223 */
[----:B------:R-:W-:Y:S01]  /*2b10*/  LEA.HI R33, R32, R33, RZ, 0x3 ;  /* 0x0000002120217211 */ /* 0x000fe200078f18ff */
[----:B------:R-:W-:Y:S01]  /*2b20*/  IMAD.IADD R13, R35, 0x1, R13 ;  /* 0x00000001230d7824 */ /* 0x000fe200078e020d */
[----:B------:R-:W-:Y:S01]  /*2b30*/  SHF.R.S32.HI R35, RZ, 0x1f, R152 ;  /* 0x0000001fff237819 */ /* 0x000fe20000011498 */
[----:B------:R-:W-:Y:S01]  /*2b40*/  IMAD.X R59, R234, 0x1, R43, P1 ;  /* 0x00000001ea3b7824 */ /* 0x000fe200008e062b */
[----:B------:R-:W-:Y:S01]  /*2b50*/  LOP3.LUT P1, RZ, R34, 0x4, RZ, 0xc0, !PT ;  /* 0x0000000422ff7812 */ /* 0x000fe2000782c0ff */
[-C--:B------:R-:W-:Y:S01]  /*2b60*/  IMAD.WIDE.U32 R10, R152, R14.reuse, R10 ;  /* 0x0000000e980a7225 */ /* 0x080fe200078e000a */
[----:B------:R-:W-:Y:S02]  /*2b70*/  LOP3.LUT R34, R82, 0x18, R16, 0xf8, !PT ;  /* 0x0000001852227812 */ /* 0x000fe400078ef810 */
[--C-:B------:R-:W-:Y:S01]  /*2b80*/  SHF.R.S32.HI R83, RZ, 0x3, R33.reuse ;  /* 0x00000003ff537819 */ /* 0x100fe20000011421 */
[C---:B------:R-:W-:Y:S01]  /*2b90*/  IMAD R32, R35.reuse, R14, RZ ;  /* 0x0000000e23207224 */ /* 0x040fe200078e02ff */
[----:B------:R-:W-:Y:S01]  /*2ba0*/  LOP3.LUT R89, R34, R85, RZ, 0x3c, !PT ;  /* 0x0000005522597212 */ /* 0x000fe200078e3cff */
[----:B------:R-:W-:Y:S01]  /*2bb0*/  IMAD R35, R35, R56, RZ ;  /* 0x0000003823237224 */ /* 0x000fe200078e02ff */
[----:B------:R-:W-:Y:S01]  /*2bc0*/  LOP3.LUT R84, R33, 0xfffffff8, RZ, 0xc0, !PT ;  /* 0xfffffff821547812 */ /* 0x000fe200078ec0ff */
[----:B------:R-:W-:Y:S01]  /*2bd0*/  IMAD R79, R152, R15, R32 ;  /* 0x0000000f984f7224 */ /* 0x000fe200078e0220 */
[----:B------:R-:W-:Y:S01]  /*2be0*/  LOP3.LUT R32, R218, 0x38, R33, 0xf8, !PT ;  /* 0x00000038da207812 */ /* 0x000fe200078ef821 */
[----:B------:R-:W-:Y:S01]  /*2bf0*/  IMAD.WIDE.U32 R12, R152, R14, R12 ;  /* 0x0000000e980c7225 */ /* 0x000fe200078e000c */
[----:B------:R-:W-:-:S02]  /*2c00*/  SEL R88, R88, 0xffffffe0, !P1 ;  /* 0xffffffe058587807 */ /* 0x000fc40004800000 */
[----:B------:R-:W-:Y:S01]  /*2c10*/  LOP3.LUT R32, R32, R36, RZ, 0x3c, !PT ;  /* 0x0000002420207212 */ /* 0x000fe200078e3cff */
[----:B------:R-:W-:Y:S01]  /*2c20*/  IMAD R35, R152, R57, R35 ;  /* 0x0000003998237224 */ /* 0x000fe200078e0223 */
[----:B------:R-:W-:Y:S01]  /*2c30*/  SHF.R.S32.HI R86, RZ, 0x1f, R84 ;  /* 0x0000001fff567819 */ /* 0x000fe20000011454 */
[----:B------:R-:W-:Y:S01]  /*2c40*/  IMAD.WIDE.U32 R14, R14, 0x60, RZ ;  /* 0x000000600e0e7825 */ /* 0x000fe200078e00ff */
[----:B------:R-:W-:Y:S02]  /*2c50*/  ISETP.GE.AND P1, PT, R16, UR4, PT ;  /* 0x0000000410007c0c */ /* 0x000fe4000bf26270 */
[----:B------:R-:W-:Y:S01]  /*2c60*/  LOP3.LUT R94, R94, 0x40, RZ, 0xc0, !PT ;  /* 0x000000405e5e7812 */ /* 0x000fe200078ec0ff */
[----:B------:R-:W-:Y:S01]  /*2c70*/  IMAD.IADD R87, R221, 0x1, R32 ;  /* 0x00000001dd577824 */ /* 0x000fe200078e0220 */
[----:B------:R-:W-:Y:S01]  /*2c80*/  LOP3.LUT R32, R82, 0x38, R33, 0xf8, !PT ;  /* 0x0000003852207812 */ /* 0x000fe200078ef821 */
[----:B------:R-:W-:-:S03]  /*2c90*/  IMAD.WIDE.U32 R56, R56, 0x60, RZ ;  /* 0x0000006038387825 */ /* 0x000fc600078e00ff */
[----:B------:R-:W-:Y:S01]  /*2ca0*/  LOP3.LUT R33, R32, R85, RZ, 0x3c, !PT ;  /* 0x0000005520217212 */ /* 0x000fe200078e3cff */
        /* <DEDUP_REMOVED lines=10> */
.L_x_2718:
[----:B------:R-:W0:Y:S01]  /*2d50*/  LDC.64 R98, c[0x0][0x2e8] ;  /* 0x0000ba00ff627b82 */ /* 0x000e220000000a00 */
[----:B------:R-:W-:Y:S01]  /*2d60*/  VIADD R45, R27, 0xffffffff ;  /* 0xffffffff1b2d7836 */ /* 0x000fe20000000000 */
[----:B------:R-:W-:Y:S05]  /*2d70*/  YIELD ;  /* 0x0000000000007946 */ /* 0x000fea0003800000 */
[----:B------:R-:W-:Y:S01]  /*2d80*/  SHF.R.S32.HI R39, RZ, 0x1f, R45 ;  /* 0x0000001fff277819 */ /* 0x000fe2000001142d */
[----:B-1----:R-:W1:Y:S01]  /*2d90*/  LDC R102, c[0x0][0x3f4] ;  /* 0x0000fd00ff667b82 */ /* 0x002e620000000800 */
[-C--:B------:R-:W-:Y:S01]  /*2da0*/  IMAD R27, R75, R45.reuse, RZ ;  /* 0x0000002d4b1b7224 */ /* 0x080fe200078e02ff */
[----:B------:R-:W-:Y:S01]  /*2db0*/  BSSY B0, `(.L_x_2671) ;  /* 0x00002d1000007945 */ /* 0x000fe20003800000 */
[----:B------:R-:W-:-:S04]  /*2dc0*/  IMAD.WIDE.U32 R100, R8, R45, RZ ;  /* 0x0000002d08647225 */ /* 0x000fc800078e00ff */
[----:B------:R-:W-:Y:S01]  /*2dd0*/  IMAD R27, R39, R8, R27 ;  /* 0x00000008271b7224 */ /* 0x000fe200078e021b */
[-C--:B------:R-:W-:Y:S01]  /*2de0*/  IADD3 R33, P5, R60, R100.reuse, RZ ;  /* 0x000000643c217210 */ /* 0x080fe20007fbe0ff */
[----:B------:R-:W-:Y:S02]  /*2df0*/  IMAD R103, R22, 0x1800, R91 ;  /* 0x0000180016677824 */ /* 0x000fe400078e025b */
[----:B------:R-:W-:Y:S01]  /*2e00*/  IMAD.IADD R50, R101, 0x1, R27 ;  /* 0x0000000165327824 */ /* 0x000fe200078e021b */
[----:B------:R-:W-:Y:S01]  /*2e10*/  IADD3 R27, P3, P4, R60, R100, R67 ;  /* 0x000000643c1b7210 */ /* 0x000fe20007c7e043 */
[----:B------:R-:W-:Y:S02]  /*2e20*/  IMAD R103, R103, 0x2, R26 ;  /* 0x0000000267677824 */ /* 0x000fe400078e021a */
[----:B------:R-:W-:Y:S01]  /*2e30*/  IMAD.X R34, R50, 0x1, R61, P5 ;  /* 0x0000000132227824 */ /* 0x000fe200028e063d */
[----:B------:R-:W-:Y:S02]  /*2e40*/  IADD3.X R32, R61, R50, R66, P3, P4 ;  /* 0x000000323d207210 */ /* 0x000fe40001fe8442 */
[----:B0-----:R-:W-:-:S02]  /*2e50*/  LEA R40, P3, R27, R98, 0x1 ;  /* 0x000000621b287211 */ /* 0x001fc400078608ff */
[----:B------:R-:W-:Y:S02]  /*2e60*/  LEA R42, P5, R33, R98, 0x1 ;  /* 0x00000062212a7211 */ /* 0x000fe400078a08ff */
[-C--:B------:R-:W-:Y:S01]  /*2e70*/  LEA.HI.X R41, R27, R99.reuse, R32, 0x1, P3 ;  /* 0x000000631b297211 */ /* 0x080fe200018f0c20 */
[----:B------:R-:W-:Y:S01]  /*2e80*/  IMAD R27, R22, 0x1800, R89 ;  /* 0x00001800161b7824 */ /* 0x000fe200078e0259 */
[----:B-1----:R-:W-:Y:S02]  /*2e90*/  ISETP.GE.AND P3, PT, R102, 0x1, PT ;  /* 0x000000016600780c */ /* 0x002fe40003f66270 */
[----:B------:R-:W-:Y:S01]  /*2ea0*/  ISETP.GT.AND P4, PT, R45, R28, PT ;  /* 0x0000001c2d00720c */ /* 0x000fe20003f84270 */
[----:B------:R-:W-:Y:S01]  /*2eb0*/  IMAD R104, R27, 0x2, R26 ;  /* 0x000000021b687824 */ /* 0x000fe200078e021a */
[----:B------:R-:W-:Y:S01]  /*2ec0*/  LEA.HI.X R43, R33, R99, R34, 0x1, P5 ;  /* 0x00000063212b7211 */ /* 0x000fe200028f0c22 */
[----:B------:R-:W-:Y:S01]  /*2ed0*/  IMAD.MOV.U32 R27, RZ, RZ, R45 ;  /* 0x000000ffff1b7224 */ /* 0x000fe200078e002d */
[----:B------:R-:W-:-:S07]  /*2ee0*/  P2R R96, PR, RZ, 0x10 ;  /* 0x00000010ff607803 */ /* 0x000fce0000000000 */
        /* <DEDUP_REMOVED lines=20> */
[----:B------:R-:W-:-:S03]  /*3030*/  CS2R R54, SRZ ;  /* 0x0000000000367805 */ /* 0x000fc6000001ff00 */
[----:B------:R-:W-:Y:S05]  /*3040*/  @P4 BRA `(.L_x_2675) ;  /* 0x0000000000504947 */ /* 0x000fea0003800000 */
[----:B------:R-:W-:Y:S01]  /*3050*/  IADD3 R37, P3, R10, R32, RZ ;  /* 0x000000200a257210 */ /* 0x000fe20007f7e0ff */
[----:B------:R-:W-:Y:S01]  /*3060*/  ULDC.64 UR4, c[0x0][0x3e8] ;  /* 0x0000fa0000047ab9 */ /* 0x000fe20000000a00 */
[----:B------:R-:W-:Y:S02]  /*3070*/  CS2R R52, SRZ ;  /* 0x0000000000347805 */ /* 0x000fe4000001ff00 */
[----:B------:R-:W-:Y:S01]  /*3080*/  CS2R R54, SRZ ;  /* 0x0000000000367805 */ /* 0x000fe2000001ff00 */
[----:B------:R-:W-:Y:S01]  /*3090*/  IMAD.X R44, R95, 0x1, R78, P3 ;  /* 0x000000015f2c7824 */ /* 0x000fe200018e064e */
[----:B------:R-:W-:-:S04]  /*30a0*/  LEA R36, P3, R37, UR4, 0x1 ;  /* 0x0000000425247c11 */ /* 0x000fc8000f8608ff */
[----:B------:R-:W-:Y:S01]  /*30b0*/  LEA.HI.X R37, R37, UR5, R44, 0x1, P3 ;  /* 0x0000000525257c11 */ /* 0x000fe200098f0c2c */
[----:B------:R-:W-:Y:S01]  /*30c0*/  ULDC.64 UR4, c[0x0][0x400] ;  /* 0x0001000000047ab9 */ /* 0x000fe20000000a00 */
[----:B------:R-:W-:-:S05]  /*30d0*/  IADD3 R45, P3, R20, R34, RZ ;  /* 0x00000022142d7210 */ /* 0x000fca0007f7e0ff */
[----:B------:R-:W-:Y:S01]  /*30e0*/  IMAD.X R46, R105, 0x1, R80, P3 ;  /* 0x00000001692e7824 */ /* 0x000fe200018e0650 */
        /* <DEDUP_REMOVED lines=10> */
.L_x_2675:
[----:B------:R-:W-:Y:S05]  /*3190*/  BSYNC B1 ;  /* 0x0000000000017941 */ /* 0x000fea0003800000 */
.L_x_2674:
[----:B------:R-:W-:Y:S01]  /*31a0*/  ISETP.GE.AND P5, PT, R231, R97, PT ;  /* 0x00000061e700720c */ /* 0x000fe20003fa6270 */
[----:B------:R-:W-:Y:S01]  /*31b0*/  BSSY B1, `(.L_x_2676) ;  /* 0x000001b000017945 */ /* 0x000fe20003800000 */
[----:B0-----:R-:W-:Y:S02]  /*31c0*/  CS2R R44, SRZ ;  /* 0x00000000002c7805 */ /* 0x001fe4000001ff00 */
[----:B------:R-:W-:Y:S01]  /*31d0*/  CS2R R36, SRZ ;  /* 0x0000000000247805 */ /* 0x000fe2000001ff00 */
[----:B-----5:R-:W-:Y:S01]  /*31e0*/  IMAD.MOV.U32 R98, RZ, RZ, R50 ;  /* 0x000000ffff627224 */ /* 0x020fe200078e0032 */
[----:B------:R-:W-:Y:S01]  /*31f0*/  CS2R R46, SRZ ;  /* 0x00000000002e7805 */ /* 0x000fe2000001ff00 */
[----:B------:R-:W-:-:S06]  /*3200*/  IMAD.MOV.U32 R99, RZ, RZ, R51 ;  /* 0x000000ffff637224 */ /* 0x000fcc00078e0033 */
        /* <DEDUP_REMOVED lines=21> */
.L_x_2677:
[----:B------:R-:W-:Y:S05]  /*3360*/  BSYNC B1 ;  /* 0x0000000000017941 */ /* 0x000fea0003800000 */
.L_x_2676:
[----:B0-----:R-:W-:Y:S01]  /*3370*/  IMAD.MOV.U32 R32, RZ, RZ, R52 ;  /* 0x000000ffff207224 */ /* 0x001fe200078e0034 */
[----:B------:R-:W-:Y:S01]  /*3380*/  UISETP.NE.AND UP0, UPT, UR37, 0x3, UPT ;  /* 0x000000032500788c */ /* 0x000fe2000bf05270 */
[----:B------:R-:W-:Y:S01]  /*3390*/  IMAD.MOV.U32 R33, RZ, RZ, R53 ;  /* 0x000000ffff217224 */ /* 0x000fe200078e0035 */
[----:B------:R-:W-:Y:S01]  /*33a0*/  PRMT R98, R98, 0x5410, R98 ;  /* 0x0000541062627816 */ /* 0x000fe20000000062 */
        /* <DEDUP_REMOVED lines=30> */
.L_x_2678:
[----:B------:R-:W-:Y:S01]  /*3590*/  IMAD R95, R22, 0x8, R19 ;  /* 0x00000008165f7824 */ /* 0x000fe200078e0213 */
[----:B------:R-:W-:Y:S01]  /*35a0*/  SHF.L.U32 R106, R206, 0x1f, RZ ;  /* 0x0000001fce6a7819 */ /* 0x000fe200000006ff */
[----:B------:R-:W-:Y:S03]  /*35b0*/  BSSY B1, `(.L_x_2679) ;  /* 0x0000003000017945 */ /* 0x000fe60003800000 */
[----:B------:R-:W0:Y:S02]  /*35c0*/  SYNCS.PHASECHK.TRANS64.TRYWAIT P6, [R95+URZ+0x22890], R106 ;  /* 0x0228906a5f0075a7 */ /* 0x000e2400080c017f */
[----:B0-----:R-:W-:Y:S05]  /*35d0*/  @!P6 BRA `(.L_x_2680) ;  /* 0x0000021800f0e947 */ /* 0x001fea0003800000 */
.L_x_3052:
[----:B------:R-:W-:Y:S05]  /*35e0*/  BSYNC B1 ;  /* 0x0000000000017941 */ /* 0x000fea0003800000 */
.L_x_2679:
        /* <DEDUP_REMOVED lines=10> */
[----:B------:R-:W-:Y:S02]  /*3690*/  PRMT R113, R111, 0x5410, R113 ;  /* 0x000054106f717816 */ /* 0x000fe40000000071 */
[----:B------:R-:W-:Y:S02]  /*36a0*/  PRMT R110, R100, 0x5432, R110 ;  /* 0x00005432646e7816 */ /* 0x000fe4000000006e */
[----:B------:R-:W-:Y:S01]  /*36b0*/  SHF.R.U32.HI R112, RZ, 0x10, R53 ;  /* 0x00000010ff707819 */ /* 0x000fe20000011635 */
[----:B--2---:R-:W-:Y:S01]  /*36c0*/  IMAD.U32 R53, R34, 0x10000, RZ ;  /* 0x0001000022357824 */ /* 0x004fe200078e00ff */
[----:B------:R-:W-:-:S02]  /*36d0*/  SHF.R.U32.HI R116, RZ, 0x10, R55 ;  /* 0x00000010ff747819 */ /* 0x000fc40000011637 */
[----:B------:R-:W-:Y:S02]  /*36e0*/  LOP3.LUT R54, R33, 0xffff0000, RZ, 0xc0, !PT ;  /* 0xffff000021367812 */ /* 0x000fe400078ec0ff */
[C---:B------:R-:W-:Y:S01]  /*36f0*/  LOP3.LUT R115, R113.reuse, 0xffff0000, RZ, 0xc0, !PT ;  /* 0xffff000071737812 */ /* 0x040fe200078ec0ff */
[----:B------:R-:W-:Y:S01]  /*3700*/  IMAD.U32 R113, R113, 0x10000, RZ ;  /* 0x0001000071717824 */ /* 0x000fe200078e00ff */
[C---:B------:R-:W-:Y:S01]  /*3710*/  LOP3.LUT R111, R110.reuse, 0xffff0000, RZ, 0xc0, !PT ;  /* 0xffff00006e6f7812 */ /* 0x040fe200078ec0ff */
[----:B------:R-:W-:Y:S01]  /*3720*/  IMAD.U32 R110, R110, 0x10000, RZ ;  /* 0x000100006e6e7824 */ /* 0x000fe200078e00ff */
[----:B------:R-:W-:Y:S01]  /*3730*/  PRMT R112, R101, 0x5432, R112 ;  /* 0x0000543265707816 */ /* 0x000fe20000000070 */
[----:B------:R-:W-:Y:S01]  /*3740*/  FMUL.FTZ R120, R54, R115 ;  /* 0x0000007336787220 */ /* 0x000fe20000410000 */
[----:B------:R-:W-:Y:S01]  /*3750*/  PRMT R116, R108, 0x5432, R116 ;  /* 0x000054326c747816 */ /* 0x000fe20000000074 */
[----:B------:R-:W-:Y:S01]  /*3760*/  FMUL.FTZ R54, R54, R111 ;  /* 0x0000006f36367220 */ /* 0x000fe20000410000 */
[----:B------:R-:W-:Y:S01]  /*3770*/  LOP3.LUT R55, R34, 0xffff0000, RZ, 0xc0, !PT ;  /* 0xffff000022377812 */ /* 0x000fe200078ec0ff */
[C---:B------:R-:W-:Y:S01]  /*3780*/  IMAD.U32 R34, R35.reuse, 0x10000, RZ ;  /* 0x0001000023227824 */ /* 0x040fe200078e00ff */
[----:B------:R-:W-:Y:S01]  /*3790*/  LOP3.LUT R52, R35, 0xffff0000, RZ, 0xc0, !PT ;  /* 0xffff000023347812 */ /* 0x000fe200078ec0ff */
[----:B------:R-:W-:-:S02]  /*37a0*/  IMAD.U32 R35, R33, 0x10000, RZ ;  /* 0x0001000021237824 */ /* 0x000fc400078e00ff */
[----:B------:R-:W-:Y:S02]  /*37b0*/  IMAD.U32 R118, R116, 0x10000, RZ ;  /* 0x0001000074767824 */ /* 0x000fe400078e00ff */
[----:B------:R-:W-:Y:S02]  /*37c0*/  IMAD.U32 R114, R112, 0x10000, RZ ;  /* 0x0001000070727824 */ /* 0x000fe400078e00ff */
[----:B------:R-:W-:Y:S01]  /*37d0*/  FFMA.FTZ R115, R35, R115, R54 ;  /* 0x0000007323737223 */ /* 0x000fe20000010036 */
[----:B------:R-:W-:Y:S01]  /*37e0*/  FMUL.FTZ R122, R55, R118 ;  /* 0x00000076377a7220 */ /* 0x000fe20000410000 */
[----:B------:R-:W-:Y:S01]  /*37f0*/  FFMA.FTZ R120, R35, R111, -R120 ;  /* 0x0000006f23787223 */ /* 0x000fe20000010878 */
[-C--:B------:R-:W-:Y:S01]  /*3800*/  FMUL.FTZ R54, R55, R114.reuse ;  /* 0x0000007237367220 */ /* 0x080fe20000410000 */
[----:B------:R-:W-:Y:S01]  /*3810*/  IMAD.U32 R33, R32, 0x10000, RZ ;  /* 0x0001000020217824 */ /* 0x000fe200078e00ff */
[----:B------:R-:W-:Y:S01]  /*3820*/  LOP3.LUT R55, R116, 0xffff0000, RZ, 0xc0, !PT ;  /* 0xffff000074377812 */ /* 0x000fe200078ec0ff */
[C---:B------:R-:W-:Y:S01]  /*3830*/  FFMA.FTZ R122, R53.reuse, R114, -R122 ;  /* 0x00000072357a7223 */ /* 0x040fe2000001087a */
[----:B------:R-:W-:Y:S01]  /*3840*/  LOP3.LUT R35, R112, 0xffff0000, RZ, 0xc0, !PT ;  /* 0xffff000070237812 */ /* 0x000fe200078ec0ff */
[----:B------:R-:W-:Y:S01]  /*3850*/  FFMA.FTZ R53, R53, R118, R54 ;  /* 0x0000007635357223 */ /* 0x000fe20000010036 */
[----:B------:R-:W-:Y:S01]  /*3860*/  LOP3.LUT R32, R32, 0xffff0000, RZ, 0xc0, !PT ;  /* 0xffff000020207812 */ /* 0x000fe200078ec0ff */
[C---:B------:R-:W-:Y:S01]  /*3870*/  FMUL.FTZ R111, R52.reuse, R55 ;  /* 0x00000037346f7220 */ /* 0x040fe20000410000 */
[----:B------:R-:W-:Y:S01]  /*3880*/  F2FP.BF16.F32.PACK_AB R115, R115, R120 ;  /* 0x000000787373723e */ /* 0x000fe200000010ff */
[----:B------:R-:W-:-:S02]  /*3890*/  FMUL.FTZ R54, R52, R35 ;  /* 0x0000002334367220 */ /* 0x000fc40000410000 */
[C---:B------:R-:W-:Y:S01]  /*38a0*/  FMUL.FTZ R52, R32.reuse, R113 ;  /* 0x0000007120347220 */ /* 0x040fe20000410000 */
[-C--:B------:R-:W-:Y:S01]  /*38b0*/  FMUL.FTZ R32, R32, R110.reuse ;  /* 0x0000006e20207220 */ /* 0x080fe20000410000 */
[C---:B------:R-:W-:Y:S01]  /*38c0*/  FFMA.FTZ R111, R34.reuse, R35, -R111 ;  /* 0x00000023226f7223 */ /* 0x040fe2000001086f */
[----:B------:R-:W-:Y:S01]  /*38d0*/  FFMA.FTZ R54, R34, R55, R54 ;  /* 0x0000003722367223 */ /* 0x000fe20000010036 */
[C---:B------:R-:W-:Y:S01]  /*38e0*/  FFMA.FTZ R52, R33.reuse, R110, -R52 ;  /* 0x0000006e21347223 */ /* 0x040fe20000010834 */
[----:B------:R-:W-:Y:S01]  /*38f0*/  FFMA.FTZ R33, R33, R113, R32 ;  /* 0x0000007121217223 */ /* 0x000fe20000010020 */
[----:B------:R-:W-:Y:S02]  /*3900*/  F2FP.BF16.F32.PACK_AB R34, R53, R122 ;  /* 0x0000007a3522723e */ /* 0x000fe400000010ff */
[----:B------:R-:W-:Y:S02]  /*3910*/  F2FP.BF16.F32.PACK_AB R35, R54, R111 ;  /* 0x0000006f3623723e */ /* 0x000fe400000010ff */
[----:B------:R-:W-:Y:S01]  /*3920*/  F2FP.BF16.F32.PACK_AB R32, R33, R52 ;  /* 0x000000342120723e */ /* 0x000fe200000010ff */
[----:B------:R-:W-:-:S07]  /*3930*/  IMAD.MOV.U32 R33, RZ, RZ, R115 ;  /* 0x000000ffff217224 */ /* 0x000fce00078e0073 */
.L_x_2686:
[----:B------:R-:W-:Y:S05]  /*3940*/  BSYNC B3 ;  /* 0x0000000000037941 */ /* 0x000fea0003800000 */
.L_x_2685:
[----:B--2---:R1:W-:Y:S02]  /*3950*/  STG.E.128 desc[UR38][R42.64], R32 ;  /* 0x000000202a007986 */ /* 0x0043e4000c101d26 */
.L_x_2684:
[----:B------:R-:W-:Y:S05]  /*3960*/  BSYNC B2 ;  /* 0x0000000000027941 */ /* 0x000fea0003800000 */
.L_x_2683:
[----:B------:R-:W-:Y:S05]  /*3970*/  @P2 BRA `(.L_x_2682) ;  /* 0x0000000000d02947 */ /* 0x000fea0003800000 */
[----:B-1----:R1:W2:Y:S01]  /*3980*/  LDS.128 R32, [R103] ;  /* 0x0000000067207984 */ /* 0x0022a20000000c00 */
[----:B------:R-:W-:Y:S01]  /*3990*/  ISETP.GE.AND P4, PT, R207, R102, PT ;  /* 0x00000066cf00720c */ /* 0x000fe20003f86270 */
[----:B------:R-:W-:-:S12]  /*39a0*/  BSSY B2, `(.L_x_2687) ;  /* 0x0000030000027945 */ /* 0x000fd80003800000 */
[----:B-1----:R-:W-:Y:S05]  /*39b0*/  @P4 BRA `(.L_x_2688) ;  /* 0x0000000000b84947 */ /* 0x002fea0003800000 */
[----:B------:R-:W-:Y:S01]  /*39c0*/  SHF.R.U64 R52, R50, 0x10, R51 ;  /* 0x0000001032347819 */ /* 0x000fe20000001233 */
[----:B--2---:R-:W-:Y:S01]  /*39d0*/  IMAD.U32 R50, R35, 0x10000, RZ ;  /* 0x0001000023327824 */ /* 0x004fe200078e00ff */
[--C-:B------:R-:W-:Y:S01]  /*39e0*/  SHF.R.U64 R110, R48, 0x10, R49.reuse ;  /* 0x00000010306e7819 */ /* 0x100fe20000001231 */
[----:B------:R-:W-:Y:S01]  /*39f0*/  IMAD.U32 R48, R34, 0x10000, RZ ;  /* 0x0001000022307824 */ /* 0x000fe200078e00ff */
[----:B------:R-:W-:Y:S02]  /*3a00*/  SHF.R.U32.HI R112, RZ, 0x10, R49 ;  /* 0x00000010ff707819 */ /* 0x000fe40000011631 */
[----:B------:R-:W-:Y:S02]  /*3a10*/  SHF.R.U32.HI R54, RZ, 0x10, R51 ;  /* 0x00000010ff367819 */ /* 0x000fe40000011633 */
[----:B------:R-:W-:Y:S02]  /*3a20*/  PRMT R52, R98, 0x5432, R52 ;  /* 0x0000543262347816 */ /* 0x000fe40000000034 */
[----:B------:R-:W-:-:S02]  /*3a30*/  PRMT R110, R105, 0x5432, R110 ;  /* 0x00005432696e7816 */ /* 0x000fc4000000006e */
[----:B------:R-:W-:Y:S02]  /*3a40*/  PRMT R112, R107, 0x5432, R112 ;  /* 0x000054326b707816 */ /* 0x000fe40000000070 */
[----:B------:R-:W-:Y:S02]  /*3a50*/  PRMT R54, R99, 0x5432, R54 ;  /* 0x0000543263367816 */ /* 0x000fe40000000036 */
[----:B------:R-:W-:Y:S01]  /*3a60*/  LOP3.LUT R51, R35, 0xffff0000, RZ, 0xc0, !PT ;  /* 0xffff000023337812 */ /* 0x000fe200078ec0ff */
[----:B------:R-:W-:Y:S01]  /*3a70*/  IMAD.U32 R113, R112, 0x10000, RZ ;  /* 0x0001000070717824 */ /* 0x000fe200078e00ff */
[----:B------:R-:W-:Y:S01]  /*3a80*/  LOP3.LUT R35, R33, 0xffff0000, RZ, 0xc0, !PT ;  /* 0xffff000021237812 */ /* 0x000fe200078ec0ff */
[----:B------:R-:W-:Y:S01]  /*3a90*/  IMAD.U32 R55, R54, 0x10000, RZ ;  /* 0x0001000036377824 */ /* 0x000fe200078e00ff */
[C---:B------:R-:W-:Y:S01]  /*3aa0*/  LOP3.LUT R111, R110.reuse, 0xffff0000, RZ, 0xc0, !PT ;  /* 0xffff00006e6f7812 */ /* 0x040fe200078ec0ff */
[----:B------:R-:W-:Y:S01]  /*3ab0*/  IMAD.U32 R110, R110, 0x10000, RZ ;  /* 0x000100006e6e7824 */ /* 0x000fe200078e00ff */
[C---:B------:R-:W-:Y:S01]  /*3ac0*/  LOP3.LUT R53, R52.reuse, 0xffff0000, RZ, 0xc0, !PT ;  /* 0xffff000034357812 */ /* 0x040fe200078ec0ff */
[----:B------:R-:W-:Y:S01]  /*3ad0*/  IMAD.U32 R52, R52, 0x10000, RZ ;  /* 0x0001000034347824 */ /* 0x000fe200078e00ff */
[----:B------:R-:W-:Y:S01]  /*3ae0*/  LOP3.LUT R49, R34, 0xffff0000, RZ, 0xc0, !PT ;  /* 0xffff000022317812 */ /* 0x000fe200078ec0ff */
[C---:B------:R-:W-:Y:S01]  /*3af0*/  FMUL.FTZ R115, R35.reuse, R111 ;  /* 0x0000006f23737220 */ /* 0x040fe20000410000 */
[----:B------:R-:W-:Y:S01]  /*3b00*/  LOP3.LUT R112, R112, 0xffff0000, RZ, 0xc0, !PT ;  /* 0xffff000070707812 */ /* 0x000fe200078ec0ff */
[----:B------:R-:W-:Y:S01]  /*3b10*/  FMUL.FTZ R114, R35, R53 ;  /* 0x0000003523727220 */ /* 0x000fe20000410000 */
[----:B------:R-:W-:Y:S01]  /*3b20*/  LOP3.LUT R54, R54, 0xffff0000, RZ, 0xc0, !PT ;  /* 0xffff000036367812 */ /* 0x000fe200078ec0ff */
[C---:B------:R-:W-:Y:S01]  /*3b30*/  FMUL.FTZ R35, R49.reuse, R113 ;  /* 0x0000007131237220 */ /* 0x040fe20000410000 */
[----:B------:R-:W-:Y:S01]  /*3b40*/  FMUL.FTZ R49, R49, R55 ;  /* 0x0000003731317220 */ /* 0x000fe20000410000 */
[----:B------:R-:W-:-:S02]  /*3b50*/  IMAD.U32 R34, R33, 0x10000, RZ ;  /* 0x0001000021227824 */ /* 0x000fc400078e00ff */
[----:B------:R-:W-:Y:S01]  /*3b60*/  FFMA.FTZ R55, R48, R55, -R35 ;  /* 0x0000003730377223 */ /* 0x000fe20000010823 */
[----:B------:R-:W-:Y:S02]  /*3b70*/  IMAD.U32 R33, R32, 0x10000, RZ ;  /* 0x0001000020217824 */ /* 0x000fe400078e00ff */
[----:B------:R-:W-:Y:S01]  /*3b80*/  FFMA.FTZ R48, R48, R113, R49 ;  /* 0x0000007130307223 */ /* 0x000fe20000010031 */
[----:B------:R-:W-:Y:S01]  /*3b90*/  LOP3.LUT R32, R32, 0xffff0000, RZ, 0xc0, !PT ;  /* 0xffff000020207812 */ /* 0x000fe200078ec0ff */
[C---:B------:R-:W-:Y:S01]  /*3ba0*/  FMUL.FTZ R49, R51.reuse, R112 ;  /* 0x0000007033317220 */ /* 0x040fe20000410000 */
[-C--:B------:R-:W-:Y:S01]  /*3bb0*/  FMUL.FTZ R51, R51, R54.reuse ;  /* 0x0000003633337220 */ /* 0x080fe20000410000 */
[C---:B------:R-:W-:Y:S01]  /*3bc0*/  FFMA.FTZ R115, R34.reuse, R53, -R115 ;  /* 0x0000003522737223 */ /* 0x040fe20000010873 */
[----:B------:R-:W-:Y:S01]  /*3bd0*/  FFMA.FTZ R114, R34, R111, R114 ;  /* 0x0000006f22727223 */ /* 0x000fe20000010072 */
[----:B------:R-:W-:Y:S01]  /*3be0*/  FFMA.FTZ R49, R50, R54, -R49 ;  /* 0x0000003632317223 */ /* 0x000fe20000010831 */
[C---:B------:R-:W-:Y:S01]  /*3bf0*/  FMUL.FTZ R34, R32.reuse, R110 ;  /* 0x0000006e20227220 */ /* 0x040fe20000410000 */
[----:B------:R-:W-:Y:S01]  /*3c00*/  FMUL.FTZ R35, R32, R52 ;  /* 0x0000003420237220 */ /* 0x000fe20000410000 */
[----:B------:R-:W-:Y:S01]  /*3c10*/  FFMA.FTZ R50, R50, R112, R51 ;  /* 0x0000007032327223 */ /* 0x000fe20000010033 */
[----:B------:R-:W-:Y:S01]  /*3c20*/  F2FP.BF16.F32.PACK_AB R48, R48, R55 ;  /* 0x000000373030723e */ /* 0x000fe200000010ff */
[C---:B------:R-:W-:Y:S01]  /*3c30*/  FFMA.FTZ R34, R33.reuse, R52, -R34 ;  /* 0x0000003421227223 */ /* 0x040fe20000010822 */
[----:B------:R-:W-:Y:S01]  /*3c40*/  FFMA.FTZ R35, R33, R110, R35 ;  /* 0x0000006e21237223 */ /* 0x000fe20000010023 */
[----:B------:R-:W-:-:S02]  /*3c50*/  F2FP.BF16.F32.PACK_AB R33, R114, R115 ;  /* 0x000000737221723e */ /* 0x000fc400000010ff */
[----:B------:R-:W-:Y:S02]  /*3c60*/  F2FP.BF16.F32.PACK_AB R49, R50, R49 ;  /* 0x000000313231723e */ /* 0x000fe400000010ff */
[----:B------:R-:W-:Y:S01]  /*3c70*/  F2FP.BF16.F32.PACK_AB R32, R35, R34 ;  /* 0x000000222320723e */ /* 0x000fe200000010ff */
[----:B------:R-:W-:Y:S02]  /*3c80*/  IMAD.MOV.U32 R34, RZ, RZ, R48 ;  /* 0x000000ffff227224 */ /* 0x000fe400078e0030 */
[----:B------:R-:W-:-:S07]  /*3c90*/  IMAD.MOV.U32 R35, RZ, RZ, R49 ;  /* 0x000000ffff237224 */ /* 0x000fce00078e0031 */
.L_x_2688:
[----:B------:R-:W-:Y:S05]  /*3ca0*/  BSYNC B2 ;  /* 0x0000000000027941 */ /* 0x000fea0003800000 */
.L_x_2687:
[----:B--2---:R2:W-:Y:S02]  /*3cb0*/  STG.E.128 desc[UR38][R42.64+0x40], R32 ;  /* 0x000040202a007986 */ /* 0x0045e4000c101d26 */
.L_x_2682:
[----:B------:R-:W-:Y:S05]  /*3cc0*/  BSYNC B1 ;  /* 0x0000000000017941 */ /* 0x000fea0003800000 */
.L_x_2681:
        /* <DEDUP_REMOVED lines=53> */
.L_x_2693:
[----:B------:R-:W-:Y:S05]  /*4020*/  BSYNC B2 ;  /* 0x0000000000027941 */ /* 0x000fea0003800000 */
.L_x_2692:
[----:B--2---:R3:W-:Y:S02]  /*4030*/  STG.E.128 desc[UR38][R40.64], R32 ;  /* 0x0000002028007986 */ /* 0x0047e4000c101d26 */
.L_x_2691:
[----:B------:R-:W-:Y:S05]  /*4040*/  BSYNC B1 ;  /* 0x0000000000017941 */ /* 0x000fea0003800000 */
.L_x_2690:
        /* <DEDUP_REMOVED lines=51> */
.L_x_2695:
[----:B------:R-:W-:Y:S05]  /*4380*/  BSYNC B1 ;  /* 0x0000000000017941 */ /* 0x000fea0003800000 */
.L_x_2694:
[----:B--2---:R1:W-:Y:S01]  /*4390*/  STG.E.128 desc[UR38][R40.64+0x40], R32 ;  /* 0x0000402028007986 */ /* 0x0043e2000c101d26 */
[----:B------:R-:W-:Y:S05]  /*43a0*/  BRA `(.L_x_2689) ;  /* 0x0000001400c47947 */ /* 0x000fea0003800000 */
.L_x_2673:
[----:B------:R-:W-:-:S04]  /*43b0*/  ISETP.GE.AND P3, PT, R231, R97, PT ;  /* 0x00000061e700720c */ /* 0x000fc80003f66270 */
        /* <DEDUP_REMOVED lines=20> */
[----:B------:R-:W-:Y:S02]  /*4500*/  CS2R R32, SRZ ;  /* 0x0000000000207805 */ /* 0x000fe4000001ff00 */
[----:B------:R-:W-:-:S04]  /*4510*/  CS2R R38, SRZ ;  /* 0x0000000000267805 */ /* 0x000fc8000001ff00 */
[----:B------:R2:W3:Y:S02]  /*4520*/  @!P4 LDG.E.128 R32, desc[UR38][R36.64] ;  /* 0x000000262420c981 */ /* 0x0004e4000c1e1d00 */
[----:B--2---:R-:W-:-:S06]  /*4530*/  CS2R R36, SRZ ;  /* 0x0000000000247805 */ /* 0x004fcc000001ff00 */
[----:B------:R2:W4:Y:S01]  /*4540*/  @!P4 LDG.E.128 R36, desc[UR38][R40.64] ;  /* 0x000000262824c981 */ /* 0x000522000c1e1d00 */
[----:B0-----:R-:W-:-:S04]  /*4550*/  @!P3 LEA R44, P4, R42, R44, 0x1 ;  /* 0x0000002c2a2cb211 */ /* 0x001fc800078808ff */
[----:B------:R-:W-:Y:S02]  /*4560*/  @!P3 LEA.HI.X R45, R42, R45, R43, 0x1, P4 ;  /* 0x0000002d2a2db211 */ /* 0x000fe400020f0c2b */
[----:B------:R-:W-:Y:S02]  /*4570*/  CS2R R42, SRZ ;  /* 0x00000000002a7805 */ /* 0x000fe4000001ff00 */
[C---:B-1----:R-:W-:Y:S02]  /*4580*/  @!P3 LEA R48, P4, R46.reuse, R48, 0x1 ;  /* 0x000000302e30b211 */ /* 0x042fe400078808ff */
[----:B--2---:R-:W-:Y:S02]  /*4590*/  CS2R R40, SRZ ;  /* 0x0000000000287805 */ /* 0x004fe4000001ff00 */
[----:B------:R-:W-:Y:S02]  /*45a0*/  @!P3 LEA.HI.X R49, R46, R49, R47, 0x1, P4 ;  /* 0x000000312e31b211 */ /* 0x000fe400020f0c2f */
[----:B------:R-:W-:-:S02]  /*45b0*/  CS2R R46, SRZ ;  /* 0x00000000002e7805 */ /* 0x000fc4000001ff00 */
[----:B------:R0:W2:Y:S02]  /*45c0*/  @!P3 LDG.E.128 R40, desc[UR38][R44.64] ;  /* 0x000000262c28b981 */ /* 0x0000a4000c1e1d00 */
[----:B0-----:R-:W-:-:S06]  /*45d0*/  CS2R R44, SRZ ;  /* 0x00000000002c7805 */ /* 0x001fcc000001ff00 */
[----:B------:R0:W5:Y:S01]  /*45e0*/  @!P3 LDG.E.128 R44, desc[UR38][R48.64] ;  /* 0x00000026302cb981 */ /* 0x000162000c1e1d00 */
[----:B------:R-:W-:Y:S01]  /*45f0*/  UISETP.NE.AND UP0, UPT, UR37, 0x3, UPT ;  /* 0x000000032500788c */ /* 0x000fe2000bf05270 */
[----:B------:R-:W-:-:S05]  /*4600*/  ISETP.GE.AND P4, PT, R16, R102, PT ;  /* 0x000000661000720c */ /* 0x000fca0003f86270 */
[----:B------:R-:W-:Y:S01]  /*4610*/  PLOP3.LUT P3, PT, PT, PT, UP0, 0x80, 0x0 ;  /* 0x000000000000781c */ /* 0x000fe20003f6f008 */
[----:B---3--:R-:W-:Y:S02]  /*4620*/  IMAD.MOV.U32 R51, RZ, RZ, R34 ;  /* 0x000000ffff337224 */ /* 0x008fe400078e0022 */
[----:B------:R-:W-:Y:S02]  /*4630*/  IMAD.MOV.U32 R52, RZ, RZ, R35 ;  /* 0x000000ffff347224 */ /* 0x000fe400078e0023 */
[----:B------:R-:W-:Y:S01]  /*4640*/  IMAD.MOV.U32 R53, RZ, RZ, R32 ;  /* 0x000000ffff357224 */ /* 0x000fe200078e0020 */
[----:B------:R-:W-:Y:S01]  /*4650*/  PRMT R120, R120, 0x5410, R51 ;  /* 0x0000541078787816 */ /* 0x000fe20000000033 */
[----:B------:R-:W-:Y:S01]  /*4660*/  IMAD.MOV.U32 R54, RZ, RZ, R33 ;  /* 0x000000ffff367224 */ /* 0x000fe200078e0021 */
[----:B------:R-:W-:Y:S02]  /*4670*/  PRMT R131, R52, 0x7610, R131 ;  /* 0x0000761034837816 */ /* 0x000fe40000000083 */
[----:B------:R-:W-:-:S02]  /*4680*/  PRMT R121, R121, 0x5410, R53 ;  /* 0x0000541079797816 */ /* 0x000fc40000000035 */
[----:B------:R-:W-:Y:S01]  /*4690*/  PRMT R130, R54, 0x7610, R130 ;  /* 0x0000761036827816 */ /* 0x000fe20000000082 */
[----:B----4-:R-:W-:Y:S02]  /*46a0*/  IMAD.MOV.U32 R51, RZ, RZ, R38 ;  /* 0x000000ffff337224 */ /* 0x010fe400078e0026 */
[----:B0-----:R-:W-:Y:S02]  /*46b0*/  IMAD.MOV.U32 R48, RZ, RZ, R39 ;  /* 0x000000ffff307224 */ /* 0x001fe400078e0027 */
[----:B------:R-:W-:Y:S01]  /*46c0*/  IMAD.MOV.U32 R49, RZ, RZ, R36 ;  /* 0x000000ffff317224 */ /* 0x000fe200078e0024 */
[----:B------:R-:W-:Y:S01]  /*46d0*/  PRMT R133, R51, 0x7610, R133 ;  /* 0x0000761033857816 */ /* 0x000fe20000000085 */
[----:B------:R-:W-:Y:S01]  /*46e0*/  IMAD.MOV.U32 R52, RZ, RZ, R37 ;  /* 0x000000ffff347224 */ /* 0x000fe200078e0025 */
[----:B------:R-:W-:Y:S02]  /*46f0*/  PRMT R122, R122, 0x5410, R48 ;  /* 0x000054107a7a7816 */ /* 0x000fe40000000030 */
[----:B------:R-:W-:-:S02]  /*4700*/  PRMT R123, R123, 0x5410, R49 ;  /* 0x000054107b7b7816 */ /* 0x000fc40000000031 */
[----:B------:R-:W-:Y:S01]  /*4710*/  PRMT R132, R52, 0x7610, R132 ;  /* 0x0000761034847816 */ /* 0x000fe20000000084 */
[----:B--2---:R-:W-:Y:S02]  /*4720*/  IMAD.MOV.U32 R48, RZ, RZ, R42 ;  /* 0x000000ffff307224 */ /* 0x004fe400078e002a */
[----:B------:R-:W-:Y:S02]  /*4730*/  IMAD.MOV.U32 R49, RZ, RZ, R43 ;  /* 0x000000ffff317224 */ /* 0x000fe400078e002b */
[----:B------:R-:W-:Y:S01]  /*4740*/  IMAD.MOV.U32 R51, RZ, RZ, R40 ;  /* 0x000000ffff337224 */ /* 0x000fe200078e0028 */
[----:B------:R-:W-:Y:S01]  /*4750*/  PRMT R125, R48, 0x7610, R125 ;  /* 0x00007610307d7816 */ /* 0x000fe2000000007d */
[----:B------:R-:W-:Y:S01]  /*4760*/  IMAD.MOV.U32 R52, RZ, RZ, R41 ;  /* 0x000000ffff347224 */ /* 0x000fe200078e0029 */
[----:B------:R-:W-:Y:S02]  /*4770*/  PRMT R121, R49, 0x7610, R121 ;  /* 0x0000761031797816 */ /* 0x000fe40000000079 */
[----:B------:R-:W-:-:S02]  /*4780*/  PRMT R127, R51, 0x7610, R127 ;  /* 0x00007610337f7816 */ /* 0x000fc4000000007f */
[----:B------:R-:W-:Y:S01]  /*4790*/  PRMT R126, R52, 0x7610, R126 ;  /* 0x00007610347e7816 */ /* 0x000fe2000000007e */
[----:B-----5:R-:W-:Y:S02]  /*47a0*/  IMAD.MOV.U32 R48, RZ, RZ, R46 ;  /* 0x000000ffff307224 */ /* 0x020fe400078e002e */
[----:B------:R-:W-:Y:S02]  /*47b0*/  IMAD.MOV.U32 R49, RZ, RZ, R47 ;  /* 0x000000ffff317224 */ /* 0x000fe400078e002f */
[----:B------:R-:W-:Y:S01]  /*47c0*/  IMAD.MOV.U32 R51, RZ, RZ, R44 ;  /* 0x000000ffff337224 */ /* 0x000fe200078e002c */
[----:B------:R-:W-:Y:S01]  /*47d0*/  PRMT R122, R48, 0x7610, R122 ;  /* 0x00007610307a7816 */ /* 0x000fe2000000007a */
[----:B------:R-:W-:Y:S01]  /*47e0*/  IMAD.MOV.U32 R52, RZ, RZ, R45 ;  /* 0x000000ffff347224 */ /* 0x000fe200078e002d */
[----:B------:R-:W-:Y:S02]  /*47f0*/  PRMT R120, R49, 0x7610, R120 ;  /* 0x0000761031787816 */ /* 0x000fe40000000078 */
[----:B------:R-:W-:-:S02]  /*4800*/  PRMT R123, R51, 0x7610, R123 ;  /* 0x00007610337b7816 */ /* 0x000fc4000000007b */
[----:B------:R-:W-:Y:S01]  /*4810*/  PRMT R124, R52, 0x7610, R124 ;  /* 0x00007610347c7816 */ /* 0x000fe2000000007c */
[----:B------:R-:W-:Y:S06]  /*4820*/  @!P3 BRA `(.L_x_2696) ;  /* 0x000000000004b947 */ /* 0x000fec0003800000 */
[----:B------:R-:W-:Y:S01]  /*4830*/  BPT.TRAP 0x1 ;  /* 0x000000040000795c */ /* 0x000fe20000300000 */
.L_x_2696:
        /* <DEDUP_REMOVED lines=9> */
.L_x_3053:
[----:B------:R-:W-:Y:S05]  /*48d0*/  BSYNC B1 ;  /* 0x0000000000017941 */ /* 0x000fea0003800000 */
.L_x_2697:
        /* <DEDUP_REMOVED lines=29> */
[----:B------:R-:W-:Y:S01]  /*4ab0*/  SHF.R.U64 R32, R32, 0x10, R33 ;  /* 0x0000001020207819 */ /* 0x000fe20000001221 */
[----:B-1----:R-:W-:Y:S01]  /*4ac0*/  IMAD.U32 R117, R49, 0x10000, RZ ;  /* 0x0001000031757824 */ /* 0x002fe200078e00ff */
[----:B------:R-:W-:Y:S01]  /*4ad0*/  SHF.R.U64 R36, R36, 0x10, R37 ;  /* 0x0000001024247819 */ /* 0x000fe20000001225 */
[----:B------:R-:W-:Y:S01]  /*4ae0*/  IMAD.U32 R37, R52, 0x10000, RZ ;  /* 0x0001000034257824 */ /* 0x000fe200078e00ff */
[----:B------:R-:W-:Y:S02]  /*4af0*/  PRMT R113, R130, 0x5410, R113 ;  /* 0x0000541082717816 */ /* 0x000fe40000000071 */
[----:B------:R-:W-:-:S02]  /*4b00*/  PRMT R129, R132, 0x5410, R129 ;  /* 0x0000541084817816 */ /* 0x000fc40000000081 */
[----:B------:R-:W-:Y:S02]  /*4b10*/  SHF.R.U64 R33, R38, 0x10, R39 ;  /* 0x0000001026217819 */ /* 0x000fe40000001227 */
[----:B------:R-:W-:Y:S01]  /*4b20*/  LOP3.LUT R118, R53, 0xffff0000, RZ, 0xc0, !PT ;  /* 0xffff000035767812 */ /* 0x000fe200078ec0ff */
[C---:B------:R-:W-:Y:S01]  /*4b30*/  IMAD.U32 R53, R51.reuse, 0x10000, RZ ;  /* 0x0001000033357824 */ /* 0x040fe200078e00ff */
[----:B------:R-:W-:Y:S01]  /*4b40*/  LOP3.LUT R38, R51, 0xffff0000, RZ, 0xc0, !PT ;  /* 0xffff000033267812 */ /* 0x000fe200078ec0ff */
[----:B------:R-:W-:Y:S01]  /*4b50*/  IMAD.U32 R130, R129, 0x10000, RZ ;  /* 0x0001000081827824 */ /* 0x000fe200078e00ff */
[----:B------:R-:W-:Y:S02]  /*4b60*/  LOP3.LUT R51, R55, 0xffff0000, RZ, 0xc0, !PT ;  /* 0xffff000037337812 */ /* 0x000fe400078ec0ff */
[----:B------:R-:W-:Y:S01]  /*4b70*/  SHF.R.U32.HI R115, RZ, 0x10, R35 ;  /* 0x00000010ff737819 */ /* 0x000fe20000011623 */
[----:B------:R-:W-:Y:S01]  /*4b80*/  FMUL.FTZ R132, R128, R130 ;  /* 0x0000008280847220 */ /* 0x000fe20000410000 */
[----:B------:R-:W-:Y:S01]  /*4b90*/  PRMT R55, R123, 0x5432, R36 ;  /* 0x000054327b377816 */ /* 0x000fe20000000024 */
[----:B------:R-:W-:Y:S01]  /*4ba0*/  IMAD.U32 R36, R113, 0x10000, RZ ;  /* 0x0001000071247824 */ /* 0x000fe200078e00ff */
[----:B------:R-:W-:Y:S01]  /*4bb0*/  SHF.R.U32.HI R116, RZ, 0x10, R39 ;  /* 0x00000010ff747819 */ /* 0x000fe20000011627 */
[----:B------:R-:W-:Y:S01]  /*4bc0*/  IMAD.U32 R39, R50, 0x10000, RZ ;  /* 0x0001000032277824 */ /* 0x000fe200078e00ff */
[----:B------:R-:W-:Y:S01]  /*4bd0*/  PRMT R115, R131, 0x5410, R115 ;  /* 0x0000541083737816 */ /* 0x000fe20000000073 */
[-C--:B------:R-:W-:Y:S01]  /*4be0*/  FMUL.FTZ R131, R128, R36.reuse ;  /* 0x0000002480837220 */ /* 0x080fe20000410000 */
[----:B------:R-:W-:Y:S01]  /*4bf0*/  PRMT R128, R122, 0x5432, R116 ;  /* 0x000054327a807816 */ /* 0x000fe20000000074 */
[----:B------:R-:W-:Y:S01]  /*4c00*/  FFMA.FTZ R36, R117, R36, -R132 ;  /* 0x0000002475247223 */ /* 0x000fe20000010884 */
[----:B------:R-:W-:Y:S01]  /*4c10*/  LOP3.LUT R129, R129, 0xffff0000, RZ, 0xc0, !PT ;  /* 0xffff000081817812 */ /* 0x000fe200078ec0ff */
[----:B------:R-:W-:Y:S01]  /*4c20*/  FFMA.FTZ R117, R117, R130, R131 ;  /* 0x0000008275757223 */ /* 0x000fe20000010083 */
[----:B------:R-:W-:Y:S01]  /*4c30*/  LOP3.LUT R113, R113, 0xffff0000, RZ, 0xc0, !PT ;  /* 0xffff000071717812 */ /* 0x000fe200078ec0ff */
[----:B------:R-:W-:Y:S01]  /*4c40*/  IMAD.U32 R130, R128, 0x10000, RZ ;  /* 0x0001000080827824 */ /* 0x000fe200078e00ff */
[----:B------:R-:W-:Y:S01]  /*4c50*/  PRMT R33, R133, 0x5410, R33 ;  /* 0x0000541085217816 */ /* 0x000fe20000000021 */
[----:B------:R-:W-:-:S02]  /*4c60*/  IMAD.U32 R116, R115, 0x10000, RZ ;  /* 0x0001000073747824 */ /* 0x000fc400078e00ff */
[C---:B------:R-:W-:Y:S01]  /*4c70*/  FMUL.FTZ R131, R118.reuse, R129 ;  /* 0x0000008176837220 */ /* 0x040fe20000410000 */
[-C--:B------:R-:W-:Y:S01]  /*4c80*/  FMUL.FTZ R133, R118, R113.reuse ;  /* 0x0000007176857220 */ /* 0x080fe20000410000 */
[C---:B------:R-:W-:Y:S01]  /*4c90*/  FMUL.FTZ R132, R119.reuse, R130 ;  /* 0x0000008277847220 */ /* 0x040fe20000410000 */
[----:B------:R-:W-:Y:S01]  /*4ca0*/  SHF.R.U64 R114, R34, 0x10, R35 ;  /* 0x0000001022727819 */ /* 0x000fe20000001223 */
[-C--:B------:R-:W-:Y:S01]  /*4cb0*/  FMUL.FTZ R119, R119, R116.reuse ;  /* 0x0000007477777220 */ /* 0x080fe20000410000 */
[----:B------:R-:W-:Y:S01]  /*4cc0*/  LOP3.LUT R118, R128, 0xffff0000, RZ, 0xc0, !PT ;  /* 0xffff000080767812 */ /* 0x000fe200078ec0ff */
[----:B------:R-:W-:Y:S01]  /*4cd0*/  FFMA.FTZ R116, R53, R116, -R132 ;  /* 0x0000007435747223 */ /* 0x000fe20000010884 */
[----:B------:R-:W-:Y:S01]  /*4ce0*/  LOP3.LUT R34, R49, 0xffff0000, RZ, 0xc0, !PT ;  /* 0xffff000031227812 */ /* 0x000fe200078ec0ff */
[----:B------:R-:W-:Y:S01]  /*4cf0*/  FFMA.FTZ R53, R53, R130, R119 ;  /* 0x0000008235357223 */ /* 0x000fe20000010077 */
[----:B------:R-:W-:Y:S01]  /*4d00*/  LOP3.LUT R115, R115, 0xffff0000, RZ, 0xc0, !PT ;  /* 0xffff000073737812 */ /* 0x000fe200078ec0ff */
[----:B------:R-:W-:Y:S01]  /*4d10*/  FMUL.FTZ R119, R51, R118 ;  /* 0x0000007633777220 */ /* 0x000fe20000410000 */
[----:B------:R-:W-:Y:S01]  /*4d20*/  PRMT R32, R121, 0x5432, R32 ;  /* 0x0000543279207816 */ /* 0x000fe20000000020 */
[C---:B------:R-:W-:Y:S01]  /*4d30*/  FFMA.FTZ R113, R34.reuse, R113, -R131 ;  /* 0x0000007122717223 */ /* 0x040fe20000010883 */
[----:B------:R-:W-:Y:S01]  /*4d40*/  FFMA.FTZ R34, R34, R129, R133 ;  /* 0x0000008122227223 */ /* 0x000fe20000010085 */
[----:B------:R-:W-:-:S02]  /*4d50*/  IMAD.U32 R130, R55, 0x10000, RZ ;  /* 0x0001000037827824 */ /* 0x000fc400078e00ff */
[-C--:B------:R-:W-:Y:S01]  /*4d60*/  FMUL.FTZ R129, R51, R115.reuse ;  /* 0x0000007333817220 */ /* 0x080fe20000410000 */
[----:B------:R-:W-:Y:S02]  /*4d70*/  IMAD.U32 R128, R32, 0x10000, RZ ;  /* 0x0001000020807824 */ /* 0x000fe400078e00ff */
[----:B------:R-:W-:Y:S01]  /*4d80*/  FFMA.FTZ R51, R38, R115, -R119 ;  /* 0x0000007326337223 */ /* 0x000fe20000010877 */
[----:B------:R-:W-:Y:S01]  /*4d90*/  LOP3.LUT R115, R55, 0xffff0000, RZ, 0xc0, !PT ;  /* 0xffff000037737812 */ /* 0x000fe200078ec0ff */
[----:B------:R-:W-:Y:S01]  /*4da0*/  IMAD.U32 R35, R48, 0x10000, RZ ;  /* 0x0001000030237824 */ /* 0x000fe200078e00ff */
[----:B------:R-:W-:Y:S01]  /*4db0*/  LOP3.LUT R55, R32, 0xffff0000, RZ, 0xc0, !PT ;  /* 0xffff000020377812 */ /* 0x000fe200078ec0ff */
[C---:B------:R-:W-:Y:S01]  /*4dc0*/  FMUL.FTZ R32, R37.reuse, R130 ;  /* 0x0000008225207220 */ /* 0x040fe20000410000 */
[----:B------:R-:W-:Y:S01]  /*4dd0*/  LOP3.LUT R52, R52, 0xffff0000, RZ, 0xc0, !PT ;  /* 0xffff000034347812 */ /* 0x000fe200078ec0ff */
[-C--:B------:R-:W-:Y:S01]  /*4de0*/  FMUL.FTZ R37, R37, R128.reuse ;  /* 0x0000008025257220 */ /* 0x080fe20000410000 */
[----:B------:R-:W-:Y:S01]  /*4df0*/  PRMT R114, R120, 0x5432, R114 ;  /* 0x0000543278727816 */ /* 0x000fe20000000072 */
[----:B------:R-:W-:Y:S01]  /*4e00*/  FFMA.FTZ R32, R35, R128, -R32 ;  /* 0x0000008023207223 */ /* 0x000fe20000010820 */
[----:B------:R-:W-:Y:S01]  /*4e10*/  LOP3.LUT R48, R48, 0xffff0000, RZ, 0xc0, !PT ;  /* 0xffff000030307812 */ /* 0x000fe200078ec0ff */
[----:B------:R-:W-:-:S02]  /*4e20*/  IMAD.U32 R49, R54, 0x10000, RZ ;  /* 0x0001000036317824 */ /* 0x000fc400078e00ff */
[----:B------:R-:W-:Y:S01]  /*4e30*/  FFMA.FTZ R38, R38, R118, R129 ;  /* 0x0000007626267223 */ /* 0x000fe20000010081 */
[----:B------:R-:W-:Y:S01]  /*4e40*/  FFMA.FTZ R35, R35, R130, R37 ;  /* 0x0000008223237223 */ /* 0x000fe20000010025 */
[----:B------:R-:W-:Y:S01]  /*4e50*/  LOP3.LUT R54, R54, 0xffff0000, RZ, 0xc0, !PT ;  /* 0xffff000036367812 */ /* 0x000fe200078ec0ff */
[C---:B------:R-:W-:Y:S01]  /*4e60*/  FMUL.FTZ R119, R52.reuse, R115 ;  /* 0x0000007334777220 */ /* 0x040fe20000410000 */
[C---:B------:R-:W-:Y:S01]  /*4e70*/  IMAD.U32 R118, R33.reuse, 0x10000, RZ ;  /* 0x0001000021767824 */ /* 0x040fe200078e00ff */
[----:B------:R-:W-:Y:S01]  /*4e80*/  LOP3.LUT R37, R33, 0xffff0000, RZ, 0xc0, !PT ;  /* 0xffff000021257812 */ /* 0x000fe200078ec0ff */
[-C--:B------:R-:W-:Y:S01]  /*4e90*/  FMUL.FTZ R129, R52, R55.reuse ;  /* 0x0000003734817220 */ /* 0x080fe20000410000 */
[C---:B------:R-:W-:Y:S01]  /*4ea0*/  LOP3.LUT R33, R114.reuse, 0xffff0000, RZ, 0xc0, !PT ;  /* 0xffff000072217812 */ /* 0x040fe200078ec0ff */
[----:B------:R-:W-:Y:S02]  /*4eb0*/  IMAD.U32 R52, R114, 0x10000, RZ ;  /* 0x0001000072347824 */ /* 0x000fe400078e00ff */
[----:B------:R-:W-:Y:S01]  /*4ec0*/  FFMA.FTZ R119, R48, R55, -R119 ;  /* 0x0000003730777223 */ /* 0x000fe20000010877 */
[----:B------:R-:W-:Y:S01]  /*4ed0*/  LOP3.LUT R50, R50, 0xffff0000, RZ, 0xc0, !PT ;  /* 0xffff000032327812 */ /* 0x000fe200078ec0ff */
[C---:B------:R-:W-:Y:S01]  /*4ee0*/  FMUL.FTZ R114, R49.reuse, R118 ;  /* 0x0000007631727220 */ /* 0x040fe20000410000 */
[C---:B------:R-:W-:Y:S01]  /*4ef0*/  FMUL.FTZ R55, R54.reuse, R37 ;  /* 0x0000002536377220 */ /* 0x040fe20000410000 */
[-C--:B------:R-:W-:Y:S01]  /*4f00*/  FMUL.FTZ R49, R49, R52.reuse ;  /* 0x0000003431317220 */ /* 0x080fe20000410000 */
[----:B------:R-:W-:Y:S01]  /*4f10*/  FMUL.FTZ R54, R54, R33 ;  /* 0x0000002136367220 */ /* 0x000fe20000410000 */
[----:B------:R-:W-:Y:S01]  /*4f20*/  FFMA.FTZ R48, R48, R115, R129 ;  /* 0x0000007330307223 */ /* 0x000fe20000010081 */
        /* <DEDUP_REMOVED lines=15> */
[----:B------:R-:W-:-:S07]  /*5020*/  IMAD.MOV.U32 R55, RZ, RZ, R38 ;  /* 0x000000ffff377224 */ /* 0x000fce00078e0026 */
.L_x_2702:
[----:B------:R-:W-:Y:S05]  /*5030*/  BSYNC B2 ;  /* 0x0000000000027941 */ /* 0x000fea0003800000 */
.L_x_2701:
        /* <DEDUP_REMOVED lines=12> */
.L_x_2700:
[----:B------:R-:W-:Y:S05]  /*5100*/  BSYNC B1 ;  /* 0x0000000000017941 */ /* 0x000fea0003800000 */
.L_x_2699:
        /* <DEDUP_REMOVED lines=18> */
[----:B------:R-:W-:-:S05]  /*5230*/  LOP3.LUT R32, R32, R34, RZ, 0x3c, !PT ;  /* 0x0000002220207212 */ /* 0x000fca00078e3cff */
[----:B------:R-:W-:Y:S02]  /*5240*/  IMAD.IADD R33, R221, 0x1, R32 ;  /* 0x00000001dd217824 */ /* 0x000fe400078e0220 */
[C---:B------:R-:W-:Y:S02]  /*5250*/  IMAD R32, R22.reuse, 0x1800, R87 ;  /* 0x0000180016207824 */ /* 0x040fe400078e0257 */
[----:B------:R-:W-:Y:S02]  /*5260*/  IMAD R34, R22, 0x1800, R33 ;  /* 0x0000180016227824 */ /* 0x000fe400078e0221 */
[--C-:B------:R-:W-:Y:S02]  /*5270*/  IMAD R32, R32, 0x2, R19.reuse ;  /* 0x0000000220207824 */ /* 0x100fe400078e0213 */
[----:B------:R-:W-:-:S04]  /*5280*/  IMAD R36, R34, 0x2, R19 ;  /* 0x0000000222247824 */ /* 0x000fc800078e0213 */
[----:B------:R-:W1:Y:S04]  /*5290*/  LDS.128 R32, [R32+0x1c400] ;  /* 0x01c4000020207984 */ /* 0x000e680000000c00 */
[----:B------:R-:W2:Y:S01]  /*52a0*/  LDS.128 R36, [R36+0x1c400] ;  /* 0x01c4000024247984 */ /* 0x000ea20000000c00 */
[----:B------:R-:W-:Y:S05]  /*52b0*/  @P4 BRA `(.L_x_2704) ;  /* 0x00000004006c4947 */ /* 0x000fea0003800000 */
[----:B------:R-:W-:Y:S01]  /*52c0*/  SHF.R.U32.HI R53, RZ, 0x10, R45 ;  /* 0x00000010ff357819 */ /* 0x000fe2000001162d */
[----:B--2---:R-:W-:Y:S01]  /*52d0*/  IMAD.U32 R52, R39, 0x10000, RZ ;  /* 0x0001000027347824 */ /* 0x004fe200078e00ff */
[----:B------:R-:W-:Y:S02]  /*52e0*/  SHF.R.U32.HI R105, RZ, 0x10, R41 ;  /* 0x00000010ff697819 */ /* 0x000fe40000011629 */
[----:B------:R-:W-:Y:S02]  /*52f0*/  PRMT R124, R124, 0x5410, R53 ;  /* 0x000054107c7c7816 */ /* 0x000fe40000000035 */
[----:B------:R-:W-:Y:S02]  /*5300*/  PRMT R126, R126, 0x5410, R105 ;  /* 0x000054107e7e7816 */ /* 0x000fe40000000069 */
[--C-:B------:R-:W-:Y:S01]  /*5310*/  SHF.R.U64 R104, R42, 0x10, R43.reuse ;  /* 0x000000102a687819 */ /* 0x100fe2000000122b */
[----:B------:R-:W-:Y:S01]  /*5320*/  IMAD.U32 R53, R124, 0x10000, RZ ;  /* 0x000100007c357824 */ /* 0x000fe200078e00ff */
[----:B------:R-:W-:Y:S01]  /*5330*/  SHF.R.U32.HI R102, RZ, 0x10, R43 ;  /* 0x00000010ff667819 */ /* 0x000fe2000001162b */
[----:B-1----:R-:W-:Y:S01]  /*5340*/  IMAD.U32 R42, R33, 0x10000, RZ ;  /* 0x00010000212a7824 */ /* 0x002fe200078e00ff */
[----:B------:R-:W-:Y:S01]  /*5350*/  SHF.R.U64 R54, R44, 0x10, R45 ;  /* 0x000000102c367819 */ /* 0x000fe2000000122d */
[----:B------:R-:W-:Y:S01]  /*5360*/  IMAD.U32 R44, R37, 0x10000, RZ ;  /* 0x00010000252c7824 */ /* 0x000fe200078e00ff */
[--C-:B------:R-:W-:Y:S01]  /*5370*/  SHF.R.U64 R55, R46, 0x10, R47.reuse ;  /* 0x000000102e377819 */ /* 0x100fe2000000122f */
[----:B------:R-:W-:Y:S01]  /*5380*/  IMAD.U32 R46, R35, 0x10000, RZ ;  /* 0x00010000232e7824 */ /* 0x000fe200078e00ff */
[----:B------:R-:W-:-:S02]  /*5390*/  SHF.R.U32.HI R103, RZ, 0x10, R47 ;  /* 0x00000010ff677819 */ /* 0x000fc4000001162f */
[----:B------:R-:W-:Y:S01]  /*53a0*/  LOP3.LUT R43, R39, 0xffff0000, RZ, 0xc0, !PT ;  /* 0xffff0000272b7812 */ /* 0x000fe200078ec0ff */
[----:B------:R-:W-:Y:S01]  /*53b0*/  IMAD.U32 R39, R126, 0x10000, RZ ;  /* 0x000100007e277824 */ /* 0x000fe200078e00ff */
[----:B------:R-:W-:Y:S01]  /*53c0*/  PRMT R122, R122, 0x5410, R55 ;  /* 0x000054107a7a7816 */ /* 0x000fe20000000037 */
[----:B------:R-:W-:Y:S01]  /*53d0*/  FMUL.FTZ R55, R44, R53 ;  /* 0x000000352c377220 */ /* 0x000fe20000410000 */
[----:B------:R-:W-:Y:S01]  /*53e0*/  LOP3.LUT R47, R37, 0xffff0000, RZ, 0xc0, !PT ;  /* 0xffff0000252f7812 */ /* 0x000fe200078ec0ff */
[----:B------:R-:W-:Y:S01]  /*53f0*/  IMAD.U32 R37, R36, 0x10000, RZ ;  /* 0x0001000024257824 */ /* 0x000fe200078e00ff */
[----:B------:R-:W-:Y:S01]  /*5400*/  PRMT R120, R120, 0x5410, R103 ;  /* 0x0000541078787816 */ /* 0x000fe20000000067 */
[-C--:B------:R-:W-:Y:S01]  /*5410*/  FMUL.FTZ R103, R44, R39.reuse ;  /* 0x000000272c677220 */ /* 0x080fe20000410000 */
[----:B------:R-:W-:Y:S01]  /*5420*/  LOP3.LUT R124, R124, 0xffff0000, RZ, 0xc0, !PT ;  /* 0xffff00007c7c7812 */ /* 0x000fe200078ec0ff */
[C---:B------:R-:W-:Y:S01]  /*5430*/  FFMA.FTZ R39, R42.reuse, R39, -R55 ;  /* 0x000000272a277223 */ /* 0x040fe20000010837 */
[----:B------:R-:W-:Y:S01]  /*5440*/  PRMT R121, R121, 0x5410, R102 ;  /* 0x0000541079797816 */ /* 0x000fe20000000066 */
[----:B------:R-:W-:Y:S01]  /*5450*/  FFMA.FTZ R42, R42, R53, R103 ;  /* 0x000000352a2a7223 */ /* 0x000fe20000010067 */
[----:B------:R-:W-:Y:S01]  /*5460*/  LOP3.LUT R44, R126, 0xffff0000, RZ, 0xc0, !PT ;  /* 0xffff00007e2c7812 */ /* 0x000fe200078ec0ff */
[----:B------:R-:W-:Y:S01]  /*5470*/  IMAD.U32 R55, R120, 0x10000, RZ ;  /* 0x0001000078377824 */ /* 0x000fe200078e00ff */
[----:B------:R-:W-:Y:S01]  /*5480*/  LOP3.LUT R45, R33, 0xffff0000, RZ, 0xc0, !PT ;  /* 0xffff0000212d7812 */ /* 0x000fe200078ec0ff */
[----:B------:R-:W-:Y:S01]  /*5490*/  IMAD.U32 R53, R121, 0x10000, RZ ;  /* 0x0001000079357824 */ /* 0x000fe200078e00ff */
[----:B------:R-:W-:Y:S01]  /*54a0*/  PRMT R123, R123, 0x5410, R54 ;  /* 0x000054107b7b7816 */ /* 0x000fe20000000036 */
[C---:B------:R-:W-:Y:S01]  /*54b0*/  FMUL.FTZ R54, R47.reuse, R124 ;  /* 0x0000007c2f367220 */ /* 0x040fe20000410000 */
[----:B------:R-:W-:Y:S01]  /*54c0*/  SHF.R.U64 R108, R40, 0x10, R41 ;  /* 0x00000010286c7819 */ /* 0x000fe20000001229 */
[-C--:B------:R-:W-:Y:S01]  /*54d0*/  FMUL.FTZ R102, R47, R44.reuse ;  /* 0x0000002c2f667220 */ /* 0x080fe20000410000 */
[C---:B------:R-:W-:Y:S01]  /*54e0*/  FMUL.FTZ R103, R52.reuse, R55 ;  /* 0x0000003734677220 */ /* 0x040fe20000410000 */
[----:B------:R-:W-:Y:S01]  /*54f0*/  FFMA.FTZ R44, R45, R44, -R54 ;  /* 0x0000002c2d2c7223 */ /* 0x000fe20000010836 */
[-C--:B------:R-:W-:Y:S01]  /*5500*/  FMUL.FTZ R54, R52, R53.reuse ;  /* 0x0000003534367220 */ /* 0x080fe20000410000 */
[----:B------:R-:W-:Y:S01]  /*5510*/  PRMT R127, R127, 0x5410, R108 ;  /* 0x000054107f7f7816 */ /* 0x000fe2000000006c */
[----:B------:R-:W-:Y:S01]  /*5520*/  FFMA.FTZ R103, R46, R53, -R103 ;  /* 0x000000352e677223 */ /* 0x000fe20000010867 */
[----:B------:R-:W-:Y:S01]  /*5530*/  LOP3.LUT R120, R120, 0xffff0000, RZ, 0xc0, !PT ;  /* 0xffff000078787812 */ /* 0x000fe200078ec0ff */
[----:B------:R-:W-:Y:S01]  /*5540*/  FFMA.FTZ R54, R46, R55, R54 ;  /* 0x000000372e367223 */ /* 0x000fe20000010036 */
[----:B------:R-:W-:Y:S01]  /*5550*/  LOP3.LUT R52, R121, 0xffff0000, RZ, 0xc0, !PT ;  /* 0xffff000079347812 */ /* 0x000fe200078ec0ff */
[----:B------:R-:W-:Y:S01]  /*5560*/  FFMA.FTZ R47, R45, R124, R102 ;  /* 0x0000007c2d2f7223 */ /* 0x000fe20000010066 */
[----:B------:R-:W-:Y:S01]  /*5570*/  IMAD.U32 R46, R123, 0x10000, RZ ;  /* 0x000100007b2e7824 */ /* 0x000fe200078e00ff */
[----:B------:R-:W-:Y:S01]  /*5580*/  PRMT R125, R125, 0x5410, R104 ;  /* 0x000054107d7d7816 */ /* 0x000fe20000000068 */
[----:B------:R-:W-:-:S02]  /*5590*/  IMAD.U32 R45, R127, 0x10000, RZ ;  /* 0x000100007f2d7824 */ /* 0x000fc400078e00ff */
[C---:B------:R-:W-:Y:S01]  /*55a0*/  FMUL.FTZ R102, R43.reuse, R120 ;  /* 0x000000782b667220 */ /* 0x040fe20000410000 */
[----:B------:R-:W-:Y:S01]  /*55b0*/  FMUL.FTZ R104, R43, R52 ;  /* 0x000000342b687220 */ /* 0x000fe20000410000 */
[----:B------:R-:W-:Y:S01]  /*55c0*/  IMAD.U32 R40, R32, 0x10000, RZ ;  /* 0x0001000020287824 */ /* 0x000fe200078e00ff */
[----:B------:R-:W-:Y:S01]  /*55d0*/  LOP3.LUT R41, R35, 0xffff0000, RZ, 0xc0, !PT ;  /* 0xffff000023297812 */ /* 0x000fe200078ec0ff */
[C---:B------:R-:W-:Y:S01]  /*55e0*/  FMUL.FTZ R43, R37.reuse, R46 ;  /* 0x0000002e252b7220 */ /* 0x040fe20000410000 */
[----:B------:R-:W-:Y:S01]  /*55f0*/  LOP3.LUT R36, R36, 0xffff0000, RZ, 0xc0, !PT ;  /* 0xffff000024247812 */ /* 0x000fe200078ec0ff */
[-C--:B------:R-:W-:Y:S01]  /*5600*/  FMUL.FTZ R37, R37, R45.reuse ;  /* 0x0000002d25257220 */ /* 0x080fe20000410000 */
[----:B------:R-:W-:Y:S01]  /*5610*/  LOP3.LUT R123, R123, 0xffff0000, RZ, 0xc0, !PT ;  /* 0xffff00007b7b7812 */ /* 0x000fe200078ec0ff */
[----:B------:R-:W-:Y:S01]  /*5620*/  FFMA.FTZ R43, R40, R45, -R43 ;  /* 0x0000002d282b7223 */ /* 0x000fe2000001082b */
[----:B------:R-:W-:Y:S01]  /*5630*/  LOP3.LUT R127, R127, 0xffff0000, RZ, 0xc0, !PT ;  /* 0xffff00007f7f7812 */ /* 0x000fe200078ec0ff */
[C---:B------:R-:W-:Y:S01]  /*5640*/  IMAD.U32 R33, R34.reuse, 0x10000, RZ ;  /* 0x0001000022217824 */ /* 0x040fe200078e00ff */
[----:B------:R-:W-:Y:S01]  /*5650*/  LOP3.LUT R35, R34, 0xffff0000, RZ, 0xc0, !PT ;  /* 0xffff000022237812 */ /* 0x000fe200078ec0ff */
[C---:B------:R-:W-:Y:S01]  /*5660*/  FFMA.FTZ R102, R41.reuse, R52, -R102 ;  /* 0x0000003429667223 */ /* 0x040fe20000010866 */
[----:B------:R-:W-:Y:S01]  /*5670*/  FFMA.FTZ R53, R41, R120, R104 ;  /* 0x0000007829357223 */ /* 0x000fe20000010068 */
[----:B------:R-:W-:Y:S01]  /*5680*/  FFMA.FTZ R40, R40, R46, R37 ;  /* 0x0000002e28287223 */ /* 0x000fe20000010025 */
[----:B------:R-:W-:Y:S01]  /*5690*/  LOP3.LUT R32, R32, 0xffff0000, RZ, 0xc0, !PT ;  /* 0xffff000020207812 */ /* 0x000fe200078ec0ff */
[----:B------:R-:W-:-:S02]  /*56a0*/  IMAD.U32 R34, R38, 0x10000, RZ ;  /* 0x0001000026227824 */ /* 0x000fc400078e00ff */
[C---:B------:R-:W-:Y:S01]  /*56b0*/  FMUL.FTZ R41, R36.reuse, R123 ;  /* 0x0000007b24297220 */ /* 0x040fe20000410000 */
[-C--:B------:R-:W-:Y:S01]  /*56c0*/  FMUL.FTZ R45, R36, R127.reuse ;  /* 0x0000007f242d7220 */ /* 0x080fe20000410000 */
[----:B------:R-:W-:Y:S01]  /*56d0*/  IMAD.U32 R37, R122, 0x10000, RZ ;  /* 0x000100007a257824 */ /* 0x000fe200078e00ff */
[----:B------:R-:W-:Y:S01]  /*56e0*/  LOP3.LUT R38, R38, 0xffff0000, RZ, 0xc0, !PT ;  /* 0xffff000026267812 */ /* 0x000fe200078ec0ff */
[C---:B------:R-:W-:Y:S01]  /*56f0*/  IMAD.U32 R36, R125.reuse, 0x10000, RZ ;  /* 0x000100007d247824 */ /* 0x040fe200078e00ff */
[----:B------:R-:W-:Y:S01]  /*5700*/  LOP3.LUT R122, R122, 0xffff0000, RZ, 0xc0, !PT ;  /* 0xffff00007a7a7812 */ /* 0x000fe200078ec0ff */
[C---:B------:R-:W-:Y:S01]  /*5710*/  FFMA.FTZ R46, R32.reuse, R127, -R41 ;  /* 0x0000007f202e7223 */ /* 0x040fe20000010829 */
[----:B------:R-:W-:Y:S01]  /*5720*/  LOP3.LUT R125, R125, 0xffff0000, RZ, 0xc0, !PT ;  /* 0xffff00007d7d7812 */ /* 0x000fe200078ec0ff */
[----:B------:R-:W-:Y:S01]  /*5730*/  FFMA.FTZ R45, R32, R123, R45 ;  /* 0x0000007b202d7223 */ /* 0x000fe2000001002d */
[----:B------:R-:W-:Y:S01]  /*5740*/  FMUL.FTZ R32, R34, R37 ;  /* 0x0000002522207220 */ /* 0x000fe20000410000 */
[----:B------:R-:W-:Y:S01]  /*5750*/  FMUL.FTZ R52, R38, R122 ;  /* 0x0000007a26347220 */ /* 0x000fe20000410000 */
[-C--:B------:R-:W-:Y:S01]  /*5760*/  FMUL.FTZ R34, R34, R36.reuse ;  /* 0x0000002422227220 */ /* 0x080fe20000410000 */
[-C--:B------:R-:W-:Y:S01]  /*5770*/  FMUL.FTZ R41, R38, R125.reuse ;  /* 0x0000007d26297220 */ /* 0x080fe20000410000 */
[----:B------:R-:W-:Y:S01]  /*5780*/  FFMA.FTZ R32, R33, R36, -R32 ;  /* 0x0000002421207223 */ /* 0x000fe20000010820 */
[----:B------:R-:W-:Y:S01]  /*5790*/  FFMA.FTZ R125, R35, R125, -R52 ;  /* 0x0000007d237d7223 */ /* 0x000fe20000010834 */
[----:B------:R-:W-:Y:S01]  /*57a0*/  FFMA.FTZ R34, R33, R37, R34 ;  /* 0x0000002521227223 */ /* 0x000fe20000010022 */
[----:B------:R-:W-:Y:S01]  /*57b0*/  FFMA.FTZ R41, R35, R122, R41 ;  /* 0x0000007a23297223 */ /* 0x000fe20000010029 */
[----:B------:R-:W-:-:S02]  /*57c0*/  F2FP.BF16.F32.PACK_AB R36, R45, R40 ;  /* 0x000000282d24723e */ /* 0x000fc400000010ff */
        /* <DEDUP_REMOVED lines=8> */
[----:B------:R-:W-:-:S02]  /*5850*/  F2FP.BF16.F32.PACK_AB R37, R47, R42 ;  /* 0x0000002a2f25723e */ /* 0x000fc400000010ff */
[----:B------:R-:W-:-:S07]  /*5860*/  F2FP.BF16.F32.PACK_AB R39, R53, R54 ;  /* 0x000000363527723e */ /* 0x000fce00000010ff */
.L_x_2704:
[----:B------:R-:W-:Y:S05]  /*5870*/  BSYNC B1 ;  /* 0x0000000000017941 */ /* 0x000fea0003800000 */
.L_x_2703:
[----:B-1----:R4:W-:Y:S01]  /*5880*/  STG.E.128 desc[UR38][R48.64], R32 ;  /* 0x0000002030007986 */ /* 0x0029e2000c101d26 */
[----:B------:R-:W-:-:S13]  /*5890*/  ISETP.GE.AND P4, PT, R51, R107, PT ;  /* 0x0000006b3300720c */ /* 0x000fda0003f86270 */
[----:B------:R-:W-:Y:S05]  /*58a0*/  @P4 BRA `(.L_x_2689) ;  /* 0x0000000000844947 */ /* 0x000fea0003800000 */
[--C-:B----4-:R-:W-:Y:S02]  /*58b0*/  SHF.R.S32.HI R32, RZ, 0x1f, R51.reuse ;  /* 0x0000001fff207819 */ /* 0x110fe40000011433 */
[----:B------:R-:W-:-:S04]  /*58c0*/  IADD3 R51, P4, P5, R4, R100, R51 ;  /* 0x0000006404337210 */ /* 0x000fc80007d9e033 */
[----:B------:R-:W-:Y:S02]  /*58d0*/  IADD3.X R50, R3, R50, R32, P4, P5 ;  /* 0x0000003203327210 */ /* 0x000fe400027ea420 */
[----:B------:R-:W-:-:S04]  /*58e0*/  LEA R98, P4, R51, R98, 0x1 ;  /* 0x0000006233627211 */ /* 0x000fc800078808ff */
[----:B------:R-:W-:-:S05]  /*58f0*/  LEA.HI.X R99, R51, R99, R50, 0x1, P4 ;  /* 0x0000006333637211 */ /* 0x000fca00020f0c32 */
[----:B--2---:R1:W-:Y:S01]  /*5900*/  STG.E.128 desc[UR38][R98.64], R36 ;  /* 0x0000002462007986 */ /* 0x0043e2000c101d26 */
[----:B------:R-:W-:Y:S05]  /*5910*/  BRA `(.L_x_2689) ;  /* 0x0000000000687947 */ /* 0x000fea0003800000 */
.L_x_2672:
[----:B------:R-:W-:-:S06]  /*5920*/  UISETP.NE.AND UP0, UPT, UR37, 0x3, UPT ;  /* 0x000000032500788c */ /* 0x000fcc000bf05270 */
[----:B------:R-:W-:-:S13]  /*5930*/  PLOP3.LUT P3, PT, PT, PT, UP0, 0x80, 0x0 ;  /* 0x000000000000781c */ /* 0x000fda0003f6f008 */
[----:B------:R-:W-:Y:S05]  /*5940*/  @!P3 BRA `(.L_x_2705) ;  /* 0x000000000004b947 */ /* 0x000fea0003800000 */
[----:B------:R-:W-:Y:S01]  /*5950*/  BPT.TRAP 0x1 ;  /* 0x000000040000795c */ /* 0x000fe20000300000 */
.L_x_2705:
[----:B------:R-:W-:Y:S01]  /*5960*/  IMAD R95, R22, 0x8, R19 ;  /* 0x00000008165f7824 */ /* 0x000fe200078e0213 */
[----:B------:R-:W-:Y:S01]  /*5970*/  SHF.L.U32 R106, R206, 0x1f, RZ ;  /* 0x0000001fce6a7819 */ /* 0x000fe200000006ff */
[----:B------:R-:W-:Y:S01]  /*5980*/  IMAD R97, R27, -0x60, R24 ;  /* 0xffffffa01b617824 */ /* 0x000fe200078e0218 */
[----:B------:R-:W-:Y:S02]  /*5990*/  BSSY B1, `(.L_x_2706) ;  /* 0x0000004000017945 */ /* 0x000fe40003800000 */
[----:B------:R-:W0:Y:S02]  /*59a0*/  SYNCS.PHASECHK.TRANS64.TRYWAIT P4, [R95+URZ+0x22890], R106 ;  /* 0x0228906a5f0075a7 */ /* 0x000e24000808017f */
[----:B------:R-:W-:Y:S01]  /*59b0*/  VIMNMX R97, R97, 0x60, PT ;  /* 0x0000006061617848 */ /* 0x000fe20003fe0100 */
[----:B0-----:R-:W-:Y:S06]  /*59c0*/  @!P4 BRA `(.L_x_2707) ;  /* 0x000001f8001cc947 */ /* 0x001fec0003800000 */
.L_x_3054:
[----:B------:R-:W-:Y:S05]  /*59d0*/  BSYNC B1 ;  /* 0x0000000000017941 */ /* 0x000fea0003800000 */
.L_x_2706:
[-C--:B------:R-:W-:Y:S01]  /*59e0*/  ISETP.GE.AND P5, PT, R23, R97.reuse, PT ;  /* 0x000000611700720c */ /* 0x080fe20003fa6270 */
[----:B------:R-:W-:Y:S01]  /*59f0*/  BSSY B1, `(.L_x_2708) ;  /* 0x0000007000017945 */ /* 0x000fe20003800000 */
[----:B------:R-:W-:-:S11]  /*5a00*/  ISETP.GE.AND P4, PT, R231, R97, PT ;  /* 0x00000061e700720c */ /* 0x000fd60003f86270 */
[----:B------:R-:W-:Y:S05]  /*5a10*/  @P5 BRA `(.L_x_2709) ;  /* 0x0000000000105947 */ /* 0x000fea0003800000 */
[----:B------:R-:W1:Y:S04]  /*5a20*/  @!P1 LDS.128 R32, [R104] ;  /* 0x0000000068209984 */ /* 0x000e680000000c00 */
[----:B------:R-:W2:Y:S04]  /*5a30*/  @!P2 LDS.128 R36, [R103] ;  /* 0x000000006724a984 */ /* 0x000ea80000000c00 */
[----:B-1----:R1:W-:Y:S04]  /*5a40*/  @!P1 STG.E.128 desc[UR38][R42.64], R32 ;  /* 0x000000202a009986 */ /* 0x0023e8000c101d26 */
[----:B--2---:R1:W-:Y:S02]  /*5a50*/  @!P2 STG.E.128 desc[UR38][R42.64+0x40], R36 ;  /* 0x000040242a00a986 */ /* 0x0043e4000c101d26 */
.L_x_2709:
[----:B------:R-:W-:Y:S05]  /*5a60*/  BSYNC B1 ;  /* 0x0000000000017941 */ /* 0x000fea0003800000 */
.L_x_2708:
[----:B------:R-:W-:Y:S05]  /*5a70*/  @P4 BRA `(.L_x_2689) ;  /* 0x0000000000104947 */ /* 0x000fea0003800000 */
[----:B-1----:R-:W1:Y:S04]  /*5a80*/  @!P1 LDS.128 R32, [R104+0x2000] ;  /* 0x0020000068209984 */ /* 0x002e680000000c00 */
[----:B------:R-:W2:Y:S04]  /*5a90*/  @!P2 LDS.128 R36, [R103+0x2000] ;  /* 0x002000006724a984 */ /* 0x000ea80000000c00 */
[----:B-1----:R3:W-:Y:S04]  /*5aa0*/  @!P1 STG.E.128 desc[UR38][R40.64], R32 ;  /* 0x0000002028009986 */ /* 0x0027e8000c101d26 */
[----:B--2---:R3:W-:Y:S02]  /*5ab0*/  @!P2 STG.E.128 desc[UR38][R40.64+0x40], R36 ;  /* 0x000040242800a986 */ /* 0x0047e4000c101d26 */
.L_x_2689:
[----:B------:R-:W-:Y:S05]  /*5ac0*/  BSYNC B0 ;  /* 0x0000000000007941 */ /* 0x000fea0003800000 */
.L_x_2671:
        /* <DEDUP_REMOVED lines=17> */
.L_x_2711:
[----:B------:R-:W-:Y:S05]  /*5be0*/  BSYNC B0 ;  /* 0x0000000000007941 */ /* 0x000fea0003800000 */
.L_x_2710:
[----:B------:R-:W2:Y:S01]  /*5bf0*/  SYNCS.PHASECHK.TRANS64.TRYWAIT P3, [R95+URZ+0x228b0], R106 ;  /* 0x0228b06a5f0075a7 */ /* 0x000ea2000806017f */
[----:B------:R-:W-:Y:S01]  /*5c00*/  ULDC UR41, c[0x0][0x320] ;  /* 0x0000c80000297ab9 */ /* 0x000fe20000000800 */
[----:B------:R-:W-:Y:S01]  /*5c10*/  ULDC.64 UR46, c[0x0][0x328] ;  /* 0x0000ca00002e7ab9 */ /* 0x000fe20000000a00 */
[----:B------:R-:W-:Y:S01]  /*5c20*/  ULDC.64 UR44, c[0x0][0x318] ;  /* 0x0000c600002c7ab9 */ /* 0x000fe20000000a00 */
[----:B------:R-:W-:Y:S01]  /*5c30*/  BSSY B0, `(.L_x_2712) ;  /* 0x0000003000007945 */ /* 0x000fe20003800000 */
[----:B------:R-:W-:-:S03]  /*5c40*/  IMAD R41, R22, 0x6000, R89 ;  /* 0x0000600016297824 */ /* 0x000fc600078e0259 */
[----:B--2---:R-:W-:Y:S05]  /*5c50*/  @!P3 BRA `(.L_x_2713) ;  /* 0x000001f4008cb947 */ /* 0x004fea0003800000 */
.L_x_3055:
[----:B------:R-:W-:Y:S05]  /*5c60*/  BSYNC B0 ;  /* 0x0000000000007941 */ /* 0x000fea0003800000 */
.L_x_2712:
[----:B------:R-:W-:Y:S01]  /*5c70*/  ISETP.GE.AND P3, PT, R23, R97, PT ;  /* 0x000000611700720c */ /* 0x000fe20003f66270 */
[----:B------:R-:W-:Y:S01]  /*5c80*/  IMAD.IADD R40, R88, 0x1, R41 ;  /* 0x0000000158287824 */ /* 0x000fe200078e0229 */
[----:B------:R-:W-:Y:S01]  /*5c90*/  BSSY B0, `(.L_x_2714) ;  /* 0x0000025000007945 */ /* 0x000fe20003800000 */
[----:B------:R-:W-:Y:S02]  /*5ca0*/  IMAD R41, R41, 0x2, R25 ;  /* 0x0000000229297824 */ /* 0x000fe400078e0219 */
[----:B------:R-:W-:-:S04]  /*5cb0*/  IMAD.WIDE R36, R27, 0x60, R58 ;  /* 0x000000601b247825 */ /* 0x000fc800078e023a */
[----:B------:R-:W-:-:S04]  /*5cc0*/  IMAD R40, R40, 0x2, R25 ;  /* 0x0000000228287824 */ /* 0x000fc800078e0219 */
        /* <DEDUP_REMOVED lines=33> */
.L_x_2715:
[----:B------:R-:W-:Y:S05]  /*5ee0*/  BSYNC B0 ;  /* 0x0000000000007941 */ /* 0x000fea0003800000 */
.L_x_2714:
        /* <DEDUP_REMOVED lines=37> */
.L_x_2717:
[----:B------:R-:W-:Y:S05]  /*6140*/  BSYNC B0 ;  /* 0x0000000000007941 */ /* 0x000fea0003800000 */
.L_x_2716:
        /* <DEDUP_REMOVED lines=12> */
[----:B---34-:R-:W-:Y:S02]  /*6210*/  SEL R33, RZ, 0x1, P3 ;  /* 0x00000001ff217807 */ /* 0x018fe40001800000 */
[----:B------:R-:W-:Y:S02]  /*6220*/  SEL R22, R22, RZ, P3 ;  /* 0x000000ff16167207 */ /* 0x000fe40001800000 */
[----:B------:R-:W-:Y:S01]  /*6230*/  LOP3.LUT R206, R206, R33, RZ, 0x3c, !PT ;  /* 0x00000021cece7212 */ /* 0x000fe200078e3cff */
[----:B------:R1:W-:Y:S01]  /*6240*/  @!P4 SYNCS.ARRIVE.TRANS64.RED.A1T0 RZ, [R95+URZ], RZ ;  /* 0x000000ff5fffc9a7 */ /* 0x0003e2000810043f */
[----:B------:R-:W-:Y:S05]  /*6250*/  @P5 BRA `(.L_x_2718) ;  /* 0xffffffc800bc5947 */ /* 0x000fea000383ffff */
[----:B-1----:R-:W0:Y:S01]  /*6260*/  S2R R32, SR_TID.X ;  /* 0x0000000000207919 */ /* 0x002e220000002100 */
[----:B------:R-:W-:Y:S02]  /*6270*/  PLOP3.LUT P0, PT, PT, PT, PT, 0x8, 0x0 ;  /* 0x000000000000781c */ /* 0x000fe40003f0e170 */
[----:B0-----:R-:W-:-:S04]  /*6280*/  SHF.R.U32.HI R32, RZ, 0x7, R32 ;  /* 0x00000007ff207819 */ /* 0x001fc80000011620 */
[----:B------:R-:W-:-:S13]  /*6290*/  ISETP.NE.AND P5, PT, R32, 0x1, PT ;  /* 0x000000012000780c */ /* 0x000fda0003fa5270 */
[----:B------:R-:W-:Y:S06]  /*62a0*/  @!P5 BAR.ARV 0x9, 0x100 ;  /* 0x024400000000db1d */ /* 0x000fec0000002000 */
.L_x_2666:
[----:B------:R-:W0:Y:S01]  /*62b0*/  LDC R0, c[0x0][0x448] ;  /* 0x00011200ff007b82 */ /* 0x000e220000000800 */
[----:B------:R-:W-:-:S07]  /*62c0*/  IADD3 R7, R204, 0x1, -R203 ;  /* 0x00000001cc077810 */ /* 0x000fce0007ffe8cb */
[----:B------:R-:W1:Y:S01]  /*62d0*/  LDC.64 R4, c[0x0][0x9e0] ;  /* 0x00027800ff047b82 */ /* 0x000e620000000a00 */
[----:B0-----:R-:W-:Y:S01]  /*62e0*/  ISETP.NE.AND P1, PT, R0, 0x1, PT ;  /* 0x000000010000780c */ /* 0x001fe20003f25270 */
[----:B------:R-:W-:Y:S01]  /*62f0*/  VIADD R0, R209, 0x7f ;  /* 0x0000007fd1007836 */ /* 0x000fe20000000000 */
[----:B-1----:R-:W-:-:S11]  /*6300*/  ISETP.GE.AND P2, PT, R5, 0x1, PT ;  /* 0x000000010500780c */ /* 0x002fd60003f46270 */
[----:B------:R-:W0:Y:S08]  /*6310*/  @P1 LDC R3, c[0x0][0x44c] ;  /* 0x00011300ff031b82 */ /* 0x000e300000000800 */
[----:B------:R-:W1:Y:S01]  /*6320*/  @P1 LDC R6, c[0x0][0x450] ;  /* 0x00011400ff061b82 */ /* 0x000e620000000800 */
[----:B0-----:R-:W-:-:S05]  /*6330*/  @P1 IMAD.HI.U32 R3, R0, R3, RZ ;  /* 0x0000000300031227 */ /* 0x001fca00078e00ff */
[----:B-1----:R-:W-:-:S05]  /*6340*/  @P1 SHF.R.U32.HI R0, RZ, R6, R3 ;  /* 0x00000006ff001219 */ /* 0x002fca0000011603 */
[----:B------:R-:W-:Y:S01]  /*6350*/  IMAD.IADD R3, R7, 0x1, R0 ;  /* 0x0000000107037824 */ /* 0x000fe200078e0200 */
[----:B------:R-:W-:Y:S06]  /*6360*/  @P0 BRA `(.L_x_2719) ;  /* 0x00000000000c0947 */ /* 0x000fec0003800000 */
[----:B------:R-:W0:Y:S01]  /*6370*/  FENCE.VIEW.ASYNC.G ;  /* 0x00000000000073c6 */ /* 0x000e220000000100 */
[----:B------:R-:W-:Y:S05]  /*6380*/  WARPSYNC.ALL ;  /* 0x0000000000007948 */ /* 0x000fea0003800000 */
[----:B0-----:R-:W-:Y:S06]  /*6390*/  BAR.ARV 0xc, 0x180 ;  /* 0x0306000000007b1d */ /* 0x001fec0000002000 */
.L_x_2719:
[----:B------:R-:W-:Y:S01]  /*63a0*/  IMAD.IADD R4, R3, 0x1, R4 ;  /* 0x0000000103047824 */ /* 0x000fe200078e0204 */
[----:B------:R-:W-:Y:S06]  /*63b0*/  @!P2 BRA `(.L_x_2720) ;  /* 0x000000000048a947 */ /* 0x000fec0003800000 */
        /* <DEDUP_REMOVED lines=11> */
.L_x_2722:
[----:B------:R-:W-:-:S13]  /*6470*/  ISETP.NE.AND P0, PT, R5, 0x1, PT ;  /* 0x000000010500780c */ /* 0x000fda0003f05270 */
[----:B------:R-:W0:Y:S02]  /*6480*/  @P0 LDC.64 R6, c[0x0][0x9e8] ;  /* 0x00027a00ff060b82 */ /* 0x000e240000000a00 */
[----:B0-----:R-:W-:-:S05]  /*6490*/  @P0 IMAD.HI.U32 R6, R0, R6, RZ ;  /* 0x0000000600060227 */ /* 0x001fca00078e00ff */
[----:B------:R-:W-:-:S07]  /*64a0*/  @P0 SHF.R.U32.HI R0, RZ, R7, R6 ;  /* 0x00000007ff000219 */ /* 0x000fce0000011606 */
.L_x_2723:
[----:B------:R-:W-:Y:S05]  /*64b0*/  BSYNC B0 ;  /* 0x0000000000007941 */ /* 0x000fea0003800000 */
.L_x_2721:
[----:B------:R-:W-:-:S05]  /*64c0*/  IMAD R3, R0, R5, R5 ;  /* 0x0000000500037224 */ /* 0x000fca00078e0205 */
[----:B------:R-:W-:-:S07]  /*64d0*/  VIMNMX R4, R4, R3, PT ;  /* 0x0000000304047248 */ /* 0x000fce0003fe0100 */
.L_x_2720:
[----:B------:R-:W0:Y:S01]  /*64e0*/  @P1 LDC R0, c[0x0][0x44c] ;  /* 0x00011300ff001b82 */ /* 0x000e220000000800 */
[----:B------:R-:W-:Y:S01]  /*64f0*/  VIADD R4, R4, 0x5f ;  /* 0x0000005f04047836 */ /* 0x000fe20000000000 */
[----:B------:R-:W-:-:S03]  /*6500*/  ULDC UR4, c[0x0][0x9dc] ;  /* 0x0002770000047ab9 */ /* 0x000fc60000000800 */
[----:B------:R-:W-:-:S03]  /*6510*/  IMAD.HI R4, R4, 0x2aaaaaab, RZ ;  /* 0x2aaaaaab04047827 */ /* 0x000fc600078e02ff */
[----:B------:R-:W1:Y:S02]  /*6520*/  @P1 LDC R7, c[0x0][0x450] ;  /* 0x00011400ff071b82 */ /* 0x000e640000000800 */
[----:B------:R-:W-:-:S04]  /*6530*/  SHF.R.U32.HI R3, RZ, 0x1f, R4 ;  /* 0x0000001fff037819 */ /* 0x000fc80000011604 */
[----:B------:R-:W-:-:S04]  /*6540*/  LEA.HI.SX32 R4, R4, R3, 0x1c ;  /* 0x0000000304047211 */ /* 0x000fc800078fe2ff */
[----:B------:R-:W-:Y:S01]  /*6550*/  VIMNMX R29, R29, R4, PT ;  /* 0x000000041d1d7248 */ /* 0x000fe20003fe0100 */
[----:B0-----:R-:W-:-:S04]  /*6560*/  @P1 IMAD.HI.U32 R6, R209, R0, RZ ;  /* 0x00000000d1061227 */ /* 0x001fc800078e00ff */
[----:B------:R-:W-:Y:S01]  /*6570*/  IMAD.MOV.U32 R0, RZ, RZ, R209 ;  /* 0x000000ffff007224 */ /* 0x000fe200078e00d1 */
        /* <DEDUP_REMOVED lines=14> */
.L_x_2726:
[----:B------:R-:W-:-:S13]  /*6660*/  ISETP.NE.AND P0, PT, R5, 0x1, PT ;  /* 0x000000010500780c */ /* 0x000fda0003f05270 */
[----:B------:R-:W0:Y:S02]  /*6670*/  @P0 LDC.64 R6, c[0x0][0x9e8] ;  /* 0x00027a00ff060b82 */ /* 0x000e240000000a00 */
[----:B0-----:R-:W-:-:S05]  /*6680*/  @P0 IMAD.HI.U32 R4, R0, R6, RZ ;  /* 0x0000000600040227 */ /* 0x001fca00078e00ff */
[----:B------:R-:W-:-:S07]  /*6690*/  @P0 SHF.R.U32.HI R0, RZ, R7, R4 ;  /* 0x00000007ff000219 */ /* 0x000fce0000011604 */
.L_x_2727:
[----:B------:R-:W-:Y:S05]  /*66a0*/  BSYNC B0 ;  /* 0x0000000000007941 */ /* 0x000fea0003800000 */
.L_x_2725:
[----:B------:R-:W-:-:S05]  /*66b0*/  IMAD R0, R0, R5, RZ ;  /* 0x0000000500007224 */ /* 0x000fca00078e02ff */
[----:B------:R-:W-:-:S07]  /*66c0*/  VIMNMX R3, R3, R0, !PT ;  /* 0x0000000003037248 */ /* 0x000fce0007fe0100 */
.L_x_2724:
[----:B------:R-:W-:Y:S01]  /*66d0*/  IMAD.HI R3, R3, 0x2aaaaaab, RZ ;  /* 0x2aaaaaab03037827 */ /* 0x000fe200078e02ff */
[----:B------:R-:W-:Y:S03]  /*66e0*/  BSSY B0, `(.L_x_2728) ;  /* 0x0000026000007945 */ /* 0x000fe60003800000 */
[----:B------:R-:W-:Y:S01]  /*66f0*/  IMAD.MOV.U32 R176, RZ, RZ, RZ ;  /* 0x000000ffffb07224 */ /* 0x000fe200078e00ff */
[----:B------:R-:W-:-:S04]  /*6700*/  SHF.R.U32.HI R0, RZ, 0x1f, R3 ;  /* 0x0000001fff007819 */ /* 0x000fc80000011603 */
[----:B------:R-:W-:-:S04]  /*6710*/  LEA.HI.SX32 R0, R3, R0, 0x1c ;  /* 0x0000000003007211 */ /* 0x000fc800078fe2ff */
[----:B------:R-:W-:-:S04]  /*6720*/  VIMNMX R219, RZ, R0, !PT ;  /* 0x00000000ffdb7248 */ /* 0x000fc80007fe0100 */
        /* <DEDUP_REMOVED lines=33> */
.L_x_2729:
[----:B------:R-:W-:Y:S05]  /*6940*/  BSYNC B0 ;  /* 0x0000000000007941 */ /* 0x000fea0003800000 */
.L_x_2728:
[-C--:B------:R-:W-:Y:S01]  /*6950*/  IMAD R219, R233, R176.reuse, R219 ;  /* 0x000000b0e9db7224 */ /* 0x080fe200078e02db */
        /* <DEDUP_REMOVED lines=78> */
.L_x_3058:
        /* <DEDUP_REMOVED lines=26> */
.L_x_2733:
[----:B------:R-:W-:Y:S05]  /*6fe0*/  BSYNC B6 ;  /* 0x0000000000067941 */ /* 0x000fea0003800000 */
.L_x_2732:
        /* <DEDUP_REMOVED lines=12> */
.L_x_2737:
[----:B--2---:R2:W3:Y:S02]  /*70b0*/  SYNCS.PHASECHK.TRANS64.TRYWAIT P0, [R19+URZ+0x22800], R0 ;  /* 0x02280000130075a7 */ /* 0x0044e4000800017f */
[----:B---3--:R-:W-:Y:S05]  /*70c0*/  @!P0 NANOSLEEP.SYNCS 0x989680 ;  /* 0x009896800000895d */ /* 0x008fea0003900000 */
[----:B------:R-:W3:Y:S02]  /*70d0*/  @!P0 SYNCS.PHASECHK.TRANS64 P0, [R19+URZ+0x22800], R0 ;  /* 0x02280000130085a7 */ /* 0x000ee4000800007f */
[----:B---3--:R-:W-:Y:S05]  /*70e0*/  @!P0 BRA `(.L_x_2737) ;  /* 0xfffffffc00f08947 */ /* 0x008fea000383ffff */
.L_x_2736:
[----:B------:R-:W-:Y:S05]  /*70f0*/  BSYNC B0 ;  /* 0x0000000000007941 */ /* 0x000fea0003800000 */
.L_x_2735:
[----:B------:R-:W-:Y:S05]  /*7100*/  BRA `(.L_x_2738) ;  /* 0x0000002c00947947 */ /* 0x000fea0003800000 */
.L_x_2734:
[----:B------:R-:W-:Y:S01]  /*7110*/  LOP3.LUT P0, RZ, R24, 0x3ff, RZ, 0xc0, !PT ;  /* 0x000003ff18ff7812 */ /* 0x000fe2000780c0ff */
[----:B------:R-:W-:Y:S01]  /*7120*/  ULDC.64 UR4, c[0x0][0x3f8] ;  /* 0x0000fe0000047ab9 */ /* 0x000fe20000000a00 */
[----:B-----5:R-:W-:Y:S01]  /*7130*/  SHF.R.S32.HI R0, RZ, 0x1f, R152 ;  /* 0x0000001fff007819 */ /* 0x020fe20000011498 */
[----:B------:R-:W-:Y:S01]  /*7140*/  ULDC.64 UR6, c[0x0][0x408] ;  /* 0x0001020000067ab9 */ /* 0x000fe20000000a00 */
[----:B------:R-:W-:Y:S01]  /*7150*/  IMAD.WIDE.U32 R24, R152, UR4, RZ ;  /* 0x0000000498187c25 */ /* 0x000fe2000f8e00ff */
[----:B------:R-:W-:Y:S03]  /*7160*/  BSSY B6, `(.L_x_2739) ;  /* 0x0000019000067945 */ /* 0x000fe60003800000 */
[C---:B------:R-:W-:Y:S02]  /*7170*/  IMAD R3, R0.reuse, UR4, RZ ;  /* 0x0000000400037c24 */ /* 0x040fe4000f8e02ff */
[----:B------:R-:W-:-:S02]  /*7180*/  IMAD R5, R0, UR6, RZ ;  /* 0x0000000600057c24 */ /* 0x000fc4000f8e02ff */
[C---:B------:R-:W-:Y:S02]  /*7190*/  IMAD R3, R152.reuse, UR5, R3 ;  /* 0x0000000598037c24 */ /* 0x040fe4000f8e0203 */
[C---:B------:R-:W-:Y:S02]  /*71a0*/  IMAD R5, R152.reuse, UR7, R5 ;  /* 0x0000000798057c24 */ /* 0x040fe4000f8e0205 */
[----:B------:R-:W-:-:S04]  /*71b0*/  IMAD.WIDE.U32 R152, R152, UR6, RZ ;  /* 0x0000000698987c25 */ /* 0x000fc8000f8e00ff */
[----:B------:R-:W-:Y:S02]  /*71c0*/  IMAD.IADD R27, R3, 0x1, R25 ;  /* 0x00000001031b7824 */ /* 0x000fe400078e0219 */
[----:B------:R-:W-:Y:S01]  /*71d0*/  IMAD.IADD R29, R5, 0x1, R153 ;  /* 0x00000001051d7824 */ /* 0x000fe200078e0299 */
        /* <DEDUP_REMOVED lines=17> */
.L_x_2740:
[----:B------:R-:W-:Y:S05]  /*72f0*/  BSYNC B6 ;  /* 0x0000000000067941 */ /* 0x000fea0003800000 */
.L_x_2739:
[----:B------:R-:W-:Y:S01]  /*7300*/  LEA.HI R31, R31, R26, RZ, 0x2 ;  /* 0x0000001a1f1f7211 */ /* 0x000fe200078f10ff */
[----:B------:R-:W-:Y:S01]  /*7310*/  ULDC.U8 UR4, c[0x0][0x410] ;  /* 0x0001040000047ab9 */ /* 0x000fe20000000000 */
[----:B------:R-:W-:Y:S01]  /*7320*/  BSSY B0, `(.L_x_2741) ;  /* 0x00002bb000007945 */ /* 0x000fe20003800000 */
[----:B------:R-:W-:Y:S01]  /*7330*/  ISETP.NE.AND P0, PT, RZ, UR4, PT ;  /* 0x00000004ff007c0c */ /* 0x000fe2000bf05270 */
[----:B------:R-:W-:Y:S01]  /*7340*/  IMAD.IADD R41, R23, 0x1, R209 ;  /* 0x0000000117297824 */ /* 0x000fe200078e02d1 */
[----:B------:R-:W-:Y:S02]  /*7350*/  SHF.R.S32.HI R0, RZ, 0x1f, R31 ;  /* 0x0000001fff007819 */ /* 0x000fe4000001141f */
[----:B------:R-:W-:Y:S02]  /*7360*/  LOP3.LUT R31, R31, 0xfffffffc, RZ, 0xc0, !PT ;  /* 0xfffffffc1f1f7812 */ /* 0x000fe400078ec0ff */
[----:B------:R-:W-:-:S03]  /*7370*/  LEA.HI R0, R0, R23, RZ, 0x3 ;  /* 0x0000001700007211 */ /* 0x000fc600078f18ff */
[----:B------:R-:W-:Y:S01]  /*7380*/  IMAD.IADD R26, R26, 0x1, -R31 ;  /* 0x000000011a1a7824 */ /* 0x000fe200078e0a1f */
[----:B------:R-:W-:-:S05]  /*7390*/  LOP3.LUT R0, R0, 0xfffffff8, RZ, 0xc0, !PT ;  /* 0xfffffff800007812 */ /* 0x000fca00078ec0ff */
[----:B------:R-:W-:Y:S01]  /*73a0*/  IMAD.IADD R38, R23, 0x1, -R0 ;  /* 0x0000000117267824 */ /* 0x000fe200078e0a00 */
[----:B------:R-:W-:Y:S06]  /*73b0*/  @!P0 BRA `(.L_x_2742) ;  /* 0x0000001400988947 */ /* 0x000fec0003800000 */
[----:B------:R-:W1:Y:S01]  /*73c0*/  LDC R42, c[0x0][0x448] ;  /* 0x00011200ff2a7b82 */ /* 0x000e620000000800 */
[----:B------:R-:W-:Y:S01]  /*73d0*/  IMAD R3, R26, 0x40, R41 ;  /* 0x000000401a037824 */ /* 0x000fe200078e0229 */
[----:B------:R-:W-:Y:S01]  /*73e0*/  ULDC.64 UR4, c[0x0][0x3f8] ;  /* 0x0000fe0000047ab9 */ /* 0x000fe20000000a00 */
[----:B------:R-:W-:Y:S01]  /*73f0*/  ULDC.64 UR6, c[0x0][0x408] ;  /* 0x0001020000067ab9 */ /* 0x000fe20000000a00 */
[----:B------:R-:W-:Y:S01]  /*7400*/  IMAD.MOV.U32 R8, RZ, RZ, R24 ;  /* 0x000000ffff087224 */ /* 0x000fe200078e0018 */
[----:B------:R-:W-:Y:S01]  /*7410*/  SHF.R.S32.HI R32, RZ, 0x1f, R207 ;  /* 0x0000001fff207819 */ /* 0x000fe200000114cf */
[----:B------:R-:W-:Y:S02]  /*7420*/  IMAD.MOV.U32 R9, RZ, RZ, R27 ;  /* 0x000000ffff097224 */ /* 0x000fe400078e001b */
[----:B------:R-:W-:Y:S02]  /*7430*/  IMAD.MOV.U32 R10, RZ, RZ, R152 ;  /* 0x000000ffff0a7224 */ /* 0x000fe400078e0098 */
[----:B------:R-:W-:Y:S01]  /*7440*/  IMAD.MOV.U32 R11, RZ, RZ, R29 ;  /* 0x000000ffff0b7224 */ /* 0x000fe200078e001d */
[----:B-1----:R-:W-:-:S13]  /*7450*/  ISETP.NE.AND P0, PT, R42, 0x1, PT ;  /* 0x000000012a00780c */ /* 0x002fda0003f05270 */
[----:B------:R-:W1:Y:S08]  /*7460*/  @P0 LDC R0, c[0x0][0x44c] ;  /* 0x00011300ff000b82 */ /* 0x000e700000000800 */
[----:B------:R-:W2:Y:S01]  /*7470*/  @P0 LDC R5, c[0x0][0x450] ;  /* 0x00011400ff050b82 */ /* 0x000ea20000000800 */
[----:B-1----:R-:W-:-:S05]  /*7480*/  @P0 IMAD.HI.U32 R0, R3, R0, RZ ;  /* 0x0000000003000227 */ /* 0x002fca00078e00ff */
[----:B--2---:R-:W-:-:S04]  /*7490*/  @P0 SHF.R.U32.HI R3, RZ, R5, R0 ;  /* 0x00000005ff030219 */ /* 0x004fc80000011600 */
[----:B------:R-:W-:Y:S01]  /*74a0*/  SHF.R.S32.HI R0, RZ, 0x1f, R3 ;  /* 0x0000001fff007819 */ /* 0x000fe20000011403 */
[----:B------:R-:W-:-:S04]  /*74b0*/  IMAD.WIDE.U32 R8, R3, UR4, R8 ;  /* 0x0000000403087c25 */ /* 0x000fc8000f8e0008 */
[C---:B------:R-:W-:Y:S02]  /*74c0*/  IMAD R4, R0.reuse, UR4, RZ ;  /* 0x0000000400047c24 */ /* 0x040fe4000f8e02ff */
[----:B------:R-:W-:Y:S02]  /*74d0*/  IMAD R0, R0, UR6, RZ ;  /* 0x0000000600007c24 */ /* 0x000fe4000f8e02ff */
[C---:B------:R-:W-:Y:S01]  /*74e0*/  IMAD R7, R3.reuse, UR5, R4 ;  /* 0x0000000503077c24 */ /* 0x040fe2000f8e0204 */
[----:B------:R-:W-:Y:S01]  /*74f0*/  ULDC.64 UR4, c[0x0][0x3e8] ;  /* 0x0000fa0000047ab9 */ /* 0x000fe20000000a00 */
[C---:B------:R-:W-:Y:S01]  /*7500*/  IMAD.WIDE.U32 R10, R3.reuse, UR6, R10 ;  /* 0x00000006030a7c25 */ /* 0x040fe2000f8e000a */
[----:B------:R-:W-:Y:S01]  /*7510*/  LEA R6, P0, R8, UR4, 0x1 ;  /* 0x0000000408067c11 */ /* 0x000fe2000f8008ff */
[----:B------:R-:W-:Y:S02]  /*7520*/  UMOV UR4, 0xffffffff ;  /* 0xffffffff00047882 */ /* 0x000fe40000000000 */
[----:B------:R-:W-:Y:S01]  /*7530*/  IMAD R3, R3, UR7, R0 ;  /* 0x0000000703037c24 */ /* 0x000fe2000f8e0200 */
[----:B------:R-:W-:Y:S01]  /*7540*/  ULDC.64 UR6, c[0x0][0x400] ;  /* 0x0001000000067ab9 */ /* 0x000fe20000000a00 */
[----:B------:R-:W-:Y:S01]  /*7550*/  IMAD.IADD R7, R9, 0x1, R7 ;  /* 0x0000000109077824 */ /* 0x000fe200078e0207 */
[----:B------:R-:W-:Y:S01]  /*7560*/  LEA R4, P1, R10, UR6, 0x1 ;  /* 0x000000060a047c11 */ /* 0x000fe2000f8208ff */
[----:B------:R-:W-:-:S03]  /*7570*/  IMAD.IADD R3, R11, 0x1, R3 ;  /* 0x000000010b037824 */ /* 0x000fc600078e0203 */
[----:B------:R-:W-:Y:S02]  /*7580*/  LEA.HI.X R7, R8, UR5, R7, 0x1, P0 ;  /* 0x0000000508077c11 */ /* 0x000fe400080f0c07 */
[----:B------:R-:W-:Y:S01]  /*7590*/  LEA.HI.X R10, R10, UR7, R3, 0x1, P1 ;  /* 0x000000070a0a7c11 */ /* 0x000fe200088f0c03 */
[----:B------:R-:W-:Y:S06]  /*75a0*/  BRA.DIV UR4, `(.L_x_2743) ;  /* 0x000001de04707947 */ /* 0x000fec000b800000 */
[----:B------:R1:W2:Y:S04]  /*75b0*/  SHFL.IDX PT, R3, R7, RZ, 0x1c1f ;  /* 0x001c1fff07037589 */ /* 0x0002a800000e0000 */
[----:B------:R1:W3:Y:S04]  /*75c0*/  SHFL.IDX PT, R0, R6, RZ, 0x1c1f ;  /* 0x001c1fff06007589 */ /* 0x0002e800000e0000 */
[----:B------:R1:W4:Y:S04]  /*75d0*/  SHFL.IDX PT, R5, R10, RZ, 0x1c1f ;  /* 0x001c1fff0a057589 */ /* 0x00032800000e0000 */
[----:B------:R1:W0:Y:S02]  /*75e0*/  SHFL.IDX PT, R14, R4, RZ, 0x1c1f ;  /* 0x001c1fff040e7589 */ /* 0x00022400000e0000 */
.L_x_3064:
[----:B------:R-:W-:Y:S01]  /*75f0*/  IMAD R42, R203, R42, RZ ;  /* 0x0000002acb2a7224 */ /* 0x000fe200078e02ff */
[----:B------:R-:W-:Y:S01]  /*7600*/  BSSY B1, `(.L_x_2744) ;  /* 0x000001d000017945 */ /* 0x000fe20003800000 */
[----:B------:R-:W-:Y:S02]  /*7610*/  CS2R R26, SRZ ;  /* 0x00000000001a7805 */ /* 0x000fe4000001ff00 */
[----:B------:R-:W-:Y:S02]  /*7620*/  CS2R R24, SRZ ;  /* 0x0000000000187805 */ /* 0x000fe4000001ff00 */
[----:B------:R-:W-:Y:S02]  /*7630*/  CS2R R28, SRZ ;  /* 0x00000000001c7805 */ /* 0x000fe4000001ff00 */
[----:B------:R-:W-:Y:S02]  /*7640*/  ISETP.GE.AND P0, PT, R41, R42, PT ;  /* 0x0000002a2900720c */ /* 0x000fe40003f06270 */
[----:B------:R-:W-:-:S11]  /*7650*/  CS2R R20, SRZ ;  /* 0x0000000000147805 */ /* 0x000fd6000001ff00 */
[----:B------:R-:W-:Y:S05]  /*7660*/  @P0 BRA `(.L_x_2745) ;  /* 0x0000000000580947 */ /* 0x000fea0003800000 */
[----:B------:R-:W-:Y:S01]  /*7670*/  ULDC UR4, c[0x0][0x3f4] ;  /* 0x0000fd0000047ab9 */ /* 0x000fe20000000800 */
[----:B---3--:R-:W-:Y:S01]  /*7680*/  IMAD.MOV.U32 R8, RZ, RZ, R0 ;  /* 0x000000ffff087224 */ /* 0x008fe200078e0000 */
[----:B------:R-:W-:Y:S01]  /*7690*/  ISETP.GE.AND P3, PT, R207, UR4, PT ;  /* 0x00000004cf007c0c */ /* 0x000fe2000bf66270 */
[----:B--2---:R-:W-:Y:S01]  /*76a0*/  IMAD.MOV.U32 R9, RZ, RZ, R3 ;  /* 0x000000ffff097224 */ /* 0x004fe200078e0003 */
[----:B------:R-:W-:Y:S01]  /*76b0*/  ISETP.GE.AND P2, PT, R200, UR4, PT ;  /* 0x00000004c8007c0c */ /* 0x000fe2000bf46270 */
[----:B----4-:R-:W-:Y:S01]  /*76c0*/  IMAD.MOV.U32 R15, RZ, RZ, R5 ;  /* 0x000000ffff0f7224 */ /* 0x010fe200078e0005 */
[----:B------:R-:W-:-:S09]  /*76d0*/  CS2R R28, SRZ ;  /* 0x00000000001c7805 */ /* 0x000fd2000001ff00 */
[C---:B0-----:R-:W-:Y:S01]  /*76e0*/  @!P3 IMAD.SHL.U32 R13, R207.reuse, 0x2, RZ ;  /* 0x00000002cf0db824 */ /* 0x041fe200078e00ff */
[----:B------:R-:W-:Y:S01]  /*76f0*/  @!P3 SHF.L.U64.HI R24, R207, 0x1, R32 ;  /* 0x00000001cf18b819 */ /* 0x000fe20000010220 */
[----:B------:R-:W-:-:S03]  /*7700*/  @!P2 IMAD.WIDE R30, R200, 0x2, R8 ;  /* 0x00000002c81ea825 */ /* 0x000fc600078e0208 */
[-C--:B------:R-:W-:Y:S02]  /*7710*/  @!P3 IADD3 R8, P0, R0, R13.reuse, RZ ;  /* 0x0000000d0008b210 */ /* 0x080fe40007f1e0ff */
[----:B------:R-:W-:Y:S02]  /*7720*/  @!P3 IADD3 R12, P1, R14, R13, RZ ;  /* 0x0000000d0e0cb210 */ /* 0x000fe40007f3e0ff */
        /* <DEDUP_REMOVED lines=10> */
.L_x_2745:
[----:B------:R-:W-:Y:S05]  /*77d0*/  BSYNC B1 ;  /* 0x0000000000017941 */ /* 0x000fea0003800000 */
.L_x_2744:
[----:B0----5:R-:W-:Y:S01]  /*77e0*/  IMAD.MOV.U32 R8, RZ, RZ, R25 ;  /* 0x000000ffff087224 */ /* 0x021fe200078e0019 */
[----:B------:R-:W-:Y:S01]  /*77f0*/  UMOV UR4, 0xffffffff ;  /* 0xffffffff00047882 */ /* 0x000fe20000000000 */
[----:B---3--:R-:W-:Y:S02]  /*7800*/  IMAD.MOV.U32 R0, RZ, RZ, R26 ;  /* 0x000000ffff007224 */ /* 0x008fe400078e001a */
[----:B--2---:R-:W-:Y:S01]  /*7810*/  IMAD.MOV.U32 R3, RZ, RZ, R27 ;  /* 0x000000ffff037224 */ /* 0x004fe200078e001b */
[----:B------:R-:W-:Y:S01]  /*7820*/  PRMT R44, R8, 0x7610, R44 ;  /* 0x00007610082c7816 */ /* 0x000fe2000000002c */
[----:B----4-:R-:W-:Y:S02]  /*7830*/  IMAD.MOV.U32 R5, RZ, RZ, R24 ;  /* 0x000000ffff057224 */ /* 0x010fe400078e0018 */
[----:B------:R-:W-:Y:S01]  /*7840*/  IMAD.MOV.U32 R8, RZ, RZ, R21 ;  /* 0x000000ffff087224 */ /* 0x000fe200078e0015 */
[----:B------:R-:W-:Y:S01]  /*7850*/  PRMT R39, R0, 0x5410, R3 ;  /* 0x0000541000277816 */ /* 0x000fe20000000003 */
[----:B------:R-:W-:Y:S01]  /*7860*/  IMAD.MOV.U32 R0, RZ, RZ, R28 ;  /* 0x000000ffff007224 */ /* 0x000fe200078e001c */
[----:B------:R-:W-:Y:S01]  /*7870*/  PRMT R43, R5, 0x7610, R43 ;  /* 0x00007610052b7816 */ /* 0x000fe2000000002b */
[----:B------:R-:W-:Y:S01]  /*7880*/  IMAD.MOV.U32 R3, RZ, RZ, R29 ;  /* 0x000000ffff037224 */ /* 0x000fe200078e001d */
[----:B------:R-:W-:Y:S01]  /*7890*/  PRMT R46, R8, 0x7610, R46 ;  /* 0x00007610082e7816 */ /* 0x000fe2000000002e */
[----:B------:R-:W-:Y:S01]  /*78a0*/  IMAD.MOV.U32 R5, RZ, RZ, R20 ;  /* 0x000000ffff057224 */ /* 0x000fe200078e0014 */
[----:B------:R-:W-:-:S02]  /*78b0*/  PRMT R45, R0, 0x7610, R45 ;  /* 0x00007610002d7816 */ /* 0x000fc4000000002d */
[----:B------:R-:W-:Y:S02]  /*78c0*/  CS2R R8, SRZ ;  /* 0x0000000000087805 */ /* 0x000fe4000001ff00 */
[----:B------:R-:W-:Y:S02]  /*78d0*/  PRMT R43, R43, 0x5410, R3 ;  /* 0x000054102b2b7816 */ /* 0x000fe40000000003 */
[----:B------:R-:W-:Y:S01]  /*78e0*/  PRMT R44, R44, 0x5410, R5 ;  /* 0x000054102c2c7816 */ /* 0x000fe20000000005 */
[----:B------:R-:W-:Y:S06]  /*78f0*/  BRA.DIV UR4, `(.L_x_2746) ;  /* 0x000001de040c7947 */ /* 0x000fec000b800000 */
[----:B------:R0:W2:Y:S04]  /*7900*/  SHFL.IDX PT, R3, R7, 0x1, 0x1c1f ;  /* 0x003c1f0007037f89 */ /* 0x0000a800000e0000 */
[----:B------:R0:W3:Y:S04]  /*7910*/  SHFL.IDX PT, R0, R6, 0x1, 0x1c1f ;  /* 0x003c1f0006007f89 */ /* 0x0000e800000e0000 */
[----:B------:R0:W4:Y:S04]  /*7920*/  SHFL.IDX PT, R5, R10, 0x1, 0x1c1f ;  /* 0x003c1f000a057f89 */ /* 0x00012800000e0000 */
[----:B-1----:R-:W1:Y:S02]  /*7930*/  SHFL.IDX PT, R4, R4, 0x1, 0x1c1f ;  /* 0x003c1f0004047f89 */ /* 0x002e6400000e0000 */
.L_x_3070:
[----:B------:R-:W-:Y:S01]  /*7940*/  VIADD R41, R41, 0x40 ;  /* 0x0000004029297836 */ /* 0x000fe20000000000 */
[----:B0-----:R-:W-:Y:S01]  /*7950*/  LEA.HI R6, R232, R232, RZ, 0x1 ;  /* 0x000000e8e8067211 */ /* 0x001fe200078f08ff */
[----:B------:R-:W-:Y:S01]  /*7960*/  BSSY B1, `(.L_x_2747) ;  /* 0x000001e000017945 */ /* 0x000fe20003800000 */
[----:B------:R-:W-:Y:S02]  /*7970*/  CS2R R10, SRZ ;  /* 0x00000000000a7805 */ /* 0x000fe4000001ff00 */
[----:B------:R-:W-:Y:S02]  /*7980*/  CS2R R14, SRZ ;  /* 0x00000000000e7805 */ /* 0x000fe4000001ff00 */
[----:B------:R-:W-:Y:S02]  /*7990*/  ISETP.GE.AND P0, PT, R41, R42, PT ;  /* 0x0000002a2900720c */ /* 0x000fe40003f06270 */
[----:B------:R-:W-:Y:S02]  /*79a0*/  CS2R R12, SRZ ;  /* 0x00000000000c7805 */ /* 0x000fe4000001ff00 */
[----:B------:R-:W-:-:S05]  /*79b0*/  LOP3.LUT R7, R6, 0xfffffffe, RZ, 0xc0, !PT ;  /* 0xfffffffe06077812 */ /* 0x000fca00078ec0ff */
[----:B------:R-:W-:-:S05]  /*79c0*/  IMAD.IADD R7, R232, 0x1, -R7 ;  /* 0x00000001e8077824 */ /* 0x000fca00078e0a07 */
[----:B------:R-:W-:Y:S01]  /*79d0*/  SHF.L.U32 R40, R7, 0x1f, RZ ;  /* 0x0000001f07287819 */ /* 0x000fe200000006ff */
[----:B------:R-:W-:Y:S06]  /*79e0*/  @P0 BRA `(.L_x_2748) ;  /* 0x0000000000540947 */ /* 0x000fec0003800000 */
[----:B------:R-:W-:Y:S01]  /*79f0*/  ULDC UR4, c[0x0][0x3f4] ;  /* 0x0000fd0000047ab9 */ /* 0x000fe20000000800 */
[----:B---3--:R-:W-:Y:S01]  /*7a00*/  IMAD.MOV.U32 R6, RZ, RZ, R0 ;  /* 0x000000ffff067224 */ /* 0x008fe200078e0000 */
[----:B------:R-:W-:Y:S01]  /*7a10*/  ISETP.GE.AND P2, PT, R200, UR4, PT ;  /* 0x00000004c8007c0c */ /* 0x000fe2000bf46270 */
[----:B--2---:R-:W-:Y:S01]  /*7a20*/  IMAD.MOV.U32 R7, RZ, RZ, R3 ;  /* 0x000000ffff077224 */ /* 0x004fe200078e0003 */
[----:B------:R-:W-:Y:S02]  /*7a30*/  ISETP.GE.AND P3, PT, R207, UR4, PT ;  /* 0x00000004cf007c0c */ /* 0x000fe4000bf66270 */
[----:B------:R-:W-:-:S09]  /*7a40*/  CS2R R14, SRZ ;  /* 0x00000000000e7805 */ /* 0x000fd2000001ff00 */
[C---:B------:R-:W-:Y:S02]  /*7a50*/  @!P2 IMAD.WIDE R36, R200.reuse, 0x2, R6 ;  /* 0x00000002c824a825 */ /* 0x040fe400078e0206 */
[C---:B------:R-:W-:Y:S02]  /*7a60*/  @!P3 SHF.L.U64.HI R10, R207.reuse, 0x1, R32 ;  /* 0x00000001cf0ab819 */ /* 0x040fe40000010220 */
[----:B------:R-:W-:Y:S01]  /*7a70*/  @!P3 IMAD.SHL.U32 R7, R207, 0x2, RZ ;  /* 0x00000002cf07b824 */ /* 0x000fe200078e00ff */
[----:B------:R-:W-:Y:S02]  /*7a80*/  CS2R R8, SRZ ;  /* 0x0000000000087805 */ /* 0x000fe4000001ff00 */
[----:B------:R-:W-:Y:S01]  /*7a90*/  CS2R R12, SRZ ;  /* 0x00000000000c7805 */ /* 0x000fe2000001ff00 */
[----:B------:R0:W5:Y:S01]  /*7aa0*/  @!P2 LD.E.64 R14, desc[UR38][R36.64] ;  /* 0x00000026240ea980 */ /* 0x000162000c101b00 */
[----:B-1--4-:R-:W-:Y:S01]  /*7ab0*/  @!P2 IMAD.WIDE R32, R200, 0x2, R4 ;  /* 0x00000002c820a825 */ /* 0x012fe200078e0204 */
[----:B------:R-:W-:-:S02]  /*7ac0*/  @!P3 IADD3 R30, P0, R0, R7, RZ ;  /* 0x00000007001eb210 */ /* 0x000fc40007f1e0ff */
[----:B------:R-:W-:Y:S02]  /*7ad0*/  @!P3 IADD3 R6, P1, R4, R7, RZ ;  /* 0x000000070406b210 */ /* 0x000fe40007f3e0ff */
[----:B------:R0:W5:Y:S01]  /*7ae0*/  @!P2 LD.E.64 R8, desc[UR38][R32.64] ;  /* 0x000000262008a980 */ /* 0x000162000c101b00 */
[--C-:B------:R-:W-:Y:S02]  /*7af0*/  @!P3 IMAD.X R31, R3, 0x1, R10.reuse, P0 ;  /* 0x00000001031fb824 */ /* 0x100fe400000e060a */
[----:B------:R-:W-:Y:S01]  /*7b00*/  @!P3 IMAD.X R7, R5, 0x1, R10, P1 ;  /* 0x000000010507b824 */ /* 0x000fe200008e060a */
[----:B------:R-:W-:Y:S02]  /*7b10*/  CS2R R10, SRZ ;  /* 0x00000000000a7805 */ /* 0x000fe4000001ff00 */
[----:B------:R0:W5:Y:S04]  /*7b20*/  @!P3 LD.E.64 R12, desc[UR38][R30.64] ;  /* 0x000000261e0cb980 */ /* 0x000168000c101b00 */
[----:B------:R0:W5:Y:S02]  /*7b30*/  @!P3 LD.E.64 R10, desc[UR38][R6.64] ;  /* 0x00000026060ab980 */ /* 0x000164000c101b00 */
.L_x_2748:
[----:B------:R-:W-:Y:S05]  /*7b40*/  BSYNC B1 ;  /* 0x0000000000017941 */ /* 0x000fea0003800000 */
.L_x_2747:
[----:B------:R-:W2:Y:S01]  /*7b50*/  SYNCS.PHASECHK.TRANS64.TRYWAIT P0, [R19+URZ+0x22800], R40 ;  /* 0x02280028130075a7 */ /* 0x000ea2000800017f */
[----:B---3--:R-:W-:Y:S01]  /*7b60*/  IMAD.SHL.U32 R0, R38, 0x40, RZ ;  /* 0x0000004026007824 */ /* 0x008fe200078e00ff */
[----:B0-----:R-:W-:Y:S01]  /*7b70*/  VIADDMNMX R30, R42, -R209, 0x80, PT ;  /* 0x000000802a1e7446 */ /* 0x001fe200038009d1 */
[----:B-1---5:R-:W-:Y:S01]  /*7b80*/  IMAD.MOV.U32 R4, RZ, RZ, R8 ;  /* 0x000000ffff047224 */ /* 0x022fe200078e0008 */
[----:B------:R-:W-:Y:S01]  /*7b90*/  BSSY B1, `(.L_x_2749) ;  /* 0x000001a000017945 */ /* 0x000fe20003800000 */
[----:B----4-:R-:W-:Y:S01]  /*7ba0*/  IMAD.MOV.U32 R5, RZ, RZ, R11 ;  /* 0x000000ffff057224 */ /* 0x010fe200078e000b */
[----:B--2---:R-:W-:Y:S01]  /*7bb0*/  LOP3.LUT R3, R0, 0x1c0, RZ, 0xc0, !PT ;  /* 0x000001c000037812 */ /* 0x004fe200078ec0ff */
[----:B------:R-:W-:Y:S01]  /*7bc0*/  IMAD.MOV.U32 R6, RZ, RZ, R14 ;  /* 0x000000ffff067224 */ /* 0x000fe200078e000e */
[----:B------:R-:W-:Y:S01]  /*7bd0*/  PRMT R41, R4, 0x7610, R41 ;  /* 0x0000761004297816 */ /* 0x000fe20000000029 */
[----:B------:R-:W-:Y:S01]  /*7be0*/  IMAD.MOV.U32 R4, RZ, RZ, R10 ;  /* 0x000000ffff047224 */ /* 0x000fe200078e000a */
[----:B------:R-:W-:-:S02]  /*7bf0*/  LOP3.LUT R0, R3, 0x18, R16, 0xf8, !PT ;  /* 0x0000001803007812 */ /* 0x000fc400078ef810 */
[----:B------:R-:W-:Y:S02]  /*7c00*/  SHF.R.U32.HI R3, RZ, 0x3, R3 ;  /* 0x00000003ff037819 */ /* 0x000fe40000011603 */
[----:B------:R-:W-:Y:S01]  /*7c10*/  PRMT R45, R45, 0x5410, R4 ;  /* 0x000054102d2d7816 */ /* 0x000fe20000000004 */
[----:B------:R-:W-:Y:S01]  /*7c20*/  IMAD.MOV.U32 R4, RZ, RZ, R15 ;  /* 0x000000ffff047224 */ /* 0x000fe200078e000f */
[----:B------:R-:W-:Y:S01]  /*7c30*/  LOP3.LUT R3, R0, R3, RZ, 0x3c, !PT ;  /* 0x0000000300037212 */ /* 0x000fe200078e3cff */
[----:B------:R-:W-:Y:S01]  /*7c40*/  IMAD.MOV.U32 R0, RZ, RZ, R9 ;  /* 0x000000ffff007224 */ /* 0x000fe200078e0009 */
[----:B------:R-:W-:Y:S01]  /*7c50*/  PRMT R47, R5, 0x7610, R47 ;  /* 0x00007610052f7816 */ /* 0x000fe2000000002f */
[----:B------:R-:W-:Y:S01]  /*7c60*/  IMAD.MOV.U32 R5, RZ, RZ, R12 ;  /* 0x000000ffff057224 */ /* 0x000fe200078e000c */
[----:B------:R-:W-:Y:S02]  /*7c70*/  PRMT R42, R4, 0x7610, R42 ;  /* 0x00007610042a7816 */ /* 0x000fe4000000002a */
[----:B------:R-:W-:Y:S01]  /*7c80*/  PRMT R41, R41, 0x5410, R0 ;  /* 0x0000541029297816 */ /* 0x000fe20000000000 */
[----:B------:R-:W-:Y:S01]  /*7c90*/  IMAD R0, R220, 0x200, R3 ;  /* 0x00000200dc007824 */ /* 0x000fe200078e0203 */
[----:B------:R-:W-:Y:S01]  /*7ca0*/  PRMT R48, R5, 0x7610, R48 ;  /* 0x0000761005307816 */ /* 0x000fe20000000030 */
[----:B------:R-:W-:Y:S01]  /*7cb0*/  IMAD.MOV.U32 R5, RZ, RZ, R13 ;  /* 0x000000ffff057224 */ /* 0x000fe200078e000d */
[----:B------:R-:W-:Y:S01]  /*7cc0*/  LOP3.LUT P2, RZ, R38, 0x4, RZ, 0xc0, !PT ;  /* 0x0000000426ff7812 */ /* 0x000fe2000784c0ff */
[----:B------:R-:W-:Y:S01]  /*7cd0*/  IMAD R3, R0, 0x2, R19 ;  /* 0x0000000200037824 */ /* 0x000fe200078e0213 */
[----:B------:R-:W-:-:S02]  /*7ce0*/  PRMT R46, R46, 0x5410, R6 ;  /* 0x000054102e2e7816 */ /* 0x000fc40000000006 */
[----:B------:R-:W-:Y:S01]  /*7cf0*/  ISETP.GE.AND P1, PT, R23, R30, PT ;  /* 0x0000001e1700720c */ /* 0x000fe20003f26270 */
[C---:B------:R-:W-:Y:S02]  /*7d00*/  VIADD R4, R3.reuse, 0x18400 ;  /* 0x0001840003047836 */ /* 0x040fe40000000000 */
[----:B------:R-:W-:Y:S01]  /*7d10*/  VIADD R0, R3, 0x18440 ;  /* 0x0001844003007836 */ /* 0x000fe20000000000 */
[----:B------:R-:W-:Y:S09]  /*7d20*/  @!P0 BRA `(.L_x_2750) ;  /* 0x000001d800748947 */ /* 0x000ff20003800000 */
.L_x_3071:
[----:B------:R-:W-:Y:S05]  /*7d30*/  BSYNC B1 ;  /* 0x0000000000017941 */ /* 0x000fea0003800000 */
.L_x_2749:
[----:B------:R-:W-:Y:S01]  /*7d40*/  BSSY B1, `(.L_x_2751) ;  /* 0x0000067000017945 */ /* 0x000fe20003800000 */
[----:B------:R-:W-:Y:S01]  /*7d50*/  PRMT R42, R42, 0x5410, R5 ;  /* 0x000054102a2a7816 */ /* 0x000fe20000000005 */
[----:B------:R-:W-:Y:S02]  /*7d60*/  @P2 VIADD R0, R4, 0xffffffc0 ;  /* 0xffffffc004002836 */ /* 0x000fe40000000000 */
[----:B------:R-:W-:Y:S05]  /*7d70*/  @P1 BRA `(.L_x_2752) ;  /* 0x00000004008c1947 */ /* 0x000fea0003800000 */
[----:B------:R-:W1:Y:S01]  /*7d80*/  LDC R4, c[0x0][0x3f4] ;  /* 0x0000fd00ff047b82 */ /* 0x000e620000000800 */
[----:B------:R-:W-:Y:S01]  /*7d90*/  BSSY B2, `(.L_x_2753) ;  /* 0x0000032000027945 */ /* 0x000fe20003800000 */
[-C--:B-1----:R-:W-:Y:S02]  /*7da0*/  ISETP.GE.AND P0, PT, R200, R4.reuse, PT ;  /* 0x00000004c800720c */ /* 0x082fe40003f06270 */
[----:B------:R-:W-:-:S11]  /*7db0*/  ISETP.GE.AND P1, PT, R207, R4, PT ;  /* 0x00000004cf00720c */ /* 0x000fd60003f26270 */
[----:B------:R-:W-:Y:S05]  /*7dc0*/  @P0 BRA `(.L_x_2754) ;  /* 0x0000000000b80947 */ /* 0x000fea0003800000 */
[----:B------:R-:W1:Y:S01]  /*7dd0*/  LDS.128 R4, [R3+0x18400] ;  /* 0x0184000003047984 */ /* 0x000e620000000c00 */
[----:B------:R-:W-:Y:S02]  /*7de0*/  SHF.R.U32.HI R36, RZ, 0x10, R27 ;  /* 0x00000010ff247819 */ /* 0x000fe4000001161b */
[----:B------:R-:W-:Y:S02]  /*7df0*/  SHF.R.U32.HI R32, RZ, 0x10, R29 ;  /* 0x00000010ff207819 */ /* 0x000fe4000001161d */
[----:B------:R-:W-:Y:S02]  /*7e00*/  PRMT R36, R39, 0x5432, R36 ;  /* 0x0000543227247816 */ /* 0x000fe40000000024 */
[----:B------:R-:W-:Y:S02]  /*7e10*/  PRMT R32, R43, 0x5432, R32 ;  /* 0x000054322b207816 */ /* 0x000fe40000000020 */
[----:B------:R-:W-:Y:S01]  /*7e20*/  SHF.R.U64 R35, R26, 0x10, R27 ;  /* 0x000000101a237819 */ /* 0x000fe2000000121b */
[----:B------:R-:W-:Y:S01]  /*7e30*/  IMAD.U32 R37, R36, 0x10000, RZ ;  /* 0x0001000024257824 */ /* 0x000fe200078e00ff */
[----:B------:R-:W-:Y:S01]  /*7e40*/  SHF.R.U64 R31, R28, 0x10, R29 ;  /* 0x000000101c1f7819 */ /* 0x000fe2000000121d */
[----:B------:R-:W-:Y:S01]  /*7e50*/  IMAD.U32 R33, R32, 0x10000, RZ ;  /* 0x0001000020217824 */ /* 0x000fe200078e00ff */
[----:B------:R-:W-:-:S02]  /*7e60*/  LOP3.LUT R36, R36, 0xffff0000, RZ, 0xc0, !PT ;  /* 0xffff000024247812 */ /* 0x000fc400078ec0ff */
[----:B------:R-:W-:Y:S02]  /*7e70*/  PRMT R35, R39, 0x5410, R35 ;  /* 0x0000541027237816 */ /* 0x000fe40000000023 */
[----:B------:R-:W-:Y:S02]  /*7e80*/  LOP3.LUT R32, R32, 0xffff0000, RZ, 0xc0, !PT ;  /* 0xffff000020207812 */ /* 0x000fe400078ec0ff */
[----:B------:R-:W-:Y:S02]  /*7e90*/  PRMT R31, R45, 0x5410, R31 ;  /* 0x000054102d1f7816 */ /* 0x000fe4000000001f */
[C---:B-1----:R-:W-:Y:S01]  /*7ea0*/  LOP3.LUT R27, R6.reuse, 0xffff0000, RZ, 0xc0, !PT ;  /* 0xffff0000061b7812 */ /* 0x042fe200078ec0ff */
[----:B------:R-:W-:Y:S01]  /*7eb0*/  IMAD.U32 R26, R6, 0x10000, RZ ;  /* 0x00010000061a7824 */ /* 0x000fe200078e00ff */
[C---:B------:R-:W-:Y:S01]  /*7ec0*/  LOP3.LUT R29, R7.reuse, 0xffff0000, RZ, 0xc0, !PT ;  /* 0xffff0000071d7812 */ /* 0x040fe200078ec0ff */
[----:B------:R-:W-:Y:S02]  /*7ed0*/  IMAD.U32 R28, R7, 0x10000, RZ ;  /* 0x00010000071c7824 */ /* 0x000fe400078e00ff */
[C---:B------:R-:W-:Y:S01]  /*7ee0*/  FMUL.FTZ R39, R27.reuse, R37 ;  /* 0x000000251b277220 */ /* 0x040fe20000410000 */
[----:B------:R-:W-:Y:S01]  /*7ef0*/  FMUL.FTZ R38, R27, R33 ;  /* 0x000000211b267220 */ /* 0x000fe20000410000 */
[----:B------:R-:W-:Y:S01]  /*7f00*/  FMUL.FTZ R27, R29, R36 ;  /* 0x000000241d1b7220 */ /* 0x000fe20000410000 */
[----:B------:R-:W-:-:S02]  /*7f10*/  IMAD.U32 R6, R4, 0x10000, RZ ;  /* 0x0001000004067824 */ /* 0x000fc400078e00ff */
[C---:B------:R-:W-:Y:S01]  /*7f20*/  FFMA.FTZ R39, R26.reuse, R33, -R39 ;  /* 0x000000211a277223 */ /* 0x040fe20000010827 */
[----:B------:R-:W-:Y:S01]  /*7f30*/  FFMA.FTZ R38, R26, R37, R38 ;  /* 0x000000251a267223 */ /* 0x000fe20000010026 */
[----:B------:R-:W-:Y:S02]  /*7f40*/  IMAD.U32 R7, R5, 0x10000, RZ ;  /* 0x0001000005077824 */ /* 0x000fe400078e00ff */
[-C--:B------:R-:W-:Y:S01]  /*7f50*/  FMUL.FTZ R33, R29, R32.reuse ;  /* 0x000000201d217220 */ /* 0x080fe20000410000 */
[----:B------:R-:W-:Y:S01]  /*7f60*/  FFMA.FTZ R37, R28, R32, -R27 ;  /* 0x000000201c257223 */ /* 0x000fe2000001081b */
[----:B------:R-:W-:Y:S01]  /*7f70*/  LOP3.LUT R4, R4, 0xffff0000, RZ, 0xc0, !PT ;  /* 0xffff000004047812 */ /* 0x000fe200078ec0ff */
[----:B------:R-:W-:Y:S01]  /*7f80*/  IMAD.U32 R29, R35, 0x10000, RZ ;  /* 0x00010000231d7824 */ /* 0x000fe200078e00ff */
[----:B------:R-:W-:Y:S01]  /*7f90*/  LOP3.LUT R5, R5, 0xffff0000, RZ, 0xc0, !PT ;  /* 0xffff000005057812 */ /* 0x000fe200078ec0ff */
[----:B------:R-:W-:Y:S01]  /*7fa0*/  IMAD.U32 R27, R31, 0x10000, RZ ;  /* 0x000100001f1b7824 */ /* 0x000fe200078e00ff */
[----:B------:R-:W-:Y:S01]  /*7fb0*/  LOP3.LUT R32, R35, 0xffff0000, RZ, 0xc0, !PT ;  /* 0xffff000023207812 */ /* 0x000fe200078ec0ff */
[----:B0-----:R-:W-:Y:S01]  /*7fc0*/  FFMA.FTZ R40, R28, R36, R33 ;  /* 0x000000241c287223 */ /* 0x001fe20000010021 */
[----:B------:R-:W-:Y:S01]  /*7fd0*/  LOP3.LUT R26, R31, 0xffff0000, RZ, 0xc0, !PT ;  /* 0xffff00001f1a7812 */ /* 0x000fe200078ec0ff */
[C---:B------:R-:W-:Y:S01]  /*7fe0*/  FMUL.FTZ R31, R4.reuse, R29 ;  /* 0x0000001d041f7220 */ /* 0x040fe20000410000 */
[----:B------:R-:W-:Y:S01]  /*7ff0*/  FMUL.FTZ R28, R4, R27 ;  /* 0x0000001b041c7220 */ /* 0x000fe20000410000 */
[----:B------:R-:W-:-:S02]  /*8000*/  FMUL.FTZ R36, R5, R32 ;  /* 0x0000002005247220 */ /* 0x000fc40000410000 */
[-C--:B------:R-:W-:Y:S01]  /*8010*/  FMUL.FTZ R33, R5, R26.reuse ;  /* 0x0000001a05217220 */ /* 0x080fe20000410000 */
[C---:B------:R-:W-:Y:S01]  /*8020*/  FFMA.FTZ R4, R6.reuse, R27, -R31 ;  /* 0x0000001b06047223 */ /* 0x040fe2000001081f */
[----:B------:R-:W-:Y:S01]  /*8030*/  FFMA.FTZ R29, R6, R29, R28 ;  /* 0x0000001d061d7223 */ /* 0x000fe2000001001c */
[C---:B------:R-:W-:Y:S01]  /*8040*/  FFMA.FTZ R5, R7.reuse, R26, -R36 ;  /* 0x0000001a07057223 */ /* 0x040fe20000010824 */
[----:B------:R-:W-:Y:S01]  /*8050*/  FFMA.FTZ R32, R7, R32, R33 ;  /* 0x0000002007207223 */ /* 0x000fe20000010021 */
[----:B------:R-:W-:Y:S02]  /*8060*/  F2FP.BF16.F32.PACK_AB R6, R38, R39 ;  /* 0x000000272606723e */ /* 0x000fe400000010ff */
[----:B------:R-:W-:Y:S02]  /*8070*/  F2FP.BF16.F32.PACK_AB R7, R40, R37 ;  /* 0x000000252807723e */ /* 0x000fe400000010ff */
[----:B------:R-:W-:Y:S02]  /*8080*/  F2FP.BF16.F32.PACK_AB R4, R29, R4 ;  /* 0x000000041d04723e */ /* 0x000fe400000010ff */
[----:B------:R-:W-:-:S05]  /*8090*/  F2FP.BF16.F32.PACK_AB R5, R32, R5 ;  /* 0x000000052005723e */ /* 0x000fca00000010ff */
[----:B------:R1:W-:Y:S02]  /*80a0*/  STS.128 [R3+0x18400], R4 ;  /* 0x0184000403007388 */ /* 0x0003e40000000c00 */
.L_x_2754:
[----:B------:R-:W-:Y:S05]  /*80b0*/  BSYNC B2 ;  /* 0x0000000000027941 */ /* 0x000fea0003800000 */
.L_x_2753:
[----:B------:R-:W-:Y:S05]  /*80c0*/  @P1 BRA `(.L_x_2752) ;  /* 0x0000000000b81947 */ /* 0x000fea0003800000 */
[----:B-1----:R-:W1:Y:S01]  /*80d0*/  LDS.128 R4, [R0] ;  /* 0x0000000000047984 */ /* 0x002e620000000c00 */
        /* <DEDUP_REMOVED lines=8> */
[----:B------:R-:W-:-:S02]  /*8160*/  PRMT R26, R44, 0x5432, R26 ;  /* 0x000054322c1a7816 */ /* 0x000fc4000000001a */
[----:B------:R-:W-:Y:S02]  /*8170*/  LOP3.LUT R31, R31, 0xffff0000, RZ, 0xc0, !PT ;  /* 0xffff00001f1f7812 */ /* 0x000fe400078ec0ff */
        /* <DEDUP_REMOVED lines=8> */
[C---:B------:R-:W-:Y:S01]  /*8200*/  IMAD.U32 R6, R4.reuse, 0x10000, RZ ;  /* 0x0001000004067824 */ /* 0x040fe200078e00ff */
[----:B------:R-:W-:Y:S01]  /*8210*/  LOP3.LUT R4, R4, 0xffff0000, RZ, 0xc0, !PT ;  /* 0xffff000004047812 */ /* 0x000fe200078ec0ff */
[----:B------:R-:W-:-:S02]  /*8220*/  IMAD.U32 R7, R5, 0x10000, RZ ;  /* 0x0001000005077824 */ /* 0x000fc400078e00ff */
[C---:B------:R-:W-:Y:S01]  /*8230*/  FFMA.FTZ R32, R20.reuse, R32, R21 ;  /* 0x0000002014207223 */ /* 0x040fe20000010015 */
[----:B------:R-:W-:Y:S01]  /*8240*/  FFMA.FTZ R33, R20, R28, -R33 ;  /* 0x0000001c14217223 */ /* 0x000fe20000010821 */
[C---:B------:R-:W-:Y:S01]  /*8250*/  IMAD.U32 R21, R26.reuse, 0x10000, RZ ;  /* 0x000100001a157824 */ /* 0x040fe200078e00ff */
[----:B------:R-:W-:Y:S01]  /*8260*/  LOP3.LUT R5, R5, 0xffff0000, RZ, 0xc0, !PT ;  /* 0xffff000005057812 */ /* 0x000fe200078ec0ff */
[C---:B------:R-:W-:Y:S01]  /*8270*/  FMUL.FTZ R35, R25.reuse, R31 ;  /* 0x0000001f19237220 */ /* 0x040fe20000410000 */
[-C--:B------:R-:W-:Y:S01]  /*8280*/  FMUL.FTZ R37, R25, R27.reuse ;  /* 0x0000001b19257220 */ /* 0x080fe20000410000 */
[C---:B------:R-:W-:Y:S01]  /*8290*/  LOP3.LUT R20, R29.reuse, 0xffff0000, RZ, 0xc0, !PT ;  /* 0xffff00001d147812 */ /* 0x040fe200078ec0ff */
[----:B------:R-:W-:Y:S01]  /*82a0*/  IMAD.U32 R25, R29, 0x10000, RZ ;  /* 0x000100001d197824 */ /* 0x000fe200078e00ff */
[----:B------:R-:W-:Y:S01]  /*82b0*/  LOP3.LUT R26, R26, 0xffff0000, RZ, 0xc0, !PT ;  /* 0xffff00001a1a7812 */ /* 0x000fe200078ec0ff */
[C---:B------:R-:W-:Y:S01]  /*82c0*/  FFMA.FTZ R35, R24.reuse, R27, -R35 ;  /* 0x0000001b18237223 */ /* 0x040fe20000010823 */
[----:B------:R-:W-:Y:S01]  /*82d0*/  FFMA.FTZ R36, R24, R31, R37 ;  /* 0x0000001f18247223 */ /* 0x000fe20000010025 */
        /* <DEDUP_REMOVED lines=13> */
.L_x_2752:
[----:B------:R-:W-:Y:S05]  /*83b0*/  BSYNC B1 ;  /* 0x0000000000017941 */ /* 0x000fea0003800000 */
.L_x_2751:
        /* <DEDUP_REMOVED lines=17> */
[----:B------:R-:W-:Y:S02]  /*84d0*/  LOP3.LUT R21, R21, 0xffff0000, RZ, 0xc0, !PT ;  /* 0xffff000015157812 */ /* 0x000fe400078ec0ff */
[----:B------:R-:W-:Y:S02]  /*84e0*/  PRMT R20, R46, 0x5432, R20 ;  /* 0x000054322e147816 */ /* 0x000fe40000000014 */
        /* <DEDUP_REMOVED lines=11> */
[-C--:B------:R-:W-:Y:S01]  /*85a0*/  FFMA.FTZ R27, R14, R21.reuse, -R9 ;  /* 0x000000150e1b7223 */ /* 0x080fe20000010809 */
[C---:B------:R-:W-:Y:S01]  /*85b0*/  IMAD.U32 R7, R5.reuse, 0x10000, RZ ;  /* 0x0001000005077824 */ /* 0x040fe200078e00ff */
[----:B------:R-:W-:Y:S01]  /*85c0*/  LOP3.LUT R4, R4, 0xffff0000, RZ, 0xc0, !PT ;  /* 0xffff000004047812 */ /* 0x000fe200078ec0ff */
[C---:B------:R-:W-:Y:S01]  /*85d0*/  IMAD.U32 R9, R20.reuse, 0x10000, RZ ;  /* 0x0001000014097824 */ /* 0x040fe200078e00ff */
[----:B------:R-:W-:Y:S01]  /*85e0*/  LOP3.LUT R5, R5, 0xffff0000, RZ, 0xc0, !PT ;  /* 0xffff000005057812 */ /* 0x000fe200078ec0ff */
[----:B------:R-:W-:Y:S01]  /*85f0*/  FMUL.FTZ R31, R15, R21 ;  /* 0x000000150f1f7220 */ /* 0x000fe20000410000 */
[C---:B------:R-:W-:Y:S01]  /*8600*/  LOP3.LUT R8, R25.reuse, 0xffff0000, RZ, 0xc0, !PT ;  /* 0xffff000019087812 */ /* 0x040fe200078ec0ff */
[----:B------:R-:W-:Y:S01]  /*8610*/  IMAD.U32 R15, R25, 0x10000, RZ ;  /* 0x00010000190f7824 */ /* 0x000fe200078e00ff */
[----:B------:R-:W-:Y:S01]  /*8620*/  LOP3.LUT R20, R20, 0xffff0000, RZ, 0xc0, !PT ;  /* 0xffff000014147812 */ /* 0x000fe200078ec0ff */
        /* <DEDUP_REMOVED lines=12> */
[----:B------:R-:W-:-:S05]  /*86f0*/  F2FP.BF16.F32.PACK_AB R5, R8, R5 ;  /* 0x000000050805723e */ /* 0x000fca00000010ff */
[----:B------:R1:W-:Y:S02]  /*8700*/  STS.128 [R3+0x1a400], R4 ;  /* 0x01a4000403007388 */ /* 0x0003e40000000c00 */
.L_x_2757:
[----:B------:R-:W-:Y:S05]  /*8710*/  BSYNC B1 ;  /* 0x0000000000017941 */ /* 0x000fea0003800000 */
.L_x_2756:
[----:B------:R-:W-:Y:S05]  /*8720*/  @P1 BRA `(.L_x_2755) ;  /* 0x0000001400e81947 */ /* 0x000fea0003800000 */
[----:B-1----:R-:W1:Y:S01]  /*8730*/  LDS.128 R4, [R0+0x2000] ;  /* 0x0020000000047984 */ /* 0x002e620000000c00 */
[----:B------:R-:W-:Y:S02]  /*8740*/  SHF.R.U64 R3, R12, 0x10, R13 ;  /* 0x000000100c037819 */ /* 0x000fe4000000120d */
[----:B------:R-:W-:Y:S02]  /*8750*/  SHF.R.U32.HI R15, RZ, 0x10, R11 ;  /* 0x00000010ff0f7819 */ /* 0x000fe4000001160b */
[----:B------:R-:W-:Y:S02]  /*8760*/  SHF.R.U32.HI R12, RZ, 0x10, R13 ;  /* 0x00000010ff0c7819 */ /* 0x000fe4000001160d */
[----:B------:R-:W-:Y:S02]  /*8770*/  PRMT R15, R47, 0x5410, R15 ;  /* 0x000054102f0f7816 */ /* 0x000fe4000000000f */
[----:B------:R-:W-:Y:S02]  /*8780*/  PRMT R12, R42, 0x5432, R12 ;  /* 0x000054322a0c7816 */ /* 0x000fe4000000000c */
[----:B------:R-:W-:Y:S01]  /*8790*/  SHF.R.U64 R14, R10, 0x10, R11 ;  /* 0x000000100a0e7819 */ /* 0x000fe2000000120b */
[C---:B------:R-:W-:Y:S01]  /*87a0*/  IMAD.U32 R20, R15.reuse, 0x10000, RZ ;  /* 0x000100000f147824 */ /* 0x040fe200078e00ff */
[----:B------:R-:W-:Y:S01]  /*87b0*/  LOP3.LUT R15, R15, 0xffff0000, RZ, 0xc0, !PT ;  /* 0xffff00000f0f7812 */ /* 0x000fe200078ec0ff */
[C---:B------:R-:W-:Y:S01]  /*87c0*/  IMAD.U32 R13, R12.reuse, 0x10000, RZ ;  /* 0x000100000c0d7824 */ /* 0x040fe200078e00ff */
[----:B------:R-:W-:-:S02]  /*87d0*/  LOP3.LUT R12, R12, 0xffff0000, RZ, 0xc0, !PT ;  /* 0xffff00000c0c7812 */ /* 0x000fc400078ec0ff */
[----:B------:R-:W-:Y:S02]  /*87e0*/  PRMT R11, R48, 0x5410, R3 ;  /* 0x00005410300b7816 */ /* 0x000fe40000000003 */
[----:B------:R-:W-:Y:S02]  /*87f0*/  PRMT R14, R45, 0x5432, R14 ;  /* 0x000054322d0e7816 */ /* 0x000fe4000000000e */
[C---:B-1----:R-:W-:Y:S01]  /*8800*/  LOP3.LUT R9, R6.reuse, 0xffff0000, RZ, 0xc0, !PT ;  /* 0xffff000006097812 */ /* 0x042fe200078ec0ff */
[C---:B------:R-:W-:Y:S01]  /*8810*/  IMAD.U32 R10, R7.reuse, 0x10000, RZ ;  /* 0x00010000070a7824 */ /* 0x040fe200078e00ff */
[----:B------:R-:W-:Y:S01]  /*8820*/  LOP3.LUT R7, R7, 0xffff0000, RZ, 0xc0, !PT ;  /* 0xffff000007077812 */ /* 0x000fe200078ec0ff */
[----:B------:R-:W-:Y:S02]  /*8830*/  IMAD.U32 R8, R6, 0x10000, RZ ;  /* 0x0001000006087824 */ /* 0x000fe400078e00ff */
[C---:B------:R-:W-:Y:S01]  /*8840*/  FMUL.FTZ R21, R9.reuse, R20 ;  /* 0x0000001409157220 */ /* 0x040fe20000410000 */
[----:B------:R-:W-:Y:S01]  /*8850*/  FMUL.FTZ R9, R9, R13 ;  /* 0x0000000d09097220 */ /* 0x000fe20000410000 */
[----:B------:R-:W-:Y:S01]  /*8860*/  FMUL.FTZ R25, R7, R15 ;  /* 0x0000000f07197220 */ /* 0x000fe20000410000 */
[----:B------:R-:W-:-:S02]  /*8870*/  IMAD.U32 R3, R4, 0x10000, RZ ;  /* 0x0001000004037824 */ /* 0x000fc400078e00ff */
[C---:B------:R-:W-:Y:S01]  /*8880*/  FFMA.FTZ R21, R8.reuse, R13, -R21 ;  /* 0x0000000d08157223 */ /* 0x040fe20000010815 */
        /* <DEDUP_REMOVED lines=9> */
[----:B------:R-:W-:Y:S01]  /*8920*/  LOP3.LUT R11, R11, 0xffff0000, RZ, 0xc0, !PT ;  /* 0xffff00000b0b7812 */ /* 0x000fe200078ec0ff */
        /* <DEDUP_REMOVED lines=13> */
[----:B------:R3:W-:Y:S01]  /*8a00*/  STS.128 [R0+0x2000], R4 ;  /* 0x0020000400007388 */ /* 0x0007e20000000c00 */
[----:B------:R-:W-:Y:S05]  /*8a10*/  BRA `(.L_x_2755) ;  /* 0x00000014002c7947 */ /* 0x000fea0003800000 */
.L_x_2742:
[----:B------:R-:W1:Y:S01]  /*8a20*/  LDC R36, c[0x0][0x448] ;  /* 0x00011200ff247b82 */ /* 0x000e620000000800 */
[----:B------:R-:W-:Y:S01]  /*8a30*/  IMAD R3, R26, 0x40, R41 ;  /* 0x000000401a037824 */ /* 0x000fe200078e0229 */
[----:B------:R-:W-:Y:S01]  /*8a40*/  ULDC.64 UR4, c[0x0][0x3f8] ;  /* 0x0000fe0000047ab9 */ /* 0x000fe20000000a00 */
[----:B------:R-:W-:Y:S01]  /*8a50*/  ULDC.64 UR6, c[0x0][0x408] ;  /* 0x0001020000067ab9 */ /* 0x000fe20000000a00 */
[----:B------:R-:W-:Y:S01]  /*8a60*/  IMAD.MOV.U32 R26, RZ, RZ, R24 ;  /* 0x000000ffff1a7224 */ /* 0x000fe200078e0018 */
[----:B------:R-:W-:Y:S01]  /*8a70*/  SHF.R.S32.HI R43, RZ, 0x1f, R16 ;  /* 0x0000001fff2b7819 */ /* 0x000fe20000011410 */
[----:B------:R-:W-:Y:S01]  /*8a80*/  IMAD.MOV.U32 R4, RZ, RZ, R152 ;  /* 0x000000ffff047224 */ /* 0x000fe200078e0098 */
[----:B-1----:R-:W-:-:S13]  /*8a90*/  ISETP.NE.AND P0, PT, R36, 0x1, PT ;  /* 0x000000012400780c */ /* 0x002fda0003f05270 */
[----:B------:R-:W1:Y:S08]  /*8aa0*/  @P0 LDC R0, c[0x0][0x44c] ;  /* 0x00011300ff000b82 */ /* 0x000e700000000800 */
[----:B------:R-:W2:Y:S01]  /*8ab0*/  @P0 LDC R5, c[0x0][0x450] ;  /* 0x00011400ff050b82 */ /* 0x000ea20000000800 */
[----:B-1----:R-:W-:-:S05]  /*8ac0*/  @P0 IMAD.HI.U32 R0, R3, R0, RZ ;  /* 0x0000000003000227 */ /* 0x002fca00078e00ff */
[----:B--2---:R-:W-:Y:S01]  /*8ad0*/  @P0 SHF.R.U32.HI R3, RZ, R5, R0 ;  /* 0x00000005ff030219 */ /* 0x004fe20000011600 */
[----:B------:R-:W-:-:S03]  /*8ae0*/  IMAD.MOV.U32 R5, RZ, RZ, R29 ;  /* 0x000000ffff057224 */ /* 0x000fc600078e001d */
        /* <DEDUP_REMOVED lines=17> */
[----:B------:R-:W1:Y:S01]  /*8c00*/  LDC R39, c[0x0][0x3f4] ;  /* 0x0000fd00ff277b82 */ /* 0x000e620000000800 */
[----:B------:R-:W2:Y:S01]  /*8c10*/  SHFL.IDX PT, R3, R25, RZ, 0x1c1f ;  /* 0x001c1fff19037589 */ /* 0x000ea200000e0000 */
[----:B------:R-:W-:-:S03]  /*8c20*/  IMAD R36, R203, R36, RZ ;  /* 0x00000024cb247224 */ /* 0x000fc600078e02ff */
[----:B------:R-:W3:Y:S04]  /*8c30*/  SHFL.IDX PT, R0, R26, RZ, 0x1c1f ;  /* 0x001c1fff1a007589 */ /* 0x000ee800000e0000 */
[----:B------:R-:W4:Y:S04]  /*8c40*/  SHFL.IDX PT, R14, R27, RZ, 0x1c1f ;  /* 0x001c1fff1b0e7589 */ /* 0x000f2800000e0000 */
[----:B------:R-:W5:Y:S01]  /*8c50*/  SHFL.IDX PT, R4, R24, RZ, 0x1c1f ;  /* 0x001c1fff18047589 */ /* 0x000f6200000e0000 */
[----:B-1----:R-:W-:-:S04]  /*8c60*/  ISETP.GE.AND P0, PT, R16, R39, PT ;  /* 0x000000271000720c */ /* 0x002fc80003f06270 */
[----:B------:R-:W-:-:S13]  /*8c70*/  ISETP.GE.OR P1, PT, R41, R36, P0 ;  /* 0x000000242900720c */ /* 0x000fda0000726670 */
[C---:B------:R-:W-:Y:S01]  /*8c80*/  @!P1 IMAD.SHL.U32 R5, R16.reuse, 0x2, RZ ;  /* 0x0000000210059824 */ /* 0x040fe200078e00ff */
[----:B------:R-:W-:-:S04]  /*8c90*/  @!P1 SHF.L.U64.HI R21, R16, 0x1, R43 ;  /* 0x0000000110159819 */ /* 0x000fc8000001022b */
[----:B--2---:R-:W-:-:S05]  /*8ca0*/  @!P1 IADD3 R6, P2, R3, R5, RZ ;  /* 0x0000000503069210 */ /* 0x004fca0007f5e0ff */
[----:B---3--:R-:W-:-:S05]  /*8cb0*/  @!P1 IMAD.X R7, R0, 0x1, R21, P2 ;  /* 0x0000000100079824 */ /* 0x008fca00010e0615 */
[----:B------:R-:W2:Y:S01]  /*8cc0*/  @!P1 LD.E.128 R8, desc[UR38][R6.64] ;  /* 0x0000002606089980 */ /* 0x000ea2000c101d00 */
[----:B----4-:R-:W-:-:S05]  /*8cd0*/  @!P1 IADD3 R14, P2, R14, R5, RZ ;  /* 0x000000050e0e9210 */ /* 0x010fca0007f5e0ff */
[----:B-----5:R-:W-:-:S04]  /*8ce0*/  @!P1 IMAD.X R3, R4, 0x1, R21, P2 ;  /* 0x0000000104039824 */ /* 0x020fc800010e0615 */
[----:B------:R-:W-:-:S05]  /*8cf0*/  @!P1 IMAD.MOV.U32 R15, RZ, RZ, R3 ;  /* 0x000000ffff0f9224 */ /* 0x000fca00078e0003 */
[----:B------:R1:W3:Y:S01]  /*8d00*/  @!P1 LD.E.128 R4, desc[UR38][R14.64] ;  /* 0x000000260e049980 */ /* 0x0002e2000c101d00 */
[----:B------:R-:W-:Y:S02]  /*8d10*/  CS2R R20, SRZ ;  /* 0x0000000000147805 */ /* 0x000fe4000001ff00 */
[----:B------:R-:W-:Y:S02]  /*8d20*/  CS2R R28, SRZ ;  /* 0x00000000001c7805 */ /* 0x000fe4000001ff00 */
[----:B------:R-:W-:Y:S01]  /*8d30*/  CS2R R30, SRZ ;  /* 0x00000000001e7805 */ /* 0x000fe2000001ff00 */
[----:B------:R-:W4:Y:S01]  /*8d40*/  SHFL.IDX PT, R24, R24, 0x1, 0x1c1f ;  /* 0x003c1f0018187f89 */ /* 0x000f2200000e0000 */
[----:B------:R-:W-:-:S03]  /*8d50*/  CS2R R32, SRZ ;  /* 0x0000000000207805 */ /* 0x000fc6000001ff00 */
[----:B-1----:R1:W0:Y:S01]  /*8d60*/  SHFL.IDX PT, R14, R27, 0x1, 0x1c1f ;  /* 0x003c1f001b0e7f89 */ /* 0x00222200000e0000 */
[----:B--2---:R-:W-:Y:S02]  /*8d70*/  @!P1 IMAD.MOV.U32 R20, RZ, RZ, R8 ;  /* 0x000000ffff149224 */ /* 0x004fe400078e0008 */
[----:B------:R-:W-:Y:S02]  /*8d80*/  @!P1 IMAD.MOV.U32 R21, RZ, RZ, R9 ;  /* 0x000000ffff159224 */ /* 0x000fe400078e0009 */
[----:B------:R-:W-:Y:S02]  /*8d90*/  IMAD.MOV.U32 R0, RZ, RZ, R20 ;  /* 0x000000ffff007224 */ /* 0x000fe400078e0014 */
[----:B------:R-:W-:Y:S02]  /*8da0*/  IMAD.MOV.U32 R3, RZ, RZ, R21 ;  /* 0x000000ffff037224 */ /* 0x000fe400078e0015 */
[----:B------:R-:W-:Y:S01]  /*8db0*/  @!P1 IMAD.MOV.U32 R28, RZ, RZ, R10 ;  /* 0x000000ffff1c9224 */ /* 0x000fe200078e000a */
[----:B------:R-:W-:Y:S01]  /*8dc0*/  PRMT R37, R37, 0x5410, R0 ;  /* 0x0000541025257816 */ /* 0x000fe20000000000 */
[----:B------:R-:W-:Y:S01]  /*8dd0*/  @!P1 IMAD.MOV.U32 R29, RZ, RZ, R11 ;  /* 0x000000ffff1d9224 */ /* 0x000fe200078e000b */
[----:B------:R-:W-:Y:S01]  /*8de0*/  PRMT R49, R49, 0x5410, R3 ;  /* 0x0000541031317816 */ /* 0x000fe20000000003 */
[----:B------:R1:W2:Y:S01]  /*8df0*/  SHFL.IDX PT, R0, R26, 0x1, 0x1c1f ;  /* 0x003c1f001a007f89 */ /* 0x0002a200000e0000 */
[----:B------:R-:W-:-:S02]  /*8e00*/  IMAD.MOV.U32 R8, RZ, RZ, R28 ;  /* 0x000000ffff087224 */ /* 0x000fc400078e001c */
[----:B---3--:R-:W-:Y:S01]  /*8e10*/  @!P1 IMAD.MOV.U32 R30, RZ, RZ, R4 ;  /* 0x000000ffff1e9224 */ /* 0x008fe200078e0004 */
[----:B------:R1:W3:Y:S01]  /*8e20*/  SHFL.IDX PT, R3, R25, 0x1, 0x1c1f ;  /* 0x003c1f0019037f89 */ /* 0x0002e200000e0000 */
[----:B------:R-:W-:Y:S01]  /*8e30*/  @!P1 IMAD.MOV.U32 R31, RZ, RZ, R5 ;  /* 0x000000ffff1f9224 */ /* 0x000fe200078e0005 */
[----:B------:R-:W-:Y:S01]  /*8e40*/  PRMT R35, R8, 0x7610, R35 ;  /* 0x0000761008237816 */ /* 0x000fe20000000023 */
[----:B------:R-:W-:Y:S02]  /*8e50*/  @!P1 IMAD.MOV.U32 R33, RZ, RZ, R7 ;  /* 0x000000ffff219224 */ /* 0x000fe400078e0007 */
[----:B------:R-:W-:Y:S02]  /*8e60*/  @!P1 IMAD.MOV.U32 R32, RZ, RZ, R6 ;  /* 0x000000ffff209224 */ /* 0x000fe400078e0006 */
[----:B------:R-:W-:Y:S02]  /*8e70*/  IMAD.MOV.U32 R4, RZ, RZ, R30 ;  /* 0x000000ffff047224 */ /* 0x000fe400078e001e */
[----:B------:R-:W-:-:S02]  /*8e80*/  IMAD.MOV.U32 R5, RZ, RZ, R31 ;  /* 0x000000ffff057224 */ /* 0x000fc400078e001f */
[----:B------:R-:W-:Y:S01]  /*8e90*/  IMAD.MOV.U32 R7, RZ, RZ, R33 ;  /* 0x000000ffff077224 */ /* 0x000fe200078e0021 */
[----:B------:R-:W-:Y:S01]  /*8ea0*/  PRMT R35, R35, 0x5410, R4 ;  /* 0x0000541023237816 */ /* 0x000fe20000000004 */
[----:B------:R-:W-:Y:S02]  /*8eb0*/  IMAD.MOV.U32 R9, RZ, RZ, R29 ;  /* 0x000000ffff097224 */ /* 0x000fe400078e001d */
[----:B------:R-:W-:Y:S01]  /*8ec0*/  IMAD.MOV.U32 R6, RZ, RZ, R32 ;  /* 0x000000ffff067224 */ /* 0x000fe200078e0020 */
[----:B------:R-:W-:Y:S02]  /*8ed0*/  PRMT R45, R7, 0x5410, R5 ;  /* 0x00005410072d7816 */ /* 0x000fe40000000005 */
[----:B------:R-:W-:Y:S02]  /*8ee0*/  CS2R R4, SRZ ;  /* 0x0000000000047805 */ /* 0x000fe4000001ff00 */
[----:B------:R-:W-:Y:S02]  /*8ef0*/  PRMT R37, R9, 0x7610, R37 ;  /* 0x0000761009257816 */ /* 0x000fe40000000025 */
[----:B012-4-:R-:W-:-:S07]  /*8f00*/  PRMT R48, R48, 0x5410, R6 ;  /* 0x0000541030307816 */ /* 0x017fce0000000006 */
.L_x_3081:
[----:B------:R-:W-:Y:S01]  /*8f10*/  VIADD R41, R41, 0x40 ;  /* 0x0000004029297836 */ /* 0x000fe20000000000 */
[----:B------:R-:W-:Y:S01]  /*8f20*/  LEA.HI R6, R232, R232, RZ, 0x1 ;  /* 0x000000e8e8067211 */ /* 0x000fe200078f08ff */
[----:B------:R-:W-:Y:S01]  /*8f30*/  BSSY B1, `(.L_x_2759) ;  /* 0x0000015000017945 */ /* 0x000fe20003800000 */
[----:B------:R-:W-:Y:S02]  /*8f40*/  CS2R R8, SRZ ;  /* 0x0000000000087805 */ /* 0x000fe4000001ff00 */
[----:B------:R-:W-:Y:S02]  /*8f50*/  CS2R R10, SRZ ;  /* 0x00000000000a7805 */ /* 0x000fe4000001ff00 */
[----:B------:R-:W-:Y:S02]  /*8f60*/  ISETP.GE.AND P1, PT, R41, R36, PT ;  /* 0x000000242900720c */ /* 0x000fe40003f26270 */
[----:B------:R-:W-:-:S05]  /*8f70*/  LOP3.LUT R7, R6, 0xfffffffe, RZ, 0xc0, !PT ;  /* 0xfffffffe06077812 */ /* 0x000fca00078ec0ff */
[----:B------:R-:W-:Y:S01]  /*8f80*/  IMAD.IADD R12, R232, 0x1, -R7 ;  /* 0x00000001e80c7824 */ /* 0x000fe200078e0a07 */
[----:B------:R-:W-:-:S04]  /*8f90*/  CS2R R6, SRZ ;  /* 0x0000000000067805 */ /* 0x000fc8000001ff00 */
[----:B------:R-:W-:Y:S01]  /*8fa0*/  SHF.L.U32 R12, R12, 0x1f, RZ ;  /* 0x0000001f0c0c7819 */ /* 0x000fe200000006ff */
[----:B------:R-:W-:Y:S06]  /*8fb0*/  @P1 BRA `(.L_x_2760) ;  /* 0x0000000000301947 */ /* 0x000fec0003800000 */
[----:B------:R-:W-:Y:S02]  /*8fc0*/  CS2R R6, SRZ ;  /* 0x0000000000067805 */ /* 0x000fe4000001ff00 */
[----:B------:R-:W-:Y:S02]  /*8fd0*/  CS2R R8, SRZ ;  /* 0x0000000000087805 */ /* 0x000fe4000001ff00 */
[----:B------:R-:W-:Y:S01]  /*8fe0*/  CS2R R10, SRZ ;  /* 0x00000000000a7805 */ /* 0x000fe2000001ff00 */
[----:B------:R-:W-:Y:S06]  /*8ff0*/  @P0 BRA `(.L_x_2760) ;  /* 0x0000000000200947 */ /* 0x000fec0003800000 */
[C---:B------:R-:W-:Y:S01]  /*9000*/  IMAD.SHL.U32 R4, R16.reuse, 0x2, RZ ;  /* 0x0000000210047824 */ /* 0x040fe200078e00ff */
[----:B------:R-:W-:-:S04]  /*9010*/  SHF.L.U64.HI R5, R16, 0x1, R43 ;  /* 0x0000000110057819 */ /* 0x000fc8000001022b */
[-C--:B---3--:R-:W-:Y:S02]  /*9020*/  IADD3 R8, P1, R3, R4.reuse, RZ ;  /* 0x0000000403087210 */ /* 0x088fe40007f3e0ff */
[----:B------:R-:W-:-:S03]  /*9030*/  IADD3 R4, P2, R14, R4, RZ ;  /* 0x000000040e047210 */ /* 0x000fc60007f5e0ff */
[--C-:B------:R-:W-:Y:S02]  /*9040*/  IMAD.X R9, R0, 0x1, R5.reuse, P1 ;  /* 0x0000000100097824 */ /* 0x100fe400008e0605 */
[----:B------:R-:W-:-:S04]  /*9050*/  IMAD.X R5, R24, 0x1, R5, P2 ;  /* 0x0000000118057824 */ /* 0x000fc800010e0605 */
[----:B------:R-:W5:Y:S04]  /*9060*/  LD.E.128 R8, desc[UR38][R8.64] ;  /* 0x0000002608087980 */ /* 0x000f68000c101d00 */
[----:B------:R-:W5:Y:S02]  /*9070*/  LD.E.128 R4, desc[UR38][R4.64] ;  /* 0x0000002604047980 */ /* 0x000f64000c101d00 */
.L_x_2760:
[----:B------:R-:W-:Y:S05]  /*9080*/  BSYNC B1 ;  /* 0x0000000000017941 */ /* 0x000fea0003800000 */
.L_x_2759:
[----:B------:R-:W0:Y:S01]  /*9090*/  SYNCS.PHASECHK.TRANS64.TRYWAIT P1, [R19+URZ+0x22800], R12 ;  /* 0x0228000c130075a7 */ /* 0x000e22000802017f */
[----:B-----5:R-:W-:Y:S01]  /*90a0*/  IMAD.MOV.U32 R0, RZ, RZ, R4 ;  /* 0x000000ffff007224 */ /* 0x020fe200078e0004 */
[----:B------:R-:W-:Y:S01]  /*90b0*/  VIADDMNMX R36, R36, -R209, 0x80, PT ;  /* 0x0000008024247446 */ /* 0x000fe200038009d1 */
[----:B---3--:R-:W-:Y:S01]  /*90c0*/  IMAD.MOV.U32 R3, RZ, RZ, R5 ;  /* 0x000000ffff037224 */ /* 0x008fe200078e0005 */
[----:B------:R-:W-:Y:S01]  /*90d0*/  BSSY B1, `(.L_x_2761) ;  /* 0x000000f000017945 */ /* 0x000fe20003800000 */
[----:B------:R-:W-:Y:S01]  /*90e0*/  IMAD.MOV.U32 R13, RZ, RZ, R8 ;  /* 0x000000ffff0d7224 */ /* 0x000fe200078e0008 */
[-C--:B------:R-:W-:Y:S01]  /*90f0*/  ISETP.GE.OR P2, PT, R23, R36.reuse, P0 ;  /* 0x000000241700720c */ /* 0x080fe20000746670 */
[----:B------:R-:W-:Y:S01]  /*9100*/  IMAD.MOV.U32 R14, RZ, RZ, R9 ;  /* 0x000000ffff0e7224 */ /* 0x000fe200078e0009 */
[----:B------:R-:W-:Y:S01]  /*9110*/  PRMT R54, R3, 0x5410, R0 ;  /* 0x0000541003367816 */ /* 0x000fe20000000000 */
[----:B------:R-:W-:Y:S01]  /*9120*/  IMAD.MOV.U32 R0, RZ, RZ, R6 ;  /* 0x000000ffff007224 */ /* 0x000fe200078e0006 */
[----:B------:R-:W-:Y:S01]  /*9130*/  ISETP.GE.OR P0, PT, R231, R36, P0 ;  /* 0x00000024e700720c */ /* 0x000fe20000706670 */
[----:B------:R-:W-:Y:S01]  /*9140*/  IMAD.MOV.U32 R3, RZ, RZ, R7 ;  /* 0x000000ffff037224 */ /* 0x000fe200078e0007 */
[----:B------:R-:W-:-:S02]  /*9150*/  PRMT R57, R13, 0x7610, R57 ;  /* 0x000076100d397816 */ /* 0x000fc40000000039 */
[----:B------:R-:W-:Y:S01]  /*9160*/  PRMT R55, R0, 0x7610, R55 ;  /* 0x0000761000377816 */ /* 0x000fe20000000037 */
[----:B------:R-:W-:Y:S01]  /*9170*/  IMAD.MOV.U32 R0, RZ, RZ, R10 ;  /* 0x000000ffff007224 */ /* 0x000fe200078e000a */
[----:B------:R-:W-:Y:S01]  /*9180*/  PRMT R56, R3, 0x7610, R56 ;  /* 0x0000761003387816 */ /* 0x000fe20000000038 */
[----:B------:R-:W-:Y:S01]  /*9190*/  IMAD.MOV.U32 R3, RZ, RZ, R11 ;  /* 0x000000ffff037224 */ /* 0x000fe200078e000b */
[----:B------:R-:W-:Y:S01]  /*91a0*/  PRMT R58, R14, 0x7610, R58 ;  /* 0x000076100e3a7816 */ /* 0x000fe2000000003a */
[----:B0-----:R-:W-:Y:S06]  /*91b0*/  @!P1 BRA `(.L_x_2762) ;  /* 0x000001c800d09947 */ /* 0x001fec0003800000 */
.L_x_3082:
[----:B------:R-:W-:Y:S05]  /*91c0*/  BSYNC B1 ;  /* 0x0000000000017941 */ /* 0x000fea0003800000 */
.L_x_2761:
[----:B------:R-:W-:Y:S04]  /*91d0*/  BSSY B1, `(.L_x_2763) ;  /* 0x000006a000017945 */ /* 0x000fe80003800000 */
[----:B------:R-:W-:Y:S05]  /*91e0*/  @P2 BRA `(.L_x_2764) ;  /* 0x0000000400a02947 */ /* 0x000fea0003800000 */
[----:B------:R-:W-:Y:S01]  /*91f0*/  IMAD.SHL.U32 R38, R38, 0x40, RZ ;  /* 0x0000004026267824 */ /* 0x000fe200078e00ff */
[----:B------:R-:W-:Y:S01]  /*9200*/  SHF.R.U64 R42, R30, 0x10, R31 ;  /* 0x000000101e2a7819 */ /* 0x000fe2000000121f */
[----:B------:R-:W-:Y:S01]  /*9210*/  IMAD.IADD R14, R16, 0x1, R39 ;  /* 0x00000001100e7824 */ /* 0x000fe200078e0227 */
[--C-:B------:R-:W-:Y:S02]  /*9220*/  SHF.R.U32.HI R40, RZ, 0x10, R21.reuse ;  /* 0x00000010ff287819 */ /* 0x100fe40000011615 */
[----:B------:R-:W-:Y:S02]  /*9230*/  LOP3.LUT R15, R38, 0x1c0, RZ, 0xc0, !PT ;  /* 0x000001c0260f7812 */ /* 0x000fe400078ec0ff */
[----:B------:R-:W-:Y:S02]  /*9240*/  SHF.R.U64 R38, R20, 0x10, R21 ;  /* 0x0000001014267819 */ /* 0x000fe40000001215 */
[----:B0-----:R-:W-:Y:S02]  /*9250*/  LOP3.LUT R12, R15, 0x38, R16, 0xf8, !PT ;  /* 0x000000380f0c7812 */ /* 0x001fe400078ef810 */
[----:B------:R-:W-:-:S02]  /*9260*/  SHF.R.U32.HI R25, RZ, 0x3, R15 ;  /* 0x00000003ff197819 */ /* 0x000fc4000001160f */
[----:B------:R-:W-:Y:S02]  /*9270*/  LOP3.LUT R14, R15, 0x38, R14, 0xf8, !PT ;  /* 0x000000380f0e7812 */ /* 0x000fe400078ef80e */
[-C--:B------:R-:W-:Y:S02]  /*9280*/  LOP3.LUT R13, R12, R25.reuse, RZ, 0x3c, !PT ;  /* 0x000000190c0d7212 */ /* 0x080fe400078e3cff */
[----:B------:R-:W-:Y:S02]  /*9290*/  PRMT R42, R35, 0x5432, R42 ;  /* 0x00005432232a7816 */ /* 0x000fe4000000002a */
[----:B------:R-:W-:Y:S01]  /*92a0*/  SHF.R.U64 R20, R28, 0x10, R29 ;  /* 0x000000101c147819 */ /* 0x000fe2000000121d */
[----:B------:R-:W-:Y:S01]  /*92b0*/  IMAD R36, R220, 0x200, R13 ;  /* 0x00000200dc247824 */ /* 0x000fe200078e020d */
[----:B------:R-:W-:Y:S01]  /*92c0*/  LOP3.LUT R13, R14, R25, RZ, 0x3c, !PT ;  /* 0x000000190e0d7212 */ /* 0x000fe200078e3cff */
[----:B------:R-:W-:Y:S01]  /*92d0*/  IMAD.U32 R43, R42, 0x10000, RZ ;  /* 0x000100002a2b7824 */ /* 0x000fe200078e00ff */
[----:B------:R-:W-:Y:S01]  /*92e0*/  PRMT R38, R37, 0x5432, R38 ;  /* 0x0000543225267816 */ /* 0x000fe20000000026 */
[----:B------:R-:W-:Y:S01]  /*92f0*/  IMAD R36, R36, 0x2, R19 ;  /* 0x0000000224247824 */ /* 0x000fe200078e0213 */
[----:B------:R-:W-:Y:S01]  /*9300*/  SHF.R.U32.HI R44, RZ, 0x10, R31 ;  /* 0x00000010ff2c7819 */ /* 0x000fe2000001161f */
[----:B------:R-:W-:Y:S01]  /*9310*/  IMAD R24, R220, 0x200, R13 ;  /* 0x00000200dc187824 */ /* 0x000fe200078e020d */
[----:B------:R-:W-:-:S02]  /*9320*/  PRMT R40, R49, 0x5432, R40 ;  /* 0x0000543231287816 */ /* 0x000fc40000000028 */
[----:B------:R-:W0:Y:S01]  /*9330*/  LDS.128 R12, [R36+0x18400] ;  /* 0x01840000240c7984 */ /* 0x000e220000000c00 */
[----:B------:R-:W-:Y:S01]  /*9340*/  IMAD R52, R24, 0x2, R19 ;  /* 0x0000000218347824 */ /* 0x000fe200078e0213 */
[----:B------:R-:W-:Y:S01]  /*9350*/  PRMT R41, R35, 0x5410, R20 ;  /* 0x0000541023297816 */ /* 0x000fe20000000014 */
[----:B------:R-:W-:Y:S01]  /*9360*/  IMAD.U32 R35, R38, 0x10000, RZ ;  /* 0x0001000026237824 */ /* 0x000fe200078e00ff */
[----:B------:R-:W-:Y:S02]  /*9370*/  SHF.R.U32.HI R47, RZ, 0x10, R33 ;  /* 0x00000010ff2f7819 */ /* 0x000fe40000011621 */
[----:B------:R-:W1:Y:S01]  /*9380*/  LDS.128 R24, [R52+0x18400] ;  /* 0x0184000034187984 */ /* 0x000e620000000c00 */
[C---:B------:R-:W-:Y:S02]  /*9390*/  PRMT R44, R45.reuse, 0x5432, R44 ;  /* 0x000054322d2c7816 */ /* 0x040fe4000000002c */
[----:B------:R-:W-:Y:S02]  /*93a0*/  PRMT R47, R45, 0x5410, R47 ;  /* 0x000054102d2f7816 */ /* 0x000fe4000000002f */
[----:B------:R-:W-:-:S02]  /*93b0*/  SHF.R.U64 R46, R32, 0x10, R33 ;  /* 0x00000010202e7819 */ /* 0x000fc40000001221 */
[----:B------:R-:W-:Y:S02]  /*93c0*/  LOP3.LUT R45, R42, 0xffff0000, RZ, 0xc0, !PT ;  /* 0xffff00002a2d7812 */ /* 0x000fe400078ec0ff */
[----:B------:R-:W-:Y:S02]  /*93d0*/  SHF.R.U32.HI R28, RZ, 0x10, R29 ;  /* 0x00000010ff1c7819 */ /* 0x000fe4000001161d */
[----:B------:R-:W-:Y:S02]  /*93e0*/  PRMT R46, R48, 0x5432, R46 ;  /* 0x00005432302e7816 */ /* 0x000fe4000000002e */
[----:B------:R-:W-:Y:S01]  /*93f0*/  PRMT R37, R37, 0x5410, R28 ;  /* 0x0000541025257816 */ /* 0x000fe2000000001c */
[C---:B0-----:R-:W-:Y:S01]  /*9400*/  IMAD.U32 R20, R12.reuse, 0x10000, RZ ;  /* 0x000100000c147824 */ /* 0x041fe200078e00ff */
        /* <DEDUP_REMOVED lines=14> */
[----:B------:R-:W-:Y:S01]  /*94f0*/  LOP3.LUT R35, R38, 0xffff0000, RZ, 0xc0, !PT ;  /* 0xffff000026237812 */ /* 0x000fe200078ec0ff */
[----:B------:R-:W-:Y:S01]  /*9500*/  FFMA.FTZ R51, R20, R43, R51 ;  /* 0x0000002b14337223 */ /* 0x000fe20000010033 */
[----:B------:R-:W-:Y:S02]  /*9510*/  IMAD.U32 R20, R40, 0x10000, RZ ;  /* 0x0001000028147824 */ /* 0x000fe400078e00ff */
[----:B------:R-:W-:Y:S01]  /*9520*/  FMUL.FTZ R48, R31, R30 ;  /* 0x0000001e1f307220 */ /* 0x000fe20000410000 */
[----:B------:R-:W-:Y:S02]  /*9530*/  IMAD.U32 R33, R27, 0x10000, RZ ;  /* 0x000100001b217824 */ /* 0x000fe400078e00ff */
[----:B------:R-:W-:Y:S01]  /*9540*/  FMUL.FTZ R43, R24, R35 ;  /* 0x00000023182b7220 */ /* 0x000fe20000410000 */
[----:B------:R-:W-:-:S02]  /*9550*/  IMAD.U32 R24, R47, 0x10000, RZ ;  /* 0x000100002f187824 */ /* 0x000fc400078e00ff */
[C---:B------:R-:W-:Y:S01]  /*9560*/  FFMA.FTZ R38, R12.reuse, R35, -R53 ;  /* 0x000000230c267223 */ /* 0x040fe20000010835 */
[-C--:B------:R-:W-:Y:S01]  /*9570*/  FMUL.FTZ R31, R31, R20.reuse ;  /* 0x000000141f1f7220 */ /* 0x080fe20000410000 */
[----:B------:R-:W-:Y:S01]  /*9580*/  FFMA.FTZ R42, R12, R45, R43 ;  /* 0x0000002d0c2a7223 */ /* 0x000fe2000001002b */
[----:B------:R-:W-:Y:S01]  /*9590*/  FFMA.FTZ R48, R21, R20, -R48 ;  /* 0x0000001415307223 */ /* 0x000fe20000010830 */
[----:B------:R-:W-:Y:S02]  /*95a0*/  IMAD.U32 R12, R37, 0x10000, RZ ;  /* 0x00010000250c7824 */ /* 0x000fe400078e00ff */
[----:B------:R-:W-:Y:S01]  /*95b0*/  FMUL.FTZ R20, R33, R24 ;  /* 0x0000001821147220 */ /* 0x000fe20000410000 */
[----:B------:R-:W-:Y:S01]  /*95c0*/  LOP3.LUT R40, R40, 0xffff0000, RZ, 0xc0, !PT ;  /* 0xffff000028287812 */ /* 0x000fe200078ec0ff */
[----:B------:R-:W-:Y:S01]  /*95d0*/  FFMA.FTZ R30, R21, R30, R31 ;  /* 0x0000001e151e7223 */ /* 0x000fe2000001001f */
[----:B------:R-:W-:Y:S01]  /*95e0*/  LOP3.LUT R44, R44, 0xffff0000, RZ, 0xc0, !PT ;  /* 0xffff00002c2c7812 */ /* 0x000fe200078ec0ff */
[-C--:B------:R-:W-:Y:S01]  /*95f0*/  FMUL.FTZ R50, R33, R12.reuse ;  /* 0x0000000c21327220 */ /* 0x080fe20000410000 */
[----:B------:R-:W-:Y:S01]  /*9600*/  FFMA.FTZ R43, R29, R12, -R20 ;  /* 0x0000000c1d2b7223 */ /* 0x000fe20000010814 */
[----:B------:R-:W-:Y:S01]  /*9610*/  FMUL.FTZ R33, R25, R40 ;  /* 0x0000002819217220 */ /* 0x000fe20000410000 */
[----:B------:R-:W-:-:S02]  /*9620*/  IMAD.U32 R32, R26, 0x10000, RZ ;  /* 0x000100001a207824 */ /* 0x000fc400078e00ff */
[----:B------:R-:W-:Y:S01]  /*9630*/  FMUL.FTZ R12, R25, R44 ;  /* 0x0000002c190c7220 */ /* 0x000fe20000410000 */
[----:B------:R-:W-:Y:S02]  /*9640*/  IMAD.U32 R31, R46, 0x10000, RZ ;  /* 0x000100002e1f7824 */ /* 0x000fe400078e00ff */
[----:B------:R-:W-:Y:S01]  /*9650*/  FFMA.FTZ R50, R29, R24, R50 ;  /* 0x000000181d327223 */ /* 0x000fe20000010032 */
[C---:B------:R-:W-:Y:S01]  /*9660*/  FFMA.FTZ R33, R13.reuse, R44, R33 ;  /* 0x0000002c0d217223 */ /* 0x040fe20000010021 */
[----:B------:R-:W-:Y:S01]  /*9670*/  FFMA.FTZ R25, R13, R40, -R12 ;  /* 0x000000280d197223 */ /* 0x000fe2000001080c */
[----:B------:R-:W-:Y:S01]  /*9680*/  IMAD.U32 R28, R14, 0x10000, RZ ;  /* 0x000100000e1c7824 */ /* 0x000fe200078e00ff */
[----:B------:R-:W-:Y:S01]  /*9690*/  LOP3.LUT R26, R26, 0xffff0000, RZ, 0xc0, !PT ;  /* 0xffff00001a1a7812 */ /* 0x000fe200078ec0ff */
[----:B------:R-:W-:Y:S01]  /*96a0*/  IMAD.U32 R21, R41, 0x10000, RZ ;  /* 0x0001000029157824 */ /* 0x000fe200078e00ff */
[----:B------:R-:W-:Y:S01]  /*96b0*/  LOP3.LUT R27, R27, 0xffff0000, RZ, 0xc0, !PT ;  /* 0xffff00001b1b7812 */ /* 0x000fe200078ec0ff */
[----:B------:R-:W-:Y:S01]  /*96c0*/  FMUL.FTZ R29, R32, R31 ;  /* 0x0000001f201d7220 */ /* 0x000fe20000410000 */
[----:B------:R-:W-:Y:S01]  /*96d0*/  LOP3.LUT R13, R46, 0xffff0000, RZ, 0xc0, !PT ;  /* 0xffff00002e0d7812 */ /* 0x000fe200078ec0ff */
[-C--:B------:R-:W-:Y:S01]  /*96e0*/  FMUL.FTZ R35, R32, R21.reuse ;  /* 0x0000001520237220 */ /* 0x080fe20000410000 */
[----:B------:R-:W-:Y:S01]  /*96f0*/  LOP3.LUT R20, R47, 0xffff0000, RZ, 0xc0, !PT ;  /* 0xffff00002f147812 */ /* 0x000fe200078ec0ff */
[----:B------:R-:W-:Y:S01]  /*9700*/  FFMA.FTZ R29, R28, R21, -R29 ;  /* 0x000000151c1d7223 */ /* 0x000fe2000001081d */
[----:B------:R-:W-:Y:S01]  /*9710*/  LOP3.LUT R41, R41, 0xffff0000, RZ, 0xc0, !PT ;  /* 0xffff000029297812 */ /* 0x000fe200078ec0ff */
[----:B------:R-:W-:Y:S01]  /*9720*/  FMUL.FTZ R21, R26, R13 ;  /* 0x0000000d1a157220 */ /* 0x000fe20000410000 */
[----:B------:R-:W-:Y:S01]  /*9730*/  LOP3.LUT R12, R37, 0xffff0000, RZ, 0xc0, !PT ;  /* 0xffff0000250c7812 */ /* 0x000fe200078ec0ff */
[C---:B------:R-:W-:Y:S01]  /*9740*/  FMUL.FTZ R32, R27.reuse, R20 ;  /* 0x000000141b207220 */ /* 0x040fe20000410000 */
[----:B------:R-:W-:Y:S01]  /*9750*/  LOP3.LUT R14, R14, 0xffff0000, RZ, 0xc0, !PT ;  /* 0xffff00000e0e7812 */ /* 0x000fe200078ec0ff */
[----:B------:R-:W-:Y:S01]  /*9760*/  FMUL.FTZ R24, R26, R41 ;  /* 0x000000291a187220 */ /* 0x000fe20000410000 */
[----:B------:R-:W-:Y:S01]  /*9770*/  FFMA.FTZ R35, R28, R31, R35 ;  /* 0x0000001f1c237223 */ /* 0x000fe20000010023 */
[-C--:B------:R-:W-:Y:S01]  /*9780*/  FMUL.FTZ R27, R27, R12.reuse ;  /* 0x0000000c1b1b7220 */ /* 0x080fe20000410000 */
[C---:B------:R-:W-:Y:S01]  /*9790*/  FFMA.FTZ R32, R15.reuse, R12, -R32 ;  /* 0x0000000c0f207223 */ /* 0x040fe20000010820 */
[C---:B------:R-:W-:Y:S01]  /*97a0*/  FFMA.FTZ R26, R14.reuse, R41, -R21 ;  /* 0x000000290e1a7223 */ /* 0x040fe20000010815 */
[----:B------:R-:W-:Y:S01]  /*97b0*/  FFMA.FTZ R28, R14, R13, R24 ;  /* 0x0000000d0e1c7223 */ /* 0x000fe20000010018 */
[----:B------:R-:W-:Y:S01]  /*97c0*/  FFMA.FTZ R27, R15, R20, R27 ;  /* 0x000000140f1b7223 */ /* 0x000fe2000001001b */
[----:B------:R-:W-:-:S02]  /*97d0*/  F2FP.BF16.F32.PACK_AB R12, R38, R49 ;  /* 0x00000031260c723e */ /* 0x000fc400000010ff */
[----:B------:R-:W-:Y:S02]  /*97e0*/  F2FP.BF16.F32.PACK_AB R13, R25, R48 ;  /* 0x00000030190d723e */ /* 0x000fe400000010ff */
[----:B------:R-:W-:Y:S02]  /*97f0*/  F2FP.BF16.F32.PACK_AB R14, R26, R29 ;  /* 0x0000001d1a0e723e */ /* 0x000fe400000010ff */
[----:B------:R-:W-:Y:S02]  /*9800*/  F2FP.BF16.F32.PACK_AB R15, R32, R43 ;  /* 0x0000002b200f723e */ /* 0x000fe400000010ff */
[----:B------:R-:W-:Y:S02]  /*9810*/  F2FP.BF16.F32.PACK_AB R24, R42, R51 ;  /* 0x000000332a18723e */ /* 0x000fe400000010ff */
[----:B------:R-:W-:Y:S01]  /*9820*/  F2FP.BF16.F32.PACK_AB R25, R33, R30 ;  /* 0x0000001e2119723e */ /* 0x000fe200000010ff */
[----:B------:R1:W-:Y:S01]  /*9830*/  STS.128 [R36+0x18400], R12 ;  /* 0x0184000c24007388 */ /* 0x0003e20000000c00 */
[----:B------:R-:W-:-:S02]  /*9840*/  F2FP.BF16.F32.PACK_AB R26, R28, R35 ;  /* 0x000000231c1a723e */ /* 0x000fc400000010ff */
[----:B------:R-:W-:-:S05]  /*9850*/  F2FP.BF16.F32.PACK_AB R27, R27, R50 ;  /* 0x000000321b1b723e */ /* 0x000fca00000010ff */
[----:B------:R1:W-:Y:S02]  /*9860*/  STS.128 [R52+0x18400], R24 ;  /* 0x0184001834007388 */ /* 0x0003e40000000c00 */
.L_x_2764:
[----:B------:R-:W-:Y:S05]  /*9870*/  BSYNC B1 ;  /* 0x0000000000017941 */ /* 0x000fea0003800000 */
.L_x_2763:
[----:B------:R-:W-:Y:S01]  /*9880*/  PRMT R3, R3, 0x5410, R0 ;  /* 0x0000541003037816 */ /* 0x000fe20000000000 */
[----:B------:R-:W-:Y:S06]  /*9890*/  @P0 BRA `(.L_x_2755) ;  /* 0x00000004008c0947 */ /* 0x000fec0003800000 */
[----:B------:R-:W2:Y:S01]  /*98a0*/  LDL R41, [R1+0x68] ;  /* 0x0000680001297983 */ /* 0x000ea20000100800 */
[----:B------:R-:W-:Y:S01]  /*98b0*/  IMAD.IADD R39, R16, 0x1, R39 ;  /* 0x0000000110277824 */ /* 0x000fe200078e0227 */
[----:B01----:R-:W-:-:S04]  /*98c0*/  SHF.R.U32.HI R12, RZ, 0x3, R218 ;  /* 0x00000003ff0c7819 */ /* 0x003fc800000116da */
[----:B------:R-:W-:-:S04]  /*98d0*/  LOP3.LUT R0, R218, 0x38, R39, 0xf8, !PT ;  /* 0x00000038da007812 */ /* 0x000fc800078ef827 */
[----:B------:R-:W-:-:S05]  /*98e0*/  LOP3.LUT R0, R0, R12, RZ, 0x3c, !PT ;  /* 0x0000000c00007212 */ /* 0x000fca00078e3cff */
[----:B------:R-:W-:-:S04]  /*98f0*/  IMAD.IADD R0, R221, 0x1, R0 ;  /* 0x00000001dd007824 */ /* 0x000fc800078e0200 */
[----:B------:R-:W-:-:S05]  /*9900*/  IMAD R0, R0, 0x2, R19 ;  /* 0x0000000200007824 */ /* 0x000fca00078e0213 */
[----:B------:R-:W0:Y:S01]  /*9910*/  LDS.128 R24, [R0+0x18400] ;  /* 0x0184000000187984 */ /* 0x000e220000000c00 */
[----:B------:R-:W-:Y:S02]  /*9920*/  SHF.R.U64 R32, R4, 0x10, R5 ;  /* 0x0000001004207819 */ /* 0x000fe40000001205 */
[--C-:B------:R-:W-:Y:S02]  /*9930*/  SHF.R.U64 R21, R8, 0x10, R9.reuse ;  /* 0x0000001008157819 */ /* 0x100fe40000001209 */
[----:B------:R-:W-:Y:S02]  /*9940*/  PRMT R32, R54, 0x5432, R32 ;  /* 0x0000543236207816 */ /* 0x000fe40000000020 */
[----:B------:R-:W-:Y:S02]  /*9950*/  SHF.R.U32.HI R29, RZ, 0x10, R9 ;  /* 0x00000010ff1d7819 */ /* 0x000fe40000011609 */
[--C-:B------:R-:W-:Y:S01]  /*9960*/  SHF.R.U64 R30, R10, 0x10, R11.reuse ;  /* 0x000000100a1e7819 */ /* 0x100fe2000000120b */
[----:B------:R-:W-:Y:S01]  /*9970*/  IMAD.U32 R36, R32, 0x10000, RZ ;  /* 0x0001000020247824 */ /* 0x000fe200078e00ff */
[----:B------:R-:W-:-:S02]  /*9980*/  SHF.R.U32.HI R31, RZ, 0x10, R11 ;  /* 0x00000010ff1f7819 */ /* 0x000fc4000001160b */
[----:B------:R-:W-:Y:S02]  /*9990*/  SHF.R.U32.HI R33, RZ, 0x10, R5 ;  /* 0x00000010ff217819 */ /* 0x000fe40000011605 */
[----:B------:R-:W-:Y:S02]  /*99a0*/  PRMT R21, R57, 0x5410, R21 ;  /* 0x0000541039157816 */ /* 0x000fe40000000015 */
[----:B------:R-:W-:Y:S02]  /*99b0*/  SHF.R.U32.HI R37, RZ, 0x10, R7 ;  /* 0x00000010ff257819 */ /* 0x000fe40000011607 */
[----:B------:R-:W-:Y:S01]  /*99c0*/  PRMT R30, R3, 0x5432, R30 ;  /* 0x00005432031e7816 */ /* 0x000fe2000000001e */
[----:B------:R-:W-:Y:S01]  /*99d0*/  IMAD.U32 R28, R21, 0x10000, RZ ;  /* 0x00010000151c7824 */ /* 0x000fe200078e00ff */
[----:B------:R-:W-:Y:S02]  /*99e0*/  PRMT R31, R3, 0x5410, R31 ;  /* 0x00005410031f7816 */ /* 0x000fe4000000001f */
[----:B------:R-:W-:-:S02]  /*99f0*/  PRMT R33, R54, 0x5410, R33 ;  /* 0x0000541036217816 */ /* 0x000fc40000000021 */
[----:B------:R-:W-:Y:S02]  /*9a00*/  PRMT R29, R58, 0x5410, R29 ;  /* 0x000054103a1d7816 */ /* 0x000fe4000000001d */
[----:B------:R-:W-:Y:S01]  /*9a10*/  PRMT R37, R56, 0x5410, R37 ;  /* 0x0000541038257816 */ /* 0x000fe20000000025 */
[----:B------:R-:W-:Y:S02]  /*9a20*/  IMAD.U32 R38, R33, 0x10000, RZ ;  /* 0x0001000021267824 */ /* 0x000fe400078e00ff */
[----:B0-----:R-:W-:-:S04]  /*9a30*/  IMAD.U32 R9, R24, 0x10000, RZ ;  /* 0x0001000018097824 */ /* 0x001fc800078e00ff */
[----:B------:R-:W-:Y:S01]  /*9a40*/  FMUL.FTZ R40, R9, R36 ;  /* 0x0000002409287220 */ /* 0x000fe20000410000 */
[----:B------:R-:W-:Y:S01]  /*9a50*/  IMAD.U32 R11, R25, 0x10000, RZ ;  /* 0x00010000190b7824 */ /* 0x000fe200078e00ff */
[----:B------:R-:W-:Y:S01]  /*9a60*/  LOP3.LUT R10, R24, 0xffff0000, RZ, 0xc0, !PT ;  /* 0xffff0000180a7812 */ /* 0x000fe200078ec0ff */
[----:B------:R-:W-:Y:S01]  /*9a70*/  FMUL.FTZ R42, R9, R28 ;  /* 0x0000001c092a7220 */ /* 0x000fe20000410000 */
[----:B------:R-:W-:Y:S01]  /*9a80*/  LOP3.LUT R24, R25, 0xffff0000, RZ, 0xc0, !PT ;  /* 0xffff000019187812 */ /* 0x000fe200078ec0ff */
[----:B------:R-:W-:Y:S02]  /*9a90*/  IMAD.U32 R20, R27, 0x10000, RZ ;  /* 0x000100001b147824 */ /* 0x000fe400078e00ff */
[----:B------:R-:W-:Y:S02]  /*9aa0*/  IMAD.U32 R25, R37, 0x10000, RZ ;  /* 0x0001000025197824 */ /* 0x000fe400078e00ff */
[----:B------:R-:W-:Y:S01]  /*9ab0*/  FMUL.FTZ R44, R11, R38 ;  /* 0x000000260b2c7220 */ /* 0x000fe20000410000 */
[----:B------:R-:W-:-:S02]  /*9ac0*/  SHF.R.U64 R35, R6, 0x10, R7 ;  /* 0x0000001006237819 */ /* 0x000fc40000001207 */
[----:B------:R-:W-:Y:S02]  /*9ad0*/  LOP3.LUT R9, R32, 0xffff0000, RZ, 0xc0, !PT ;  /* 0xffff000020097812 */ /* 0x000fe400078ec0ff */
[----:B------:R-:W-:Y:S02]  /*9ae0*/  LOP3.LUT R21, R21, 0xffff0000, RZ, 0xc0, !PT ;  /* 0xffff000015157812 */ /* 0x000fe400078ec0ff */
[----:B------:R-:W-:Y:S02]  /*9af0*/  PRMT R35, R55, 0x5410, R35 ;  /* 0x0000541037237816 */ /* 0x000fe40000000023 */
[----:B------:R-:W-:Y:S02]  /*9b00*/  LOP3.LUT R33, R33, 0xffff0000, RZ, 0xc0, !PT ;  /* 0xffff000021217812 */ /* 0x000fe400078ec0ff */
[----:B------:R-:W-:Y:S01]  /*9b10*/  LOP3.LUT R37, R37, 0xffff0000, RZ, 0xc0, !PT ;  /* 0xffff000025257812 */ /* 0x000fe200078ec0ff */
[----:B--2---:R-:W0:Y:S02]  /*9b20*/  LDS.128 R12, [R41+0x18400] ;  /* 0x01840000290c7984 */ /* 0x004e240000000c00 */
[----:B0-----:R-:W-:-:S04]  /*9b30*/  IMAD.U32 R3, R12, 0x10000, RZ ;  /* 0x000100000c037824 */ /* 0x001fc800078e00ff */
[----:B------:R-:W-:Y:S01]  /*9b40*/  FFMA.FTZ R40, R3, R28, -R40 ;  /* 0x0000001c03287223 */ /* 0x000fe20000010828 */
[----:B------:R-:W-:Y:S02]  /*9b50*/  IMAD.U32 R28, R29, 0x10000, RZ ;  /* 0x000100001d1c7824 */ /* 0x000fe400078e00ff */
[----:B------:R-:W-:Y:S01]  /*9b60*/  FFMA.FTZ R42, R3, R36, R42 ;  /* 0x00000024032a7223 */ /* 0x000fe2000001002a */
[----:B------:R-:W-:Y:S02]  /*9b70*/  IMAD.U32 R5, R13, 0x10000, RZ ;  /* 0x000100000d057824 */ /* 0x000fe400078e00ff */
[----:B------:R-:W-:Y:S02]  /*9b80*/  IMAD.U32 R3, R31, 0x10000, RZ ;  /* 0x000100001f037824 */ /* 0x000fe400078e00ff */
[-C--:B------:R-:W-:Y:S01]  /*9b90*/  FMUL.FTZ R36, R11, R28.reuse ;  /* 0x0000001c0b247220 */ /* 0x080fe20000410000 */
[----:B------:R-:W-:Y:S02]  /*9ba0*/  IMAD.U32 R8, R15, 0x10000, RZ ;  /* 0x000100000f087824 */ /* 0x000fe400078e00ff */
[C---:B------:R-:W-:Y:S01]  /*9bb0*/  FMUL.FTZ R11, R20.reuse, R25 ;  /* 0x00000019140b7220 */ /* 0x040fe20000410000 */
[----:B------:R-:W-:Y:S01]  /*9bc0*/  FFMA.FTZ R44, R5, R28, -R44 ;  /* 0x0000001c052c7223 */ /* 0x000fe2000001082c */
[-C--:B------:R-:W-:Y:S01]  /*9bd0*/  FMUL.FTZ R28, R20, R3.reuse ;  /* 0x00000003141c7220 */ /* 0x080fe20000410000 */
[----:B------:R-:W-:Y:S01]  /*9be0*/  LOP3.LUT R4, R12, 0xffff0000, RZ, 0xc0, !PT ;  /* 0xffff00000c047812 */ /* 0x000fe200078ec0ff */
[----:B------:R-:W-:Y:S01]  /*9bf0*/  FFMA.FTZ R20, R8, R3, -R11 ;  /* 0x0000000308147223 */ /* 0x000fe2000001080b */
[C---:B------:R-:W-:Y:S01]  /*9c00*/  FMUL.FTZ R3, R10.reuse, R9 ;  /* 0x000000090a037220 */ /* 0x040fe20000410000 */
[----:B------:R-:W-:Y:S01]  /*9c10*/  LOP3.LUT R12, R13, 0xffff0000, RZ, 0xc0, !PT ;  /* 0xffff00000d0c7812 */ /* 0x000fe200078ec0ff */
[----:B------:R-:W-:Y:S01]  /*9c20*/  FFMA.FTZ R36, R5, R38, R36 ;  /* 0x0000002605247223 */ /* 0x000fe20000010024 */
[----:B------:R-:W-:Y:S01]  /*9c30*/  FMUL.FTZ R11, R10, R21 ;  /* 0x000000150a0b7220 */ /* 0x000fe20000410000 */
[C---:B------:R-:W-:Y:S01]  /*9c40*/  IMAD.U32 R6, R14.reuse, 0x10000, RZ ;  /* 0x000100000e067824 */ /* 0x040fe200078e00ff */
[----:B------:R-:W-:Y:S01]  /*9c50*/  LOP3.LUT R7, R14, 0xffff0000, RZ, 0xc0, !PT ;  /* 0xffff00000e077812 */ /* 0x000fe200078ec0ff */
[----:B------:R-:W-:-:S02]  /*9c60*/  IMAD.U32 R13, R26, 0x10000, RZ ;  /* 0x000100001a0d7824 */ /* 0x000fc400078e00ff */
[----:B------:R-:W-:Y:S01]  /*9c70*/  FFMA.FTZ R21, R4, R21, -R3 ;  /* 0x0000001504157223 */ /* 0x000fe20000010803 */
[----:B------:R-:W-:Y:S01]  /*9c80*/  IMAD.U32 R5, R35, 0x10000, RZ ;  /* 0x0001000023057824 */ /* 0x000fe200078e00ff */
[----:B------:R-:W-:Y:S01]  /*9c90*/  LOP3.LUT R14, R15, 0xffff0000, RZ, 0xc0, !PT ;  /* 0xffff00000f0e7812 */ /* 0x000fe200078ec0ff */
[----:B------:R-:W-:Y:S01]  /*9ca0*/  IMAD.U32 R3, R30, 0x10000, RZ ;  /* 0x000100001e037824 */ /* 0x000fe200078e00ff */
[----:B------:R-:W-:Y:S01]  /*9cb0*/  LOP3.LUT R15, R26, 0xffff0000, RZ, 0xc0, !PT ;  /* 0xffff00001a0f7812 */ /* 0x000fe200078ec0ff */
[----:B------:R-:W-:Y:S01]  /*9cc0*/  FFMA.FTZ R11, R4, R9, R11 ;  /* 0x00000009040b7223 */ /* 0x000fe2000001000b */
[----:B------:R-:W-:Y:S01]  /*9cd0*/  LOP3.LUT R26, R27, 0xffff0000, RZ, 0xc0, !PT ;  /* 0xffff00001b1a7812 */ /* 0x000fe200078ec0ff */
[C---:B------:R-:W-:Y:S01]  /*9ce0*/  FMUL.FTZ R27, R13.reuse, R5 ;  /* 0x000000050d1b7220 */ /* 0x040fe20000410000 */
[----:B------:R-:W-:Y:S01]  /*9cf0*/  FMUL.FTZ R13, R13, R3 ;  /* 0x000000030d0d7220 */ /* 0x000fe20000410000 */
[----:B------:R-:W-:Y:S02]  /*9d00*/  LOP3.LUT R4, R35, 0xffff0000, RZ, 0xc0, !PT ;  /* 0xffff000023047812 */ /* 0x000fe400078ec0ff */
[----:B------:R-:W-:-:S02]  /*9d10*/  LOP3.LUT R29, R29, 0xffff0000, RZ, 0xc0, !PT ;  /* 0xffff00001d1d7812 */ /* 0x000fc400078ec0ff */
[----:B------:R-:W-:Y:S02]  /*9d20*/  LOP3.LUT R30, R30, 0xffff0000, RZ, 0xc0, !PT ;  /* 0xffff00001e1e7812 */ /* 0x000fe400078ec0ff */
[----:B------:R-:W-:Y:S01]  /*9d30*/  LOP3.LUT R31, R31, 0xffff0000, RZ, 0xc0, !PT ;  /* 0xffff00001f1f7812 */ /* 0x000fe200078ec0ff */
[----:B------:R-:W-:Y:S01]  /*9d40*/  FFMA.FTZ R28, R8, R25, R28 ;  /* 0x00000019081c7223 */ /* 0x000fe2000001001c */
[C---:B------:R-:W-:Y:S01]  /*9d50*/  FFMA.FTZ R27, R6.reuse, R3, -R27 ;  /* 0x00000003061b7223 */ /* 0x040fe2000001081b */
[----:B------:R-:W-:Y:S01]  /*9d60*/  FFMA.FTZ R10, R6, R5, R13 ;  /* 0x00000005060a7223 */ /* 0x000fe2000001000d */
[----:B------:R-:W-:Y:S01]  /*9d70*/  FMUL.FTZ R25, R24, R33 ;  /* 0x0000002118197220 */ /* 0x000fe20000410000 */
[C---:B------:R-:W-:Y:S01]  /*9d80*/  FMUL.FTZ R6, R15.reuse, R4 ;  /* 0x000000040f067220 */ /* 0x040fe20000410000 */
[----:B------:R-:W-:Y:S01]  /*9d90*/  FMUL.FTZ R3, R26, R37 ;  /* 0x000000251a037220 */ /* 0x000fe20000410000 */
[----:B------:R-:W-:Y:S01]  /*9da0*/  FMUL.FTZ R24, R24, R29 ;  /* 0x0000001d18187220 */ /* 0x000fe20000410000 */
[-C--:B------:R-:W-:Y:S01]  /*9db0*/  FMUL.FTZ R15, R15, R30.reuse ;  /* 0x0000001e0f0f7220 */ /* 0x080fe20000410000 */
[----:B------:R-:W-:Y:S01]  /*9dc0*/  FMUL.FTZ R26, R26, R31 ;  /* 0x0000001f1a1a7220 */ /* 0x000fe20000410000 */
[----:B------:R-:W-:Y:S01]  /*9dd0*/  FFMA.FTZ R25, R12, R29, -R25 ;  /* 0x0000001d0c197223 */ /* 0x000fe20000010819 */
[C---:B------:R-:W-:Y:S01]  /*9de0*/  FFMA.FTZ R6, R7.reuse, R30, -R6 ;  /* 0x0000001e07067223 */ /* 0x040fe20000010806 */
        /* <DEDUP_REMOVED lines=14> */
.L_x_2755:
[----:B------:R-:W-:Y:S05]  /*9ed0*/  BSYNC B0 ;  /* 0x0000000000007941 */ /* 0x000fea0003800000 */
.L_x_2741:
        /* <DEDUP_REMOVED lines=8> */
.L_x_2738:
[----:B-1----:R-:W1:Y:S01]  /*9f60*/  S2R R3, SR_TID.X ;  /* 0x0000000000037919 */ /* 0x002e620000002100 */
[----:B--23--:R-:W-:Y:S01]  /*9f70*/  IMAD.U32 R0, RZ, RZ, UR37 ;  /* 0x00000025ff007e24 */ /* 0x00cfe2000f8e00ff */
[----:B------:R-:W-:Y:S05]  /*9f80*/  WARPSYNC.ALL ;  /* 0x0000000000007948 */ /* 0x000fea0003800000 */
[----:B------:R-:W-:Y:S02]  /*9f90*/  ISETP.NE.AND P0, PT, R0, 0x3, PT ;  /* 0x000000030000780c */ /* 0x000fe40003f05270 */
[----:B------:R-:W-:-:S11]  /*9fa0*/  LOP3.LUT R18, R18, 0xfff7ffff, RZ, 0xc0, !PT ;  /* 0xfff7ffff12127812 */ /* 0x000fd600078ec0ff */
[----:B------:R-:W-:Y:S02]  /*9fb0*/  @P0 LOP3.LUT R18, R18, 0x80000, RZ, 0xfc, !PT ;  /* 0x0008000012120812 */ /* 0x000fe400078efcff */
[----:B-1----:R-:W-:-:S05]  /*9fc0*/  SHF.R.U32.HI R3, RZ, 0x7, R3 ;  /* 0x00000007ff037819 */ /* 0x002fca0000011603 */
[----:B------:R-:W-:-:S05]  /*9fd0*/  VIADD R72, R3, 0x8 ;  /* 0x0000000803487836 */ /* 0x000fca0000000000 */
[----:B------:R1:W-:Y:S06]  /*9fe0*/  BAR.SYNC.DEFER_BLOCKING R72, 0x100 ;  /* 0x000400480000751d */ /* 0x0003ec0000010000 */
[----:B------:R-:W-:Y:S05]  /*9ff0*/  @!P0 BRA `(.L_x_2765) ;  /* 0x0000000000048947 */ /* 0x000fea0003800000 */
[----:B------:R-:W-:Y:S01]  /*a000*/  BPT.TRAP 0x1 ;  /* 0x000000040000795c */ /* 0x000fe20000300000 */
.L_x_2765:
[----:B------:R-:W-:Y:S01]  /*a010*/  IMAD R4, R2, 0x8, R19 ;  /* 0x0000000802047824 */ /* 0x000fe200078e0213 */
[----:B------:R-:W-:-:S04]  /*a020*/  SHF.L.U32 R73, R202, 0x1f, RZ ;  /* 0x0000001fca497819 */ /* 0x000fc800000006ff */
[----:B------:R2:W3:Y:S01]  /*a030*/  SYNCS.PHASECHK.TRANS64.TRYWAIT P1, [R4+URZ+0x22830], R73 ;  /* 0x02283049040075a7 */ /* 0x0004e2000802017f */
[----:B------:R-:W-:Y:S05]  /*a040*/  @!P0 BRA `(.L_x_2766) ;  /* 0x0000000000048947 */ /* 0x000fea0003800000 */
[----:B------:R-:W-:Y:S01]  /*a050*/  BPT.TRAP 0x1 ;  /* 0x000000040000795c */ /* 0x000fe20000300000 */
.L_x_2766:
[----:B------:R-:W4:Y:S01]  /*a060*/  S2R R3, SR_TID.X ;  /* 0x0000000000037919 */ /* 0x000f220000002100 */
[----:B------:R-:W-:-:S05]  /*a070*/  VIADD R0, R19, 0x1c400 ;  /* 0x0001c40013007836 */ /* 0x000fca0000000000 */
[----:B------:R-:W-:-:S04]  /*a080*/  SHF.R.U32.HI R0, RZ, 0x4, R0 ;  /* 0x00000004ff007819 */ /* 0x000fc80000011600 */
[----:B------:R-:W-:Y:S02]  /*a090*/  LOP3.LUT R0, R0, 0x3fff, RZ, 0xc0, !PT ;  /* 0x00003fff00007812 */ /* 0x000fe400078ec0ff */
[----:B----4-:R-:W-:-:S04]  /*a0a0*/  LOP3.LUT R3, R3, 0x7f, RZ, 0xc0, !PT ;  /* 0x0000007f03037812 */ /* 0x010fc800078ec0ff */
[----:B------:R-:W-:Y:S01]  /*a0b0*/  ISETP.NE.AND P0, PT, R3, RZ, PT ;  /* 0x000000ff0300720c */ /* 0x000fe20003f05270 */
[----:B---3--:R-:W-:-:S12]  /*a0c0*/  @P1 BRA `(.L_x_2767) ;  /* 0x0000000000081947 */ /* 0x008fd80003800000 */
[----:B------:R-:W3:Y:S02]  /*a0d0*/  SYNCS.PHASECHK.TRANS64.TRYWAIT P1, [R4+URZ+0x22830], R73 ;  /* 0x02283049040075a7 */ /* 0x000ee4000802017f */
[----:B---3--:R-:W-:Y:S05]  /*a0e0*/  @!P1 BRA `(.L_x_2768) ;  /* 0x000001bc00189947 */ /* 0x008fea0003800000 */
.L_x_2767:
[----:B------:R-:W-:Y:S05]  /*a0f0*/  WARPSYNC.ALL ;  /* 0x0000000000007948 */ /* 0x000fea0003800000 */
[----:B------:R-:W-:-:S05]  /*a100*/  LOP3.LUT R21, R0, 0x10000, RZ, 0xfc, !PT ;  /* 0x0001000000157812 */ /* 0x000fca00078efcff */
[----:B------:R-:W-:Y:S01]  /*a110*/  IMAD R8, R2, 0x300, R21 ;  /* 0x0000030002087824 */ /* 0x000fe200078e0215 */
[----:B------:R-:W-:Y:S01]  /*a120*/  LOP3.LUT R6, R34, 0x10000, RZ, 0xfc, !PT ;  /* 0x0001000022067812 */ /* 0x000fe200078efcff */
[----:B------:R-:W-:Y:S01]  /*a130*/  IMAD.MOV.U32 R9, RZ, RZ, 0x40000040 ;  /* 0x40000040ff097424 */ /* 0x000fe200078e00ff */
[----:B0-----:R-:W-:Y:S01]  /*a140*/  WARPGROUP.ARRIVE ;  /* 0x00000000000079c5 */ /* 0x001fe20000000000 */
[----:B------:R-:W-:Y:S01]  /*a150*/  IMAD.MOV.U32 R7, RZ, RZ, 0x40000040 ;  /* 0x40000040ff077424 */ /* 0x000fe200078e00ff */
[C---:B------:R-:W-:Y:S01]  /*a160*/  R2UR UR6, R8.reuse ;  /* 0x00000000080672ca */ /* 0x040fe200000e0000 */
[----:B------:R-:W-:Y:S01]  /*a170*/  VIADD R10, R8, 0x2 ;  /* 0x00000002080a7836 */ /* 0x000fe20000000000 */
[----:B------:R-:W-:Y:S01]  /*a180*/  R2UR UR7, R9 ;  /* 0x00000000090772ca */ /* 0x000fe200000e0000 */
[C---:B------:R-:W-:Y:S01]  /*a190*/  VIADD R14, R6.reuse, 0x2 ;  /* 0x00000002060e7836 */ /* 0x040fe20000000000 */
[C---:B------:R-:W-:Y:S01]  /*a1a0*/  R2UR UR4, R6.reuse ;  /* 0x00000000060472ca */ /* 0x040fe200000e0000 */
[----:B------:R-:W-:Y:S01]  /*a1b0*/  IMAD.MOV.U32 R11, RZ, RZ, 0x40000040 ;  /* 0x40000040ff0b7424 */ /* 0x000fe200078e00ff */
[----:B------:R-:W-:Y:S01]  /*a1c0*/  R2UR UR5, R7 ;  /* 0x00000000070572ca */ /* 0x000fe200000e0000 */
[----:B------:R-:W-:Y:S01]  /*a1d0*/  IMAD.MOV.U32 R15, RZ, RZ, 0x40000040 ;  /* 0x40000040ff0f7424 */ /* 0x000fe200078e00ff */
[----:B------:R-:W0:Y:S01]  /*a1e0*/  LDC R20, c[0x0][0x448] ;  /* 0x00011200ff147b82 */ /* 0x000e220000000800 */
[----:B------:R-:W-:Y:S01]  /*a1f0*/  VIADD R12, R6, 0x4 ;  /* 0x00000004060c7836 */ /* 0x000fe20000000000 */
[----:B------:R-:W4:Y:S01]  /*a200*/  S2R R80, SR_TID.X ;  /* 0x0000000000507919 */ /* 0x000f220000002100 */
[----:B------:R-:W-:Y:S01]  /*a210*/  IMAD.MOV.U32 R13, RZ, RZ, 0x40000040 ;  /* 0x40000040ff0d7424 */ /* 0x000fe200078e00ff */
[----:B------:R-:W-:Y:S01]  /*a220*/  ULDC.64 UR8, c[0x0][0x9e0] ;  /* 0x0002780000087ab9 */ /* 0x000fe20000000a00 */
[----:B------:R-:W-:Y:S01]  /*a230*/  IMAD.MOV.U32 R9, RZ, RZ, 0x40000040 ;  /* 0x40000040ff097424 */ /* 0x000fe200078e00ff */
[----:B------:R-:W-:Y:S01]  /*a240*/  UISETP.GE.AND UP0, UPT, UR9, 0x1, UPT ;  /* 0x000000010900788c */ /* 0x000fe2000bf06270 */
[----:B------:R-:W-:Y:S01]  /*a250*/  LOP3.LUT R18, R18, 0xffefffff, RZ, 0xc0, !PT ;  /* 0xffefffff12127812 */ /* 0x000fe200078ec0ff */
[----:B------:R-:W-:-:S02]  /*a260*/  ULDC UR43, c[0x0][0x9dc] ;  /* 0x00027700002b7ab9 */ /* 0x000fc40000000800 */
[----:B------:R-:W-:Y:S01]  /*a270*/  ULOP3.LUT UR43, URZ, UR43, URZ, 0x33, !UPT ;  /* 0x0000002b3f2b7292 */ /* 0x000fe2000f8e333f */
[----:B------:R-:W-:Y:S01]  /*a280*/  HGMMA.64x96x16.F32.BF16 R24, gdesc[UR4], RZ, !UPT, gsb0 ;  /* 0x01600000041879f0 */ /* 0x000fe2000c0018ff */
[----:B------:R-:W-:Y:S01]  /*a290*/  R2UR UR6, R10 ;  /* 0x000000000a0672ca */ /* 0x000fe200000e0000 */
[----:B------:R-:W-:Y:S01]  /*a2a0*/  VIADD R10, R8, 0x4 ;  /* 0x00000004080a7836 */ /* 0x000fe20000000000 */
[----:B------:R-:W-:Y:S01]  /*a2b0*/  R2UR UR7, R11 ;  /* 0x000000000b0772ca */ /* 0x000fe200000e0000 */
[----:B------:R-:W-:Y:S01]  /*a2c0*/  IMAD.MOV.U32 R11, RZ, RZ, 0x40000040 ;  /* 0x40000040ff0b7424 */ /* 0x000fe200078e00ff */
[----:B------:R-:W-:Y:S01]  /*a2d0*/  R2UR UR4, R14 ;  /* 0x000000000e0472ca */ /* 0x000fe200000e0000 */
[----:B------:R-:W-:Y:S01]  /*a2e0*/  UP2UR UR40, UPR, URZ, 0x1 ;  /* 0x000000013f287883 */ /* 0x000fe20008000000 */
[----:B------:R-:W-:Y:S02]  /*a2f0*/  R2UR UR5, R15 ;  /* 0x000000000f0572ca */ /* 0x000fe400000e0000 */
[----:B0-----:R-:W-:-:S02]  /*a300*/  ISETP.NE.AND P1, PT, R20, 0x1, PT ;  /* 0x000000011400780c */ /* 0x001fc40003f25270 */
[----:B----4-:R-:W-:-:S11]  /*a310*/  SHF.R.U32.HI R80, RZ, 0x7, R80 ;  /* 0x00000007ff507819 */ /* 0x010fd60000011650 */
[----:B------:R-:W0:Y:S01]  /*a320*/  @P1 LDC R20, c[0x0][0x44c] ;  /* 0x00011300ff141b82 */ /* 0x000e220000000800 */
[----:B------:R-:W-:Y:S01]  /*a330*/  @P1 LOP3.LUT R18, R18, 0x100000, RZ, 0xfc, !PT ;  /* 0x0010000012121812 */ /* 0x000fe200078efcff */
[----:B------:R-:W-:Y:S02]  /*a340*/  WARPGROUP.DEPBAR.LE gsb0, 0x0 ;  /* 0x00008000000079c5 */ /* 0x000fe40000010000 */
[----:B------:R-:W-:-:S06]  /*a350*/  WARPGROUP.ARRIVE ;  /* 0x00000000000079c5 */ /* 0x000fcc0000000000 */
[----:B------:R-:W-:Y:S01]  /*a360*/  HGMMA.64x96x16.F32.BF16 R24, gdesc[UR4], R24, gsb0 ;  /* 0x01600000041879f0 */ /* 0x000fe20008001818 */
[----:B------:R-:W-:Y:S01]  /*a370*/  R2UR UR6, R10 ;  /* 0x000000000a0672ca */ /* 0x000fe200000e0000 */
[----:B------:R-:W-:Y:S01]  /*a380*/  VIADD R10, R8, 0x6 ;  /* 0x00000006080a7836 */ /* 0x000fe20000000000 */
[----:B------:R-:W-:Y:S01]  /*a390*/  R2UR UR7, R11 ;  /* 0x000000000b0772ca */ /* 0x000fe200000e0000 */
[----:B------:R-:W-:Y:S01]  /*a3a0*/  VIADD R8, R6, 0x6 ;  /* 0x0000000606087836 */ /* 0x000fe20000000000 */
[----:B------:R-:W-:Y:S01]  /*a3b0*/  R2UR UR4, R12 ;  /* 0x000000000c0472ca */ /* 0x000fe200000e0000 */
[----:B------:R-:W-:Y:S01]  /*a3c0*/  IMAD.MOV.U32 R11, RZ, RZ, 0x40000040 ;  /* 0x40000040ff0b7424 */ /* 0x000fe200078e00ff */
        /* <DEDUP_REMOVED lines=11> */
[----:B------:R-:W-:Y:S02]  /*a480*/  ULDC UR4, c[0x0][0x9d8] ;  /* 0x0002760000047ab9 */ /* 0x000fe40000000800 */
[----:B------:R-:W-:Y:S02]  /*a490*/  WARPGROUP.DEPBAR.LE gsb0, 0x0 ;  /* 0x00008000000079c5 */ /* 0x000fe40000010000 */
[----:B------:R-:W-:Y:S01]  /*a4a0*/  FMUL.FTZ R79, R49, UR4 ;  /* 0x00000004314f7c20 */ /* 0x000fe20008410000 */
[----:B------:R-:W-:Y:S01]  /*a4b0*/  FMUL.FTZ R3, R27, UR4 ;  /* 0x000000041b037c20 */ /* 0x000fe20008410000 */
[----:B------:R-:W4:Y:S01]  /*a4c0*/  @P1 LDC R49, c[0x0][0x450] ;  /* 0x00011400ff311b82 */ /* 0x000f220000000800 */
[----:B------:R-:W-:Y:S01]  /*a4d0*/  FMUL.FTZ R27, R39, UR4 ;  /* 0x00000004271b7c20 */ /* 0x000fe20008410000 */
[----:B------:R-:W-:Y:S01]  /*a4e0*/  FMUL.FTZ R39, R55, UR4 ;  /* 0x0000000437277c20 */ /* 0x000fe20008410000 */
[----:B------:R-:W-:Y:S01]  /*a4f0*/  FMUL.FTZ R55, R57, UR4 ;  /* 0x0000000439377c20 */ /* 0x000fe20008410000 */
[----:B------:R-:W-:Y:S01]  /*a500*/  FMUL.FTZ R57, R61, UR4 ;  /* 0x000000043d397c20 */ /* 0x000fe20008410000 */
[----:B------:R-:W-:-:S02]  /*a510*/  IMAD.IADD R61, R210, 0x1, R209 ;  /* 0x00000001d23d7824 */ /* 0x000fc400078e02d1 */
[----:B------:R-:W-:Y:S01]  /*a520*/  FMUL.FTZ R74, R25, UR4 ;  /* 0x00000004194a7c20 */ /* 0x000fe20008410000 */
[----:B------:R-:W-:Y:S01]  /*a530*/  FMUL.FTZ R25, R35, UR4 ;  /* 0x0000000423197c20 */ /* 0x000fe20008410000 */
[----:B------:R-:W-:Y:S01]  /*a540*/  FMUL.FTZ R35, R51, UR4 ;  /* 0x0000000433237c20 */ /* 0x000fe20008410000 */
[----:B0-----:R-:W-:-:S04]  /*a550*/  @P1 IMAD.HI.U32 R20, R61, R20, RZ ;  /* 0x000000143d141227 */ /* 0x001fc800078e00ff */
        /* <DEDUP_REMOVED lines=14> */
[----:B----4-:R-:W-:Y:S01]  /*a640*/  @P1 SHF.R.U32.HI R61, RZ, R49, R20 ;  /* 0x00000031ff3d1219 */ /* 0x010fe20000011614 */
[----:B------:R-:W-:-:S02]  /*a650*/  @!P0 VIADD R49, R4, 0x22840 ;  /* 0x0002284004318836 */ /* 0x000fc40000000000 */
[----:B------:R-:W-:Y:S01]  /*a660*/  FMUL.FTZ R44, R59, UR4 ;  /* 0x000000043b2c7c20 */ /* 0x000fe20008410000 */
[----:B------:R-:W-:Y:S01]  /*a670*/  FMUL.FTZ R28, R42, UR4 ;  /* 0x000000042a1c7c20 */ /* 0x000fe20008410000 */
[----:B------:R-:W-:Y:S01]  /*a680*/  FMUL.FTZ R29, R43, UR4 ;  /* 0x000000042b1d7c20 */ /* 0x000fe20008410000 */
[----:B------:R-:W0:Y:S01]  /*a690*/  SHFL.IDX PT, R60, R61, RZ, 0x1c1f ;  /* 0x001c1fff3d3c7589 */ /* 0x000e2200000e0000 */
[----:B------:R-:W-:Y:S01]  /*a6a0*/  FMUL.FTZ R30, R46, UR4 ;  /* 0x000000042e1e7c20 */ /* 0x000fe20008410000 */
[----:B------:R-:W-:Y:S01]  /*a6b0*/  FMUL.FTZ R31, R47, UR4 ;  /* 0x000000042f1f7c20 */ /* 0x000fe20008410000 */
[----:B------:R-:W-:Y:S01]  /*a6c0*/  FMUL.FTZ R78, R48, UR4 ;  /* 0x00000004304e7c20 */ /* 0x000fe20008410000 */
[----:B------:R-:W-:Y:S01]  /*a6d0*/  FMUL.FTZ R34, R50, UR4 ;  /* 0x0000000432227c20 */ /* 0x000fe20008410000 */
[----:B------:R-:W-:Y:S01]  /*a6e0*/  FMUL.FTZ R59, R64, UR4 ;  /* 0x00000004403b7c20 */ /* 0x000fe20008410000 */
[----:B------:R-:W-:Y:S01]  /*a6f0*/  IADD3 R20, -R80, 0xb, RZ ;  /* 0x0000000b50147810 */ /* 0x000fe20007ffe1ff */
        /* <DEDUP_REMOVED lines=15> */
[----:B------:R-:W-:Y:S01]  /*a7f0*/  @!P0 PRMT R49, RZ, 0x654, R49 ;  /* 0x00000654ff318816 */ /* 0x000fe20000000031 */
[----:B------:R-:W-:Y:S01]  /*a800*/  FMUL.FTZ R50, R71, UR4 ;  /* 0x0000000447327c20 */ /* 0x000fe20008410000 */
[----:B------:R-:W-:Y:S01]  /*a810*/  FMUL.FTZ R68, R68, UR4 ;  /* 0x0000000444447c20 */ /* 0x000fe20008410000 */
[----:B------:R-:W-:Y:S01]  /*a820*/  FMUL.FTZ R70, R70, UR4 ;  /* 0x0000000446467c20 */ /* 0x000fe20008410000 */
[----:B------:R-:W-:Y:S01]  /*a830*/  PLOP3.LUT P1, PT, PT, PT, UP0, 0x40, 0x0 ;  /* 0x000000000000781c */ /* 0x000fe20003f2e808 */
[----:B------:R4:W-:Y:S06]  /*a840*/  BAR.ARV R20, 0x100 ;  /* 0x000400140000751d */ /* 0x0009ec0000002000 */
[C-C-:B------:R-:W-:Y:S01]  /*a850*/  IADD3 R58, -R205.reuse, 0x61, R54.reuse ;  /* 0x00000061cd3a7810 */ /* 0x140fe20007ffe136 */
[----:B------:R1:W-:Y:S01]  /*a860*/  @!P0 SYNCS.ARRIVE.TRANS64.RED.A1T0 RZ, [R49+URZ], RZ ;  /* 0x000000ff31ff89a7 */ /* 0x0003e2000810043f */
[----:B------:R-:W1:Y:S01]  /*a870*/  MUFU.TANH R5, R5 ;  /* 0x0000000500057308 */ /* 0x000e620000002400 */
[----:B------:R-:W-:Y:S01]  /*a880*/  IMAD.MOV.U32 R63, RZ, RZ, -0x60 ;  /* 0xffffffa0ff3f7424 */ /* 0x000fe200078e00ff */
[----:B------:R-:W-:Y:S01]  /*a890*/  IADD3 R67, -R205, 0x60, R54 ;  /* 0x00000060cd437810 */ /* 0x000fe20007ffe136 */
[----:B------:R-:W-:-:S02]  /*a8a0*/  IMAD.IADD R58, R58, 0x1, -R203 ;  /* 0x000000013a3a7824 */ /* 0x000fc400078e0acb */
[----:B------:R-:W-:Y:S02]  /*a8b0*/  IMAD R82, R176, R63, 0x60 ;  /* 0x00000060b0527424 */ /* 0x000fe400078e023f */
[C---:B------:R-:W-:Y:S01]  /*a8c0*/  VIADD R80, R58.reuse, UR8 ;  /* 0x000000083a507c36 */ /* 0x040fe20008000000 */
[----:B------:R-:W1:Y:S01]  /*a8d0*/  MUFU.TANH R74, R74 ;  /* 0x0000004a004a7308 */ /* 0x000e620000002400 */
[----:B------:R-:W-:Y:S02]  /*a8e0*/  VIADD R71, R58, UR43 ;  /* 0x0000002b3a477c36 */ /* 0x000fe40008000000 */
[----:B------:R-:W-:Y:S01]  /*a8f0*/  IMAD.IADD R81, R82, 0x1, -R205 ;  /* 0x0000000152517824 */ /* 0x000fe200078e0acd */
[----:B0-----:R-:W-:Y:S01]  /*a900*/  VIADDMNMX R62, R60, R80, R67, PT ;  /* 0x000000503c3e7246 */ /* 0x001fe20003800143 */
[----:B------:R-:W-:-:S03]  /*a910*/  IMAD.IADD R63, R71, 0x1, R60 ;  /* 0x00000001473f7824 */ /* 0x000fc600078e023c */
        /* <DEDUP_REMOVED lines=43> */
[----:B------:R-:W0:Y:S08]  /*abd0*/  MUFU.TANH R69, R69 ;  /* 0x0000004500457308 */ /* 0x000e300000002400 */
[----:B-1----:R4:W1:Y:S08]  /*abe0*/  MUFU.TANH R49, R70 ;  /* 0x0000004600317308 */ /* 0x0028700000002400 */
[----:B------:R-:W0:Y:S01]  /*abf0*/  MUFU.TANH R50, R50 ;  /* 0x0000003200327308 */ /* 0x000e220000002400 */
[----:B----4-:R-:W-:Y:S05]  /*ac00*/  @P1 BRA `(.L_x_2769) ;  /* 0x0000000000541947 */ /* 0x010fea0003800000 */
        /* <DEDUP_REMOVED lines=12> */
.L_x_2771:
[----:B------:R-:W-:-:S06]  /*acd0*/  UISETP.NE.AND UP0, UPT, UR9, 0x1, UPT ;  /* 0x000000010900788c */ /* 0x000fcc000bf05270 */
[----:B------:R-:W-:-:S05]  /*ace0*/  PLOP3.LUT P1, PT, PT, PT, UP0, 0x80, 0x0 ;  /* 0x000000000000781c */ /* 0x000fca0003f2f008 */
[----:B------:R-:W-:-:S08]  /*acf0*/  @UP0 ULDC.64 UR4, c[0x0][0x9e8] ;  /* 0x00027a0000040ab9 */ /* 0x000fd00000000a00 */
[----:B------:R-:W-:-:S05]  /*ad00*/  @P1 IMAD.HI.U32 R58, R54, UR4, RZ ;  /* 0x00000004363a1c27 */ /* 0x000fca000f8e00ff */
[----:B------:R-:W-:-:S07]  /*ad10*/  @P1 SHF.R.U32.HI R54, RZ, UR5, R58 ;  /* 0x00000005ff361c19 */ /* 0x000fce000801163a */
.L_x_2772:
[----:B------:R-:W-:Y:S05]  /*ad20*/  BSYNC B0 ;  /* 0x0000000000007941 */ /* 0x000fea0003800000 */
.L_x_2770:
[----:B------:R-:W-:-:S05]  /*ad30*/  IMAD R54, R54, UR9, R81 ;  /* 0x0000000936367c24 */ /* 0x000fca000f8e0251 */
[----:B------:R-:W-:Y:S02]  /*ad40*/  VIMNMX R63, R63, R54, !PT ;  /* 0x000000363f3f7248 */ /* 0x000fe40007fe0100 */
[----:B------:R-:W-:-:S07]  /*ad50*/  VIADDMNMX R62, R54, UR9, R62, PT ;  /* 0x00000009363e7c46 */ /* 0x000fce000b80013e */
.L_x_2769:
[C---:B------:R-:W-:Y:S01]  /*ad60*/  ISETP.GE.AND P1, PT, R82.reuse, 0x2, PT ;  /* 0x000000025200780c */ /* 0x040fe20003f26270 */
[----:B------:R-:W-:Y:S01]  /*ad70*/  UISETP.NE.AND UP0, UPT, UR40, URZ, UPT ;  /* 0x0000003f2800728c */ /* 0x000fe2000bf05270 */
[C---:B------:R-:W-:Y:S02]  /*ad80*/  ISETP.GE.AND P6, PT, R82.reuse, 0x9, PT ;  /* 0x000000095200780c */ /* 0x040fe40003fc6270 */
[----:B------:R-:W-:Y:S02]  /*ad90*/  ISETP.GT.AND P2, PT, R63, 0x1, !P1 ;  /* 0x000000013f00780c */ /* 0x000fe40004f44270 */
[----:B------:R-:W-:Y:S02]  /*ada0*/  ISETP.GE.AND P3, PT, R82, 0xa, PT ;  /* 0x0000000a5200780c */ /* 0x000fe40003f66270 */
[----:B------:R-:W-:Y:S02]  /*adb0*/  ISETP.LT.OR P2, PT, R62, 0x2, P2 ;  /* 0x000000023e00780c */ /* 0x000fe40001741670 */
[----:B------:R-:W-:-:S02]  /*adc0*/  ISETP.GE.AND P5, PT, R82, 0x1, PT ;  /* 0x000000015200780c */ /* 0x000fc40003fa6270 */
[----:B------:R-:W-:Y:S02]  /*add0*/  FSEL R112, R74, -INF , !P2 ;  /* 0xff8000004a707808 */ /* 0x000fe40005000000 */
[----:B------:R-:W-:-:S04]  /*ade0*/  ISETP.GT.AND P2, PT, R63, 0x8, !P6 ;  /* 0x000000083f00780c */ /* 0x000fc80007744270 */
[----:B------:R-:W-:-:S04]  /*adf0*/  ISETP.LT.OR P2, PT, R62, 0x9, P2 ;  /* 0x000000093e00780c */ /* 0x000fc80001741670 */
[----:B0-----:R-:W-:Y:S02]  /*ae00*/  FSEL R110, R75, -INF , !P2 ;  /* 0xff8000004b6e7808 */ /* 0x001fe40005000000 */
        /* <DEDUP_REMOVED lines=50> */
[----:B------:R-:W-:Y:S01]  /*b130*/  ISETP.GT.AND P2, PT, R63, 0x31, !P3 ;  /* 0x000000313f00780c */ /* 0x000fe20005f44270 */
[----:B------:R-:W0:Y:S01]  /*b140*/  SHFL.IDX PT, R78, R61, 0x1, 0x1c1f ;  /* 0x003c1f003d4e7f89 */ /* 0x000e2200000e0000 */
        /* <DEDUP_REMOVED lines=11> */
[----:B------:R-:W-:Y:S01]  /*b200*/  ISETP.LT.OR P2, PT, R62, 0x3a, P2 ;  /* 0x0000003a3e00780c */ /* 0x000fe20001741670 */
[----:B0-----:R-:W-:Y:S01]  /*b210*/  IMAD.IADD R37, R71, 0x1, R78 ;  /* 0x0000000147257824 */ /* 0x001fe200078e024e */
        /* <DEDUP_REMOVED lines=25> */
[----:B------:R-:W-:-:S02]  /*b3b0*/  VIADDMNMX R33, R78, R80, R67, PT ;  /* 0x000000504e217246 */ /* 0x000fc40003800143 */
        /* <DEDUP_REMOVED lines=12> */
[----:B------:R-:W-:-:S04]  /*b480*/  ISETP.GE.AND P4, PT, R82, 0x5a, PT ;  /* 0x0000005a5200780c */ /* 0x000fc80003f86270 */
[----:B------:R-:W-:Y:S02]  /*b490*/  P2R R41, PR, RZ, 0x10 ;  /* 0x00000010ff297803 */ /* 0x000fe40000000000 */
        /* <DEDUP_REMOVED lines=18> */
.L_x_2775:
[----:B------:R-:W-:-:S06]  /*b5c0*/  UISETP.NE.AND UP0, UPT, UR9, 0x1, UPT ;  /* 0x000000010900788c */ /* 0x000fcc000bf05270 */
[----:B------:R-:W-:-:S05]  /*b5d0*/  PLOP3.LUT P4, PT, PT, PT, UP0, 0x80, 0x0 ;  /* 0x000000000000781c */ /* 0x000fca0003f8f008 */
[----:B------:R-:W-:-:S08]  /*b5e0*/  @UP0 ULDC.64 UR4, c[0x0][0x9e8] ;  /* 0x00027a0000040ab9 */ /* 0x000fd00000000a00 */
[----:B------:R-:W-:Y:S01]  /*b5f0*/  @P4 IMAD.HI.U32 R59, R5, UR4, RZ ;  /* 0x00000004053b4c27 */ /* 0x000fe2000f8e00ff */
[----:B------:R-:W-:-:S13]  /*b600*/  PLOP3.LUT P4, PT, PT, PT, UP0, 0x80, 0x0 ;  /* 0x000000000000781c */ /* 0x000fda0003f8f008 */
[----:B------:R-:W-:-:S07]  /*b610*/  @P4 SHF.R.U32.HI R5, RZ, UR5, R59 ;  /* 0x00000005ff054c19 */ /* 0x000fce000801163b */
.L_x_2776:
[----:B------:R-:W-:Y:S05]  /*b620*/  BSYNC B0 ;  /* 0x0000000000007941 */ /* 0x000fea0003800000 */
.L_x_2774:
[----:B------:R-:W-:-:S05]  /*b630*/  IMAD R78, R5, UR9, R81 ;  /* 0x00000009054e7c24 */ /* 0x000fca000f8e0251 */
[----:B------:R-:W-:Y:S02]  /*b640*/  VIMNMX R37, R37, R78, !PT ;  /* 0x0000004e25257248 */ /* 0x000fe40007fe0100 */
[----:B------:R-:W-:-:S07]  /*b650*/  VIADDMNMX R33, R78, UR9, R33, PT ;  /* 0x000000094e217c46 */ /* 0x000fce000b800121 */
.L_x_2773:
[C---:B------:R-:W-:Y:S01]  /*b660*/  ISETP.GT.AND P1, PT, R37.reuse, 0x1, !P1 ;  /* 0x000000012500780c */ /* 0x040fe20004f24270 */
[----:B------:R-:W-:Y:S01]  /*b670*/  ULDC UR4, c[0x0][0x988] ;  /* 0x0002620000047ab9 */ /* 0x000fe20000000800 */
[----:B------:R-:W-:Y:S01]  /*b680*/  ISETP.GT.AND P6, PT, R37, 0x8, !P6 ;  /* 0x000000082500780c */ /* 0x000fe200077c4270 */
[----:B------:R-:W-:Y:S01]  /*b690*/  IMAD.U32 R59, RZ, RZ, UR37 ;  /* 0x00000025ff3b7e24 */ /* 0x000fe2000f8e00ff */
        /* <DEDUP_REMOVED lines=8> */
[----:B------:R-:W-:Y:S02]  /*b720*/  FMNMX.FTZ R3, R108, R3, !PT ;  /* 0x000000036c037209 */ /* 0x000fe40007810000 */
[----:B------:R-:W-:Y:S01]  /*b730*/  FSEL R92, R11, -INF , !P1 ;  /* 0xff8000000b5c7808 */ /* 0x000fe20004800000 */
[----:B------:R-:W-:Y:S01]  /*b740*/  IMAD.U32 R11, RZ, RZ, UR4 ;  /* 0x00000004ff0b7e24 */ /* 0x000fe2000f8e00ff */
        /* <DEDUP_REMOVED lines=17> */
[----:B------:R-:W-:Y:S02]  /*b860*/  ISETP.NE.AND P4, PT, R87, RZ, PT ;  /* 0x000000ff5700720c */ /* 0x000fe40003f85270 */
        /* <DEDUP_REMOVED lines=8> */
[----:B------:R-:W-:Y:S02]  /*b8f0*/  ISETP.GT.AND P1, PT, R37, 0x20, !P4 ;  /* 0x000000202500780c */ /* 0x000fe40006724270 */
[----:B------:R-:W-:Y:S02]  /*b900*/  FMNMX.FTZ R3, R54, R3, !PT ;  /* 0x0000000336037209 */ /* 0x000fe40007810000 */
        /* <DEDUP_REMOVED lines=27> */
[----:B------:R-:W-:Y:S01]  /*bac0*/  ISETP.GT.AND P5, PT, R37, RZ, !P5 ;  /* 0x000000ff2500720c */ /* 0x000fe20006fa4270 */
[----:B------:R-:W0:Y:S01]  /*bad0*/  SHFL.BFLY PT, R10, R3, 0x2, 0x1f ;  /* 0x0c401f00030a7f89 */ /* 0x000e2200000e0000 */
[C---:B------:R-:W-:Y:S02]  /*bae0*/  ISETP.LT.OR P1, PT, R33.reuse, 0x31, P1 ;  /* 0x000000312100780c */ /* 0x040fe40000f21670 */
[----:B------:R-:W-:Y:S02]  /*baf0*/  ISETP.LT.OR P5, PT, R33, 0x1, P5 ;  /* 0x000000012100780c */ /* 0x000fe40002fa1670 */
[----:B------:R-:W-:Y:S02]  /*bb00*/  FSEL R82, R34, -INF , !P1 ;  /* 0xff80000022527808 */ /* 0x000fe40004800000 */
[----:B------:R-:W-:Y:S02]  /*bb10*/  ISETP.NE.AND P1, PT, R93, RZ, PT ;  /* 0x000000ff5d00720c */ /* 0x000fe40003f25270 */
[----:B------:R-:W-:-:S02]  /*bb20*/  FSEL R0, R0, -INF , !P5 ;  /* 0xff80000000007808 */ /* 0x000fc40006800000 */
[----:B------:R-:W-:Y:S02]  /*bb30*/  ISETP.GT.AND P1, PT, R37, 0x31, !P1 ;  /* 0x000000312500780c */ /* 0x000fe40004f24270 */
[----:B------:R-:W-:Y:S02]  /*bb40*/  ISETP.NE.AND P6, PT, R55, RZ, PT ;  /* 0x000000ff3700720c */ /* 0x000fe40003fc5270 */
[----:B------:R-:W-:Y:S02]  /*bb50*/  ISETP.LT.OR P1, PT, R33, 0x32, P1 ;  /* 0x000000322100780c */ /* 0x000fe40000f21670 */
[----:B------:R-:W-:Y:S02]  /*bb60*/  ISETP.NE.AND P4, PT, R97, RZ, PT ;  /* 0x000000ff6100720c */ /* 0x000fe40003f85270 */
[----:B------:R-:W-:Y:S02]  /*bb70*/  FSEL R34, R35, -INF , !P1 ;  /* 0xff80000023227808 */ /* 0x000fe40004800000 */
[----:B------:R-:W-:-:S02]  /*bb80*/  ISETP.NE.AND P1, PT, R79, RZ, PT ;  /* 0x000000ff4f00720c */ /* 0x000fc40003f25270 */
[C---:B------:R-:W-:Y:S02]  /*bb90*/  ISETP.GT.AND P2, PT, R37.reuse, 0x51, !P2 ;  /* 0x000000512500780c */ /* 0x040fe40005744270 */
[----:B------:R-:W-:Y:S02]  /*bba0*/  ISETP.GT.AND P1, PT, R37, 0x38, !P1 ;  /* 0x000000382500780c */ /* 0x000fe40004f24270 */
[----:B0-----:R-:W-:Y:S02]  /*bbb0*/  FMNMX.FTZ R10, R3, R10, !PT ;  /* 0x0000000a030a7209 */ /* 0x001fe40007810000 */
[----:B------:R-:W-:Y:S02]  /*bbc0*/  ISETP.LT.OR P1, PT, R33, 0x39, P1 ;  /* 0x000000392100780c */ /* 0x000fe40000f21670 */
[----:B------:R-:W-:Y:S01]  /*bbd0*/  FMNMX.FTZ R3, R0, R94, !PT ;  /* 0x0000005e00037209 */ /* 0x000fe20007810000 */
[----:B------:R-:W0:Y:S01]  /*bbe0*/  SHFL.BFLY PT, R5, R10, 0x1, 0x1f ;  /* 0x0c201f000a057f89 */ /* 0x000e2200000e0000 */
        /* <DEDUP_REMOVED lines=30> */
[----:B0-----:R-:W-:-:S02]  /*bdd0*/  FMNMX.FTZ R5, R10, R5, !PT ;  /* 0x000000050a057209 */ /* 0x001fc40007810000 */
[----:B------:R-:W-:Y:S02]  /*bde0*/  ISETP.LT.OR P1, PT, R33, 0x4a, P1 ;  /* 0x0000004a2100780c */ /* 0x000fe40000f21670 */
[----:B------:R-:W-:Y:S01]  /*bdf0*/  FMNMX.FTZ R31, R80, R31, !PT ;  /* 0x0000001f501f7209 */ /* 0x000fe20007810000 */
[----:B------:R-:W-:Y:S01]  /*be00*/  FMUL.FTZ R27, R5, R11 ;  /* 0x0000000b051b7220 */ /* 0x000fe20000410000 */
[----:B------:R-:W-:Y:S02]  /*be10*/  FSEL R106, R47, -INF , !P1 ;  /* 0xff8000002f6a7808 */ /* 0x000fe40004800000 */
[----:B------:R-:W-:Y:S02]  /*be20*/  FSETP.NEU.FTZ.AND P1, PT, R5, -INF , PT ;  /* 0xff8000000500780b */ /* 0x000fe40003f3d000 */
[----:B------:R-:W-:Y:S02]  /*be30*/  ISETP.NE.AND P4, PT, R57, RZ, PT ;  /* 0x000000ff3900720c */ /* 0x000fe40003f85270 */
[----:B------:R-:W-:-:S02]  /*be40*/  FMNMX.FTZ R35, R42, R31, !PT ;  /* 0x0000001f2a237209 */ /* 0x000fc40007810000 */
[----:B------:R-:W-:Y:S02]  /*be50*/  FSEL R27, R27, RZ, P1 ;  /* 0x000000ff1b1b7208 */ /* 0x000fe40000800000 */
[----:B------:R-:W-:Y:S02]  /*be60*/  ISETP.GT.AND P1, PT, R37, 0x50, !P4 ;  /* 0x000000502500780c */ /* 0x000fe40006724270 */
[----:B------:R-:W-:Y:S01]  /*be70*/  FMNMX.FTZ R35, R44, R35, !PT ;  /* 0x000000232c237209 */ /* 0x000fe20007810000 */
[-CC-:B------:R-:W-:Y:S01]  /*be80*/  FFMA.FTZ R96, R96, R11.reuse, -R27.reuse ;  /* 0x0000000b60607223 */ /* 0x180fe2000001081b */
[----:B------:R-:W-:Y:S01]  /*be90*/  ISETP.LT.OR P1, PT, R33, 0x51, P1 ;  /* 0x000000512100780c */ /* 0x000fe20000f21670 */
[--C-:B------:R-:W-:Y:S01]  /*bea0*/  FFMA.FTZ R166, R36, R11, -R27.reuse ;  /* 0x0000000b24a67223 */ /* 0x100fe2000001081b */
[----:B------:R-:W-:Y:S01]  /*beb0*/  FMNMX.FTZ R35, R46, R35, !PT ;  /* 0x000000232e237209 */ /* 0x000fe20007810000 */
[----:B------:R0:W-:Y:S01]  /*bec0*/  MUFU.EX2 R31, R96 ;  /* 0x00000060001f7308 */ /* 0x0001e20000000800 */
[----:B------:R-:W-:Y:S01]  /*bed0*/  ISETP.NE.AND P4, PT, R41, RZ, PT ;  /* 0x000000ff2900720c */ /* 0x000fe20003f85270 */
[-CC-:B-----5:R-:W-:Y:S01]  /*bee0*/  FFMA.FTZ R152, R114, R11.reuse, -R27.reuse ;  /* 0x0000000b72987223 */ /* 0x1a0fe2000001081b */
[----:B------:R-:W-:Y:S01]  /*bef0*/  FSEL R48, R48, -INF , !P1 ;  /* 0xff80000030307808 */ /* 0x000fe20004800000 */
[-CC-:B------:R-:W-:Y:S01]  /*bf00*/  FFMA.FTZ R112, R112, R11.reuse, -R27.reuse ;  /* 0x0000000b70707223 */ /* 0x180fe2000001081b */
[----:B------:R-:W-:Y:S01]  /*bf10*/  ISETP.GT.AND P3, PT, R37, 0x58, !P3 ;  /* 0x000000582500780c */ /* 0x000fe20005f64270 */
[--C-:B------:R-:W-:Y:S01]  /*bf20*/  FFMA.FTZ R154, R110, R11, -R27.reuse ;  /* 0x0000000b6e9a7223 */ /* 0x100fe2000001081b */
[----:B------:R-:W-:Y:S01]  /*bf30*/  ISETP.LT.OR P2, PT, R33, 0x52, P2 ;  /* 0x000000522100780c */ /* 0x000fe20001741670 */
[----:B------:R-:W-:Y:S01]  /*bf40*/  MUFU.EX2 R152, R152 ;  /* 0x0000009800987308 */ /* 0x000fe20000000800 */
[----:B------:R-:W-:Y:S01]  /*bf50*/  FMNMX.FTZ R35, R106, R35, !PT ;  /* 0x000000236a237209 */ /* 0x000fe20007810000 */
[-CC-:B------:R-:W-:Y:S01]  /*bf60*/  FFMA.FTZ R108, R108, R11.reuse, -R27.reuse ;  /* 0x0000000b6c6c7223 */ /* 0x180fe2000001081b */
[----:B------:R-:W-:Y:S01]  /*bf70*/  ISETP.GT.AND P1, PT, R37, 0x59, !P4 ;  /* 0x000000592500780c */ /* 0x000fe20006724270 */
[-CC-:B------:R-:W-:Y:S01]  /*bf80*/  FFMA.FTZ R37, R76, R11.reuse, -R27.reuse ;  /* 0x0000000b4c257223 */ /* 0x180fe2000001081b */
[----:B------:R-:W-:Y:S01]  /*bf90*/  ISETP.LT.OR P3, PT, R33, 0x59, P3 ;  /* 0x000000592100780c */ /* 0x000fe20001f61670 */
[--C-:B------:R-:W-:Y:S01]  /*bfa0*/  FFMA.FTZ R156, R104, R11, -R27.reuse ;  /* 0x0000000b689c7223 */ /* 0x100fe2000001081b */
[----:B0-----:R-:W-:Y:S01]  /*bfb0*/  FSEL R96, R43, -INF , !P2 ;  /* 0xff8000002b607808 */ /* 0x001fe20005000000 */
[----:B------:R-:W0:Y:S01]  /*bfc0*/  MUFU.EX2 R3, R112 ;  /* 0x0000007000037308 */ /* 0x000e220000000800 */
[----:B------:R-:W-:Y:S01]  /*bfd0*/  FMNMX.FTZ R35, R48, R35, !PT ;  /* 0x0000002330237209 */ /* 0x000fe20007810000 */
[-CC-:B------:R-:W-:Y:S01]  /*bfe0*/  FFMA.FTZ R100, R100, R11.reuse, -R27.reuse ;  /* 0x0000000b64647223 */ /* 0x180fe2000001081b */
[----:B------:R-:W-:Y:S01]  /*bff0*/  ISETP.LT.OR P1, PT, R33, 0x5a, P1 ;  /* 0x0000005a2100780c */ /* 0x000fe20000f21670 */
[-CC-:B------:R-:W-:Y:S01]  /*c000*/  FFMA.FTZ R158, R102, R11.reuse, -R27.reuse ;  /* 0x0000000b669e7223 */ /* 0x180fe2000001081b */
[----:B-1----:R-:W-:Y:S01]  /*c010*/  FSEL R76, R49, -INF , !P3 ;  /* 0xff800000314c7808 */ /* 0x002fe20005800000 */
[--C-:B------:R-:W-:Y:S01]  /*c020*/  FFMA.FTZ R174, R32, R11, -R27.reuse ;  /* 0x0000000b20ae7223 */ /* 0x100fe2000001081b */
[----:B------:R-:W-:Y:S01]  /*c030*/  FMNMX.FTZ R35, R96, R35, !PT ;  /* 0x0000002360237209 */ /* 0x000fe20007810000 */
[----:B------:R-:W1:Y:S01]  /*c040*/  MUFU.EX2 R154, R154 ;  /* 0x0000009a009a7308 */ /* 0x000e620000000800 */
[----:B------:R-:W-:Y:S01]  /*c050*/  FSEL R50, R50, -INF , !P1 ;  /* 0xff80000032327808 */ /* 0x000fe20004800000 */
[--C-:B------:R-:W-:Y:S01]  /*c060*/  FFMA.FTZ R160, R98, R11, -R27.reuse ;  /* 0x0000000b62a07223 */ /* 0x100fe2000001081b */
[----:B------:R-:W-:Y:S01]  /*c070*/  FMNMX.FTZ R35, R76, R35, !PT ;  /* 0x000000234c237209 */ /* 0x000fe20007810000 */
[-CC-:B------:R-:W-:Y:S01]  /*c080*/  FFMA.FTZ R162, R60, R11.reuse, -R27.reuse ;  /* 0x0000000b3ca27223 */ /* 0x180fe2000001081b */
[-CC-:B------:R-:W-:Y:S01]  /*c090*/  FFMA.FTZ R172, R40, R11.reuse, -R27.reuse ;  /* 0x0000000b28ac7223 */ /* 0x180fe2000001081b */
[----:B------:R-:W-:Y:S01]  /*c0a0*/  FFMA.FTZ R164, R54, R11, -R27 ;  /* 0x0000000b36a47223 */ /* 0x000fe2000001081b */
[----:B------:R-:W-:Y:S01]  /*c0b0*/  FMNMX.FTZ R10, R50, R35, !PT ;  /* 0x00000023320a7209 */ /* 0x000fe20007810000 */
[----:B------:R-:W4:Y:S01]  /*c0c0*/  MUFU.EX2 R25, R108 ;  /* 0x0000006c00197308 */ /* 0x000f220000000800 */
[----:B0-----:R-:W-:Y:S01]  /*c0d0*/  FADD.FTZ R49, R152, R3 ;  /* 0x0000000398317221 */ /* 0x001fe20000010000 */
[-CC-:B------:R-:W-:Y:S01]  /*c0e0*/  FFMA.FTZ R35, R58, R11.reuse, -R27.reuse ;  /* 0x0000000b3a237223 */ /* 0x180fe2000001081b */
[-CC-:B------:R-:W-:Y:S01]  /*c0f0*/  FFMA.FTZ R39, R70, R11.reuse, -R27.reuse ;  /* 0x0000000b46277223 */ /* 0x180fe2000001081b */
[----:B------:R-:W0:Y:S01]  /*c100*/  SHFL.BFLY PT, R41, R10, 0x2, 0x1f ;  /* 0x0c401f000a297f89 */ /* 0x000e2200000e0000 */
[-CC-:B------:R-:W-:Y:S01]  /*c110*/  FFMA.FTZ R168, R52, R11.reuse, -R27.reuse ;  /* 0x0000000b34a87223 */ /* 0x180fe2000001081b */
[-CC-:B------:R-:W-:Y:S01]  /*c120*/  FFMA.FTZ R170, R56, R11.reuse, -R27.reuse ;  /* 0x0000000b38aa7223 */ /* 0x180fe2000001081b */
[-CC-:B------:R-:W-:Y:S01]  /*c130*/  FFMA.FTZ R43, R66, R11.reuse, -R27.reuse ;  /* 0x0000000b422b7223 */ /* 0x180fe2000001081b */
[----:B------:R-:W2:Y:S01]  /*c140*/  MUFU.EX2 R156, R156 ;  /* 0x0000009c009c7308 */ /* 0x000ea20000000800 */
[----:B------:R-:W-:Y:S01]  /*c150*/  F2FP.BF16.F32.PACK_AB R152, R3, R152 ;  /* 0x000000980398723e */ /* 0x000fe200000010ff */
[----:B------:R-:W-:Y:S01]  /*c160*/  FFMA.FTZ R45, R64, R11, -R27 ;  /* 0x0000000b402d7223 */ /* 0x000fe2000001081b */
[----:B------:R-:W-:-:S05]  /*c170*/  ISETP.NE.AND P4, PT, R59, 0x3, PT ;  /* 0x000000033b00780c */ /* 0x000fca0003f85270 */
[----:B------:R-:W3:Y:S08]  /*c180*/  MUFU.EX2 R29, R100 ;  /* 0x00000064001d7308 */ /* 0x000ef00000000800 */
[----:B------:R-:W3:Y:S01]  /*c190*/  MUFU.EX2 R158, R158 ;  /* 0x0000009e009e7308 */ /* 0x000ee20000000800 */
[----:B0-----:R-:W-:Y:S01]  /*c1a0*/  FMNMX.FTZ R36, R10, R41, !PT ;  /* 0x000000290a247209 */ /* 0x001fe20007810000 */
[----:B------:R-:W-:-:S06]  /*c1b0*/  FFMA.FTZ R41, R68, R11, -R27 ;  /* 0x0000000b44297223 */ /* 0x000fcc000001081b */
[----:B------:R-:W0:Y:S01]  /*c1c0*/  MUFU.EX2 R160, R160 ;  /* 0x000000a000a07308 */ /* 0x000e220000000800 */
[----:B------:R-:W1:Y:S07]  /*c1d0*/  SHFL.BFLY PT, R47, R36, 0x1, 0x1f ;  /* 0x0c201f00242f7f89 */ /* 0x000e6e00000e0000 */
[----:B------:R4:W0:Y:S08]  /*c1e0*/  MUFU.EX2 R33, R37 ;  /* 0x0000002500217308 */ /* 0x0008300000000800 */
[----:B------:R-:W-:Y:S01]  /*c1f0*/  MUFU.EX2 R162, R162 ;  /* 0x000000a200a27308 */ /* 0x000fe20000000800 */
[-CC-:B----4-:R-:W-:Y:S01]  /*c200*/  FFMA.FTZ R37, R74, R11.reuse, -R27.reuse ;  /* 0x0000000b4a257223 */ /* 0x190fe2000001081b */
[----:B------:R-:W-:-:S06]  /*c210*/  FFMA.FTZ R27, R62, R11, -R27 ;  /* 0x0000000b3e1b7223 */ /* 0x000fcc000001081b */
[----:B------:R-:W-:Y:S01]  /*c220*/  MUFU.EX2 R35, R35 ;  /* 0x0000002300237308 */ /* 0x000fe20000000800 */
[----:B-1----:R-:W-:Y:S01]  /*c230*/  FMNMX.FTZ R10, R36, R47, !PT ;  /* 0x0000002f240a7209 */ /* 0x002fe20007810000 */
[----:B------:R-:W-:Y:S01]  /*c240*/  FADD.FTZ R36, R154, R49 ;  /* 0x000000319a247221 */ /* 0x000fe20000010000 */
[C---:B------:R-:W-:Y:S02]  /*c250*/  F2FP.BF16.F32.PACK_AB R154, R25.reuse, R154 ;  /* 0x0000009a199a723e */ /* 0x040fe400000010ff */
[C---:B------:R-:W-:Y:S01]  /*c260*/  FSETP.NEU.FTZ.AND P1, PT, R10.reuse, -INF , PT ;  /* 0xff8000000a00780b */ /* 0x040fe20003f3d000 */
[----:B------:R-:W-:Y:S01]  /*c270*/  FMUL.FTZ R47, R10, R11 ;  /* 0x0000000b0a2f7220 */ /* 0x000fe20000410000 */
[----:B------:R-:W-:Y:S01]  /*c280*/  FADD.FTZ R49, R25, R36 ;  /* 0x0000002419317221 */ /* 0x000fe20000010000 */
[----:B------:R-:W-:Y:S03]  /*c290*/  MUFU.EX2 R164, R164 ;  /* 0x000000a400a47308 */ /* 0x000fe60000000800 */
[----:B------:R-:W-:Y:S01]  /*c2a0*/  FSEL R47, R47, RZ, P1 ;  /* 0x000000ff2f2f7208 */ /* 0x000fe20000800000 */
[----:B--2---:R-:W-:Y:S01]  /*c2b0*/  FADD.FTZ R36, R156, R49 ;  /* 0x000000319c247221 */ /* 0x004fe20000010000 */
[----:B---3--:R-:W-:-:S03]  /*c2c0*/  F2FP.BF16.F32.PACK_AB R156, R29, R156 ;  /* 0x0000009c1d9c723e */ /* 0x008fc600000010ff */
        /* <DEDUP_REMOVED lines=10> */
[----:B------:R-:W-:Y:S01]  /*c370*/  FADD.FTZ R51, R29, R36 ;  /* 0x000000241d337221 */ /* 0x000fe20000010000 */
[-CC-:B------:R-:W-:Y:S01]  /*c380*/  FFMA.FTZ R161, R28, R11.reuse, -R47.reuse ;  /* 0x0000000b1ca17223 */ /* 0x180fe2000001082f */
[-CC-:B------:R-:W-:Y:S01]  /*c390*/  FFMA.FTZ R28, R86, R11.reuse, -R47.reuse ;  /* 0x0000000b561c7223 */ /* 0x180fe2000001082f */
[-C--:B------:R-:W-:Y:S01]  /*c3a0*/  FFMA.FTZ R163, R30, R11.reuse, -R47 ;  /* 0x0000000b1ea37223 */ /* 0x080fe2000001082f */
[----:B------:R-:W1:Y:S01]  /*c3b0*/  MUFU.EX2 R0, R0 ;  /* 0x0000000000007308 */ /* 0x000e620000000800 */
[----:B------:R-:W-:Y:S01]  /*c3c0*/  FADD.FTZ R40, R158, R51 ;  /* 0x000000339e287221 */ /* 0x000fe20000010000 */
[-CC-:B------:R-:W-:Y:S01]  /*c3d0*/  FFMA.FTZ R30, R84, R11.reuse, -R47.reuse ;  /* 0x0000000b541e7223 */ /* 0x180fe2000001082f */
[-CC-:B------:R-:W-:Y:S01]  /*c3e0*/  FFMA.FTZ R165, R82, R11.reuse, -R47.reuse ;  /* 0x0000000b52a57223 */ /* 0x180fe2000001082f */
[-CC-:B------:R-:W-:Y:S01]  /*c3f0*/  FFMA.FTZ R34, R34, R11.reuse, -R47.reuse ;  /* 0x0000000b22227223 */ /* 0x180fe2000001082f */
[----:B------:R-:W-:Y:S01]  /*c400*/  FADD.FTZ R51, R31, R40 ;  /* 0x000000281f337221 */ /* 0x000fe20000010000 */
[-CC-:B------:R-:W-:Y:S01]  /*c410*/  FFMA.FTZ R36, R80, R11.reuse, -R47.reuse ;  /* 0x0000000b50247223 */ /* 0x180fe2000001082f */
[-C--:B------:R-:W-:Y:S01]  /*c420*/  FFMA.FTZ R169, R42, R11.reuse, -R47 ;  /* 0x0000000b2aa97223 */ /* 0x080fe2000001082f */
[----:B------:R-:W2:Y:S01]  /*c430*/  MUFU.EX2 R155, R155 ;  /* 0x0000009b009b7308 */ /* 0x000ea20000000800 */
[----:B0-----:R-:W-:Y:S01]  /*c440*/  FADD.FTZ R40, R160, R51 ;  /* 0x00000033a0287221 */ /* 0x001fe20000010000 */
[-CC-:B------:R-:W-:Y:S01]  /*c450*/  FFMA.FTZ R44, R44, R11.reuse, -R47.reuse ;  /* 0x0000000b2c2c7223 */ /* 0x180fe2000001082f */
[-CC-:B------:R-:W-:Y:S01]  /*c460*/  FFMA.FTZ R46, R46, R11.reuse, -R47.reuse ;  /* 0x0000000b2e2e7223 */ /* 0x180fe2000001082f */
[-CC-:B------:R-:W-:Y:S01]  /*c470*/  FFMA.FTZ R106, R106, R11.reuse, -R47.reuse ;  /* 0x0000000b6a6a7223 */ /* 0x180fe2000001082f */
[----:B------:R-:W-:Y:S01]  /*c480*/  FADD.FTZ R51, R33, R40 ;  /* 0x0000002821337221 */ /* 0x000fe20000010000 */
[-CC-:B------:R-:W-:Y:S01]  /*c490*/  FFMA.FTZ R48, R48, R11.reuse, -R47.reuse ;  /* 0x0000000b30307223 */ /* 0x180fe2000001082f */
[-C--:B------:R-:W-:Y:S01]  /*c4a0*/  FFMA.FTZ R96, R96, R11.reuse, -R47 ;  /* 0x0000000b60607223 */ /* 0x080fe2000001082f */
[----:B------:R-:W0:Y:S01]  /*c4b0*/  MUFU.EX2 R32, R32 ;  /* 0x0000002000207308 */ /* 0x000e220000000800 */
[----:B-1----:R-:W-:Y:S01]  /*c4c0*/  FADD.FTZ R38, R153, R0 ;  /* 0x0000000099267221 */ /* 0x002fe20000010000 */
[----:B------:R-:W-:Y:S01]  /*c4d0*/  FADD.FTZ R40, R162, R51 ;  /* 0x00000033a2287221 */ /* 0x000fe20000010000 */
[-CC-:B------:R-:W-:Y:S01]  /*c4e0*/  FFMA.FTZ R76, R76, R11.reuse, -R47.reuse ;  /* 0x0000000b4c4c7223 */ /* 0x180fe2000001082f */
[----:B------:R-:W-:Y:S01]  /*c4f0*/  FFMA.FTZ R47, R50, R11, -R47 ;  /* 0x0000000b322f7223 */ /* 0x000fe2000001082f */
[----:B------:R-:W-:Y:S01]  /*c500*/  F2FP.BF16.F32.PACK_AB R153, R0, R153 ;  /* 0x000000990099723e */ /* 0x000fe200000010ff */
[----:B------:R-:W-:Y:S01]  /*c510*/  FADD.FTZ R51, R35, R40 ;  /* 0x0000002823337221 */ /* 0x000fe20000010000 */
[----:B------:R-:W-:Y:S01]  /*c520*/  F2FP.BF16.F32.PACK_AB R158, R31, R158 ;  /* 0x0000009e1f9e723e */ /* 0x000fe200000010ff */
[----:B------:R-:W1:Y:S01]  /*c530*/  MUFU.EX2 R157, R157 ;  /* 0x0000009d009d7308 */ /* 0x000e620000000800 */
[----:B--2---:R-:W-:Y:S01]  /*c540*/  FADD.FTZ R49, R155, R38 ;  /* 0x000000269b317221 */ /* 0x004fe20000010000 */
[----:B------:R-:W-:Y:S01]  /*c550*/  FADD.FTZ R40, R164, R51 ;  /* 0x00000033a4287221 */ /* 0x000fe20000010000 */
[----:B------:R-:W-:-:S02]  /*c560*/  F2FP.BF16.F32.PACK_AB R160, R33, R160 ;  /* 0x000000a021a0723e */ /* 0x000fc400000010ff */
[----:B------:R-:W-:-:S03]  /*c570*/  F2FP.BF16.F32.PACK_AB R162, R35, R162 ;  /* 0x000000a223a2723e */ /* 0x000fc600000010ff */
        /* <DEDUP_REMOVED lines=74> */
[----:B--2---:R-:W-:Y:S01]  /*ca20*/  FADD.FTZ R0, R76, R25 ;  /* 0x000000194c007221 */ /* 0x004fe20000010000 */
[C---:B0-----:R-:W-:Y:S01]  /*ca30*/  FADD.FTZ R3, R27.reuse, R40 ;  /* 0x000000281b037221 */ /* 0x041fe20000010000 */
[----:B------:R-:W-:Y:S02]  /*ca40*/  F2FP.BF16.F32.PACK_AB R174, R27, R174 ;  /* 0x000000ae1bae723e */ /* 0x000fe400000010ff */
[C---:B-1----:R-:W-:Y:S01]  /*ca50*/  FADD.FTZ R0, R47.reuse, R0 ;  /* 0x000000002f007221 */ /* 0x042fe20000010000 */
[----:B------:R-:W-:Y:S01]  /*ca60*/  F2FP.BF16.F32.PACK_AB R175, R47, R76 ;  /* 0x0000004c2faf723e */ /* 0x000fe200000010ff */
[----:B------:R-:W-:Y:S06]  /*ca70*/  @!P4 BRA `(.L_x_2777) ;  /* 0x000000000004c947 */ /* 0x000fec0003800000 */
[----:B------:R-:W-:Y:S01]  /*ca80*/  BPT.TRAP 0x1 ;  /* 0x000000040000795c */ /* 0x000fe20000300000 */
.L_x_2777:
[----:B------:R0:W1:Y:S01]  /*ca90*/  SYNCS.PHASECHK.TRANS64.TRYWAIT P1, [R4+URZ+0x22850], R73 ;  /* 0x02285049040075a7 */ /* 0x000062000802017f */
[----:B------:R-:W-:Y:S05]  /*caa0*/  @!P4 BRA `(.L_x_2778) ;  /* 0x000000000004c947 */ /* 0x000fea0003800000 */
[----:B------:R-:W-:Y:S01]  /*cab0*/  BPT.TRAP 0x1 ;  /* 0x000000040000795c */ /* 0x000fe20000300000 */
.L_x_2778:
[----:B------:R-:W-:Y:S04]  /*cac0*/  BSSY B0, `(.L_x_2779) ;  /* 0x0000004000007945 */ /* 0x000fe80003800000 */
[----:B-1----:R-:W-:Y:S05]  /*cad0*/  @P1 BRA `(.L_x_2780) ;  /* 0x0000000000081947 */ /* 0x002fea0003800000 */
[----:B------:R-:W1:Y:S02]  /*cae0*/  SYNCS.PHASECHK.TRANS64.TRYWAIT P1, [R4+URZ+0x22850], R73 ;  /* 0x02285049040075a7 */ /* 0x000e64000802017f */
[----:B-1----:R-:W-:Y:S05]  /*caf0*/  @!P1 BRA `(.L_x_2781) ;  /* 0x0000019000a89947 */ /* 0x002fea0003800000 */
.L_x_2780:
[----:B------:R-:W-:Y:S05]  /*cb00*/  BSYNC B0 ;  /* 0x0000000000007941 */ /* 0x000fea0003800000 */
.L_x_2779:
[----:B------:R-:W-:Y:S05]  /*cb10*/  WARPSYNC.ALL ;  /* 0x0000000000007948 */ /* 0x000fea0003800000 */
[----:B------:R-:W2:Y:S01]  /*cb20*/  LDC R24, c[0x0][0x448] ;  /* 0x00011200ff187b82 */ /* 0x000ea20000000800 */
[----:B------:R-:W-:Y:S01]  /*cb30*/  R2UR UR4, R19 ;  /* 0x00000000130472ca */ /* 0x000fe200000e0000 */
[----:B------:R-:W-:Y:S01]  /*cb40*/  IMAD.MOV.U32 R27, RZ, RZ, 0xc00 ;  /* 0x00000c00ff1b7424 */ /* 0x000fe200078e00ff */
[----:B------:R-:W-:Y:S01]  /*cb50*/  UISETP.NE.AND UP0, UPT, UR40, URZ, UPT ;  /* 0x0000003f2800728c */ /* 0x000fe2000bf05270 */
[----:B------:R-:W-:Y:S02]  /*cb60*/  IMAD.MOV.U32 R177, RZ, RZ, R209 ;  /* 0x000000ffffb17224 */ /* 0x000fe400078e00d1 */
[----:B------:R-:W-:-:S02]  /*cb70*/  IMAD.MOV.U32 R29, RZ, RZ, 0x40000040 ;  /* 0x40000040ff1d7424 */ /* 0x000fc400078e00ff */
[----:B------:R-:W-:Y:S02]  /*cb80*/  IMAD.MOV.U32 R31, RZ, RZ, 0x40000040 ;  /* 0x40000040ff1f7424 */ /* 0x000fe400078e00ff */
[----:B01----:R-:W-:Y:S01]  /*cb90*/  @!P0 VIADD R4, R4, 0x22860 ;  /* 0x0002286004048836 */ /* 0x003fe20000000000 */
[C---:B------:R-:W-:Y:S02]  /*cba0*/  R2UR UR11, R29.reuse ;  /* 0x000000001d0b72ca */ /* 0x040fe400000e0000 */
[----:B------:R-:W-:Y:S01]  /*cbb0*/  R2UR UR19, R29 ;  /* 0x000000001d1372ca */ /* 0x000fe200000e0000 */
[----:B------:R-:W-:Y:S01]  /*cbc0*/  UIADD3 UR4, UR4, 0x400, URZ ;  /* 0x0000040004047890 */ /* 0x000fe2000fffe03f */
[----:B------:R-:W-:Y:S02]  /*cbd0*/  R2UR UR23, R31 ;  /* 0x000000001f1772ca */ /* 0x000fe400000e0000 */
[----:B------:R-:W-:Y:S01]  /*cbe0*/  @!P0 PRMT R4, RZ, 0x654, R4 ;  /* 0x00000654ff048816 */ /* 0x000fe20000000004 */
[----:B------:R-:W-:-:S04]  /*cbf0*/  USHF.R.U32.HI UR4, URZ, 0x4, UR4 ;  /* 0x000000043f047899 */ /* 0x000fc80008011604 */
[----:B------:R-:W-:Y:S01]  /*cc00*/  ULOP3.LUT UR4, UR4, 0x3fff, URZ, 0xc0, !UPT ;  /* 0x00003fff04047892 */ /* 0x000fe2000f8ec03f */
[----:B------:R0:W-:Y:S01]  /*cc10*/  BAR.SYNC.DEFER_BLOCKING R72, 0x100 ;  /* 0x000400480000751d */ /* 0x0001e20000010000 */
[----:B--2---:R-:W-:Y:S02]  /*cc20*/  ISETP.NE.AND P1, PT, R24, 0x1, PT ;  /* 0x000000011800780c */ /* 0x004fe40003f25270 */
[----:B------:R-:W-:-:S06]  /*cc30*/  ULOP3.LUT UR42, UR4, 0x3000000, URZ, 0xfc, !UPT ;  /* 0x03000000042a7892 */ /* 0x000fcc000f8efc3f */
[----:B------:R-:W-:Y:S02]  /*cc40*/  IMAD R24, R2, R27, UR42 ;  /* 0x0000002a02187e24 */ /* 0x000fe4000f8e021b */
[----:B------:R-:W-:Y:S02]  /*cc50*/  IMAD.MOV.U32 R27, RZ, RZ, 0x40000040 ;  /* 0x40000040ff1b7424 */ /* 0x000fe400078e00ff */
[C---:B------:R-:W-:Y:S01]  /*cc60*/  VIADD R28, R24.reuse, 0x80 ;  /* 0x00000080181c7836 */ /* 0x040fe20000000000 */
[----:B------:R-:W1:Y:S01]  /*cc70*/  @P1 LDC R26, c[0x0][0x44c] ;  /* 0x00011300ff1a1b82 */ /* 0x000e620000000800 */
[C---:B------:R-:W-:Y:S01]  /*cc80*/  R2UR UR6, R24.reuse ;  /* 0x00000000180672ca */ /* 0x040fe200000e0000 */
[----:B------:R-:W-:Y:S01]  /*cc90*/  VIADD R30, R24, 0x200 ;  /* 0x00000200181e7836 */ /* 0x000fe20000000000 */
[----:B------:R-:W-:Y:S02]  /*cca0*/  R2UR UR15, R27 ;  /* 0x000000001b0f72ca */ /* 0x000fe400000e0000 */
[----:B------:R-:W-:Y:S01]  /*ccb0*/  R2UR UR10, R28 ;  /* 0x000000001c0a72ca */ /* 0x000fe200000e0000 */
[----:B------:R-:W-:Y:S01]  /*ccc0*/  VIADD R28, R24, 0x180 ;  /* 0x00000180181c7836 */ /* 0x000fe20000000000 */
[----:B------:R-:W-:Y:S01]  /*ccd0*/  R2UR UR22, R30 ;  /* 0x000000001e1672ca */ /* 0x000fe200000e0000 */
[----:B------:R-:W2:Y:S03]  /*cce0*/  @P1 LDC R25, c[0x0][0x450] ;  /* 0x00011400ff191b82 */ /* 0x000ea60000000800 */
[----:B------:R-:W-:Y:S01]  /*ccf0*/  R2UR UR18, R28 ;  /* 0x000000001c1272ca */ /* 0x000fe200000e0000 */
[----:B-1----:R-:W-:-:S05]  /*cd00*/  @P1 IMAD.HI.U32 R26, R209, R26, RZ ;  /* 0x0000001ad11a1227 */ /* 0x002fca00078e00ff */
[----:B--2---:R-:W-:Y:S01]  /*cd10*/  @P1 SHF.R.U32.HI R177, RZ, R25, R26 ;  /* 0x00000019ffb11219 */ /* 0x004fe2000001161a */
[----:B------:R-:W-:Y:S01]  /*cd20*/  IMAD.MOV.U32 R25, RZ, RZ, 0x40000040 ;  /* 0x40000040ff197424 */ /* 0x000fe200078e00ff */
[----:B------:R-:W-:Y:S01]  /*cd30*/  PLOP3.LUT P1, PT, PT, PT, UP0, 0x40, 0x0 ;  /* 0x000000000000781c */ /* 0x000fe20003f2e808 */
[C---:B------:R-:W-:Y:S02]  /*cd40*/  VIADD R26, R24.reuse, 0x100 ;  /* 0x00000100181a7836 */ /* 0x040fe40000000000 */
[----:B------:R-:W-:Y:S01]  /*cd50*/  VIADD R24, R24, 0x280 ;  /* 0x0000028018187836 */ /* 0x000fe20000000000 */
[----:B------:R-:W-:Y:S02]  /*cd60*/  R2UR UR7, R25 ;  /* 0x00000000190772ca */ /* 0x000fe400000e0000 */
[----:B------:R-:W-:Y:S02]  /*cd70*/  R2UR UR14, R26 ;  /* 0x000000001a0e72ca */ /* 0x000fe400000e0000 */
[----:B------:R-:W-:-:S02]  /*cd80*/  R2UR UR26, R24 ;  /* 0x00000000181a72ca */ /* 0x000fc400000e0000 */
[----:B------:R-:W-:Y:S02]  /*cd90*/  R2UR UR27, R25 ;  /* 0x00000000191b72ca */ /* 0x000fe400000e0000 */
[----:B0-----:R-:W-:-:S06]  /*cda0*/  WARPGROUP.ARRIVE ;  /* 0x00000000000079c5 */ /* 0x001fcc0000000000 */
[----:B------:R-:W-:Y:S03]  /*cdb0*/  HGMMA.64x256x16.F32.BF16 R24, R152, gdesc[UR4].tnspB, RZ, !UPT, gsb0 ;  /* 0x43e0000498187df0 */ /* 0x000fe6000c0018ff */
[----:B------:R-:W-:Y:S02]  /*cdc0*/  WARPGROUP.DEPBAR.LE gsb0, 0x0 ;  /* 0x00008000000079c5 */ /* 0x000fe40000010000 */
[----:B------:R-:W-:Y:S01]  /*cdd0*/  WARPGROUP.ARRIVE ;  /* 0x00000000000079c5 */ /* 0x000fe20000000000 */
[----:B------:R-:W-:-:S15]  /*cde0*/  IADD3 R152, R177, R204, -R203 ;  /* 0x000000ccb1987210 */ /* 0x000fde0007ffe8cb */
[----:B------:R-:W-:-:S07]  /*cdf0*/  NOP ;  /* 0x0000000000007918 */ /* 0x000fce0000000000 */
[----:B------:R-:W-:Y:S01]  /*ce00*/  HGMMA.64x256x16.F32.BF16 R24, R156, gdesc[UR8].tnspB, R24, gsb0 ;  /* 0x43e000089c187df0 */ /* 0x000fe20008001818 */
[----:B------:R-:W-:Y:S02]  /*ce10*/  VIADD R153, R152, UR8 ;  /* 0x0000000898997c36 */ /* 0x000fe40008000000 */
        /* <DEDUP_REMOVED lines=18> */
[----:B0-----:R-:W-:Y:S01]  /*cf40*/  VIADD R4, R176, 0xfffffffe ;  /* 0xfffffffeb0047836 */ /* 0x001fe20000000000 */
[----:B------:R-:W-:Y:S06]  /*cf50*/  @P1 BRA `(.L_x_2782) ;  /* 0x0000000000541947 */ /* 0x000fec0003800000 */
[C---:B------:R-:W-:Y:S01]  /*cf60*/  ISETP.GT.AND P1, PT, R152.reuse, RZ, PT ;  /* 0x000000ff9800720c */ /* 0x040fe20003f24270 */
[----:B------:R-:W-:Y:S01]  /*cf70*/  BSSY B0, `(.L_x_2783) ;  /* 0x0000010000007945 */ /* 0x000fe20003800000 */
[----:B------:R-:W-:-:S11]  /*cf80*/  VIADD R154, R152, 0xffffffff ;  /* 0xffffffff989a7836 */ /* 0x000fd60000000000 */
[----:B------:R-:W-:Y:S05]  /*cf90*/  @P1 BRA `(.L_x_2784) ;  /* 0x0000000000201947 */ /* 0x000fea0003800000 */
[----:B------:R-:W-:Y:S01]  /*cfa0*/  UISETP.NE.AND UP0, UPT, UR9, 0x1, UPT ;  /* 0x000000010900788c */ /* 0x000fe2000bf05270 */
[----:B------:R-:W-:-:S05]  /*cfb0*/  IMAD.MOV R152, RZ, RZ, -R152 ;  /* 0x000000ffff987224 */ /* 0x000fca00078e0a98 */
[----:B------:R-:W-:-:S05]  /*cfc0*/  PLOP3.LUT P1, PT, PT, PT, UP0, 0x80, 0x0 ;  /* 0x000000000000781c */ /* 0x000fca0003f2f008 */
[----:B------:R-:W-:-:S08]  /*cfd0*/  @UP0 ULDC.64 UR4, c[0x0][0x9e8] ;  /* 0x00027a0000040ab9 */ /* 0x000fd00000000a00 */
[----:B------:R-:W-:-:S05]  /*cfe0*/  @P1 IMAD.HI.U32 R154, R152, UR4, RZ ;  /* 0x00000004989a1c27 */ /* 0x000fca000f8e00ff */
[----:B------:R-:W-:-:S04]  /*cff0*/  @P1 SHF.R.U32.HI R152, RZ, UR5, R154 ;  /* 0x00000005ff981c19 */ /* 0x000fc8000801169a */
[----:B------:R-:W-:Y:S01]  /*d000*/  LOP3.LUT R154, RZ, R152, RZ, 0x33, !PT ;  /* 0x00000098ff9a7212 */ /* 0x000fe200078e33ff */
[----:B------:R-:W-:Y:S06]  /*d010*/  BRA `(.L_x_2785) ;  /* 0x0000000000147947 */ /* 0x000fec0003800000 */
.L_x_2784:
[----:B------:R-:W-:-:S06]  /*d020*/  UISETP.NE.AND UP0, UPT, UR9, 0x1, UPT ;  /* 0x000000010900788c */ /* 0x000fcc000bf05270 */
[----:B------:R-:W-:-:S05]  /*d030*/  PLOP3.LUT P1, PT, PT, PT, UP0, 0x80, 0x0 ;  /* 0x000000000000781c */ /* 0x000fca0003f2f008 */
[----:B------:R-:W-:-:S08]  /*d040*/  @UP0 ULDC.64 UR4, c[0x0][0x9e8] ;  /* 0x00027a0000040ab9 */ /* 0x000fd00000000a00 */
[----:B------:R-:W-:-:S05]  /*d050*/  @P1 IMAD.HI.U32 R152, R154, UR4, RZ ;  /* 0x000000049a981c27 */ /* 0x000fca000f8e00ff */
[----:B------:R-:W-:-:S07]  /*d060*/  @P1 SHF.R.U32.HI R154, RZ, UR5, R152 ;  /* 0x00000005ff9a1c19 */ /* 0x000fce0008011698 */
.L_x_2785:
[----:B------:R-:W-:Y:S05]  /*d070*/  BSYNC B0 ;  /* 0x0000000000007941 */ /* 0x000fea0003800000 */
.L_x_2783:
[----:B------:R-:W-:-:S04]  /*d080*/  IMAD.U32 R152, RZ, RZ, UR9 ;  /* 0x00000009ff987e24 */ /* 0x000fc8000f8e00ff */
[----:B------:R-:W-:-:S05]  /*d090*/  IMAD R152, R154, R152, UR9 ;  /* 0x000000099a987e24 */ /* 0x000fca000f8e0298 */
[----:B------:R-:W-:-:S07]  /*d0a0*/  VIMNMX R153, R153, R152, PT ;  /* 0x0000009899997248 */ /* 0x000fce0003fe0100 */
.L_x_2782:
[----:B------:R-:W-:Y:S01]  /*d0b0*/  IMAD.HI R153, R153, 0x2aaaaaab, RZ ;  /* 0x2aaaaaab99997827 */ /* 0x000fe200078e02ff */
[----:B------:R-:W-:Y:S01]  /*d0c0*/  ULDC UR52, c[0x0][0x9e4] ;  /* 0x0002790000347ab9 */ /* 0x000fe20000000800 */
[----:B------:R-:W-:Y:S01]  /*d0d0*/  ULDC UR49, c[0x0][0x9e4] ;  /* 0x0002790000317ab9 */ /* 0x000fe20000000800 */
[----:B------:R-:W-:Y:S01]  /*d0e0*/  ULDC UR54, c[0x0][0x9d8] ;  /* 0x0002760000367ab9 */ /* 0x000fe20000000800 */
[----:B------:R-:W-:Y:S01]  /*d0f0*/  ULDC UR57, c[0x0][0x9d8] ;  /* 0x0002760000397ab9 */ /* 0x000fe20000000800 */
[----:B------:R-:W-:Y:S01]  /*d100*/  SHF.R.U32.HI R152, RZ, 0x1f, R153 ;  /* 0x0000001fff987819 */ /* 0x000fe20000011699 */
[----:B------:R-:W-:Y:S01]  /*d110*/  ULDC UR55, c[0x0][0x9d8] ;  /* 0x0002760000377ab9 */ /* 0x000fe20000000800 */
[----:B------:R-:W-:Y:S01]  /*d120*/  ULDC UR48, c[0x0][0x988] ;  /* 0x0002620000307ab9 */ /* 0x000fe20000000800 */
[----:B------:R-:W-:Y:S01]  /*d130*/  ULDC UR51, c[0x0][0x988] ;  /* 0x0002620000337ab9 */ /* 0x000fe20000000800 */
[----:B------:R-:W-:Y:S01]  /*d140*/  LEA.HI.SX32 R152, R153, R152, 0x1c ;  /* 0x0000009899987211 */ /* 0x000fe200078fe2ff */
[----:B------:R-:W-:Y:S01]  /*d150*/  ULDC UR50, c[0x0][0x988] ;  /* 0x0002620000327ab9 */ /* 0x000fe20000000800 */
[----:B------:R-:W-:Y:S01]  /*d160*/  ULDC UR56, c[0x0][0x9e0] ;  /* 0x0002780000387ab9 */ /* 0x000fe20000000800 */
[----:B------:R-:W-:Y:S01]  /*d170*/  ULDC UR53, c[0x0][0x9e0] ;  /* 0x0002780000357ab9 */ /* 0x000fe20000000800 */
[----:B------:R-:W-:-:S04]  /*d180*/  VIMNMX R213, R219, R152, !PT ;  /* 0x00000098dbd57248 */ /* 0x000fc80007fe0100 */
[----:B------:R-:W-:-:S13]  /*d190*/  ISETP.GE.AND P1, PT, R4, R213, PT ;  /* 0x000000d50400720c */ /* 0x000fda0003f26270 */
[----:B------:R-:W-:Y:S05]  /*d1a0*/  @!P1 BRA `(.L_x_2786) ;  /* 0x0000003400f09947 */ /* 0x000fea0003800000 */
.L_x_2804:
[----:B------:R-:W-:Y:S01]  /*d1b0*/  IMAD.U32 R20, RZ, RZ, UR37 ;  /* 0x00000025ff147e24 */ /* 0x000fe2000f8e00ff */
[----:B------:R-:W-:Y:S05]  /*d1c0*/  YIELD ;  /* 0x0000000000007946 */ /* 0x000fea0003800000 */
[----:B------:R-:W-:Y:S01]  /*d1d0*/  ISETP.NE.AND P2, PT, R20, 0x3, PT ;  /* 0x000000031400780c */ /* 0x000fe20003f45270 */
[----:B------:R-:W-:-:S05]  /*d1e0*/  VIADD R2, R2, 0x1 ;  /* 0x0000000102027836 */ /* 0x000fca0000000000 */
[----:B------:R-:W-:-:S04]  /*d1f0*/  ISETP.NE.AND P1, PT, R2, 0x2, PT ;  /* 0x000000020200780c */ /* 0x000fc80003f25270 */
[----:B------:R-:W-:Y:S02]  /*d200*/  SEL R11, RZ, 0x1, P1 ;  /* 0x00000001ff0b7807 */ /* 0x000fe40000800000 */
[----:B------:R-:W-:Y:S02]  /*d210*/  SEL R2, R2, RZ, P1 ;  /* 0x000000ff02027207 */ /* 0x000fe40000800000 */
[----:B------:R-:W-:Y:S01]  /*d220*/  LOP3.LUT R202, R202, R11, RZ, 0x3c, !PT ;  /* 0x0000000bcaca7212 */ /* 0x000fe200078e3cff */
[----:B0-----:R-:W-:Y:S06]  /*d230*/  @!P2 BRA `(.L_x_2787) ;  /* 0x000000000004a947 */ /* 0x001fec0003800000 */
[----:B------:R-:W-:Y:S01]  /*d240*/  BPT.TRAP 0x1 ;  /* 0x000000040000795c */ /* 0x000fe20000300000 */
.L_x_2787:
[----:B------:R-:W-:Y:S01]  /*d250*/  IMAD R212, R2, 0x8, R19 ;  /* 0x0000000802d47824 */ /* 0x000fe200078e0213 */
[----:B------:R-:W-:-:S04]  /*d260*/  SHF.L.U32 R211, R202, 0x1f, RZ ;  /* 0x0000001fcad37819 */ /* 0x000fc800000006ff */
[----:B------:R0:W1:Y:S01]  /*d270*/  SYNCS.PHASECHK.TRANS64.TRYWAIT P1, [R212+URZ+0x22830], R211 ;  /* 0x022830d3d40075a7 */ /* 0x000062000802017f */
[----:B------:R-:W-:Y:S05]  /*d280*/  @!P2 BRA `(.L_x_2788) ;  /* 0x000000000004a947 */ /* 0x000fea0003800000 */
[----:B------:R-:W-:Y:S01]  /*d290*/  BPT.TRAP 0x1 ;  /* 0x000000040000795c */ /* 0x000fe20000300000 */
.L_x_2788:
[----:B------:R-:W-:Y:S02]  /*d2a0*/  IMAD R214, R2, 0x300, R21 ;  /* 0x0000030002d67824 */ /* 0x000fe400078e0215 */
[----:B------:R-:W-:Y:S01]  /*d2b0*/  IMAD.MOV.U32 R215, RZ, RZ, 0x40000040 ;  /* 0x40000040ffd77424 */ /* 0x000fe200078e00ff */
[----:B-1----:R-:W-:Y:S06]  /*d2c0*/  @P1 BRA `(.L_x_2789) ;  /* 0x0000000000081947 */ /* 0x002fec0003800000 */
[----:B------:R-:W1:Y:S02]  /*d2d0*/  SYNCS.PHASECHK.TRANS64.TRYWAIT P1, [R212+URZ+0x22830], R211 ;  /* 0x022830d3d40075a7 */ /* 0x000e64000802017f */
[----:B-1----:R-:W-:Y:S05]  /*d2e0*/  @!P1 BRA `(.L_x_2790) ;  /* 0x0000018800c09947 */ /* 0x002fea0003800000 */
.L_x_2789:
[----:B------:R-:W-:Y:S05]  /*d2f0*/  WARPSYNC.ALL ;  /* 0x0000000000007948 */ /* 0x000fea0003800000 */
[C---:B------:R-:W-:Y:S01]  /*d300*/  R2UR UR6, R214.reuse ;  /* 0x00000000d60672ca */ /* 0x040fe200000e0000 */
[----:B------:R-:W-:Y:S01]  /*d310*/  WARPGROUP.ARRIVE ;  /* 0x00000000000079c5 */ /* 0x000fe20000000000 */
[----:B------:R-:W-:Y:S01]  /*d320*/  R2UR UR7, R215 ;  /* 0x00000000d70772ca */ /* 0x000fe200000e0000 */
[----:B------:R-:W-:Y:S01]  /*d330*/  VIADD R216, R214, 0x2 ;  /* 0x00000002d6d87836 */ /* 0x000fe20000000000 */
[----:B------:R-:W-:Y:S01]  /*d340*/  R2UR UR4, R6 ;  /* 0x00000000060472ca */ /* 0x000fe200000e0000 */
[----:B------:R-:W-:Y:S01]  /*d350*/  IMAD.MOV.U32 R217, RZ, RZ, 0x40000040 ;  /* 0x40000040ffd97424 */ /* 0x000fe200078e00ff */
[----:B------:R-:W-:Y:S01]  /*d360*/  R2UR UR5, R7 ;  /* 0x00000000070572ca */ /* 0x000fe200000e0000 */
[----:B------:R-:W-:Y:S01]  /*d370*/  IMAD.MOV.U32 R215, RZ, RZ, 0x40000040 ;  /* 0x40000040ffd77424 */ /* 0x000fe200078e00ff */
[----:B------:R-:W2:Y:S01]  /*d380*/  LDC R11, c[0x0][0x448] ;  /* 0x00011200ff0b7b82 */ /* 0x000ea20000000800 */
[----:B------:R-:W3:Y:S01]  /*d390*/  S2R R228, SR_TID.X ;  /* 0x0000000000e47919 */ /* 0x000ee20000002100 */
[----:B------:R-:W-:-:S09]  /*d3a0*/  UISETP.NE.AND UP0, UPT, UR40, URZ, UPT ;  /* 0x0000003f2800728c */ /* 0x000fd2000bf05270 */
[----:B------:R-:W-:Y:S01]  /*d3b0*/  HGMMA.64x96x16.F32.BF16 R152, gdesc[UR4], RZ, !UPT, gsb0 ;  /* 0x01600000049879f0 */ /* 0x000fe2000c0018ff */
[----:B------:R-:W-:Y:S01]  /*d3c0*/  R2UR UR6, R216 ;  /* 0x00000000d80672ca */ /* 0x000fe200000e0000 */
[----:B------:R-:W-:Y:S01]  /*d3d0*/  VIADD R216, R214, 0x4 ;  /* 0x00000004d6d87836 */ /* 0x000fe20000000000 */
[----:B------:R-:W-:Y:S01]  /*d3e0*/  R2UR UR7, R217 ;  /* 0x00000000d90772ca */ /* 0x000fe200000e0000 */
[----:B------:R-:W-:Y:S01]  /*d3f0*/  IMAD.MOV.U32 R217, RZ, RZ, 0x40000040 ;  /* 0x40000040ffd97424 */ /* 0x000fe200078e00ff */
[----:B------:R-:W-:Y:S01]  /*d400*/  R2UR UR4, R14 ;  /* 0x000000000e0472ca */ /* 0x000fe200000e0000 */
[----:B------:R-:W-:Y:S01]  /*d410*/  VIADD R214, R214, 0x6 ;  /* 0x00000006d6d67836 */ /* 0x000fe20000000000 */
[----:B------:R-:W-:Y:S02]  /*d420*/  R2UR UR5, R15 ;  /* 0x000000000f0572ca */ /* 0x000fe400000e0000 */
[----:B--2---:R-:W-:Y:S01]  /*d430*/  ISETP.NE.AND P1, PT, R11, 0x1, PT ;  /* 0x000000010b00780c */ /* 0x004fe20003f25270 */
[----:B------:R-:W-:Y:S01]  /*d440*/  IMAD.IADD R11, R210, 0x1, R209 ;  /* 0x00000001d20b7824 */ /* 0x000fe200078e02d1 */
[----:B---3--:R-:W-:-:S11]  /*d450*/  SHF.R.U32.HI R228, RZ, 0x7, R228 ;  /* 0x00000007ffe47819 */ /* 0x008fd600000116e4 */
[----:B------:R-:W2:Y:S01]  /*d460*/  @P1 LDC R20, c[0x0][0x450] ;  /* 0x00011400ff141b82 */ /* 0x000ea20000000800 */
        /* <DEDUP_REMOVED lines=11> */
[----:B------:R-:W-:Y:S01]  /*d520*/  R2UR UR7, R215 ;  /* 0x00000000d70772ca */ /* 0x000fe200000e0000 */
[----:B------:R-:W3:Y:S01]  /*d530*/  @P1 LDC R214, c[0x0][0x44c] ;  /* 0x00011300ffd61b82 */ /* 0x000ee20000000800 */
[----:B------:R-:W-:Y:S02]  /*d540*/  R2UR UR4, R8 ;  /* 0x00000000080472ca */ /* 0x000fe400000e0000 */
[----:B------:R-:W-:Y:S01]  /*d550*/  R2UR UR5, R9 ;  /* 0x00000000090572ca */ /* 0x000fe200000e0000 */
[----:B---3--:R-:W-:-:S05]  /*d560*/  @P1 IMAD.HI.U32 R214, R11, R214, RZ ;  /* 0x000000d60bd61227 */ /* 0x008fca00078e00ff */
[----:B--2---:R-:W-:Y:S02]  /*d570*/  @P1 SHF.R.U32.HI R11, RZ, R20, R214 ;  /* 0x00000014ff0b1219 */ /* 0x004fe400000116d6 */
[----:B------:R-:W-:Y:S02]  /*d580*/  PLOP3.LUT P1, PT, PT, PT, UP0, 0x40, 0x0 ;  /* 0x000000000000781c */ /* 0x000fe40003f2e808 */
[----:B------:R-:W-:Y:S01]  /*d590*/  IADD3 R20, -R228, 0xb, RZ ;  /* 0x0000000be4147810 */ /* 0x000fe20007ffe1ff */
[----:B------:R-:W2:Y:S01]  /*d5a0*/  SHFL.IDX PT, R229, R11, RZ, 0x1c1f ;  /* 0x001c1fff0be57589 */ /* 0x000ea200000e0000 */
        /* <DEDUP_REMOVED lines=53> */
[----:B------:R-:W-:Y:S01]  /*d900*/  IADD3 R199, -R205, 0x1, R194 ;  /* 0x00000001cdc77810 */ /* 0x000fe20007ffe1c2 */
[----:B------:R-:W3:Y:S01]  /*d910*/  MUFU.TANH R152, R152 ;  /* 0x0000009800987308 */ /* 0x000ee20000002400 */
[----:B------:R-:W-:-:S02]  /*d920*/  @!P0 VIADD R166, R212, 0x22840 ;  /* 0x00022840d4a68836 */ /* 0x000fc40000000000 */
[----:B------:R-:W-:-:S03]  /*d930*/  IADD3 R199, -R203, R199, R204 ;  /* 0x000000c7cbc77210 */ /* 0x000fc60007ffe1cc */
        /* <DEDUP_REMOVED lines=54> */
[----:B--234-:R-:W-:Y:S05]  /*dca0*/  @P1 BRA `(.L_x_2791) ;  /* 0x0000000000581947 */ /* 0x01cfea0003800000 */
[----:B------:R-:W-:Y:S01]  /*dcb0*/  IADD3 R229, -R203, R204, R229 ;  /* 0x000000cccbe57210 */ /* 0x000fe20007ffe1e5 */
[----:B------:R-:W-:Y:S03]  /*dcc0*/  BSSY B0, `(.L_x_2792) ;  /* 0x0000010000007945 */ /* 0x000fe60003800000 */
[----:B------:R-:W-:-:S13]  /*dcd0*/  ISETP.GT.AND P1, PT, R229, -0x1, PT ;  /* 0xffffffffe500780c */ /* 0x000fda0003f24270 */
[----:B------:R-:W-:Y:S05]  /*dce0*/  @P1 BRA `(.L_x_2793) ;  /* 0x0000000000201947 */ /* 0x000fea0003800000 */
[----:B------:R-:W-:Y:S01]  /*dcf0*/  IMAD.U32 R235, RZ, RZ, UR52 ;  /* 0x00000034ffeb7e24 */ /* 0x000fe2000f8e00ff */
[----:B------:R-:W-:-:S04]  /*dd00*/  LOP3.LUT R229, RZ, R229, RZ, 0x33, !PT ;  /* 0x000000e5ffe57212 */ /* 0x000fc800078e33ff */
[----:B------:R-:W-:-:S13]  /*dd10*/  ISETP.NE.AND P1, PT, R235, 0x1, PT ;  /* 0x00000001eb00780c */ /* 0x000fda0003f25270 */
[----:B------:R-:W2:Y:S02]  /*dd20*/  @P1 LDC.64 R166, c[0x0][0x9e8] ;  /* 0x00027a00ffa61b82 */ /* 0x000ea40000000a00 */
[----:B--2---:R-:W-:-:S05]  /*dd30*/  @P1 IMAD.HI.U32 R166, R229, R166, RZ ;  /* 0x000000a6e5a61227 */ /* 0x004fca00078e00ff */
[----:B------:R-:W-:-:S04]  /*dd40*/  @P1 SHF.R.U32.HI R229, RZ, R167, R166 ;  /* 0x000000a7ffe51219 */ /* 0x000fc800000116a6 */
[----:B------:R-:W-:Y:S01]  /*dd50*/  LOP3.LUT R229, RZ, R229, RZ, 0x33, !PT ;  /* 0x000000e5ffe57212 */ /* 0x000fe200078e33ff */
[----:B------:R-:W-:Y:S06]  /*dd60*/  BRA `(.L_x_2794) ;  /* 0x0000000000147947 */ /* 0x000fec0003800000 */
.L_x_2793:
[----:B------:R-:W-:-:S05]  /*dd70*/  IMAD.U32 R235, RZ, RZ, UR52 ;  /* 0x00000034ffeb7e24 */ /* 0x000fca000f8e00ff */
[----:B------:R-:W-:-:S13]  /*dd80*/  ISETP.NE.AND P1, PT, R235, 0x1, PT ;  /* 0x00000001eb00780c */ /* 0x000fda0003f25270 */
[----:B------:R-:W2:Y:S02]  /*dd90*/  @P1 LDC.64 R166, c[0x0][0x9e8] ;  /* 0x00027a00ffa61b82 */ /* 0x000ea40000000a00 */
[----:B--2---:R-:W-:-:S05]  /*dda0*/  @P1 IMAD.HI.U32 R166, R229, R166, RZ ;  /* 0x000000a6e5a61227 */ /* 0x004fca00078e00ff */
[----:B------:R-:W-:-:S07]  /*ddb0*/  @P1 SHF.R.U32.HI R229, RZ, R167, R166 ;  /* 0x000000a7ffe51219 */ /* 0x000fce00000116a6 */
.L_x_2794:
[----:B------:R-:W-:Y:S05]  /*ddc0*/  BSYNC B0 ;  /* 0x0000000000007941 */ /* 0x000fea0003800000 */
.L_x_2792:
[----:B------:R-:W-:-:S04]  /*ddd0*/  IMAD.IADD R166, R194, 0x1, -R205 ;  /* 0x00000001c2a67824 */ /* 0x000fc800078e0acd */
[----:B------:R-:W-:-:S05]  /*dde0*/  IMAD R166, R229, R235, R166 ;  /* 0x000000ebe5a67224 */ /* 0x000fca00078e02a6 */
[----:B------:R-:W-:Y:S02]  /*ddf0*/  VIADDMNMX R198, R166, R235, R198, PT ;  /* 0x000000eba6c67246 */ /* 0x000fe400038001c6 */
[----:B------:R-:W-:-:S07]  /*de00*/  VIMNMX R197, R197, R166, !PT ;  /* 0x000000a6c5c57248 */ /* 0x000fce0007fe0100 */
.L_x_2791:
[----:B------:R-:W-:Y:S01]  /*de10*/  ISETP.GE.AND P1, PT, R194, 0x1, PT ;  /* 0x00000001c200780c */ /* 0x000fe20003f26270 */
[----:B------:R-:W2:Y:S01]  /*de20*/  SHFL.IDX PT, R11, R11, 0x1, 0x1c1f ;  /* 0x003c1f000b0b7f89 */ /* 0x000ea200000e0000 */
[----:B------:R-:W-:Y:S01]  /*de30*/  LOP3.LUT R18, R18, 0xfffbffff, RZ, 0xc0, !PT ;  /* 0xfffbffff12127812 */ /* 0x000fe200078ec0ff */
[----:B------:R-:W-:Y:S01]  /*de40*/  UISETP.NE.AND UP0, UPT, UR40, URZ, UPT ;  /* 0x0000003f2800728c */ /* 0x000fe2000bf05270 */
[----:B------:R-:W-:-:S09]  /*de50*/  ISETP.GE.AND P3, PT, R194, 0x9, PT ;  /* 0x00000009c200780c */ /* 0x000fd20003f66270 */
[----:B------:R-:W-:Y:S02]  /*de60*/  @P1 LOP3.LUT R18, R18, 0x40000, RZ, 0xfc, !PT ;  /* 0x0004000012121812 */ /* 0x000fe400078efcff */
[----:B------:R-:W-:Y:S02]  /*de70*/  ISETP.GT.AND P1, PT, R197, RZ, !P1 ;  /* 0x000000ffc500720c */ /* 0x000fe40004f24270 */
[----:B------:R-:W-:Y:S02]  /*de80*/  LOP3.LUT R18, R18, 0xfffffffd, RZ, 0xc0, !PT ;  /* 0xfffffffd12127812 */ /* 0x000fe400078ec0ff */
[----:B------:R-:W-:Y:S02]  /*de90*/  ISETP.LT.OR P2, PT, R198, 0x1, P1 ;  /* 0x00000001c600780c */ /* 0x000fe40000f41670 */
[----:B------:R-:W-:Y:S02]  /*dea0*/  ISETP.GE.AND P1, PT, R194, 0x2, PT ;  /* 0x00000002c200780c */ /* 0x000fe40003f26270 */
[----:B------:R-:W-:-:S02]  /*deb0*/  FSEL R152, R152, -INF , !P2 ;  /* 0xff80000098987808 */ /* 0x000fc40005000000 */
[----:B------:R-:W-:Y:S01]  /*dec0*/  ISETP.GT.AND P2, PT, R197, 0x1, !P1 ;  /* 0x00000001c500780c */ /* 0x000fe20004f44270 */
[--C-:B--2---:R-:W-:Y:S01]  /*ded0*/  IMAD.IADD R228, R228, 0x1, R11.reuse ;  /* 0x00000001e4e47824 */ /* 0x104fe200078e020b */
[----:B------:R-:W-:Y:S01]  /*dee0*/  @P3 LOP3.LUT R18, R18, 0x2, RZ, 0xfc, !PT ;  /* 0x0000000212123812 */ /* 0x000fe200078efcff */
[----:B------:R-:W-:Y:S01]  /*def0*/  IMAD.IADD R199, R199, 0x1, R11 ;  /* 0x00000001c7c77824 */ /* 0x000fe200078e020b */
[----:B------:R-:W-:Y:S02]  /*df00*/  ISETP.LT.OR P2, PT, R198, 0x2, P2 ;  /* 0x00000002c600780c */ /* 0x000fe40001741670 */
[----:B------:R-:W-:Y:S02]  /*df10*/  LOP3.LUT R18, R18, 0xfffffffb, RZ, 0xc0, !PT ;  /* 0xfffffffb12127812 */ /* 0x000fe400078ec0ff */
[----:B0-----:R-:W-:Y:S02]  /*df20*/  FSEL R214, R214, -INF , !P2 ;  /* 0xff800000d6d67808 */ /* 0x001fe40005000000 */
[----:B------:R-:W-:-:S02]  /*df30*/  ISETP.GT.AND P2, PT, R197, 0x8, !P3 ;  /* 0x00000008c500780c */ /* 0x000fc40005f44270 */
[----:B------:R-:W-:Y:S02]  /*df40*/  ISETP.GE.AND P3, PT, R194, 0xa, PT ;  /* 0x0000000ac200780c */ /* 0x000fe40003f66270 */
[----:B------:R-:W-:-:S04]  /*df50*/  ISETP.LT.OR P2, PT, R198, 0x9, P2 ;  /* 0x00000009c600780c */ /* 0x000fc80001741670 */
        /* <DEDUP_REMOVED lines=131> */
.L_x_2797:
[----:B------:R-:W-:-:S05]  /*e790*/  IMAD.U32 R197, RZ, RZ, UR52 ;  /* 0x00000034ffc57e24 */ /* 0x000fca000f8e00ff */
[----:B------:R-:W-:-:S13]  /*e7a0*/  ISETP.NE.AND P6, PT, R197, 0x1, PT ;  /* 0x00000001c500780c */ /* 0x000fda0003fc5270 */
[----:B------:R-:W0:Y:S02]  /*e7b0*/  @P6 LDC.64 R166, c[0x0][0x9e8] ;  /* 0x00027a00ffa66b82 */ /* 0x000e240000000a00 */
[----:B0-----:R-:W-:-:S05]  /*e7c0*/  @P6 IMAD.HI.U32 R166, R11, R166, RZ ;  /* 0x000000a60ba66227 */ /* 0x001fca00078e00ff */
[----:B------:R-:W-:-:S07]  /*e7d0*/  @P6 SHF.R.U32.HI R11, RZ, R167, R166 ;  /* 0x000000a7ff0b6219 */ /* 0x000fce00000116a6 */
.L_x_2798:
[----:B------:R-:W-:Y:S05]  /*e7e0*/  BSYNC B0 ;  /* 0x0000000000007941 */ /* 0x000fea0003800000 */
.L_x_2796:
[----:B------:R-:W-:-:S04]  /*e7f0*/  IMAD.IADD R194, R194, 0x1, -R205 ;  /* 0x00000001c2c27824 */ /* 0x000fc800078e0acd */
[----:B------:R-:W-:-:S05]  /*e800*/  IMAD R194, R11, R197, R194 ;  /* 0x000000c50bc27224 */ /* 0x000fca00078e02c2 */
[----:B------:R-:W-:Y:S02]  /*e810*/  VIMNMX R199, R199, R194, !PT ;  /* 0x000000c2c7c77248 */ /* 0x000fe40007fe0100 */
[----:B------:R-:W-:-:S07]  /*e820*/  VIADDMNMX R228, R194, R197, R228, PT ;  /* 0x000000c5c2e47246 */ /* 0x000fce00038001e4 */
.L_x_2795:
[----:B------:R-:W-:Y:S01]  /*e830*/  ISETP.GT.AND P1, PT, R199, 0x1, !P1 ;  /* 0x00000001c700780c */ /* 0x000fe20004f24270 */
[----:B------:R-:W-:Y:S01]  /*e840*/  IMAD.U32 R235, RZ, RZ, UR37 ;  /* 0x00000025ffeb7e24 */ /* 0x000fe2000f8e00ff */
        /* <DEDUP_REMOVED lines=67> */
[----:B------:R-:W-:Y:S02]  /*ec80*/  FSEL R187, R187, -INF , !P2 ;  /* 0xff800000bbbb7808 */ /* 0x000fe40005000000 */
[C---:B------:R-:W-:Y:S02]  /*ec90*/  ISETP.GT.AND P1, PT, R199.reuse, 0x29, !P1 ;  /* 0x00000029c700780c */ /* 0x040fe40004f24270 */
[----:B------:R-:W-:Y:S02]  /*eca0*/  LOP3.LUT P2, RZ, R18, 0x40000, RZ, 0xc0, !PT ;  /* 0x0004000012ff7812 */ /* 0x000fe4000784c0ff */
[----:B------:R-:W-:Y:S02]  /*ecb0*/  ISETP.LT.OR P1, PT, R228, 0x2a, P1 ;  /* 0x0000002ae400780c */ /* 0x000fe40000f21670 */
[----:B------:R-:W-:Y:S02]  /*ecc0*/  ISETP.GT.AND P3, PT, R199, 0x50, !P3 ;  /* 0x00000050c700780c */ /* 0x000fe40005f64270 */
[----:B------:R-:W-:-:S02]  /*ecd0*/  FSEL R175, R175, -INF , !P1 ;  /* 0xff800000afaf7808 */ /* 0x000fc40004800000 */
[----:B------:R-:W-:Y:S02]  /*ece0*/  LOP3.LUT P1, RZ, R18, 0x800, RZ, 0xc0, !PT ;  /* 0x0000080012ff7812 */ /* 0x000fe4000782c0ff */
[----:B0-----:R-:W-:Y:S02]  /*ecf0*/  FMNMX.FTZ R167, R11, R167, !PT ;  /* 0x000000a70ba77209 */ /* 0x001fe40007810000 */
[C---:B------:R-:W-:Y:S02]  /*ed00*/  ISETP.GT.AND P1, PT, R199.reuse, 0x30, !P1 ;  /* 0x00000030c700780c */ /* 0x040fe40004f24270 */
[C---:B------:R-:W-:Y:S02]  /*ed10*/  ISETP.LT.OR P3, PT, R228.reuse, 0x51, P3 ;  /* 0x00000051e400780c */ /* 0x040fe40001f61670 */
[----:B------:R-:W-:Y:S02]  /*ed20*/  ISETP.LT.OR P1, PT, R228, 0x31, P1 ;  /* 0x00000031e400780c */ /* 0x000fe40000f21670 */
[----:B------:R-:W-:-:S02]  /*ed30*/  ISETP.GT.AND P4, PT, R199, 0x51, !P4 ;  /* 0x00000051c700780c */ /* 0x000fc40006784270 */
[----:B------:R-:W-:Y:S02]  /*ed40*/  FSEL R166, R178, -INF , !P1 ;  /* 0xff800000b2a67808 */ /* 0x000fe40004800000 */
[----:B------:R-:W-:Y:S01]  /*ed50*/  LOP3.LUT P1, RZ, R18, 0x400, RZ, 0xc0, !PT ;  /* 0x0000040012ff7812 */ /* 0x000fe2000782c0ff */
[----:B------:R-:W0:Y:S01]  /*ed60*/  SHFL.BFLY PT, R178, R167, 0x1, 0x1f ;  /* 0x0c201f00a7b27f89 */ /* 0x000e2200000e0000 */
[----:B------:R-:W-:Y:S02]  /*ed70*/  FSEL R190, R190, -INF , !P3 ;  /* 0xff800000bebe7808 */ /* 0x000fe40005800000 */
[C---:B------:R-:W-:Y:S02]  /*ed80*/  ISETP.GT.AND P1, PT, R199.reuse, 0x31, !P1 ;  /* 0x00000031c700780c */ /* 0x040fe40004f24270 */
[----:B------:R-:W-:Y:S02]  /*ed90*/  ISETP.GT.AND P5, PT, R199, 0x58, !P5 ;  /* 0x00000058c700780c */ /* 0x000fe40006fa4270 */
[----:B------:R-:W-:-:S02]  /*eda0*/  ISETP.LT.OR P1, PT, R228, 0x32, P1 ;  /* 0x00000032e400780c */ /* 0x000fc40000f21670 */
[----:B------:R-:W-:Y:S02]  /*edb0*/  ISETP.LT.OR P4, PT, R228, 0x52, P4 ;  /* 0x00000052e400780c */ /* 0x000fe40002781670 */
[----:B------:R-:W-:Y:S02]  /*edc0*/  FSEL R179, R179, -INF , !P1 ;  /* 0xff800000b3b37808 */ /* 0x000fe40004800000 */
[----:B------:R-:W-:Y:S02]  /*edd0*/  LOP3.LUT P1, RZ, R18, 0x200, RZ, 0xc0, !PT ;  /* 0x0000020012ff7812 */ /* 0x000fe4000782c0ff */
[----:B------:R-:W-:Y:S02]  /*ede0*/  ISETP.LT.OR P5, PT, R228, 0x59, P5 ;  /* 0x00000059e400780c */ /* 0x000fe40002fa1670 */
[----:B------:R-:W-:Y:S02]  /*edf0*/  ISETP.GT.AND P1, PT, R199, 0x38, !P1 ;  /* 0x00000038c700780c */ /* 0x000fe40004f24270 */
[----:B------:R-:W-:-:S02]  /*ee00*/  FSEL R189, R189, -INF , !P4 ;  /* 0xff800000bdbd7808 */ /* 0x000fc40006000000 */
[----:B------:R-:W-:Y:S02]  /*ee10*/  ISETP.LT.OR P1, PT, R228, 0x39, P1 ;  /* 0x00000039e400780c */ /* 0x000fe40000f21670 */
[----:B------:R-:W-:Y:S02]  /*ee20*/  FSEL R191, R191, -INF , !P5 ;  /* 0xff800000bfbf7808 */ /* 0x000fe40006800000 */
        /* <DEDUP_REMOVED lines=21> */
[----:B------:R-:W-:-:S04]  /*ef80*/  IMAD.U32 R11, RZ, RZ, UR51 ;  /* 0x00000033ff0b7e24 */ /* 0x000fc8000f8e00ff */
[-C--:B------:R-:W-:Y:S01]  /*ef90*/  FMUL.FTZ R194, R178, R11.reuse ;  /* 0x0000000bb2c27220 */ /* 0x080fe20000410000 */
[----:B------:R-:W-:-:S04]  /*efa0*/  FMUL.FTZ R5, R5, R11 ;  /* 0x0000000b05057220 */ /* 0x000fc80000410000 */
[----:B------:R-:W-:Y:S02]  /*efb0*/  FSEL R194, R194, RZ, P1 ;  /* 0x000000ffc2c27208 */ /* 0x000fe40000800000 */
[----:B------:R-:W-:Y:S01]  /*efc0*/  ISETP.GT.AND P1, PT, R199, RZ, !P2 ;  /* 0x000000ffc700720c */ /* 0x000fe20005724270 */
[----:B------:R-:W0:Y:S01]  /*efd0*/  MUFU.EX2 R5, R5 ;  /* 0x0000000500057308 */ /* 0x000e220000000800 */
[----:B------:R-:W-:Y:S01]  /*efe0*/  ISETP.NE.AND P2, PT, R235, 0x3, PT ;  /* 0x00000003eb00780c */ /* 0x000fe20003f45270 */
[-CC-:B------:R-:W-:Y:S01]  /*eff0*/  FFMA.FTZ R152, R152, R11.reuse, -R194.reuse ;  /* 0x0000000b98987223 */ /* 0x180fe200000108c2 */
[----:B------:R-:W-:Y:S01]  /*f000*/  ISETP.LT.OR P1, PT, R228, 0x1, P1 ;  /* 0x00000001e400780c */ /* 0x000fe20000f21670 */
[-CC-:B------:R-:W-:Y:S01]  /*f010*/  FFMA.FTZ R214, R214, R11.reuse, -R194.reuse ;  /* 0x0000000bd6d67223 */ /* 0x180fe200000108c2 */
[-CC-:B------:R-:W-:Y:S01]  /*f020*/  FFMA.FTZ R155, R155, R11.reuse, -R194.reuse ;  /* 0x0000000b9b9b7223 */ /* 0x180fe200000108c2 */
[-CC-:B------:R-:W-:Y:S01]  /*f030*/  FFMA.FTZ R156, R156, R11.reuse, -R194.reuse ;  /* 0x0000000b9c9c7223 */ /* 0x180fe200000108c2 */
[----:B------:R-:W-:Y:S01]  /*f040*/  FSEL R153, R153, -INF , !P1 ;  /* 0xff80000099997808 */ /* 0x000fe20004800000 */
[-CC-:B------:R-:W-:Y:S01]  /*f050*/  FFMA.FTZ R159, R159, R11.reuse, -R194.reuse ;  /* 0x0000000b9f9f7223 */ /* 0x180fe200000108c2 */
[----:B------:R-:W-:Y:S01]  /*f060*/  ISETP.GT.AND P1, PT, R199, 0x59, !P6 ;  /* 0x00000059c700780c */ /* 0x000fe20007724270 */
[-CC-:B------:R-:W-:Y:S01]  /*f070*/  FFMA.FTZ R160, R160, R11.reuse, -R194.reuse ;  /* 0x0000000ba0a07223 */ /* 0x180fe200000108c2 */
[----:B------:R-:W-:Y:S01]  /*f080*/  FMNMX.FTZ R167, R153, R10, !PT ;  /* 0x0000000a99a77209 */ /* 0x000fe20007810000 */
[-CC-:B------:R-:W-:Y:S01]  /*f090*/  FFMA.FTZ R163, R163, R11.reuse, -R194.reuse ;  /* 0x0000000ba3a37223 */ /* 0x180fe200000108c2 */
[----:B------:R-:W-:Y:S01]  /*f0a0*/  ISETP.LT.OR P1, PT, R228, 0x5a, P1 ;  /* 0x0000005ae400780c */ /* 0x000fe20000f21670 */
[--C-:B------:R-:W-:Y:S01]  /*f0b0*/  FFMA.FTZ R164, R164, R11, -R194.reuse ;  /* 0x0000000ba4a47223 */ /* 0x100fe200000108c2 */
[----:B------:R-:W-:Y:S01]  /*f0c0*/  FMNMX.FTZ R167, R154, R167, !PT ;  /* 0x000000a79aa77209 */ /* 0x000fe20007810000 */
[-CC-:B------:R-:W-:Y:S01]  /*f0d0*/  FFMA.FTZ R168, R168, R11.reuse, -R194.reuse ;  /* 0x0000000ba8a87223 */ /* 0x180fe200000108c2 */
[----:B------:R-:W-:Y:S01]  /*f0e0*/  FSEL R193, R193, -INF , !P1 ;  /* 0xff800000c1c17808 */ /* 0x000fe20004800000 */
[--C-:B------:R-:W-:Y:S01]  /*f0f0*/  FFMA.FTZ R169, R169, R11, -R194.reuse ;  /* 0x0000000ba9a97223 */ /* 0x100fe200000108c2 */
[----:B------:R-:W-:Y:S01]  /*f100*/  FMNMX.FTZ R167, R157, R167, !PT ;  /* 0x000000a79da77209 */ /* 0x000fe20007810000 */
[-CC-:B------:R-:W-:Y:S01]  /*f110*/  FFMA.FTZ R172, R172, R11.reuse, -R194.reuse ;  /* 0x0000000bacac7223 */ /* 0x180fe200000108c2 */
[-CC-:B------:R-:W-:Y:S01]  /*f120*/  FFMA.FTZ R173, R173, R11.reuse, -R194.reuse ;  /* 0x0000000badad7223 */ /* 0x180fe200000108c2 */
        /* <DEDUP_REMOVED lines=15> */
[----:B------:R-:W-:Y:S01]  /*f220*/  FFMA.FTZ R194, R196, R11, -R194 ;  /* 0x0000000bc4c27223 */ /* 0x000fe200000108c2 */
[----:B------:R-:W2:Y:S01]  /*f230*/  MUFU.EX2 R152, R152 ;  /* 0x0000009800987308 */ /* 0x000ea20000000800 */
[----:B------:R-:W-:Y:S01]  /*f240*/  FMNMX.FTZ R167, R215, R167, !PT ;  /* 0x000000a7d7a77209 */ /* 0x000fe20007810000 */
[-C--:B0-----:R-:W-:Y:S01]  /*f250*/  FMUL.FTZ R24, R24, R5.reuse ;  /* 0x0000000518187220 */ /* 0x081fe20000410000 */
[-C--:B------:R-:W-:Y:S01]  /*f260*/  FMUL.FTZ R25, R25, R5.reuse ;  /* 0x0000000519197220 */ /* 0x080fe20000410000 */
[----:B------:R-:W-:Y:S01]  /*f270*/  FMUL.FTZ R28, R28, R5 ;  /* 0x000000051c1c7220 */ /* 0x000fe20000410000 */
[----:B------:R-:W-:Y:S01]  /*f280*/  FMNMX.FTZ R167, R170, R167, !PT ;  /* 0x000000a7aaa77209 */ /* 0x000fe20007810000 */
[-C--:B------:R-:W-:Y:S01]  /*f290*/  FMUL.FTZ R29, R29, R5.reuse ;  /* 0x000000051d1d7220 */ /* 0x080fe20000410000 */
[----:B------:R-:W-:Y:S01]  /*f2a0*/  FMUL.FTZ R32, R32, R5 ;  /* 0x0000000520207220 */ /* 0x000fe20000410000 */
[----:B------:R-:W0:Y:S01]  /*f2b0*/  MUFU.EX2 R214, R214 ;  /* 0x000000d600d67308 */ /* 0x000e220000000800 */
[----:B------:R-:W-:Y:S01]  /*f2c0*/  FMNMX.FTZ R167, R171, R167, !PT ;  /* 0x000000a7aba77209 */ /* 0x000fe20007810000 */
[-C--:B------:R-:W-:Y:S01]  /*f2d0*/  FMUL.FTZ R33, R33, R5.reuse ;  /* 0x0000000521217220 */ /* 0x080fe20000410000 */
[-C--:B------:R-:W-:Y:S01]  /*f2e0*/  FMUL.FTZ R36, R36, R5.reuse ;  /* 0x0000000524247220 */ /* 0x080fe20000410000 */
[----:B------:R-:W-:Y:S01]  /*f2f0*/  FMUL.FTZ R37, R37, R5 ;  /* 0x0000000525257220 */ /* 0x000fe20000410000 */
[----:B------:R-:W-:Y:S01]  /*f300*/  FMNMX.FTZ R167, R174, R167, !PT ;  /* 0x000000a7aea77209 */ /* 0x000fe20007810000 */
[-C--:B------:R-:W-:Y:S01]  /*f310*/  FMUL.FTZ R40, R40, R5.reuse ;  /* 0x0000000528287220 */ /* 0x080fe20000410000 */
[----:B------:R-:W-:Y:S01]  /*f320*/  FMUL.FTZ R41, R41, R5 ;  /* 0x0000000529297220 */ /* 0x000fe20000410000 */
[----:B------:R-:W3:Y:S01]  /*f330*/  MUFU.EX2 R155, R155 ;  /* 0x0000009b009b7308 */ /* 0x000ee20000000800 */
[----:B------:R-:W-:Y:S01]  /*f340*/  FMNMX.FTZ R167, R175, R167, !PT ;  /* 0x000000a7afa77209 */ /* 0x000fe20007810000 */
[----:B--2---:R-:W-:Y:S01]  /*f350*/  FFMA.FTZ R3, R5, R3, R152 ;  /* 0x0000000305037223 */ /* 0x004fe20000010098 */
[-C--:B------:R-:W-:Y:S01]  /*f360*/  FMUL.FTZ R44, R44, R5.reuse ;  /* 0x000000052c2c7220 */ /* 0x080fe20000410000 */
[----:B------:R-:W-:Y:S01]  /*f370*/  FMUL.FTZ R45, R45, R5 ;  /* 0x000000052d2d7220 */ /* 0x000fe20000410000 */
[----:B------:R-:W-:Y:S01]  /*f380*/  FMNMX.FTZ R167, R166, R167, !PT ;  /* 0x000000a7a6a77209 */ /* 0x000fe20007810000 */
[-C--:B------:R-:W-:Y:S01]  /*f390*/  FMUL.FTZ R48, R48, R5.reuse ;  /* 0x0000000530307220 */ /* 0x080fe20000410000 */
[----:B------:R-:W-:Y:S01]  /*f3a0*/  FMUL.FTZ R49, R49, R5 ;  /* 0x0000000531317220 */ /* 0x000fe20000410000 */
[----:B------:R-:W2:Y:S01]  /*f3b0*/  MUFU.EX2 R156, R156 ;  /* 0x0000009c009c7308 */ /* 0x000ea20000000800 */
[----:B------:R-:W-:Y:S01]  /*f3c0*/  FMNMX.FTZ R167, R179, R167, !PT ;  /* 0x000000a7b3a77209 */ /* 0x000fe20007810000 */
[C---:B0-----:R-:W-:Y:S01]  /*f3d0*/  FADD.FTZ R3, R214.reuse, R3 ;  /* 0x00000003d6037221 */ /* 0x041fe20000010000 */
[----:B------:R-:W-:Y:S01]  /*f3e0*/  F2FP.BF16.F32.PACK_AB R152, R214, R152 ;  /* 0x00000098d698723e */ /* 0x000fe200000010ff */
[----:B------:R-:W-:Y:S01]  /*f3f0*/  FMUL.FTZ R52, R52, R5 ;  /* 0x0000000534347220 */ /* 0x000fe20000410000 */
[----:B------:R-:W-:Y:S01]  /*f400*/  FMNMX.FTZ R167, R180, R167, !PT ;  /* 0x000000a7b4a77209 */ /* 0x000fe20007810000 */
[-C--:B------:R-:W-:Y:S01]  /*f410*/  FMUL.FTZ R53, R53, R5.reuse ;  /* 0x0000000535357220 */ /* 0x080fe20000410000 */
[----:B------:R-:W-:Y:S01]  /*f420*/  FMUL.FTZ R56, R56, R5 ;  /* 0x0000000538387220 */ /* 0x000fe20000410000 */
[----:B------:R-:W0:Y:S01]  /*f430*/  MUFU.EX2 R159, R159 ;  /* 0x0000009f009f7308 */ /* 0x000e220000000800 */
[----:B------:R-:W-:Y:S01]  /*f440*/  FMNMX.FTZ R167, R181, R167, !PT ;  /* 0x000000a7b5a77209 */ /* 0x000fe20007810000 */
[----:B---3--:R-:W-:Y:S01]  /*f450*/  FADD.FTZ R3, R155, R3 ;  /* 0x000000039b037221 */ /* 0x008fe20000010000 */
[-C--:B------:R-:W-:Y:S01]  /*f460*/  FMUL.FTZ R57, R57, R5.reuse ;  /* 0x0000000539397220 */ /* 0x080fe20000410000 */
[----:B------:R-:W-:Y:S01]  /*f470*/  FMUL.FTZ R60, R60, R5 ;  /* 0x000000053c3c7220 */ /* 0x000fe20000410000 */
[----:B------:R-:W-:Y:S01]  /*f480*/  FMNMX.FTZ R167, R182, R167, !PT ;  /* 0x000000a7b6a77209 */ /* 0x000fe20007810000 */
[-C--:B------:R-:W-:Y:S01]  /*f490*/  FMUL.FTZ R61, R61, R5.reuse ;  /* 0x000000053d3d7220 */ /* 0x080fe20000410000 */
[----:B------:R-:W-:Y:S01]  /*f4a0*/  FMUL.FTZ R64, R64, R5 ;  /* 0x0000000540407220 */ /* 0x000fe20000410000 */
[----:B------:R-:W3:Y:S01]  /*f4b0*/  MUFU.EX2 R160, R160 ;  /* 0x000000a000a07308 */ /* 0x000ee20000000800 */
        /* <DEDUP_REMOVED lines=9> */
[----:B0-----:R-:W-:Y:S01]  /*f550*/  FADD.FTZ R3, R159, R3 ;  /* 0x000000039f037221 */ /* 0x001fe20000010000 */
[-C--:B------:R-:W-:Y:S01]  /*f560*/  FMUL.FTZ R73, R73, R5.reuse ;  /* 0x0000000549497220 */ /* 0x080fe20000410000 */
        /* <DEDUP_REMOVED lines=12> */
[----:B------:R-:W2:Y:S01]  /*f630*/  MUFU.EX2 R164, R164 ;  /* 0x000000a400a47308 */ /* 0x000ea20000000800 */
[----:B------:R-:W-:Y:S01]  /*f640*/  FMNMX.FTZ R167, R193, R167, !PT ;  /* 0x000000a7c1a77209 */ /* 0x000fe20007810000 */
[-C--:B------:R-:W-:Y:S01]  /*f650*/  FMUL.FTZ R89, R89, R5.reuse ;  /* 0x0000000559597220 */ /* 0x080fe20000410000 */
[-C--:B------:R-:W-:Y:S01]  /*f660*/  FMUL.FTZ R92, R92, R5.reuse ;  /* 0x000000055c5c7220 */ /* 0x080fe20000410000 */
[-C--:B------:R-:W-:Y:S01]  /*f670*/  FMUL.FTZ R93, R93, R5.reuse ;  /* 0x000000055d5d7220 */ /* 0x080fe20000410000 */
[-C--:B------:R-:W-:Y:S01]  /*f680*/  FMUL.FTZ R96, R96, R5.reuse ;  /* 0x0000000560607220 */ /* 0x080fe20000410000 */
[----:B------:R-:W3:Y:S01]  /*f690*/  SHFL.BFLY PT, R196, R167, 0x2, 0x1f ;  /* 0x0c401f00a7c47f89 */ /* 0x000ee200000e0000 */
[-C--:B------:R-:W-:Y:S01]  /*f6a0*/  FMUL.FTZ R97, R97, R5.reuse ;  /* 0x0000000561617220 */ /* 0x080fe20000410000 */
[----:B------:R-:W4:Y:S01]  /*f6b0*/  MUFU.EX2 R168, R168 ;  /* 0x000000a800a87308 */ /* 0x000f220000000800 */
        /* <DEDUP_REMOVED lines=16> */
[----:B----4-:R-:W-:Y:S01]  /*f7c0*/  FADD.FTZ R3, R168, R3 ;  /* 0x00000003a8037221 */ /* 0x010fe20000010000 */
[-C--:B------:R-:W-:Y:S01]  /*f7d0*/  FMUL.FTZ R124, R124, R5.reuse ;  /* 0x000000057c7c7220 */ /* 0x080fe20000410000 */
[-C--:B------:R-:W-:Y:S01]  /*f7e0*/  FMUL.FTZ R125, R125, R5.reuse ;  /* 0x000000057d7d7220 */ /* 0x080fe20000410000 */
[-C--:B------:R-:W-:Y:S01]  /*f7f0*/  FMUL.FTZ R128, R128, R5.reuse ;  /* 0x0000000580807220 */ /* 0x080fe20000410000 */
[-C--:B------:R-:W-:Y:S01]  /*f800*/  FMUL.FTZ R129, R129, R5.reuse ;  /* 0x0000000581817220 */ /* 0x080fe20000410000 */
[----:B---3--:R-:W-:Y:S01]  /*f810*/  FMNMX.FTZ R167, R167, R196, !PT ;  /* 0x000000c4a7a77209 */ /* 0x008fe20007810000 */
[-C--:B------:R-:W-:Y:S01]  /*f820*/  FMUL.FTZ R132, R132, R5.reuse ;  /* 0x0000000584847220 */ /* 0x080fe20000410000 */
[----:B------:R-:W3:Y:S01]  /*f830*/  MUFU.EX2 R173, R173 ;  /* 0x000000ad00ad7308 */ /* 0x000ee20000000800 */
[----:B0-----:R-:W-:Y:S01]  /*f840*/  FADD.FTZ R3, R169, R3 ;  /* 0x00000003a9037221 */ /* 0x001fe20000010000 */
[-C--:B------:R-:W-:Y:S01]  /*f850*/  FMUL.FTZ R133, R133, R5.reuse ;  /* 0x0000000585857220 */ /* 0x080fe20000410000 */
[----:B------:R-:W0:Y:S01]  /*f860*/  SHFL.BFLY PT, R196, R167, 0x1, 0x1f ;  /* 0x0c201f00a7c47f89 */ /* 0x000e2200000e0000 */
[-C--:B------:R-:W-:Y:S01]  /*f870*/  FMUL.FTZ R136, R136, R5.reuse ;  /* 0x0000000588887220 */ /* 0x080fe20000410000 */
[-C--:B------:R-:W-:Y:S01]  /*f880*/  FMUL.FTZ R137, R137, R5.reuse ;  /* 0x0000000589897220 */ /* 0x080fe20000410000 */
[-C--:B------:R-:W-:Y:S01]  /*f890*/  FMUL.FTZ R140, R140, R5.reuse ;  /* 0x000000058c8c7220 */ /* 0x080fe20000410000 */
[-C--:B------:R-:W-:Y:S01]  /*f8a0*/  FMUL.FTZ R141, R141, R5.reuse ;  /* 0x000000058d8d7220 */ /* 0x080fe20000410000 */
[----:B------:R-:W4:Y:S01]  /*f8b0*/  MUFU.EX2 R177, R177 ;  /* 0x000000b100b17308 */ /* 0x000f220000000800 */
[----:B--2---:R-:W-:Y:S01]  /*f8c0*/  FADD.FTZ R3, R172, R3 ;  /* 0x00000003ac037221 */ /* 0x004fe20000010000 */
[-C--:B------:R-:W-:Y:S01]  /*f8d0*/  FMUL.FTZ R144, R144, R5.reuse ;  /* 0x0000000590907220 */ /* 0x080fe20000410000 */
[-C--:B------:R-:W-:Y:S01]  /*f8e0*/  FMUL.FTZ R145, R145, R5.reuse ;  /* 0x0000000591917220 */ /* 0x080fe20000410000 */
[-C--:B------:R-:W-:Y:S01]  /*f8f0*/  FMUL.FTZ R148, R148, R5.reuse ;  /* 0x0000000594947220 */ /* 0x080fe20000410000 */
[----:B------:R-:W-:-:S03]  /*f900*/  FMUL.FTZ R149, R149, R5 ;  /* 0x0000000595957220 */ /* 0x000fc60000410000 */
[----:B------:R-:W2:Y:S01]  /*f910*/  MUFU.EX2 R216, R216 ;  /* 0x000000d800d87308 */ /* 0x000ea20000000800 */
[----:B---3--:R-:W-:-:S04]  /*f920*/  FADD.FTZ R3, R173, R3 ;  /* 0x00000003ad037221 */ /* 0x008fc80000010000 */
[----:B------:R-:W-:-:S03]  /*f930*/  FADD.FTZ R3, R197, R3 ;  /* 0x00000003c5037221 */ /* 0x000fc60000010000 */
[----:B------:R-:W3:Y:S01]  /*f940*/  MUFU.EX2 R217, R217 ;  /* 0x000000d900d97308 */ /* 0x000ee20000000800 */
[----:B----4-:R-:W-:Y:S01]  /*f950*/  FADD.FTZ R3, R177, R3 ;  /* 0x00000003b1037221 */ /* 0x010fe20000010000 */
[----:B0-----:R-:W-:-:S04]  /*f960*/  FMNMX.FTZ R176, R167, R196, !PT ;  /* 0x000000c4a7b07209 */ /* 0x001fc80007810000 */
[C---:B------:R-:W-:Y:S01]  /*f970*/  FSETP.NEU.FTZ.AND P1, PT, R176.reuse, -INF , PT ;  /* 0xff800000b000780b */ /* 0x040fe20003f3d000 */
[----:B------:R-:W-:Y:S01]  /*f980*/  FMUL.FTZ R198, R176, R11 ;  /* 0x0000000bb0c67220 */ /* 0x000fe20000410000 */
[----:B------:R-:W0:Y:S01]  /*f990*/  MUFU.EX2 R184, R184 ;  /* 0x000000b800b87308 */ /* 0x000e220000000800 */
[----:B--2---:R-:W-:-:S03]  /*f9a0*/  FADD.FTZ R3, R216, R3 ;  /* 0x00000003d8037221 */ /* 0x004fc60000010000 */
[----:B------:R-:W-:-:S04]  /*f9b0*/  FSEL R198, R198, RZ, P1 ;  /* 0x000000ffc6c67208 */ /* 0x000fc80000800000 */
[----:B------:R-:W2:Y:S01]  /*f9c0*/  MUFU.EX2 R185, R185 ;  /* 0x000000b900b97308 */ /* 0x000ea20000000800 */
[-CC-:B------:R-:W-:Y:S01]  /*f9d0*/  FFMA.FTZ R228, R153, R11.reuse, -R198.reuse ;  /* 0x0000000b99e47223 */ /* 0x180fe200000108c6 */
[-CC-:B------:R-:W-:Y:S01]  /*f9e0*/  FFMA.FTZ R153, R170, R11.reuse, -R198.reuse ;  /* 0x0000000baa997223 */ /* 0x180fe200000108c6 */
[--C-:B------:R-:W-:Y:S01]  /*f9f0*/  FFMA.FTZ R196, R158, R11, -R198.reuse ;  /* 0x0000000b9ec47223 */ /* 0x100fe200000108c6 */
[----:B------:R-:W-:Y:S01]  /*fa00*/  F2FP.BF16.F32.PACK_AB R158, R164, R163 ;  /* 0x000000a3a49e723e */ /* 0x000fe200000010ff */
[-CC-:B------:R-:W-:Y:S01]  /*fa10*/  FFMA.FTZ R167, R154, R11.reuse, -R198.reuse ;  /* 0x0000000b9aa77223 */ /* 0x180fe200000108c6 */
[--C-:B------:R-:W-:Y:S01]  /*fa20*/  FFMA.FTZ R214, R157, R11, -R198.reuse ;  /* 0x0000000b9dd67223 */ /* 0x100fe200000108c6 */
[----:B------:R-:W-:Y:S01]  /*fa30*/  F2FP.BF16.F32.PACK_AB R154, R156, R155 ;  /* 0x0000009b9c9a723e */ /* 0x000fe200000010ff */
[----:B------:R4:W-:Y:S01]  /*fa40*/  MUFU.EX2 R163, R153 ;  /* 0x0000009900a37308 */ /* 0x0009e20000000800 */
[-CC-:B------:R-:W-:Y:S01]  /*fa50*/  FFMA.FTZ R199, R161, R11.reuse, -R198.reuse ;  /* 0x0000000ba1c77223 */ /* 0x180fe200000108c6 */
[-CC-:B------:R-:W-:Y:S01]  /*fa60*/  FFMA.FTZ R161, R162, R11.reuse, -R198.reuse ;  /* 0x0000000ba2a17223 */ /* 0x180fe200000108c6 */
[-CC-:B------:R-:W-:Y:S01]  /*fa70*/  FFMA.FTZ R165, R165, R11.reuse, -R198.reuse ;  /* 0x0000000ba5a57223 */ /* 0x180fe200000108c6 */
[--C-:B------:R-:W-:Y:S01]  /*fa80*/  FFMA.FTZ R215, R215, R11, -R198.reuse ;  /* 0x0000000bd7d77223 */ /* 0x100fe200000108c6 */
[----:B------:R-:W-:Y:S01]  /*fa90*/  F2FP.BF16.F32.PACK_AB R156, R160, R159 ;  /* 0x0000009fa09c723e */ /* 0x000fe200000010ff */
[-CC-:B------:R-:W-:Y:S01]  /*faa0*/  FFMA.FTZ R171, R171, R11.reuse, -R198.reuse ;  /* 0x0000000babab7223 */ /* 0x180fe200000108c6 */
[-CC-:B------:R-:W-:Y:S01]  /*fab0*/  FFMA.FTZ R157, R174, R11.reuse, -R198.reuse ;  /* 0x0000000bae9d7223 */ /* 0x180fe200000108c6 */
[----:B------:R-:W-:Y:S01]  /*fac0*/  MUFU.EX2 R228, R228 ;  /* 0x000000e400e47308 */ /* 0x000fe20000000800 */
[----:B----4-:R-:W-:Y:S01]  /*fad0*/  FSEL R153, R176, RZ, P1 ;  /* 0x000000ffb0997208 */ /* 0x010fe20000800000 */
[-CC-:B------:R-:W-:Y:S01]  /*fae0*/  FFMA.FTZ R175, R175, R11.reuse, -R198.reuse ;  /* 0x0000000bafaf7223 */ /* 0x180fe200000108c6 */
[-CC-:B------:R-:W-:Y:S01]  /*faf0*/  FFMA.FTZ R229, R166, R11.reuse, -R198.reuse ;  /* 0x0000000ba6e57223 */ /* 0x180fe200000108c6 */
[-CC-:B------:R-:W-:Y:S01]  /*fb00*/  FFMA.FTZ R179, R179, R11.reuse, -R198.reuse ;  /* 0x0000000bb3b37223 */ /* 0x180fe200000108c6 */
[-C--:B------:R-:W-:Y:S01]  /*fb10*/  FFMA.FTZ R180, R180, R11.reuse, -R198 ;  /* 0x0000000bb4b47223 */ /* 0x080fe200000108c6 */
[----:B------:R-:W-:Y:S01]  /*fb20*/  FADD.FTZ R10, -R153, R10 ;  /* 0x0000000a990a7221 */ /* 0x000fe20000010100 */
[-CC-:B------:R-:W-:Y:S01]  /*fb30*/  FFMA.FTZ R181, R181, R11.reuse, -R198.reuse ;  /* 0x0000000bb5b57223 */ /* 0x180fe200000108c6 */
[----:B------:R-:W4:Y:S01]  /*fb40*/  MUFU.EX2 R167, R167 ;  /* 0x000000a700a77308 */ /* 0x000f220000000800 */
[-CC-:B------:R-:W-:Y:S01]  /*fb50*/  FFMA.FTZ R182, R182, R11.reuse, -R198.reuse ;  /* 0x0000000bb6b67223 */ /* 0x180fe200000108c6 */
[-C--:B------:R-:W-:Y:S01]  /*fb60*/  FMUL.FTZ R10, R10, R11.reuse ;  /* 0x0000000b0a0a7220 */ /* 0x080fe20000410000 */
[-CC-:B------:R-:W-:Y:S01]  /*fb70*/  FFMA.FTZ R183, R183, R11.reuse, -R198.reuse ;  /* 0x0000000bb7b77223 */ /* 0x180fe200000108c6 */
[----:B------:R-:W-:Y:S01]  /*fb80*/  F2FP.BF16.F32.PACK_AB R160, R169, R168 ;  /* 0x000000a8a9a0723e */ /* 0x000fe200000010ff */
[-CC-:B------:R-:W-:Y:S01]  /*fb90*/  FFMA.FTZ R186, R186, R11.reuse, -R198.reuse ;  /* 0x0000000bbaba7223 */ /* 0x180fe200000108c6 */
[-CC-:B------:R-:W-:Y:S01]  /*fba0*/  FFMA.FTZ R187, R187, R11.reuse, -R198.reuse ;  /* 0x0000000bbbbb7223 */ /* 0x180fe200000108c6 */
[-CC-:B------:R-:W-:Y:S01]  /*fbb0*/  FFMA.FTZ R190, R190, R11.reuse, -R198.reuse ;  /* 0x0000000bbebe7223 */ /* 0x180fe200000108c6 */
[----:B------:R-:W5:Y:S01]  /*fbc0*/  MUFU.EX2 R10, R10 ;  /* 0x0000000a000a7308 */ /* 0x000f620000000800 */
[----:B---3--:R-:W-:Y:S01]  /*fbd0*/  FADD.FTZ R3, R217, R3 ;  /* 0x00000003d9037221 */ /* 0x008fe20000010000 */
[-CC-:B------:R-:W-:Y:S01]  /*fbe0*/  FFMA.FTZ R189, R189, R11.reuse, -R198.reuse ;  /* 0x0000000bbdbd7223 */ /* 0x180fe200000108c6 */
[----:B------:R-:W-:Y:S01]  /*fbf0*/  F2FP.BF16.F32.PACK_AB R162, R173, R172 ;  /* 0x000000acada2723e */ /* 0x000fe200000010ff */
[-CC-:B------:R-:W-:Y:S01]  /*fc00*/  FFMA.FTZ R191, R191, R11.reuse, -R198.reuse ;  /* 0x0000000bbfbf7223 */ /* 0x180fe200000108c6 */
[----:B0-----:R-:W-:Y:S01]  /*fc10*/  FADD.FTZ R3, R184, R3 ;  /* 0x00000003b8037221 */ /* 0x001fe20000010000 */
[----:B------:R-:W-:Y:S01]  /*fc20*/  FFMA.FTZ R193, R193, R11, -R198 ;  /* 0x0000000bc1c17223 */ /* 0x000fe200000108c6 */
[----:B------:R-:W-:Y:S01]  /*fc30*/  F2FP.BF16.F32.PACK_AB R164, R177, R197 ;  /* 0x000000c5b1a4723e */ /* 0x000fe200000010ff */
[----:B------:R-:W0:Y:S01]  /*fc40*/  MUFU.EX2 R155, R214 ;  /* 0x000000d6009b7308 */ /* 0x000e220000000800 */
[----:B--2---:R-:W-:Y:S01]  /*fc50*/  FADD.FTZ R3, R185, R3 ;  /* 0x00000003b9037221 */ /* 0x004fe20000010000 */
[----:B----4-:R-:W-:-:S02]  /*fc60*/  F2FP.BF16.F32.PACK_AB R153, R167, R228 ;  /* 0x000000e4a799723e */ /* 0x010fc400000010ff */
[----:B------:R-:W-:Y:S02]  /*fc70*/  F2FP.BF16.F32.PACK_AB R166, R217, R216 ;  /* 0x000000d8d9a6723e */ /* 0x000fe400000010ff */
[----:B------:R-:W-:Y:S02]  /*fc80*/  F2FP.BF16.F32.PACK_AB R168, R185, R184 ;  /* 0x000000b8b9a8723e */ /* 0x000fe400000010ff */
[----:B------:R-:W2:Y:S01]  /*fc90*/  MUFU.EX2 R196, R196 ;  /* 0x000000c400c47308 */ /* 0x000ea20000000800 */
[----:B-----5:R-:W-:Y:S01]  /*fca0*/  FFMA.FTZ R0, R10, R0, R228 ;  /* 0x000000000a007223 */ /* 0x020fe200000100e4 */
[-C--:B------:R-:W-:Y:S01]  /*fcb0*/  FMUL.FTZ R26, R26, R10.reuse ;  /* 0x0000000a1a1a7220 */ /* 0x080fe20000410000 */
[-C--:B------:R-:W-:Y:S01]  /*fcc0*/  FMUL.FTZ R27, R27, R10.reuse ;  /* 0x0000000a1b1b7220 */ /* 0x080fe20000410000 */
[-C--:B------:R-:W-:Y:S01]  /*fcd0*/  FMUL.FTZ R30, R30, R10.reuse ;  /* 0x0000000a1e1e7220 */ /* 0x080fe20000410000 */
[----:B------:R-:W-:Y:S01]  /*fce0*/  FADD.FTZ R0, R167, R0 ;  /* 0x00000000a7007221 */ /* 0x000fe20000010000 */
        /* <DEDUP_REMOVED lines=42> */
[----:B------:R2:W4:Y:S01]  /*ff90*/  MUFU.EX2 R165, R157 ;  /* 0x0000009d00a57308 */ /* 0x0005220000000800 */
[C---:B---3--:R-:W-:Y:S01]  /*ffa0*/  FADD.FTZ R0, R215.reuse, R0 ;  /* 0x00000000d7007221 */ /* 0x048fe20000010000 */
[----:B------:R-:W-:Y:S01]  /*ffb0*/  F2FP.BF16.F32.PACK_AB R159, R215, R159 ;  /* 0x0000009fd79f723e */ /* 0x000fe200000010ff */
[-C--:B------:R-:W-:Y:S01]  /*ffc0*/  FMUL.FTZ R94, R94, R10.reuse ;  /* 0x0000000a5e5e7220 */ /* 0x080fe20000410000 */
[-C--:B------:R-:W-:Y:S01]  /*ffd0*/  FMUL.FTZ R95, R95, R10.reuse ;  /* 0x0000000a5f5f7220 */ /* 0x080fe20000410000 */
[----:B------:R-:W-:Y:S01]  /*ffe0*/  FADD.FTZ R0, R163, R0 ;  /* 0x00000000a3007221 */ /* 0x000fe20000010000 */
[-C--:B------:R-:W-:Y:S01]  /*fff0*/  FMUL.FTZ R98, R98, R10.reuse ;  /* 0x0000000a62627220 */ /* 0x080fe20000410000 */
[-C--:B------:R-:W-:Y:S01]  /*10000*/  FMUL.FTZ R99, R99, R10.reuse ;  /* 0x0000000a63637220 */ /* 0x080fe20000410000 */
[----:B------:R-:W3:Y:S01]  /*10010*/  MUFU.EX2 R175, R175 ;  /* 0x000000af00af7308 */ /* 0x000ee20000000800 */
[----:B0-----:R-:W-:Y:S01]  /*10020*/  FADD.FTZ R0, R171, R0 ;  /* 0x00000000ab007221 */ /* 0x001fe20000010000 */
[----:B--2---:R-:W-:Y:S01]  /*10030*/  F2FP.BF16.F32.PACK_AB R157, R161, R199 ;  /* 0x000000c7a19d723e */ /* 0x004fe200000010ff */
[-C--:B------:R-:W-:Y:S01]  /*10040*/  FMUL.FTZ R102, R102, R10.reuse ;  /* 0x0000000a66667220 */ /* 0x080fe20000410000 */
[----:B------:R-:W-:Y:S01]  /*10050*/  F2FP.BF16.F32.PACK_AB R161, R171, R163 ;  /* 0x000000a3aba1723e */ /* 0x000fe200000010ff */
[-C--:B------:R-:W-:Y:S01]  /*10060*/  FMUL.FTZ R103, R103, R10.reuse ;  /* 0x0000000a67677220 */ /* 0x080fe20000410000 */
[-C--:B------:R-:W-:Y:S01]  /*10070*/  FMUL.FTZ R106, R106, R10.reuse ;  /* 0x0000000a6a6a7220 */ /* 0x080fe20000410000 */
[-C--:B------:R-:W-:Y:S01]  /*10080*/  FMUL.FTZ R107, R107, R10.reuse ;  /* 0x0000000a6b6b7220 */ /* 0x080fe20000410000 */
[----:B------:R-:W0:Y:S01]  /*10090*/  MUFU.EX2 R229, R229 ;  /* 0x000000e500e57308 */ /* 0x000e220000000800 */
[----:B----4-:R-:W-:Y:S01]  /*100a0*/  FADD.FTZ R0, R165, R0 ;  /* 0x00000000a5007221 */ /* 0x010fe20000010000 */
        /* <DEDUP_REMOVED lines=29> */
[----:B------:R-:W-:Y:S01]  /*10280*/  FMUL.FTZ R151, R151, R10 ;  /* 0x0000000a97977220 */ /* 0x000fe20000410000 */
        /* <DEDUP_REMOVED lines=23> */
[----:B---3--:R-:W-:-:S07]  /*10400*/  FADD.FTZ R0, R173, R0 ;  /* 0x00000000ad007221 */ /* 0x008fce0000010000 */
        /* <DEDUP_REMOVED lines=14> */
[----:B------:R-:W-:Y:S06]  /*104f0*/  @!P2 BRA `(.L_x_2799) ;  /* 0x000000000004a947 */ /* 0x000fec0003800000 */
[----:B------:R-:W-:Y:S01]  /*10500*/  BPT.TRAP 0x1 ;  /* 0x000000040000795c */ /* 0x000fe20000300000 */
.L_x_2799:
[----:B------:R0:W2:Y:S01]  /*10510*/  SYNCS.PHASECHK.TRANS64.TRYWAIT P1, [R212+URZ+0x22850], R211 ;  /* 0x022850d3d40075a7 */ /* 0x0000a2000802017f */
[----:B------:R-:W-:Y:S05]  /*10520*/  @!P2 BRA `(.L_x_2800) ;  /* 0x000000000004a947 */ /* 0x000fea0003800000 */
[----:B------:R-:W-:Y:S01]  /*10530*/  BPT.TRAP 0x1 ;  /* 0x000000040000795c */ /* 0x000fe20000300000 */
.L_x_2800:
[----:B------:R-:W-:Y:S04]  /*10540*/  BSSY B0, `(.L_x_2801) ;  /* 0x0000004000007945 */ /* 0x000fe80003800000 */
[----:B--2---:R-:W-:Y:S05]  /*10550*/  @P1 BRA `(.L_x_2802) ;  /* 0x0000000000081947 */ /* 0x004fea0003800000 */
[----:B------:R-:W2:Y:S02]  /*10560*/  SYNCS.PHASECHK.TRANS64.TRYWAIT P1, [R212+URZ+0x22850], R211 ;  /* 0x022850d3d40075a7 */ /* 0x000ea4000802017f */
[----:B--2---:R-:W-:Y:S05]  /*10570*/  @!P1 BRA `(.L_x_2803) ;  /* 0x0000015800309947 */ /* 0x004fea0003800000 */
.L_x_2802:
[----:B------:R-:W-:Y:S05]  /*10580*/  BSYNC B0 ;  /* 0x0000000000007941 */ /* 0x000fea0003800000 */
.L_x_2801:
[----:B------:R-:W3:Y:S01]  /*10590*/  S2R R5, SR_TID.X ;  /* 0x0000000000057919 */ /* 0x000ee20000002100 */
[----:B------:R-:W-:Y:S05]  /*105a0*/  WARPSYNC.ALL ;  /* 0x0000000000007948 */ /* 0x000fea0003800000 */
[----:B------:R-:W-:Y:S01]  /*105b0*/  IMAD.MOV.U32 R180, RZ, RZ, 0xc00 ;  /* 0x00000c00ffb47424 */ /* 0x000fe200078e00ff */
[----:B------:R-:W-:Y:S01]  /*105c0*/  ISETP.GT.AND P1, PT, R4, R213, PT ;  /* 0x000000d50400720c */ /* 0x000fe20003f24270 */
[----:B------:R-:W-:Y:S02]  /*105d0*/  IMAD.MOV.U32 R181, RZ, RZ, 0x40000040 ;  /* 0x40000040ffb57424 */ /* 0x000fe400078e00ff */
[----:B------:R-:W-:-:S02]  /*105e0*/  IMAD R180, R2, R180, UR42 ;  /* 0x0000002a02b47e24 */ /* 0x000fc4000f8e02b4 */
[----:B012---:R-:W-:Y:S01]  /*105f0*/  @!P0 VIADD R212, R212, 0x22860 ;  /* 0x00022860d4d48836 */ /* 0x007fe20000000000 */
[----:B------:R-:W-:Y:S01]  /*10600*/  R2UR UR7, R181 ;  /* 0x00000000b50772ca */ /* 0x000fe200000e0000 */
[----:B------:R-:W-:Y:S01]  /*10610*/  IMAD.MOV.U32 R181, RZ, RZ, 0x40000040 ;  /* 0x40000040ffb57424 */ /* 0x000fe200078e00ff */
[----:B------:R-:W-:Y:S01]  /*10620*/  R2UR UR6, R180 ;  /* 0x00000000b40672ca */ /* 0x000fe200000e0000 */
[----:B------:R-:W-:Y:S01]  /*10630*/  VIADD R4, R4, 0xffffffff ;  /* 0xffffffff04047836 */ /* 0x000fe20000000000 */
[----:B------:R-:W-:Y:S01]  /*10640*/  @!P0 PRMT R212, RZ, 0x654, R212 ;  /* 0x00000654ffd48816 */ /* 0x000fe200000000d4 */
[----:B------:R-:W-:Y:S01]  /*10650*/  IMAD.MOV.U32 R10, RZ, RZ, R176 ;  /* 0x000000ffff0a7224 */ /* 0x000fe200078e00b0 */
[----:B---3--:R-:W-:-:S05]  /*10660*/  SHF.R.U32.HI R5, RZ, 0x7, R5 ;  /* 0x00000007ff057819 */ /* 0x008fca0000011605 */
[----:B------:R-:W-:-:S05]  /*10670*/  VIADD R5, R5, 0x8 ;  /* 0x0000000805057836 */ /* 0x000fca0000000000 */
[----:B------:R0:W-:Y:S02]  /*10680*/  BAR.SYNC.DEFER_BLOCKING R5, 0x100 ;  /* 0x000400050000751d */ /* 0x0001e40000010000 */
[----:B0-----:R-:W-:-:S04]  /*10690*/  IMAD.MOV.U32 R5, RZ, RZ, R178 ;  /* 0x000000ffff057224 */ /* 0x001fc800078e00b2 */
        /* <DEDUP_REMOVED lines=43> */
[----:B------:R-:W-:Y:S02]  /*10950*/  IMAD.MOV.U32 R10, RZ, RZ, R176 ;  /* 0x000000ffff0a7224 */ /* 0x000fe400078e00b0 */
[----:B------:R-:W-:-:S07]  /*10960*/  IMAD.MOV.U32 R5, RZ, RZ, R178 ;  /* 0x000000ffff057224 */ /* 0x000fce00078e00b2 */
.L_x_2786:
[----:B------:R-:W1:Y:S01]  /*10970*/  LDC R152, c[0x0][0x448] ;  /* 0x00011200ff987b82 */ /* 0x000e620000000800 */
[----:B------:R-:W-:Y:S01]  /*10980*/  VIADD R153, R209, 0x7f ;  /* 0x0000007fd1997836 */ /* 0x000fe20000000000 */
[----:B------:R-:W-:Y:S01]  /*10990*/  LOP3.LUT R18, R18, 0xffefffff, RZ, 0xc0, !PT ;  /* 0xffefffff12127812 */ /* 0x000fe200078ec0ff */
[----:B------:R-:W-:Y:S02]  /*109a0*/  ULDC UR4, c[0x0][0x9dc] ;  /* 0x0002770000047ab9 */ /* 0x000fe40000000800 */
[----:B------:R-:W-:-:S03]  /*109b0*/  IMAD.MOV.U32 R155, RZ, RZ, R153 ;  /* 0x000000ffff9b7224 */ /* 0x000fc600078e0099 */
[----:B------:R-:W2:Y:S01]  /*109c0*/  LDC R235, c[0x0][0x9e4] ;  /* 0x00027900ffeb7b82 */ /* 0x000ea20000000800 */
[----:B-1----:R-:W-:-:S13]  /*109d0*/  ISETP.NE.AND P1, PT, R152, 0x1, PT ;  /* 0x000000019800780c */ /* 0x002fda0003f25270 */
[----:B------:R-:W1:Y:S01]  /*109e0*/  @P1 LDC R154, c[0x0][0x44c] ;  /* 0x00011300ff9a1b82 */ /* 0x000e620000000800 */
[----:B------:R-:W-:-:S04]  /*109f0*/  @P1 LOP3.LUT R18, R18, 0x100000, RZ, 0xfc, !PT ;  /* 0x0010000012121812 */ /* 0x000fc800078efcff */
[----:B------:R-:W-:-:S03]  /*10a00*/  LOP3.LUT R18, R18, 0xffdfffff, RZ, 0xc0, !PT ;  /* 0xffdfffff12127812 */ /* 0x000fc600078ec0ff */
[----:B------:R-:W3:Y:S01]  /*10a10*/  @P1 LDC R152, c[0x0][0x450] ;  /* 0x00011400ff981b82 */ /* 0x000ee20000000800 */
[----:B-1----:R-:W-:-:S05]  /*10a20*/  @P1 IMAD.HI.U32 R154, R153, R154, RZ ;  /* 0x0000009a999a1227 */ /* 0x002fca00078e00ff */
[----:B---3--:R-:W-:Y:S02]  /*10a30*/  @P1 SHF.R.U32.HI R155, RZ, R152, R154 ;  /* 0x00000098ff9b1219 */ /* 0x008fe4000001169a */
[----:B--2---:R-:W-:Y:S02]  /*10a40*/  ISETP.GE.AND P1, PT, R235, 0x1, PT ;  /* 0x00000001eb00780c */ /* 0x004fe40003f26270 */
[----:B------:R-:W-:-:S05]  /*10a50*/  IADD3 R152, R204, 0x1, -R203 ;  /* 0x00000001cc987810 */ /* 0x000fca0007ffe8cb */
[----:B------:R-:W-:-:S04]  /*10a60*/  IMAD.IADD R155, R152, 0x1, R155 ;  /* 0x00000001989b7824 */ /* 0x000fc800078e029b */
[----:B------:R-:W-:Y:S02]  /*10a70*/  VIADD R154, R155, -UR4 ;  /* 0x800000049b9a7c36 */ /* 0x000fe40008000000 */
[----:B------:R-:W-:Y:S01]  /*10a80*/  @P1 LOP3.LUT R18, R18, 0x200000, RZ, 0xfc, !PT ;  /* 0x0020000012121812 */ /* 0x000fe200078efcff */
[----:B------:R-:W-:Y:S06]  /*10a90*/  @!P1 BRA `(.L_x_2805) ;  /* 0x0000000000449947 */ /* 0x000fec0003800000 */
[----:B------:R-:W-:Y:S01]  /*10aa0*/  ISETP.GT.AND P1, PT, R155, -0x1, PT ;  /* 0xffffffff9b00780c */ /* 0x000fe20003f24270 */
[----:B------:R-:W-:-:S12]  /*10ab0*/  BSSY B0, `(.L_x_2806) ;  /* 0x000000d000007945 */ /* 0x000fd80003800000 */
[----:B------:R-:W-:Y:S05]  /*10ac0*/  @P1 BRA `(.L_x_2807) ;  /* 0x00000000001c1947 */ /* 0x000fea0003800000 */
[----:B------:R-:W-:Y:S02]  /*10ad0*/  ISETP.NE.AND P1, PT, R235, 0x1, PT ;  /* 0x00000001eb00780c */ /* 0x000fe40003f25270 */
[----:B------:R-:W-:-:S11]  /*10ae0*/  LOP3.LUT R155, RZ, R155, RZ, 0x33, !PT ;  /* 0x0000009bff9b7212 */ /* 0x000fd600078e33ff */
[----:B------:R-:W1:Y:S02]  /*10af0*/  @P1 LDC.64 R152, c[0x0][0x9e8] ;  /* 0x00027a00ff981b82 */ /* 0x000e640000000a00 */
[----:B-1----:R-:W-:-:S05]  /*10b00*/  @P1 IMAD.HI.U32 R152, R155, R152, RZ ;  /* 0x000000989b981227 */ /* 0x002fca00078e00ff */
[----:B------:R-:W-:-:S04]  /*10b10*/  @P1 SHF.R.U32.HI R155, RZ, R153, R152 ;  /* 0x00000099ff9b1219 */ /* 0x000fc80000011698 */
[----:B------:R-:W-:Y:S01]  /*10b20*/  LOP3.LUT R155, RZ, R155, RZ, 0x33, !PT ;  /* 0x0000009bff9b7212 */ /* 0x000fe200078e33ff */
[----:B------:R-:W-:Y:S06]  /*10b30*/  BRA `(.L_x_2808) ;  /* 0x0000000000107947 */ /* 0x000fec0003800000 */
.L_x_2807:
[----:B------:R-:W-:-:S13]  /*10b40*/  ISETP.NE.AND P1, PT, R235, 0x1, PT ;  /* 0x00000001eb00780c */ /* 0x000fda0003f25270 */
[----:B------:R-:W1:Y:S02]  /*10b50*/  @P1 LDC.64 R152, c[0x0][0x9e8] ;  /* 0x00027a00ff981b82 */ /* 0x000e640000000a00 */
[----:B-1----:R-:W-:-:S05]  /*10b60*/  @P1 IMAD.HI.U32 R152, R155, R152, RZ ;  /* 0x000000989b981227 */ /* 0x002fca00078e00ff */
[----:B------:R-:W-:-:S07]  /*10b70*/  @P1 SHF.R.U32.HI R155, RZ, R153, R152 ;  /* 0x00000099ff9b1219 */ /* 0x000fce0000011698 */
.L_x_2808:
[----:B------:R-:W-:Y:S05]  /*10b80*/  BSYNC B0 ;  /* 0x0000000000007941 */ /* 0x000fea0003800000 */
.L_x_2806:
[----:B------:R-:W-:-:S05]  /*10b90*/  IMAD R155, R155, R235, RZ ;  /* 0x000000eb9b9b7224 */ /* 0x000fca00078e02ff */
[----:B------:R-:W-:-:S07]  /*10ba0*/  VIMNMX R154, R154, R155, !PT ;  /* 0x0000009b9a9a7248 */ /* 0x000fce0007fe0100 */
.L_x_2805:
[----:B------:R-:W-:-:S04]  /*10bb0*/  VIADD R152, R154, 0x5f ;  /* 0x0000005f9a987836 */ /* 0x000fc80000000000 */
[----:B------:R-:W-:-:S05]  /*10bc0*/  IMAD.HI R152, R152, 0x2aaaaaab, RZ ;  /* 0x2aaaaaab98987827 */ /* 0x000fca00078e02ff */
[----:B------:R-:W-:-:S04]  /*10bd0*/  SHF.R.U32.HI R153, RZ, 0x1f, R152 ;  /* 0x0000001fff997819 */ /* 0x000fc80000011698 */
[----:B------:R-:W-:-:S04]  /*10be0*/  LEA.HI.SX32 R153, R152, R153, 0x1c ;  /* 0x0000009998997211 */ /* 0x000fc800078fe2ff */
[----:B------:R-:W-:-:S04]  /*10bf0*/  VIMNMX R211, R219, R153, !PT ;  /* 0x00000099dbd37248 */ /* 0x000fc80007fe0100 */
[----:B------:R-:W-:-:S13]  /*10c00*/  ISETP.GE.AND P1, PT, R4, R211, PT ;  /* 0x000000d30400720c */ /* 0x000fda0003f26270 */
[----:B------:R-:W-:Y:S05]  /*10c10*/  @!P1 BRA `(.L_x_2809) ;  /* 0x0000002400509947 */ /* 0x000fea0003800000 */
[----:B------:R-:W-:Y:S02]  /*10c20*/  IMAD.MOV.U32 R214, RZ, RZ, R10 ;  /* 0x000000ffffd67224 */ /* 0x000fe400078e000a */
[----:B------:R-:W-:Y:S02]  /*10c30*/  IMAD.MOV.U32 R215, RZ, RZ, R5 ;  /* 0x000000ffffd77224 */ /* 0x000fe400078e0005 */
[----:B------:R-:W-:-:S07]  /*10c40*/  IMAD.MOV.U32 R213, RZ, RZ, R4 ;  /* 0x000000ffffd57224 */ /* 0x000fce00078e0004 */
.L_x_2819:
[----:B------:R-:W-:Y:S01]  /*10c50*/  IMAD.U32 R5, RZ, RZ, UR37 ;  /* 0x00000025ff057e24 */ /* 0x000fe2000f8e00ff */
[----:B------:R-:W-:Y:S05]  /*10c60*/  YIELD ;  /* 0x0000000000007946 */ /* 0x000fea0003800000 */
[----:B------:R-:W-:Y:S01]  /*10c70*/  ISETP.NE.AND P3, PT, R5, 0x3, PT ;  /* 0x000000030500780c */ /* 0x000fe20003f65270 */
[----:B------:R-:W-:Y:S02]  /*10c80*/  VIADD R2, R2, 0x1 ;  /* 0x0000000102027836 */ /* 0x000fe40000000000 */
[----:B-1----:R-:W-:Y:S02]  /*10c90*/  IMAD.MOV.U32 R4, RZ, RZ, R213 ;  /* 0x000000ffff047224 */ /* 0x002fe400078e00d5 */
[----:B------:R-:W-:Y:S01]  /*10ca0*/  VIADD R213, R213, 0xffffffff ;  /* 0xffffffffd5d57836 */ /* 0x000fe20000000000 */
[----:B------:R-:W-:-:S02]  /*10cb0*/  ISETP.NE.AND P2, PT, R2, 0x2, PT ;  /* 0x000000020200780c */ /* 0x000fc40003f45270 */
[----:B------:R-:W-:Y:S02]  /*10cc0*/  ISETP.GT.AND P1, PT, R4, R211, PT ;  /* 0x000000d30400720c */ /* 0x000fe40003f24270 */
[----:B------:R-:W-:Y:S02]  /*10cd0*/  SEL R4, RZ, 0x1, P2 ;  /* 0x00000001ff047807 */ /* 0x000fe40001000000 */
[----:B------:R-:W-:Y:S02]  /*10ce0*/  SEL R2, R2, RZ, P2 ;  /* 0x000000ff02027207 */ /* 0x000fe40001000000 */
[----:B------:R-:W-:Y:S01]  /*10cf0*/  LOP3.LUT R202, R202, R4, RZ, 0x3c, !PT ;  /* 0x00000004caca7212 */ /* 0x000fe200078e3cff */
[----:B------:R-:W-:Y:S06]  /*10d00*/  @!P3 BRA `(.L_x_2810) ;  /* 0x000000000004b947 */ /* 0x000fec0003800000 */
[----:B------:R-:W-:Y:S01]  /*10d10*/  BPT.TRAP 0x1 ;  /* 0x000000040000795c */ /* 0x000fe20000300000 */
.L_x_2810:
[----:B------:R-:W-:Y:S01]  /*10d20*/  IMAD R4, R2, 0x8, R19 ;  /* 0x0000000802047824 */ /* 0x000fe200078e0213 */
[----:B0-----:R-:W-:-:S04]  /*10d30*/  SHF.L.U32 R212, R202, 0x1f, RZ ;  /* 0x0000001fcad47819 */ /* 0x001fc800000006ff */
[----:B------:R0:W1:Y:S01]  /*10d40*/  SYNCS.PHASECHK.TRANS64.TRYWAIT P2, [R4+URZ+0x22830], R212 ;  /* 0x022830d4040075a7 */ /* 0x000062000804017f */
[----:B------:R-:W-:Y:S05]  /*10d50*/  @!P3 BRA `(.L_x_2811) ;  /* 0x000000000004b947 */ /* 0x000fea0003800000 */
[----:B------:R-:W-:Y:S01]  /*10d60*/  BPT.TRAP 0x1 ;  /* 0x000000040000795c */ /* 0x000fe20000300000 */
.L_x_2811:
[----:B------:R-:W-:Y:S02]  /*10d70*/  IMAD R154, R2, 0x300, R21 ;  /* 0x00000300029a7824 */ /* 0x000fe400078e0215 */
[----:B------:R-:W-:Y:S01]  /*10d80*/  IMAD.MOV.U32 R155, RZ, RZ, 0x40000040 ;  /* 0x40000040ff9b7424 */ /* 0x000fe200078e00ff */
[----:B-1----:R-:W-:Y:S06]  /*10d90*/  @P2 BRA `(.L_x_2812) ;  /* 0x0000000000082947 */ /* 0x002fec0003800000 */
[----:B------:R-:W1:Y:S02]  /*10da0*/  SYNCS.PHASECHK.TRANS64.TRYWAIT P2, [R4+URZ+0x22830], R212 ;  /* 0x022830d4040075a7 */ /* 0x000e64000804017f */
[----:B-1----:R-:W-:Y:S05]  /*10db0*/  @!P2 BRA `(.L_x_2813) ;  /* 0x000001500034a947 */ /* 0x002fea0003800000 */
.L_x_2812:
        /* <DEDUP_REMOVED lines=13> */
[----:B------:R-:W-:Y:S01]  /*10e90*/  R2UR UR11, R153 ;  /* 0x00000000990b72ca */ /* 0x000fe200000e0000 */
[----:B------:R-:W2:Y:S01]  /*10ea0*/  S2R R216, SR_TID.X ;  /* 0x0000000000d87919 */ /* 0x000ea20000002100 */
        /* <DEDUP_REMOVED lines=11> */
[----:B--2---:R-:W-:Y:S01]  /*10f60*/  SHF.R.U32.HI R216, RZ, 0x7, R216 ;  /* 0x00000007ffd87819 */ /* 0x004fe200000116d8 */
        /* <DEDUP_REMOVED lines=103> */
[C---:B------:R-:W-:Y:S01]  /*115e0*/  FMUL.FTZ R154, R5.reuse, R11 ;  /* 0x0000000b059a7220 */ /* 0x040fe20000410000 */
[----:B------:R-:W-:-:S03]  /*115f0*/  FADD.FTZ R215, -R5, R215 ;  /* 0x000000d705d77221 */ /* 0x000fc60000010100 */
[-CC-:B------:R-:W-:Y:S01]  /*11600*/  FFMA.FTZ R10, R10, R11.reuse, -R154.reuse ;  /* 0x0000000b0a0a7223 */ /* 0x180fe2000001089a */
[-C--:B------:R-:W-:Y:S01]  /*11610*/  FMUL.FTZ R215, R215, R11.reuse ;  /* 0x0000000bd7d77220 */ /* 0x080fe20000410000 */
        /* <DEDUP_REMOVED lines=25> */
[-C--:B--2---:R-:W-:Y:S01]  /*117b0*/  FMUL.FTZ R24, R24, R152.reuse ;  /* 0x0000009818187220 */ /* 0x084fe20000410000 */
        /* <DEDUP_REMOVED lines=65> */
[----:B------:R-:W-:Y:S01]  /*11bd0*/  FMUL.FTZ R3, R170, UR55 ;  /* 0x00000037aa037c20 */ /* 0x000fe20008410000 */
[----:B------:R-:W-:Y:S01]  /*11be0*/  FMUL.FTZ R170, R174, UR55 ;  /* 0x00000037aeaa7c20 */ /* 0x000fe20008410000 */
[----:B--2---:R-:W-:Y:S01]  /*11bf0*/  FMUL.FTZ R20, R171, UR55 ;  /* 0x00000037ab147c20 */ /* 0x004fe20008410000 */
[C---:B----4-:R-:W-:Y:S01]  /*11c00*/  FADD.FTZ R174, R154.reuse, R152 ;  /* 0x000000989aae7221 */ /* 0x050fe20000010000 */
[----:B------:R-:W-:Y:S01]  /*11c10*/  F2FP.BF16.F32.PACK_AB R152, R154, R10 ;  /* 0x0000000a9a98723e */ /* 0x000fe200000010ff */
[----:B------:R-:W-:Y:S01]  /*11c20*/  FMUL.FTZ R171, R178, UR55 ;  /* 0x00000037b2ab7c20 */ /* 0x000fe20008410000 */
[----:B------:R-:W2:Y:S01]  /*11c30*/  MUFU.EX2 R154, R197 ;  /* 0x000000c5009a7308 */ /* 0x000ea20000000800 */
[----:B------:R-:W-:Y:S01]  /*11c40*/  FMUL.FTZ R178, R182, UR55 ;  /* 0x00000037b6b27c20 */ /* 0x000fe20008410000 */
[----:B------:R-:W-:Y:S01]  /*11c50*/  FMUL.FTZ R182, R186, UR55 ;  /* 0x00000037bab67c20 */ /* 0x000fe20008410000 */
[----:B------:R-:W-:Y:S01]  /*11c60*/  FMUL.FTZ R186, R190, UR55 ;  /* 0x00000037beba7c20 */ /* 0x000fe20008410000 */
[----:B------:R-:W-:Y:S01]  /*11c70*/  FMUL.FTZ R190, R194, UR55 ;  /* 0x00000037c2be7c20 */ /* 0x000fe20008410000 */
[----:B------:R-:W-:-:S03]  /*11c80*/  FMUL.FTZ R194, R198, UR55 ;  /* 0x00000037c6c27c20 */ /* 0x000fc60008410000 */
[----:B------:R3:W4:Y:S08]  /*11c90*/  MUFU.EX2 R10, R153 ;  /* 0x00000099000a7308 */ /* 0x0007300000000800 */
[----:B------:R-:W5:Y:S01]  /*11ca0*/  MUFU.TANH R3, R3 ;  /* 0x0000000300037308 */ /* 0x000f620000002400 */
[----:B--2---:R-:W-:Y:S01]  /*11cb0*/  FADD.FTZ R174, R154, R174 ;  /* 0x000000ae9aae7221 */ /* 0x004fe20000010000 */
[----:B---3--:R-:W-:Y:S01]  /*11cc0*/  FMUL.FTZ R153, R175, UR55 ;  /* 0x00000037af997c20 */ /* 0x008fe20008410000 */
[----:B------:R-:W-:Y:S01]  /*11cd0*/  FMUL.FTZ R175, R179, UR55 ;  /* 0x00000037b3af7c20 */ /* 0x000fe20008410000 */
[----:B------:R-:W-:Y:S01]  /*11ce0*/  FMUL.FTZ R179, R183, UR55 ;  /* 0x00000037b7b37c20 */ /* 0x000fe20008410000 */
[----:B------:R-:W-:Y:S01]  /*11cf0*/  FMUL.FTZ R183, R187, UR55 ;  /* 0x00000037bbb77c20 */ /* 0x000fe20008410000 */
[----:B------:R-:W-:Y:S01]  /*11d00*/  FMUL.FTZ R187, R191, UR55 ;  /* 0x00000037bfbb7c20 */ /* 0x000fe20008410000 */
[----:B------:R-:W-:Y:S01]  /*11d10*/  FMUL.FTZ R191, R195, UR55 ;  /* 0x00000037c3bf7c20 */ /* 0x000fe20008410000 */
[----:B------:R-:W2:Y:S01]  /*11d20*/  MUFU.TANH R20, R20 ;  /* 0x0000001400147308 */ /* 0x000ea20000002400 */
[C---:B----4-:R-:W-:Y:S01]  /*11d30*/  FADD.FTZ R174, R10.reuse, R174 ;  /* 0x000000ae0aae7221 */ /* 0x050fe20000010000 */
[----:B------:R-:W-:Y:S01]  /*11d40*/  F2FP.BF16.F32.PACK_AB R154, R10, R154 ;  /* 0x0000009a0a9a723e */ /* 0x000fe200000010ff */
[----:B------:R-:W-:Y:S01]  /*11d50*/  FMUL.FTZ R195, R199, UR55 ;  /* 0x00000037c7c37c20 */ /* 0x000fe20008410000 */
        /* <DEDUP_REMOVED lines=8> */
[----:B------:R-:W0:Y:S03]  /*11de0*/  MUFU.TANH R171, R171 ;  /* 0x000000ab00ab7308 */ /* 0x000e260000002400 */
[----:B------:R-:W-:-:S04]  /*11df0*/  FMNMX.FTZ R10, R166, R10, !PT ;  /* 0x0000000aa60a7209 */ /* 0x000fc80007810000 */
[----:B------:R-:W-:Y:S01]  /*11e00*/  FMNMX.FTZ R10, R167, R10, !PT ;  /* 0x0000000aa70a7209 */ /* 0x000fe20007810000 */
[----:B------:R-:W1:Y:S03]  /*11e10*/  MUFU.TANH R175, R175 ;  /* 0x000000af00af7308 */ /* 0x000e660000002400 */
[----:B-----5:R-:W-:-:S04]  /*11e20*/  FMNMX.FTZ R10, R3, R10, !PT ;  /* 0x0000000a030a7209 */ /* 0x020fc80007810000 */
[----:B--2---:R-:W-:Y:S01]  /*11e30*/  FMNMX.FTZ R10, R20, R10, !PT ;  /* 0x0000000a140a7209 */ /* 0x004fe20007810000 */
[----:B------:R-:W2:Y:S03]  /*11e40*/  MUFU.TANH R178, R178 ;  /* 0x000000b200b27308 */ /* 0x000ea60000002400 */
[----:B---3--:R-:W-:-:S04]  /*11e50*/  FMNMX.FTZ R10, R170, R10, !PT ;  /* 0x0000000aaa0a7209 */ /* 0x008fc80007810000 */
[----:B----4-:R-:W-:Y:S01]  /*11e60*/  FMNMX.FTZ R10, R153, R10, !PT ;  /* 0x0000000a990a7209 */ /* 0x010fe20007810000 */
[----:B------:R-:W3:Y:S03]  /*11e70*/  MUFU.TANH R179, R179 ;  /* 0x000000b300b37308 */ /* 0x000ee60000002400 */
[----:B0-----:R-:W-:-:S04]  /*11e80*/  FMNMX.FTZ R10, R171, R10, !PT ;  /* 0x0000000aab0a7209 */ /* 0x001fc80007810000 */
[----:B-1----:R-:W-:Y:S01]  /*11e90*/  FMNMX.FTZ R10, R175, R10, !PT ;  /* 0x0000000aaf0a7209 */ /* 0x002fe20007810000 */
[----:B------:R-:W0:Y:S03]  /*11ea0*/  MUFU.TANH R182, R182 ;  /* 0x000000b600b67308 */ /* 0x000e260000002400 */
[----:B--2---:R-:W-:-:S05]  /*11eb0*/  FMNMX.FTZ R10, R178, R10, !PT ;  /* 0x0000000ab20a7209 */ /* 0x004fca0007810000 */
[----:B------:R-:W1:Y:S01]  /*11ec0*/  MUFU.TANH R183, R183 ;  /* 0x000000b700b77308 */ /* 0x000e620000002400 */
[----:B---3--:R-:W-:-:S07]  /*11ed0*/  FMNMX.FTZ R10, R179, R10, !PT ;  /* 0x0000000ab30a7209 */ /* 0x008fce0007810000 */
        /* <DEDUP_REMOVED lines=12> */
[----:B------:R-:W2:Y:S01]  /*11fa0*/  MUFU.EX2 R156, R156 ;  /* 0x0000009c009c7308 */ /* 0x000ea20000000800 */
[----:B0-----:R-:W-:-:S07]  /*11fb0*/  FMNMX.FTZ R10, R194, R10, !PT ;  /* 0x0000000ac20a7209 */ /* 0x001fce0007810000 */
[----:B------:R-:W0:Y:S01]  /*11fc0*/  MUFU.EX2 R157, R157 ;  /* 0x0000009d009d7308 */ /* 0x000e220000000800 */
[----:B-1----:R-:W-:-:S05]  /*11fd0*/  FMNMX.FTZ R10, R195, R10, !PT ;  /* 0x0000000ac30a7209 */ /* 0x002fca0007810000 */
[----:B------:R-:W1:Y:S02]  /*11fe0*/  SHFL.BFLY PT, R197, R10, 0x2, 0x1f ;  /* 0x0c401f000ac57f89 */ /* 0x000e6400000e0000 */
[----:B------:R-:W-:Y:S08]  /*11ff0*/  MUFU.EX2 R160, R160 ;  /* 0x000000a000a07308 */ /* 0x000ff00000000800 */
[----:B------:R-:W-:Y:S08]  /*12000*/  MUFU.EX2 R161, R161 ;  /* 0x000000a100a17308 */ /* 0x000ff00000000800 */
[----:B------:R-:W-:Y:S01]  /*12010*/  MUFU.EX2 R164, R164 ;  /* 0x000000a400a47308 */ /* 0x000fe20000000800 */
[----:B-1----:R-:W-:-:S07]  /*12020*/  FMNMX.FTZ R10, R10, R197, !PT ;  /* 0x000000c50a0a7209 */ /* 0x002fce0007810000 */
[----:B------:R-:W-:Y:S01]  /*12030*/  MUFU.EX2 R165, R165 ;  /* 0x000000a500a57308 */ /* 0x000fe20000000800 */
[----:B------:R-:W1:Y:S07]  /*12040*/  SHFL.BFLY PT, R197, R10, 0x1, 0x1f ;  /* 0x0c201f000ac57f89 */ /* 0x000e6e00000e0000 */
[----:B------:R-:W-:Y:S08]  /*12050*/  MUFU.EX2 R168, R168 ;  /* 0x000000a800a87308 */ /* 0x000ff00000000800 */
[----:B------:R-:W-:Y:S08]  /*12060*/  MUFU.EX2 R169, R169 ;  /* 0x000000a900a97308 */ /* 0x000ff00000000800 */
[----:B------:R-:W-:Y:S01]  /*12070*/  MUFU.EX2 R172, R172 ;  /* 0x000000ac00ac7308 */ /* 0x000fe20000000800 */
[----:B-1----:R-:W-:-:S05]  /*12080*/  FMNMX.FTZ R10, R10, R197, !PT ;  /* 0x000000c50a0a7209 */ /* 0x002fca0007810000 */
        /* <DEDUP_REMOVED lines=30> */
[----:B------:R-:W-:Y:S01]  /*12270*/  FFMA.FTZ R195, R195, R11, -R198 ;  /* 0x0000000bc3c37223 */ /* 0x000fe200000108c6 */
[----:B--2---:R-:W-:Y:S01]  /*12280*/  FADD.FTZ R20, R156, R174 ;  /* 0x000000ae9c147221 */ /* 0x004fe20000010000 */
[----:B0-----:R-:W-:Y:S01]  /*12290*/  F2FP.BF16.F32.PACK_AB R156, R157, R156 ;  /* 0x0000009c9d9c723e */ /* 0x001fe200000010ff */
[----:B------:R0:W2:Y:S01]  /*122a0*/  MUFU.EX2 R198, R158 ;  /* 0x0000009e00c67308 */ /* 0x0000a20000000800 */
[----:B-1----:R-:W-:Y:S01]  /*122b0*/  FFMA.FTZ R0, R197, R0, R192 ;  /* 0x00000000c5007223 */ /* 0x002fe200000100c0 */
[----:B------:R-:W-:Y:S01]  /*122c0*/  FADD.FTZ R20, R157, R20 ;  /* 0x000000149d147221 */ /* 0x000fe20000010000 */
[----:B------:R-:W-:-:S02]  /*122d0*/  @!P0 VIADD R157, R4, 0x22840 ;  /* 0x00022840049d8836 */ /* 0x000fc40000000000 */
[-C--:B------:R-:W-:Y:S01]  /*122e0*/  FMUL.FTZ R26, R26, R197.reuse ;  /* 0x000000c51a1a7220 */ /* 0x080fe20000410000 */
[-C--:B------:R-:W-:Y:S01]  /*122f0*/  FMUL.FTZ R27, R27, R197.reuse ;  /* 0x000000c51b1b7220 */ /* 0x080fe20000410000 */
[-C--:B------:R-:W-:Y:S01]  /*12300*/  FMUL.FTZ R30, R30, R197.reuse ;  /* 0x000000c51e1e7220 */ /* 0x080fe20000410000 */
[-C--:B------:R-:W-:Y:S01]  /*12310*/  FMUL.FTZ R31, R31, R197.reuse ;  /* 0x000000c51f1f7220 */ /* 0x080fe20000410000 */
[----:B------:R-:W1:Y:S01]  /*12320*/  MUFU.EX2 R159, R159 ;  /* 0x0000009f009f7308 */ /* 0x000e620000000800 */
[----:B---3--:R-:W-:Y:S01]  /*12330*/  FADD.FTZ R0, R155, R0 ;  /* 0x000000009b007221 */ /* 0x008fe20000010000 */
[----:B0-----:R-:W-:Y:S01]  /*12340*/  FADD.FTZ R158, R160, R20 ;  /* 0x00000014a09e7221 */ /* 0x001fe20000010000 */
[----:B------:R-:W-:Y:S01]  /*12350*/  IADD3 R20, -R216, 0xb, RZ ;  /* 0x0000000bd8147810 */ /* 0x000fe20007ffe1ff */
[----:B------:R-:W-:Y:S01]  /*12360*/  IMAD.U32 R216, RZ, RZ, UR37 ;  /* 0x00000025ffd87e24 */ /* 0x000fe2000f8e00ff */
[----:B------:R-:W-:Y:S01]  /*12370*/  @!P0 PRMT R157, RZ, 0x654, R157 ;  /* 0x00000654ff9d8816 */ /* 0x000fe2000000009d */
[----:B------:R-:W-:Y:S01]  /*12380*/  FADD.FTZ R158, R161, R158 ;  /* 0x0000009ea19e7221 */ /* 0x000fe20000010000 */
[-C--:B------:R-:W-:Y:S01]  /*12390*/  FMUL.FTZ R34, R34, R197.reuse ;  /* 0x000000c522227220 */ /* 0x080fe20000410000 */
[----:B------:R0:W3:Y:S01]  /*123a0*/  MUFU.EX2 R214, R162 ;  /* 0x000000a200d67308 */ /* 0x0000e20000000800 */
[----:B--2---:R-:W-:Y:S01]  /*123b0*/  FADD.FTZ R0, R198, R0 ;  /* 0x00000000c6007221 */ /* 0x004fe20000010000 */
[----:B------:R2:W-:Y:S06]  /*123c0*/  BAR.ARV R20, 0x100 ;  /* 0x000400140000751d */ /* 0x0005ec0000002000 */
[----:B------:R-:W4:Y:S01]  /*123d0*/  MUFU.EX2 R163, R163 ;  /* 0x000000a300a37308 */ /* 0x000f220000000800 */
[----:B-1----:R-:W-:Y:S01]  /*123e0*/  FADD.FTZ R0, R159, R0 ;  /* 0x000000009f007221 */ /* 0x002fe20000010000 */
[----:B------:R1:W-:Y:S01]  /*123f0*/  @!P0 SYNCS.ARRIVE.TRANS64.RED.A1T0 RZ, [R157+URZ], RZ ;  /* 0x000000ff9dff89a7 */ /* 0x0003e2000810043f */
[----:B0-----:R-:W-:Y:S01]  /*12400*/  F2FP.BF16.F32.PACK_AB R162, R169, R168 ;  /* 0x000000a8a9a2723e */ /* 0x001fe200000010ff */
[-C--:B------:R-:W-:Y:S01]  /*12410*/  FMUL.FTZ R35, R35, R197.reuse ;  /* 0x000000c523237220 */ /* 0x080fe20000410000 */
[----:B------:R-:W-:Y:S01]  /*12420*/  ISETP.NE.AND P3, PT, R216, 0x3, PT ;  /* 0x00000003d800780c */ /* 0x000fe20003f65270 */
[-C--:B------:R-:W-:Y:S01]  /*12430*/  FMUL.FTZ R38, R38, R197.reuse ;  /* 0x000000c526267220 */ /* 0x080fe20000410000 */
[-C--:B------:R-:W-:Y:S01]  /*12440*/  FMUL.FTZ R39, R39, R197.reuse ;  /* 0x000000c527277220 */ /* 0x080fe20000410000 */
[----:B------:R-:W0:Y:S01]  /*12450*/  MUFU.EX2 R215, R166 ;  /* 0x000000a600d77308 */ /* 0x000e220000000800 */
[----:B---3--:R-:W-:Y:S01]  /*12460*/  FADD.FTZ R0, R214, R0 ;  /* 0x00000000d6007221 */ /* 0x008fe20000010000 */
[----:B-1----:R-:W-:Y:S01]  /*12470*/  FADD.FTZ R157, R164, R158 ;  /* 0x0000009ea49d7221 */ /* 0x002fe20000010000 */
[----:B------:R-:W-:Y:S01]  /*12480*/  F2FP.BF16.F32.PACK_AB R158, R161, R160 ;  /* 0x000000a0a19e723e */ /* 0x000fe200000010ff */
[-C--:B------:R-:W-:Y:S01]  /*12490*/  FMUL.FTZ R42, R42, R197.reuse ;  /* 0x000000c52a2a7220 */ /* 0x080fe20000410000 */
[C---:B------:R-:W-:Y:S01]  /*124a0*/  F2FP.BF16.F32.PACK_AB R160, R165.reuse, R164 ;  /* 0x000000a4a5a0723e */ /* 0x040fe200000010ff */
[----:B------:R-:W-:Y:S01]  /*124b0*/  FADD.FTZ R157, R165, R157 ;  /* 0x0000009da59d7221 */ /* 0x000fe20000010000 */
[----:B------:R-:W-:Y:S01]  /*124c0*/  F2FP.BF16.F32.PACK_AB R164, R173, R172 ;  /* 0x000000acada4723e */ /* 0x000fe200000010ff */
[----:B------:R-:W1:Y:S01]  /*124d0*/  MUFU.EX2 R167, R167 ;  /* 0x000000a700a77308 */ /* 0x000e620000000800 */
[----:B----4-:R-:W-:Y:S01]  /*124e0*/  FADD.FTZ R0, R163, R0 ;  /* 0x00000000a3007221 */ /* 0x010fe20000010000 */
[----:B------:R-:W-:Y:S01]  /*124f0*/  FADD.FTZ R157, R168, R157 ;  /* 0x0000009da89d7221 */ /* 0x000fe20000010000 */
[-C--:B------:R-:W-:Y:S01]  /*12500*/  FMUL.FTZ R43, R43, R197.reuse ;  /* 0x000000c52b2b7220 */ /* 0x080fe20000410000 */
[-C--:B------:R-:W-:Y:S01]  /*12510*/  FMUL.FTZ R46, R46, R197.reuse ;  /* 0x000000c52e2e7220 */ /* 0x080fe20000410000 */
[-C--:B------:R-:W-:Y:S01]  /*12520*/  FMUL.FTZ R47, R47, R197.reuse ;  /* 0x000000c52f2f7220 */ /* 0x080fe20000410000 */
[----:B------:R-:W-:Y:S01]  /*12530*/  FADD.FTZ R157, R169, R157 ;  /* 0x0000009da99d7221 */ /* 0x000fe20000010000 */
[-C--:B------:R-:W-:Y:S01]  /*12540*/  FMUL.FTZ R50, R50, R197.reuse ;  /* 0x000000c532327220 */ /* 0x080fe20000410000 */
[----:B------:R-:W3:Y:S01]  /*12550*/  MUFU.EX2 R199, R199 ;  /* 0x000000c700c77308 */ /* 0x000ee20000000800 */
        /* <DEDUP_REMOVED lines=33> */
[----:B---3--:R-:W-:Y:S01]  /*12770*/  F2FP.BF16.F32.PACK_AB R153, R155, R192 ;  /* 0x000000c09b99723e */ /* 0x008fe200000010ff */
[-C--:B------:R-:W-:Y:S01]  /*12780*/  FMUL.FTZ R95, R95, R197.reuse ;  /* 0x000000c55f5f7220 */ /* 0x080fe20000410000 */
[----:B------:R-:W-:Y:S01]  /*12790*/  F2FP.BF16.F32.PACK_AB R155, R159, R198 ;  /* 0x000000c69f9b723e */ /* 0x000fe200000010ff */
[----:B------:R-:W-:Y:S01]  /*127a0*/  FMUL.FTZ R98, R98, R197 ;  /* 0x000000c562627220 */ /* 0x000fe20000410000 */
[----:B------:R-:W-:Y:S01]  /*127b0*/  F2FP.BF16.F32.PACK_AB R159, R167, R215 ;  /* 0x000000d7a79f723e */ /* 0x000fe200000010ff */
[-C--:B------:R-:W-:Y:S01]  /*127c0*/  FMUL.FTZ R99, R99, R197.reuse ;  /* 0x000000c563637220 */ /* 0x080fe20000410000 */
[----:B------:R-:W1:Y:S01]  /*127d0*/  MUFU.EX2 R176, R176 ;  /* 0x000000b000b07308 */ /* 0x000e620000000800 */
[----:B----4-:R-:W-:Y:S01]  /*127e0*/  FADD.FTZ R0, R169, R0 ;  /* 0x00000000a9007221 */ /* 0x010fe20000010000 */
        /* <DEDUP_REMOVED lines=34> */
[----:B------:R-:W-:Y:S01]  /*12a10*/  FMUL.FTZ R151, R151, R197 ;  /* 0x000000c597977220 */ /* 0x000fe20000410000 */
[----:B------:R-:W-:-:S03]  /*12a20*/  F2FP.BF16.F32.PACK_AB R161, R161, R199 ;  /* 0x000000c7a1a1723e */ /* 0x000fc600000010ff */
[----:B------:R-:W0:Y:S01]  /*12a30*/  MUFU.EX2 R179, R179 ;  /* 0x000000b300b37308 */ /* 0x000e220000000800 */
[----:B-1----:R-:W-:-:S07]  /*12a40*/  FADD.FTZ R0, R178, R0 ;  /* 0x00000000b2007221 */ /* 0x002fce0000010000 */
[----:B------:R-:W1:Y:S01]  /*12a50*/  MUFU.EX2 R181, R181 ;  /* 0x000000b500b57308 */ /* 0x000e620000000800 */
[----:B---3--:R-:W-:-:S07]  /*12a60*/  FADD.FTZ R157, R180, R157 ;  /* 0x0000009db49d7221 */ /* 0x008fce0000010000 */
[----:B------:R-:W3:Y:S01]  /*12a70*/  MUFU.EX2 R182, R182 ;  /* 0x000000b600b67308 */ /* 0x000ee20000000800 */
[C---:B0-----:R-:W-:Y:S01]  /*12a80*/  FADD.FTZ R0, R179.reuse, R0 ;  /* 0x00000000b3007221 */ /* 0x041fe20000010000 */
[----:B------:R-:W-:-:S06]  /*12a90*/  F2FP.BF16.F32.PACK_AB R167, R179, R178 ;  /* 0x000000b2b3a7723e */ /* 0x000fcc00000010ff */
[----:B------:R-:W0:Y:S01]  /*12aa0*/  MUFU.EX2 R184, R184 ;  /* 0x000000b800b87308 */ /* 0x000e220000000800 */
[C---:B-1----:R-:W-:Y:S01]  /*12ab0*/  FADD.FTZ R157, R181.reuse, R157 ;  /* 0x0000009db59d7221 */ /* 0x042fe20000010000 */
[----:B------:R-:W-:-:S06]  /*12ac0*/  F2FP.BF16.F32.PACK_AB R168, R181, R180 ;  /* 0x000000b4b5a8723e */ /* 0x000fcc00000010ff */
[----:B------:R-:W1:Y:S01]  /*12ad0*/  MUFU.EX2 R183, R183 ;  /* 0x000000b700b77308 */ /* 0x000e620000000800 */
[----:B---3--:R-:W-:-:S07]  /*12ae0*/  FADD.FTZ R0, R182, R0 ;  /* 0x00000000b6007221 */ /* 0x008fce0000010000 */
[----:B------:R-:W3:Y:S01]  /*12af0*/  MUFU.EX2 R185, R185 ;  /* 0x000000b900b97308 */ /* 0x000ee20000000800 */
[----:B0-----:R-:W-:-:S07]  /*12b00*/  FADD.FTZ R157, R184, R157 ;  /* 0x0000009db89d7221 */ /* 0x001fce0000010000 */
        /* <DEDUP_REMOVED lines=23> */
[----:B------:R-:W-:Y:S02]  /*12c80*/  F2FP.BF16.F32.PACK_AB R157, R163, R214 ;  /* 0x000000d6a39d723e */ /* 0x000fe400000010ff */
[----:B------:R-:W-:Y:S02]  /*12c90*/  F2FP.BF16.F32.PACK_AB R163, R169, R165 ;  /* 0x000000a5a9a3723e */ /* 0x000fe400000010ff */
[----:B------:R-:W-:Y:S02]  /*12ca0*/  F2FP.BF16.F32.PACK_AB R165, R175, R171 ;  /* 0x000000abafa5723e */ /* 0x000fe400000010ff */
[----:B------:R-:W-:Y:S01]  /*12cb0*/  F2FP.BF16.F32.PACK_AB R174, R196, R193 ;  /* 0x000000c1c4ae723e */ /* 0x000fe200000010ff */
[----:B---3--:R-:W-:Y:S01]  /*12cc0*/  FADD.FTZ R0, R194, R0 ;  /* 0x00000000c2007221 */ /* 0x008fe20000010000 */
[----:B------:R-:W-:-:S02]  /*12cd0*/  F2FP.BF16.F32.PACK_AB R169, R183, R182 ;  /* 0x000000b6b7a9723e */ /* 0x000fc400000010ff */
[----:B------:R-:W-:Y:S01]  /*12ce0*/  F2FP.BF16.F32.PACK_AB R171, R187, R186 ;  /* 0x000000babbab723e */ /* 0x000fe200000010ff */
[C---:B0-----:R-:W-:Y:S01]  /*12cf0*/  FADD.FTZ R0, R195.reuse, R0 ;  /* 0x00000000c3007221 */ /* 0x041fe20000010000 */
[----:B------:R-:W-:Y:S01]  /*12d00*/  F2FP.BF16.F32.PACK_AB R175, R195, R194 ;  /* 0x000000c2c3af723e */ /* 0x000fe200000010ff */
[----:B--2---:R-:W-:Y:S06]  /*12d10*/  @!P3 BRA `(.L_x_2814) ;  /* 0x000000000004b947 */ /* 0x004fec0003800000 */
[----:B------:R-:W-:Y:S01]  /*12d20*/  BPT.TRAP 0x1 ;  /* 0x000000040000795c */ /* 0x000fe20000300000 */
.L_x_2814:
[----:B------:R0:W1:Y:S01]  /*12d30*/  SYNCS.PHASECHK.TRANS64.TRYWAIT P2, [R4+URZ+0x22850], R212 ;  /* 0x022850d4040075a7 */ /* 0x000062000804017f */
[----:B------:R-:W-:Y:S05]  /*12d40*/  @!P3 BRA `(.L_x_2815) ;  /* 0x000000000004b947 */ /* 0x000fea0003800000 */
[----:B------:R-:W-:Y:S01]  /*12d50*/  BPT.TRAP 0x1 ;  /* 0x000000040000795c */ /* 0x000fe20000300000 */
.L_x_2815:
[----:B------:R-:W-:Y:S04]  /*12d60*/  BSSY B0, `(.L_x_2816) ;  /* 0x0000004000007945 */ /* 0x000fe80003800000 */
[----:B-1----:R-:W-:Y:S05]  /*12d70*/  @P2 BRA `(.L_x_2817) ;  /* 0x0000000000082947 */ /* 0x002fea0003800000 */
[----:B------:R-:W1:Y:S02]  /*12d80*/  SYNCS.PHASECHK.TRANS64.TRYWAIT P2, [R4+URZ+0x22850], R212 ;  /* 0x022850d4040075a7 */ /* 0x000e64000804017f */
[----:B-1----:R-:W-:Y:S05]  /*12d90*/  @!P2 BRA `(.L_x_2818) ;  /* 0x000001300050a947 */ /* 0x002fea0003800000 */
.L_x_2817:
[----:B------:R-:W-:Y:S05]  /*12da0*/  BSYNC B0 ;  /* 0x0000000000007941 */ /* 0x000fea0003800000 */
.L_x_2816:
[----:B------:R-:W2:Y:S01]  /*12db0*/  S2R R178, SR_TID.X ;  /* 0x0000000000b27919 */ /* 0x000ea20000002100 */
[----:B------:R-:W-:Y:S01]  /*12dc0*/  IMAD.MOV.U32 R177, RZ, RZ, 0x40000040 ;  /* 0x40000040ffb17424 */ /* 0x000fe200078e00ff */
[----:B------:R-:W-:Y:S05]  /*12dd0*/  WARPSYNC.ALL ;  /* 0x0000000000007948 */ /* 0x000fea0003800000 */
[----:B------:R-:W-:Y:S01]  /*12de0*/  R2UR UR7, R177 ;  /* 0x00000000b10772ca */ /* 0x000fe200000e0000 */
[----:B------:R-:W-:Y:S02]  /*12df0*/  IMAD.MOV.U32 R176, RZ, RZ, 0xc00 ;  /* 0x00000c00ffb07424 */ /* 0x000fe400078e00ff */
[----:B01----:R-:W-:-:S02]  /*12e00*/  @!P0 VIADD R4, R4, 0x22860 ;  /* 0x0002286004048836 */ /* 0x003fc40000000000 */
[----:B------:R-:W-:Y:S02]  /*12e10*/  IMAD R176, R2, R176, UR42 ;  /* 0x0000002a02b07e24 */ /* 0x000fe4000f8e02b0 */
[----:B------:R-:W-:Y:S01]  /*12e20*/  IMAD.MOV.U32 R214, RZ, RZ, R10 ;  /* 0x000000ffffd67224 */ /* 0x000fe200078e000a */
[----:B------:R-:W-:Y:S01]  /*12e30*/  @!P0 PRMT R4, RZ, 0x654, R4 ;  /* 0x00000654ff048816 */ /* 0x000fe20000000004 */
[----:B------:R-:W-:Y:S01]  /*12e40*/  IMAD.MOV.U32 R215, RZ, RZ, R5 ;  /* 0x000000ffffd77224 */ /* 0x000fe200078e0005 */
[----:B------:R-:W-:Y:S02]  /*12e50*/  R2UR UR6, R176 ;  /* 0x00000000b00672ca */ /* 0x000fe400000e0000 */
[----:B--2---:R-:W-:-:S05]  /*12e60*/  SHF.R.U32.HI R178, RZ, 0x7, R178 ;  /* 0x00000007ffb27819 */ /* 0x004fca00000116b2 */
[----:B------:R-:W-:-:S05]  /*12e70*/  VIADD R177, R178, 0x8 ;  /* 0x00000008b2b17836 */ /* 0x000fca0000000000 */
[----:B------:R0:W-:Y:S02]  /*12e80*/  BAR.SYNC.DEFER_BLOCKING R177, 0x100 ;  /* 0x000400b10000751d */ /* 0x0001e40000010000 */
[----:B0-----:R-:W-:-:S04]  /*12e90*/  IMAD.MOV.U32 R177, RZ, RZ, 0x40000040 ;  /* 0x40000040ffb17424 */ /* 0x001fc800078e00ff */
        /* <DEDUP_REMOVED lines=43> */
[----:B-1----:R-:W-:-:S07]  /*13150*/  IMAD.MOV.U32 R4, RZ, RZ, R213 ;  /* 0x000000ffff047224 */ /* 0x002fce00078e00d5 */
.L_x_2809:
[----:B------:R-:W-:-:S13]  /*13160*/  ISETP.GE.AND P1, PT, R4, R219, PT ;  /* 0x000000db0400720c */ /* 0x000fda0003f26270 */
[----:B------:R-:W-:Y:S05]  /*13170*/  @!P1 BRA `(.L_x_2820) ;  /* 0x0000003400e89947 */ /* 0x000fea0003800000 */
[----:B------:R-:W-:Y:S02]  /*13180*/  IMAD.MOV.U32 R213, RZ, RZ, R10 ;  /* 0x000000ffffd57224 */ /* 0x000fe400078e000a */
[----:B------:R-:W-:-:S07]  /*13190*/  IMAD.MOV.U32 R216, RZ, RZ, R5 ;  /* 0x000000ffffd87224 */ /* 0x000fce00078e0005 */
.L_x_2838:
        /* <DEDUP_REMOVED lines=8> */
[----:B-1----:R-:W-:Y:S06]  /*13220*/  @!P2 BRA `(.L_x_2821) ;  /* 0x000000000004a947 */ /* 0x002fec0003800000 */
[----:B------:R-:W-:Y:S01]  /*13230*/  BPT.TRAP 0x1 ;  /* 0x000000040000795c */ /* 0x000fe20000300000 */
.L_x_2821:
[----:B------:R-:W-:Y:S01]  /*13240*/  IMAD R211, R2, 0x8, R19 ;  /* 0x0000000802d37824 */ /* 0x000fe200078e0213 */
[----:B0-----:R-:W-:-:S04]  /*13250*/  SHF.L.U32 R212, R202, 0x1f, RZ ;  /* 0x0000001fcad47819 */ /* 0x001fc800000006ff */
[----:B------:R0:W1:Y:S01]  /*13260*/  SYNCS.PHASECHK.TRANS64.TRYWAIT P1, [R211+URZ+0x22830], R212 ;  /* 0x022830d4d30075a7 */ /* 0x000062000802017f */
[----:B------:R-:W-:Y:S05]  /*13270*/  @!P2 BRA `(.L_x_2822) ;  /* 0x000000000004a947 */ /* 0x000fea0003800000 */
[----:B------:R-:W-:Y:S01]  /*13280*/  BPT.TRAP 0x1 ;  /* 0x000000040000795c */ /* 0x000fe20000300000 */
.L_x_2822:
[----:B------:R-:W-:Y:S02]  /*13290*/  IMAD R10, R2, 0x300, R21 ;  /* 0x00000300020a7824 */ /* 0x000fe400078e0215 */
[----:B------:R-:W-:Y:S01]  /*132a0*/  IMAD.MOV.U32 R11, RZ, RZ, 0x40000040 ;  /* 0x40000040ff0b7424 */ /* 0x000fe200078e00ff */
[----:B-1----:R-:W-:Y:S06]  /*132b0*/  @P1 BRA `(.L_x_2823) ;  /* 0x0000000000081947 */ /* 0x002fec0003800000 */
[----:B------:R-:W1:Y:S02]  /*132c0*/  SYNCS.PHASECHK.TRANS64.TRYWAIT P1, [R211+URZ+0x22830], R212 ;  /* 0x022830d4d30075a7 */ /* 0x000e64000802017f */
[----:B-1----:R-:W-:Y:S05]  /*132d0*/  @!P1 BRA `(.L_x_2824) ;  /* 0x0000012c00149947 */ /* 0x002fea0003800000 */
.L_x_2823:
        /* <DEDUP_REMOVED lines=10> */
[----:B------:R-:W3:Y:S10]  /*13380*/  S2R R20, SR_TID.X ;  /* 0x0000000000147919 */ /* 0x000ef40000002100 */
[----:B------:R-:W-:Y:S01]  /*13390*/  HGMMA.64x96x16.F32.BF16 R152, gdesc[UR4], RZ, !UPT, gsb0 ;  /* 0x01600000049879f0 */ /* 0x000fe2000c0018ff */
[----:B------:R-:W-:Y:S01]  /*133a0*/  R2UR UR6, R214 ;  /* 0x00000000d60672ca */ /* 0x000fe200000e0000 */
[----:B------:R-:W-:Y:S01]  /*133b0*/  VIADD R214, R10, 0x4 ;  /* 0x000000040ad67836 */ /* 0x000fe20000000000 */
[----:B------:R-:W-:Y:S01]  /*133c0*/  R2UR UR7, R215 ;  /* 0x00000000d70772ca */ /* 0x000fe200000e0000 */
[----:B------:R-:W-:Y:S01]  /*133d0*/  IMAD.MOV.U32 R215, RZ, RZ, 0x40000040 ;  /* 0x40000040ffd77424 */ /* 0x000fe200078e00ff */
[----:B------:R-:W-:Y:S01]  /*133e0*/  R2UR UR4, R14 ;  /* 0x000000000e0472ca */ /* 0x000fe200000e0000 */
[----:B------:R-:W-:Y:S01]  /*133f0*/  VIADD R10, R10, 0x6 ;  /* 0x000000060a0a7836 */ /* 0x000fe20000000000 */
[----:B------:R-:W-:-:S02]  /*13400*/  R2UR UR5, R15 ;  /* 0x000000000f0572ca */ /* 0x000fc400000e0000 */
[----:B--2---:R-:W-:Y:S01]  /*13410*/  ISETP.NE.AND P1, PT, R5, 0x1, PT ;  /* 0x000000010500780c */ /* 0x004fe20003f25270 */
[----:B------:R-:W-:Y:S01]  /*13420*/  IMAD.IADD R5, R210, 0x1, R209 ;  /* 0x00000001d2057824 */ /* 0x000fe200078e02d1 */
[----:B---3--:R-:W-:-:S04]  /*13430*/  SHF.R.U32.HI R20, RZ, 0x7, R20 ;  /* 0x00000007ff147819 */ /* 0x008fc80000011614 */
[----:B------:R-:W-:Y:S01]  /*13440*/  IADD3 R20, -R20, 0xb, RZ ;  /* 0x0000000b14147810 */ /* 0x000fe20007ffe1ff */
        /* <DEDUP_REMOVED lines=12> */
[----:B------:R-:W2:Y:S01]  /*13510*/  @P1 LDC R10, c[0x0][0x450] ;  /* 0x00011400ff0a1b82 */ /* 0x000ea20000000800 */
[----:B------:R-:W-:Y:S02]  /*13520*/  R2UR UR4, R8 ;  /* 0x00000000080472ca */ /* 0x000fe400000e0000 */
[----:B------:R-:W-:-:S05]  /*13530*/  R2UR UR5, R9 ;  /* 0x00000000090572ca */ /* 0x000fca00000e0000 */
[----:B------:R-:W3:Y:S02]  /*13540*/  @P1 LDC R11, c[0x0][0x44c] ;  /* 0x00011300ff0b1b82 */ /* 0x000ee40000000800 */
[----:B---3--:R-:W-:-:S05]  /*13550*/  @P1 IMAD.HI.U32 R11, R5, R11, RZ ;  /* 0x0000000b050b1227 */ /* 0x008fca00078e00ff */
[----:B--2---:R-:W-:Y:S02]  /*13560*/  @P1 SHF.R.U32.HI R5, RZ, R10, R11 ;  /* 0x0000000aff051219 */ /* 0x004fe4000001160b */
[----:B------:R-:W-:-:S03]  /*13570*/  ISETP.GE.AND P1, PT, R235, 0x1, PT ;  /* 0x00000001eb00780c */ /* 0x000fc60003f26270 */
        /* <DEDUP_REMOVED lines=53> */
[----:B------:R-:W-:-:S02]  /*138d0*/  IMAD R194, R4, -0x60, RZ ;  /* 0xffffffa004c27824 */ /* 0x000fc400078e02ff */
[----:B------:R-:W-:Y:S01]  /*138e0*/  FMUL.FTZ R191, R198, UR54 ;  /* 0x00000036c6bf7c20 */ /* 0x000fe20008410000 */
[----:B------:R-:W-:Y:S01]  /*138f0*/  FMUL.FTZ R193, R199, UR54 ;  /* 0x00000036c7c17c20 */ /* 0x000fe20008410000 */
[----:B------:R3:W-:Y:S06]  /*13900*/  BAR.ARV R20, 0x100 ;  /* 0x000400140000751d */ /* 0x0007ec0000002000 */
[----:B------:R4:W-:Y:S01]  /*13910*/  @!P0 SYNCS.ARRIVE.TRANS64.RED.A1T0 RZ, [R164+URZ], RZ ;  /* 0x000000ffa4ff89a7 */ /* 0x0009e2000810043f */
[----:B------:R-:W0:Y:S01]  /*13920*/  MUFU.TANH R10, R10 ;  /* 0x0000000a000a7308 */ /* 0x000e220000002400 */
[----:B----4-:R-:W-:-:S07]  /*13930*/  IADD3 R164, -R205, 0x1, R194 ;  /* 0x00000001cda47810 */ /* 0x010fce0007ffe1c2 */
[----:B------:R-:W4:Y:S01]  /*13940*/  MUFU.TANH R11, R11 ;  /* 0x0000000b000b7308 */ /* 0x000f220000002400 */
[----:B------:R-:W-:-:S07]  /*13950*/  IADD3 R164, -R203, R164, R204 ;  /* 0x000000a4cba47210 */ /* 0x000fce0007ffe1cc */
[----:B------:R-:W0:Y:S01]  /*13960*/  MUFU.TANH R152, R152 ;  /* 0x0000009800987308 */ /* 0x000e220000002400 */
[C---:B------:R-:W-:Y:S02]  /*13970*/  VIADD R227, R164.reuse, UR53 ;  /* 0x00000035a4e37c36 */ /* 0x040fe40008000000 */
[----:B------:R-:W-:Y:S02]  /*13980*/  VIADD R199, R164, UR43 ;  /* 0x0000002ba4c77c36 */ /* 0x000fe40008000000 */
        /* <DEDUP_REMOVED lines=47> */
[----:B--234-:R-:W-:Y:S05]  /*13c80*/  @!P1 BRA `(.L_x_2825) ;  /* 0x0000000000589947 */ /* 0x01cfea0003800000 */
        /* <DEDUP_REMOVED lines=12> */
.L_x_2827:
[----:B------:R-:W-:-:S05]  /*13d50*/  IMAD.U32 R229, RZ, RZ, UR49 ;  /* 0x00000031ffe57e24 */ /* 0x000fca000f8e00ff */
[----:B------:R-:W-:-:S13]  /*13d60*/  ISETP.NE.AND P1, PT, R229, 0x1, PT ;  /* 0x00000001e500780c */ /* 0x000fda0003f25270 */
[----:B------:R-:W2:Y:S02]  /*13d70*/  @P1 LDC.64 R164, c[0x0][0x9e8] ;  /* 0x00027a00ffa41b82 */ /* 0x000ea40000000a00 */
[----:B--2---:R-:W-:-:S05]  /*13d80*/  @P1 IMAD.HI.U32 R164, R228, R164, RZ ;  /* 0x000000a4e4a41227 */ /* 0x004fca00078e00ff */
[----:B------:R-:W-:-:S07]  /*13d90*/  @P1 SHF.R.U32.HI R228, RZ, R165, R164 ;  /* 0x000000a5ffe41219 */ /* 0x000fce00000116a4 */
.L_x_2828:
[----:B------:R-:W-:Y:S05]  /*13da0*/  BSYNC B0 ;  /* 0x0000000000007941 */ /* 0x000fea0003800000 */
.L_x_2826:
[----:B------:R-:W-:-:S04]  /*13db0*/  IMAD.IADD R164, R194, 0x1, -R205 ;  /* 0x00000001c2a47824 */ /* 0x000fc800078e0acd */
[----:B------:R-:W-:-:S05]  /*13dc0*/  IMAD R164, R228, R229, R164 ;  /* 0x000000e5e4a47224 */ /* 0x000fca00078e02a4 */
[----:B------:R-:W-:Y:S02]  /*13dd0*/  VIADDMNMX R198, R164, R229, R198, PT ;  /* 0x000000e5a4c67246 */ /* 0x000fe400038001c6 */
[----:B------:R-:W-:-:S07]  /*13de0*/  VIMNMX R197, R197, R164, !PT ;  /* 0x000000a4c5c57248 */ /* 0x000fce0007fe0100 */
.L_x_2825:
[----:B------:R-:W-:Y:S01]  /*13df0*/  ISETP.GE.AND P1, PT, R194, 0x1, PT ;  /* 0x00000001c200780c */ /* 0x000fe20003f26270 */
[----:B------:R-:W2:Y:S01]  /*13e00*/  SHFL.IDX PT, R5, R5, 0x1, 0x1c1f ;  /* 0x003c1f0005057f89 */ /* 0x000ea200000e0000 */
[----:B------:R-:W-:Y:S02]  /*13e10*/  LOP3.LUT R18, R18, 0xfffbffff, RZ, 0xc0, !PT ;  /* 0xfffbffff12127812 */ /* 0x000fe400078ec0ff */
[----:B------:R-:W-:-:S09]  /*13e20*/  ISETP.GE.AND P3, PT, R194, 0x9, PT ;  /* 0x00000009c200780c */ /* 0x000fd20003f66270 */
[----:B------:R-:W-:Y:S02]  /*13e30*/  @P1 LOP3.LUT R18, R18, 0x40000, RZ, 0xfc, !PT ;  /* 0x0004000012121812 */ /* 0x000fe400078efcff */
[----:B------:R-:W-:Y:S02]  /*13e40*/  ISETP.GT.AND P1, PT, R197, RZ, !P1 ;  /* 0x000000ffc500720c */ /* 0x000fe40004f24270 */
[----:B------:R-:W-:Y:S02]  /*13e50*/  LOP3.LUT R18, R18, 0xfffffffd, RZ, 0xc0, !PT ;  /* 0xfffffffd12127812 */ /* 0x000fe400078ec0ff */
[----:B------:R-:W-:Y:S02]  /*13e60*/  ISETP.LT.OR P1, PT, R198, 0x1, P1 ;  /* 0x00000001c600780c */ /* 0x000fe40000f21670 */
[----:B------:R-:W-:Y:S02]  /*13e70*/  @P3 LOP3.LUT R18, R18, 0x2, RZ, 0xfc, !PT ;  /* 0x0000000212123812 */ /* 0x000fe400078efcff */
[----:B0-----:R-:W-:-:S02]  /*13e80*/  FSEL R164, R10, -INF , !P1 ;  /* 0xff8000000aa47808 */ /* 0x001fc40004800000 */
[----:B------:R-:W-:Y:S01]  /*13e90*/  ISETP.GE.AND P1, PT, R194, 0x2, PT ;  /* 0x00000002c200780c */ /* 0x000fe20003f26270 */
[--C-:B--2---:R-:W-:Y:S01]  /*13ea0*/  IMAD.IADD R227, R227, 0x1, R5.reuse ;  /* 0x00000001e3e37824 */ /* 0x104fe200078e0205 */
[----:B------:R-:W-:Y:S01]  /*13eb0*/  LOP3.LUT R18, R18, 0xfffffffb, RZ, 0xc0, !PT ;  /* 0xfffffffb12127812 */ /* 0x000fe200078ec0ff */
[----:B------:R-:W-:Y:S01]  /*13ec0*/  IMAD.IADD R199, R199, 0x1, R5 ;  /* 0x00000001c7c77824 */ /* 0x000fe200078e0205 */
[----:B------:R-:W-:-:S04]  /*13ed0*/  ISETP.GT.AND P2, PT, R197, 0x1, !P1 ;  /* 0x00000001c500780c */ /* 0x000fc80004f44270 */
[----:B------:R-:W-:-:S04]  /*13ee0*/  ISETP.LT.OR P2, PT, R198, 0x2, P2 ;  /* 0x00000002c600780c */ /* 0x000fc80001741670 */
[----:B------:R-:W-:Y:S02]  /*13ef0*/  FSEL R165, R11, -INF , !P2 ;  /* 0xff8000000ba57808 */ /* 0x000fe40005000000 */
[----:B------:R-:W-:Y:S02]  /*13f00*/  ISETP.GT.AND P2, PT, R197, 0x8, !P3 ;  /* 0x00000008c500780c */ /* 0x000fe40005f44270 */
        /* <DEDUP_REMOVED lines=119> */
[----:B------:R-:W-:-:S13]  /*14680*/  ISETP.GE.AND P6, PT, R235, 0x1, PT ;  /* 0x00000001eb00780c */ /* 0x000fda0003fc6270 */
[----:B------:R-:W-:Y:S05]  /*14690*/  @!P6 BRA `(.L_x_2829) ;  /* 0x000000000058e947 */ /* 0x000fea0003800000 */
        /* <DEDUP_REMOVED lines=12> */
.L_x_2831:
[----:B------:R-:W-:-:S05]  /*14760*/  IMAD.U32 R197, RZ, RZ, UR49 ;  /* 0x00000031ffc57e24 */ /* 0x000fca000f8e00ff */
[----:B------:R-:W-:-:S13]  /*14770*/  ISETP.NE.AND P6, PT, R197, 0x1, PT ;  /* 0x00000001c500780c */ /* 0x000fda0003fc5270 */
[----:B------:R-:W0:Y:S02]  /*14780*/  @P6 LDC.64 R10, c[0x0][0x9e8] ;  /* 0x00027a00ff0a6b82 */ /* 0x000e240000000a00 */
[----:B0-----:R-:W-:-:S05]  /*14790*/  @P6 IMAD.HI.U32 R10, R5, R10, RZ ;  /* 0x0000000a050a6227 */ /* 0x001fca00078e00ff */
[----:B------:R-:W-:-:S07]  /*147a0*/  @P6 SHF.R.U32.HI R5, RZ, R11, R10 ;  /* 0x0000000bff056219 */ /* 0x000fce000001160a */
.L_x_2832:
[----:B------:R-:W-:Y:S05]  /*147b0*/  BSYNC B0 ;  /* 0x0000000000007941 */ /* 0x000fea0003800000 */
.L_x_2830:
[----:B------:R-:W-:-:S04]  /*147c0*/  IMAD.IADD R194, R194, 0x1, -R205 ;  /* 0x00000001c2c27824 */ /* 0x000fc800078e0acd */
[----:B------:R-:W-:-:S05]  /*147d0*/  IMAD R194, R5, R197, R194 ;  /* 0x000000c505c27224 */ /* 0x000fca00078e02c2 */
[----:B------:R-:W-:Y:S02]  /*147e0*/  VIMNMX R199, R199, R194, !PT ;  /* 0x000000c2c7c77248 */ /* 0x000fe40007fe0100 */
[----:B------:R-:W-:-:S07]  /*147f0*/  VIADDMNMX R227, R194, R197, R227, PT ;  /* 0x000000c5c2e37246 */ /* 0x000fce00038001e3 */
.L_x_2829:
[----:B------:R-:W-:Y:S01]  /*14800*/  ISETP.GT.AND P1, PT, R199, 0x1, !P1 ;  /* 0x00000001c700780c */ /* 0x000fe20004f24270 */
[----:B------:R-:W-:Y:S01]  /*14810*/  IMAD.U32 R11, RZ, RZ, UR48 ;  /* 0x00000030ff0b7e24 */ /* 0x000fe2000f8e00ff */
[----:B------:R-:W-:Y:S01]  /*14820*/  FMNMX.FTZ R5, R164, R216, !PT ;  /* 0x000000d8a4057209 */ /* 0x000fe20007810000 */
[----:B------:R-:W-:Y:S01]  /*14830*/  IMAD.U32 R228, RZ, RZ, UR37 ;  /* 0x00000025ffe47e24 */ /* 0x000fe2000f8e00ff */
        /* <DEDUP_REMOVED lines=67> */
[----:B------:R-:W-:Y:S02]  /*14c70*/  ISETP.GT.AND P1, PT, R199, 0x29, !P1 ;  /* 0x00000029c700780c */ /* 0x000fe40004f24270 */
[----:B------:R-:W-:Y:S02]  /*14c80*/  LOP3.LUT P2, RZ, R18, 0x40000, RZ, 0xc0, !PT ;  /* 0x0004000012ff7812 */ /* 0x000fe4000784c0ff */
        /* <DEDUP_REMOVED lines=12> */
[----:B------:R-:W-:Y:S02]  /*14d50*/  FSEL R190, R190, -INF , !P3 ;  /* 0xff800000bebe7808 */ /* 0x000fe40005800000 */
[----:B------:R-:W-:Y:S02]  /*14d60*/  ISETP.GT.AND P1, PT, R199, 0x31, !P1 ;  /* 0x00000031c700780c */ /* 0x000fe40004f24270 */
[C---:B------:R-:W-:Y:S02]  /*14d70*/  ISETP.LT.OR P4, PT, R227.reuse, 0x52, P4 ;  /* 0x00000052e300780c */ /* 0x040fe40002781670 */
[----:B------:R-:W-:-:S02]  /*14d80*/  ISETP.LT.OR P1, PT, R227, 0x32, P1 ;  /* 0x00000032e300780c */ /* 0x000fc40000f21670 */
[----:B------:R-:W-:Y:S02]  /*14d90*/  ISETP.GT.AND P5, PT, R199, 0x58, !P5 ;  /* 0x00000058c700780c */ /* 0x000fe40006fa4270 */
[----:B------:R-:W-:Y:S02]  /*14da0*/  FSEL R179, R179, -INF , !P1 ;  /* 0xff800000b3b37808 */ /* 0x000fe40004800000 */
[----:B------:R-:W-:Y:S02]  /*14db0*/  LOP3.LUT P1, RZ, R18, 0x200, RZ, 0xc0, !PT ;  /* 0x0000020012ff7812 */ /* 0x000fe4000782c0ff */
[----:B------:R-:W-:Y:S02]  /*14dc0*/  FSEL R189, R189, -INF , !P4 ;  /* 0xff800000bdbd7808 */ /* 0x000fe40006000000 */
[----:B------:R-:W-:Y:S02]  /*14dd0*/  ISETP.GT.AND P1, PT, R199, 0x38, !P1 ;  /* 0x00000038c700780c */ /* 0x000fe40004f24270 */
[----:B0-----:R-:W-:-:S02]  /*14de0*/  FMNMX.FTZ R5, R5, R10, !PT ;  /* 0x0000000a05057209 */ /* 0x001fc40007810000 */
[C---:B------:R-:W-:Y:S02]  /*14df0*/  ISETP.LT.OR P1, PT, R227.reuse, 0x39, P1 ;  /* 0x00000039e300780c */ /* 0x040fe40000f21670 */
[----:B------:R-:W-:Y:S01]  /*14e00*/  ISETP.LT.OR P5, PT, R227, 0x59, P5 ;  /* 0x00000059e300780c */ /* 0x000fe20002fa1670 */
[----:B------:R-:W-:Y:S01]  /*14e10*/  FMUL.FTZ R10, R5, R11 ;  /* 0x0000000b050a7220 */ /* 0x000fe20000410000 */
[----:B------:R-:W-:Y:S02]  /*14e20*/  FSEL R180, R180, -INF , !P1 ;  /* 0xff800000b4b47808 */ /* 0x000fe40004800000 */
[----:B------:R-:W-:Y:S02]  /*14e30*/  LOP3.LUT P1, RZ, R18, 0x100, RZ, 0xc0, !PT ;  /* 0x0000010012ff7812 */ /* 0x000fe4000782c0ff */
[----:B------:R-:W-:Y:S02]  /*14e40*/  FSEL R191, R191, -INF , !P5 ;  /* 0xff800000bfbf7808 */ /* 0x000fe40006800000 */
        /* <DEDUP_REMOVED lines=16> */
[----:B------:R-:W-:Y:S02]  /*14f50*/  FSEL R194, R5, RZ, P1 ;  /* 0x000000ff05c27208 */ /* 0x000fe40000800000 */
[----:B------:R-:W-:Y:S02]  /*14f60*/  FSEL R10, R10, RZ, P1 ;  /* 0x000000ff0a0a7208 */ /* 0x000fe40000800000 */
[----:B------:R-:W-:Y:S01]  /*14f70*/  ISETP.GT.AND P1, PT, R199, RZ, !P2 ;  /* 0x000000ffc700720c */ /* 0x000fe20005724270 */
[----:B------:R-:W-:Y:S01]  /*14f80*/  FADD.FTZ R194, -R194, R216 ;  /* 0x000000d8c2c27221 */ /* 0x000fe20000010100 */
        /* <DEDUP_REMOVED lines=27> */
[----:B------:R-:W-:Y:S01]  /*15140*/  FMNMX.FTZ R10, R198, R213, !PT ;  /* 0x000000d5c60a7209 */ /* 0x000fe20007810000 */
[----:B------:R-:W-:Y:S01]  /*15150*/  MUFU.EX2 R152, R164 ;  /* 0x000000a400987308 */ /* 0x000fe20000000800 */
[----:B------:R-:W-:Y:S01]  /*15160*/  ISETP.GT.AND P1, PT, R199, 0x59, !P6 ;  /* 0x00000059c700780c */ /* 0x000fe20007724270 */
[----:B------:R-:W-:Y:S01]  /*15170*/  FMUL.FTZ R184, R194, R11 ;  /* 0x0000000bc2b87220 */ /* 0x000fe20000410000 */
[----:B------:R-:W-:-:S02]  /*15180*/  FMNMX.FTZ R10, R153, R10, !PT ;  /* 0x0000000a990a7209 */ /* 0x000fc40007810000 */
[----:B------:R-:W-:Y:S02]  /*15190*/  ISETP.LT.OR P1, PT, R227, 0x5a, P1 ;  /* 0x0000005ae300780c */ /* 0x000fe40000f21670 */
[----:B------:R-:W-:Y:S01]  /*151a0*/  FMNMX.FTZ R10, R156, R10, !PT ;  /* 0x0000000a9c0a7209 */ /* 0x000fe20007810000 */
[----:B------:R-:W0:Y:S01]  /*151b0*/  MUFU.EX2 R184, R184 ;  /* 0x000000b800b87308 */ /* 0x000e220000000800 */
[----:B------:R-:W-:Y:S02]  /*151c0*/  FSEL R193, R193, -INF , !P1 ;  /* 0xff800000c1c17808 */ /* 0x000fe40004800000 */
[----:B------:R-:W-:-:S04]  /*151d0*/  FMNMX.FTZ R10, R157, R10, !PT ;  /* 0x0000000a9d0a7209 */ /* 0x000fc80007810000 */
[----:B------:R-:W-:Y:S01]  /*151e0*/  FMNMX.FTZ R10, R160, R10, !PT ;  /* 0x0000000aa00a7209 */ /* 0x000fe20007810000 */
[----:B------:R-:W2:Y:S03]  /*151f0*/  MUFU.EX2 R165, R165 ;  /* 0x000000a500a57308 */ /* 0x000ea60000000800 */
[----:B------:R-:W-:-:S04]  /*15200*/  FMNMX.FTZ R10, R161, R10, !PT ;  /* 0x0000000aa10a7209 */ /* 0x000fc80007810000 */
[----:B------:R-:W-:Y:S01]  /*15210*/  FMNMX.FTZ R10, R166, R10, !PT ;  /* 0x0000000aa60a7209 */ /* 0x000fe20007810000 */
[----:B------:R-:W3:Y:S01]  /*15220*/  MUFU.EX2 R154, R154 ;  /* 0x0000009a009a7308 */ /* 0x000ee20000000800 */
[----:B0-----:R-:W-:Y:S01]  /*15230*/  FFMA.FTZ R3, R184, R3, R152 ;  /* 0x00000003b8037223 */ /* 0x001fe20000010098 */
[----:B------:R-:W-:Y:S01]  /*15240*/  FMUL.FTZ R24, R24, R184 ;  /* 0x000000b818187220 */ /* 0x000fe20000410000 */
[----:B------:R-:W-:Y:S01]  /*15250*/  FMNMX.FTZ R10, R167, R10, !PT ;  /* 0x0000000aa70a7209 */ /* 0x000fe20007810000 */
[-C--:B------:R-:W-:Y:S01]  /*15260*/  FMUL.FTZ R25, R25, R184.reuse ;  /* 0x000000b819197220 */ /* 0x080fe20000410000 */
[-C--:B------:R-:W-:Y:S01]  /*15270*/  FMUL.FTZ R28, R28, R184.reuse ;  /* 0x000000b81c1c7220 */ /* 0x080fe20000410000 */
[----:B------:R-:W-:Y:S01]  /*15280*/  FMUL.FTZ R29, R29, R184 ;  /* 0x000000b81d1d7220 */ /* 0x000fe20000410000 */
[----:B------:R-:W-:Y:S01]  /*15290*/  FMNMX.FTZ R10, R170, R10, !PT ;  /* 0x0000000aaa0a7209 */ /* 0x000fe20007810000 */
[----:B------:R-:W0:Y:S01]  /*152a0*/  MUFU.EX2 R155, R155 ;  /* 0x0000009b009b7308 */ /* 0x000e220000000800 */
[C---:B--2---:R-:W-:Y:S01]  /*152b0*/  FADD.FTZ R3, R165.reuse, R3 ;  /* 0x00000003a5037221 */ /* 0x044fe20000010000 */
[----:B------:R-:W-:Y:S01]  /*152c0*/  F2FP.BF16.F32.PACK_AB R152, R165, R152 ;  /* 0x00000098a598723e */ /* 0x000fe200000010ff */
[----:B------:R-:W-:Y:S01]  /*152d0*/  FMUL.FTZ R32, R32, R184 ;  /* 0x000000b820207220 */ /* 0x000fe20000410000 */
[----:B------:R-:W-:Y:S01]  /*152e0*/  FMNMX.FTZ R10, R171, R10, !PT ;  /* 0x0000000aab0a7209 */ /* 0x000fe20007810000 */
[-C--:B------:R-:W-:Y:S01]  /*152f0*/  FMUL.FTZ R33, R33, R184.reuse ;  /* 0x000000b821217220 */ /* 0x080fe20000410000 */
[-C--:B------:R-:W-:Y:S01]  /*15300*/  FMUL.FTZ R36, R36, R184.reuse ;  /* 0x000000b824247220 */ /* 0x080fe20000410000 */
[----:B------:R-:W-:Y:S01]  /*15310*/  FMUL.FTZ R37, R37, R184 ;  /* 0x000000b825257220 */ /* 0x000fe20000410000 */
[----:B------:R-:W-:Y:S01]  /*15320*/  FMNMX.FTZ R10, R174, R10, !PT ;  /* 0x0000000aae0a7209 */ /* 0x000fe20007810000 */
[----:B------:R-:W2:Y:S01]  /*15330*/  MUFU.EX2 R158, R158 ;  /* 0x0000009e009e7308 */ /* 0x000ea20000000800 */
[----:B---3--:R-:W-:Y:S01]  /*15340*/  FADD.FTZ R3, R154, R3 ;  /* 0x000000039a037221 */ /* 0x008fe20000010000 */
[----:B------:R-:W-:Y:S01]  /*15350*/  FMUL.FTZ R40, R40, R184 ;  /* 0x000000b828287220 */ /* 0x000fe20000410000 */
[----:B------:R-:W-:Y:S01]  /*15360*/  FMNMX.FTZ R10, R175, R10, !PT ;  /* 0x0000000aaf0a7209 */ /* 0x000fe20007810000 */
[-C--:B------:R-:W-:Y:S01]  /*15370*/  FMUL.FTZ R41, R41, R184.reuse ;  /* 0x000000b829297220 */ /* 0x080fe20000410000 */
[-C--:B------:R-:W-:Y:S01]  /*15380*/  FMUL.FTZ R44, R44, R184.reuse ;  /* 0x000000b82c2c7220 */ /* 0x080fe20000410000 */
[----:B------:R-:W-:Y:S01]  /*15390*/  FMUL.FTZ R45, R45, R184 ;  /* 0x000000b82d2d7220 */ /* 0x000fe20000410000 */
[----:B------:R-:W-:Y:S01]  /*153a0*/  FMNMX.FTZ R10, R178, R10, !PT ;  /* 0x0000000ab20a7209 */ /* 0x000fe20007810000 */
[----:B------:R-:W3:Y:S01]  /*153b0*/  MUFU.EX2 R159, R159 ;  /* 0x0000009f009f7308 */ /* 0x000ee20000000800 */
[C---:B0-----:R-:W-:Y:S01]  /*153c0*/  FADD.FTZ R3, R155.reuse, R3 ;  /* 0x000000039b037221 */ /* 0x041fe20000010000 */
[----:B------:R-:W-:Y:S01]  /*153d0*/  F2FP.BF16.F32.PACK_AB R154, R155, R154 ;  /* 0x0000009a9b9a723e */ /* 0x000fe200000010ff */
[----:B------:R-:W-:Y:S01]  /*153e0*/  FMUL.FTZ R48, R48, R184 ;  /* 0x000000b830307220 */ /* 0x000fe20000410000 */
[----:B------:R-:W-:Y:S01]  /*153f0*/  FMNMX.FTZ R10, R179, R10, !PT ;  /* 0x0000000ab30a7209 */ /* 0x000fe20007810000 */
[-C--:B------:R-:W-:Y:S01]  /*15400*/  FMUL.FTZ R49, R49, R184.reuse ;  /* 0x000000b831317220 */ /* 0x080fe20000410000 */
[-C--:B------:R-:W-:Y:S01]  /*15410*/  FMUL.FTZ R52, R52, R184.reuse ;  /* 0x000000b834347220 */ /* 0x080fe20000410000 */
[----:B------:R-:W-:Y:S01]  /*15420*/  FMUL.FTZ R53, R53, R184 ;  /* 0x000000b835357220 */ /* 0x000fe20000410000 */
[----:B------:R-:W-:Y:S01]  /*15430*/  FMNMX.FTZ R10, R180, R10, !PT ;  /* 0x0000000ab40a7209 */ /* 0x000fe20007810000 */
[----:B------:R-:W0:Y:S01]  /*15440*/  MUFU.EX2 R162, R162 ;  /* 0x000000a200a27308 */ /* 0x000e220000000800 */
[----:B--2---:R-:W-:Y:S01]  /*15450*/  FADD.FTZ R3, R158, R3 ;  /* 0x000000039e037221 */ /* 0x004fe20000010000 */
        /* <DEDUP_REMOVED lines=15> */
[----:B0-----:R-:W-:Y:S01]  /*15550*/  FADD.FTZ R3, R162, R3 ;  /* 0x00000003a2037221 */ /* 0x001fe20000010000 */
        /* <DEDUP_REMOVED lines=20> */
[-C--:B------:R-:W-:Y:S01]  /*156a0*/  FMUL.FTZ R93, R93, R184.reuse ;  /* 0x000000b85d5d7220 */ /* 0x080fe20000410000 */
[-C--:B------:R-:W-:Y:S01]  /*156b0*/  FMUL.FTZ R96, R96, R184.reuse ;  /* 0x000000b860607220 */ /* 0x080fe20000410000 */
[----:B------:R-:W3:Y:S01]  /*156c0*/  SHFL.BFLY PT, R164, R10, 0x2, 0x1f ;  /* 0x0c401f000aa47f89 */ /* 0x000ee200000e0000 */
        /* <DEDUP_REMOVED lines=22> */
[----:B------:R-:W-:Y:S01]  /*15830*/  FMUL.FTZ R129, R129, R184 ;  /* 0x000000b881817220 */ /* 0x000fe20000410000 */
[----:B---3--:R-:W-:Y:S01]  /*15840*/  FMNMX.FTZ R10, R10, R164, !PT ;  /* 0x000000a40a0a7209 */ /* 0x008fe20007810000 */
[----:B------:R-:W3:Y:S01]  /*15850*/  MUFU.EX2 R214, R214 ;  /* 0x000000d600d67308 */ /* 0x000ee20000000800 */
[----:B0-----:R-:W-:Y:S01]  /*15860*/  FADD.FTZ R3, R176, R3 ;  /* 0x00000003b0037221 */ /* 0x001fe20000010000 */
[-C--:B------:R-:W-:Y:S01]  /*15870*/  FMUL.FTZ R132, R132, R184.reuse ;  /* 0x000000b884847220 */ /* 0x080fe20000410000 */
[-C--:B------:R-:W-:Y:S01]  /*15880*/  FMUL.FTZ R133, R133, R184.reuse ;  /* 0x000000b885857220 */ /* 0x080fe20000410000 */
[----:B------:R-:W0:Y:S01]  /*15890*/  SHFL.BFLY PT, R164, R10, 0x1, 0x1f ;  /* 0x0c201f000aa47f89 */ /* 0x000e2200000e0000 */
        /* <DEDUP_REMOVED lines=8> */
[-C--:B------:R-:W-:Y:S01]  /*15920*/  FMUL.FTZ R148, R148, R184.reuse ;  /* 0x000000b894947220 */ /* 0x080fe20000410000 */
[----:B------:R-:W-:-:S02]  /*15930*/  FMUL.FTZ R149, R149, R184 ;  /* 0x000000b895957220 */ /* 0x000fc40000410000 */
[----:B------:R-:W2:Y:S01]  /*15940*/  MUFU.EX2 R197, R197 ;  /* 0x000000c500c57308 */ /* 0x000ea20000000800 */
[----:B---3--:R-:W-:-:S07]  /*15950*/  FADD.FTZ R3, R214, R3 ;  /* 0x00000003d6037221 */ /* 0x008fce0000010000 */
[----:B------:R-:W3:Y:S01]  /*15960*/  MUFU.EX2 R185, R185 ;  /* 0x000000b900b97308 */ /* 0x000ee20000000800 */
[----:B----4-:R-:W-:Y:S01]  /*15970*/  FADD.FTZ R3, R215, R3 ;  /* 0x00000003d7037221 */ /* 0x010fe20000010000 */
[----:B0-----:R-:W-:-:S04]  /*15980*/  FMNMX.FTZ R10, R10, R164, !PT ;  /* 0x000000a40a0a7209 */ /* 0x001fc80007810000 */
[C---:B------:R-:W-:Y:S01]  /*15990*/  FSETP.NEU.FTZ.AND P1, PT, R10.reuse, -INF , PT ;  /* 0xff8000000a00780b */ /* 0x040fe20003f3d000 */
[----:B------:R-:W-:Y:S01]  /*159a0*/  FMUL.FTZ R194, R10, R11 ;  /* 0x0000000b0ac27220 */ /* 0x000fe20000410000 */
[----:B------:R-:W0:Y:S01]  /*159b0*/  MUFU.EX2 R188, R188 ;  /* 0x000000bc00bc7308 */ /* 0x000e220000000800 */
[----:B--2---:R-:W-:-:S03]  /*159c0*/  FADD.FTZ R3, R197, R3 ;  /* 0x00000003c5037221 */ /* 0x004fc60000010000 */
[----:B------:R-:W-:Y:S01]  /*159d0*/  FSEL R194, R194, RZ, P1 ;  /* 0x000000ffc2c27208 */ /* 0x000fe20000800000 */
[----:B---3--:R-:W-:-:S03]  /*159e0*/  FADD.FTZ R3, R185, R3 ;  /* 0x00000003b9037221 */ /* 0x008fc60000010000 */
[----:B------:R-:W2:Y:S01]  /*159f0*/  MUFU.EX2 R217, R217 ;  /* 0x000000d900d97308 */ /* 0x000ea20000000800 */
[-CC-:B------:R-:W-:Y:S01]  /*15a00*/  FFMA.FTZ R164, R153, R11.reuse, -R194.reuse ;  /* 0x0000000b99a47223 */ /* 0x180fe200000108c2 */
[-CC-:B------:R-:W-:Y:S01]  /*15a10*/  FFMA.FTZ R153, R170, R11.reuse, -R194.reuse ;  /* 0x0000000baa997223 */ /* 0x180fe200000108c2 */
[-CC-:B------:R-:W-:Y:S01]  /*15a20*/  FFMA.FTZ R216, R156, R11.reuse, -R194.reuse ;  /* 0x0000000b9cd87223 */ /* 0x180fe200000108c2 */
[----:B------:R-:W-:Y:S01]  /*15a30*/  F2FP.BF16.F32.PACK_AB R156, R159, R158 ;  /* 0x0000009e9f9c723e */ /* 0x000fe200000010ff */
[-CC-:B------:R-:W-:Y:S01]  /*15a40*/  FFMA.FTZ R227, R198, R11.reuse, -R194.reuse ;  /* 0x0000000bc6e37223 */ /* 0x180fe200000108c2 */
[----:B------:R-:W-:Y:S01]  /*15a50*/  F2FP.BF16.F32.PACK_AB R158, R163, R162 ;  /* 0x000000a2a39e723e */ /* 0x000fe200000010ff */
[-CC-:B------:R-:W-:Y:S01]  /*15a60*/  FFMA.FTZ R157, R157, R11.reuse, -R194.reuse ;  /* 0x0000000b9d9d7223 */ /* 0x180fe200000108c2 */
[----:B------:R3:W-:Y:S01]  /*15a70*/  MUFU.EX2 R163, R153 ;  /* 0x0000009900a37308 */ /* 0x0007e20000000800 */
[-CC-:B------:R-:W-:Y:S01]  /*15a80*/  FFMA.FTZ R199, R160, R11.reuse, -R194.reuse ;  /* 0x0000000ba0c77223 */ /* 0x180fe200000108c2 */
[-CC-:B------:R-:W-:Y:S01]  /*15a90*/  FFMA.FTZ R161, R161, R11.reuse, -R194.reuse ;  /* 0x0000000ba1a17223 */ /* 0x180fe200000108c2 */
[-CC-:B------:R-:W-:Y:S01]  /*15aa0*/  FFMA.FTZ R198, R166, R11.reuse, -R194.reuse ;  /* 0x0000000ba6c67223 */ /* 0x180fe200000108c2 */
[-CC-:B------:R-:W-:Y:S01]  /*15ab0*/  FFMA.FTZ R167, R167, R11.reuse, -R194.reuse ;  /* 0x0000000ba7a77223 */ /* 0x180fe200000108c2 */
[-CC-:B------:R-:W-:Y:S01]  /*15ac0*/  FFMA.FTZ R171, R171, R11.reuse, -R194.reuse ;  /* 0x0000000babab7223 */ /* 0x180fe200000108c2 */
[-CC-:B------:R-:W-:Y:S01]  /*15ad0*/  FFMA.FTZ R165, R174, R11.reuse, -R194.reuse ;  /* 0x0000000baea57223 */ /* 0x180fe200000108c2 */
[-CC-:B------:R-:W-:Y:S01]  /*15ae0*/  FFMA.FTZ R175, R175, R11.reuse, -R194.reuse ;  /* 0x0000000bafaf7223 */ /* 0x180fe200000108c2 */
[----:B------:R4:W-:Y:S01]  /*15af0*/  MUFU.EX2 R155, R164 ;  /* 0x000000a4009b7308 */ /* 0x0009e20000000800 */
[----:B---3--:R-:W-:Y:S01]  /*15b00*/  FSEL R153, R10, RZ, P1 ;  /* 0x000000ff0a997208 */ /* 0x008fe20000800000 */
[-CC-:B------:R-:W-:Y:S01]  /*15b10*/  FFMA.FTZ R178, R178, R11.reuse, -R194.reuse ;  /* 0x0000000bb2b27223 */ /* 0x180fe200000108c2 */
[-CC-:B------:R-:W-:Y:S01]  /*15b20*/  FFMA.FTZ R179, R179, R11.reuse, -R194.reuse ;  /* 0x0000000bb3b37223 */ /* 0x180fe200000108c2 */
[-CC-:B------:R-:W-:Y:S01]  /*15b30*/  FFMA.FTZ R180, R180, R11.reuse, -R194.reuse ;  /* 0x0000000bb4b47223 */ /* 0x180fe200000108c2 */
[-CC-:B------:R-:W-:Y:S01]  /*15b40*/  FFMA.FTZ R181, R181, R11.reuse, -R194.reuse ;  /* 0x0000000bb5b57223 */ /* 0x180fe200000108c2 */
[----:B------:R-:W-:Y:S01]  /*15b50*/  FADD.FTZ R153, -R153, R213 ;  /* 0x000000d599997221 */ /* 0x000fe20000010100 */
[-CC-:B------:R-:W-:Y:S01]  /*15b60*/  FFMA.FTZ R182, R182, R11.reuse, -R194.reuse ;  /* 0x0000000bb6b67223 */ /* 0x180fe200000108c2 */
[----:B------:R-:W3:Y:S01]  /*15b70*/  MUFU.EX2 R227, R227 ;  /* 0x000000e300e37308 */ /* 0x000ee20000000800 */
[----:B----4-:R-:W-:Y:S01]  /*15b80*/  F2FP.BF16.F32.PACK_AB R164, R177, R176 ;  /* 0x000000b0b1a4723e */ /* 0x010fe200000010ff */
[-C--:B------:R-:W-:Y:S01]  /*15b90*/  FMUL.FTZ R153, R153, R11.reuse ;  /* 0x0000000b99997220 */ /* 0x080fe20000410000 */
[-CC-:B------:R-:W-:Y:S01]  /*15ba0*/  FFMA.FTZ R183, R183, R11.reuse, -R194.reuse ;  /* 0x0000000bb7b77223 */ /* 0x180fe200000108c2 */
[----:B------:R-:W-:Y:S01]  /*15bb0*/  F2FP.BF16.F32.PACK_AB R160, R169, R168 ;  /* 0x000000a8a9a0723e */ /* 0x000fe200000010ff */
[-CC-:B------:R-:W-:Y:S01]  /*15bc0*/  FFMA.FTZ R186, R186, R11.reuse, -R194.reuse ;  /* 0x0000000bbaba7223 */ /* 0x180fe200000108c2 */
[-CC-:B------:R-:W-:Y:S01]  /*15bd0*/  FFMA.FTZ R187, R187, R11.reuse, -R194.reuse ;  /* 0x0000000bbbbb7223 */ /* 0x180fe200000108c2 */
[-CC-:B------:R-:W-:Y:S01]  /*15be0*/  FFMA.FTZ R190, R190, R11.reuse, -R194.reuse ;  /* 0x0000000bbebe7223 */ /* 0x180fe200000108c2 */
[----:B------:R3:W4:Y:S01]  /*15bf0*/  MUFU.EX2 R176, R153 ;  /* 0x0000009900b07308 */ /* 0x0007220000000800 */
[-CC-:B------:R-:W-:Y:S01]  /*15c00*/  FFMA.FTZ R189, R189, R11.reuse, -R194.reuse ;  /* 0x0000000bbdbd7223 */ /* 0x180fe200000108c2 */
[----:B------:R-:W-:Y:S01]  /*15c10*/  F2FP.BF16.F32.PACK_AB R162, R173, R172 ;  /* 0x000000acada2723e */ /* 0x000fe200000010ff */
[-CC-:B------:R-:W-:Y:S01]  /*15c20*/  FFMA.FTZ R191, R191, R11.reuse, -R194.reuse ;  /* 0x0000000bbfbf7223 */ /* 0x180fe200000108c2 */
[----:B------:R-:W-:Y:S01]  /*15c30*/  FFMA.FTZ R193, R193, R11, -R194 ;  /* 0x0000000bc1c17223 */ /* 0x000fe200000108c2 */
[----:B0-----:R-:W-:Y:S01]  /*15c40*/  FADD.FTZ R3, R188, R3 ;  /* 0x00000003bc037221 */ /* 0x001fe20000010000 */
[----:B------:R-:W-:-:S02]  /*15c50*/  F2FP.BF16.F32.PACK_AB R166, R215, R214 ;  /* 0x000000d6d7a6723e */ /* 0x000fc400000010ff */
[----:B------:R-:W0:Y:S01]  /*15c60*/  MUFU.EX2 R216, R216 ;  /* 0x000000d800d87308 */ /* 0x000e220000000800 */
[----:B--2---:R-:W-:Y:S01]  /*15c70*/  FADD.FTZ R3, R217, R3 ;  /* 0x00000003d9037221 */ /* 0x004fe20000010000 */
[----:B---3--:R-:W-:Y:S02]  /*15c80*/  F2FP.BF16.F32.PACK_AB R153, R155, R227 ;  /* 0x000000e39b99723e */ /* 0x008fe400000010ff */
[----:B------:R-:W-:Y:S02]  /*15c90*/  F2FP.BF16.F32.PACK_AB R168, R185, R197 ;  /* 0x000000c5b9a8723e */ /* 0x000fe400000010ff */
[----:B------:R-:W-:Y:S02]  /*15ca0*/  F2FP.BF16.F32.PACK_AB R170, R217, R188 ;  /* 0x000000bcd9aa723e */ /* 0x000fe400000010ff */
[----:B------:R-:W2:Y:S01]  /*15cb0*/  MUFU.EX2 R157, R157 ;  /* 0x0000009d009d7308 */ /* 0x000ea20000000800 */
[----:B----4-:R-:W-:Y:S01]  /*15cc0*/  FFMA.FTZ R0, R176, R0, R227 ;  /* 0x00000000b0007223 */ /* 0x010fe200000100e3 */
        /* <DEDUP_REMOVED lines=127> */
[----:B------:R-:W-:Y:S06]  /*164c0*/  @!P2 BRA `(.L_x_2833) ;  /* 0x000000000004a947 */ /* 0x000fec0003800000 */
[----:B------:R-:W-:Y:S01]  /*164d0*/  BPT.TRAP 0x1 ;  /* 0x000000040000795c */ /* 0x000fe20000300000 */
.L_x_2833:
[----:B------:R0:W2:Y:S01]  /*164e0*/  SYNCS.PHASECHK.TRANS64.TRYWAIT P1, [R211+URZ+0x22850], R212 ;  /* 0x022850d4d30075a7 */ /* 0x0000a2000802017f */
[----:B------:R-:W-:Y:S05]  /*164f0*/  @!P2 BRA `(.L_x_2834) ;  /* 0x000000000004a947 */ /* 0x000fea0003800000 */
[----:B------:R-:W-:Y:S01]  /*16500*/  BPT.TRAP 0x1 ;  /* 0x000000040000795c */ /* 0x000fe20000300000 */
.L_x_2834:
[----:B------:R-:W-:Y:S04]  /*16510*/  BSSY B0, `(.L_x_2835) ;  /* 0x0000004000007945 */ /* 0x000fe80003800000 */
[----:B--2---:R-:W-:Y:S05]  /*16520*/  @P1 BRA `(.L_x_2836) ;  /* 0x0000000000081947 */ /* 0x004fea0003800000 */
[----:B------:R-:W2:Y:S02]  /*16530*/  SYNCS.PHASECHK.TRANS64.TRYWAIT P1, [R211+URZ+0x22850], R212 ;  /* 0x022850d4d30075a7 */ /* 0x000ea4000802017f */
[----:B--2---:R-:W-:Y:S05]  /*16540*/  @!P1 BRA `(.L_x_2837) ;  /* 0x000000f8008c9947 */ /* 0x004fea0003800000 */
.L_x_2836:
[----:B------:R-:W-:Y:S05]  /*16550*/  BSYNC B0 ;  /* 0x0000000000007941 */ /* 0x000fea0003800000 */
.L_x_2835:
[----:B------:R-:W3:Y:S01]  /*16560*/  S2R R178, SR_TID.X ;  /* 0x0000000000b27919 */ /* 0x000ee20000002100 */
[----:B------:R-:W-:Y:S01]  /*16570*/  IMAD.MOV.U32 R177, RZ, RZ, 0x40000040 ;  /* 0x40000040ffb17424 */ /* 0x000fe200078e00ff */
[----:B------:R-:W-:Y:S05]  /*16580*/  WARPSYNC.ALL ;  /* 0x0000000000007948 */ /* 0x000fea0003800000 */
[----:B------:R-:W-:Y:S01]  /*16590*/  R2UR UR7, R177 ;  /* 0x00000000b10772ca */ /* 0x000fe200000e0000 */
[----:B------:R-:W-:Y:S01]  /*165a0*/  IMAD.MOV.U32 R176, RZ, RZ, 0xc00 ;  /* 0x00000c00ffb07424 */ /* 0x000fe200078e00ff */
[----:B------:R-:W-:Y:S01]  /*165b0*/  ISETP.GT.AND P1, PT, R4, R219, PT ;  /* 0x000000db0400720c */ /* 0x000fe20003f24270 */
[----:B012---:R-:W-:-:S02]  /*165c0*/  @!P0 VIADD R211, R211, 0x22860 ;  /* 0x00022860d3d38836 */ /* 0x007fc40000000000 */
[----:B------:R-:W-:Y:S02]  /*165d0*/  IMAD R176, R2, R176, UR42 ;  /* 0x0000002a02b07e24 */ /* 0x000fe4000f8e02b0 */
[----:B------:R-:W-:Y:S01]  /*165e0*/  VIADD R4, R4, 0xffffffff ;  /* 0xffffffff04047836 */ /* 0x000fe20000000000 */
[----:B------:R-:W-:Y:S01]  /*165f0*/  @!P0 PRMT R211, RZ, 0x654, R211 ;  /* 0x00000654ffd38816 */ /* 0x000fe200000000d3 */
[----:B------:R-:W-:Y:S01]  /*16600*/  IMAD.MOV.U32 R213, RZ, RZ, R10 ;  /* 0x000000ffffd57224 */ /* 0x000fe200078e000a */
[----:B------:R-:W-:Y:S01]  /*16610*/  R2UR UR6, R176 ;  /* 0x00000000b00672ca */ /* 0x000fe200000e0000 */
[----:B------:R-:W-:Y:S01]  /*16620*/  IMAD.MOV.U32 R216, RZ, RZ, R5 ;  /* 0x000000ffffd87224 */ /* 0x000fe200078e0005 */
[----:B---3--:R-:W-:-:S05]  /*16630*/  SHF.R.U32.HI R178, RZ, 0x7, R178 ;  /* 0x00000007ffb27819 */ /* 0x008fca00000116b2 */
        /* <DEDUP_REMOVED lines=46> */
.L_x_2820:
[----:B------:R-:W-:Y:S05]  /*16920*/  WARPSYNC.ALL ;  /* 0x0000000000007948 */ /* 0x000fea0003800000 */
[----:B------:R-:W2:Y:S01]  /*16930*/  SHFL.BFLY PT, R4, R3, 0x2, 0x1f ;  /* 0x0c401f0003047f89 */ /* 0x000ea200000e0000 */
[----:B------:R-:W-:Y:S02]  /*16940*/  IMAD.MOV.U32 R21, RZ, RZ, -0x800000 ;  /* 0xff800000ff157424 */ /* 0x000fe400078e00ff */
[----:B------:R-:W-:Y:S01]  /*16950*/  VIADD R2, R2, 0x1 ;  /* 0x0000000102027836 */ /* 0x000fe20000000000 */
[----:B------:R-:W3:Y:S01]  /*16960*/  SHFL.BFLY PT, R9, R0, 0x2, 0x1f ;  /* 0x0c401f0000097f89 */ /* 0x000ee200000e0000 */
[----:B------:R-:W-:Y:S01]  /*16970*/  VIADD R232, R232, 0x1 ;  /* 0x00000001e8e87836 */ /* 0x000fe20000000000 */
[----:B------:R4:W-:Y:S08]  /*16980*/  BAR.ARV R20, 0x100 ;  /* 0x000400140000751d */ /* 0x0009f00000002000 */
[----:B------:R-:W-:Y:S06]  /*16990*/  BAR.ARV 0x8, 0x180 ;  /* 0x0206000000007b1d */ /* 0x000fec0000002000 */
[----:B--2---:R-:W-:Y:S01]  /*169a0*/  FADD.FTZ R4, R4, R3 ;  /* 0x0000000304047221 */ /* 0x004fe20000010000 */
[----:B---3--:R-:W-:-:S04]  /*169b0*/  FADD.FTZ R9, R9, R0 ;  /* 0x0000000009097221 */ /* 0x008fc80000010000 */
[----:B------:R-:W2:Y:S04]  /*169c0*/  SHFL.BFLY PT, R7, R4, 0x1, 0x1f ;  /* 0x0c201f0004077f89 */ /* 0x000ea800000e0000 */
[----:B------:R-:W3:Y:S01]  /*169d0*/  SHFL.BFLY PT, R6, R9, 0x1, 0x1f ;  /* 0x0c201f0009067f89 */ /* 0x000ee200000e0000 */
[----:B--2---:R-:W-:Y:S01]  /*169e0*/  FADD.FTZ R7, R4, R7 ;  /* 0x0000000704077221 */ /* 0x004fe20000010000 */
[----:B------:R-:W-:Y:S02]  /*169f0*/  IMAD.MOV.U32 R4, RZ, RZ, RZ ;  /* 0x000000ffff047224 */ /* 0x000fe400078e00ff */
[----:B---3--:R-:W-:Y:S02]  /*16a00*/  FADD.FTZ R6, R9, R6 ;  /* 0x0000000609067221 */ /* 0x008fe40000010000 */
[----:B------:R-:W-:-:S03]  /*16a10*/  FSETP.NE.FTZ.AND P0, PT, R7, RZ, PT ;  /* 0x000000ff0700720b */ /* 0x000fc60003f15000 */
[----:B------:R-:W-:-:S10]  /*16a20*/  FSETP.NE.FTZ.AND P1, PT, R6, RZ, PT ;  /* 0x000000ff0600720b */ /* 0x000fd40003f35000 */
[----:B------:R-:W2:Y:S01]  /*16a30*/  @P0 MUFU.LG2 R8, R7 ;  /* 0x0000000700080308 */ /* 0x000ea20000000c00 */
[----:B------:R-:W-:-:S07]  /*16a40*/  @P0 FMUL.FTZ R0, R11, 0.69314718246459960938 ;  /* 0x3f3172180b000820 */ /* 0x000fce0000410000 */
[----:B------:R-:W3:Y:S08]  /*16a50*/  @P1 MUFU.LG2 R3, R6 ;  /* 0x0000000600031308 */ /* 0x000ef00000000c00 */
[----:B------:R-:W5:Y:S01]  /*16a60*/  @P0 MUFU.RCP R4, R7 ;  /* 0x0000000700040308 */ /* 0x000f620000001000 */
[----:B--2---:R-:W-:-:S04]  /*16a70*/  @P0 FMUL.FTZ R13, R8, 0.69314718246459960938 ;  /* 0x3f317218080d0820 */ /* 0x004fc80000410000 */
[----:B------:R-:W-:Y:S01]  /*16a80*/  @P0 FFMA.FTZ R21, R0, R5, R13 ;  /* 0x0000000500150223 */ /* 0x000fe2000001000d */
[----:B------:R-:W-:Y:S01]  /*16a90*/  @P1 FMUL.FTZ R0, R11, 0.69314718246459960938 ;  /* 0x3f3172180b001820 */ /* 0x000fe20000410000 */
[----:B------:R-:W-:Y:S01]  /*16aa0*/  PLOP3.LUT P0, PT, PT, PT, PT, 0x8, 0x0 ;  /* 0x000000000000781c */ /* 0x000fe20003f0e170 */
[----:B---3--:R-:W-:Y:S01]  /*16ab0*/  @P1 FMUL.FTZ R5, R3, 0.69314718246459960938 ;  /* 0x3f31721803051820 */ /* 0x008fe20000410000 */
[----:B------:R-:W-:-:S03]  /*16ac0*/  IMAD.MOV.U32 R3, RZ, RZ, -0x800000 ;  /* 0xff800000ff037424 */ /* 0x000fc600078e00ff */
[----:B------:R-:W-:Y:S01]  /*16ad0*/  @P1 FFMA.FTZ R3, R0, R10, R5 ;  /* 0x0000000a00031223 */ /* 0x000fe20000010005 */
[----:B------:R-:W-:Y:S02]  /*16ae0*/  IMAD.MOV.U32 R0, RZ, RZ, RZ ;  /* 0x000000ffff007224 */ /* 0x000fe400078e00ff */
[-C--:B-----5:R-:W-:Y:S01]  /*16af0*/  FMUL.FTZ R24, R24, R4.reuse ;  /* 0x0000000418187220 */ /* 0x0a0fe20000410000 */
[-C--:B------:R-:W-:Y:S01]  /*16b00*/  FMUL.FTZ R25, R25, R4.reuse ;  /* 0x0000000419197220 */ /* 0x080fe20000410000 */
[-C--:B------:R-:W-:Y:S02]  /*16b10*/  FMUL.FTZ R28, R28, R4.reuse ;  /* 0x000000041c1c7220 */ /* 0x080fe40000410000 */
[----:B------:R-:W2:Y:S01]  /*16b20*/  @P1 MUFU.RCP R0, R6 ;  /* 0x0000000600001308 */ /* 0x000ea20000001000 */
[----:B------:R-:W-:Y:S01]  /*16b30*/  ISETP.NE.AND P1, PT, R2, 0x2, PT ;  /* 0x000000020200780c */ /* 0x000fe20003f25270 */
[-C--:B------:R-:W-:Y:S01]  /*16b40*/  FMUL.FTZ R29, R29, R4.reuse ;  /* 0x000000041d1d7220 */ /* 0x080fe20000410000 */
[-C--:B------:R-:W-:Y:S01]  /*16b50*/  FMUL.FTZ R32, R32, R4.reuse ;  /* 0x0000000420207220 */ /* 0x080fe20000410000 */
[-C--:B------:R-:W-:Y:S01]  /*16b60*/  FMUL.FTZ R33, R33, R4.reuse ;  /* 0x0000000421217220 */ /* 0x080fe20000410000 */
[----:B------:R-:W-:Y:S01]  /*16b70*/  SEL R5, RZ, 0x1, P1 ;  /* 0x00000001ff057807 */ /* 0x000fe20000800000 */
        /* <DEDUP_REMOVED lines=122> */
[----:B------:R-:W-:-:S02]  /*17320*/  LOP3.LUT R202, R202, R5, RZ, 0x3c, !PT ;  /* 0x00000005caca7212 */ /* 0x000fc400078e3cff */
[----:B----4-:R-:W-:-:S07]  /*17330*/  SEL R2, R2, RZ, P1 ;  /* 0x000000ff02027207 */ /* 0x010fce0000800000 */
.L_x_2730:
[----:B------:R-:W-:Y:S05]  /*17340*/  WARPSYNC.ALL ;  /* 0x0000000000007948 */ /* 0x000fea0003800000 */
[----:B------:R-:W2:Y:S08]  /*17350*/  S2UR UR5, SR_CgaCtaId ;  /* 0x00000000000579c3 */ /* 0x000eb00000008800 */
[----:B------:R-:W-:Y:S06]  /*17360*/  BAR.SYNC.DEFER_BLOCKING 0x5, 0x180 ;  /* 0x0146000000007b1d */ /* 0x000fec0000010000 */
[----:B------:R-:W-:Y:S01]  /*17370*/  UMOV UR4, 0x400 ;  /* 0x0000040000047882 */ /* 0x000fe20000000000 */
[----:B------:R-:W-:Y:S01]  /*17380*/  BSSY B0, `(.L_x_2839) ;  /* 0x0000507000007945 */ /* 0x000fe20003800000 */
[----:B--2---:R-:W-:-:S06]  /*17390*/  ULEA UR4, UR5, UR4, 0x18 ;  /* 0x0000000405047291 */ /* 0x004fcc000f8ec03f */
[----:B------:R-:W-:-:S05]  /*173a0*/  IMAD.U32 R19, RZ, RZ, UR4 ;  /* 0x00000004ff137e24 */ /* 0x000fca000f8e00ff */
[----:B-----5:R2:W3:Y:S01]  /*173b0*/  LDS.128 R152, [R19+0x228d0] ;  /* 0x0228d00013987984 */ /* 0x0204e20000000c00 */
[----:B------:R-:W-:Y:S06]  /*173c0*/  BAR.ARV 0x4, 0x180 ;  /* 0x0106000000007b1d */ /* 0x000fec0000002000 */
[----:B------:R-:W-:Y:S05]  /*173d0*/  @P0 BRA `(.L_x_2840) ;  /* 0x0000004000300947 */ /* 0x000fea0003800000 */
[----:B------:R-:W4:Y:S01]  /*173e0*/  LDL R4, [R1+0x70] ;  /* 0x0000700001047983 */ /* 0x000f220000100800 */
[----:B------:R-:W-:Y:S01]  /*173f0*/  ISETP.NE.AND P0, PT, R225, RZ, PT ;  /* 0x000000ffe100720c */ /* 0x000fe20003f05270 */
[----:B------:R-:W-:Y:S01]  /*17400*/  ULDC UR4, c[0x0][0xad4] ;  /* 0x0002b50000047ab9 */ /* 0x000fe20000000800 */
[----:B------:R-:W-:Y:S01]  /*17410*/  F2FP.BF16.F32.PACK_AB R6, R29, R28 ;  /* 0x0000001c1d06723e */ /* 0x000fe200000010ff */
[----:B------:R-:W0:Y:S01]  /*17420*/  S2R R0, SR_SWINHI ;  /* 0x0000000000007919 */ /* 0x000e220000002f00 */
        /* <DEDUP_REMOVED lines=13> */
[----:B0-----:R-:W-:-:S03]  /*17500*/  MOV R13, R0 ;  /* 0x00000000000d7202 */ /* 0x001fc60000000f00 */
[----:B----4-:R-:W-:-:S04]  /*17510*/  IMAD.WIDE R14, R4, 0x2, R12 ;  /* 0x00000002040e7825 */ /* 0x010fc800078e020c */
        /* <DEDUP_REMOVED lines=162> */
[----:B0-----:R-:W-:Y:S01]  /*17f40*/  IADD3 R0, P0, R14, 0xc060, RZ ;  /* 0x0000c0600e007810 */ /* 0x001fe20007f1e0ff */
[----:B------:R-:W0:Y:S03]  /*17f50*/  LDC.64 R6, c[0x0][0xc00] ;  /* 0x00030000ff067b82 */ /* 0x000e260000000a00 */
[----:B------:R-:W-:Y:S01]  /*17f60*/  LOP3.LUT R4, R0, 0x380, RZ, 0xc0, !PT ;  /* 0x0000038000047812 */ /* 0x000fe200078ec0ff */
[----:B------:R-:W-:-:S03]  /*17f70*/  IMAD.X R15, RZ, RZ, R15, P0 ;  /* 0x000000ffff0f7224 */ /* 0x000fc600000e060f */
[----:B------:R-:W-:-:S04]  /*17f80*/  SHF.R.U64 R4, R4, 0x3, RZ ;  /* 0x0000000304047819 */ /* 0x000fc800000012ff */
[----:B------:R-:W-:Y:S01]  /*17f90*/  LOP3.LUT R14, R4, R0, RZ, 0x3c, !PT ;  /* 0x00000000040e7212 */ /* 0x000fe200078e3cff */
[----:B------:R-:W-:-:S03]  /*17fa0*/  IMAD.MOV.U32 R4, RZ, RZ, RZ ;  /* 0x000000ffff047224 */ /* 0x000fc600078e00ff */
[----:B------:R-:W-:-:S05]  /*17fb0*/  MOV R14, R14 ;  /* 0x0000000e000e7202 */ /* 0x000fca0000000f00 */
[----:B------:R4:W-:Y:S01]  /*17fc0*/  STSM.16.M88.4 [R14], R8 ;  /* 0x000000080e007844 */ /* 0x0009e20000000200 */
[----:B0-----:R-:W-:Y:S01]  /*17fd0*/  IMAD.WIDE R6, R230, 0x4, R6 ;  /* 0x00000004e6067825 */ /* 0x001fe200078e0206 */
[----:B------:R-:W-:Y:S06]  /*17fe0*/  BAR.SYNC.DEFER_BLOCKING 0x1, 0x100 ;  /* 0x0044000000007b1d */ /* 0x000fec0000010000 */
[----:B------:R-:W5:Y:S01]  /*17ff0*/  @P1 LDG.E R4, desc[UR38][R6.64] ;  /* 0x0000002606041981 */ /* 0x000f62000c1e1900 */
[----:B------:R-:W-:Y:S01]  /*18000*/  ISETP.NE.U32.AND P0, PT, RZ, UR6, PT ;  /* 0x00000006ff007c0c */ /* 0x000fe2000bf05070 */
[----:B------:R-:W-:Y:S01]  /*18010*/  ULDC UR6, c[0x0][0xa88] ;  /* 0x0002a20000067ab9 */ /* 0x000fe20000000800 */
[----:B------:R-:W-:-:S02]  /*18020*/  IMAD.MOV.U32 R20, RZ, RZ, 0x9b8 ;  /* 0x000009b8ff147424 */ /* 0x000fc400078e00ff */
[----:B------:R-:W-:Y:S01]  /*18030*/  ISETP.NE.AND.EX P0, PT, RZ, UR7, PT, P0 ;  /* 0x00000007ff007c0c */ /* 0x000fe2000bf05300 */
[----:B------:R-:W-:-:S12]  /*18040*/  IMAD.U32 R0, RZ, RZ, UR6 ;  /* 0x00000006ff007e24 */ /* 0x000fd8000f8e00ff */
[----:B----4-:R-:W0:Y:S01]  /*18050*/  @P0 LDC.64 R8, c[0x0][0xc08] ;  /* 0x00030200ff080b82 */ /* 0x010e220000000a00 */
[----:B------:R-:W-:-:S04]  /*18060*/  ISETP.GT.AND P2, PT, R225, 0x1, PT ;  /* 0x00000001e100780c */ /* 0x000fc80003f44270 */
[----:B------:R-:W-:-:S04]  /*18070*/  SEL R20, R20, 0x978, P2 ;  /* 0x0000097814147807 */ /* 0x000fc80001000000 */
[----:B------:R4:W1:Y:S01]  /*18080*/  LDC.64 R10, c[0x0][R20+0x220] ;  /* 0x00008800140a7b82 */ /* 0x0008620000000a00 */
[----:B0-----:R-:W-:-:S05]  /*18090*/  @P0 IMAD.WIDE R8, R230, 0x4, R8 ;  /* 0x00000004e6080825 */ /* 0x001fca00078e0208 */
[----:B------:R0:W5:Y:S02]  /*180a0*/  @P0 LDG.E R0, desc[UR38][R8.64] ;  /* 0x0000002608000981 */ /* 0x000164000c1e1900 */
[----:B0-----:R4:W0:Y:S01]  /*180b0*/  LDC.64 R8, c[0x0][R20+0x218] ;  /* 0x0000860014087b82 */ /* 0x0018220000000a00 */
[----:B-1----:R-:W-:Y:S05]  /*180c0*/  @P0 BRA `(.L_x_2841) ;  /* 0x0000000000100947 */ /* 0x002fea0003800000 */
[----:B------:R-:W-:Y:S05]  /*180d0*/  @!P1 BRA `(.L_x_2841) ;  /* 0x00000000000c9947 */ /* 0x000fea0003800000 */
[----:B-----5:R-:W2:Y:S04]  /*180e0*/  LDG.E R0, desc[UR38][R6.64] ;  /* 0x0000002606007981 */ /* 0x020ea8000c1e1900 */
[----:B------:R-:W2:Y:S02]  /*180f0*/  LDG.E R6, desc[UR38][R6.64+0x4] ;  /* 0x0000042606067981 */ /* 0x000ea4000c1e1900 */
[----:B--2---:R-:W-:-:S07]  /*18100*/  IMAD.IADD R0, R6, 0x1, -R0 ;  /* 0x0000000106007824 */ /* 0x004fce00078e0a00 */
.L_x_2841:
[----:B------:R-:W2:Y:S01]  /*18110*/  LDL R159, [R1+0x6c] ;  /* 0x00006c00019f7983 */ /* 0x000ea20000100800 */
[----:B------:R-:W1:Y:S03]  /*18120*/  LDC R157, c[0x0][0xbe8] ;  /* 0x0002fa00ff9d7b82 */ /* 0x000e660000000800 */
[----:B------:R-:W2:Y:S01]  /*18130*/  LDL R158, [R1+0x64] ;  /* 0x00006400019e7983 */ /* 0x000ea20000100800 */
[----:B------:R-:W-:Y:S02]  /*18140*/  ISETP.NE.U32.AND P0, PT, RZ, UR4, PT ;  /* 0x00000004ff007c0c */ /* 0x000fe4000bf05070 */
[----:B------:R-:W-:Y:S02]  /*18150*/  SHF.R.S32.HI R5, RZ, 0x1f, R230 ;  /* 0x0000001fff057819 */ /* 0x000fe400000114e6 */
[----:B------:R-:W4:Y:S01]  /*18160*/  LDC.64 R14, c[0x0][R20+0x228] ;  /* 0x00008a00140e7b82 */ /* 0x000f220000000a00 */
[----:B------:R-:W-:-:S04]  /*18170*/  ISETP.NE.AND.EX P0, PT, RZ, UR5, PT, P0 ;  /* 0x00000005ff007c0c */ /* 0x000fc8000bf05300 */
[----:B------:R-:W-:Y:S02]  /*18180*/  SEL R6, R230, RZ, !P0 ;  /* 0x000000ffe6067207 */ /* 0x000fe40004000000 */
[----:B------:R-:W-:-:S03]  /*18190*/  SEL R5, R5, RZ, !P0 ;  /* 0x000000ff05057207 */ /* 0x000fc60004000000 */
[----:B---3--:R-:W-:-:S04]  /*181a0*/  IMAD R152, R11, R6, RZ ;  /* 0x000000060b987224 */ /* 0x008fc800078e02ff */
[----:B------:R-:W-:Y:S01]  /*181b0*/  IMAD R152, R10, R5, R152 ;  /* 0x000000050a987224 */ /* 0x000fe200078e0298 */
[----:B-1----:R-:W-:Y:S01]  /*181c0*/  ISETP.NE.AND P1, PT, R157, 0x1, PT ;  /* 0x000000019d00780c */ /* 0x002fe20003f25270 */
[-C--:B0-----:R-:W-:Y:S02]  /*181d0*/  IMAD R5, R9, R224.reuse, RZ ;  /* 0x000000e009057224 */ /* 0x081fe400078e02ff */
[----:B------:R-:W-:-:S04]  /*181e0*/  IMAD.WIDE.U32 R8, R8, R224, RZ ;  /* 0x000000e008087225 */ /* 0x000fc800078e00ff */
[----:B------:R-:W-:-:S04]  /*181f0*/  IMAD.WIDE.U32 R10, R10, R6, RZ ;  /* 0x000000060a0a7225 */ /* 0x000fc800078e00ff */
[----:B------:R-:W-:Y:S01]  /*18200*/  IMAD.IADD R156, R9, 0x1, R5 ;  /* 0x00000001099c7824 */ /* 0x000fe200078e0205 */
[----:B-----5:R-:W-:Y:S01]  /*18210*/  IADD3 R7, P0, P3, R10, R8, R4 ;  /* 0x000000080a077210 */ /* 0x020fe20007b1e004 */
[----:B------:R-:W0:Y:S01]  /*18220*/  @P1 LDC R9, c[0x0][0xbec] ;  /* 0x0002fb00ff091b82 */ /* 0x000e220000000800 */
[----:B------:R-:W-:Y:S01]  /*18230*/  SEL R10, R233, RZ, P2 ;  /* 0x000000ffe90a7207 */ /* 0x000fe20001000000 */
[----:B------:R-:W-:Y:S01]  /*18240*/  IMAD.IADD R152, R11, 0x1, R152 ;  /* 0x000000010b987824 */ /* 0x000fe200078e0298 */
[----:B------:R-:W-:Y:S01]  /*18250*/  SHF.R.S32.HI R5, RZ, 0x1f, R4 ;  /* 0x0000001fff057819 */ /* 0x000fe20000011404 */
[----:B------:R-:W-:-:S04]  /*18260*/  IMAD R0, R0, R157, RZ ;  /* 0x0000009d00007224 */ /* 0x000fc800078e02ff */
[----:B------:R-:W1:Y:S01]  /*18270*/  @P1 LDC R8, c[0x0][0xbf0] ;  /* 0x0002fc00ff081b82 */ /* 0x000e620000000800 */
[-C--:B----4-:R-:W-:Y:S02]  /*18280*/  IMAD R15, R15, R10.reuse, RZ ;  /* 0x0000000a0f0f7224 */ /* 0x090fe400078e02ff */
[----:B------:R-:W-:Y:S01]  /*18290*/  IMAD.WIDE.U32 R10, R14, R10, RZ ;  /* 0x0000000a0e0a7225 */ /* 0x000fe200078e00ff */
[----:B------:R-:W-:-:S03]  /*182a0*/  IADD3.X R14, R152, R156, R5, P0, P3 ;  /* 0x0000009c980e7210 */ /* 0x000fc600007e6405 */
[----:B------:R-:W-:Y:S02]  /*182b0*/  IMAD.IADD R152, R210, 0x1, R209 ;  /* 0x00000001d2987824 */ /* 0x000fe400078e02d1 */
[----:B------:R-:W-:Y:S02]  /*182c0*/  IMAD.IADD R15, R11, 0x1, R15 ;  /* 0x000000010b0f7824 */ /* 0x000fe400078e020f */
[----:B0-----:R-:W-:-:S04]  /*182d0*/  @P1 IMAD.HI.U32 R9, R152, R9, RZ ;  /* 0x0000000998091227 */ /* 0x001fc800078e00ff */
[----:B------:R-:W-:Y:S01]  /*182e0*/  IMAD.MOV.U32 R156, RZ, RZ, R152 ;  /* 0x000000ffff9c7224 */ /* 0x000fe200078e0098 */
[----:B-1----:R-:W-:Y:S02]  /*182f0*/  @P1 SHF.R.U32.HI R156, RZ, R8, R9 ;  /* 0x00000008ff9c1219 */ /* 0x002fe40000011609 */
[----:B------:R0:W1:Y:S02]  /*18300*/  LDC.64 R8, c[0x0][R20+0x210] ;  /* 0x0000840014087b82 */ /* 0x0000640000000a00 */
[----:B------:R-:W-:Y:S02]  /*18310*/  IADD3 R10, P0, P3, R156, R7, R10 ;  /* 0x000000079c0a7210 */ /* 0x000fe40007b1e00a */
[----:B------:R-:W-:-:S04]  /*18320*/  SHF.R.S32.HI R7, RZ, 0x1f, R156 ;  /* 0x0000001fff077819 */ /* 0x000fc8000001149c */
[----:B------:R-:W-:Y:S01]  /*18330*/  IADD3.X R11, R7, R14, R15, P0, P3 ;  /* 0x0000000e070b7210 */ /* 0x000fe200007e640f */
[----:B0-----:R-:W-:Y:S01]  /*18340*/  IMAD.MOV R20, RZ, RZ, -R156 ;  /* 0x000000ffff147224 */ /* 0x001fe200078e0a9c */
[----:B------:R-:W0:Y:S03]  /*18350*/  LDC.64 R14, c[0x0][0xba8] ;  /* 0x0002ea00ff0e7b82 */ /* 0x000e260000000a00 */
[----:B------:R-:W-:-:S05]  /*18360*/  IMAD R20, R157, R20, R152 ;  /* 0x000000149d147224 */ /* 0x000fca00078e0298 */
[----:B------:R-:W-:Y:S01]  /*18370*/  SHF.R.S32.HI R7, RZ, 0x1f, R20 ;  /* 0x0000001fff077819 */ /* 0x000fe20000011414 */
[----:B0-----:R-:W0:Y:S08]  /*18380*/  @!P2 LDC R14, c[0x0][0xb50] ;  /* 0x0002d400ff0eab82 */ /* 0x001e300000000800 */
[----:B------:R-:W3:Y:S01]  /*18390*/  @!P2 LDC R15, c[0x0][0xb54] ;  /* 0x0002d500ff0fab82 */ /* 0x000ee20000000800 */
[----:B-1----:R-:W-:-:S02]  /*183a0*/  IMAD R9, R9, R20, RZ ;  /* 0x0000001409097224 */ /* 0x002fc400078e02ff */
[----:B------:R-:W-:-:S04]  /*183b0*/  IMAD.WIDE.U32 R10, R8, R20, R10 ;  /* 0x00000014080a7225 */ /* 0x000fc800078e000a */
[----:B------:R-:W-:-:S04]  /*183c0*/  IMAD R7, R8, R7, R9 ;  /* 0x0000000708077224 */ /* 0x000fc800078e0209 */
[----:B------:R-:W-:Y:S01]  /*183d0*/  IMAD.IADD R7, R11, 0x1, R7 ;  /* 0x000000010b077824 */ /* 0x000fe200078e0207 */
[----:B0-----:R-:W-:-:S05]  /*183e0*/  LEA R14, P0, R10, R14, 0x2 ;  /* 0x0000000e0a0e7211 */ /* 0x001fca00078010ff */
[----:B------:R-:W-:Y:S01]  /*183f0*/  SHFL.IDX PT, R8, R14, RZ, 0x1c1f ;  /* 0x001c1fff0e087589 */ /* 0x000fe200000e0000 */
[----:B---3--:R-:W-:-:S03]  /*18400*/  LEA.HI.X R7, R10, R15, R7, 0x2, P0 ;  /* 0x0000000f0a077211 */ /* 0x008fc600000f1407 */
[----:B------:R-:W-:Y:S04]  /*18410*/  SHFL.IDX PT, R10, R14, 0x1, 0x1c1f ;  /* 0x003c1f000e0a7f89 */ /* 0x000fe800000e0000 */
[----:B------:R-:W0:Y:S04]  /*18420*/  SHFL.IDX PT, R9, R7, RZ, 0x1c1f ;  /* 0x001c1fff07097589 */ /* 0x000e2800000e0000 */
[----:B------:R1:W3:Y:S01]  /*18430*/  SHFL.IDX PT, R11, R7, 0x1, 0x1c1f ;  /* 0x003c1f00070b7f89 */ /* 0x0002e200000e0000 */
[----:B--2---:R-:W-:Y:S01]  /*18440*/  IMAD.IADD R20, R159, 0x1, R209 ;  /* 0x000000019f147824 */ /* 0x004fe200078e02d1 */
[----:B------:R-:W-:-:S03]  /*18450*/  LOP3.LUT P0, RZ, R158, 0x3, RZ, 0xc0, !PT ;  /* 0x000000039eff7812 */ /* 0x000fc6000780c0ff */
[C---:B-1----:R-:W-:Y:S01]  /*18460*/  VIADD R7, R20.reuse, 0x8 ;  /* 0x0000000814077836 */ /* 0x042fe20000000000 */
[----:B------:R-:W-:-:S04]  /*18470*/  ISETP.GE.OR P3, PT, R20, R0, P0 ;  /* 0x000000001400720c */ /* 0x000fc80000766670 */
[----:B------:R-:W-:-:S09]  /*18480*/  ISETP.GE.OR P0, PT, R7, R0, P0 ;  /* 0x000000000700720c */ /* 0x000fd20000706670 */
[----:B0-----:R0:W-:Y:S04]  /*18490*/  @!P3 ST.E desc[UR38][R8.64], R21 ;  /* 0x000000150800b985 */ /* 0x0011e8000c101926 */
[----:B---3--:R0:W-:Y:S01]  /*184a0*/  @!P0 ST.E desc[UR38][R10.64], R3 ;  /* 0x000000030a008985 */ /* 0x0081e2000c101926 */
[----:B------:R-:W-:Y:S05]  /*184b0*/  @P2 BRA `(.L_x_2842) ;  /* 0x0000001000382947 */ /* 0x000fea0003800000 */
[----:B0-----:R-:W0:Y:S01]  /*184c0*/  S2R R3, SR_TID.X ;  /* 0x0000000000037919 */ /* 0x001e220000002100 */
        /* <DEDUP_REMOVED lines=10> */
[----:B------:R-:W-:Y:S02]  /*18570*/  IADD3 R41, P4, R12, 0x4000, RZ ;  /* 0x000040000c297810 */ /* 0x000fe40007f9e0ff */
[----:B------:R-:W-:Y:S02]  /*18580*/  LOP3.LUT R28, R29, 0x380, RZ, 0xc0, !PT ;  /* 0x000003801d1c7812 */ /* 0x000fe400078ec0ff */
[----:B------:R-:W-:-:S02]  /*18590*/  LOP3.LUT R32, R33, 0x380, RZ, 0xc0, !PT ;  /* 0x0000038021207812 */ /* 0x000fc400078ec0ff */
[----:B------:R-:W-:Y:S02]  /*185a0*/  LOP3.LUT R36, R37, 0x380, RZ, 0xc0, !PT ;  /* 0x0000038025247812 */ /* 0x000fe400078ec0ff */
[----:B------:R-:W-:Y:S02]  /*185b0*/  LOP3.LUT R40, R41, 0x380, RZ, 0xc0, !PT ;  /* 0x0000038029287812 */ /* 0x000fe400078ec0ff */
[----:B------:R-:W-:Y:S02]  /*185c0*/  IADD3 R45, P5, R12, 0x5000, RZ ;  /* 0x000050000c2d7810 */ /* 0x000fe40007fbe0ff */
[----:B------:R-:W-:Y:S02]  /*185d0*/  SHF.R.U64 R28, R28, 0x3, RZ ;  /* 0x000000031c1c7819 */ /* 0x000fe400000012ff */
[----:B------:R-:W-:Y:S02]  /*185e0*/  SHF.R.U64 R32, R32, 0x3, RZ ;  /* 0x0000000320207819 */ /* 0x000fe400000012ff */
[----:B------:R-:W-:-:S02]  /*185f0*/  SHF.R.U64 R36, R36, 0x3, RZ ;  /* 0x0000000324247819 */ /* 0x000fc400000012ff */
        /* <DEDUP_REMOVED lines=17> */
[----:B------:R-:W-:Y:S02]  /*18710*/  SHF.R.U64 R44, R44, 0x3, RZ ;  /* 0x000000032c2c7819 */ /* 0x000fe400000012ff */
[----:B------:R-:W-:Y:S01]  /*18720*/  LOP3.LUT R48, R49, 0x380, RZ, 0xc0, !PT ;  /* 0x0000038031307812 */ /* 0x000fe200078ec0ff */
[----:B------:R-:W5:Y:S01]  /*18730*/  LD.E.128 R36, desc[UR38][R36.64] ;  /* 0x0000002624247980 */ /* 0x000f62000c101d00 */
[----:B------:R-:W-:Y:S02]  /*18740*/  LOP3.LUT R52, R53, 0x380, RZ, 0xc0, !PT ;  /* 0x0000038035347812 */ /* 0x000fe400078ec0ff */
[----:B------:R-:W-:Y:S01]  /*18750*/  LOP3.LUT R56, R57, 0x380, RZ, 0xc0, !PT ;  /* 0x0000038039387812 */ /* 0x000fe200078ec0ff */
[----:B------:R-:W5:Y:S01]  /*18760*/  LD.E.128 R40, desc[UR38][R40.64] ;  /* 0x0000002628287980 */ /* 0x000f62000c101d00 */
[----:B------:R-:W-:-:S02]  /*18770*/  LOP3.LUT R60, R61, 0x380, RZ, 0xc0, !PT ;  /* 0x000003803d3c7812 */ /* 0x000fc400078ec0ff */
[----:B------:R-:W-:Y:S01]  /*18780*/  LOP3.LUT R44, R44, R45, RZ, 0x3c, !PT ;  /* 0x0000002d2c2c7212 */ /* 0x000fe200078e3cff */
[----:B------:R-:W-:Y:S01]  /*18790*/  IMAD.X R45, RZ, RZ, R13, P5 ;  /* 0x000000ffff2d7224 */ /* 0x000fe200028e060d */
[----:B------:R-:W-:Y:S02]  /*187a0*/  IADD3 R65, P5, R12, 0xa000, RZ ;  /* 0x0000a0000c417810 */ /* 0x000fe40007fbe0ff */
[----:B------:R-:W-:Y:S02]  /*187b0*/  SHF.R.U64 R48, R48, 0x3, RZ ;  /* 0x0000000330307819 */ /* 0x000fe400000012ff */
[----:B------:R-:W-:Y:S01]  /*187c0*/  SHF.R.U64 R52, R52, 0x3, RZ ;  /* 0x0000000334347819 */ /* 0x000fe200000012ff */
[----:B------:R-:W5:Y:S01]  /*187d0*/  LD.E.128 R44, desc[UR38][R44.64] ;  /* 0x000000262c2c7980 */ /* 0x000f62000c101d00 */
[----:B------:R-:W-:Y:S02]  /*187e0*/  SHF.R.U64 R56, R56, 0x3, RZ ;  /* 0x0000000338387819 */ /* 0x000fe400000012ff */
[----:B------:R-:W-:-:S02]  /*187f0*/  SHF.R.U64 R60, R60, 0x3, RZ ;  /* 0x000000033c3c7819 */ /* 0x000fc400000012ff */
        /* <DEDUP_REMOVED lines=14> */
[C---:B------:R-:W-:Y:S02]  /*188e0*/  IADD3 R81, P4, R12.reuse, 0xe000, RZ ;  /* 0x0000e0000c517810 */ /* 0x040fe40007f9e0ff */
[----:B------:R-:W-:Y:S01]  /*188f0*/  LOP3.LUT R11, R12, 0x380, RZ, 0xc0, !PT ;  /* 0x000003800c0b7812 */ /* 0x000fe200078ec0ff */
[----:B------:R-:W5:Y:S01]  /*18900*/  LD.E.128 R56, desc[UR38][R56.64] ;  /* 0x0000002638387980 */ /* 0x000f62000c101d00 */
[----:B------:R-:W-:Y:S02]  /*18910*/  SHF.R.U64 R64, R64, 0x3, RZ ;  /* 0x0000000340407819 */ /* 0x000fe400000012ff */
[----:B------:R-:W-:Y:S01]  /*18920*/  LOP3.LUT R68, R69, 0x380, RZ, 0xc0, !PT ;  /* 0x0000038045447812 */ /* 0x000fe200078ec0ff */
[----:B------:R-:W5:Y:S01]  /*18930*/  LD.E.128 R60, desc[UR38][R60.64] ;  /* 0x000000263c3c7980 */ /* 0x000f62000c101d00 */
[----:B------:R-:W-:-:S02]  /*18940*/  LOP3.LUT R72, R73, 0x380, RZ, 0xc0, !PT ;  /* 0x0000038049487812 */ /* 0x000fc400078ec0ff */
[----:B------:R-:W-:Y:S02]  /*18950*/  LOP3.LUT R76, R77, 0x380, RZ, 0xc0, !PT ;  /* 0x000003804d4c7812 */ /* 0x000fe400078ec0ff */
[----:B------:R-:W-:Y:S02]  /*18960*/  LOP3.LUT R80, R81, 0x380, RZ, 0xc0, !PT ;  /* 0x0000038051507812 */ /* 0x000fe400078ec0ff */
[----:B------:R-:W-:Y:S02]  /*18970*/  SHF.R.U64 R11, R11, 0x3, RZ ;  /* 0x000000030b0b7819 */ /* 0x000fe400000012ff */
[----:B------:R-:W-:Y:S01]  /*18980*/  LOP3.LUT R64, R64, R65, RZ, 0x3c, !PT ;  /* 0x0000004140407212 */ /* 0x000fe200078e3cff */
[----:B------:R-:W-:Y:S01]  /*18990*/  IMAD.X R65, RZ, RZ, R13, P5 ;  /* 0x000000ffff417224 */ /* 0x000fe200028e060d */
[----:B------:R-:W-:Y:S02]  /*189a0*/  IADD3 R10, P5, R12, 0xf000, RZ ;  /* 0x0000f0000c0a7810 */ /* 0x000fe40007fbe0ff */
[----:B------:R-:W-:-:S02]  /*189b0*/  SHF.R.U64 R68, R68, 0x3, RZ ;  /* 0x0000000344447819 */ /* 0x000fc400000012ff */
[----:B------:R-:W-:Y:S01]  /*189c0*/  SHF.R.U64 R72, R72, 0x3, RZ ;  /* 0x0000000348487819 */ /* 0x000fe200000012ff */
[--C-:B------:R-:W-:Y:S01]  /*189d0*/  IMAD.X R85, RZ, RZ, R13.reuse, P5 ;  /* 0x000000ffff557224 */ /* 0x100fe200028e060d */
[----:B------:R-:W-:Y:S01]  /*189e0*/  SHF.R.U64 R76, R76, 0x3, RZ ;  /* 0x000000034c4c7819 */ /* 0x000fe200000012ff */
[----:B------:R-:W5:Y:S01]  /*189f0*/  LD.E.128 R64, desc[UR38][R64.64] ;  /* 0x0000002640407980 */ /* 0x000f62000c101d00 */
[----:B------:R-:W-:Y:S02]  /*18a00*/  SHF.R.U64 R80, R80, 0x3, RZ ;  /* 0x0000000350507819 */ /* 0x000fe400000012ff */
        /* <DEDUP_REMOVED lines=9> */
[----:B------:R0:W5:Y:S01]  /*18aa0*/  LD.E.128 R24, desc[UR38][R12.64] ;  /* 0x000000260c187980 */ /* 0x000162000c101d00 */
[----:B------:R-:W-:-:S02]  /*18ab0*/  LOP3.LUT R9, R10, 0x380, RZ, 0xc0, !PT ;  /* 0x000003800a097812 */ /* 0x000fc400078ec0ff */
[----:B------:R-:W-:Y:S01]  /*18ac0*/  LOP3.LUT R8, R8, 0xfffffff8, RZ, 0xc0, !PT ;  /* 0xfffffff808087812 */ /* 0x000fe200078ec0ff */
[----:B------:R-:W5:Y:S01]  /*18ad0*/  LD.E.128 R68, desc[UR38][R68.64] ;  /* 0x0000002644447980 */ /* 0x000f62000c101d00 */
[----:B------:R-:W-:Y:S02]  /*18ae0*/  SHF.R.U64 R9, R9, 0x3, RZ ;  /* 0x0000000309097819 */ /* 0x000fe400000012ff */
[----:B------:R-:W-:Y:S01]  /*18af0*/  SHF.R.S32.HI R11, RZ, 0x1f, R6 ;  /* 0x0000001fff0b7819 */ /* 0x000fe20000011406 */
[----:B------:R-:W5:Y:S01]  /*18b00*/  LD.E.128 R72, desc[UR38][R72.64] ;  /* 0x0000002648487980 */ /* 0x000f62000c101d00 */
[----:B------:R-:W-:Y:S01]  /*18b10*/  LOP3.LUT R84, R9, R10, RZ, 0x3c, !PT ;  /* 0x0000000a09547212 */ /* 0x000fe200078e3cff */
[----:B0-----:R-:W0:Y:S01]  /*18b20*/  @P1 LDC R13, c[0x0][0xbec] ;  /* 0x0002fb00ff0d1b82 */ /* 0x001e220000000800 */
[----:B------:R-:W-:Y:S01]  /*18b30*/  IMAD.IADD R8, R3, 0x1, -R8 ;  /* 0x0000000103087824 */ /* 0x000fe200078e0a08 */
[----:B------:R-:W5:Y:S04]  /*18b40*/  LD.E.128 R76, desc[UR38][R76.64] ;  /* 0x000000264c4c7980 */ /* 0x000f68000c101d00 */
[----:B------:R-:W5:Y:S02]  /*18b50*/  LD.E.128 R80, desc[UR38][R80.64] ;  /* 0x0000002650507980 */ /* 0x000f64000c101d00 */
[----:B------:R-:W1:Y:S01]  /*18b60*/  @P1 LDC R12, c[0x0][0xbf0] ;  /* 0x0002fc00ff0c1b82 */ /* 0x000e620000000800 */
[C---:B------:R-:W-:Y:S01]  /*18b70*/  IMAD R9, R4.reuse, UR5, R5 ;  /* 0x0000000504097c24 */ /* 0x040fe2000f8e0205 */
[----:B------:R-:W5:Y:S01]  /*18b80*/  LD.E.128 R84, desc[UR38][R84.64] ;  /* 0x0000002654547980 */ /* 0x000f62000c101d00 */
[----:B------:R-:W-:Y:S01]  /*18b90*/  IMAD.WIDE.U32 R4, R4, UR4, RZ ;  /* 0x0000000404047c25 */ /* 0x000fe2000f8e00ff */
[----:B------:R-:W-:Y:S01]  /*18ba0*/  ULDC.64 UR4, c[0x0][0xae8] ;  /* 0x0002ba0000047ab9 */ /* 0x000fe20000000a00 */
[----:B------:R-:W-:Y:S01]  /*18bb0*/  @!PT LDS RZ, [RZ] ;  /* 0x00000000fffff984 */ /* 0x000fe20000000800 */
[----:B------:R-:W-:Y:S01]  /*18bc0*/  @!PT LDS RZ, [RZ] ;  /* 0x00000000fffff984 */ /* 0x000fe20000000800 */
[----:B------:R-:W-:Y:S01]  /*18bd0*/  @!PT LDS RZ, [RZ] ;  /* 0x00000000fffff984 */ /* 0x000fe20000000800 */
[----:B------:R-:W-:Y:S01]  /*18be0*/  @!PT LDS RZ, [RZ] ;  /* 0x00000000fffff984 */ /* 0x000fe20000000800 */
[----:B------:R2:W-:Y:S06]  /*18bf0*/  MEMBAR.ALL.CTA ;  /* 0x0000000000007992 */ /* 0x0005ec0000008000 */
[----:B--2---:R-:W2:Y:S01]  /*18c00*/  FENCE.VIEW.ASYNC.S ;  /* 0x00000000000073c6 */ /* 0x004ea20000000000 */
[----:B------:R-:W-:-:S02]  /*18c10*/  IMAD R8, R8, 0x20, R7 ;  /* 0x0000002008087824 */ /* 0x000fc400078e0207 */
[----:B------:R-:W-:Y:S02]  /*18c20*/  IMAD.IADD R5, R5, 0x1, R9 ;  /* 0x0000000105057824 */ /* 0x000fe400078e0209 */
[----:B------:R-:W-:Y:S02]  /*18c30*/  IMAD.IADD R10, R209, 0x1, R8 ;  /* 0x00000001d10a7824 */ /* 0x000fe400078e0208 */
[----:B------:R-:W-:-:S04]  /*18c40*/  IMAD.WIDE.U32 R4, R224, UR4, R4 ;  /* 0x00000004e0047c25 */ /* 0x000fc8000f8e0004 */
[----:B0-----:R-:W-:-:S04]  /*18c50*/  @P1 IMAD.HI.U32 R3, R10, R13, RZ ;  /* 0x0000000d0a031227 */ /* 0x001fc800078e00ff */
[----:B------:R-:W-:Y:S01]  /*18c60*/  IMAD R5, R224, UR5, R5 ;  /* 0x00000005e0057c24 */ /* 0x000fe2000f8e0205 */
[----:B------:R-:W-:Y:S01]  /*18c70*/  ULDC.64 UR4, c[0x0][0xaf0] ;  /* 0x0002bc0000047ab9 */ /* 0x000fe20000000a00 */
[----:B------:R-:W-:Y:S01]  /*18c80*/  IMAD.MOV.U32 R9, RZ, RZ, R10 ;  /* 0x000000ffff097224 */ /* 0x000fe200078e000a */
[----:B-1----:R-:W-:Y:S01]  /*18c90*/  @P1 SHF.R.U32.HI R9, RZ, R12, R3 ;  /* 0x0000000cff091219 */ /* 0x002fe20000011603 */
[----:B------:R-:W-:Y:S02]  /*18ca0*/  IMAD R11, R11, UR4, RZ ;  /* 0x000000040b0b7c24 */ /* 0x000fe4000f8e02ff */
[----:B------:R-:W-:Y:S01]  /*18cb0*/  IMAD.WIDE.U32 R4, R6, UR4, R4 ;  /* 0x0000000406047c25 */ /* 0x000fe2000f8e0004 */
[----:B------:R-:W-:-:S03]  /*18cc0*/  SHF.R.S32.HI R3, RZ, 0x1f, R9 ;  /* 0x0000001fff037819 */ /* 0x000fc60000011409 */
[----:B------:R-:W-:Y:S01]  /*18cd0*/  IMAD R11, R6, UR5, R11 ;  /* 0x00000005060b7c24 */ /* 0x000fe2000f8e020b */
[----:B------:R-:W-:Y:S01]  /*18ce0*/  ULDC.64 UR4, c[0x0][0xae0] ;  /* 0x0002b80000047ab9 */ /* 0x000fe20000000a00 */
[----:B------:R-:W-:Y:S02]  /*18cf0*/  IMAD.MOV R8, RZ, RZ, -R9 ;  /* 0x000000ffff087224 */ /* 0x000fe400078e0a09 */
[----:B------:R-:W-:Y:S02]  /*18d00*/  IMAD.IADD R5, R5, 0x1, R11 ;  /* 0x0000000105057824 */ /* 0x000fe400078e020b */
[----:B------:R-:W-:Y:S02]  /*18d10*/  IMAD R6, R3, UR4, RZ ;  /* 0x0000000403067c24 */ /* 0x000fe4000f8e02ff */
[----:B------:R-:W-:Y:S02]  /*18d20*/  IMAD R157, R157, R8, R10 ;  /* 0x000000089d9d7224 */ /* 0x000fe400078e020a */
[----:B------:R-:W-:-:S04]  /*18d30*/  IMAD.WIDE.U32 R4, R9, UR4, R4 ;  /* 0x0000000409047c25 */ /* 0x000fc8000f8e0004 */
[----:B------:R-:W-:Y:S01]  /*18d40*/  IMAD R9, R9, UR5, R6 ;  /* 0x0000000509097c24 */ /* 0x000fe2000f8e0206 */
[----:B------:R-:W-:Y:S01]  /*18d50*/  SHF.R.S32.HI R6, RZ, 0x1f, R157 ;  /* 0x0000001fff067819 */ /* 0x000fe2000001149d */
[----:B------:R-:W-:Y:S02]  /*18d60*/  ULDC.64 UR4, c[0x0][0xad8] ;  /* 0x0002b60000047ab9 */ /* 0x000fe40000000a00 */
[----:B------:R-:W-:Y:S02]  /*18d70*/  IMAD.IADD R5, R5, 0x1, R9 ;  /* 0x0000000105057824 */ /* 0x000fe400078e0209 */
[----:B------:R-:W-:Y:S02]  /*18d80*/  IMAD R6, R6, UR4, RZ ;  /* 0x0000000406067c24 */ /* 0x000fe4000f8e02ff */
[----:B------:R-:W-:Y:S02]  /*18d90*/  VIADD R3, R19, 0x22820 ;  /* 0x0002282013037836 */ /* 0x000fe40000000000 */
[----:B------:R-:W-:-:S04]  /*18da0*/  IMAD.WIDE.U32 R4, R157, UR4, R4 ;  /* 0x000000049d047c25 */ /* 0x000fc8000f8e0004 */
[----:B------:R-:W-:Y:S01]  /*18db0*/  IMAD R21, R157, UR5, R6 ;  /* 0x000000059d157c24 */ /* 0x000fe2000f8e0206 */
[----:B------:R-:W-:Y:S01]  /*18dc0*/  ULDC.64 UR4, c[0x0][0xa80] ;  /* 0x0002a00000047ab9 */ /* 0x000fe20000000a00 */
[----:B------:R-:W-:Y:S02]  /*18dd0*/  PRMT R3, RZ, 0x654, R3 ;  /* 0x00000654ff037816 */ /* 0x000fe40000000003 */
[----:B------:R-:W-:Y:S01]  /*18de0*/  IMAD.IADD R21, R5, 0x1, R21 ;  /* 0x0000000105157824 */ /* 0x000fe200078e0215 */
[C---:B------:R-:W-:Y:S01]  /*18df0*/  LEA R20, P0, R4.reuse, UR4, 0x1 ;  /* 0x0000000404147c11 */ /* 0x040fe2000f8008ff */
[----:B------:R-:W-:Y:S01]  /*18e00*/  UMOV UR4, 0xffffffff ;  /* 0xffffffff00047882 */ /* 0x000fe20000000000 */
[----:B--2---:R0:W-:Y:S02]  /*18e10*/  SYNCS.ARRIVE.TRANS64.RED.A1T0 RZ, [R3+URZ], RZ ;  /* 0x000000ff03ff79a7 */ /* 0x0041e4000810043f */
[----:B------:R-:W-:Y:S01]  /*18e20*/  LEA.HI.X R21, R4, UR5, R21, 0x1, P0 ;  /* 0x0000000504157c11 */ /* 0x000fe200080f0c15 */
[----:B------:R-:W-:Y:S08]  /*18e30*/  BRA.DIV UR4, `(.L_x_2843) ;  /* 0x000000d204647947 */ /* 0x000ff0000b800000 */
[----:B0-----:R0:W1:Y:S04]  /*18e40*/  SHFL.IDX PT, R3, R21, RZ, 0x181f ;  /* 0x00181fff15037589 */ /* 0x00106800000e0000 */
[----:B------:R0:W2:Y:S02]  /*18e50*/  SHFL.IDX PT, R14, R20, RZ, 0x181f ;  /* 0x00181fff140e7589 */ /* 0x0000a400000e0000 */
.L_x_3085:
[----:B------:R-:W-:Y:S01]  /*18e60*/  IMAD.IADD R209, R7, 0x1, R209 ;  /* 0x0000000107d17824 */ /* 0x000fe200078e02d1 */
        /* <DEDUP_REMOVED lines=14> */
[-C--:B------:R-:W-:Y:S02]  /*18f50*/  @!P2 LEA R6, P4, R223, R14.reuse, 0x1 ;  /* 0x0000000edf06a211 */ /* 0x080fe400078808ff */
[----:B-1----:R-:W-:Y:S02]  /*18f60*/  @!P3 LEA.HI.X R5, R208, R3, R8, 0x1, P5 ;  /* 0x00000003d005b211 */ /* 0x002fe400028f0c08 */
[----:B------:R-:W-:-:S02]  /*18f70*/  @!P1 LEA R8, P5, R222, R14, 0x1 ;  /* 0x0000000ede089211 */ /* 0x000fc400078a08ff */
[-C--:B------:R-:W-:Y:S01]  /*18f80*/  @!P2 LEA.HI.X R7, R223, R3.reuse, R10, 0x1, P4 ;  /* 0x00000003df07a211 */ /* 0x080fe200020f0c0a */
        /* <DEDUP_REMOVED lines=8> */
.L_x_2845:
[----:B------:R-:W-:Y:S05]  /*19010*/  BSYNC B1 ;  /* 0x0000000000017941 */ /* 0x000fea0003800000 */
.L_x_2844:
[----:B------:R-:W-:Y:S01]  /*19020*/  UMOV UR4, 0xffffffff ;  /* 0xffffffff00047882 */ /* 0x000fe20000000000 */
[----:B---3-5:R-:W-:Y:S02]  /*19030*/  SHF.R.S32.HI R24, RZ, 0x1f, R88 ;  /* 0x0000001fff187819 */ /* 0x028fe40000011458 */
[----:B------:R-:W-:Y:S05]  /*19040*/  BRA.DIV UR4, `(.L_x_2846) ;  /* 0x000000d204147947 */ /* 0x000fea000b800000 */
[----:B-1----:R1:W3:Y:S04]  /*19050*/  SHFL.IDX PT, R3, R21, 0x1, 0x181f ;  /* 0x00381f0015037f89 */ /* 0x0022e800000e0000 */
[----:B--2---:R1:W2:Y:S02]  /*19060*/  SHFL.IDX PT, R14, R20, 0x1, 0x181f ;  /* 0x00381f00140e7f89 */ /* 0x0042a400000e0000 */
.L_x_3089:
        /* <DEDUP_REMOVED lines=13> */
[CC--:B------:R-:W-:Y:S02]  /*19140*/  @!P2 LEA R6, P4, R223.reuse, R14.reuse, 0x1 ;  /* 0x0000000edf06a211 */ /* 0x0c0fe400078808ff */
[-C--:B---3--:R-:W-:Y:S02]  /*19150*/  @!P3 LEA.HI.X R5, R208, R3.reuse, R8, 0x1, P5 ;  /* 0x00000003d005b211 */ /* 0x088fe400028f0c08 */
[-C--:B------:R-:W-:Y:S02]  /*19160*/  @!P1 LEA R8, P5, R222, R14.reuse, 0x1 ;  /* 0x0000000ede089211 */ /* 0x080fe400078a08ff */
        /* <DEDUP_REMOVED lines=8> */
.L_x_2848:
[----:B------:R-:W-:Y:S05]  /*191f0*/  BSYNC B1 ;  /* 0x0000000000017941 */ /* 0x000fea0003800000 */
.L_x_2847:
[----:B------:R-:W-:-:S03]  /*19200*/  UMOV UR4, 0xffffffff ;  /* 0xffffffff00047882 */ /* 0x000fc60000000000 */
[----:B------:R-:W-:Y:S05]  /*19210*/  BRA.DIV UR4, `(.L_x_2849) ;  /* 0x000000ce04e87947 */ /* 0x000fea000b800000 */
[----:B---3--:R3:W0:Y:S04]  /*19220*/  SHFL.IDX PT, R3, R21, 0x2, 0x181f ;  /* 0x00581f0015037f89 */ /* 0x00862800000e0000 */
[----:B--2---:R3:W2:Y:S02]  /*19230*/  SHFL.IDX PT, R14, R20, 0x2, 0x181f ;  /* 0x00581f00140e7f89 */ /* 0x0046a400000e0000 */
.L_x_3093:
        /* <DEDUP_REMOVED lines=14> */
[-C--:B0-----:R-:W-:Y:S02]  /*19320*/  @!P3 LEA.HI.X R9, R208, R3.reuse, R4, 0x1, P5 ;  /* 0x00000003d009b211 */ /* 0x081fe400028f0c04 */
        /* <DEDUP_REMOVED lines=9> */
.L_x_2851:
[----:B------:R-:W-:Y:S05]  /*193c0*/  BSYNC B1 ;  /* 0x0000000000017941 */ /* 0x000fea0003800000 */
.L_x_2850:
[----:B------:R-:W-:-:S03]  /*193d0*/  UMOV UR4, 0xffffffff ;  /* 0xffffffff00047882 */ /* 0x000fc60000000000 */
[----:B------:R-:W-:Y:S05]  /*193e0*/  BRA.DIV UR4, `(.L_x_2852) ;  /* 0x000000ce04bc7947 */ /* 0x000fea000b800000 */
[----:B0-----:R0:W0:Y:S04]  /*193f0*/  SHFL.IDX PT, R3, R21, 0x3, 0x181f ;  /* 0x00781f0015037f89 */ /* 0x00102800000e0000 */
[----:B--2-4-:R2:W4:Y:S02]  /*19400*/  SHFL.IDX PT, R14, R20, 0x3, 0x181f ;  /* 0x00781f00140e7f89 */ /* 0x01452400000e0000 */
.L_x_3097:
[----:B------:R-:W-:-:S05]  /*19410*/  VIADD R5, R209, 0x60 ;  /* 0x00000060d1057836 */ /* 0x000fca0000000000 */
        /* <DEDUP_REMOVED lines=9> */
[-C--:B----4-:R-:W-:Y:S02]  /*194b0*/  @!P3 LEA R4, P0, R208, R14.reuse, 0x1 ;  /* 0x0000000ed004b211 */ /* 0x090fe400078008ff */
[CC--:B------:R-:W-:Y:S02]  /*194c0*/  @!P4 LEA R6, P1, R223.reuse, R14.reuse, 0x1 ;  /* 0x0000000edf06c211 */ /* 0x0c0fe400078208ff */
        /* <DEDUP_REMOVED lines=13> */
.L_x_2842:
[----:B0-----:R-:W0:Y:S01]  /*195a0*/  @P1 LDC R9, c[0x0][0xbec] ;  /* 0x0002fb00ff091b82 */ /* 0x001e220000000800 */
[----:B------:R-:W-:Y:S01]  /*195b0*/  ULDC.64 UR4, c[0x0][0xb08] ;  /* 0x0002c20000047ab9 */ /* 0x000fe20000000a00 */
[----:B------:R-:W-:Y:S02]  /*195c0*/  IMAD.MOV.U32 R3, RZ, RZ, R152 ;  /* 0x000000ffff037224 */ /* 0x000fe400078e0098 */
[----:B------:R-:W-:-:S04]  /*195d0*/  IMAD R5, R5, UR4, RZ ;  /* 0x0000000405057c24 */ /* 0x000fc8000f8e02ff */
[----:B------:R-:W1:Y:S01]  /*195e0*/  @P1 LDC R8, c[0x0][0xbf0] ;  /* 0x0002fc00ff081b82 */ /* 0x000e620000000800 */
[----:B0-----:R-:W-:-:S05]  /*195f0*/  @P1 IMAD.HI.U32 R9, R152, R9, RZ ;  /* 0x0000000998091227 */ /* 0x001fca00078e00ff */
[----:B-1----:R-:W-:Y:S01]  /*19600*/  @P1 SHF.R.U32.HI R3, RZ, R8, R9 ;  /* 0x00000008ff031219 */ /* 0x002fe20000011609 */
[C---:B------:R-:W-:Y:S01]  /*19610*/  IMAD R8, R4.reuse, UR5, R5 ;  /* 0x0000000504087c24 */ /* 0x040fe2000f8e0205 */
[----:B------:R-:W-:Y:S01]  /*19620*/  SHF.R.S32.HI R9, RZ, 0x1f, R6 ;  /* 0x0000001fff097819 */ /* 0x000fe20000011406 */
[----:B------:R-:W-:Y:S01]  /*19630*/  IMAD.WIDE.U32 R4, R4, UR4, RZ ;  /* 0x0000000404047c25 */ /* 0x000fe2000f8e00ff */
[----:B------:R-:W-:-:S03]  /*19640*/  ULDC.64 UR4, c[0x0][0xb38] ;  /* 0x0002ce0000047ab9 */ /* 0x000fc60000000a00 */
        /* <DEDUP_REMOVED lines=8> */
[--C-:B------:R-:W-:Y:S02]  /*196d0*/  IMAD.MOV R6, RZ, RZ, -R3.reuse ;  /* 0x000000ffff067224 */ /* 0x100fe400078e0a03 */
        /* <DEDUP_REMOVED lines=26> */
.L_x_3100:
        /* <DEDUP_REMOVED lines=22> */
[----:B-1----:R-:W-:Y:S01]  /*199e0*/  @!P1 LEA R4, P2, R12, R11, 0x2 ;  /* 0x0000000b0c049211 */ /* 0x002fe200078410ff */
[----:B------:R-:W-:-:S03]  /*199f0*/  VIADD R24, R205, 0xa0 ;  /* 0x000000a0cd187836 */ /* 0x000fc60000000000 */
[----:B------:R-:W-:Y:S01]  /*19a00*/  @!P1 LEA.HI.X R5, R12, R10, R13, 0x2, P2 ;  /* 0x0000000a0c059211 */ /* 0x000fe200010f140d */
[C---:B------:R-:W-:Y:S01]  /*19a10*/  VIADD R13, R205.reuse, 0x10 ;  /* 0x00000010cd0d7836 */ /* 0x040fe20000000000 */
[----:B------:R-:W-:Y:S01]  /*19a20*/  SHF.R.S32.HI R24, RZ, 0x1f, R24 ;  /* 0x0000001fff187819 */ /* 0x000fe20000011418 */
        /* <DEDUP_REMOVED lines=13> */
[----:B------:R-:W-:Y:S01]  /*19b00*/  VIADD R13, R205, 0x20 ;  /* 0x00000020cd0d7836 */ /* 0x000fe20000000000 */
        /* <DEDUP_REMOVED lines=104> */
[C---:B------:R-:W-:Y:S01]  /*1a190*/  VIADD R15, R205.reuse, 0xa8 ;  /* 0x000000a8cd0f7836 */ /* 0x040fe20000000000 */
        /* <DEDUP_REMOVED lines=10> */
[-C--:B------:R-:W-:Y:S01]  /*1a240*/  @!P0 LEA.HI.X R5, R21, R10.reuse, R24, 0x2, P3 ;  /* 0x0000000a15058211 */ /* 0x080fe200018f1418 */
[C---:B------:R-:W-:Y:S02]  /*1a250*/  VIADD R24, R205.reuse, 0xb0 ;  /* 0x000000b0cd187836 */ /* 0x040fe40000000000 */
[C---:B------:R-:W-:Y:S01]  /*1a260*/  VIADD R21, R205.reuse, 0xd0 ;  /* 0x000000d0cd157836 */ /* 0x040fe20000000000 */
[C---:B--2---:R-:W-:Y:S01]  /*1a270*/  @!P2 LEA R8, P5, R14.reuse, R11, 0x2 ;  /* 0x0000000b0e08a211 */ /* 0x044fe200078a10ff */
[----:B------:R1:W-:Y:S01]  /*1a280*/  @!P0 ST.E.64 desc[UR38][R4.64], R104 ;  /* 0x0000006804008985 */ /* 0x0003e2000c101b26 */
[----:B------:R-:W-:Y:S02]  /*1a290*/  SHF.R.S32.HI R24, RZ, 0x1f, R24 ;  /* 0x0000001fff187819 */ /* 0x000fe40000011418 */
[----:B------:R-:W-:Y:S01]  /*1a2a0*/  @!P2 LEA.HI.X R9, R14, R10, R15, 0x2, P5 ;  /* 0x0000000a0e09a211 */ /* 0x000fe200028f140f */
[C---:B------:R-:W-:Y:S01]  /*1a2b0*/  VIADD R14, R205.reuse, 0xc8 ;  /* 0x000000c8cd0e7836 */ /* 0x040fe20000000000 */
[----:B------:R-:W-:Y:S01]  /*1a2c0*/  ISETP.GE.AND P0, PT, R12, UR4, PT ;  /* 0x000000040c007c0c */ /* 0x000fe2000bf06270 */
[----:B------:R-:W-:-:S02]  /*1a2d0*/  VIADD R15, R205, 0xb8 ;  /* 0x000000b8cd0f7836 */ /* 0x000fc40000000000 */
[----:B------:R2:W-:Y:S01]  /*1a2e0*/  @!P2 ST.E.64 desc[UR38][R8.64], R108 ;  /* 0x0000006c0800a985 */ /* 0x0005e2000c101b26 */
[----:B------:R-:W-:Y:S02]  /*1a2f0*/  ISETP.GE.AND P2, PT, R14, UR4, PT ;  /* 0x000000040e007c0c */ /* 0x000fe4000bf46270 */
[----:B------:R-:W-:Y:S02]  /*1a300*/  SHF.R.S32.HI R15, RZ, 0x1f, R15 ;  /* 0x0000001fff0f7819 */ /* 0x000fe4000001140f */
[----:B-1----:R-:W-:-:S04]  /*1a310*/  @!P4 LEA R4, P3, R20, R11, 0x2 ;  /* 0x0000000b1404c211 */ /* 0x002fc800078610ff */
[-C--:B------:R-:W-:Y:S01]  /*1a320*/  @!P4 LEA.HI.X R5, R20, R10.reuse, R24, 0x2, P3 ;  /* 0x0000000a1405c211 */ /* 0x080fe200018f1418 */
[----:B------:R-:W-:Y:S01]  /*1a330*/  VIADD R24, R205, 0xc8 ;  /* 0x000000c8cd187836 */ /* 0x000fe20000000000 */
[----:B------:R-:W-:Y:S01]  /*1a340*/  ISETP.GE.AND P3, PT, R21, UR4, PT ;  /* 0x0000000415007c0c */ /* 0x000fe2000bf66270 */
[----:B------:R-:W-:Y:S01]  /*1a350*/  VIADD R20, R205, 0xd8 ;  /* 0x000000d8cd147836 */ /* 0x000fe20000000000 */
[C---:B--2---:R-:W-:Y:S01]  /*1a360*/  @!P1 LEA R8, P5, R13.reuse, R11, 0x2 ;  /* 0x0000000b0d089211 */ /* 0x044fe200078a10ff */
[----:B------:R1:W-:Y:S01]  /*1a370*/  @!P4 ST.E.64 desc[UR38][R4.64], R112 ;  /* 0x000000700400c985 */ /* 0x0003e2000c101b26 */
[----:B------:R-:W-:Y:S02]  /*1a380*/  SHF.R.S32.HI R24, RZ, 0x1f, R24 ;  /* 0x0000001fff187819 */ /* 0x000fe40000011418 */
[----:B------:R-:W-:Y:S01]  /*1a390*/  @!P1 LEA.HI.X R9, R13, R10, R15, 0x2, P5 ;  /* 0x0000000a0d099211 */ /* 0x000fe200028f140f */
[C---:B------:R-:W-:Y:S02]  /*1a3a0*/  VIADD R13, R205.reuse, 0xc0 ;  /* 0x000000c0cd0d7836 */ /* 0x040fe40000000000 */
[----:B------:R-:W-:-:S02]  /*1a3b0*/  VIADD R15, R205, 0xe0 ;  /* 0x000000e0cd0f7836 */ /* 0x000fc40000000000 */
        /* <DEDUP_REMOVED lines=8> */
[----:B------:R-:W-:Y:S02]  /*1a440*/  ISETP.GE.AND P0, PT, R15, UR4, PT ;  /* 0x000000040f007c0c */ /* 0x000fe4000bf06270 */
[----:B------:R-:W-:Y:S01]  /*1a450*/  @!P2 LEA.HI.X R9, R14, R10, R24, 0x2, P5 ;  /* 0x0000000a0e09a211 */ /* 0x000fe200028f1418 */
[C---:B------:R-:W-:Y:S02]  /*1a460*/  VIADD R24, R205.reuse, 0xd0 ;  /* 0x000000d0cd187836 */ /* 0x040fe40000000000 */
[----:B------:R-:W-:-:S02]  /*1a470*/  VIADD R14, R205, 0xe8 ;  /* 0x000000e8cd0e7836 */ /* 0x000fc40000000000 */
[----:B------:R2:W-:Y:S01]  /*1a480*/  @!P2 ST.E.64 desc[UR38][R8.64], R124 ;  /* 0x0000007c0800a985 */ /* 0x0005e2000c101b26 */
[----:B------:R-:W-:Y:S02]  /*1a490*/  SHF.R.S32.HI R24, RZ, 0x1f, R24 ;  /* 0x0000001fff187819 */ /* 0x000fe40000011418 */
[----:B------:R-:W-:Y:S02]  /*1a4a0*/  ISETP.GE.AND P2, PT, R237, UR4, PT ;  /* 0x00000004ed007c0c */ /* 0x000fe4000bf46270 */
[----:B------:R-:W-:Y:S01]  /*1a4b0*/  @!P3 LEA.HI.X R13, R21, R10, R24, 0x2, P4 ;  /* 0x0000000a150db211 */ /* 0x000fe200020f1418 */
[----:B------:R-:W-:Y:S01]  /*1a4c0*/  VIADD R21, R205, 0xd8 ;  /* 0x000000d8cd157836 */ /* 0x000fe20000000000 */
[----:B-1----:R-:W-:Y:S02]  /*1a4d0*/  @!P1 LEA R4, P5, R20, R11, 0x2 ;  /* 0x0000000b14049211 */ /* 0x002fe400078a10ff */
[----:B------:R-:W-:Y:S01]  /*1a4e0*/  ISETP.GE.AND P4, PT, R14, UR4, PT ;  /* 0x000000040e007c0c */ /* 0x000fe2000bf86270 */
[----:B------:R1:W-:Y:S01]  /*1a4f0*/  @!P3 ST.E.64 desc[UR38][R12.64], R128 ;  /* 0x000000800c00b985 */ /* 0x0003e2000c101b26 */
[----:B------:R-:W-:-:S02]  /*1a500*/  SHF.R.S32.HI R21, RZ, 0x1f, R21 ;  /* 0x0000001fff157819 */ /* 0x000fc40000011415 */
[----:B------:R-:W-:Y:S02]  /*1a510*/  ISETP.GE.AND P3, PT, R236, UR4, PT ;  /* 0x00000004ec007c0c */ /* 0x000fe4000bf66270 */
[----:B------:R-:W-:Y:S01]  /*1a520*/  @!P1 LEA.HI.X R5, R20, R10, R21, 0x2, P5 ;  /* 0x0000000a14059211 */ /* 0x000fe200028f1415 */
[----:B------:R-:W-:Y:S01]  /*1a530*/  VIADD R20, R205, 0xe0 ;  /* 0x000000e0cd147836 */ /* 0x000fe20000000000 */
[-C--:B--2---:R-:W-:Y:S02]  /*1a540*/  @!P0 LEA R8, P5, R15, R11.reuse, 0x2 ;  /* 0x0000000b0f088211 */ /* 0x084fe400078a10ff */
[----:B------:R-:W-:Y:S01]  /*1a550*/  SHF.R.S32.HI R21, RZ, 0x1f, R237 ;  /* 0x0000001fff157819 */ /* 0x000fe200000114ed */
[----:B------:R2:W-:Y:S01]  /*1a560*/  @!P1 ST.E.64 desc[UR38][R4.64], R132 ;  /* 0x0000008404009985 */ /* 0x0005e2000c101b26 */
[----:B------:R-:W-:Y:S02]  /*1a570*/  SHF.R.S32.HI R20, RZ, 0x1f, R20 ;  /* 0x0000001fff147819 */ /* 0x000fe40000011414 */
[----:B-1----:R-:W-:-:S02]  /*1a580*/  @!P4 LEA R12, P1, R14, R11, 0x2 ;  /* 0x0000000b0e0cc211 */ /* 0x002fc400078210ff */
[----:B------:R-:W-:Y:S01]  /*1a590*/  @!P0 LEA.HI.X R9, R15, R10, R20, 0x2, P5 ;  /* 0x0000000a0f098211 */ /* 0x000fe200028f1414 */
[----:B------:R-:W-:Y:S01]  /*1a5a0*/  VIADD R15, R205, 0xe8 ;  /* 0x000000e8cd0f7836 */ /* 0x000fe20000000000 */
[----:B------:R-:W-:-:S03]  /*1a5b0*/  SHF.R.S32.HI R20, RZ, 0x1f, R236 ;  /* 0x0000001fff147819 */ /* 0x000fc600000114ec */
[----:B------:R3:W-:Y:S01]  /*1a5c0*/  @!P0 ST.E.64 desc[UR38][R8.64], R136 ;  /* 0x0000008808008985 */ /* 0x0007e2000c101b26 */
[----:B------:R-:W-:Y:S02]  /*1a5d0*/  SHF.R.S32.HI R15, RZ, 0x1f, R15 ;  /* 0x0000001fff0f7819 */ /* 0x000fe4000001140f */
[CC--:B--2---:R-:W-:Y:S02]  /*1a5e0*/  @!P2 LEA R4, P5, R237.reuse, R11.reuse, 0x2 ;  /* 0x0000000bed04a211 */ /* 0x0c4fe400078a10ff */
[-C--:B------:R-:W-:Y:S02]  /*1a5f0*/  @!P4 LEA.HI.X R13, R14, R10.reuse, R15, 0x2, P1 ;  /* 0x0000000a0e0dc211 */ /* 0x080fe400008f140f */
[C---:B------:R-:W-:Y:S02]  /*1a600*/  @!P3 LEA R14, P1, R236.reuse, R11, 0x2 ;  /* 0x0000000bec0eb211 */ /* 0x040fe400078210ff */
[-C--:B------:R-:W-:Y:S01]  /*1a610*/  @!P2 LEA.HI.X R5, R237, R10.reuse, R21, 0x2, P5 ;  /* 0x0000000aed05a211 */ /* 0x080fe200028f1415 */
[----:B------:R3:W-:Y:S01]  /*1a620*/  @!P4 ST.E.64 desc[UR38][R12.64], R140 ;  /* 0x0000008c0c00c985 */ /* 0x0007e2000c101b26 */
[----:B------:R-:W-:-:S03]  /*1a630*/  @!P3 LEA.HI.X R15, R236, R10, R20, 0x2, P1 ;  /* 0x0000000aec0fb211 */ /* 0x000fc600008f1414 */
[----:B------:R3:W-:Y:S04]  /*1a640*/  @!P2 ST.E.64 desc[UR38][R4.64], R144 ;  /* 0x000000900400a985 */ /* 0x0007e8000c101b26 */
[----:B------:R3:W-:Y:S02]  /*1a650*/  @!P3 ST.E.64 desc[UR38][R14.64], R148 ;  /* 0x000000940e00b985 */ /* 0x0007e4000c101b26 */
.L_x_2856:
[----:B------:R-:W-:Y:S05]  /*1a660*/  BSYNC B1 ;  /* 0x0000000000017941 */ /* 0x000fea0003800000 */
.L_x_2855:
[----:B------:R-:W-:-:S03]  /*1a670*/  UMOV UR4, 0xffffffff ;  /* 0xffffffff00047882 */ /* 0x000fc60000000000 */
[----:B------:R-:W-:Y:S05]  /*1a680*/  BRA.DIV UR4, `(.L_x_2857) ;  /* 0x000000be04947947 */ /* 0x000fea000b800000 */
[----:B-1----:R1:W4:Y:S04]  /*1a690*/  SHFL.IDX PT, R10, R6, 0x1, 0x1c1f ;  /* 0x003c1f00060a7f89 */ /* 0x00232800000e0000 */
[----:B---3--:R1:W3:Y:S02]  /*1a6a0*/  SHFL.IDX PT, R14, R3, 0x1, 0x1c1f ;  /* 0x003c1f00030e7f89 */ /* 0x0082e400000e0000 */
.L_x_3104:
[----:B------:R-:W-:-:S13]  /*1a6b0*/  ISETP.GE.AND P0, PT, R7, R0, PT ;  /* 0x000000000700720c */ /* 0x000fda0003f06270 */
[----:B------:R-:W-:Y:S05]  /*1a6c0*/  @P0 BRA `(.L_x_2853) ;  /* 0x0000001c00480947 */ /* 0x000fea0003800000 */
[----:B------:R-:W-:Y:S01]  /*1a6d0*/  ULDC UR4, c[0x0][0xac8] ;  /* 0x0002b20000047ab9 */ /* 0x000fe20000000800 */
[C---:B------:R-:W-:Y:S01]  /*1a6e0*/  VIADD R9, R205.reuse, 0x8 ;  /* 0x00000008cd097836 */ /* 0x040fe20000000000 */
[C---:B------:R-:W-:Y:S01]  /*1a6f0*/  ISETP.GE.AND P2, PT, R205.reuse, UR4, PT ;  /* 0x00000004cd007c0c */ /* 0x040fe2000bf46270 */
[C---:B01----:R-:W-:Y:S02]  /*1a700*/  VIADD R3, R205.reuse, 0x10 ;  /* 0x00000010cd037836 */ /* 0x043fe40000000000 */
[----:B------:R-:W-:Y:S01]  /*1a710*/  VIADD R12, R205, 0x18 ;  /* 0x00000018cd0c7836 */ /* 0x000fe20000000000 */
[----:B------:R-:W-:Y:S01]  /*1a720*/  ISETP.GE.AND P3, PT, R9, UR4, PT ;  /* 0x0000000409007c0c */ /* 0x000fe2000bf66270 */
[----:B------:R-:W-:Y:S01]  /*1a730*/  VIADD R13, R205, 0x8 ;  /* 0x00000008cd0d7836 */ /* 0x000fe20000000000 */
[----:B------:R-:W-:Y:S01]  /*1a740*/  ISETP.GE.AND P1, PT, R3, UR4, PT ;  /* 0x0000000403007c0c */ /* 0x000fe2000bf26270 */
[C---:B------:R-:W-:Y:S01]  /*1a750*/  VIADD R8, R205.reuse, 0x20 ;  /* 0x00000020cd087836 */ /* 0x040fe20000000000 */
[----:B------:R-:W-:Y:S01]  /*1a760*/  ISETP.GE.AND P0, PT, R12, UR4, PT ;  /* 0x000000040c007c0c */ /* 0x000fe2000bf06270 */
[C---:B--2---:R-:W-:Y:S01]  /*1a770*/  VIADD R11, R205.reuse, 0x10 ;  /* 0x00000010cd0b7836 */ /* 0x044fe20000000000 */
[----:B------:R-:W-:Y:S01]  /*1a780*/  SHF.R.S32.HI R13, RZ, 0x1f, R13 ;  /* 0x0000001fff0d7819 */ /* 0x000fe2000001140d */
[----:B------:R-:W-:-:S02]  /*1a790*/  VIADD R24, R205, 0x68 ;  /* 0x00000068cd187836 */ /* 0x000fc40000000000 */
[----:B---3--:R-:W-:Y:S01]  /*1a7a0*/  @!P2 IMAD.MOV.U32 R4, RZ, RZ, R14 ;  /* 0x000000ffff04a224 */ /* 0x008fe200078e000e */
[----:B------:R-:W-:Y:S01]  /*1a7b0*/  SHF.R.S32.HI R11, RZ, 0x1f, R11 ;  /* 0x0000001fff0b7819 */ /* 0x000fe2000001140b */
[----:B----4-:R-:W-:Y:S02]  /*1a7c0*/  @!P2 IMAD.MOV.U32 R5, RZ, RZ, R10 ;  /* 0x000000ffff05a224 */ /* 0x010fe400078e000a */
[----:B------:R-:W-:Y:S01]  /*1a7d0*/  @!P3 LEA R6, P4, R9, R14, 0x2 ;  /* 0x0000000e0906b211 */ /* 0x000fe200078810ff */
[C---:B------:R-:W-:Y:S02]  /*1a7e0*/  VIADD R15, R205.reuse, 0x58 ;  /* 0x00000058cd0f7836 */ /* 0x040fe40000000000 */
[----:B------:R-:W-:Y:S01]  /*1a7f0*/  @!P2 IMAD.WIDE R4, R205, 0x4, R4 ;  /* 0x00000004cd04a825 */ /* 0x000fe200078e0204 */
[----:B------:R-:W-:Y:S02]  /*1a800*/  @!P3 LEA.HI.X R7, R9, R10, R13, 0x2, P4 ;  /* 0x0000000a0907b211 */ /* 0x000fe400020f140d */
[----:B------:R-:W-:Y:S01]  /*1a810*/  SHF.R.S32.HI R15, RZ, 0x1f, R15 ;  /* 0x0000001fff0f7819 */ /* 0x000fe2000001140f */
[C---:B------:R-:W-:Y:S01]  /*1a820*/  VIADD R9, R205.reuse, 0x28 ;  /* 0x00000028cd097836 */ /* 0x040fe20000000000 */
[----:B------:R0:W-:Y:S01]  /*1a830*/  @!P2 ST.E.64 desc[UR38][R4.64], R26 ;  /* 0x0000001a0400a985 */ /* 0x0001e2000c101b26 */
[----:B------:R-:W-:Y:S01]  /*1a840*/  ISETP.GE.AND P2, PT, R8, UR4, PT ;  /* 0x0000000408007c0c */ /* 0x000fe2000bf46270 */
[----:B------:R-:W-:-:S02]  /*1a850*/  VIADD R13, R205, 0x18 ;  /* 0x00000018cd0d7836 */ /* 0x000fc40000000000 */
[----:B------:R1:W-:Y:S01]  /*1a860*/  @!P3 ST.E.64 desc[UR38][R6.64], R30 ;  /* 0x0000001e0600b985 */ /* 0x0003e2000c101b26 */
[----:B------:R-:W-:Y:S01]  /*1a870*/  ISETP.GE.AND P3, PT, R9, UR4, PT ;  /* 0x0000000409007c0c */ /* 0x000fe2000bf66270 */
[C---:B------:R-:W-:Y:S01]  /*1a880*/  VIADD R25, R205.reuse, 0x78 ;  /* 0x00000078cd197836 */ /* 0x040fe20000000000 */
[----:B------:R-:W-:Y:S01]  /*1a890*/  SHF.R.S32.HI R13, RZ, 0x1f, R13 ;  /* 0x0000001fff0d7819 */ /* 0x000fe2000001140d */
[C---:B------:R-:W-:Y:S02]  /*1a8a0*/  VIADD R28, R205.reuse, 0x68 ;  /* 0x00000068cd1c7836 */ /* 0x040fe40000000000 */
[----:B------:R-:W-:-:S03]  /*1a8b0*/  VIADD R29, R205, 0x98 ;  /* 0x00000098cd1d7836 */ /* 0x000fc60000000000 */
[----:B------:R-:W-:Y:S02]  /*1a8c0*/  SHF.R.S32.HI R28, RZ, 0x1f, R28 ;  /* 0x0000001fff1c7819 */ /* 0x000fe4000001141c */
[C---:B0-----:R-:W-:Y:S02]  /*1a8d0*/  @!P1 LEA R4, P5, R3.reuse, R14, 0x2 ;  /* 0x0000000e03049211 */ /* 0x041fe400078a10ff */
[----:B------:R-:W-:Y:S02]  /*1a8e0*/  SHF.R.S32.HI R29, RZ, 0x1f, R29 ;  /* 0x0000001fff1d7819 */ /* 0x000fe4000001141d */
[----:B------:R-:W-:Y:S01]  /*1a8f0*/  @!P1 LEA.HI.X R5, R3, R10, R11, 0x2, P5 ;  /* 0x0000000a03059211 */ /* 0x000fe200028f140b */
[C---:B------:R-:W-:Y:S01]  /*1a900*/  VIADD R3, R205.reuse, 0x30 ;  /* 0x00000030cd037836 */ /* 0x040fe20000000000 */
[----:B-1----:R-:W-:Y:S01]  /*1a910*/  @!P0 LEA R6, P4, R12, R14, 0x2 ;  /* 0x0000000e0c068211 */ /* 0x002fe200078810ff */
[----:B------:R-:W-:Y:S02]  /*1a920*/  VIADD R11, R205, 0x20 ;  /* 0x00000020cd0b7836 */ /* 0x000fe40000000000 */
[----:B------:R0:W-:Y:S01]  /*1a930*/  @!P1 ST.E.64 desc[UR38][R4.64], R34 ;  /* 0x0000002204009985 */ /* 0x0001e2000c101b26 */
[----:B------:R-:W-:-:S02]  /*1a940*/  ISETP.GE.AND P1, PT, R3, UR4, PT ;  /* 0x0000000403007c0c */ /* 0x000fc4000bf26270 */
[----:B------:R-:W-:Y:S02]  /*1a950*/  SHF.R.S32.HI R11, RZ, 0x1f, R11 ;  /* 0x0000001fff0b7819 */ /* 0x000fe4000001140b */
[----:B------:R-:W-:Y:S01]  /*1a960*/  @!P0 LEA.HI.X R7, R12, R10, R13, 0x2, P4 ;  /* 0x0000000a0c078211 */ /* 0x000fe200020f140d */
[C---:B------:R-:W-:Y:S02]  /*1a970*/  VIADD R12, R205.reuse, 0x38 ;  /* 0x00000038cd0c7836 */ /* 0x040fe40000000000 */
[----:B------:R-:W-:Y:S02]  /*1a980*/  VIADD R13, R205, 0x28 ;  /* 0x00000028cd0d7836 */ /* 0x000fe40000000000 */
[----:B------:R1:W-:Y:S01]  /*1a990*/  @!P0 ST.E.64 desc[UR38][R6.64], R38 ;  /* 0x0000002606008985 */ /* 0x0003e2000c101b26 */
[----:B------:R-:W-:Y:S02]  /*1a9a0*/  ISETP.GE.AND P0, PT, R12, UR4, PT ;  /* 0x000000040c007c0c */ /* 0x000fe4000bf06270 */
[----:B------:R-:W-:-:S02]  /*1a9b0*/  SHF.R.S32.HI R13, RZ, 0x1f, R13 ;  /* 0x0000001fff0d7819 */ /* 0x000fc4000001140d */
[----:B0-----:R-:W-:-:S04]  /*1a9c0*/  @!P2 LEA R4, P5, R8, R14, 0x2 ;  /* 0x0000000e0804a211 */ /* 0x001fc800078a10ff */
[----:B------:R-:W-:Y:S01]  /*1a9d0*/  @!P2 LEA.HI.X R5, R8, R10, R11, 0x2, P5 ;  /* 0x0000000a0805a211 */ /* 0x000fe200028f140b */
[C---:B------:R-:W-:Y:S02]  /*1a9e0*/  VIADD R8, R205.reuse, 0x40 ;  /* 0x00000040cd087836 */ /* 0x040fe40000000000 */
[----:B------:R-:W-:Y:S01]  /*1a9f0*/  VIADD R11, R205, 0x30 ;  /* 0x00000030cd0b7836 */ /* 0x000fe20000000000 */
[C---:B-1----:R-:W-:Y:S01]  /*1aa00*/  @!P3 LEA R6, P4, R9.reuse, R14, 0x2 ;  /* 0x0000000e0906b211 */ /* 0x042fe200078810ff */
        /* <DEDUP_REMOVED lines=9> */
[----:B0-----:R-:W-:-:S04]  /*1aaa0*/  @!P1 LEA R4, P5, R3, R14, 0x2 ;  /* 0x0000000e03049211 */ /* 0x001fc800078a10ff */
[----:B------:R-:W-:Y:S01]  /*1aab0*/  @!P1 LEA.HI.X R5, R3, R10, R11, 0x2, P5 ;  /* 0x0000000a03059211 */ /* 0x000fe200028f140b */
[C---:B------:R-:W-:Y:S02]  /*1aac0*/  VIADD R3, R205.reuse, 0x50 ;  /* 0x00000050cd037836 */ /* 0x040fe40000000000 */
[----:B------:R-:W-:Y:S01]  /*1aad0*/  VIADD R11, R205, 0x40 ;  /* 0x00000040cd0b7836 */ /* 0x000fe20000000000 */
[C---:B-1----:R-:W-:Y:S01]  /*1aae0*/  @!P0 LEA R6, P4, R12.reuse, R14, 0x2 ;  /* 0x0000000e0c068211 */ /* 0x042fe200078810ff */
        /* <DEDUP_REMOVED lines=12> */
[----:B------:R-:W-:Y:S01]  /*1abb0*/  VIADD R8, R205, 0x50 ;  /* 0x00000050cd087836 */ /* 0x000fe20000000000 */
[----:B-1----:R-:W-:Y:S01]  /*1abc0*/  @!P3 LEA R6, P4, R9, R14, 0x2 ;  /* 0x0000000e0906b211 */ /* 0x002fe200078810ff */
[----:B------:R0:W-:Y:S01]  /*1abd0*/  @!P2 ST.E.64 desc[UR38][R4.64], R58 ;  /* 0x0000003a0400a985 */ /* 0x0001e2000c101b26 */
[----:B------:R-:W-:Y:S02]  /*1abe0*/  ISETP.GE.AND P2, PT, R11, UR4, PT ;  /* 0x000000040b007c0c */ /* 0x000fe4000bf46270 */
[----:B------:R-:W-:Y:S01]  /*1abf0*/  @!P3 LEA.HI.X R7, R9, R10, R12, 0x2, P4 ;  /* 0x0000000a0907b211 */ /* 0x000fe200020f140c */
[----:B------:R-:W-:Y:S01]  /*1ac00*/  VIADD R12, R205, 0x60 ;  /* 0x00000060cd0c7836 */ /* 0x000fe20000000000 */
[----:B------:R-:W-:-:S03]  /*1ac10*/  SHF.R.S32.HI R8, RZ, 0x1f, R8 ;  /* 0x0000001fff087819 */ /* 0x000fc60000011408 */
[----:B------:R1:W-:Y:S01]  /*1ac20*/  @!P3 ST.E.64 desc[UR38][R6.64], R62 ;  /* 0x0000003e0600b985 */ /* 0x0003e2000c101b26 */
[----:B------:R-:W-:Y:S02]  /*1ac30*/  ISETP.GE.AND P3, PT, R24, UR4, PT ;  /* 0x0000000418007c0c */ /* 0x000fe4000bf66270 */
[----:B------:R-:W-:Y:S02]  /*1ac40*/  SHF.R.S32.HI R12, RZ, 0x1f, R12 ;  /* 0x0000001fff0c7819 */ /* 0x000fe4000001140c */
[----:B0-----:R-:W-:-:S04]  /*1ac50*/  @!P1 LEA R4, P5, R3, R14, 0x2 ;  /* 0x0000000e03049211 */ /* 0x001fc800078a10ff */
[----:B------:R-:W-:Y:S01]  /*1ac60*/  @!P1 LEA.HI.X R5, R3, R10, R8, 0x2, P5 ;  /* 0x0000000a03059211 */ /* 0x000fe200028f1408 */
[----:B------:R-:W-:Y:S01]  /*1ac70*/  VIADD R3, R205, 0x70 ;  /* 0x00000070cd037836 */ /* 0x000fe20000000000 */
[-C--:B------:R-:W-:Y:S02]  /*1ac80*/  @!P2 LEA R8, P5, R11, R14.reuse, 0x2 ;  /* 0x0000000e0b08a211 */ /* 0x080fe400078a10ff */
[----:B-1----:R-:W-:Y:S01]  /*1ac90*/  @!P0 LEA R6, P4, R13, R14, 0x2 ;  /* 0x0000000e0d068211 */ /* 0x002fe200078810ff */
        /* <DEDUP_REMOVED lines=9> */
[----:B------:R-:W-:Y:S01]  /*1ad30*/  @!P3 LEA.HI.X R13, R24, R10, R28, 0x2, P4 ;  /* 0x0000000a180db211 */ /* 0x000fe200020f141c */
[----:B------:R2:W-:Y:S01]  /*1ad40*/  @!P2 ST.E.64 desc[UR38][R8.64], R74 ;  /* 0x0000004a0800a985 */ /* 0x0005e2000c101b26 */
[----:B------:R-:W-:Y:S01]  /*1ad50*/  ISETP.GE.AND P2, PT, R11, UR4, PT ;  /* 0x000000040b007c0c */ /* 0x000fe2000bf46270 */
[C---:B------:R-:W-:Y:S01]  /*1ad60*/  VIADD R24, R205.reuse, 0x88 ;  /* 0x00000088cd187836 */ /* 0x040fe20000000000 */
[----:B------:R-:W-:Y:S01]  /*1ad70*/  SHF.R.S32.HI R15, RZ, 0x1f, R15 ;  /* 0x0000001fff0f7819 */ /* 0x000fe2000001140f */
[----:B------:R-:W-:Y:S01]  /*1ad80*/  VIADD R28, R205, 0x78 ;  /* 0x00000078cd1c7836 */ /* 0x000fe20000000000 */
[C---:B------:R-:W-:Y:S01]  /*1ad90*/  @!P1 LEA R20, P5, R3.reuse, R14, 0x2 ;  /* 0x0000000e03149211 */ /* 0x040fe200078a10ff */
[----:B------:R3:W-:Y:S01]  /*1ada0*/  @!P3 ST.E.64 desc[UR38][R12.64], R78 ;  /* 0x0000004e0c00b985 */ /* 0x0007e2000c101b26 */
[----:B------:R-:W-:Y:S02]  /*1adb0*/  ISETP.GE.AND P3, PT, R24, UR4, PT ;  /* 0x0000000418007c0c */ /* 0x000fe4000bf66270 */
[----:B------:R-:W-:Y:S01]  /*1adc0*/  @!P1 LEA.HI.X R21, R3, R10, R15, 0x2, P5 ;  /* 0x0000000a03159211 */ /* 0x000fe200028f140f */
[----:B------:R-:W-:Y:S01]  /*1add0*/  VIADD R3, R205, 0x90 ;  /* 0x00000090cd037836 */ /* 0x000fe20000000000 */
[----:B0-----:R-:W-:Y:S01]  /*1ade0*/  @!P0 LEA R4, P4, R25, R14, 0x2 ;  /* 0x0000000e19048211 */ /* 0x001fe200078810ff */
[----:B------:R-:W-:Y:S01]  /*1adf0*/  VIADD R15, R205, 0x80 ;  /* 0x00000080cd0f7836 */ /* 0x000fe20000000000 */
[----:B------:R-:W-:Y:S01]  /*1ae00*/  SHF.R.S32.HI R28, RZ, 0x1f, R28 ;  /* 0x0000001fff1c7819 */ /* 0x000fe2000001141c */
[----:B------:R0:W-:Y:S01]  /*1ae10*/  @!P1 ST.E.64 desc[UR38][R20.64], R82 ;  /* 0x0000005214009985 */ /* 0x0001e2000c101b26 */
[----:B------:R-:W-:-:S02]  /*1ae20*/  ISETP.GE.AND P1, PT, R3, UR4, PT ;  /* 0x0000000403007c0c */ /* 0x000fc4000bf26270 */
[----:B------:R-:W-:Y:S02]  /*1ae30*/  SHF.R.S32.HI R15, RZ, 0x1f, R15 ;  /* 0x0000001fff0f7819 */ /* 0x000fe4000001140f */
[----:B-1----:R-:W-:Y:S02]  /*1ae40*/  @!P2 LEA R6, P5, R11, R14, 0x2 ;  /* 0x0000000e0b06a211 */ /* 0x002fe400078a10ff */
[-C--:B------:R-:W-:Y:S01]  /*1ae50*/  @!P0 LEA.HI.X R5, R25, R10.reuse, R28, 0x2, P4 ;  /* 0x0000000a19058211 */ /* 0x080fe200020f141c */
[----:B------:R-:W-:Y:S01]  /*1ae60*/  VIADD R25, R205, 0x98 ;  /* 0x00000098cd197836 */ /* 0x000fe20000000000 */
[----:B------:R-:W-:Y:S01]  /*1ae70*/  @!P2 LEA.HI.X R7, R11, R10, R15, 0x2, P5 ;  /* 0x0000000a0b07a211 */ /* 0x000fe200028f140f */
[C---:B------:R-:W-:Y:S01]  /*1ae80*/  VIADD R28, R205.reuse, 0x88 ;  /* 0x00000088cd1c7836 */ /* 0x040fe20000000000 */
[----:B--2---:R-:W-:Y:S01]  /*1ae90*/  @!P3 LEA R8, P4, R24, R14, 0x2 ;  /* 0x0000000e1808b211 */ /* 0x004fe200078810ff */
[----:B------:R-:W-:Y:S01]  /*1aea0*/  VIADD R11, R205, 0xa0 ;  /* 0x000000a0cd0b7836 */ /* 0x000fe20000000000 */
[----:B------:R1:W-:Y:S01]  /*1aeb0*/  @!P0 ST.E.64 desc[UR38][R4.64], R86 ;  /* 0x0000005604008985 */ /* 0x0003e2000c101b26 */
[----:B------:R-:W-:Y:S01]  /*1aec0*/  ISETP.GE.AND P0, PT, R25, UR4, PT ;  /* 0x0000000419007c0c */ /* 0x000fe2000bf06270 */
[----:B------:R-:W-:Y:S01]  /*1aed0*/  VIADD R15, R205, 0x90 ;  /* 0x00000090cd0f7836 */ /* 0x000fe20000000000 */
[----:B------:R-:W-:Y:S01]  /*1aee0*/  SHF.R.S32.HI R28, RZ, 0x1f, R28 ;  /* 0x0000001fff1c7819 */ /* 0x000fe2000001141c */
[----:B------:R2:W-:Y:S01]  /*1aef0*/  @!P2 ST.E.64 desc[UR38][R6.64], R90 ;  /* 0x0000005a0600a985 */ /* 0x0005e2000c101b26 */
[----:B------:R-:W-:-:S02]  /*1af00*/  ISETP.GE.AND P2, PT, R11, UR4, PT ;  /* 0x000000040b007c0c */ /* 0x000fc4000bf46270 */
[----:B------:R-:W-:Y:S01]  /*1af10*/  @!P3 LEA.HI.X R9, R24, R10, R28, 0x2, P4 ;  /* 0x0000000a1809b211 */ /* 0x000fe200020f141c */
[C---:B------:R-:W-:Y:S01]  /*1af20*/  VIADD R28, R205.reuse, 0xa8 ;  /* 0x000000a8cd1c7836 */ /* 0x040fe20000000000 */
[----:B------:R-:W-:Y:S01]  /*1af30*/  SHF.R.S32.HI R15, RZ, 0x1f, R15 ;  /* 0x0000001fff0f7819 */ /* 0x000fe2000001140f */
[----:B------:R-:W-:Y:S01]  /*1af40*/  VIADD R24, R205, 0xa0 ;  /* 0x000000a0cd187836 */ /* 0x000fe20000000000 */
[C---:B---3--:R-:W-:Y:S01]  /*1af50*/  @!P1 LEA R12, P5, R3.reuse, R14, 0x2 ;  /* 0x0000000e030c9211 */ /* 0x048fe200078a10ff */
[----:B------:R3:W-:Y:S01]  /*1af60*/  @!P3 ST.E.64 desc[UR38][R8.64], R94 ;  /* 0x0000005e0800b985 */ /* 0x0007e2000c101b26 */
[----:B------:R-:W-:Y:S02]  /*1af70*/  ISETP.GE.AND P4, PT, R28, UR4, PT ;  /* 0x000000041c007c0c */ /* 0x000fe4000bf86270 */
[----:B------:R-:W-:Y:S01]  /*1af80*/  @!P1 LEA.HI.X R13, R3, R10, R15, 0x2, P5 ;  /* 0x0000000a030d9211 */ /* 0x000fe200028f140f */
[----:B------:R-:W-:Y:S01]  /*1af90*/  VIADD R15, R205, 0xb0 ;  /* 0x000000b0cd0f7836 */ /* 0x000fe20000000000 */
[-C--:B0-----:R-:W-:Y:S01]  /*1afa0*/  @!P0 LEA R20, P5, R25, R14.reuse, 0x2 ;  /* 0x0000000e19148211 */ /* 0x081fe200078a10ff */
[----:B------:R-:W-:Y:S01]  /*1afb0*/  VIADD R3, R205, 0xb8 ;  /* 0x000000b8cd037836 */ /* 0x000fe20000000000 */
[----:B------:R-:W-:Y:S01]  /*1afc0*/  SHF.R.S32.HI R24, RZ, 0x1f, R24 ;  /* 0x0000001fff187819 */ /* 0x000fe20000011418 */
[----:B------:R0:W-:Y:S01]  /*1afd0*/  @!P1 ST.E.64 desc[UR38][R12.64], R98 ;  /* 0x000000620c009985 */ /* 0x0001e2000c101b26 */
[----:B-1----:R-:W-:-:S02]  /*1afe0*/  @!P2 LEA R4, P1, R11, R14, 0x2 ;  /* 0x0000000e0b04a211 */ /* 0x002fc400078210ff */
[----:B------:R-:W-:Y:S02]  /*1aff0*/  ISETP.GE.AND P3, PT, R15, UR4, PT ;  /* 0x000000040f007c0c */ /* 0x000fe4000bf66270 */
[-C--:B------:R-:W-:Y:S01]  /*1b000*/  @!P0 LEA.HI.X R21, R25, R10.reuse, R29, 0x2, P5 ;  /* 0x0000000a19158211 */ /* 0x080fe200028f141d */
[----:B------:R-:W-:Y:S01]  /*1b010*/  VIADD R29, R205, 0xa8 ;  /* 0x000000a8cd1d7836 */ /* 0x000fe20000000000 */
[----:B------:R-:W-:Y:S01]  /*1b020*/  @!P2 LEA.HI.X R5, R11, R10, R24, 0x2, P1 ;  /* 0x0000000a0b05a211 */ /* 0x000fe200008f1418 */
[----:B------:R-:W-:Y:S01]  /*1b030*/  VIADD R25, R205, 0xc8 ;  /* 0x000000c8cd197836 */ /* 0x000fe20000000000 */
[----:B------:R-:W-:Y:S01]  /*1b040*/  ISETP.GE.AND P1, PT, R3, UR4, PT ;  /* 0x0000000403007c0c */ /* 0x000fe2000bf26270 */
[----:B------:R-:W-:Y:S01]  /*1b050*/  @!P0 ST.E.64 desc[UR38][R20.64], R102 ;  /* 0x0000006614008985 */ /* 0x000fe2000c101b26 */
[-C--:B--2---:R-:W-:Y:S01]  /*1b060*/  @!P4 LEA R6, P0, R28, R14.reuse, 0x2 ;  /* 0x0000000e1c06c211 */ /* 0x084fe200078010ff */
[C---:B------:R-:W-:Y:S01]  /*1b070*/  VIADD R24, R205.reuse, 0xb0 ;  /* 0x000000b0cd187836 */ /* 0x040fe20000000000 */
[----:B------:R-:W-:Y:S01]  /*1b080*/  SHF.R.S32.HI R29, RZ, 0x1f, R29 ;  /* 0x0000001fff1d7819 */ /* 0x000fe2000001141d */
[----:B------:R-:W-:Y:S01]  /*1b090*/  VIADD R11, R205, 0xc0 ;  /* 0x000000c0cd0b7836 */ /* 0x000fe20000000000 */
[----:B------:R1:W-:Y:S01]  /*1b0a0*/  @!P2 ST.E.64 desc[UR38][R4.64], R106 ;  /* 0x0000006a0400a985 */ /* 0x0003e2000c101b26 */
[----:B---3--:R-:W-:-:S02]  /*1b0b0*/  @!P3 LEA R8, P5, R15, R14, 0x2 ;  /* 0x0000000e0f08b211 */ /* 0x008fc400078a10ff */
[----:B------:R-:W-:Y:S01]  /*1b0c0*/  @!P4 LEA.HI.X R7, R28, R10, R29, 0x2, P0 ;  /* 0x0000000a1c07c211 */ /* 0x000fe200000f141d */
[----:B------:R-:W-:Y:S01]  /*1b0d0*/  VIADD R28, R205, 0xb8 ;  /* 0x000000b8cd1c7836 */ /* 0x000fe20000000000 */
[----:B------:R-:W-:Y:S02]  /*1b0e0*/  SHF.R.S32.HI R24, RZ, 0x1f, R24 ;  /* 0x0000001fff187819 */ /* 0x000fe40000011418 */
[----:B------:R-:W-:Y:S01]  /*1b0f0*/  ISETP.GE.AND P0, PT, R25, UR4, PT ;  /* 0x0000000419007c0c */ /* 0x000fe2000bf06270 */
[----:B------:R2:W-:Y:S01]  /*1b100*/  @!P4 ST.E.64 desc[UR38][R6.64], R110 ;  /* 0x0000006e0600c985 */ /* 0x0005e2000c101b26 */
[----:B------:R-:W-:Y:S02]  /*1b110*/  ISETP.GE.AND P2, PT, R11, UR4, PT ;  /* 0x000000040b007c0c */ /* 0x000fe4000bf46270 */
[----:B0-----:R-:W-:Y:S02]  /*1b120*/  @!P1 LEA R12, P4, R3, R14, 0x2 ;  /* 0x0000000e030c9211 */ /* 0x001fe400078810ff */
[----:B------:R-:W-:-:S02]  /*1b130*/  SHF.R.S32.HI R28, RZ, 0x1f, R28 ;  /* 0x0000001fff1c7819 */ /* 0x000fc4000001141c */
[-C--:B------:R-:W-:Y:S01]  /*1b140*/  @!P3 LEA.HI.X R9, R15, R10.reuse, R24, 0x2, P5 ;  /* 0x0000000a0f09b211 */ /* 0x080fe200028f1418 */
[----:B------:R-:W-:Y:S01]  /*1b150*/  VIADD R15, R205, 0xd0 ;  /* 0x000000d0cd0f7836 */ /* 0x000fe20000000000 */
[----:B------:R-:W-:Y:S01]  /*1b160*/  @!P1 LEA.HI.X R13, R3, R10, R28, 0x2, P4 ;  /* 0x0000000a030d9211 */ /* 0x000fe200020f141c */
[----:B------:R-:W-:Y:S02]  /*1b170*/  VIADD R28, R205, 0xc8 ;  /* 0x000000c8cd1c7836 */ /* 0x000fe40000000000 */
[----:B------:R0:W-:Y:S01]  /*1b180*/  @!P3 ST.E.64 desc[UR38][R8.64], R114 ;  /* 0x000000720800b985 */ /* 0x0001e2000c101b26 */
[----:B------:R-:W-:Y:S01]  /*1b190*/  ISETP.GE.AND P3, PT, R15, UR4, PT ;  /* 0x000000040f007c0c */ /* 0x000fe2000bf66270 */
[----:B------:R-:W-:Y:S01]  /*1b1a0*/  VIADD R24, R205, 0xc0 ;  /* 0x000000c0cd187836 */ /* 0x000fe20000000000 */
[-C--:B-1----:R-:W-:Y:S01]  /*1b1b0*/  @!P0 LEA R4, P4, R25, R14.reuse, 0x2 ;  /* 0x0000000e19048211 */ /* 0x082fe200078810ff */
[----:B------:R-:W-:Y:S01]  /*1b1c0*/  VIADD R3, R205, 0xd8 ;  /* 0x000000d8cd037836 */ /* 0x000fe20000000000 */
[----:B------:R-:W-:Y:S01]  /*1b1d0*/  SHF.R.S32.HI R28, RZ, 0x1f, R28 ;  /* 0x0000001fff1c7819 */ /* 0x000fe2000001141c */
[----:B------:R1:W-:Y:S01]  /*1b1e0*/  @!P1 ST.E.64 desc[UR38][R12.64], R118 ;  /* 0x000000760c009985 */ /* 0x0003e2000c101b26 */
[----:B------:R-:W-:-:S02]  /*1b1f0*/  @!P2 LEA R20, P5, R11, R14, 0x2 ;  /* 0x0000000e0b14a211 */ /* 0x000fc400078a10ff */
[----:B------:R-:W-:Y:S02]  /*1b200*/  SHF.R.S32.HI R24, RZ, 0x1f, R24 ;  /* 0x0000001fff187819 */ /* 0x000fe40000011418 */
[-C--:B------:R-:W-:Y:S01]  /*1b210*/  @!P0 LEA.HI.X R5, R25, R10.reuse, R28, 0x2, P4 ;  /* 0x0000000a19058211 */ /* 0x080fe200020f141c */
[----:B------:R-:W-:Y:S01]  /*1b220*/  VIADD R25, R205, 0xd0 ;  /* 0x000000d0cd197836 */ /* 0x000fe20000000000 */
[----:B------:R-:W-:Y:S01]  /*1b230*/  @!P2 LEA.HI.X R21, R11, R10, R24, 0x2, P5 ;  /* 0x0000000a0b15a211 */ /* 0x000fe200028f1418 */
[----:B------:R-:W-:Y:S01]  /*1b240*/  VIADD R24, R205, 0xe0 ;  /* 0x000000e0cd187836 */ /* 0x000fe20000000000 */
[----:B------:R-:W-:Y:S01]  /*1b250*/  ISETP.GE.AND P1, PT, R3, UR4, PT ;  /* 0x0000000403007c0c */ /* 0x000fe2000bf26270 */
[----:B------:R-:W-:Y:S01]  /*1b260*/  VIADD R11, R205, 0xe8 ;  /* 0x000000e8cd0b7836 */ /* 0x000fe20000000000 */
[----:B------:R-:W-:Y:S01]  /*1b270*/  SHF.R.S32.HI R25, RZ, 0x1f, R25 ;  /* 0x0000001fff197819 */ /* 0x000fe20000011419 */
[----:B------:R3:W-:Y:S01]  /*1b280*/  @!P2 ST.E.64 desc[UR38][R20.64], R122 ;  /* 0x0000007a1400a985 */ /* 0x0007e2000c101b26 */
[----:B--2---:R-:W-:-:S02]  /*1b290*/  @!P3 LEA R6, P5, R15, R14, 0x2 ;  /* 0x0000000e0f06b211 */ /* 0x004fc400078a10ff */
[----:B------:R-:W-:Y:S01]  /*1b2a0*/  ISETP.GE.AND P4, PT, R24, UR4, PT ;  /* 0x0000000418007c0c */ /* 0x000fe2000bf86270 */
[----:B------:R2:W-:Y:S01]  /*1b2b0*/  @!P0 ST.E.64 desc[UR38][R4.64], R126 ;  /* 0x0000007e04008985 */ /* 0x0005e2000c101b26 */
[----:B------:R-:W-:Y:S01]  /*1b2c0*/  @!P3 LEA.HI.X R7, R15, R10, R25, 0x2, P5 ;  /* 0x0000000a0f07b211 */ /* 0x000fe200028f1419 */
[----:B------:R-:W-:Y:S01]  /*1b2d0*/  VIADD R15, R205, 0xd8 ;  /* 0x000000d8cd0f7836 */ /* 0x000fe20000000000 */
[----:B------:R-:W-:Y:S01]  /*1b2e0*/  ISETP.GE.AND P2, PT, R11, UR4, PT ;  /* 0x000000040b007c0c */ /* 0x000fe2000bf46270 */
[----:B------:R-:W-:Y:S01]  /*1b2f0*/  VIADD R25, R205, 0xe0 ;  /* 0x000000e0cd197836 */ /* 0x000fe20000000000 */
[----:B------:R-:W-:Y:S01]  /*1b300*/  ISETP.GE.AND P0, PT, R237, UR4, PT ;  /* 0x00000004ed007c0c */ /* 0x000fe2000bf06270 */
[----:B------:R2:W-:Y:S01]  /*1b310*/  @!P3 ST.E.64 desc[UR38][R6.64], R130 ;  /* 0x000000820600b985 */ /* 0x0005e2000c101b26 */
[----:B------:R-:W-:Y:S02]  /*1b320*/  SHF.R.S32.HI R15, RZ, 0x1f, R15 ;  /* 0x0000001fff0f7819 */ /* 0x000fe4000001140f */
[----:B0-----:R-:W-:-:S02]  /*1b330*/  @!P1 LEA R8, P5, R3, R14, 0x2 ;  /* 0x0000000e03089211 */ /* 0x001fc400078a10ff */
[----:B------:R-:W-:Y:S02]  /*1b340*/  SHF.R.S32.HI R25, RZ, 0x1f, R25 ;  /* 0x0000001fff197819 */ /* 0x000fe40000011419 */
[----:B------:R-:W-:Y:S01]  /*1b350*/  @!P1 LEA.HI.X R9, R3, R10, R15, 0x2, P5 ;  /* 0x0000000a03099211 */ /* 0x000fe200028f140f */
[----:B------:R-:W-:Y:S01]  /*1b360*/  VIADD R15, R205, 0xe8 ;  /* 0x000000e8cd0f7836 */ /* 0x000fe20000000000 */
[CC--:B-1----:R-:W-:Y:S02]  /*1b370*/  @!P4 LEA R12, P3, R24.reuse, R14.reuse, 0x2 ;  /* 0x0000000e180cc211 */ /* 0x0c2fe400078610ff */
[----:B---3--:R-:W-:Y:S01]  /*1b380*/  @!P2 LEA R20, P5, R11, R14, 0x2 ;  /* 0x0000000e0b14a211 */ /* 0x008fe200078a10ff */
[----:B------:R2:W-:Y:S01]  /*1b390*/  @!P1 ST.E.64 desc[UR38][R8.64], R134 ;  /* 0x0000008608009985 */ /* 0x0005e2000c101b26 */
[----:B------:R-:W-:Y:S02]  /*1b3a0*/  SHF.R.S32.HI R15, RZ, 0x1f, R15 ;  /* 0x0000001fff0f7819 */ /* 0x000fe4000001140f */
[----:B------:R-:W-:-:S02]  /*1b3b0*/  @!P4 LEA.HI.X R13, R24, R10, R25, 0x2, P3 ;  /* 0x0000000a180dc211 */ /* 0x000fc400018f1419 */
[----:B------:R-:W-:Y:S02]  /*1b3c0*/  SHF.R.S32.HI R3, RZ, 0x1f, R237 ;  /* 0x0000001fff037819 */ /* 0x000fe400000114ed */
[----:B------:R-:W-:Y:S01]  /*1b3d0*/  @!P0 LEA R24, P3, R237, R14, 0x2 ;  /* 0x0000000eed188211 */ /* 0x000fe200078610ff */
[----:B------:R2:W-:Y:S01]  /*1b3e0*/  @!P4 ST.E.64 desc[UR38][R12.64], R138 ;  /* 0x0000008a0c00c985 */ /* 0x0005e2000c101b26 */
[-C--:B------:R-:W-:Y:S02]  /*1b3f0*/  @!P2 LEA.HI.X R21, R11, R10.reuse, R15, 0x2, P5 ;  /* 0x0000000a0b15a211 */ /* 0x080fe400028f140f */
        /* <DEDUP_REMOVED lines=10> */
.L_x_2840:
[----:B------:R-:W-:Y:S01]  /*1b4a0*/  ULDC.64 UR4, c[0x0][0xc08] ;  /* 0x0003020000047ab9 */ /* 0x000fe20000000a00 */
[----:B------:R-:W4:Y:S01]  /*1b4b0*/  LDC.64 R4, c[0x0][0xc00] ;  /* 0x00030000ff047b82 */ /* 0x000f220000000a00 */
[----:B------:R-:W-:Y:S01]  /*1b4c0*/  ISETP.NE.U32.AND P0, PT, RZ, UR4, PT ;  /* 0x00000004ff007c0c */ /* 0x000fe2000bf05070 */
[----:B------:R-:W-:-:S03]  /*1b4d0*/  IMAD.MOV.U32 R3, RZ, RZ, RZ ;  /* 0x000000ffff037224 */ /* 0x000fc600078e00ff */
[----:B------:R-:W-:Y:S01]  /*1b4e0*/  ISETP.NE.AND.EX P1, PT, RZ, UR5, PT, P0 ;  /* 0x00000005ff007c0c */ /* 0x000fe2000bf25300 */
[----:B------:R-:W-:Y:S02]  /*1b4f0*/  ULDC.64 UR4, c[0x0][0xc00] ;  /* 0x0003000000047ab9 */ /* 0x000fe40000000a00 */
[----:B------:R-:W-:-:S04]  /*1b500*/  ISETP.NE.U32.AND P0, PT, RZ, UR4, PT ;  /* 0x00000004ff007c0c */ /* 0x000fc8000bf05070 */
[----:B------:R-:W-:-:S06]  /*1b510*/  ISETP.NE.AND.EX P0, PT, RZ, UR5, PT, P0 ;  /* 0x00000005ff007c0c */ /* 0x000fcc000bf05300 */
[----:B------:R-:W0:Y:S01]  /*1b520*/  @P1 LDC.64 R6, c[0x0][0xc08] ;  /* 0x00030200ff061b82 */ /* 0x000e220000000a00 */
[----:B------:R-:W-:Y:S02]  /*1b530*/  ULDC UR4, c[0x0][0xa88] ;  /* 0x0002a20000047ab9 */ /* 0x000fe40000000800 */
[----:B------:R-:W-:Y:S02]  /*1b540*/  IMAD.U32 R20, RZ, RZ, UR4 ;  /* 0x00000004ff147e24 */ /* 0x000fe4000f8e00ff */
[----:B----4-:R-:W-:-:S05]  /*1b550*/  IMAD.WIDE R4, R230, 0x4, R4 ;  /* 0x00000004e6047825 */ /* 0x010fca00078e0204 */
[----:B------:R4:W5:Y:S01]  /*1b560*/  @P0 LDG.E R3, desc[UR38][R4.64] ;  /* 0x0000002604030981 */ /* 0x000962000c1e1900 */
[----:B0-----:R-:W-:-:S05]  /*1b570*/  @P1 IMAD.WIDE R6, R230, 0x4, R6 ;  /* 0x00000004e6061825 */ /* 0x001fca00078e0206 */
[----:B------:R4:W5:Y:S01]  /*1b580*/  @P1 LDG.E R20, desc[UR38][R6.64] ;  /* 0x0000002606141981 */ /* 0x000962000c1e1900 */
[----:B------:R-:W-:Y:S02]  /*1b590*/  ISETP.NE.AND P2, PT, R225, RZ, PT ;  /* 0x000000ffe100720c */ /* 0x000fe40003f45270 */
[----:B------:R-:W-:Y:S01]  /*1b5a0*/  SHF.R.S32.HI R28, RZ, 0x1f, R230 ;  /* 0x0000001fff1c7819 */ /* 0x000fe200000114e6 */
[----:B------:R-:W0:Y:S10]  /*1b5b0*/  S2R R8, SR_TID.X ;  /* 0x0000000000087919 */ /* 0x000e340000002100 */
[----:B------:R-:W1:Y:S01]  /*1b5c0*/  @!P2 LDC R225, c[0x0][0xad4] ;  /* 0x0002b500ffe1ab82 */ /* 0x000e620000000800 */
[----:B0-----:R-:W-:Y:S01]  /*1b5d0*/  VIADD R0, R8, 0xffffff80 ;  /* 0xffffff8008007836 */ /* 0x001fe20000000000 */
[----:B-1----:R-:W-:-:S04]  /*1b5e0*/  ISETP.GT.AND P2, PT, R225, 0x1, PT ;  /* 0x00000001e100780c */ /* 0x002fc80003f44270 */
[----:B------:R-:W-:Y:S01]  /*1b5f0*/  ISETP.GT.AND P3, PT, R0, 0x7f, PT ;  /* 0x0000007f0000780c */ /* 0x000fe20003f64270 */
[----:B----4-:R-:W-:-:S12]  /*1b600*/  @P1 BRA `(.L_x_2858) ;  /* 0x0000000000101947 */ /* 0x010fd80003800000 */
[----:B------:R-:W-:Y:S05]  /*1b610*/  @!P0 BRA `(.L_x_2858) ;  /* 0x00000000000c8947 */ /* 0x000fea0003800000 */
[----:B------:R-:W4:Y:S04]  /*1b620*/  LDG.E R7, desc[UR38][R4.64] ;  /* 0x0000002604077981 */ /* 0x000f28000c1e1900 */
[----:B-----5:R-:W4:Y:S02]  /*1b630*/  LDG.E R20, desc[UR38][R4.64+0x4] ;  /* 0x0000042604147981 */ /* 0x020f24000c1e1900 */
[----:B----4-:R-:W-:-:S07]  /*1b640*/  IMAD.IADD R20, R20, 0x1, -R7 ;  /* 0x0000000114147824 */ /* 0x010fce00078e0a07 */
.L_x_2858:
[----:B------:R-:W-:Y:S01]  /*1b650*/  BSSY B1, `(.L_x_2859) ;  /* 0x0000035000017945 */ /* 0x000fe20003800000 */
[----:B------:R-:W-:Y:S02]  /*1b660*/  SEL R27, R230, RZ, !P0 ;  /* 0x000000ffe61b7207 */ /* 0x000fe40004000000 */
[----:B------:R-:W-:Y:S02]  /*1b670*/  SEL R28, R28, RZ, !P0 ;  /* 0x000000ff1c1c7207 */ /* 0x000fe40004000000 */
[----:B-----5:R-:W-:Y:S01]  /*1b680*/  SHF.R.S32.HI R26, RZ, 0x1f, R3 ;  /* 0x0000001fff1a7819 */ /* 0x020fe20000011403 */
[----:B------:R-:W-:Y:S06]  /*1b690*/  @P3 BRA `(.L_x_2860) ;  /* 0x0000000000c03947 */ /* 0x000fec0003800000 */
[----:B------:R-:W0:Y:S01]  /*1b6a0*/  LDC R31, c[0x0][0xbe8] ;  /* 0x0002fa00ff1f7b82 */ /* 0x000e220000000800 */
[----:B------:R-:W-:Y:S01]  /*1b6b0*/  IADD3 R29, R209, -0x80, R8 ;  /* 0xffffff80d11d7810 */ /* 0x000fe20007ffe008 */
[----:B0-----:R-:W-:-:S05]  /*1b6c0*/  IMAD R0, R20, R31, RZ ;  /* 0x0000001f14007224 */ /* 0x001fca00078e02ff */
        /* <DEDUP_REMOVED lines=9> */
[----:B------:R-:W1:Y:S08]  /*1b760*/  LDC.64 R12, c[0x0][R24+0x220] ;  /* 0x00008800180c7b82 */ /* 0x000e700000000a00 */
[----:B------:R-:W4:Y:S08]  /*1b770*/  LDC.64 R14, c[0x0][R24+0x218] ;  /* 0x00008600180e7b82 */ /* 0x000f300000000a00 */
[----:B------:R-:W5:Y:S08]  /*1b780*/  LDC.64 R8, c[0x0][R24+0x228] ;  /* 0x00008a0018087b82 */ /* 0x000f700000000a00 */
[----:B------:R-:W2:Y:S08]  /*1b790*/  LDC.64 R6, c[0x0][R24+0x210] ;  /* 0x0000840018067b82 */ /* 0x000eb00000000a00 */
[----:B------:R-:W3:Y:S08]  /*1b7a0*/  @P1 LDC R0, c[0x0][0xbec] ;  /* 0x0002fb00ff001b82 */ /* 0x000ef00000000800 */
[----:B------:R-:W5:Y:S01]  /*1b7b0*/  @P1 LDC R33, c[0x0][0xbf0] ;  /* 0x0002fc00ff211b82 */ /* 0x000f620000000800 */
[----:B-1----:R-:W-:-:S07]  /*1b7c0*/  IMAD R13, R13, R27, RZ ;  /* 0x0000001b0d0d7224 */ /* 0x002fce00078e02ff */
[----:B0-----:R-:W0:Y:S01]  /*1b7d0*/  @!P0 LDC R4, c[0x0][0xb50] ;  /* 0x0002d400ff048b82 */ /* 0x001e220000000800 */
[----:B------:R-:W-:-:S04]  /*1b7e0*/  IMAD.WIDE.U32 R10, R12, R27, RZ ;  /* 0x0000001b0c0a7225 */ /* 0x000fc800078e00ff */
[----:B------:R-:W-:Y:S02]  /*1b7f0*/  IMAD R13, R12, R28, R13 ;  /* 0x0000001c0c0d7224 */ /* 0x000fe400078e020d */
[----:B---3--:R-:W-:Y:S01]  /*1b800*/  @P1 IMAD.HI.U32 R0, R29, R0, RZ ;  /* 0x000000001d001227 */ /* 0x008fe200078e00ff */
[----:B------:R-:W1:Y:S03]  /*1b810*/  @!P0 LDC R5, c[0x0][0xb54] ;  /* 0x0002d500ff058b82 */ /* 0x000e660000000800 */
        /* <DEDUP_REMOVED lines=15> */
[----:B--2---:R-:W-:Y:S01]  /*1b910*/  IMAD R0, R7, R11, RZ ;  /* 0x0000000b07007224 */ /* 0x004fe200078e02ff */
[----:B------:R-:W-:-:S05]  /*1b920*/  SHF.R.S32.HI R13, RZ, 0x1f, R11 ;  /* 0x0000001fff0d7819 */ /* 0x000fca000001140b */
[C---:B------:R-:W-:Y:S02]  /*1b930*/  IMAD R13, R6.reuse, R13, R0 ;  /* 0x0000000d060d7224 */ /* 0x040fe400078e0200 */
[----:B------:R-:W-:-:S04]  /*1b940*/  IMAD.WIDE.U32 R6, R6, R11, R8 ;  /* 0x0000000b06067225 */ /* 0x000fc800078e0008 */
[----:B------:R-:W-:Y:S01]  /*1b950*/  IMAD.IADD R0, R7, 0x1, R13 ;  /* 0x0000000107007824 */ /* 0x000fe200078e020d */
[----:B0-----:R-:W-:Y:S01]  /*1b960*/  LEA R4, P0, R6, R4, 0x2 ;  /* 0x0000000406047211 */ /* 0x001fe200078010ff */
[----:B------:R-:W-:-:S03]  /*1b970*/  IMAD.MOV.U32 R7, RZ, RZ, -0x800000 ;  /* 0xff800000ff077424 */ /* 0x000fc600078e00ff */
[----:B-1----:R-:W-:-:S05]  /*1b980*/  LEA.HI.X R5, R6, R5, R0, 0x2, P0 ;  /* 0x0000000506057211 */ /* 0x002fca00000f1400 */
[----:B------:R0:W-:Y:S04]  /*1b990*/  STG.E desc[UR38][R4.64], R7 ;  /* 0x0000000704007986 */ /* 0x0001e8000c101926 */
.L_x_2860:
[----:B------:R-:W-:Y:S05]  /*1b9a0*/  BSYNC B1 ;  /* 0x0000000000017941 */ /* 0x000fea0003800000 */
.L_x_2859:
[----:B------:R-:W-:Y:S05]  /*1b9b0*/  @P2 BRA `(.L_x_2853) ;  /* 0x00000008008c2947 */ /* 0x000fea0003800000 */
[----:B------:R-:W1:Y:S01]  /*1b9c0*/  S2R R0, SR_TID.X ;  /* 0x0000000000007919 */ /* 0x000e620000002100 */
[----:B------:R-:W4:Y:S01]  /*1b9d0*/  LDC R21, c[0x0][0xbe8] ;  /* 0x0002fa00ff157b82 */ /* 0x000f220000000800 */
[----:B------:R-:W-:Y:S01]  /*1b9e0*/  ULDC.64 UR4, c[0x0][0xaa0] ;  /* 0x0002a80000047ab9 */ /* 0x000fe20000000a00 */
[----:B------:R-:W-:Y:S01]  /*1b9f0*/  ULDC.64 UR6, c[0x0][0xaf0] ;  /* 0x0002bc0000067ab9 */ /* 0x000fe20000000a00 */
[----:B----4-:R-:W-:Y:S01]  /*1ba00*/  ISETP.NE.AND P0, PT, R21, 0x1, PT ;  /* 0x000000011500780c */ /* 0x010fe20003f05270 */
[----:B-1----:R-:W-:Y:S02]  /*1ba10*/  VIADD R6, R0, 0xffffff80 ;  /* 0xffffff8000067836 */ /* 0x002fe40000000000 */
[----:B------:R-:W-:-:S03]  /*1ba20*/  IMAD R0, R26, UR4, RZ ;  /* 0x000000041a007c24 */ /* 0x000fc6000f8e02ff */
[----:B0-----:R-:W-:-:S07]  /*1ba30*/  SHF.R.S32.HI R5, RZ, 0x1f, R6 ;  /* 0x0000001fff057819 */ /* 0x001fce0000011406 */
[----:B------:R-:W0:Y:S01]  /*1ba40*/  @P0 LDC R8, c[0x0][0xbec] ;  /* 0x0002fb00ff080b82 */ /* 0x000e220000000800 */
[----:B------:R-:W-:Y:S01]  /*1ba50*/  IMAD R7, R3, UR5, R0 ;  /* 0x0000000503077c24 */ /* 0x000fe2000f8e0200 */
[----:B------:R-:W-:Y:S01]  /*1ba60*/  LEA.HI R9, R5, R6, RZ, 0x3 ;  /* 0x0000000605097211 */ /* 0x000fe200078f18ff */
[----:B------:R-:W-:Y:S01]  /*1ba70*/  IMAD.WIDE.U32 R4, R3, UR4, RZ ;  /* 0x0000000403047c25 */ /* 0x000fe2000f8e00ff */
[----:B------:R-:W-:Y:S02]  /*1ba80*/  ULDC.64 UR4, c[0x0][0xae8] ;  /* 0x0002ba0000047ab9 */ /* 0x000fe40000000a00 */
[----:B------:R-:W-:Y:S02]  /*1ba90*/  LOP3.LUT R13, R9, 0xfffffff8, RZ, 0xc0, !PT ;  /* 0xfffffff8090d7812 */ /* 0x000fe400078ec0ff */
[----:B------:R-:W1:Y:S01]  /*1baa0*/  @P0 LDC R11, c[0x0][0xbf0] ;  /* 0x0002fc00ff0b0b82 */ /* 0x000e620000000800 */
[----:B------:R-:W-:Y:S01]  /*1bab0*/  SHF.R.S32.HI R10, RZ, 0x3, R9 ;  /* 0x00000003ff0a7819 */ /* 0x000fe20000011409 */
[----:B------:R-:W-:-:S02]  /*1bac0*/  IMAD.IADD R5, R5, 0x1, R7 ;  /* 0x0000000105057824 */ /* 0x000fc400078e0207 */
[----:B------:R-:W-:Y:S02]  /*1bad0*/  IMAD.IADD R0, R6, 0x1, -R13 ;  /* 0x0000000106007824 */ /* 0x000fe400078e0a0d */
[----:B------:R-:W-:-:S04]  /*1bae0*/  IMAD.WIDE.U32 R4, R224, UR4, R4 ;  /* 0x00000004e0047c25 */ /* 0x000fc8000f8e0004 */
[----:B------:R-:W-:Y:S02]  /*1baf0*/  IMAD R0, R0, 0x20, R10 ;  /* 0x0000002000007824 */ /* 0x000fe400078e020a */
[----:B------:R-:W-:Y:S01]  /*1bb00*/  IMAD R5, R224, UR5, R5 ;  /* 0x00000005e0057c24 */ /* 0x000fe2000f8e0205 */
[----:B------:R-:W-:Y:S01]  /*1bb10*/  ULDC.64 UR4, c[0x0][0xae0] ;  /* 0x0002b80000047ab9 */ /* 0x000fe20000000a00 */
[----:B------:R-:W-:Y:S02]  /*1bb20*/  IMAD.IADD R9, R209, 0x1, R0 ;  /* 0x00000001d1097824 */ /* 0x000fe400078e0200 */
[----:B------:R-:W-:Y:S02]  /*1bb30*/  IMAD R6, R28, UR6, RZ ;  /* 0x000000061c067c24 */ /* 0x000fe4000f8e02ff */
[----:B0-----:R-:W-:-:S04]  /*1bb40*/  @P0 IMAD.HI.U32 R0, R9, R8, RZ ;  /* 0x0000000809000227 */ /* 0x001fc800078e00ff */
[----:B------:R-:W-:Y:S01]  /*1bb50*/  IMAD.MOV.U32 R3, RZ, RZ, R9 ;  /* 0x000000ffff037224 */ /* 0x000fe200078e0009 */
[----:B-1----:R-:W-:Y:S01]  /*1bb60*/  @P0 SHF.R.U32.HI R3, RZ, R11, R0 ;  /* 0x0000000bff030219 */ /* 0x002fe20000011600 */
[C---:B------:R-:W-:Y:S02]  /*1bb70*/  IMAD R7, R27.reuse, UR7, R6 ;  /* 0x000000071b077c24 */ /* 0x040fe4000f8e0206 */
[----:B------:R-:W-:Y:S01]  /*1bb80*/  IMAD.WIDE.U32 R4, R27, UR6, R4 ;  /* 0x000000061b047c25 */ /* 0x000fe2000f8e0004 */
[----:B------:R-:W-:-:S03]  /*1bb90*/  SHF.R.S32.HI R0, RZ, 0x1f, R3 ;  /* 0x0000001fff007819 */ /* 0x000fc60000011403 */
[----:B------:R-:W-:Y:S02]  /*1bba0*/  IMAD.MOV R6, RZ, RZ, -R3 ;  /* 0x000000ffff067224 */ /* 0x000fe400078e0a03 */
[----:B------:R-:W-:Y:S02]  /*1bbb0*/  IMAD.IADD R5, R5, 0x1, R7 ;  /* 0x0000000105057824 */ /* 0x000fe400078e0207 */
        /* <DEDUP_REMOVED lines=8> */
[----:B------:R-:W-:Y:S02]  /*1bc40*/  IMAD R0, R0, UR4, RZ ;  /* 0x0000000400007c24 */ /* 0x000fe4000f8e02ff */
[----:B------:R-:W-:-:S04]  /*1bc50*/  IMAD.WIDE.U32 R4, R7, UR4, R4 ;  /* 0x0000000407047c25 */ /* 0x000fc8000f8e0004 */
[----:B------:R-:W-:Y:S01]  /*1bc60*/  IMAD R3, R7, UR5, R0 ;  /* 0x0000000507037c24 */ /* 0x000fe2000f8e0200 */
[----:B------:R-:W-:Y:S01]  /*1bc70*/  ULDC.64 UR4, c[0x0][0xa80] ;  /* 0x0002a00000047ab9 */ /* 0x000fe20000000a00 */
[----:B------:R-:W-:Y:S02]  /*1bc80*/  SHF.R.S32.HI R7, RZ, 0x1f, R6 ;  /* 0x0000001fff077819 */ /* 0x000fe40000011406 */
[----:B------:R-:W-:Y:S01]  /*1bc90*/  IMAD.IADD R3, R5, 0x1, R3 ;  /* 0x0000000105037824 */ /* 0x000fe200078e0203 */
[----:B------:R-:W-:Y:S01]  /*1bca0*/  LEA R0, P0, R4, UR4, 0x1 ;  /* 0x0000000404007c11 */ /* 0x000fe2000f8008ff */
[----:B------:R-:W-:-:S03]  /*1bcb0*/  UMOV UR4, 0xffffffff ;  /* 0xffffffff00047882 */ /* 0x000fc60000000000 */
[----:B------:R-:W-:Y:S01]  /*1bcc0*/  LEA.HI.X R4, R4, UR5, R3, 0x1, P0 ;  /* 0x0000000504047c11 */ /* 0x000fe200080f0c03 */
[----:B------:R-:W-:Y:S08]  /*1bcd0*/  BRA.DIV UR4, `(.L_x_2861) ;  /* 0x000000aa04487947 */ /* 0x000ff0000b800000 */
[----:B------:R0:W1:Y:S04]  /*1bce0*/  SHFL.IDX PT, R3, R4, RZ, 0x181f ;  /* 0x00181fff04037589 */ /* 0x00006800000e0000 */
[----:B------:R0:W4:Y:S02]  /*1bcf0*/  SHFL.IDX PT, R14, R0, RZ, 0x181f ;  /* 0x00181fff000e7589 */ /* 0x00012400000e0000 */
.L_x_3107:
[----:B------:R-:W-:Y:S01]  /*1bd00*/  IMAD R20, R20, R21, RZ ;  /* 0x0000001514147224 */ /* 0x000fe200078e02ff */
[----:B------:R-:W-:Y:S01]  /*1bd10*/  BSSY B1, `(.L_x_2862) ;  /* 0x0000018000017945 */ /* 0x000fe20003800000 */
[----:B------:R-:W-:-:S05]  /*1bd20*/  IMAD.IADD R209, R10, 0x1, R209 ;  /* 0x000000010ad17824 */ /* 0x000fca00078e02d1 */
        /* <DEDUP_REMOVED lines=10> */
[CC--:B------:R-:W-:Y:S02]  /*1bdd0*/  @!P2 LEA R10, P4, R223.reuse, R14.reuse, 0x1 ;  /* 0x0000000edf0aa211 */ /* 0x0c0fe400078808ff */
[-C--:B-1----:R-:W-:Y:S02]  /*1bde0*/  @!P3 LEA.HI.X R9, R208, R3.reuse, R5, 0x1, P5 ;  /* 0x00000003d009b211 */ /* 0x082fe400028f0c05 */
        /* <DEDUP_REMOVED lines=10> */
.L_x_2863:
[----:B------:R-:W-:Y:S05]  /*1be90*/  BSYNC B1 ;  /* 0x0000000000017941 */ /* 0x000fea0003800000 */
.L_x_2862:
[----:B------:R-:W-:-:S03]  /*1bea0*/  UMOV UR4, 0xffffffff ;  /* 0xffffffff00047882 */ /* 0x000fc60000000000 */
[----:B------:R-:W-:Y:S05]  /*1beb0*/  BRA.DIV UR4, `(.L_x_2864) ;  /* 0x000000aa04047947 */ /* 0x000fea000b800000 */
[----:B-1----:R1:W0:Y:S04]  /*1bec0*/  SHFL.IDX PT, R3, R4, 0x1, 0x181f ;  /* 0x00381f0004037f89 */ /* 0x00222800000e0000 */
[----:B----4-:R1:W4:Y:S02]  /*1bed0*/  SHFL.IDX PT, R14, R0, 0x1, 0x181f ;  /* 0x00381f00000e7f89 */ /* 0x01032400000e0000 */
.L_x_3111:
        /* <DEDUP_REMOVED lines=12> */
[CC--:B----4-:R-:W-:Y:S02]  /*1bfa0*/  @!P3 LEA R8, P5, R208.reuse, R14.reuse, 0x1 ;  /* 0x0000000ed008b211 */ /* 0x0d0fe400078a08ff */
[CC--:B------:R-:W-:Y:S02]  /*1bfb0*/  @!P2 LEA R10, P4, R223.reuse, R14.reuse, 0x1 ;  /* 0x0000000edf0aa211 */ /* 0x0c0fe400078808ff */
[-C--:B0-----:R-:W-:Y:S02]  /*1bfc0*/  @!P3 LEA.HI.X R9, R208, R3.reuse, R12, 0x1, P5 ;  /* 0x00000003d009b211 */ /* 0x081fe400028f0c0c */
[-C--:B------:R-:W-:Y:S02]  /*1bfd0*/  @!P1 LEA R12, P5, R222, R14.reuse, 0x1 ;  /* 0x0000000ede0c9211 */ /* 0x080fe400078a08ff */
        /* <DEDUP_REMOVED lines=8> */
.L_x_2866:
[----:B------:R-:W-:Y:S05]  /*1c060*/  BSYNC B1 ;  /* 0x0000000000017941 */ /* 0x000fea0003800000 */
.L_x_2865:
[----:B------:R-:W-:-:S03]  /*1c070*/  UMOV UR4, 0xffffffff ;  /* 0xffffffff00047882 */ /* 0x000fc60000000000 */
[----:B------:R-:W-:Y:S05]  /*1c080*/  BRA.DIV UR4, `(.L_x_2867) ;  /* 0x000000a604d87947 */ /* 0x000fea000b800000 */
[----:B0-----:R0:W0:Y:S04]  /*1c090*/  SHFL.IDX PT, R3, R4, 0x2, 0x181f ;  /* 0x00581f0004037f89 */ /* 0x00102800000e0000 */
[----:B----4-:R4:W0:Y:S02]  /*1c0a0*/  SHFL.IDX PT, R14, R0, 0x2, 0x181f ;  /* 0x00581f00000e7f89 */ /* 0x01082400000e0000 */
.L_x_3115:
        /* <DEDUP_REMOVED lines=12> */
[CC--:B0-----:R-:W-:Y:S02]  /*1c170*/  @!P3 LEA R8, P5, R208.reuse, R14.reuse, 0x1 ;  /* 0x0000000ed008b211 */ /* 0x0c1fe400078a08ff */
[CC--:B------:R-:W-:Y:S02]  /*1c180*/  @!P2 LEA R10, P4, R223.reuse, R14.reuse, 0x1 ;  /* 0x0000000edf0aa211 */ /* 0x0c0fe400078808ff */
[-C--:B------:R-:W-:Y:S02]  /*1c190*/  @!P3 LEA.HI.X R9, R208, R3.reuse, R12, 0x1, P5 ;  /* 0x00000003d009b211 */ /* 0x080fe400028f0c0c */
        /* <DEDUP_REMOVED lines=9> */
.L_x_2869:
[----:B------:R-:W-:Y:S05]  /*1c230*/  BSYNC B1 ;  /* 0x0000000000017941 */ /* 0x000fea0003800000 */
.L_x_2868:
[----:B------:R-:W-:-:S03]  /*1c240*/  UMOV UR4, 0xffffffff ;  /* 0xffffffff00047882 */ /* 0x000fc60000000000 */
[----:B------:R-:W-:Y:S05]  /*1c250*/  BRA.DIV UR4, `(.L_x_2870) ;  /* 0x000000a604ac7947 */ /* 0x000fea000b800000 */
[----:B0-----:R0:W0:Y:S04]  /*1c260*/  SHFL.IDX PT, R3, R4, 0x3, 0x181f ;  /* 0x00781f0004037f89 */ /* 0x00102800000e0000 */
[----:B------:R0:W0:Y:S02]  /*1c270*/  SHFL.IDX PT, R14, R0, 0x3, 0x181f ;  /* 0x00781f00000e7f89 */ /* 0x00002400000e0000 */
.L_x_3119:
        /* <DEDUP_REMOVED lines=11> */
[CC--:B------:R-:W-:Y:S02]  /*1c330*/  @!P3 LEA R4, P5, R208.reuse, R14.reuse, 0x1 ;  /* 0x0000000ed004b211 */ /* 0x0c0fe400078a08ff */
        /* <DEDUP_REMOVED lines=11> */
.L_x_2853:
[----:B------:R-:W-:Y:S05]  /*1c3f0*/  BSYNC B0 ;  /* 0x0000000000007941 */ /* 0x000fea0003800000 */
.L_x_2839:
[----:B------:R-:W-:Y:S02]  /*1c400*/  ULDC UR4, c[0x0][0xc3c] ;  /* 0x00030f0000047ab9 */ /* 0x000fe40000000800 */
[----:B---3--:R-:W-:-:S13]  /*1c410*/  ISETP.GE.AND P0, PT, R155, UR4, PT ;  /* 0x000000049b007c0c */ /* 0x008fda000bf06270 */
[----:B------:R-:W-:Y:S05]  /*1c420*/  @!P0 BRA `(.L_x_2871) ;  /* 0xfffffe4c00e88947 */ /* 0x000fea000383ffff */
[----:B------:R-:W-:Y:S05]  /*1c430*/  BRA `(.L_x_2652) ;  /* 0x0000008c00507947 */ /* 0x000fea0003800000 */
.L_x_2650:
        /* <DEDUP_REMOVED lines=18> */
.L_x_2872:
        /* <DEDUP_REMOVED lines=43> */
.L_x_2876:
        /* <DEDUP_REMOVED lines=39> */
.L_x_2874:
        /* <DEDUP_REMOVED lines=12> */
.L_x_2877:
        /* <DEDUP_REMOVED lines=63> */
.L_x_2878:
        /* <DEDUP_REMOVED lines=61> */
.L_x_2879:
[----:B01----:R-:W-:-:S05]  /*1d300*/  LOP3.LUT R3, RZ, R2, RZ, 0x33, !PT ;  /* 0x00000002ff037212 */ /* 0x003fca00078e33ff */
[----:B------:R-:W-:-:S05]  /*1d310*/  IMAD.IADD R2, R4, 0x1, R3 ;  /* 0x0000000104027824 */ /* 0x000fca00078e0203 */
[----:B------:R1:W-:Y:S01]  /*1d320*/  STL [R1+0x4], R2 ;  /* 0x0000040201007387 */ /* 0x0003e20000100800 */
[----:B------:R-:W-:Y:S05]  /*1d330*/  BRA `(.L_x_2880) ;  /* 0x0000000000107947 */ /* 0x000fea0003800000 */
.L_x_2875:
[----:B------:R-:W-:Y:S01]  /*1d340*/  IMAD.U32 R2, RZ, RZ, UR6 ;  /* 0x00000006ff027e24 */ /* 0x000fe2000f8e00ff */
[----:B------:R0:W-:Y:S04]  /*1d350*/  STL [R1+0x4], RZ ;  /* 0x000004ff01007387 */ /* 0x0001e80000100800 */
[----:B------:R0:W-:Y:S04]  /*1d360*/  STL [R1+0x8], RZ ;  /* 0x000008ff01007387 */ /* 0x0001e80000100800 */
[----:B------:R0:W-:Y:S02]  /*1d370*/  STL [R1], R2 ;  /* 0x0000000201007387 */ /* 0x0001e40000100800 */
.L_x_2880:
        /* <DEDUP_REMOVED lines=10> */
.L_x_2873:
        /* <DEDUP_REMOVED lines=13> */
[----:B------:R-:W-:Y:S01]  /*1d4f0*/  ULDC.64 UR40, c[0x0][0x198] ;  /* 0x0000660000287ab9 */ /* 0x000fe20000000a00 */
[----:B------:R-:W-:Y:S01]  /*1d500*/  LOP3.LUT R3, R0, 0x1f8, RZ, 0xc0, !PT ;  /* 0x000001f800037812 */ /* 0x000fe200078ec0ff */
[----:B01----:R-:W-:Y:S01]  /*1d510*/  IMAD.SHL.U32 R2, R4, 0x8, RZ ;  /* 0x0000000804027824 */ /* 0x003fe200078e00ff */
[----:B------:R-:W-:Y:S01]  /*1d520*/  ULDC UR37, c[0x0][0xc] ;  /* 0x0000030000257ab9 */ /* 0x000fe20000000800 */
        /* <DEDUP_REMOVED lines=12> */
[----:B------:R0:W-:Y:S04]  /*1d5f0*/  STL [R1+0x14], RZ ;  /* 0x000014ff01007387 */ /* 0x0001e80000100800 */
[----:B------:R0:W-:Y:S04]  /*1d600*/  STL [R1+0x10], RZ ;  /* 0x000010ff01007387 */ /* 0x0001e80000100800 */
[----:B------:R0:W-:Y:S02]  /*1d610*/  STL [R1+0x18], R0 ;  /* 0x0000180001007387 */ /* 0x0001e40000100800 */
.L_x_3041:
[----:B--2---:R-:W2:Y:S01]  /*1d620*/  LDL R14, [R1+0xc] ;  /* 0x00000c00010e7983 */ /* 0x004ea20000100800 */
[----:B------:R-:W-:Y:S05]  /*1d630*/  YIELD ;  /* 0x0000000000007946 */ /* 0x000fea0003800000 */
[----:B------:R-:W-:Y:S01]  /*1d640*/  ULDC.64 UR4, c[0x0][0xa28] ;  /* 0x00028a0000047ab9 */ /* 0x000fe20000000a00 */
[----:B01----:R-:W-:Y:S02]  /*1d650*/  CS2R R6, SRZ ;  /* 0x0000000000067805 */ /* 0x003fe4000001ff00 */
[----:B------:R-:W-:Y:S01]  /*1d660*/  ISETP.NE.U32.AND P0, PT, RZ, UR4, PT ;  /* 0x00000004ff007c0c */ /* 0x000fe2000bf05070 */
[----:B------:R-:W1:Y:S01]  /*1d670*/  LDC.64 R12, c[0x0][0xa00] ;  /* 0x00028000ff0c7b82 */ /* 0x000e620000000a00 */
[----:B------:R-:W-:Y:S01]  /*1d680*/  ULDC.64 UR6, c[0x0][0xa08] ;  /* 0x0002820000067ab9 */ /* 0x000fe20000000a00 */
[----:B------:R-:W-:Y:S01]  /*1d690*/  ULDC.64 UR8, c[0x0][0xa10] ;  /* 0x0002840000087ab9 */ /* 0x000fe20000000a00 */
[----:B------:R-:W-:Y:S01]  /*1d6a0*/  ISETP.NE.AND.EX P0, PT, RZ, UR5, PT, P0 ;  /* 0x00000005ff007c0c */ /* 0x000fe2000bf05300 */
[----:B------:R-:W-:-:S04]  /*1d6b0*/  ULDC.64 UR4, c[0x0][0xa18] ;  /* 0x0002860000047ab9 */ /* 0x000fc80000000a00 */
[----:B------:R-:W4:Y:S08]  /*1d6c0*/  LDC.64 R4, c[0x0][0xa08] ;  /* 0x00028200ff047b82 */ /* 0x000f300000000a00 */
[----:B0-----:R-:W2:Y:S02]  /*1d6d0*/  @P0 LDC.64 R2, c[0x0][0xa28] ;  /* 0x00028a00ff020b82 */ /* 0x001ea40000000a00 */
[----:B--2---:R-:W-:-:S05]  /*1d6e0*/  @P0 IMAD.WIDE R2, R14, 0x4, R2 ;  /* 0x000000040e020825 */ /* 0x004fca00078e0202 */
[----:B------:R0:W5:Y:S01]  /*1d6f0*/  @P0 LDG.E R6, desc[UR38][R2.64] ;  /* 0x0000002602060981 */ /* 0x000162000c1e1900 */
[----:B------:R-:W-:Y:S01]  /*1d700*/  ISETP.NE.U32.AND P0, PT, RZ, UR4, PT ;  /* 0x00000004ff007c0c */ /* 0x000fe2000bf05070 */
[----:B-1----:R-:W-:Y:S01]  /*1d710*/  IMAD.WIDE R12, R14, 0x4, R12 ;  /* 0x000000040e0c7825 */ /* 0x002fe200078e020c */
[----:B------:R-:W-:Y:S02]  /*1d720*/  ISETP.NE.U32.AND P2, PT, RZ, UR6, PT ;  /* 0x00000006ff007c0c */ /* 0x000fe4000bf45070 */
[----:B------:R-:W-:Y:S01]  /*1d730*/  ISETP.NE.AND.EX P0, PT, RZ, UR5, PT, P0 ;  /* 0x00000005ff007c0c */ /* 0x000fe2000bf05300 */
[----:B------:R-:W-:Y:S01]  /*1d740*/  ULDC.64 UR4, c[0x0][0xa00] ;  /* 0x0002800000047ab9 */ /* 0x000fe20000000a00 */
[----:B------:R-:W-:Y:S01]  /*1d750*/  ISETP.NE.U32.AND P4, PT, RZ, UR8, PT ;  /* 0x00000008ff007c0c */ /* 0x000fe2000bf85070 */
[----:B---3--:R-:W-:Y:S01]  /*1d760*/  IMAD.MOV.U32 R8, RZ, RZ, RZ ;  /* 0x000000ffff087224 */ /* 0x008fe200078e00ff */
[----:B------:R-:W-:Y:S01]  /*1d770*/  ISETP.NE.U32.AND P1, PT, RZ, UR4, PT ;  /* 0x00000004ff007c0c */ /* 0x000fe2000bf25070 */
[----:B0-----:R-:W0:Y:S01]  /*1d780*/  LDC.64 R2, c[0x0][0xa10] ;  /* 0x00028400ff027b82 */ /* 0x001e220000000a00 */
[----:B------:R-:W-:-:S02]  /*1d790*/  IMAD.MOV.U32 R0, RZ, RZ, RZ ;  /* 0x000000ffff007224 */ /* 0x000fc400078e00ff */
[----:B------:R-:W-:Y:S01]  /*1d7a0*/  ISETP.NE.AND.EX P3, PT, RZ, UR5, PT, P1 ;  /* 0x00000005ff007c0c */ /* 0x000fe2000bf65310 */
[----:B----4-:R-:W-:-:S04]  /*1d7b0*/  IMAD.WIDE R4, R14, 0x4, R4 ;  /* 0x000000040e047825 */ /* 0x010fc800078e0204 */
[----:B------:R-:W1:Y:S01]  /*1d7c0*/  @P0 LDC.64 R10, c[0x0][0xa18] ;  /* 0x00028600ff0a0b82 */ /* 0x000e620000000a00 */
[----:B------:R-:W-:Y:S01]  /*1d7d0*/  ULDC UR4, c[0x0][0x288] ;  /* 0x0000a20000047ab9 */ /* 0x000fe20000000800 */
[----:B------:R-:W-:Y:S02]  /*1d7e0*/  ISETP.NE.AND.EX P1, PT, RZ, UR7, PT, P2 ;  /* 0x00000007ff007c0c */ /* 0x000fe4000bf25320 */
[----:B------:R-:W-:-:S04]  /*1d7f0*/  ISETP.NE.AND.EX P2, PT, RZ, UR9, PT, P4 ;  /* 0x00000009ff007c0c */ /* 0x000fc8000bf45340 */
[----:B------:R-:W2:Y:S07]  /*1d800*/  @P3 LDG.E R7, desc[UR38][R12.64] ;  /* 0x000000260c073981 */ /* 0x000eae000c1e1900 */
[----:B------:R3:W5:Y:S01]  /*1d810*/  @P1 LDG.E R8, desc[UR38][R4.64] ;  /* 0x0000002604081981 */ /* 0x000762000c1e1900 */
[----:B0-----:R-:W-:-:S05]  /*1d820*/  IMAD.WIDE R2, R14, 0x4, R2 ;  /* 0x000000040e027825 */ /* 0x001fca00078e0202 */
[----:B------:R3:W5:Y:S01]  /*1d830*/  @P2 LDG.E R0, desc[UR38][R2.64] ;  /* 0x0000002602002981 */ /* 0x000762000c1e1900 */
[----:B-1----:R-:W-:-:S03]  /*1d840*/  @P0 IMAD.WIDE R10, R14, 0x4, R10 ;  /* 0x000000040e0a0825 */ /* 0x002fc600078e020a */
[----:B--2---:R0:W-:Y:S02]  /*1d850*/  STL [R1+0x48], R7 ;  /* 0x0000480701007387 */ /* 0x0041e40000100800 */
[----:B0-----:R-:W-:Y:S01]  /*1d860*/  IMAD.U32 R7, RZ, RZ, UR4 ;  /* 0x00000004ff077e24 */ /* 0x001fe2000f8e00ff */
[----:B------:R-:W-:-:S05]  /*1d870*/  ULDC.64 UR4, c[0x0][0x418] ;  /* 0x0001060000047ab9 */ /* 0x000fca0000000a00 */
[----:B------:R-:W2:Y:S01]  /*1d880*/  @P0 LDG.E R7, desc[UR38][R10.64] ;  /* 0x000000260a070981 */ /* 0x000ea2000c1e1900 */
[----:B------:R-:W-:-:S03]  /*1d890*/  UISETP.NE.U32.AND UP0, UPT, UR4, URZ, UPT ;  /* 0x0000003f0400728c */ /* 0x000fc6000bf05070 */
[----:B------:R-:W-:Y:S01]  /*1d8a0*/  ULDC UR4, c[0x0][0x424] ;  /* 0x0001090000047ab9 */ /* 0x000fe20000000800 */
[----:B------:R-:W-:-:S03]  /*1d8b0*/  UISETP.NE.AND.EX UP0, UPT, UR5, URZ, UPT, UP0 ;  /* 0x0000003f0500728c */ /* 0x000fc6000bf05300 */
[----:B------:R-:W-:Y:S01]  /*1d8c0*/  ULDC UR5, c[0x0][0x2f0] ;  /* 0x0000bc0000057ab9 */ /* 0x000fe20000000800 */
[----:B------:R-:W-:Y:S01]  /*1d8d0*/  USEL UR4, UR4, 0x1, UP0 ;  /* 0x0000000104047887 */ /* 0x000fe20008000000 */
[----:B--2---:R0:W-:Y:S04]  /*1d8e0*/  STL [R1+0x38], R7 ;  /* 0x0000380701007387 */ /* 0x0041e80000100800 */
[----:B------:R3:W5:Y:S01]  /*1d8f0*/  LDL R15, [R1+0x38] ;  /* 0x00003800010f7983 */ /* 0x0007620000100800 */
[----:B------:R-:W-:-:S03]  /*1d900*/  UIMAD UR4, UR4, UR5, URZ ;  /* 0x00000005040472a4 */ /* 0x000fc6000f8e023f */
[----:B------:R-:W-:Y:S02]  /*1d910*/  ULDC UR5, c[0x0][0x348] ;  /* 0x0000d20000057ab9 */ /* 0x000fe40000000800 */
[----:B------:R-:W-:Y:S02]  /*1d920*/  IMAD.U32 R10, RZ, RZ, UR5 ;  /* 0x00000005ff0a7e24 */ /* 0x000fe4000f8e00ff */
[----:B0-----:R-:W-:Y:S01]  /*1d930*/  IMAD.U32 R7, RZ, RZ, UR4 ;  /* 0x00000004ff077e24 */ /* 0x001fe2000f8e00ff */
[----:B---3--:R-:W-:Y:S06]  /*1d940*/  @P0 BRA `(.L_x_2882) ;  /* 0x0000000000140947 */ /* 0x008fec0003800000 */
[----:B------:R-:W-:Y:S05]  /*1d950*/  @!P3 BRA `(.L_x_2882) ;  /* 0x000000000010b947 */ /* 0x000fea0003800000 */
[----:B------:R-:W2:Y:S04]  /*1d960*/  LDG.E R9, desc[UR38][R12.64] ;  /* 0x000000260c097981 */ /* 0x000ea8000c1e1900 */
[----:B------:R-:W2:Y:S02]  /*1d970*/  LDG.E R12, desc[UR38][R12.64+0x4] ;  /* 0x000004260c0c7981 */ /* 0x000ea4000c1e1900 */
[----:B--2--5:R-:W-:-:S05]  /*1d980*/  IMAD.IADD R15, R12, 0x1, -R9 ;  /* 0x000000010c0f7824 */ /* 0x024fca00078e0a09 */
[----:B------:R0:W-:Y:S02]  /*1d990*/  STL [R1+0x38], R15 ;  /* 0x0000380f01007387 */ /* 0x0001e40000100800 */
.L_x_2882:
[----:B------:R-:W2:Y:S01]  /*1d9a0*/  LDL.LU R12, [R1+0x8] ;  /* 0x00000800010c7983 */ /* 0x000ea20000300800 */
[----:B-----5:R-:W-:Y:S01]  /*1d9b0*/  IMAD.IADD R8, R8, 0x1, R6 ;  /* 0x0000000108087824 */ /* 0x020fe200078e0206 */
[----:B------:R-:W-:Y:S02]  /*1d9c0*/  ULDC.64 UR4, c[0x0][0xa20] ;  /* 0x0002880000047ab9 */ /* 0x000fe40000000a00 */
[----:B------:R-:W-:Y:S02]  /*1d9d0*/  ISETP.NE.U32.AND P0, PT, RZ, UR4, PT ;  /* 0x00000004ff007c0c */ /* 0x000fe4000bf05070 */
[----:B------:R1:W-:Y:S02]  /*1d9e0*/  STL [R1+0x20], R8 ;  /* 0x0000200801007387 */ /* 0x0003e40000100800 */
[----:B------:R-:W-:Y:S02]  /*1d9f0*/  ISETP.NE.AND.EX P0, PT, RZ, UR5, PT, P0 ;  /* 0x00000005ff007c0c */ /* 0x000fe4000bf05300 */
[----:B--2---:R-:W-:-:S02]  /*1da00*/  LOP3.LUT R11, R12, 0xff000000, RZ, 0xc0, !PT ;  /* 0xff0000000c0b7812 */ /* 0x004fc400078ec0ff */
[C---:B------:R-:W-:Y:S02]  /*1da10*/  LOP3.LUT R9, R12.reuse, 0xff0000, RZ, 0xc0, !PT ;  /* 0x00ff00000c097812 */ /* 0x040fe400078ec0ff */
[----:B------:R-:W-:Y:S02]  /*1da20*/  SHF.R.U32.HI R11, RZ, 0x8, R11 ;  /* 0x00000008ff0b7819 */ /* 0x000fe4000001160b */
[----:B------:R-:W-:Y:S02]  /*1da30*/  LOP3.LUT R16, R12, 0xffff, RZ, 0xc0, !PT ;  /* 0x0000ffff0c107812 */ /* 0x000fe400078ec0ff */
[----:B------:R-:W-:-:S03]  /*1da40*/  LEA.HI R11, R9, R11, RZ, 0x10 ;  /* 0x0000000b090b7211 */ /* 0x000fc600078f80ff */
[----:B-1----:R-:W-:Y:S05]  /*1da50*/  @!P0 BRA `(.L_x_2883) ;  /* 0x0000000000108947 */ /* 0x002fea0003800000 */
[----:B------:R-:W1:Y:S02]  /*1da60*/  LDC.64 R4, c[0x0][0xa20] ;  /* 0x00028800ff047b82 */ /* 0x000e640000000a00 */
[----:B-1----:R-:W-:-:S05]  /*1da70*/  IMAD.WIDE R4, R14, 0x4, R4 ;  /* 0x000000040e047825 */ /* 0x002fca00078e0204 */
[----:B------:R1:W5:Y:S01]  /*1da80*/  LDG.E R7, desc[UR38][R4.64] ;  /* 0x0000002604077981 */ /* 0x000362000c1e1900 */
[----:B------:R-:W-:Y:S05]  /*1da90*/  BRA `(.L_x_2884) ;  /* 0x0000000000107947 */ /* 0x000fea0003800000 */
.L_x_2883:
[----:B------:R-:W-:Y:S05]  /*1daa0*/  @!P1 BRA `(.L_x_2884) ;  /* 0x00000000000c9947 */ /* 0x000fea0003800000 */
[----:B------:R-:W2:Y:S04]  /*1dab0*/  LDG.E R7, desc[UR38][R4.64] ;  /* 0x0000002604077981 */ /* 0x000ea8000c1e1900 */
[----:B------:R-:W2:Y:S02]  /*1dac0*/  LDG.E R4, desc[UR38][R4.64+0x4] ;  /* 0x0000042604047981 */ /* 0x000ea4000c1e1900 */
[----:B--2---:R-:W-:-:S07]  /*1dad0*/  IMAD.IADD R7, R4, 0x1, -R7 ;  /* 0x0000000104077824 */ /* 0x004fce00078e0a07 */
.L_x_2884:
[----:B------:R-:W2:Y:S04]  /*1dae0*/  LDL.LU R8, [R1+0x4] ;  /* 0x0000040001087983 */ /* 0x000ea80000300800 */
[----:B-1----:R-:W3:Y:S04]  /*1daf0*/  @P2 LDG.E R4, desc[UR38][R2.64] ;  /* 0x0000002602042981 */ /* 0x002ee8000c1e1900 */
[----:B------:R1:W3:Y:S01]  /*1db00*/  @P2 LDG.E R2, desc[UR38][R2.64+0x4] ;  /* 0x0000042602022981 */ /* 0x0002e2000c1e1900 */
[----:B-----5:R-:W-:Y:S01]  /*1db10*/  IMAD.IADD R9, R7, 0x1, -R6 ;  /* 0x0000000107097824 */ /* 0x020fe200078e0a06 */
[----:B-1----:R-:W1:Y:S02]  /*1db20*/  LDC R3, c[0x0][0x448] ;  /* 0x00011200ff037b82 */ /* 0x002e640000000800 */
[----:B-1----:R-:W-:-:S13]  /*1db30*/  ISETP.NE.AND P1, PT, R3, 0x1, PT ;  /* 0x000000010300780c */ /* 0x002fda0003f25270 */
[----:B------:R-:W1:Y:S08]  /*1db40*/  @P1 LDC R3, c[0x0][0x44c] ;  /* 0x00011300ff031b82 */ /* 0x000e700000000800 */
[----:B------:R-:W4:Y:S01]  /*1db50*/  @P1 LDC R5, c[0x0][0x450] ;  /* 0x00011400ff051b82 */ /* 0x000f220000000800 */
[----:B--2---:R-:W-:-:S04]  /*1db60*/  IMAD.SHL.U32 R13, R8, 0x80, RZ ;  /* 0x00000080080d7824 */ /* 0x004fc800078e00ff */
[----:B------:R-:W-:Y:S01]  /*1db70*/  VIADD R7, R13, 0x7f ;  /* 0x0000007f0d077836 */ /* 0x000fe20000000000 */
[----:B------:R2:W-:Y:S01]  /*1db80*/  STL [R1+0x28], R13 ;  /* 0x0000280d01007387 */ /* 0x0005e20000100800 */
[----:B---3--:R-:W-:Y:S02]  /*1db90*/  @P2 IMAD.IADD R10, R2, 0x1, -R4 ;  /* 0x00000001020a2824 */ /* 0x008fe400078e0a04 */
[----:B-1----:R-:W-:-:S04]  /*1dba0*/  @P1 IMAD.HI.U32 R2, R7, R3, RZ ;  /* 0x0000000307021227 */ /* 0x002fc800078e00ff */
[----:B------:R-:W-:Y:S01]  /*1dbb0*/  IMAD.IADD R6, R9, 0x1, R10 ;  /* 0x0000000109067824 */ /* 0x000fe200078e020a */
[----:B----4-:R-:W-:-:S03]  /*1dbc0*/  @P1 SHF.R.U32.HI R7, RZ, R5, R2 ;  /* 0x00000005ff071219 */ /* 0x010fc60000011602 */
[C---:B------:R-:W-:Y:S01]  /*1dbd0*/  VIADD R2, R6.reuse, 0x5f ;  /* 0x0000005f06027836 */ /* 0x040fe20000000000 */
[----:B------:R-:W-:-:S03]  /*1dbe0*/  IADD3 R20, R6, 0x1, -R15 ;  /* 0x0000000106147810 */ /* 0x000fc60007ffe80f */
[----:B------:R-:W-:-:S04]  /*1dbf0*/  IMAD.HI R2, R2, 0x2aaaaaab, RZ ;  /* 0x2aaaaaab02027827 */ /* 0x000fc800078e02ff */
[----:B------:R-:W-:Y:S01]  /*1dc00*/  IMAD.IADD R7, R20, 0x1, R7 ;  /* 0x0000000114077824 */ /* 0x000fe200078e0207 */
[----:B------:R-:W-:-:S04]  /*1dc10*/  SHF.R.U32.HI R3, RZ, 0x1f, R2 ;  /* 0x0000001fff037819 */ /* 0x000fc80000011602 */
[----:B------:R-:W-:Y:S02]  /*1dc20*/  LEA.HI.SX32 R12, R2, R3, 0x1c ;  /* 0x00000003020c7211 */ /* 0x000fe400078fe2ff */
[----:B------:R-:W1:Y:S03]  /*1dc30*/  LDC.64 R2, c[0x0][0x9e0] ;  /* 0x00027800ff027b82 */ /* 0x000e660000000a00 */
[----:B------:R2:W-:Y:S01]  /*1dc40*/  STL [R1+0x5c], R12 ;  /* 0x00005c0c01007387 */ /* 0x0005e20000100800 */
[----:B-1----:R-:W-:Y:S01]  /*1dc50*/  ISETP.GE.AND P3, PT, R3, 0x1, PT ;  /* 0x000000010300780c */ /* 0x002fe20003f66270 */
        /* <DEDUP_REMOVED lines=8> */
[----:B------:R-:W1:Y:S02]  /*1dce0*/  @P0 LDC.64 R4, c[0x0][0x9e8] ;  /* 0x00027a00ff040b82 */ /* 0x000e640000000a00 */
[----:B-1----:R-:W-:-:S05]  /*1dcf0*/  @P0 IMAD.HI.U32 R4, R2, R4, RZ ;  /* 0x0000000402040227 */ /* 0x002fca00078e00ff */
[----:B------:R-:W-:-:S04]  /*1dd00*/  @P0 SHF.R.U32.HI R2, RZ, R5, R4 ;  /* 0x00000005ff020219 */ /* 0x000fc80000011604 */
[----:B------:R-:W-:Y:S01]  /*1dd10*/  LOP3.LUT R2, RZ, R2, RZ, 0x33, !PT ;  /* 0x00000002ff027212 */ /* 0x000fe200078e33ff */
[----:B------:R-:W-:Y:S06]  /*1dd20*/  BRA `(.L_x_2888) ;  /* 0x0000000000107947 */ /* 0x000fec0003800000 */
.L_x_2887:
[----:B------:R-:W-:-:S13]  /*1dd30*/  ISETP.NE.AND P0, PT, R3, 0x1, PT ;  /* 0x000000010300780c */ /* 0x000fda0003f05270 */
[----:B------:R-:W1:Y:S02]  /*1dd40*/  @P0 LDC.64 R4, c[0x0][0x9e8] ;  /* 0x00027a00ff040b82 */ /* 0x000e640000000a00 */
[----:B-1----:R-:W-:-:S05]  /*1dd50*/  @P0 IMAD.HI.U32 R4, R2, R4, RZ ;  /* 0x0000000402040227 */ /* 0x002fca00078e00ff */
[----:B------:R-:W-:-:S07]  /*1dd60*/  @P0 SHF.R.U32.HI R2, RZ, R5, R4 ;  /* 0x00000005ff020219 */ /* 0x000fce0000011604 */
.L_x_2888:
[----:B------:R-:W-:Y:S05]  /*1dd70*/  BSYNC B0 ;  /* 0x0000000000007941 */ /* 0x000fea0003800000 */
.L_x_2886:
[----:B------:R-:W-:-:S05]  /*1dd80*/  IMAD R2, R2, R3, R3 ;  /* 0x0000000302027224 */ /* 0x000fca00078e0203 */
[----:B------:R-:W-:-:S07]  /*1dd90*/  VIMNMX R8, R8, R2, PT ;  /* 0x0000000208087248 */ /* 0x000fce0003fe0100 */
.L_x_2885:
[----:B------:R-:W1:Y:S01]  /*1dda0*/  @P1 LDC R4, c[0x0][0x44c] ;  /* 0x00011300ff041b82 */ /* 0x000e620000000800 */
[----:B------:R-:W-:Y:S01]  /*1ddb0*/  VIADD R8, R8, 0x5f ;  /* 0x0000005f08087836 */ /* 0x000fe20000000000 */
[----:B------:R-:W-:Y:S01]  /*1ddc0*/  ULDC UR4, c[0x0][0x9dc] ;  /* 0x0002770000047ab9 */ /* 0x000fe20000000800 */
[----:B------:R-:W-:Y:S02]  /*1ddd0*/  IMAD.MOV.U32 R2, RZ, RZ, R13 ;  /* 0x000000ffff027224 */ /* 0x000fe400078e000d */
[----:B------:R-:W-:-:S03]  /*1dde0*/  IMAD.HI R8, R8, 0x2aaaaaab, RZ ;  /* 0x2aaaaaab08087827 */ /* 0x000fc600078e02ff */
[----:B------:R-:W2:Y:S01]  /*1ddf0*/  @P1 LDC R5, c[0x0][0x450] ;  /* 0x00011400ff051b82 */ /* 0x000ea20000000800 */
[----:B------:R-:W-:Y:S02]  /*1de00*/  IMAD.IADD R17, R6, 0x1, -R15 ;  /* 0x0000000106117824 */ /* 0x000fe400078e0a0f */
[----:B-1----:R-:W-:-:S05]  /*1de10*/  @P1 IMAD.HI.U32 R4, R13, R4, RZ ;  /* 0x000000040d041227 */ /* 0x002fca00078e00ff */
[----:B--2---:R-:W-:Y:S02]  /*1de20*/  @P1 SHF.R.U32.HI R2, RZ, R5, R4 ;  /* 0x00000005ff021219 */ /* 0x004fe40000011604 */
[----:B------:R-:W-:-:S03]  /*1de30*/  SHF.R.U32.HI R4, RZ, 0x1f, R8 ;  /* 0x0000001fff047819 */ /* 0x000fc60000011608 */
[----:B------:R-:W-:Y:S01]  /*1de40*/  IMAD.IADD R2, R17, 0x1, R2 ;  /* 0x0000000111027824 */ /* 0x000fe200078e0202 */
[----:B------:R-:W-:-:S03]  /*1de50*/  LEA.HI.SX32 R8, R8, R4, 0x1c ;  /* 0x0000000408087211 */ /* 0x000fc600078fe2ff */
[----:B------:R-:W-:Y:S01]  /*1de60*/  VIADD R6, R2, -UR4 ;  /* 0x8000000402067c36 */ /* 0x000fe20008000000 */
[----:B------:R-:W-:Y:S01]  /*1de70*/  VIMNMX R8, R12, R8, PT ;  /* 0x000000080c087248 */ /* 0x000fe20003fe0100 */
        /* <DEDUP_REMOVED lines=11> */
.L_x_2891:
[----:B------:R-:W-:-:S13]  /*1df30*/  ISETP.NE.AND P0, PT, R3, 0x1, PT ;  /* 0x000000010300780c */ /* 0x000fda0003f05270 */
[----:B------:R-:W1:Y:S02]  /*1df40*/  @P0 LDC.64 R4, c[0x0][0x9e8] ;  /* 0x00027a00ff040b82 */ /* 0x000e640000000a00 */
[----:B-1----:R-:W-:-:S05]  /*1df50*/  @P0 IMAD.HI.U32 R4, R2, R4, RZ ;  /* 0x0000000402040227 */ /* 0x002fca00078e00ff */
[----:B------:R-:W-:-:S07]  /*1df60*/  @P0 SHF.R.U32.HI R2, RZ, R5, R4 ;  /* 0x00000005ff020219 */ /* 0x000fce0000011604 */
.L_x_2892:
[----:B------:R-:W-:Y:S05]  /*1df70*/  BSYNC B0 ;  /* 0x0000000000007941 */ /* 0x000fea0003800000 */
.L_x_2890:
[----:B------:R-:W-:-:S05]  /*1df80*/  IMAD R2, R2, R3, RZ ;  /* 0x0000000302027224 */ /* 0x000fca00078e02ff */
[----:B------:R-:W-:-:S07]  /*1df90*/  VIMNMX R6, R6, R2, !PT ;  /* 0x0000000206067248 */ /* 0x000fce0007fe0100 */
.L_x_2889:
[----:B------:R-:W-:Y:S01]  /*1dfa0*/  IMAD.HI R6, R6, 0x2aaaaaab, RZ ;  /* 0x2aaaaaab06067827 */ /* 0x000fe200078e02ff */
[----:B------:R-:W-:Y:S01]  /*1dfb0*/  LOP3.LUT R13, R11, 0xff, RZ, 0xc0, !PT ;  /* 0x000000ff0b0d7812 */ /* 0x000fe200078ec0ff */
[----:B------:R-:W-:Y:S01]  /*1dfc0*/  BSSY B0, `(.L_x_2893) ;  /* 0x0000027000007945 */ /* 0x000fe20003800000 */
[----:B------:R-:W-:Y:S01]  /*1dfd0*/  SHF.R.U32.HI R4, RZ, 0x10, R11 ;  /* 0x00000010ff047819 */ /* 0x000fe2000001160b */
[----:B------:R-:W-:Y:S01]  /*1dfe0*/  IMAD.MOV.U32 R2, RZ, RZ, RZ ;  /* 0x000000ffff027224 */ /* 0x000fe200078e00ff */
[----:B------:R-:W-:Y:S01]  /*1dff0*/  SHF.R.U32.HI R5, RZ, 0x1f, R6 ;  /* 0x0000001fff057819 */ /* 0x000fe20000011606 */
[----:B------:R1:W-:Y:S03]  /*1e000*/  STL [R1+0x54], R13 ;  /* 0x0000540d01007387 */ /* 0x0003e60000100800 */
[----:B------:R-:W-:-:S04]  /*1e010*/  LEA.HI.SX32 R5, R6, R5, 0x1c ;  /* 0x0000000506057211 */ /* 0x000fc800078fe2ff */
[----:B------:R-:W-:-:S04]  /*1e020*/  VIMNMX R5, RZ, R5, !PT ;  /* 0x00000005ff057248 */ /* 0x000fc80007fe0100 */
[----:B------:R-:W-:-:S13]  /*1e030*/  ISETP.GT.AND P0, PT, R8, R5, PT ;  /* 0x000000050800720c */ /* 0x000fda0003f04270 */
[----:B-1----:R-:W-:Y:S05]  /*1e040*/  @!P0 BRA `(.L_x_2894) ;  /* 0x0000000000788947 */ /* 0x002fea0003800000 */
[----:B------:R-:W-:Y:S01]  /*1e050*/  ISETP.NE.AND P0, PT, R4, RZ, PT ;  /* 0x000000ff0400720c */ /* 0x000fe20003f05270 */
[----:B------:R-:W-:-:S03]  /*1e060*/  ULDC UR4, c[0x0][0x9f0] ;  /* 0x00027c0000047ab9 */ /* 0x000fc60000000800 */
[----:B------:R-:W-:-:S04]  /*1e070*/  SEL R6, R4, UR4, P0 ;  /* 0x0000000404067c07 */ /* 0x000fc80008000000 */
[----:B------:R-:W-:Y:S02]  /*1e080*/  IABS R7, R6 ;  /* 0x0000000600077213 */ /* 0x000fe40000000000 */
[----:B------:R-:W-:Y:S02]  /*1e090*/  IADD3 R11, R6, -0x1, R8 ;  /* 0xffffffff060b7810 */ /* 0x000fe40007ffe008 */
[----:B------:R-:W1:Y:S03]  /*1e0a0*/  I2F.RP R2, R7 ;  /* 0x0000000700027306 */ /* 0x000e660000209400 */
[----:B------:R-:W-:-:S05]  /*1e0b0*/  IMAD.IADD R11, R11, 0x1, -R5 ;  /* 0x000000010b0b7824 */ /* 0x000fca00078e0a05 */
        /* <DEDUP_REMOVED lines=23> */
.L_x_2894:
[----:B------:R-:W-:Y:S05]  /*1e230*/  BSYNC B0 ;  /* 0x0000000000007941 */ /* 0x000fea0003800000 */
.L_x_2893:
[-C--:B------:R-:W-:Y:S01]  /*1e240*/  IMAD R5, R13, R2.reuse, R5 ;  /* 0x000000020d057224 */ /* 0x080fe200078e0205 */
        /* <DEDUP_REMOVED lines=23> */
[----:B------:R1:W2:Y:S02]  /*1e3c0*/  SHFL.IDX PT, R14, R6, RZ, 0x1f ;  /* 0x00001fff060e7589 */ /* 0x0002a400000e0000 */
.L_x_3122:
[----:B--2---:R-:W-:Y:S02]  /*1e3d0*/  ISETP.NE.AND P0, PT, R14, RZ, PT ;  /* 0x000000ff0e00720c */ /* 0x004fe40003f05270 */
[----:B------:R-:W-:-:S11]  /*1e3e0*/  PLOP3.LUT P6, PT, PT, PT, PT, 0x8, 0x0 ;  /* 0x000000000000781c */ /* 0x000fd60003fce170 */
[----:B------:R-:W-:Y:S05]  /*1e3f0*/  @P0 BRA `(.L_x_2898) ;  /* 0x00000000000c0947 */ /* 0x000fea0003800000 */
[----:B------:R-:W-:-:S03]  /*1e400*/  UMOV UR4, 0xffffffff ;  /* 0xffffffff00047882 */ /* 0x000fc60000000000 */
[----:B------:R-:W-:Y:S05]  /*1e410*/  BRA.DIV UR4, `(.L_x_2899) ;  /* 0x0000008604b87947 */ /* 0x000fea000b800000 */
[----:B------:R-:W-:-:S13]  /*1e420*/  ELECT P6, URZ, PT ;  /* 0x00000000003f782f */ /* 0x000fda00038c0000 */
.L_x_2898:
[----:B-1----:R-:W2:Y:S01]  /*1e430*/  LDL R6, [R1+0x58] ;  /* 0x0000580001067983 */ /* 0x002ea20000100800 */
[----:B------:R-:W-:Y:S01]  /*1e440*/  BSSY B1, `(.L_x_2900) ;  /* 0x0000008000017945 */ /* 0x000fe20003800000 */
[----:B--2---:R-:W-:-:S05]  /*1e450*/  VIADD R6, R6, 0x1 ;  /* 0x0000000106067836 */ /* 0x004fca0000000000 */
[----:B------:R-:W-:-:S04]  /*1e460*/  LEA.HI R7, R6, R6, RZ, 0x1 ;  /* 0x0000000606077211 */ /* 0x000fc800078f08ff */
[----:B------:R-:W-:-:S05]  /*1e470*/  LOP3.LUT R7, R7, 0xfffffffe, RZ, 0xc0, !PT ;  /* 0xfffffffe07077812 */ /* 0x000fca00078ec0ff */
[----:B------:R-:W-:-:S05]  /*1e480*/  IMAD.IADD R6, R6, 0x1, -R7 ;  /* 0x0000000106067824 */ /* 0x000fca00078e0a07 */
[----:B------:R-:W-:-:S04]  /*1e490*/  SHF.L.U32 R6, R6, 0x1f, RZ ;  /* 0x0000001f06067819 */ /* 0x000fc800000006ff */
[----:B------:R-:W1:Y:S02]  /*1e4a0*/  SYNCS.PHASECHK.TRANS64.TRYWAIT P0, [R19+URZ+0x22820], R6 ;  /* 0x02282006130075a7 */ /* 0x000e64000800017f */
[----:B-1----:R-:W-:Y:S05]  /*1e4b0*/  @!P0 BRA `(.L_x_2901) ;  /* 0x0000008400b08947 */ /* 0x002fea0003800000 */
.L_x_3125:
[----:B------:R-:W-:Y:S05]  /*1e4c0*/  BSYNC B1 ;  /* 0x0000000000017941 */ /* 0x000fea0003800000 */
.L_x_2900:
[----:B------:R-:W-:Y:S04]  /*1e4d0*/  BSSY B1, `(.L_x_2902) ;  /* 0x000007f000017945 */ /* 0x000fe80003800000 */
[----:B------:R-:W-:Y:S05]  /*1e4e0*/  @!P6 BRA `(.L_x_2903) ;  /* 0x0000000400f4e947 */ /* 0x000fea0003800000 */
[----:B------:R-:W2:Y:S04]  /*1e4f0*/  LDL R7, [R1+0x14] ;  /* 0x0000140001077983 */ /* 0x000ea80000100800 */
[----:B------:R-:W3:Y:S01]  /*1e500*/  LDL R9, [R1+0x1c] ;  /* 0x00001c0001097983 */ /* 0x000ee20000100800 */
[----:B------:R-:W-:Y:S01]  /*1e510*/  BSSY B2, `(.L_x_2904) ;  /* 0x0000008000027945 */ /* 0x000fe20003800000 */
[----:B------:R-:W4:Y:S02]  /*1e520*/  S2R R8, SR_TID.X ;  /* 0x0000000000087919 */ /* 0x000f240000002100 */
[----:B----4-:R-:W-:-:S04]  /*1e530*/  LOP3.LUT R8, R8, 0x7f, RZ, 0xc0, !PT ;  /* 0x0000007f08087812 */ /* 0x010fc800078ec0ff */
[----:B------:R-:W-:Y:S01]  /*1e540*/  ISETP.NE.AND P1, PT, R8, RZ, PT ;  /* 0x000000ff0800720c */ /* 0x000fe20003f25270 */
[----:B--2---:R-:W-:Y:S01]  /*1e550*/  IMAD R7, R7, 0x8, R19 ;  /* 0x0000000807077824 */ /* 0x004fe200078e0213 */
[----:B---3--:R-:W-:-:S04]  /*1e560*/  SHF.L.U32 R10, R9, 0x1f, RZ ;  /* 0x0000001f090a7819 */ /* 0x008fc800000006ff */
[----:B------:R-:W2:Y:S02]  /*1e570*/  SYNCS.PHASECHK.TRANS64.TRYWAIT P0, [R7+URZ+0x228a0], R10 ;  /* 0x0228a00a070075a7 */ /* 0x000ea4000800017f */
[----:B--2---:R-:W-:Y:S05]  /*1e580*/  @!P0 BRA `(.L_x_2905) ;  /* 0x0000008400908947 */ /* 0x004fea0003800000 */
.L_x_3126:
[----:B------:R-:W-:Y:S05]  /*1e590*/  BSYNC B2 ;  /* 0x0000000000027941 */ /* 0x000fea0003800000 */
.L_x_2904:
[----:B------:R-:W-:Y:S04]  /*1e5a0*/  BSSY B2, `(.L_x_2906) ;  /* 0x0000009000027945 */ /* 0x000fe80003800000 */
[----:B------:R-:W-:Y:S05]  /*1e5b0*/  @P1 BRA `(.L_x_2907) ;  /* 0x00000000001c1947 */ /* 0x000fea0003800000 */
[----:B------:R-:W3:Y:S01]  /*1e5c0*/  S2R R8, SR_TID.X ;  /* 0x0000000000087919 */ /* 0x000ee20000002100 */
[----:B-1----:R-:W-:-:S04]  /*1e5d0*/  IMAD.MOV.U32 R6, RZ, RZ, 0x3000 ;  /* 0x00003000ff067424 */ /* 0x002fc800078e00ff */
[----:B------:R4:W-:Y:S01]  /*1e5e0*/  SYNCS.ARRIVE.TRANS64 RZ, [R7+URZ+0x22890], R6 ;  /* 0x0228900607ff79a7 */ /* 0x0009e2000800003f */
[----:B---3--:R-:W-:-:S04]  /*1e5f0*/  LOP3.LUT R8, R8, 0x1f, RZ, 0xc0, !PT ;  /* 0x0000001f08087812 */ /* 0x008fc800078ec0ff */
[----:B------:R-:W-:-:S13]  /*1e600*/  ISETP.NE.AND P0, PT, R8, RZ, PT ;  /* 0x000000ff0800720c */ /* 0x000fda0003f05270 */
[----:B----4-:R-:W-:Y:S05]  /*1e610*/  @!P0 BRA `(.L_x_2907) ;  /* 0x0000000000048947 */ /* 0x010fea0003800000 */
[----:B------:R-:W-:Y:S01]  /*1e620*/  BPT.TRAP 0x1 ;  /* 0x000000040000795c */ /* 0x000fe20000300000 */
.L_x_2907:
[----:B------:R-:W-:Y:S05]  /*1e630*/  BSYNC B2 ;  /* 0x0000000000027941 */ /* 0x000fea0003800000 */
.L_x_2906:
[----:B------:R-:W3:Y:S01]  /*1e640*/  LDL R8, [R1+0x14] ;  /* 0x0000140001087983 */ /* 0x000ee20000100800 */
[----:B------:R-:W-:Y:S01]  /*1e650*/  IMAD.MOV.U32 R12, RZ, RZ, RZ ;  /* 0x000000ffff0c7224 */ /* 0x000fe200078e00ff */
[----:B------:R-:W-:Y:S01]  /*1e660*/  UIADD3 UR4, UP0, UR40, 0x570, URZ ;  /* 0x0000057028047890 */ /* 0x000fe2000ff1e03f */
[----:B-1----:R-:W-:Y:S01]  /*1e670*/  IMAD R6, R5, 0x60, R0 ;  /* 0x0000006005067824 */ /* 0x002fe200078e0200 */
[----:B------:R-:W-:Y:S01]  /*1e680*/  PLOP3.LUT P0, PT, PT, PT, PT, 0x80, 0x0 ;  /* 0x000000000000781c */ /* 0x000fe20003f0f070 */
[----:B------:R-:W-:Y:S01]  /*1e690*/  VIADD R9, R7, 0x22890 ;  /* 0x0002289007097836 */ /* 0x000fe20000000000 */
[----:B------:R-:W-:Y:S01]  /*1e6a0*/  R2UR UR10, R12 ;  /* 0x000000000c0a72ca */ /* 0x000fe200000e0000 */
[----:B------:R-:W-:Y:S01]  /*1e6b0*/  VIADD R6, R6, 0xffffffa0 ;  /* 0xffffffa006067836 */ /* 0x000fe20000000000 */
[----:B------:R-:W-:Y:S01]  /*1e6c0*/  UIADD3.X UR5, URZ, UR41, URZ, UP0, !UPT ;  /* 0x000000293f057290 */ /* 0x000fe200087fe43f */
[----:B------:R-:W-:Y:S01]  /*1e6d0*/  UMOV UR6, 0x0 ;  /* 0x0000000000067882 */ /* 0x000fe20000000000 */
[----:B------:R-:W-:Y:S01]  /*1e6e0*/  UMOV UR7, 0x12f00000 ;  /* 0x12f0000000077882 */ /* 0x000fe20000000000 */
[----:B---3--:R-:W-:-:S04]  /*1e6f0*/  IMAD R8, R8, 0x3000, R19 ;  /* 0x0000300008087824 */ /* 0x008fc800078e0213 */
[----:B------:R-:W-:-:S07]  /*1e700*/  VIADD R8, R8, 0x1c400 ;  /* 0x0001c40008087836 */ /* 0x000fce0000000000 */
.L_x_2908:
        /* <DEDUP_REMOVED lines=13> */
.L_x_3127:
[----:B------:R-:W-:Y:S05]  /*1e7e0*/  BSYNC B2 ;  /* 0x0000000000027941 */ /* 0x000fea0003800000 */
.L_x_2909:
[----:B------:R-:W-:Y:S01]  /*1e7f0*/  BSSY B2, `(.L_x_2911) ;  /* 0x000000b000027945 */ /* 0x000fe20003800000 */
[----:B-12---:R-:W-:Y:S02]  /*1e800*/  IMAD.MOV.U32 R10, RZ, RZ, 0x0 ;  /* 0x00000000ff0a7424 */ /* 0x006fe400078e00ff */
[----:B------:R-:W-:Y:S01]  /*1e810*/  IMAD.MOV.U32 R11, RZ, RZ, 0x12f00000 ;  /* 0x12f00000ff0b7424 */ /* 0x000fe200078e00ff */
[----:B------:R-:W-:Y:S06]  /*1e820*/  @P1 BRA `(.L_x_2912) ;  /* 0x00000000001c1947 */ /* 0x000fec0003800000 */
[----:B------:R-:W1:Y:S01]  /*1e830*/  S2R R9, SR_TID.X ;  /* 0x0000000000097919 */ /* 0x000e620000002100 */
[----:B------:R-:W-:-:S04]  /*1e840*/  IMAD.MOV.U32 R8, RZ, RZ, 0xc000 ;  /* 0x0000c000ff087424 */ /* 0x000fc800078e00ff */
[----:B------:R2:W-:Y:S01]  /*1e850*/  SYNCS.ARRIVE.TRANS64 RZ, [R7+URZ+0x228b0], R8 ;  /* 0x0228b00807ff79a7 */ /* 0x0005e2000800003f */
[----:B-1----:R-:W-:-:S04]  /*1e860*/  LOP3.LUT R9, R9, 0x1f, RZ, 0xc0, !PT ;  /* 0x0000001f09097812 */ /* 0x002fc800078ec0ff */
[----:B------:R-:W-:-:S13]  /*1e870*/  ISETP.NE.AND P0, PT, R9, RZ, PT ;  /* 0x000000ff0900720c */ /* 0x000fda0003f05270 */
[----:B--2---:R-:W-:Y:S05]  /*1e880*/  @!P0 BRA `(.L_x_2912) ;  /* 0x0000000000048947 */ /* 0x004fea0003800000 */
[----:B------:R-:W-:Y:S01]  /*1e890*/  BPT.TRAP 0x1 ;  /* 0x000000040000795c */ /* 0x000fe20000300000 */
.L_x_2912:
[----:B------:R-:W-:Y:S05]  /*1e8a0*/  BSYNC B2 ;  /* 0x0000000000027941 */ /* 0x000fea0003800000 */
.L_x_2911:
[----:B------:R-:W2:Y:S01]  /*1e8b0*/  LDL R8, [R1+0x14] ;  /* 0x0000140001087983 */ /* 0x000ea20000100800 */
        /* <DEDUP_REMOVED lines=9> */
.L_x_2913:
        /* <DEDUP_REMOVED lines=10> */
[----:B------:R-:W-:Y:S01]  /*1e9f0*/  R2UR UR6, R10 ;  /* 0x000000000a0672ca */ /* 0x000fe200000e0000 */
[----:B------:R-:W-:Y:S01]  /*1ea00*/  VIADD R9, R8, 0x3400 ;  /* 0x0000340008097836 */ /* 0x000fe20000000000 */
[----:B------:R-:W-:Y:S01]  /*1ea10*/  R2UR UR7, R11 ;  /* 0x000000000b0772ca */ /* 0x000fe200000e0000 */
[----:B------:R-:W-:Y:S01]  /*1ea20*/  UMOV UR10, 0x40 ;  /* 0x00000040000a7882 */ /* 0x000fe20000000000 */
[----:B------:R-:W-:-:S13]  /*1ea30*/  PLOP3.LUT P0, PT, PT, PT, PT, 0x80, 0x0 ;  /* 0x000000000000781c */ /* 0x000fda0003f0f070 */
.L_x_2914:
        /* <DEDUP_REMOVED lines=15> */
.L_x_2915:
        /* <DEDUP_REMOVED lines=15> */
.L_x_2916:
        /* <DEDUP_REMOVED lines=10> */
.L_x_2903:
[----:B------:R-:W-:Y:S05]  /*1ecc0*/  BSYNC B1 ;  /* 0x0000000000017941 */ /* 0x000fea0003800000 */
.L_x_2902:
[----:B------:R-:W1:Y:S04]  /*1ecd0*/  LDL.LU R10, [R1+0x14] ;  /* 0x00001400010a7983 */ /* 0x000e680000300800 */
[----:B------:R-:W2:Y:S01]  /*1ece0*/  LDL.LU R9, [R1+0x1c] ;  /* 0x00001c0001097983 */ /* 0x000ea20000300800 */
[----:B------:R-:W-:Y:S01]  /*1ecf0*/  VIADD R5, R5, 0xfffffffe ;  /* 0xfffffffe05057836 */ /* 0x000fe20000000000 */
[----:B------:R-:W-:-:S04]  /*1ed00*/  PLOP3.LUT P0, PT, PT, PT, PT, 0x8, 0x0 ;  /* 0x000000000000781c */ /* 0x000fc80003f0e170 */
[----:B------:R-:W-:Y:S01]  /*1ed10*/  ISETP.GE.AND P2, PT, R5, R3, PT ;  /* 0x000000030500720c */ /* 0x000fe20003f46270 */
[----:B-1----:R-:W-:-:S05]  /*1ed20*/  VIADD R6, R10, 0x1 ;  /* 0x000000010a067836 */ /* 0x002fca0000000000 */
[----:B------:R-:W-:-:S04]  /*1ed30*/  ISETP.NE.AND P1, PT, R6, 0x2, PT ;  /* 0x000000020600780c */ /* 0x000fc80003f25270 */
[----:B------:R-:W-:Y:S02]  /*1ed40*/  SEL R7, RZ, 0x1, P1 ;  /* 0x00000001ff077807 */ /* 0x000fe40000800000 */
[----:B------:R-:W-:Y:S02]  /*1ed50*/  SEL R6, R6, RZ, P1 ;  /* 0x000000ff06067207 */ /* 0x000fe40000800000 */
[----:B--2---:R-:W-:-:S03]  /*1ed60*/  LOP3.LUT R9, R9, R7, RZ, 0x3c, !PT ;  /* 0x0000000709097212 */ /* 0x004fc600078e3cff */
[----:B------:R1:W-:Y:S04]  /*1ed70*/  STL [R1+0x14], R6 ;  /* 0x0000140601007387 */ /* 0x0003e80000100800 */
[----:B------:R1:W-:Y:S01]  /*1ed80*/  STL [R1+0x1c], R9 ;  /* 0x00001c0901007387 */ /* 0x0003e20000100800 */
[----:B------:R-:W-:Y:S05]  /*1ed90*/  @!P2 BRA `(.L_x_2896) ;  /* 0x000000080030a947 */ /* 0x000fea0003800000 */
.L_x_2932:
[----:B------:R-:W-:Y:S05]  /*1eda0*/  YIELD ;  /* 0x0000000000007946 */ /* 0x000fea0003800000 */
[----:B------:R-:W-:Y:S04]  /*1edb0*/  BSSY B1, `(.L_x_2917) ;  /* 0x000007e000017945 */ /* 0x000fe80003800000 */
[----:B--2---:R-:W-:Y:S05]  /*1edc0*/  @!P6 BRA `(.L_x_2918) ;  /* 0x0000000400f0e947 */ /* 0x004fea0003800000 */
[----:B-1----:R-:W2:Y:S04]  /*1edd0*/  LDL R6, [R1+0x14] ;  /* 0x0000140001067983 */ /* 0x002ea80000100800 */
[----:B------:R-:W3:Y:S01]  /*1ede0*/  LDL R7, [R1+0x1c] ;  /* 0x00001c0001077983 */ /* 0x000ee20000100800 */
[----:B------:R-:W-:Y:S01]  /*1edf0*/  BSSY B2, `(.L_x_2919) ;  /* 0x0000008000027945 */ /* 0x000fe20003800000 */
[----:B------:R-:W1:Y:S02]  /*1ee00*/  S2R R8, SR_TID.X ;  /* 0x0000000000087919 */ /* 0x000e640000002100 */
[----:B-1----:R-:W-:-:S04]  /*1ee10*/  LOP3.LUT R8, R8, 0x7f, RZ, 0xc0, !PT ;  /* 0x0000007f08087812 */ /* 0x002fc800078ec0ff */
[----:B------:R-:W-:Y:S01]  /*1ee20*/  ISETP.NE.AND P2, PT, R8, RZ, PT ;  /* 0x000000ff0800720c */ /* 0x000fe20003f45270 */
[----:B--2---:R-:W-:Y:S01]  /*1ee30*/  IMAD R6, R6, 0x8, R19 ;  /* 0x0000000806067824 */ /* 0x004fe200078e0213 */
[----:B---3--:R-:W-:-:S04]  /*1ee40*/  SHF.L.U32 R7, R7, 0x1f, RZ ;  /* 0x0000001f07077819 */ /* 0x008fc800000006ff */
[----:B------:R-:W1:Y:S02]  /*1ee50*/  SYNCS.PHASECHK.TRANS64.TRYWAIT P1, [R6+URZ+0x228a0], R7 ;  /* 0x0228a007060075a7 */ /* 0x000e64000802017f */
[----:B-1----:R-:W-:Y:S05]  /*1ee60*/  @!P1 BRA `(.L_x_2920) ;  /* 0x0000007c00809947 */ /* 0x002fea0003800000 */
.L_x_3128:
[----:B------:R-:W-:Y:S05]  /*1ee70*/  BSYNC B2 ;  /* 0x0000000000027941 */ /* 0x000fea0003800000 */
.L_x_2919:
        /* <DEDUP_REMOVED lines=9> */
.L_x_2922:
[----:B------:R-:W-:Y:S05]  /*1ef10*/  BSYNC B2 ;  /* 0x0000000000027941 */ /* 0x000fea0003800000 */
.L_x_2921:
        /* <DEDUP_REMOVED lines=12> */
.L_x_2923:
        /* <DEDUP_REMOVED lines=13> */
.L_x_3129:
[----:B------:R-:W-:Y:S05]  /*1f0b0*/  BSYNC B2 ;  /* 0x0000000000027941 */ /* 0x000fea0003800000 */
.L_x_2924:
[----:B------:R-:W-:Y:S01]  /*1f0c0*/  BSSY B2, `(.L_x_2926) ;  /* 0x000000b000027945 */ /* 0x000fe20003800000 */
[----:B------:R-:W-:Y:S02]  /*1f0d0*/  IMAD.MOV.U32 R10, RZ, RZ, 0x0 ;  /* 0x00000000ff0a7424 */ /* 0x000fe400078e00ff */
[----:B------:R-:W-:Y:S01]  /*1f0e0*/  IMAD.MOV.U32 R11, RZ, RZ, 0x12f00000 ;  /* 0x12f00000ff0b7424 */ /* 0x000fe200078e00ff */
[----:B------:R-:W-:Y:S06]  /*1f0f0*/  @P2 BRA `(.L_x_2927) ;  /* 0x00000000001c2947 */ /* 0x000fec0003800000 */
[----:B------:R-:W3:Y:S01]  /*1f100*/  S2R R8, SR_TID.X ;  /* 0x0000000000087919 */ /* 0x000ee20000002100 */
[----:B-12---:R-:W-:-:S04]  /*1f110*/  IMAD.MOV.U32 R7, RZ, RZ, 0xc000 ;  /* 0x0000c000ff077424 */ /* 0x006fc800078e00ff */
[----:B------:R4:W-:Y:S01]  /*1f120*/  SYNCS.ARRIVE.TRANS64 RZ, [R6+URZ+0x228b0], R7 ;  /* 0x0228b00706ff79a7 */ /* 0x0009e2000800003f */
[----:B---3--:R-:W-:-:S04]  /*1f130*/  LOP3.LUT R8, R8, 0x1f, RZ, 0xc0, !PT ;  /* 0x0000001f08087812 */ /* 0x008fc800078ec0ff */
[----:B------:R-:W-:-:S13]  /*1f140*/  ISETP.NE.AND P1, PT, R8, RZ, PT ;  /* 0x000000ff0800720c */ /* 0x000fda0003f25270 */
[----:B----4-:R-:W-:Y:S05]  /*1f150*/  @!P1 BRA `(.L_x_2927) ;  /* 0x0000000000049947 */ /* 0x010fea0003800000 */
[----:B------:R-:W-:Y:S01]  /*1f160*/  BPT.TRAP 0x1 ;  /* 0x000000040000795c */ /* 0x000fe20000300000 */
.L_x_2927:
[----:B------:R-:W-:Y:S05]  /*1f170*/  BSYNC B2 ;  /* 0x0000000000027941 */ /* 0x000fea0003800000 */
.L_x_2926:
        /* <DEDUP_REMOVED lines=10> */
.L_x_2928:
        /* <DEDUP_REMOVED lines=15> */
.L_x_2929:
        /* <DEDUP_REMOVED lines=15> */
.L_x_2930:
        /* <DEDUP_REMOVED lines=15> */
.L_x_2931:
        /* <DEDUP_REMOVED lines=10> */
.L_x_2918:
[----:B------:R-:W-:Y:S05]  /*1f590*/  BSYNC B1 ;  /* 0x0000000000017941 */ /* 0x000fea0003800000 */
.L_x_2917:
[----:B------:R-:W1:Y:S04]  /*1f5a0*/  LDL.LU R10, [R1+0x14] ;  /* 0x00001400010a7983 */ /* 0x000e680000300800 */
[----:B------:R-:W2:Y:S01]  /*1f5b0*/  LDL.LU R8, [R1+0x1c] ;  /* 0x00001c0001087983 */ /* 0x000ea20000300800 */
[C---:B------:R-:W-:Y:S01]  /*1f5c0*/  ISETP.GT.AND P2, PT, R5.reuse, R3, PT ;  /* 0x000000030500720c */ /* 0x040fe20003f44270 */
[----:B------:R-:W-:Y:S02]  /*1f5d0*/  VIADD R5, R5, 0xffffffff ;  /* 0xffffffff05057836 */ /* 0x000fe40000000000 */
[----:B-1----:R-:W-:-:S05]  /*1f5e0*/  VIADD R6, R10, 0x1 ;  /* 0x000000010a067836 */ /* 0x002fca0000000000 */
[----:B------:R-:W-:-:S04]  /*1f5f0*/  ISETP.NE.AND P1, PT, R6, 0x2, PT ;  /* 0x000000020600780c */ /* 0x000fc80003f25270 */
[----:B------:R-:W-:Y:S02]  /*1f600*/  SEL R7, RZ, 0x1, P1 ;  /* 0x00000001ff077807 */ /* 0x000fe40000800000 */
[----:B------:R-:W-:Y:S02]  /*1f610*/  SEL R6, R6, RZ, P1 ;  /* 0x000000ff06067207 */ /* 0x000fe40000800000 */
[----:B--2---:R-:W-:-:S05]  /*1f620*/  LOP3.LUT R8, R8, R7, RZ, 0x3c, !PT ;  /* 0x0000000708087212 */ /* 0x004fca00078e3cff */
[----:B------:R2:W-:Y:S04]  /*1f630*/  STL [R1+0x1c], R8 ;  /* 0x00001c0801007387 */ /* 0x0005e80000100800 */
[----:B------:R2:W-:Y:S01]  /*1f640*/  STL [R1+0x14], R6 ;  /* 0x0000140601007387 */ /* 0x0005e20000100800 */
[----:B------:R-:W-:Y:S05]  /*1f650*/  @P2 BRA `(.L_x_2932) ;  /* 0xfffffff400d02947 */ /* 0x000fea000383ffff */
.L_x_2896:
[----:B------:R-:W-:Y:S05]  /*1f660*/  BSYNC B0 ;  /* 0x0000000000007941 */ /* 0x000fea0003800000 */
.L_x_2895:
[----:B--2---:R-:W2:Y:S01]  /*1f670*/  LDL R8, [R1+0x28] ;  /* 0x0000280001087983 */ /* 0x004ea20000100800 */
[----:B------:R-:W3:Y:S01]  /*1f680*/  LDC R0, c[0x0][0x448] ;  /* 0x00011200ff007b82 */ /* 0x000ee20000000800 */
[----:B------:R-:W-:Y:S07]  /*1f690*/  @!P0 WARPSYNC.ALL ;  /* 0x0000000000008948 */ /* 0x000fee0003800000 */
[----:B------:R-:W-:Y:S01]  /*1f6a0*/  @!P0 BAR.SYNC.DEFER_BLOCKING 0xc, 0x180 ;  /* 0x0306000000008b1d */ /* 0x000fe20000010000 */
[----:B---3--:R-:W-:-:S13]  /*1f6b0*/  ISETP.NE.AND P1, PT, R0, 0x1, PT ;  /* 0x000000010000780c */ /* 0x008fda0003f25270 */
[----:B------:R-:W3:Y:S08]  /*1f6c0*/  @P1 LDC R0, c[0x0][0x44c] ;  /* 0x00011300ff001b82 */ /* 0x000ef00000000800 */
[----:B------:R-:W4:Y:S01]  /*1f6d0*/  @P1 LDC R3, c[0x0][0x450] ;  /* 0x00011400ff031b82 */ /* 0x000f220000000800 */
[----:B--2---:R-:W-:-:S04]  /*1f6e0*/  VIADD R2, R8, 0x7f ;  /* 0x0000007f08027836 */ /* 0x004fc80000000000 */
[----:B---3--:R-:W-:-:S05]  /*1f6f0*/  @P1 IMAD.HI.U32 R0, R2, R0, RZ ;  /* 0x0000000002001227 */ /* 0x008fca00078e00ff */
[----:B----4-:R-:W-:-:S05]  /*1f700*/  @P1 SHF.R.U32.HI R2, RZ, R3, R0 ;  /* 0x00000003ff021219 */ /* 0x010fca0000011600 */
[----:B------:R-:W-:Y:S02]  /*1f710*/  IMAD.IADD R0, R20, 0x1, R2 ;  /* 0x0000000114007824 */ /* 0x000fe400078e0202 */
[----:B------:R-:W2:Y:S02]  /*1f720*/  LDC.64 R2, c[0x0][0x9e0] ;  /* 0x00027800ff027b82 */ /* 0x000ea40000000a00 */
[----:B--2---:R-:W-:Y:S01]  /*1f730*/  ISETP.GE.AND P2, PT, R3, 0x1, PT ;  /* 0x000000010300780c */ /* 0x004fe20003f46270 */
[----:B------:R-:W-:-:S12]  /*1f740*/  IMAD.IADD R2, R0, 0x1, R2 ;  /* 0x0000000100027824 */ /* 0x000fd800078e0202 */
[----:B------:R-:W-:Y:S05]  /*1f750*/  @!P2 BRA `(.L_x_2933) ;  /* 0x000000000048a947 */ /* 0x000fea0003800000 */
[C---:B------:R-:W-:Y:S01]  /*1f760*/  ISETP.GT.AND P0, PT, R0.reuse, RZ, PT ;  /* 0x000000ff0000720c */ /* 0x040fe20003f04270 */
[----:B------:R-:W-:Y:S01]  /*1f770*/  BSSY B0, `(.L_x_2934) ;  /* 0x000000e000007945 */ /* 0x000fe20003800000 */
[----:B------:R-:W-:-:S11]  /*1f780*/  VIADD R5, R0, 0xffffffff ;  /* 0xffffffff00057836 */ /* 0x000fd60000000000 */
[----:B------:R-:W-:Y:S05]  /*1f790*/  @P0 BRA `(.L_x_2935) ;  /* 0x00000000001c0947 */ /* 0x000fea0003800000 */
[----:B------:R-:W-:Y:S01]  /*1f7a0*/  ISETP.NE.AND P0, PT, R3, 0x1, PT ;  /* 0x000000010300780c */ /* 0x000fe20003f05270 */
[----:B------:R-:W-:-:S12]  /*1f7b0*/  IMAD.MOV R0, RZ, RZ, -R0 ;  /* 0x000000ffff007224 */ /* 0x000fd800078e0a00 */
[----:B-1----:R-:W1:Y:S02]  /*1f7c0*/  @P0 LDC.64 R6, c[0x0][0x9e8] ;  /* 0x00027a00ff060b82 */ /* 0x002e640000000a00 */
[----:B-1----:R-:W-:-:S05]  /*1f7d0*/  @P0 IMAD.HI.U32 R6, R0, R6, RZ ;  /* 0x0000000600060227 */ /* 0x002fca00078e00ff */
[----:B------:R-:W-:-:S04]  /*1f7e0*/  @P0 SHF.R.U32.HI R0, RZ, R7, R6 ;  /* 0x00000007ff000219 */ /* 0x000fc80000011606 */
[----:B------:R-:W-:Y:S01]  /*1f7f0*/  LOP3.LUT R5, RZ, R0, RZ, 0x33, !PT ;  /* 0x00000000ff057212 */ /* 0x000fe200078e33ff */
[----:B------:R-:W-:Y:S06]  /*1f800*/  BRA `(.L_x_2936) ;  /* 0x0000000000107947 */ /* 0x000fec0003800000 */
.L_x_2935:
[----:B------:R-:W-:-:S13]  /*1f810*/  ISETP.NE.AND P0, PT, R3, 0x1, PT ;  /* 0x000000010300780c */ /* 0x000fda0003f05270 */
[----:B-1----:R-:W1:Y:S02]  /*1f820*/  @P0 LDC.64 R6, c[0x0][0x9e8] ;  /* 0x00027a00ff060b82 */ /* 0x002e640000000a00 */
[----:B-1----:R-:W-:-:S05]  /*1f830*/  @P0 IMAD.HI.U32 R6, R5, R6, RZ ;  /* 0x0000000605060227 */ /* 0x002fca00078e00ff */
[----:B------:R-:W-:-:S07]  /*1f840*/  @P0 SHF.R.U32.HI R5, RZ, R7, R6 ;  /* 0x00000007ff050219 */ /* 0x000fce0000011606 */
.L_x_2936:
[----:B------:R-:W-:Y:S05]  /*1f850*/  BSYNC B0 ;  /* 0x0000000000007941 */ /* 0x000fea0003800000 */
.L_x_2934:
[----:B------:R-:W-:-:S05]  /*1f860*/  IMAD R5, R5, R3, R3 ;  /* 0x0000000305057224 */ /* 0x000fca00078e0203 */
[----:B------:R-:W-:-:S07]  /*1f870*/  VIMNMX R2, R2, R5, PT ;  /* 0x0000000502027248 */ /* 0x000fce0003fe0100 */
.L_x_2933:
[----:B------:R-:W2:Y:S01]  /*1f880*/  LDL R7, [R1+0x5c] ;  /* 0x00005c0001077983 */ /* 0x000ea20000100800 */
[----:B------:R-:W3:Y:S01]  /*1f890*/  @P1 LDC R0, c[0x0][0x44c] ;  /* 0x00011300ff001b82 */ /* 0x000ee20000000800 */
[----:B------:R-:W-:Y:S01]  /*1f8a0*/  VIADD R2, R2, 0x5f ;  /* 0x0000005f02027836 */ /* 0x000fe20000000000 */
[----:B------:R-:W-:Y:S01]  /*1f8b0*/  ULDC UR4, c[0x0][0x9dc] ;  /* 0x0002770000047ab9 */ /* 0x000fe20000000800 */
[----:B------:R-:W-:Y:S02]  /*1f8c0*/  IMAD.MOV.U32 R5, RZ, RZ, R8 ;  /* 0x000000ffff057224 */ /* 0x000fe400078e0008 */
[----:B------:R-:W-:-:S03]  /*1f8d0*/  IMAD.HI R2, R2, 0x2aaaaaab, RZ ;  /* 0x2aaaaaab02027827 */ /* 0x000fc600078e02ff */
[----:B-1----:R-:W1:Y:S01]  /*1f8e0*/  @P1 LDC R6, c[0x0][0x450] ;  /* 0x00011400ff061b82 */ /* 0x002e620000000800 */
[----:B---3--:R-:W-:-:S05]  /*1f8f0*/  @P1 IMAD.HI.U32 R0, R8, R0, RZ ;  /* 0x0000000008001227 */ /* 0x008fca00078e00ff */
[----:B-1----:R-:W-:-:S05]  /*1f900*/  @P1 SHF.R.U32.HI R5, RZ, R6, R0 ;  /* 0x00000006ff051219 */ /* 0x002fca0000011600 */
[----:B------:R-:W-:Y:S01]  /*1f910*/  IMAD.IADD R0, R17, 0x1, R5 ;  /* 0x0000000111007824 */ /* 0x000fe200078e0205 */
[----:B------:R-:W-:-:S04]  /*1f920*/  SHF.R.U32.HI R5, RZ, 0x1f, R2 ;  /* 0x0000001fff057819 */ /* 0x000fc80000011602 */
[----:B------:R-:W-:Y:S01]  /*1f930*/  LEA.HI.SX32 R8, R2, R5, 0x1c ;  /* 0x0000000502087211 */ /* 0x000fe200078fe2ff */
[----:B------:R-:W-:-:S04]  /*1f940*/  VIADD R2, R0, -UR4 ;  /* 0x8000000400027c36 */ /* 0x000fc80008000000 */
[----:B------:R1:W-:Y:S01]  /*1f950*/  STL [R1+0x60], R8 ;  /* 0x0000600801007387 */ /* 0x0003e20000100800 */
[----:B--2---:R-:W-:Y:S01]  /*1f960*/  VIMNMX R5, R7, R8, PT ;  /* 0x0000000807057248 */ /* 0x004fe20003fe0100 */
[----:B-1----:R-:W-:Y:S06]  /*1f970*/  @!P2 BRA `(.L_x_2937) ;  /* 0x000000000044a947 */ /* 0x002fec0003800000 */
        /* <DEDUP_REMOVED lines=10> */
.L_x_2939:
[----:B------:R-:W-:-:S13]  /*1fa20*/  ISETP.NE.AND P0, PT, R3, 0x1, PT ;  /* 0x000000010300780c */ /* 0x000fda0003f05270 */
[----:B------:R-:W1:Y:S02]  /*1fa30*/  @P0 LDC.64 R6, c[0x0][0x9e8] ;  /* 0x00027a00ff060b82 */ /* 0x000e640000000a00 */
[----:B-1----:R-:W-:-:S05]  /*1fa40*/  @P0 IMAD.HI.U32 R6, R0, R6, RZ ;  /* 0x0000000600060227 */ /* 0x002fca00078e00ff */
[----:B------:R-:W-:-:S07]  /*1fa50*/  @P0 SHF.R.U32.HI R0, RZ, R7, R6 ;  /* 0x00000007ff000219 */ /* 0x000fce0000011606 */
.L_x_2940:
[----:B------:R-:W-:Y:S05]  /*1fa60*/  BSYNC B0 ;  /* 0x0000000000007941 */ /* 0x000fea0003800000 */
.L_x_2938:
[----:B------:R-:W-:-:S05]  /*1fa70*/  IMAD R0, R0, R3, RZ ;  /* 0x0000000300007224 */ /* 0x000fca00078e02ff */
[----:B------:R-:W-:-:S07]  /*1fa80*/  VIMNMX R2, R2, R0, !PT ;  /* 0x0000000002027248 */ /* 0x000fce0007fe0100 */
.L_x_2937:
[----:B------:R-:W-:Y:S01]  /*1fa90*/  IMAD.HI R2, R2, 0x2aaaaaab, RZ ;  /* 0x2aaaaaab02027827 */ /* 0x000fe200078e02ff */
[----:B------:R-:W-:Y:S01]  /*1faa0*/  ISETP.NE.AND P1, PT, R4, RZ, PT ;  /* 0x000000ff0400720c */ /* 0x000fe20003f25270 */
[----:B------:R-:W-:Y:S03]  /*1fab0*/  BSSY B0, `(.L_x_2941) ;  /* 0x0000025000007945 */ /* 0x000fe60003800000 */
[----:B------:R-:W-:-:S04]  /*1fac0*/  SHF.R.U32.HI R0, RZ, 0x1f, R2 ;  /* 0x0000001fff007819 */ /* 0x000fc80000011602 */
[----:B------:R-:W-:-:S04]  /*1fad0*/  LEA.HI.SX32 R0, R2, R0, 0x1c ;  /* 0x0000000002007211 */ /* 0x000fc800078fe2ff */
[----:B------:R-:W-:Y:S01]  /*1fae0*/  VIMNMX R9, RZ, R0, !PT ;  /* 0x00000000ff097248 */ /* 0x000fe20007fe0100 */
[----:B------:R-:W1:Y:S03]  /*1faf0*/  @!P1 LDC R4, c[0x0][0x9f0] ;  /* 0x00027c00ff049b82 */ /* 0x000e660000000800 */
[----:B------:R-:W-:Y:S01]  /*1fb00*/  ISETP.GT.AND P0, PT, R5, R9, PT ;  /* 0x000000090500720c */ /* 0x000fe20003f04270 */
[----:B------:R2:W-:Y:S04]  /*1fb10*/  STL [R1+0x3c], R9 ;  /* 0x00003c0901007387 */ /* 0x0005e80000100800 */
[----:B------:R2:W-:Y:S08]  /*1fb20*/  STL [R1+0x40], RZ ;  /* 0x000040ff01007387 */ /* 0x0005f00000100800 */
[----:B--2---:R-:W-:Y:S05]  /*1fb30*/  @!P0 BRA `(.L_x_2942) ;  /* 0x0000000000708947 */ /* 0x004fea0003800000 */
        /* <DEDUP_REMOVED lines=9> */
[----:B------:R-:W-:Y:S02]  /*1fbd0*/  IADD3 R6, R4, -0x1, R5 ;  /* 0xffffffff04067810 */ /* 0x000fe40007ffe005 */
[----:B------:R-:W-:-:S03]  /*1fbe0*/  IABS R2, R4 ;  /* 0x0000000400027213 */ /* 0x000fc60000000000 */
[----:B------:R-:W-:Y:S02]  /*1fbf0*/  IMAD.IADD R6, R6, 0x1, -R9 ;  /* 0x0000000106067824 */ /* 0x000fe400078e0a09 */
[----:B------:R-:W-:-:S03]  /*1fc00*/  IMAD.MOV R2, RZ, RZ, -R2 ;  /* 0x000000ffff027224 */ /* 0x000fc600078e0a02 */
[----:B------:R-:W-:Y:S01]  /*1fc10*/  IABS R3, R6 ;  /* 0x0000000600037213 */ /* 0x000fe20000000000 */
[----:B------:R-:W-:Y:S01]  /*1fc20*/  IMAD.MOV.U32 R7, RZ, RZ, R2 ;  /* 0x000000ffff077224 */ /* 0x000fe200078e0002 */
        /* <DEDUP_REMOVED lines=13> */
.L_x_2942:
[----:B------:R-:W-:Y:S05]  /*1fd00*/  BSYNC B0 ;  /* 0x0000000000007941 */ /* 0x000fea0003800000 */
.L_x_2941:
[----:B------:R-:W3:Y:S04]  /*1fd10*/  LDL R0, [R1+0x40] ;  /* 0x0000400001007983 */ /* 0x000ee80000100800 */
[----:B--2---:R-:W3:Y:S01]  /*1fd20*/  LDL R2, [R1+0x54] ;  /* 0x0000540001027983 */ /* 0x004ee20000100800 */
[----:B------:R-:W-:Y:S01]  /*1fd30*/  BSSY B7, `(.L_x_2943) ;  /* 0x00003ec000077945 */ /* 0x000fe20003800000 */
[----:B---3--:R-:W-:-:S05]  /*1fd40*/  IMAD R2, R2, R0, R9 ;  /* 0x0000000002027224 */ /* 0x008fca00078e0209 */
[----:B------:R-:W-:Y:S01]  /*1fd50*/  VIADDMNMX R0, R2, R0, R5, PT ;  /* 0x0000000002007246 */ /* 0x000fe20003800105 */
[----:B------:R2:W-:Y:S03]  /*1fd60*/  STL [R1+0x24], R2 ;  /* 0x0000240201007387 */ /* 0x0005e60000100800 */
[----:B------:R-:W-:Y:S01]  /*1fd70*/  ISETP.GT.AND P0, PT, R0, R2, PT ;  /* 0x000000020000720c */ /* 0x000fe20003f04270 */
[----:B------:R2:W-:-:S12]  /*1fd80*/  STL [R1+0x34], R0 ;  /* 0x0000340001007387 */ /* 0x0005d80000100800 */
[----:B--2---:R-:W-:Y:S05]  /*1fd90*/  @P0 BRA `(.L_x_2944) ;  /* 0x0000000000480947 */ /* 0x004fea0003800000 */
[----:B------:R-:W2:Y:S02]  /*1fda0*/  S2R R0, SR_TID.X ;  /* 0x0000000000007919 */ /* 0x000ea40000002100 */
[----:B--2---:R-:W-:-:S04]  /*1fdb0*/  LOP3.LUT R0, R0, 0x7f, RZ, 0xc0, !PT ;  /* 0x0000007f00007812 */ /* 0x004fc800078ec0ff */
[----:B------:R-:W-:-:S13]  /*1fdc0*/  ISETP.NE.AND P0, PT, R0, RZ, PT ;  /* 0x000000ff0000720c */ /* 0x000fda0003f05270 */
[----:B------:R-:W-:Y:S05]  /*1fdd0*/  @P0 BRA `(.L_x_2945) ;  /* 0x0000003c00840947 */ /* 0x000fea0003800000 */
[----:B------:R-:W2:Y:S01]  /*1fde0*/  S2R R5, SR_LANEID ;  /* 0x0000000000057919 */ /* 0x000ea20000000000 */
[----:B------:R-:W-:Y:S01]  /*1fdf0*/  VOTEU.ANY UR4, UPT, PT ;  /* 0x0000000000047886 */ /* 0x000fe200038e0100 */
[----:B------:R-:W3:Y:S01]  /*1fe00*/  LDC.64 R2, c[0x0][0xc60] ;  /* 0x00031800ff027b82 */ /* 0x000ee20000000a00 */
[----:B------:R-:W2:Y:S02]  /*1fe10*/  FLO.U32 R0, UR4 ;  /* 0x0000000400007d00 */ /* 0x000ea400080e0000 */
[----:B--2---:R-:W-:-:S06]  /*1fe20*/  ISETP.EQ.U32.AND P0, PT, R0, R5, PT ;  /* 0x000000050000720c */ /* 0x004fcc0003f02070 */
[----:B------:R-:W3:Y:S07]  /*1fe30*/  POPC R5, UR4 ;  /* 0x0000000400057d09 */ /* 0x000eee0008000000 */
[----:B---3--:R-:W2:Y:S01]  /*1fe40*/  @P0 ATOMG.E.ADD.STRONG.GPU PT, R3, desc[UR38][R2.64], R5 ;  /* 0x00000005020309a8 */ /* 0x008ea200081ee1e6 */
[----:B-1----:R-:W1:Y:S02]  /*1fe50*/  S2R R4, SR_LTMASK ;  /* 0x0000000000047919 */ /* 0x002e640000003900 */
[----:B-1----:R-:W-:-:S04]  /*1fe60*/  LOP3.LUT R4, R4, UR4, RZ, 0xc0, !PT ;  /* 0x0000000404047c12 */ /* 0x002fc8000f8ec0ff */
[----:B------:R-:W1:Y:S01]  /*1fe70*/  POPC R7, R4 ;  /* 0x0000000400077309 */ /* 0x000e620000000000 */
[----:B--2---:R-:W1:Y:S02]  /*1fe80*/  SHFL.IDX PT, R0, R3, R0, 0x1f ;  /* 0x00001f0003007589 */ /* 0x004e6400000e0000 */
[----:B-1----:R-:W-:-:S05]  /*1fe90*/  IADD3 R0, R0, UR37, R7 ;  /* 0x0000002500007c10 */ /* 0x002fca000fffe007 */
[----:B------:R4:W-:Y:S01]  /*1fea0*/  STL [R1], R0 ;  /* 0x0000000001007387 */ /* 0x0009e20000100800 */
[----:B------:R-:W-:Y:S05]  /*1feb0*/  BRA `(.L_x_2945) ;  /* 0x0000003c004c7947 */ /* 0x000fea0003800000 */
.L_x_2944:
        /* <DEDUP_REMOVED lines=19> */
[----:B01----:R-:W-:Y:S05]  /*1fff0*/  CALL.ABS.NOINC R2 ;  /* 0x0000000002007343 */ /* 0x003fea0003c00000 */
.L_x_2947:
[----:B------:R-:W-:Y:S05]  /*20000*/  BSYNC B6 ;  /* 0x0000000000067941 */ /* 0x000fea0003800000 */
.L_x_2946:
        /* <DEDUP_REMOVED lines=8> */
[----:B------:R2:W3:Y:S01]  /*20090*/  LDC.64 R2, c[0x4][R17] ;  /* 0x0100000011027b82 */ /* 0x0004e20000000a00 */
[----:B-1----:R-:W-:Y:S02]  /*200a0*/  IMAD.U32 R4, RZ, RZ, UR6 ;  /* 0x00000006ff047e24 */ /* 0x002fe4000f8e00ff */
[----:B------:R-:W-:Y:S02]  /*200b0*/  IMAD.U32 R5, RZ, RZ, UR7 ;  /* 0x00000007ff057e24 */ /* 0x000fe4000f8e00ff */
[----:B------:R-:W-:Y:S02]  /*200c0*/  IMAD.U32 R6, RZ, RZ, UR8 ;  /* 0x00000008ff067e24 */ /* 0x000fe4000f8e00ff */
[----:B------:R-:W-:-:S02]  /*200d0*/  IMAD.U32 R7, RZ, RZ, UR9 ;  /* 0x00000009ff077e24 */ /* 0x000fc4000f8e00ff */
[----:B------:R-:W-:Y:S02]  /*200e0*/  IMAD.U32 R10, RZ, RZ, UR4 ;  /* 0x00000004ff0a7e24 */ /* 0x000fe4000f8e00ff */
[----:B------:R-:W-:Y:S02]  /*200f0*/  IMAD.U32 R11, RZ, RZ, UR5 ;  /* 0x00000005ff0b7e24 */ /* 0x000fe4000f8e00ff */
[----:B------:R-:W-:Y:S02]  /*20100*/  IMAD.MOV.U32 R8, RZ, RZ, 0x70 ;  /* 0x00000070ff087424 */ /* 0x000fe400078e00ff */
[----:B------:R-:W-:Y:S02]  /*20110*/  IMAD.MOV.U32 R12, RZ, RZ, 0x1 ;  /* 0x00000001ff0c7424 */ /* 0x000fe400078e00ff */
[----:B--2---:R-:W-:-:S07]  /*20120*/  IMAD.MOV.U32 R13, RZ, RZ, RZ ;  /* 0x000000ffff0d7224 */ /* 0x004fce00078e00ff */
[----:B------:R-:W-:-:S07]  /*20130*/  LEPC R20, `(.L_x_2950) ;  /* 0x000000001014794e */ /* 0x000fce0000000000 */
[----:B0--3--:R-:W-:Y:S05]  /*20140*/  CALL.ABS.NOINC R2 ;  /* 0x0000000002007343 */ /* 0x009fea0003c00000 */
.L_x_2950:
        /* <DEDUP_REMOVED lines=15> */
.L_x_2949:
[----:B------:R-:W-:Y:S05]  /*20240*/  BSYNC B6 ;  /* 0x0000000000067941 */ /* 0x000fea0003800000 */
.L_x_2948:
[----:B------:R-:W2:Y:S01]  /*20250*/  LDL R0, [R1+0xc] ;  /* 0x00000c0001007983 */ /* 0x000ea20000100800 */
[----:B------:R-:W-:Y:S02]  /*20260*/  ULDC.64 UR4, c[0x0][0x9f8] ;  /* 0x00027e0000047ab9 */ /* 0x000fe40000000a00 */
[----:B------:R-:W-:Y:S01]  /*20270*/  ISETP.NE.U32.AND P0, PT, RZ, UR4, PT ;  /* 0x00000004ff007c0c */ /* 0x000fe2000bf05070 */
[----:B------:R-:W3:Y:S03]  /*20280*/  LDL R17, [R1+0x34] ;  /* 0x0000340001117983 */ /* 0x000ee60000100800 */
[----:B------:R-:W-:Y:S01]  /*20290*/  ISETP.NE.AND.EX P0, PT, RZ, UR5, PT, P0 ;  /* 0x00000005ff007c0c */ /* 0x000fe2000bf05300 */
[----:B------:R-:W-:-:S12]  /*202a0*/  ULDC.64 UR4, c[0x0][0xa08] ;  /* 0x0002820000047ab9 */ /* 0x000fd80000000a00 */
[----:B------:R-:W4:Y:S01]  /*202b0*/  @P0 LDC.64 R2, c[0x0][0x9f8] ;  /* 0x00027e00ff020b82 */ /* 0x000f220000000a00 */
[----:B--2---:R-:W-:Y:S02]  /*202c0*/  IMAD.MOV.U32 R7, RZ, RZ, R0 ;  /* 0x000000ffff077224 */ /* 0x004fe400078e0000 */
[----:B----4-:R-:W-:-:S05]  /*202d0*/  @P0 IMAD.WIDE R2, R0, 0x4, R2 ;  /* 0x0000000400020825 */ /* 0x010fca00078e0202 */
[----:B------:R2:W4:Y:S01]  /*202e0*/  @P0 LDG.E R7, desc[UR38][R2.64] ;  /* 0x0000002602070981 */ /* 0x000522000c1e1900 */
[----:B---3--:R-:W-:Y:S01]  /*202f0*/  VIADD R0, R17, 0xffffffff ;  /* 0xffffffff11007836 */ /* 0x008fe20000000000 */
[----:B--2---:R-:W2:Y:S02]  /*20300*/  LDC.64 R2, c[0x0][0x418] ;  /* 0x00010600ff027b82 */ /* 0x004ea40000000a00 */
[----:B--2---:R-:W-:Y:S01]  /*20310*/  LOP3.LUT P0, RZ, R2, UR4, RZ, 0xfc, !PT ;  /* 0x0000000402ff7c12 */ /* 0x004fe2000f80fcff */
[----:B------:R-:W-:-:S03]  /*20320*/  UMOV UR4, 0xffffffff ;  /* 0xffffffff00047882 */ /* 0x000fc60000000000 */
[----:B------:R-:W-:Y:S02]  /*20330*/  LOP3.LUT P0, RZ, R3, UR5, RZ, 0xfc, P0 ;  /* 0x0000000503ff7c12 */ /* 0x000fe4000800fcff */
[----:B----4-:R-:W-:Y:S01]  /*20340*/  SHF.R.S32.HI R8, RZ, 0x1f, R7 ;  /* 0x0000001fff087819 */ /* 0x010fe20000011407 */
        /* <DEDUP_REMOVED lines=8> */
.L_x_3132:
        /* <DEDUP_REMOVED lines=9> */
.L_x_3135:
        /* <DEDUP_REMOVED lines=24> */
.L_x_2954:
[----:B------:R-:W4:Y:S04]  /*205e0*/  LDL R0, [R1+0x10] ;  /* 0x0000100001007983 */ /* 0x000f280000100800 */
[----:B---3--:R-:W3:Y:S01]  /*205f0*/  LDL R2, [R1+0x18] ;  /* 0x0000180001027983 */ /* 0x008ee20000100800 */
[----:B----4-:R-:W-:Y:S01]  /*20600*/  IMAD R0, R0, 0x8, R19 ;  /* 0x0000000800007824 */ /* 0x010fe200078e0213 */
[----:B---3--:R-:W-:-:S04]  /*20610*/  SHF.L.U32 R2, R2, 0x1f, RZ ;  /* 0x0000001f02027819 */ /* 0x008fc800000006ff */
[----:B------:R-:W3:Y:S02]  /*20620*/  SYNCS.PHASECHK.TRANS64.TRYWAIT P0, [R0+URZ+0x22840], R2 ;  /* 0x02284002000075a7 */ /* 0x000ee4000800017f */
[----:B---3--:R-:W-:Y:S05]  /*20630*/  @!P0 BRA `(.L_x_2955) ;  /* 0x0000006800088947 */ /* 0x008fea0003800000 */
.L_x_3136:
        /* <DEDUP_REMOVED lines=11> */
.L_x_2956:
        /* <DEDUP_REMOVED lines=23> */
.L_x_2952:
        /* <DEDUP_REMOVED lines=23> */
[----:B--2---:R-:W-:-:S02]  /*209d0*/  IMAD.U32 R7, RZ, RZ, UR7 ;  /* 0x00000007ff077e24 */ /* 0x004fc4000f8e00ff */
[----:B------:R-:W-:Y:S02]  /*209e0*/  IMAD.U32 R10, RZ, RZ, UR8 ;  /* 0x00000008ff0a7e24 */ /* 0x000fe4000f8e00ff */
[----:B------:R-:W-:Y:S02]  /*209f0*/  IMAD.U32 R11, RZ, RZ, UR9 ;  /* 0x00000009ff0b7e24 */ /* 0x000fe4000f8e00ff */
[----:B------:R-:W-:Y:S02]  /*20a00*/  IMAD.MOV.U32 R8, RZ, RZ, 0x70 ;  /* 0x00000070ff087424 */ /* 0x000fe400078e00ff */
[----:B------:R-:W-:Y:S02]  /*20a10*/  IMAD.MOV.U32 R12, RZ, RZ, 0x1 ;  /* 0x00000001ff0c7424 */ /* 0x000fe400078e00ff */
[----:B------:R-:W-:-:S07]  /*20a20*/  IMAD.MOV.U32 R13, RZ, RZ, RZ ;  /* 0x000000ffff0d7224 */ /* 0x000fce00078e00ff */
[----:B------:R-:W-:-:S07]  /*20a30*/  LEPC R20, `(.L_x_2958) ;  /* 0x000000001014794e */ /* 0x000fce0000000000 */
[----:B01----:R-:W-:Y:S05]  /*20a40*/  CALL.ABS.NOINC R2 ;  /* 0x0000000002007343 */ /* 0x003fea0003c00000 */
.L_x_2958:
[----:B------:R-:W-:Y:S05]  /*20a50*/  BSYNC B6 ;  /* 0x0000000000067941 */ /* 0x000fea0003800000 */
.L_x_2957:
[----:B-1----:R-:W3:Y:S01]  /*20a60*/  LDL.LU R0, [R1+0x50] ;  /* 0x0000500001007983 */ /* 0x002ee20000300800 */
[----:B------:R-:W-:Y:S01]  /*20a70*/  ULDC.64 UR6, c[0x0][0xa00] ;  /* 0x0002800000067ab9 */ /* 0x000fe20000000a00 */
[----:B------:R-:W-:Y:S01]  /*20a80*/  ULDC.64 UR4, c[0x0][0x2d8] ;  /* 0x0000b60000047ab9 */ /* 0x000fe20000000a00 */
[----:B--2---:R-:W1:Y:S01]  /*20a90*/  LDC R7, c[0x0][0x448] ;  /* 0x00011200ff077b82 */ /* 0x004e620000000800 */
[----:B------:R-:W3:Y:S04]  /*20aa0*/  LDL.LU.64 R2, [R1+0x48] ;  /* 0x0000480001027983 */ /* 0x000ee80000300a00 */
[----:B------:R-:W2:Y:S04]  /*20ab0*/  LDL R5, [R1+0xc] ;  /* 0x00000c0001057983 */ /* 0x000ea80000100800 */
[----:B------:R-:W4:Y:S01]  /*20ac0*/  LDL R12, [R1+0x28] ;  /* 0x00002800010c7983 */ /* 0x000f220000100800 */
[----:B------:R-:W-:Y:S01]  /*20ad0*/  ISETP.NE.U32.AND P0, PT, RZ, UR6, PT ;  /* 0x00000006ff007c0c */ /* 0x000fe2000bf05070 */
[----:B------:R-:W-:-:S03]  /*20ae0*/  ULDC UR6, c[0x0][0x2b8] ;  /* 0x0000ae0000067ab9 */ /* 0x000fc60000000800 */
[----:B------:R-:W-:Y:S01]  /*20af0*/  ISETP.NE.AND.EX P0, PT, RZ, UR7, PT, P0 ;  /* 0x00000007ff007c0c */ /* 0x000fe2000bf05300 */
[----:B------:R-:W0:Y:S02]  /*20b00*/  S2R R8, SR_TID.X ;  /* 0x0000000000087919 */ /* 0x000e240000002100 */
[----:B0-----:R-:W-:Y:S02]  /*20b10*/  IMAD.SHL.U32 R8, R8, 0x10, RZ ;  /* 0x0000001008087824 */ /* 0x001fe400078e00ff */
[----:B---3--:R-:W-:Y:S01]  /*20b20*/  IMAD.MOV.U32 R3, RZ, RZ, R0 ;  /* 0x000000ffff037224 */ /* 0x008fe200078e0000 */
[----:B--2---:R-:W-:-:S04]  /*20b30*/  SHF.R.S32.HI R0, RZ, 0x1f, R5 ;  /* 0x0000001fff007819 */ /* 0x004fc80000011405 */
[----:B------:R-:W-:Y:S02]  /*20b40*/  SEL R4, R0, RZ, !P0 ;  /* 0x000000ff00047207 */ /* 0x000fe40004000000 */
[----:B------:R-:W-:Y:S02]  /*20b50*/  SEL R0, R5, RZ, !P0 ;  /* 0x000000ff05007207 */ /* 0x000fe40004000000 */
[----:B------:R-:W0:Y:S01]  /*20b60*/  S2R R5, SR_TID.X ;  /* 0x0000000000057919 */ /* 0x000e220000002100 */
[----:B------:R-:W-:-:S04]  /*20b70*/  IMAD.WIDE.U32 R2, R16, UR4, R2 ;  /* 0x0000000410027c25 */ /* 0x000fc8000f8e0002 */
[----:B------:R-:W-:Y:S01]  /*20b80*/  IMAD R3, R16, UR5, R3 ;  /* 0x0000000510037c24 */ /* 0x000fe2000f8e0203 */
[----:B------:R-:W-:Y:S02]  /*20b90*/  ULDC.64 UR4, c[0x0][0x2e0] ;  /* 0x0000b80000047ab9 */ /* 0x000fe40000000a00 */
[----:B------:R-:W-:Y:S02]  /*20ba0*/  IMAD R4, R4, UR4, RZ ;  /* 0x0000000404047c24 */ /* 0x000fe4000f8e02ff */
[----:B------:R-:W-:-:S04]  /*20bb0*/  IMAD.WIDE.U32 R2, R0, UR4, R2 ;  /* 0x0000000400027c25 */ /* 0x000fc8000f8e0002 */
[----:B------:R-:W-:Y:S01]  /*20bc0*/  IMAD R0, R0, UR5, R4 ;  /* 0x0000000500007c24 */ /* 0x000fe2000f8e0204 */
[----:B-1----:R-:W-:Y:S01]  /*20bd0*/  ISETP.NE.AND P0, PT, R7, 0x1, PT ;  /* 0x000000010700780c */ /* 0x002fe20003f05270 */
[----:B------:R-:W1:Y:S01]  /*20be0*/  S2R R9, SR_TID.X ;  /* 0x0000000000097919 */ /* 0x000e620000002100 */
[----:B------:R-:W-:-:S11]  /*20bf0*/  ULDC.64 UR4, c[0x0][0x2d0] ;  /* 0x0000b40000047ab9 */ /* 0x000fd60000000a00 */
[----:B------:R-:W2:Y:S01]  /*20c00*/  @P0 LDC R6, c[0x0][0x450] ;  /* 0x00011400ff060b82 */ /* 0x000ea20000000800 */
[----:B0-----:R-:W-:-:S04]  /*20c10*/  LOP3.LUT R5, R5, 0x7f, RZ, 0xc0, !PT ;  /* 0x0000007f05057812 */ /* 0x001fc800078ec0ff */
[----:B------:R-:W-:-:S04]  /*20c20*/  SHF.R.U32.HI R5, RZ, 0x3, R5 ;  /* 0x00000003ff057819 */ /* 0x000fc80000011605 */
[----:B------:R-:W-:Y:S02]  /*20c30*/  LOP3.LUT R8, R5, 0x70, R8, 0xf8, !PT ;  /* 0x0000007005087812 */ /* 0x000fe400078ef808 */
[----:B------:R-:W0:Y:S03]  /*20c40*/  @P0 LDC R5, c[0x0][0x44c] ;  /* 0x00011300ff050b82 */ /* 0x000e260000000800 */
[----:B----4-:R-:W-:Y:S02]  /*20c50*/  IMAD.IADD R4, R8, 0x1, R12 ;  /* 0x0000000108047824 */ /* 0x010fe400078e020c */
[----:B------:R3:W5:Y:S01]  /*20c60*/  LDL R8, [R1+0x30] ;  /* 0x0000300001087983 */ /* 0x0007620000100800 */
[----:B------:R-:W-:Y:S02]  /*20c70*/  IMAD.IADD R3, R3, 0x1, R0 ;  /* 0x0000000103037824 */ /* 0x000fe400078e0200 */
[----:B------:R-:W-:Y:S01]  /*20c80*/  IMAD.MOV.U32 R0, RZ, RZ, R4 ;  /* 0x000000ffff007224 */ /* 0x000fe200078e0004 */
[----:B------:R-:W4:Y:S01]  /*20c90*/  S2R R10, SR_TID.X ;  /* 0x00000000000a7919 */ /* 0x000f220000002100 */
[----:B0-----:R-:W-:-:S05]  /*20ca0*/  @P0 IMAD.HI.U32 R5, R4, R5, RZ ;  /* 0x0000000504050227 */ /* 0x001fca00078e00ff */
[----:B--2---:R-:W-:-:S05]  /*20cb0*/  @P0 SHF.R.U32.HI R0, RZ, R6, R5 ;  /* 0x00000006ff000219 */ /* 0x004fca0000011605 */
        /* <DEDUP_REMOVED lines=9> */
[----:B-1----:R-:W-:-:S04]  /*20d50*/  IMAD.SHL.U32 R9, R9, 0x8, RZ ;  /* 0x0000000809097824 */ /* 0x002fc800078e00ff */
        /* <DEDUP_REMOVED lines=12> */
[----:B---3--:R-:W-:Y:S08]  /*20e20*/  BRA.DIV UR4, `(.L_x_2959) ;  /* 0x0000006204207947 */ /* 0x008ff0000b800000 */
        /* <DEDUP_REMOVED lines=70> */
.L_x_3153:
        /* <DEDUP_REMOVED lines=10> */
.L_x_2960:
        /* <DEDUP_REMOVED lines=18> */
.L_x_3154:
[----:B------:R-:W-:Y:S05]  /*21450*/  BSYNC B0 ;  /* 0x0000000000007941 */ /* 0x000fea0003800000 */
.L_x_2961:
        /* <DEDUP_REMOVED lines=13> */
.L_x_3155:
[----:B------:R-:W-:Y:S05]  /*21530*/  BSYNC B1 ;  /* 0x0000000000017941 */ /* 0x000fea0003800000 */
.L_x_2965:
        /* <DEDUP_REMOVED lines=9> */
.L_x_2968:
[----:B------:R-:W-:Y:S05]  /*215d0*/  BSYNC B1 ;  /* 0x0000000000017941 */ /* 0x000fea0003800000 */
.L_x_2967:
        /* <DEDUP_REMOVED lines=13> */
.L_x_2969:
        /* <DEDUP_REMOVED lines=15> */
.L_x_2970:
        /* <DEDUP_REMOVED lines=15> */
.L_x_2971:
        /* <DEDUP_REMOVED lines=15> */
.L_x_2972:
        /* <DEDUP_REMOVED lines=10> */
.L_x_2964:
[----:B------:R-:W-:Y:S05]  /*21a20*/  BSYNC B0 ;  /* 0x0000000000007941 */ /* 0x000fea0003800000 */
.L_x_2963:
        /* <DEDUP_REMOVED lines=61> */
.L_x_2979:
        /* <DEDUP_REMOVED lines=8> */
.L_x_3156:
[----:B------:R-:W-:Y:S05]  /*21e80*/  BSYNC B3 ;  /* 0x0000000000037941 */ /* 0x000fea0003800000 */
.L_x_2980:
        /* <DEDUP_REMOVED lines=9> */
.L_x_2983:
[----:B------:R-:W-:Y:S05]  /*21f20*/  BSYNC B3 ;  /* 0x0000000000037941 */ /* 0x000fea0003800000 */
.L_x_2982:
[----:B------:R-:W2:Y:S04]  /*21f30*/  LDL R3, [R1+0x10] ;  /* 0x0000100001037983 */ /* 0x000ea80000100800 */
[----:B------:R-:W3:Y:S01]  /*21f40*/  LDL R4, [R1+0x20] ;  /* 0x0000200001047983 */ /* 0x000ee20000100800 */
[----:B0-----:R-:W-:Y:S01]  /*21f50*/  IMAD.MOV.U32 R9, RZ, RZ, RZ ;  /* 0x000000ffff097224 */ /* 0x001fe200078e00ff */
        /* <DEDUP_REMOVED lines=10> */
.L_x_2984:
        /* <DEDUP_REMOVED lines=13> */
.L_x_3157:
[----:B------:R-:W-:Y:S05]  /*220d0*/  BSYNC B3 ;  /* 0x0000000000037941 */ /* 0x000fea0003800000 */
.L_x_2985:
        /* <DEDUP_REMOVED lines=11> */
.L_x_2988:
[----:B------:R-:W-:Y:S05]  /*22190*/  BSYNC B3 ;  /* 0x0000000000037941 */ /* 0x000fea0003800000 */
.L_x_2987:
        /* <DEDUP_REMOVED lines=10> */
.L_x_2989:
        /* <DEDUP_REMOVED lines=15> */
.L_x_2990:
        /* <DEDUP_REMOVED lines=15> */
.L_x_2991:
        /* <DEDUP_REMOVED lines=15> */
.L_x_2992:
        /* <DEDUP_REMOVED lines=10> */
.L_x_2978:
[----:B------:R-:W-:Y:S05]  /*225b0*/  BSYNC B1 ;  /* 0x0000000000017941 */ /* 0x000fea0003800000 */
.L_x_2977:
[----:B------:R-:W2:Y:S02]  /*225c0*/  LDL.LU R4, [R1+0x34] ;  /* 0x0000340001047983 */ /* 0x000ea40000300800 */
[----:B--2---:R-:W-:-:S07]  /*225d0*/  VIADD R0, R4, 0xfffffffd ;  /* 0xfffffffd04007836 */ /* 0x004fce0000000000 */
.L_x_2976:
[----:B------:R-:W-:Y:S05]  /*225e0*/  BSYNC B2 ;  /* 0x0000000000027941 */ /* 0x000fea0003800000 */
.L_x_2975:
[----:B------:R-:W-:-:S05]  /*225f0*/  VIADD R8, R8, 0xfffffffe ;  /* 0xfffffffe08087836 */ /* 0x000fca0000000000 */
[----:B------:R-:W-:-:S13]  /*22600*/  ISETP.NE.AND P0, PT, R8, R5, PT ;  /* 0x000000050800720c */ /* 0x000fda0003f05270 */
[----:B------:R-:W-:Y:S05]  /*22610*/  @!P0 BRA `(.L_x_2974) ;  /* 0x0000001400008947 */ /* 0x000fea0003800000 */
.L_x_3025:
        /* <DEDUP_REMOVED lines=35> */
.L_x_2995:
        /* <DEDUP_REMOVED lines=8> */
.L_x_3158:
[----:B------:R-:W-:Y:S05]  /*228d0*/  BSYNC B2 ;  /* 0x0000000000027941 */ /* 0x000fea0003800000 */
.L_x_2996:
        /* <DEDUP_REMOVED lines=9> */
.L_x_2999:
[----:B------:R-:W-:Y:S05]  /*22970*/  BSYNC B2 ;  /* 0x0000000000027941 */ /* 0x000fea0003800000 */
.L_x_2998:
        /* <DEDUP_REMOVED lines=12> */
.L_x_3000:
        /* <DEDUP_REMOVED lines=13> */
.L_x_3159:
[----:B------:R-:W-:Y:S05]  /*22b10*/  BSYNC B2 ;  /* 0x0000000000027941 */ /* 0x000fea0003800000 */
.L_x_3001:
        /* <DEDUP_REMOVED lines=11> */
.L_x_3004:
[----:B------:R-:W-:Y:S05]  /*22bd0*/  BSYNC B2 ;  /* 0x0000000000027941 */ /* 0x000fea0003800000 */
.L_x_3003:
[----:B------:R-:W-:Y:S01]  /*22be0*/  R2UR UR10, R10 ;  /* 0x000000000a0a72ca */ /* 0x000fe200000e0000 */
[----:B01----:R-:W-:Y:S01]  /*22bf0*/  IMAD R2, R7, 0xc000, R19 ;  /* 0x0000c00007027824 */ /* 0x003fe200078e0213 */
[----:B------:R-:W-:Y:S01]  /*22c00*/  R2UR UR6, R8 ;  /* 0x00000000080672ca */ /* 0x000fe200000e0000 */
[----:B------:R-:W-:Y:S01]  /*22c10*/  UIADD3 UR4, UP0, UR40, 0x470, URZ ;  /* 0x0000047028047890 */ /* 0x000fe2000ff1e03f */
[----:B------:R-:W-:Y:S01]  /*22c20*/  R2UR UR7, R9 ;  /* 0x00000000090772ca */ /* 0x000fe200000e0000 */
[----:B------:R-:W-:Y:S01]  /*22c30*/  VIADD R3, R3, 0x22850 ;  /* 0x0002285003037836 */ /* 0x000fe20000000000 */
[----:B------:R-:W-:Y:S01]  /*22c40*/  PLOP3.LUT P0, PT, PT, PT, PT, 0x80, 0x0 ;  /* 0x000000000000781c */ /* 0x000fe20003f0f070 */
[----:B------:R-:W-:Y:S01]  /*22c50*/  VIADD R5, R2, 0x400 ;  /* 0x0000040002057836 */ /* 0x000fe20000000000 */
[----:B------:R-:W-:-:S12]  /*22c60*/  UIADD3.X UR5, URZ, UR41, URZ, UP0, !UPT ;  /* 0x000000293f057290 */ /* 0x000fd800087fe43f */
.L_x_3005:
        /* <DEDUP_REMOVED lines=15> */
.L_x_3006:
        /* <DEDUP_REMOVED lines=15> */
.L_x_3007:
        /* <DEDUP_REMOVED lines=15> */
.L_x_3008:
        /* <DEDUP_REMOVED lines=10> */
.L_x_2994:
[----:B------:R-:W-:Y:S05]  /*22fe0*/  BSYNC B1 ;  /* 0x0000000000017941 */ /* 0x000fea0003800000 */
.L_x_2993:
        /* <DEDUP_REMOVED lines=35> */
.L_x_3011:
        /* <DEDUP_REMOVED lines=8> */
.L_x_3160:
[----:B------:R-:W-:Y:S05]  /*232a0*/  BSYNC B2 ;  /* 0x0000000000027941 */ /* 0x000fea0003800000 */
.L_x_3012:
        /* <DEDUP_REMOVED lines=9> */
.L_x_3015:
[----:B------:R-:W-:Y:S05]  /*23340*/  BSYNC B2 ;  /* 0x0000000000027941 */ /* 0x000fea0003800000 */
.L_x_3014:
        /* <DEDUP_REMOVED lines=13> */
.L_x_3016:
        /* <DEDUP_REMOVED lines=13> */
.L_x_3161:
[----:B------:R-:W-:Y:S05]  /*234f0*/  BSYNC B2 ;  /* 0x0000000000027941 */ /* 0x000fea0003800000 */
.L_x_3017:
        /* <DEDUP_REMOVED lines=11> */
.L_x_3020:
[----:B------:R-:W-:Y:S05]  /*235b0*/  BSYNC B2 ;  /* 0x0000000000027941 */ /* 0x000fea0003800000 */
.L_x_3019:
        /* <DEDUP_REMOVED lines=10> */
.L_x_3021:
        /* <DEDUP_REMOVED lines=15> */
.L_x_3022:
        /* <DEDUP_REMOVED lines=15> */
.L_x_3023:
        /* <DEDUP_REMOVED lines=15> */
.L_x_3024:
        /* <DEDUP_REMOVED lines=10> */
.L_x_3010:
[----:B------:R-:W-:Y:S05]  /*239d0*/  BSYNC B1 ;  /* 0x0000000000017941 */ /* 0x000fea0003800000 */
.L_x_3009:
[----:B------:R-:W2:Y:S01]  /*239e0*/  LDL R5, [R1+0x24] ;  /* 0x0000240001057983 */ /* 0x000ea20000100800 */
[----:B------:R-:W-:Y:S01]  /*239f0*/  VIADD R0, R0, 0xfffffffe ;  /* 0xfffffffe00007836 */ /* 0x000fe20000000000 */
[----:B--2---:R-:W-:-:S13]  /*23a00*/  ISETP.GT.AND P0, PT, R6, R5, PT ;  /* 0x000000050600720c */ /* 0x004fda0003f04270 */
[----:B------:R-:W-:Y:S05]  /*23a10*/  @P0 BRA `(.L_x_3025) ;  /* 0xffffffec00000947 */ /* 0x000fea000383ffff */
.L_x_2974:
[----:B------:R-:W-:Y:S05]  /*23a20*/  BSYNC B0 ;  /* 0x0000000000007941 */ /* 0x000fea0003800000 */
.L_x_2973:
        /* <DEDUP_REMOVED lines=25> */
.L_x_3027:
[----:B------:R-:W-:Y:S05]  /*23bc0*/  BSYNC B0 ;  /* 0x0000000000007941 */ /* 0x000fea0003800000 */
.L_x_3026:
[----:B------:R-:W-:-:S05]  /*23bd0*/  SEL R0, R0, RZ, P0 ;  /* 0x000000ff00007207 */ /* 0x000fca0000000000 */
[----:B------:R3:W-:Y:S02]  /*23be0*/  STL [R1+0x10], R0 ;  /* 0x0000100001007387 */ /* 0x0007e40000100800 */
.L_x_2945:
[----:B------:R-:W-:Y:S05]  /*23bf0*/  BSYNC B7 ;  /* 0x0000000000077941 */ /* 0x000fea0003800000 */
.L_x_2943:
        /* <DEDUP_REMOVED lines=8> */
[----:B-1----:R-:W1:Y:S04]  /*23c80*/  LDS.128 R4, [R19+0x228d0] ;  /* 0x0228d00013047984 */ /* 0x002e680000000c00 */
[----:B-1----:R1:W-:Y:S04]  /*23c90*/  STL.64 [R1], R4 ;  /* 0x0000000401007387 */ /* 0x0023e80000100a00 */
[----:B------:R1:W-:Y:S01]  /*23ca0*/  STL.64 [R1+0x8], R6 ;  /* 0x0000080601007387 */ /* 0x0003e20000100a00 */
[----:B------:R-:W-:Y:S06]  /*23cb0*/  BAR.ARV 0x4, 0x180 ;  /* 0x0106000000007b1d */ /* 0x000fec0000002000 */
[----:B------:R-:W-:Y:S05]  /*23cc0*/  BRA `(.L_x_3029) ;  /* 0x0000001000307947 */ /* 0x000fea0003800000 */
.L_x_3028:
[----:B------:R-:W5:Y:S01]  /*23cd0*/  S2R R16, SR_TID.X ;  /* 0x0000000000107919 */ /* 0x000f620000002100 */
[----:B------:R-:W-:Y:S01]  /*23ce0*/  UMOV UR4, 0xffffffff ;  /* 0xffffffff00047882 */ /* 0x000fe20000000000 */
[----:B-----5:R-:W-:-:S04]  /*23cf0*/  LOP3.LUT R16, R16, 0x1f, RZ, 0xc0, !PT ;  /* 0x0000001f10107812 */ /* 0x020fc800078ec0ff */
[----:B------:R-:W-:Y:S01]  /*23d00*/  ISETP.NE.AND P0, PT, R16, 0x1f, PT ;  /* 0x0000001f1000780c */ /* 0x000fe20003f05270 */
[----:B------:R-:W-:-:S12]  /*23d10*/  BRA.DIV UR4, `(.L_x_3030) ;  /* 0x0000003e04987947 */ /* 0x000fd8000b800000 */
[----:B--2---:R-:W0:Y:S01]  /*23d20*/  LDL.LU R2, [R1] ;  /* 0x0000000001027983 */ /* 0x004e220000300800 */
[----:B------:R-:W-:-:S03]  /*23d30*/  ULDC UR4, c[0x0][0xc3c] ;  /* 0x00030f0000047ab9 */ /* 0x000fc60000000800 */
[----:B-1----:R-:W3:Y:S01]  /*23d40*/  LDL R3, [R1+0xc] ;  /* 0x00000c0001037983 */ /* 0x002ee20000100800 */
[----:B0-----:R-:W-:Y:S02]  /*23d50*/  IMAD.MOV.U32 R10, RZ, RZ, R2 ;  /* 0x000000ffff0a7224 */ /* 0x001fe400078e0002 */
[----:B---34-:R-:W-:-:S05]  /*23d60*/  IMAD.IADD R0, R3, 0x1, R16 ;  /* 0x0000000103007824 */ /* 0x018fca00078e0210 */
        /* <DEDUP_REMOVED lines=10> */
[C---:B------:R-:W-:Y:S01]  /*23e10*/  ISETP.GE.U32.AND P3, PT, R16.reuse, 0x4, PT ;  /* 0x000000041000780c */ /* 0x040fe20003f66070 */
[----:B------:R-:W-:Y:S01]  /*23e20*/  SHFL.IDX PT, R0, R10, 0x1, 0x1f ;  /* 0x00201f000a007f89 */ /* 0x000fe200000e0000 */
[C---:B------:R-:W-:Y:S02]  /*23e30*/  ISETP.GE.U32.AND P4, PT, R16.reuse, 0x8, PT ;  /* 0x000000081000780c */ /* 0x040fe40003f86070 */
[----:B------:R-:W-:Y:S01]  /*23e40*/  ISETP.GE.U32.AND P5, PT, R16, 0x10, PT ;  /* 0x000000101000780c */ /* 0x000fe20003fa6070 */
[----:B--2---:R-:W-:Y:S02]  /*23e50*/  @!P1 IMAD.MOV.U32 R4, RZ, RZ, R8 ;  /* 0x000000ffff049224 */ /* 0x004fe400078e0008 */
[----:B------:R-:W-:-:S02]  /*23e60*/  IMAD.MOV.U32 R8, RZ, RZ, RZ ;  /* 0x000000ffff087224 */ /* 0x000fc400078e00ff */
[----:B---3--:R-:W-:Y:S01]  /*23e70*/  @!P1 IMAD.MOV.U32 R6, RZ, RZ, R2 ;  /* 0x000000ffff069224 */ /* 0x008fe200078e0002 */
[----:B------:R-:W-:-:S03]  /*23e80*/  ISETP.NE.AND P1, PT, R16, RZ, PT ;  /* 0x000000ff1000720c */ /* 0x000fc60003f25270 */
[----:B------:R-:W-:-:S05]  /*23e90*/  IMAD R2, R6, R4, RZ ;  /* 0x0000000406027224 */ /* 0x000fca00078e02ff */
[----:B------:R-:W0:Y:S02]  /*23ea0*/  SHFL.UP PT, R3, R2, 0x1, RZ ;  /* 0x0420000002037989 */ /* 0x000e2400000e00ff */
[----:B0-----:R-:W-:-:S05]  /*23eb0*/  SEL R5, R3, RZ, P1 ;  /* 0x000000ff03057207 */ /* 0x001fca0000800000 */
[----:B------:R-:W-:Y:S02]  /*23ec0*/  IMAD.IADD R2, R2, 0x1, R5 ;  /* 0x0000000102027824 */ /* 0x000fe400078e0205 */
[----:B------:R-:W-:Y:S04]  /*23ed0*/  SHFL.IDX PT, R5, R10, RZ, 0x1f ;  /* 0x00001fff0a057589 */ /* 0x000fe800000e0000 */
        /* <DEDUP_REMOVED lines=13> */
.L_x_3171:
[----:B------:R-:W-:Y:S02]  /*23fb0*/  ULDC UR4, c[0x0][0xc38] ;  /* 0x00030e0000047ab9 */ /* 0x000fe40000000800 */
[----:B------:R-:W-:-:S04]  /*23fc0*/  IMAD.U32 R2, RZ, RZ, UR4 ;  /* 0x00000004ff027e24 */ /* 0x000fc8000f8e00ff */
[----:B-1----:R-:W-:-:S04]  /*23fd0*/  IMAD R9, R9, R2, RZ ;  /* 0x0000000209097224 */ /* 0x002fc800078e02ff */
[----:B------:R-:W-:-:S05]  /*23fe0*/  IMAD.IADD R0, R0, 0x1, R9 ;  /* 0x0000000100007824 */ /* 0x000fca00078e0209 */
[----:B------:R-:W-:-:S13]  /*23ff0*/  ISETP.GT.AND P6, PT, R0, R5, PT ;  /* 0x000000050000720c */ /* 0x000fda0003fc4270 */
[----:B------:R-:W-:Y:S05]  /*24000*/  @P6 BRA `(.L_x_3031) ;  /* 0x0000000000ac6947 */ /* 0x000fea0003800000 */
.L_x_3034:
        /* <DEDUP_REMOVED lines=37> */
.L_x_3179:
[----:B------:R-:W-:Y:S02]  /*24260*/  ULDC UR4, c[0x0][0xc38] ;  /* 0x00030e0000047ab9 */ /* 0x000fe40000000800 */
[----:B------:R-:W-:-:S04]  /*24270*/  IMAD.U32 R2, RZ, RZ, UR4 ;  /* 0x00000004ff027e24 */ /* 0x000fc8000f8e00ff */
[----:B-1----:R-:W-:-:S04]  /*24280*/  IMAD R9, R9, R2, RZ ;  /* 0x0000000209097224 */ /* 0x002fc800078e02ff */
[----:B------:R-:W-:-:S05]  /*24290*/  IMAD.IADD R0, R9, 0x1, R0 ;  /* 0x0000000109007824 */ /* 0x000fca00078e0200 */
[----:B------:R-:W-:-:S13]  /*242a0*/  ISETP.GT.AND P6, PT, R0, R5, PT ;  /* 0x000000050000720c */ /* 0x000fda0003fc4270 */
[----:B------:R-:W-:Y:S05]  /*242b0*/  @!P6 BRA `(.L_x_3034) ;  /* 0xfffffffc0054e947 */ /* 0x000fea000383ffff */
.L_x_3031:
        /* <DEDUP_REMOVED lines=8> */
[----:B-1----:R1:W3:Y:S04]  /*24340*/  SHFL.IDX PT, R4, R4, R3, 0x1f ;  /* 0x00001f0304047589 */ /* 0x0022e800000e0000 */
[----:B------:R1:W4:Y:S01]  /*24350*/  SHFL.IDX PT, R6, R6, R3, 0x1f ;  /* 0x00001f0306067589 */ /* 0x00032200000e0000 */
[----:B--2---:R-:W-:-:S05]  /*24360*/  IMAD.IADD R10, R3, 0x1, R10 ;  /* 0x00000001030a7824 */ /* 0x004fca00078e020a */
[----:B---34-:R1:W-:Y:S02]  /*24370*/  STL [R1+0xc], R10 ;  /* 0x00000c0a01007387 */ /* 0x0183e40000100800 */
.L_x_3184:
[----:B------:R-:W-:-:S13]  /*24380*/  ISETP.NE.AND P0, PT, R0, RZ, PT ;  /* 0x000000ff0000720c */ /* 0x000fda0003f05270 */
[----:B------:R-:W-:Y:S05]  /*24390*/  @!P0 BRA `(.L_x_3036) ;  /* 0x0000000000108947 */ /* 0x000fea0003800000 */
[----:B------:R-:W-:Y:S01]  /*243a0*/  UMOV UR4, 0xffffffff ;  /* 0xffffffff00047882 */ /* 0x000fe20000000000 */
[----:B-1----:R-:W-:Y:S02]  /*243b0*/  VIADD R3, R3, 0xffffffff ;  /* 0xffffffff03037836 */ /* 0x002fe40000000000 */
[----:B------:R-:W-:Y:S05]  /*243c0*/  BRA.DIV UR4, `(.L_x_3037) ;  /* 0x00000042048c7947 */ /* 0x000fea000b800000 */
[----:B------:R3:W4:Y:S02]  /*243d0*/  SHFL.IDX PT, R8, R7, R3, 0x1f ;  /* 0x00001f0307087589 */ /* 0x00072400000e0000 */
.L_x_3036:
[----:B------:R-:W-:Y:S01]  /*243e0*/  ISETP.NE.AND P0, PT, R6, 0x1, PT ;  /* 0x000000010600780c */ /* 0x000fe20003f05270 */
[----:B----4-:R-:W-:-:S05]  /*243f0*/  IMAD R0, R8, R2, R9 ;  /* 0x0000000208007224 */ /* 0x010fca00078e0209 */
[----:B------:R4:W-:Y:S02]  /*24400*/  STL [R1], R0 ;  /* 0x0000000001007387 */ /* 0x0009e40000100800 */
[----:B----4-:R-:W-:-:S05]  /*24410*/  IMAD.IADD R0, R5, 0x1, -R0 ;  /* 0x0000000105007824 */ /* 0x010fca00078e0a00 */
[----:B------:R-:W-:Y:S05]  /*24420*/  @!P0 BRA `(.L_x_3038) ;  /* 0x0000000000e48947 */ /* 0x000fea0003800000 */
[----:B------:R-:W-:-:S04]  /*24430*/  IABS R5, R4 ;  /* 0x0000000400057213 */ /* 0x000fc80000000000 */
[----:B0--3--:R-:W0:Y:S08]  /*24440*/  I2F.RP R7, R5 ;  /* 0x0000000500077306 */ /* 0x009e300000209400 */
[----:B0-----:R-:W0:Y:S02]  /*24450*/  MUFU.RCP R7, R7 ;  /* 0x0000000700077308 */ /* 0x001e240000001000 */
[----:B0-----:R-:W-:-:S06]  /*24460*/  VIADD R9, R7, 0xffffffe ;  /* 0x0ffffffe07097836 */ /* 0x001fcc0000000000 */
[----:B-1----:R-:W0:Y:S02]  /*24470*/  F2I.FTZ.U32.TRUNC.NTZ R3, R9 ;  /* 0x0000000900037305 */ /* 0x002e24000021f000 */
        /* <DEDUP_REMOVED lines=39> */
[----:B------:R-:W-:-:S04]  /*246f0*/  IMAD.MOV R2, RZ, RZ, -R3 ;  /* 0x000000ffff027224 */ /* 0x000fc800078e0a03 */
[----:B------:R-:W-:Y:S01]  /*24700*/  IMAD R0, R4, R2, R0 ;  /* 0x0000000204007224 */ /* 0x000fe200078e0200 */
[----:B------:R-:W-:-:S04]  /*24710*/  LOP3.LUT R2, R3, R6, RZ, 0x3c, !PT ;  /* 0x0000000603027212 */ /* 0x000fc800078e3cff */
[----:B------:R-:W-:-:S03]  /*24720*/  ISETP.GE.AND P2, PT, R2, RZ, PT ;  /* 0x000000ff0200720c */ /* 0x000fc60003f46270 */
[----:B------:R-:W-:-:S10]  /*24730*/  @P0 VIADD R7, R7, 0x1 ;  /* 0x0000000107070836 */ /* 0x000fd40000000000 */
        /* <DEDUP_REMOVED lines=8> */
.L_x_3038:
[----:B-1-3--:R-:W3:Y:S01]  /*247c0*/  LDL R3, [R1+0xc] ;  /* 0x00000c0001037983 */ /* 0x00aee20000100800 */
[----:B0-----:R-:W3:Y:S02]  /*247d0*/  LDC.64 R6, c[0x0][0xc90] ;  /* 0x00032400ff067b82 */ /* 0x001ee40000000a00 */
[----:B---3--:R-:W-:-:S05]  /*247e0*/  IMAD.WIDE R6, R3, 0x4, R6 ;  /* 0x0000000403067825 */ /* 0x008fca00078e0206 */
[----:B------:R-:W3:Y:S02]  /*247f0*/  LDG.E R3, desc[UR38][R6.64] ;  /* 0x0000002606037981 */ /* 0x000ee4000c1e1900 */
[----:B---3--:R-:W-:-:S05]  /*24800*/  IMAD R5, R4, R3, RZ ;  /* 0x0000000304057224 */ /* 0x008fca00078e02ff */
        /* <DEDUP_REMOVED lines=28> */
[----:B------:R-:W-:Y:S02]  /*249d0*/  VIADDMNMX R8, R8, R2, R3, PT ;  /* 0x0000000208087246 */ /* 0x000fe40003800103 */
[----:B------:R-:W-:Y:S02]  /*249e0*/  IADD3 R7, R7, 0x1000000, R6 ;  /* 0x0100000007077810 */ /* 0x000fe40007ffe006 */
[----:B------:R-:W-:-:S04]  /*249f0*/  IABS R9, R8 ;  /* 0x0000000800097213 */ /* 0x000fc80000000000 */
[----:B------:R-:W0:Y:S08]  /*24a00*/  I2F.RP R2, R9 ;  /* 0x0000000900027306 */ /* 0x000e300000209400 */
[----:B0-----:R-:W0:Y:S02]  /*24a10*/  MUFU.RCP R2, R2 ;  /* 0x0000000200027308 */ /* 0x001e240000001000 */
[----:B0-----:R-:W-:-:S06]  /*24a20*/  VIADD R2, R2, 0xffffffe ;  /* 0x0ffffffe02027836 */ /* 0x001fcc0000000000 */
[----:B------:R0:W1:Y:S02]  /*24a30*/  F2I.FTZ.U32.TRUNC.NTZ R3, R2 ;  /* 0x0000000200037305 */ /* 0x000064000021f000 */
[----:B0-----:R-:W-:Y:S02]  /*24a40*/  IMAD.MOV.U32 R2, RZ, RZ, RZ ;  /* 0x000000ffff027224 */ /* 0x001fe400078e00ff */
[----:B-1----:R-:W-:-:S04]  /*24a50*/  IMAD.MOV R0, RZ, RZ, -R3 ;  /* 0x000000ffff007224 */ /* 0x002fc800078e0a03 */
[----:B------:R-:W-:-:S04]  /*24a60*/  IMAD R0, R0, R9, RZ ;  /* 0x0000000900007224 */ /* 0x000fc800078e02ff */
        /* <DEDUP_REMOVED lines=13> */
[----:B------:R-:W-:-:S04]  /*24b40*/  @P0 VIADD R2, R2, 0x1 ;  /* 0x0000000102020836 */ /* 0x000fc80000000000 */
[----:B------:R-:W-:-:S04]  /*24b50*/  IMAD.MOV.U32 R0, RZ, RZ, R2 ;  /* 0x000000ffff007224 */ /* 0x000fc800078e0002 */
[----:B------:R-:W-:Y:S01]  /*24b60*/  @!P2 IMAD.MOV R0, RZ, RZ, -R0 ;  /* 0x000000ffff00a224 */ /* 0x000fe200078e0a00 */
[----:B------:R-:W-:Y:S01]  /*24b70*/  @!P1 LOP3.LUT R0, RZ, R8, RZ, 0x33, !PT ;  /* 0x00000008ff009212 */ /* 0x000fe200078e33ff */
[----:B------:R-:W-:-:S04]  /*24b80*/  IMAD.MOV R8, RZ, RZ, -R8 ;  /* 0x000000ffff087224 */ /* 0x000fc800078e0a08 */
[----:B------:R-:W-:-:S05]  /*24b90*/  IMAD R2, R0, R8, R7 ;  /* 0x0000000800027224 */ /* 0x000fca00078e0207 */
[----:B------:R0:W-:Y:S02]  /*24ba0*/  STL [R1+0x8], R2 ;  /* 0x0000080201007387 */ /* 0x0001e40000100800 */
.L_x_3039:
[----:B------:R-:W-:-:S05]  /*24bb0*/  LOP3.LUT R3, RZ, R0, RZ, 0x33, !PT ;  /* 0x00000000ff037212 */ /* 0x000fca00078e33ff */
[----:B------:R-:W-:-:S05]  /*24bc0*/  IMAD.IADD R0, R4, 0x1, R3 ;  /* 0x0000000104007824 */ /* 0x000fca00078e0203 */
[----:B------:R3:W-:Y:S01]  /*24bd0*/  STL [R1+0x4], R0 ;  /* 0x0000040001007387 */ /* 0x0007e20000100800 */
[----:B------:R-:W-:Y:S05]  /*24be0*/  BRA `(.L_x_3040) ;  /* 0x0000000000287947 */ /* 0x000fea0003800000 */
.L_x_3032:
        /* <DEDUP_REMOVED lines=10> */
.L_x_3040:
[----:B-1----:R-:W4:Y:S04]  /*24c90*/  LDL R3, [R1+0x8] ;  /* 0x0000080001037983 */ /* 0x002f280000100800 */
[----:B0-----:R-:W5:Y:S04]  /*24ca0*/  LDL R2, [R1+0xc] ;  /* 0x00000c0001027983 */ /* 0x001f680000100800 */
[----:B------:R-:W2:Y:S04]  /*24cb0*/  LDL R5, [R1+0x4] ;  /* 0x0000040001057983 */ /* 0x000ea80000100800 */
[----:B------:R-:W2:Y:S01]  /*24cc0*/  LDL R4, [R1] ;  /* 0x0000000001047983 */ /* 0x000ea20000100800 */
[----:B---3--:R-:W0:Y:S01]  /*24cd0*/  S2R R0, SR_TID.X ;  /* 0x0000000000007919 */ /* 0x008e220000002100 */
[----:B------:R-:W-:Y:S05]  /*24ce0*/  WARPSYNC.ALL ;  /* 0x0000000000007948 */ /* 0x000fea0003800000 */
[----:B0-----:R-:W-:Y:S01]  /*24cf0*/  LOP3.LUT R0, R0, 0x1f, RZ, 0xc0, !PT ;  /* 0x0000001f00007812 */ /* 0x001fe200078ec0ff */
[----:B------:R-:W-:Y:S03]  /*24d00*/  BAR.SYNC.DEFER_BLOCKING 0x4, 0x180 ;  /* 0x0106000000007b1d */ /* 0x000fe60000010000 */
[----:B------:R-:W-:-:S13]  /*24d10*/  ISETP.NE.AND P0, PT, R0, RZ, PT ;  /* 0x000000ff0000720c */ /* 0x000fda0003f05270 */
[----:B------:R-:W-:Y:S01]  /*24d20*/  @!P0 MOV R0, 0x400 ;  /* 0x0000040000008802 */ /* 0x000fe20000000f00 */
[----:B----4-:R-:W-:Y:S02]  /*24d30*/  IMAD.MOV.U32 R6, RZ, RZ, R3 ;  /* 0x000000ffff067224 */ /* 0x010fe400078e0003 */
[----:B------:R-:W0:Y:S01]  /*24d40*/  @!P0 S2R R3, SR_CgaCtaId ;  /* 0x0000000000038919 */ /* 0x000e220000008800 */
[----:B-----5:R-:W-:Y:S01]  /*24d50*/  IMAD.MOV.U32 R7, RZ, RZ, R2 ;  /* 0x000000ffff077224 */ /* 0x020fe200078e0002 */
[----:B0-----:R-:W-:-:S05]  /*24d60*/  @!P0 LEA R19, R3, R0, 0x18 ;  /* 0x0000000003138211 */ /* 0x001fca00078ec0ff */
[----:B--2---:R0:W-:Y:S01]  /*24d70*/  @!P0 STS.128 [R19+0x228d0], R4 ;  /* 0x0228d00413008388 */ /* 0x0041e20000000c00 */
[----:B------:R-:W-:Y:S06]  /*24d80*/  BAR.ARV 0x5, 0x180 ;  /* 0x0146000000007b1d */ /* 0x000fec0000002000 */
.L_x_3029:
[----:B---34-:R-:W3:Y:S01]  /*24d90*/  LDL R0, [R1+0xc] ;  /* 0x00000c0001007983 */ /* 0x018ee20000100800 */
[----:B------:R-:W-:Y:S02]  /*24da0*/  ULDC UR4, c[0x0][0xc3c] ;  /* 0x00030f0000047ab9 */ /* 0x000fe40000000800 */
[----:B---3--:R-:W-:-:S13]  /*24db0*/  ISETP.GE.AND P0, PT, R0, UR4, PT ;  /* 0x0000000400007c0c */ /* 0x008fda000bf06270 */
[----:B------:R-:W-:Y:S05]  /*24dc0*/  @!P0 BRA `(.L_x_3041) ;  /* 0xffffff8800148947 */ /* 0x000fea000383ffff */
[----:B------:R-:W-:Y:S05]  /*24dd0*/  BSYNC B8 ;  /* 0x0000000000087941 */ /* 0x000fea0003800000 */
.L_x_2881:
        /* <DEDUP_REMOVED lines=12> */
.L_x_3187:
[----:B------:R-:W-:Y:S05]  /*24ea0*/  BSYNC B0 ;  /* 0x0000000000007941 */ /* 0x000fea0003800000 */
.L_x_3042:
[----:B------:R-:W-:-:S03]  /*24eb0*/  UMOV UR4, 0xffffffff ;  /* 0xffffffff00047882 */ /* 0x000fc60000000000 */
[----:B------:R-:W-:Y:S05]  /*24ec0*/  BRA.DIV UR4, `(.L_x_3044) ;  /* 0x0000003a040c7947 */ /* 0x000fea000b800000 */
[----:B------:R-:W1:Y:S02]  /*24ed0*/  S2R R2, SR_TID.X ;  /* 0x0000000000027919 */ /* 0x000e640000002100 */
[----:B-1----:R-:W-:-:S04]  /*24ee0*/  SHF.R.U32.HI R2, RZ, 0x5, R2 ;  /* 0x00000005ff027819 */ /* 0x002fc80000011602 */
[----:B------:R-:W-:-:S05]  /*24ef0*/  LOP3.LUT R2, R2, 0x3, RZ, 0xc0, !PT ;  /* 0x0000000302027812 */ /* 0x000fca00078ec0ff */
[----:B------:R1:W2:Y:S02]  /*24f00*/  SHFL.IDX PT, R14, R2, RZ, 0x1f ;  /* 0x00001fff020e7589 */ /* 0x0002a400000e0000 */
.L_x_3190:
[----:B--2---:R-:W-:-:S13]  /*24f10*/  ISETP.NE.AND P0, PT, R14, RZ, PT ;  /* 0x000000ff0e00720c */ /* 0x004fda0003f05270 */
[----:B------:R-:W-:Y:S05]  /*24f20*/  @P0 BRA `(.L_x_2652) ;  /* 0x0000000000940947 */ /* 0x000fea0003800000 */
[----:B------:R-:W-:-:S03]  /*24f30*/  UMOV UR4, 0xffffffff ;  /* 0xffffffff00047882 */ /* 0x000fc60000000000 */
[----:B------:R-:W-:Y:S05]  /*24f40*/  BRA.DIV UR4, `(.L_x_3045) ;  /* 0x0000003a04207947 */ /* 0x000fea000b800000 */
[----:B------:R-:W-:-:S13]  /*24f50*/  ELECT P6, URZ, PT ;  /* 0x00000000003f782f */ /* 0x000fda00038c0000 */
.L_x_3193:
[----:B------:R-:W-:Y:S05]  /*24f60*/  @!P6 BRA `(.L_x_2652) ;  /* 0x000000000084e947 */ /* 0x000fea0003800000 */
[----:B------:R-:W-:-:S06]  /*24f70*/  ULOP3.LUT UR4, UR36, 0x2, URZ, 0xfc, !UPT ;  /* 0x0000000224047892 */ /* 0x000fcc000f8efc3f */
[----:B-1----:R-:W-:-:S05]  /*24f80*/  IMAD.U32 R2, RZ, RZ, UR4 ;  /* 0x00000004ff027e24 */ /* 0x002fca000f8e00ff */
[----:B------:R-:W-:-:S13]  /*24f90*/  ISETP.NE.AND P2, PT, R2, 0x3, PT ;  /* 0x000000030200780c */ /* 0x000fda0003f45270 */
[----:B------:R-:W-:Y:S05]  /*24fa0*/  @!P2 BRA `(.L_x_3046) ;  /* 0x000000000004a947 */ /* 0x000fea0003800000 */
[----:B------:R-:W-:Y:S01]  /*24fb0*/  BPT.TRAP 0x1 ;  /* 0x000000040000795c */ /* 0x000fe20000300000 */
.L_x_3046:
        /* <DEDUP_REMOVED lines=14> */
.L_x_3194:
[----:B------:R-:W1:Y:S02]  /*250a0*/  SYNCS.PHASECHK.TRANS64.TRYWAIT P0, [R7+URZ], R2 ;  /* 0x00000002070075a7 */ /* 0x000e64000800017f */
[----:B-1----:R-:W-:Y:S05]  /*250b0*/  @!P0 BRA `(.L_x_3048) ;  /* 0x0000003400f88947 */ /* 0x002fea0003800000 */
.L_x_3195:
[----:B------:R-:W-:Y:S05]  /*250c0*/  @!P2 BRA `(.L_x_3049) ;  /* 0x000000000004a947 */ /* 0x000fea0003800000 */
[----:B------:R-:W-:Y:S01]  /*250d0*/  BPT.TRAP 0x1 ;  /* 0x000000040000795c */ /* 0x000fe20000300000 */
.L_x_3049:
[----:B------:R-:W2:Y:S01]  /*250e0*/  LDL.LU R4, [R1+0x10] ;  /* 0x0000100001047983 */ /* 0x000ea20000300800 */
[----:B------:R-:W-:-:S04]  /*250f0*/  VIADD R0, R0, 0x22860 ;  /* 0x0002286000007836 */ /* 0x000fc80000000000 */
[----:B--2---:R-:W-:-:S04]  /*25100*/  IMAD R4, R4, 0x8, R0 ;  /* 0x0000000804047824 */ /* 0x004fc800078e0200 */
[----:B------:R-:W2:Y:S02]  /*25110*/  SYNCS.PHASECHK.TRANS64.TRYWAIT P0, [R4+URZ], R5 ;  /* 0x00000005040075a7 */ /* 0x000ea4000800017f */
[----:B--2---:R-:W-:Y:S05]  /*25120*/  @!P0 BRA `(.L_x_3050) ;  /* 0x0000003400f08947 */ /* 0x004fea0003800000 */
.L_x_3196:
[----:B------:R-:W-:-:S07]  /*25130*/  IMAD R3, R3, 0x8, R0 ;  /* 0x0000000803037824 */ /* 0x000fce00078e0200 */
.L_x_3051:
[----:B----4-:R4:W0:Y:S02]  /*25140*/  SYNCS.PHASECHK.TRANS64.TRYWAIT P0, [R3+URZ], R2 ;  /* 0x00000002030075a7 */ /* 0x010824000800017f */
[----:B0-----:R-:W-:Y:S05]  /*25150*/  @!P0 NANOSLEEP.SYNCS 0x989680 ;  /* 0x009896800000895d */ /* 0x001fea0003900000 */
[----:B------:R-:W0:Y:S02]  /*25160*/  @!P0 SYNCS.PHASECHK.TRANS64 P0, [R3+URZ], R2 ;  /* 0x00000002030085a7 */ /* 0x000e24000800007f */
[----:B0-----:R-:W-:Y:S05]  /*25170*/  @!P0 BRA `(.L_x_3051) ;  /* 0xfffffffc00f08947 */ /* 0x001fea000383ffff */
.L_x_2652:
[----:B------:R-:W-:Y:S05]  /*25180*/  BSYNC B9 ;  /* 0x0000000000097941 */ /* 0x000fea0003800000 */
.L_x_2649:
[----:B------:R-:W-:Y:S05]  /*25190*/  EXIT ;  /* 0x000000000000794d */ /* 0x000fea0003800000 */
.L_x_2680:
[----:B0-----:R0:W1:Y:S02]  /*251a0*/  SYNCS.PHASECHK.TRANS64.TRYWAIT P6, [R95+URZ+0x22890], R106 ;  /* 0x0228906a5f0075a7 */ /* 0x00106400080c017f */
[----:B-1----:R-:W-:Y:S05]  /*251b0*/  @!P6 NANOSLEEP.SYNCS 0x989680 ;  /* 0x009896800000e95d */ /* 0x002fea0003900000 */
[----:B------:R-:W1:Y:S02]  /*251c0*/  @!P6 SYNCS.PHASECHK.TRANS64 P6, [R95+URZ+0x22890], R106 ;  /* 0x0228906a5f00e5a7 */ /* 0x000e6400080c007f */
[----:B-1----:R-:W-:Y:S05]  /*251d0*/  @!P6 BRA `(.L_x_2680) ;  /* 0xfffffffc00f0e947 */ /* 0x002fea000383ffff */
[----:B------:R-:W-:Y:S05]  /*251e0*/  BRA `(.L_x_3052) ;  /* 0xfffffde000fc7947 */ /* 0x000fea000383ffff */
.L_x_2698:
[----:B0-----:R0:W1:Y:S02]  /*251f0*/  SYNCS.PHASECHK.TRANS64.TRYWAIT P5, [R95+URZ+0x22890], R106 ;  /* 0x0228906a5f0075a7 */ /* 0x00106400080a017f */
[----:B-1----:R-:W-:Y:S05]  /*25200*/  @!P5 NANOSLEEP.SYNCS 0x989680 ;  /* 0x009896800000d95d */ /* 0x002fea0003900000 */
[----:B------:R-:W1:Y:S02]  /*25210*/  @!P5 SYNCS.PHASECHK.TRANS64 P5, [R95+URZ+0x22890], R106 ;  /* 0x0228906a5f00d5a7 */ /* 0x000e6400080a007f */
[----:B-1----:R-:W-:Y:S05]  /*25220*/  @!P5 BRA `(.L_x_2698) ;  /* 0xfffffffc00f0d947 */ /* 0x002fea000383ffff */
[----:B------:R-:W-:Y:S05]  /*25230*/  BRA `(.L_x_3053) ;  /* 0xfffffdf400a47947 */ /* 0x000fea000383ffff */
.L_x_2707:
[----:B0-----:R0:W1:Y:S02]  /*25240*/  SYNCS.PHASECHK.TRANS64.TRYWAIT P4, [R95+URZ+0x22890], R106 ;  /* 0x0228906a5f0075a7 */ /* 0x001064000808017f */
[----:B-1----:R-:W-:Y:S05]  /*25250*/  @!P4 NANOSLEEP.SYNCS 0x989680 ;  /* 0x009896800000c95d */ /* 0x002fea0003900000 */
[----:B------:R-:W1:Y:S02]  /*25260*/  @!P4 SYNCS.PHASECHK.TRANS64 P4, [R95+URZ+0x22890], R106 ;  /* 0x0228906a5f00c5a7 */ /* 0x000e64000808007f */
[----:B-1----:R-:W-:Y:S05]  /*25270*/  @!P4 BRA `(.L_x_2707) ;  /* 0xfffffffc00f0c947 */ /* 0x002fea000383ffff */
[----:B------:R-:W-:Y:S05]  /*25280*/  BRA `(.L_x_3054) ;  /* 0xfffffe0400d07947 */ /* 0x000fea000383ffff */
.L_x_2713:
[----:B--2---:R2:W3:Y:S02]  /*25290*/  SYNCS.PHASECHK.TRANS64.TRYWAIT P3, [R95+URZ+0x228b0], R106 ;  /* 0x0228b06a5f0075a7 */ /* 0x0044e4000806017f */
[----:B---3--:R-:W-:Y:S05]  /*252a0*/  @!P3 NANOSLEEP.SYNCS 0x989680 ;  /* 0x009896800000b95d */ /* 0x008fea0003900000 */
[----:B------:R-:W3:Y:S02]  /*252b0*/  @!P3 SYNCS.PHASECHK.TRANS64 P3, [R95+URZ+0x228b0], R106 ;  /* 0x0228b06a5f00b5a7 */ /* 0x000ee4000806007f */
[----:B---3--:R-:W-:Y:S05]  /*252c0*/  @!P3 BRA `(.L_x_2713) ;  /* 0xfffffffc00f0b947 */ /* 0x008fea000383ffff */
[----:B------:R-:W-:Y:S05]  /*252d0*/  BRA `(.L_x_3055) ;  /* 0xfffffe0800607947 */ /* 0x000fea000383ffff */
.L_x_2731:
[----:B------:R-:W-:Y:S01]  /*252e0*/  BSSY B0, `(.L_x_3056) ;  /* 0x0000007000007945 */ /* 0x000fe20003800000 */
[----:B------:R-:W-:Y:S02]  /*252f0*/  IMAD.MOV.U32 R12, RZ, RZ, RZ ;  /* 0x000000ffff0c7224 */ /* 0x000fe400078e00ff */
[----:B------:R-:W-:Y:S02]  /*25300*/  IMAD.MOV.U32 R11, RZ, RZ, 0x1f ;  /* 0x0000001fff0b7424 */ /* 0x000fe400078e00ff */
[----:B------:R-:W-:-:S07]  /*25310*/  IMAD.MOV.U32 R15, RZ, RZ, -0x1 ;  /* 0xffffffffff0f7424 */ /* 0x000fce00078e00ff */
[----:B-----5:R-:W-:Y:S05]  /*25320*/  WARPSYNC.COLLECTIVE R15, `(.L_x_3057) ;  /* 0x000000000f087348 */ /* 0x020fea0003c00000 */
[----:B------:R0:W1:Y:S02]  /*25330*/  SHFL.IDX P6, R14, R13, R12, R11 ;  /* 0x0000000c0d0e7389 */ /* 0x00006400000c000b */
[----:B01---5:R-:W-:Y:S01]  /*25340*/  ENDCOLLECTIVE ;  /* 0x000000000000791b */ /* 0x023fe20003800000 */
.L_x_3057:
[----:B------:R-:W-:Y:S05]  /*25350*/  BSYNC B0 ;  /* 0x0000000000007941 */ /* 0x000fea0003800000 */
.L_x_3056:
[----:B------:R-:W-:Y:S05]  /*25360*/  BRA `(.L_x_3058) ;  /* 0xfffffe1800b47947 */ /* 0x000fea000383ffff */
.L_x_2743:
        /* <DEDUP_REMOVED lines=8> */
.L_x_3060:
[----:B------:R-:W-:Y:S05]  /*253f0*/  BSYNC B1 ;  /* 0x0000000000017941 */ /* 0x000fea0003800000 */
.L_x_3059:
        /* <DEDUP_REMOVED lines=8> */
.L_x_3061:
[----:B------:R-:W-:Y:S02]  /*25480*/  IMAD.MOV.U32 R13, RZ, RZ, R10 ;  /* 0x000000ffff0d7224 */ /* 0x000fe400078e000a */
[----:B------:R-:W-:-:S07]  /*25490*/  IMAD.MOV.U32 R0, RZ, RZ, R14 ;  /* 0x000000ffff007224 */ /* 0x000fce00078e000e */
[----:B------:R-:W-:Y:S05]  /*254a0*/  WARPSYNC.COLLECTIVE R15, `(.L_x_3062) ;  /* 0x000000000f087348 */ /* 0x000fea0003c00000 */
[----:B------:R0:W1:Y:S02]  /*254b0*/  SHFL.IDX P6, R14, R13, R12, R11 ;  /* 0x0000000c0d0e7389 */ /* 0x00006400000c000b */
[----:B01----:R-:W-:Y:S01]  /*254c0*/  ENDCOLLECTIVE ;  /* 0x000000000000791b */ /* 0x003fe20003800000 */
.L_x_3062:
[----:B------:R-:W-:Y:S02]  /*254d0*/  IMAD.MOV.U32 R13, RZ, RZ, R4 ;  /* 0x000000ffff0d7224 */ /* 0x000fe400078e0004 */
[----:B------:R-:W-:-:S07]  /*254e0*/  IMAD.MOV.U32 R5, RZ, RZ, R14 ;  /* 0x000000ffff057224 */ /* 0x000fce00078e000e */
[----:B------:R-:W-:Y:S05]  /*254f0*/  WARPSYNC.COLLECTIVE R15, `(.L_x_3063) ;  /* 0x000000000f087348 */ /* 0x000fea0003c00000 */
[----:B------:R0:W1:Y:S02]  /*25500*/  SHFL.IDX P6, R14, R13, R12, R11 ;  /* 0x0000000c0d0e7389 */ /* 0x00006400000c000b */
[----:B01----:R-:W-:Y:S01]  /*25510*/  ENDCOLLECTIVE ;  /* 0x000000000000791b */ /* 0x003fe20003800000 */
.L_x_3063:
[----:B------:R-:W-:Y:S05]  /*25520*/  BRA `(.L_x_3064) ;  /* 0xfffffe2000307947 */ /* 0x000fea000383ffff */
.L_x_2746:
[----:B------:R-:W-:Y:S01]  /*25530*/  BSSY B1, `(.L_x_3065) ;  /* 0x0000008000017945 */ /* 0x000fe20003800000 */
[----:B------:R-:W-:Y:S02]  /*25540*/  IMAD.MOV.U32 R13, RZ, RZ, R7 ;  /* 0x000000ffff0d7224 */ /* 0x000fe400078e0007 */
[----:B------:R-:W-:Y:S02]  /*25550*/  IMAD.MOV.U32 R12, RZ, RZ, 0x1 ;  /* 0x00000001ff0c7424 */ /* 0x000fe400078e00ff */
[----:B------:R-:W-:Y:S02]  /*25560*/  IMAD.MOV.U32 R11, RZ, RZ, 0x1c1f ;  /* 0x00001c1fff0b7424 */ /* 0x000fe400078e00ff */
[----:B------:R-:W-:-:S07]  /*25570*/  IMAD.MOV.U32 R15, RZ, RZ, -0x1 ;  /* 0xffffffffff0f7424 */ /* 0x000fce00078e00ff */
[----:B-1----:R-:W-:Y:S05]  /*25580*/  WARPSYNC.COLLECTIVE R15, `(.L_x_3066) ;  /* 0x000000000f087348 */ /* 0x002fea0003c00000 */
[----:B------:R0:W2:Y:S02]  /*25590*/  SHFL.IDX P6, R14, R13, R12, R11 ;  /* 0x0000000c0d0e7389 */ /* 0x0000a400000c000b */
[----:B012---:R-:W-:Y:S01]  /*255a0*/  ENDCOLLECTIVE ;  /* 0x000000000000791b */ /* 0x007fe20003800000 */
.L_x_3066:
[----:B------:R-:W-:Y:S05]  /*255b0*/  BSYNC B1 ;  /* 0x0000000000017941 */ /* 0x000fea0003800000 */
.L_x_3065:
        /* <DEDUP_REMOVED lines=8> */
.L_x_3067:
[----:B------:R-:W-:Y:S02]  /*25640*/  IMAD.MOV.U32 R13, RZ, RZ, R10 ;  /* 0x000000ffff0d7224 */ /* 0x000fe400078e000a */
[----:B------:R-:W-:-:S07]  /*25650*/  IMAD.MOV.U32 R0, RZ, RZ, R14 ;  /* 0x000000ffff007224 */ /* 0x000fce00078e000e */
[----:B------:R-:W-:Y:S05]  /*25660*/  WARPSYNC.COLLECTIVE R15, `(.L_x_3068) ;  /* 0x000000000f087348 */ /* 0x000fea0003c00000 */
[----:B------:R0:W1:Y:S02]  /*25670*/  SHFL.IDX P6, R14, R13, R12, R11 ;  /* 0x0000000c0d0e7389 */ /* 0x00006400000c000b */
[----:B01----:R-:W-:Y:S01]  /*25680*/  ENDCOLLECTIVE ;  /* 0x000000000000791b */ /* 0x003fe20003800000 */
.L_x_3068:
[----:B------:R-:W-:Y:S02]  /*25690*/  IMAD.MOV.U32 R13, RZ, RZ, R4 ;  /* 0x000000ffff0d7224 */ /* 0x000fe400078e0004 */
[----:B------:R-:W-:-:S07]  /*256a0*/  IMAD.MOV.U32 R5, RZ, RZ, R14 ;  /* 0x000000ffff057224 */ /* 0x000fce00078e000e */
[----:B------:R-:W-:Y:S05]  /*256b0*/  WARPSYNC.COLLECTIVE R15, `(.L_x_3069) ;  /* 0x000000000f087348 */ /* 0x000fea0003c00000 */
[----:B------:R0:W1:Y:S02]  /*256c0*/  SHFL.IDX P6, R14, R13, R12, R11 ;  /* 0x0000000c0d0e7389 */ /* 0x00006400000c000b */
[----:B01----:R-:W-:Y:S01]  /*256d0*/  ENDCOLLECTIVE ;  /* 0x000000000000791b */ /* 0x003fe20003800000 */
.L_x_3069:
[----:B------:R-:W-:Y:S01]  /*256e0*/  IMAD.MOV.U32 R4, RZ, RZ, R14 ;  /* 0x000000ffff047224 */ /* 0x000fe200078e000e */
[----:B------:R-:W-:Y:S06]  /*256f0*/  BRA `(.L_x_3070) ;  /* 0xfffffe2000907947 */ /* 0x000fec000383ffff */
.L_x_2750:
[----:B0-----:R0:W1:Y:S02]  /*25700*/  SYNCS.PHASECHK.TRANS64.TRYWAIT P0, [R19+URZ+0x22800], R40 ;  /* 0x02280028130075a7 */ /* 0x001064000800017f */
[----:B-1----:R-:W-:Y:S05]  /*25710*/  @!P0 NANOSLEEP.SYNCS 0x989680 ;  /* 0x009896800000895d */ /* 0x002fea0003900000 */
[----:B------:R-:W1:Y:S02]  /*25720*/  @!P0 SYNCS.PHASECHK.TRANS64 P0, [R19+URZ+0x22800], R40 ;  /* 0x02280028130085a7 */ /* 0x000e64000800007f */
[----:B-1----:R-:W-:Y:S05]  /*25730*/  @!P0 BRA `(.L_x_2750) ;  /* 0xfffffffc00f08947 */ /* 0x002fea000383ffff */
[----:B------:R-:W-:Y:S05]  /*25740*/  BRA `(.L_x_3071) ;  /* 0xfffffe2400787947 */ /* 0x000fea000383ffff */
.L_x_2758:
[----:B------:R-:W1:Y:S01]  /*25750*/  LDC R39, c[0x0][0x3f4] ;  /* 0x0000fd00ff277b82 */ /* 0x000e620000000800 */
[----:B------:R-:W-:Y:S01]  /*25760*/  BSSY B1, `(.L_x_3072) ;  /* 0x0000008000017945 */ /* 0x000fe20003800000 */
[----:B0-----:R-:W-:Y:S02]  /*25770*/  IMAD.MOV.U32 R13, RZ, RZ, R26 ;  /* 0x000000ffff0d7224 */ /* 0x001fe400078e001a */
[----:B------:R-:W-:Y:S02]  /*25780*/  IMAD.MOV.U32 R12, RZ, RZ, RZ ;  /* 0x000000ffff0c7224 */ /* 0x000fe400078e00ff */
[----:B------:R-:W-:Y:S02]  /*25790*/  IMAD.MOV.U32 R11, RZ, RZ, 0x1c1f ;  /* 0x00001c1fff0b7424 */ /* 0x000fe400078e00ff */
[----:B------:R-:W-:-:S07]  /*257a0*/  IMAD.MOV.U32 R15, RZ, RZ, -0x1 ;  /* 0xffffffffff0f7424 */ /* 0x000fce00078e00ff */
[----:B-1----:R-:W-:Y:S05]  /*257b0*/  WARPSYNC.COLLECTIVE R15, `(.L_x_3073) ;  /* 0x000000000f087348 */ /* 0x002fea0003c00000 */
[----:B------:R0:W2:Y:S02]  /*257c0*/  SHFL.IDX P6, R14, R13, R12, R11 ;  /* 0x0000000c0d0e7389 */ /* 0x0000a400000c000b */
[----:B012---:R-:W-:Y:S01]  /*257d0*/  ENDCOLLECTIVE ;  /* 0x000000000000791b */ /* 0x007fe20003800000 */
.L_x_3073:
[----:B------:R-:W-:Y:S05]  /*257e0*/  BSYNC B1 ;  /* 0x0000000000017941 */ /* 0x000fea0003800000 */
.L_x_3072:
[----:B------:R-:W-:Y:S01]  /*257f0*/  IMAD.MOV.U32 R13, RZ, RZ, R25 ;  /* 0x000000ffff0d7224 */ /* 0x000fe200078e0019 */
[----:B------:R-:W-:Y:S01]  /*25800*/  ISETP.GE.AND P0, PT, R16, R39, PT ;  /* 0x000000271000720c */ /* 0x000fe20003f06270 */
[----:B------:R-:W-:Y:S02]  /*25810*/  IMAD.MOV.U32 R12, RZ, RZ, RZ ;  /* 0x000000ffff0c7224 */ /* 0x000fe400078e00ff */
[----:B------:R-:W-:Y:S02]  /*25820*/  IMAD.MOV.U32 R11, RZ, RZ, 0x1c1f ;  /* 0x00001c1fff0b7424 */ /* 0x000fe400078e00ff */
[----:B------:R-:W-:Y:S02]  /*25830*/  IMAD.MOV.U32 R15, RZ, RZ, -0x1 ;  /* 0xffffffffff0f7424 */ /* 0x000fe400078e00ff */
[----:B------:R-:W-:Y:S02]  /*25840*/  IMAD.MOV.U32 R0, RZ, RZ, R14 ;  /* 0x000000ffff007224 */ /* 0x000fe400078e000e */
[----:B------:R-:W-:-:S07]  /*25850*/  IMAD R36, R203, R36, RZ ;  /* 0x00000024cb247224 */ /* 0x000fce00078e02ff */
[----:B------:R-:W-:Y:S05]  /*25860*/  WARPSYNC.COLLECTIVE R15, `(.L_x_3074) ;  /* 0x000000000f087348 */ /* 0x000fea0003c00000 */
[----:B------:R0:W1:Y:S02]  /*25870*/  SHFL.IDX P6, R14, R13, R12, R11 ;  /* 0x0000000c0d0e7389 */ /* 0x00006400000c000b */
[----:B01----:R-:W-:Y:S01]  /*25880*/  ENDCOLLECTIVE ;  /* 0x000000000000791b */ /* 0x003fe20003800000 */
.L_x_3074:
[----:B------:R-:W-:Y:S01]  /*25890*/  ISETP.GE.OR P1, PT, R41, R36, P0 ;  /* 0x000000242900720c */ /* 0x000fe20000726670 */
[----:B------:R-:W-:-:S12]  /*258a0*/  IMAD.MOV.U32 R13, RZ, RZ, R24 ;  /* 0x000000ffff0d7224 */ /* 0x000fd800078e0018 */
[C---:B------:R-:W-:Y:S01]  /*258b0*/  @!P1 IMAD.SHL.U32 R5, R16.reuse, 0x2, RZ ;  /* 0x0000000210059824 */ /* 0x040fe200078e00ff */
[----:B------:R-:W-:Y:S01]  /*258c0*/  @!P1 SHF.L.U64.HI R21, R16, 0x1, R43 ;  /* 0x0000000110159819 */ /* 0x000fe2000001022b */
[----:B------:R-:W-:-:S07]  /*258d0*/  IMAD.MOV.U32 R3, RZ, RZ, R14 ;  /* 0x000000ffff037224 */ /* 0x000fce00078e000e */
[----:B------:R-:W-:Y:S05]  /*258e0*/  WARPSYNC.COLLECTIVE R15, `(.L_x_3075) ;  /* 0x000000000f087348 */ /* 0x000fea0003c00000 */
[----:B------:R0:W1:Y:S02]  /*258f0*/  SHFL.IDX P6, R14, R13, R12, R11 ;  /* 0x0000000c0d0e7389 */ /* 0x00006400000c000b */
[----:B01----:R-:W-:Y:S01]  /*25900*/  ENDCOLLECTIVE ;  /* 0x000000000000791b */ /* 0x003fe20003800000 */
.L_x_3075:
[----:B------:R-:W-:-:S05]  /*25910*/  @!P1 IADD3 R6, P2, R3, R5, RZ ;  /* 0x0000000503069210 */ /* 0x000fca0007f5e0ff */
[----:B------:R-:W-:Y:S02]  /*25920*/  @!P1 IMAD.X R7, R0, 0x1, R21, P2 ;  /* 0x0000000100079824 */ /* 0x000fe400010e0615 */
[----:B------:R-:W-:Y:S02]  /*25930*/  IMAD.MOV.U32 R13, RZ, RZ, R27 ;  /* 0x000000ffff0d7224 */ /* 0x000fe400078e001b */
[----:B------:R-:W-:-:S07]  /*25940*/  IMAD.MOV.U32 R4, RZ, RZ, R14 ;  /* 0x000000ffff047224 */ /* 0x000fce00078e000e */
[----:B------:R-:W-:Y:S05]  /*25950*/  WARPSYNC.COLLECTIVE R15, `(.L_x_3076) ;  /* 0x000000000f087348 */ /* 0x000fea0003c00000 */
[----:B------:R0:W1:Y:S02]  /*25960*/  SHFL.IDX P6, R14, R13, R12, R11 ;  /* 0x0000000c0d0e7389 */ /* 0x00006400000c000b */
[----:B01----:R-:W-:Y:S01]  /*25970*/  ENDCOLLECTIVE ;  /* 0x000000000000791b */ /* 0x003fe20003800000 */
.L_x_3076:
[----:B------:R-:W2:Y:S01]  /*25980*/  @!P1 LD.E.128 R8, desc[UR38][R6.64] ;  /* 0x0000002606089980 */ /* 0x000ea2000c101d00 */
[----:B------:R-:W-:-:S05]  /*25990*/  @!P1 IADD3 R14, P2, R14, R5, RZ ;  /* 0x000000050e0e9210 */ /* 0x000fca0007f5e0ff */
[----:B------:R-:W-:-:S04]  /*259a0*/  @!P1 IMAD.X R3, R4, 0x1, R21, P2 ;  /* 0x0000000104039824 */ /* 0x000fc800010e0615 */
[----:B------:R-:W-:-:S05]  /*259b0*/  @!P1 IMAD.MOV.U32 R15, RZ, RZ, R3 ;  /* 0x000000ffff0f9224 */ /* 0x000fca00078e0003 */
[----:B------:R0:W5:Y:S01]  /*259c0*/  @!P1 LD.E.128 R4, desc[UR38][R14.64] ;  /* 0x000000260e049980 */ /* 0x000162000c101d00 */
[----:B------:R-:W-:Y:S01]  /*259d0*/  CS2R R28, SRZ ;  /* 0x00000000001c7805 */ /* 0x000fe2000001ff00 */
[----:B------:R-:W-:Y:S01]  /*259e0*/  IMAD.MOV.U32 R13, RZ, RZ, R26 ;  /* 0x000000ffff0d7224 */ /* 0x000fe200078e001a */
[----:B------:R-:W-:Y:S01]  /*259f0*/  CS2R R20, SRZ ;  /* 0x0000000000147805 */ /* 0x000fe2000001ff00 */
[----:B------:R-:W-:Y:S01]  /*25a00*/  IMAD.MOV.U32 R12, RZ, RZ, 0x1 ;  /* 0x00000001ff0c7424 */ /* 0x000fe200078e00ff */
[----:B------:R-:W-:Y:S02]  /*25a10*/  CS2R R30, SRZ ;  /* 0x00000000001e7805 */ /* 0x000fe4000001ff00 */
[----:B------:R-:W-:Y:S01]  /*25a20*/  CS2R R32, SRZ ;  /* 0x0000000000207805 */ /* 0x000fe2000001ff00 */
[----:B0-----:R-:W-:Y:S02]  /*25a30*/  IMAD.MOV.U32 R15, RZ, RZ, -0x1 ;  /* 0xffffffffff0f7424 */ /* 0x001fe400078e00ff */
[----:B--2---:R-:W-:-:S02]  /*25a40*/  @!P1 IMAD.MOV.U32 R29, RZ, RZ, R11 ;  /* 0x000000ffff1d9224 */ /* 0x004fc400078e000b */
[----:B------:R-:W-:Y:S02]  /*25a50*/  IMAD.MOV.U32 R11, RZ, RZ, 0x1c1f ;  /* 0x00001c1fff0b7424 */ /* 0x000fe400078e00ff */
[----:B------:R-:W-:Y:S02]  /*25a60*/  @!P1 IMAD.MOV.U32 R20, RZ, RZ, R8 ;  /* 0x000000ffff149224 */ /* 0x000fe400078e0008 */
[----:B------:R-:W-:-:S07]  /*25a70*/  @!P1 IMAD.MOV.U32 R21, RZ, RZ, R9 ;  /* 0x000000ffff159224 */ /* 0x000fce00078e0009 */
[----:B-----5:R-:W-:Y:S05]  /*25a80*/  WARPSYNC.COLLECTIVE R15, `(.L_x_3077) ;  /* 0x000000000f087348 */ /* 0x020fea0003c00000 */
[----:B------:R0:W1:Y:S02]  /*25a90*/  SHFL.IDX P6, R14, R13, R12, R11 ;  /* 0x0000000c0d0e7389 */ /* 0x00006400000c000b */
[----:B01---5:R-:W-:Y:S01]  /*25aa0*/  ENDCOLLECTIVE ;  /* 0x000000000000791b */ /* 0x023fe20003800000 */
.L_x_3077:
[----:B------:R-:W-:Y:S02]  /*25ab0*/  IMAD.MOV.U32 R0, RZ, RZ, R20 ;  /* 0x000000ffff007224 */ /* 0x000fe400078e0014 */
[----:B------:R-:W-:Y:S02]  /*25ac0*/  IMAD.MOV.U32 R3, RZ, RZ, R21 ;  /* 0x000000ffff037224 */ /* 0x000fe400078e0015 */
[----:B------:R-:W-:Y:S01]  /*25ad0*/  @!P1 IMAD.MOV.U32 R28, RZ, RZ, R10 ;  /* 0x000000ffff1c9224 */ /* 0x000fe200078e000a */
[----:B------:R-:W-:Y:S01]  /*25ae0*/  PRMT R37, R37, 0x5410, R0 ;  /* 0x0000541025257816 */ /* 0x000fe20000000000 */
[----:B------:R-:W-:Y:S01]  /*25af0*/  IMAD.MOV.U32 R9, RZ, RZ, R29 ;  /* 0x000000ffff097224 */ /* 0x000fe200078e001d */
[----:B------:R-:W-:Y:S01]  /*25b00*/  PRMT R49, R49, 0x5410, R3 ;  /* 0x0000541031317816 */ /* 0x000fe20000000003 */
[----:B------:R-:W-:-:S03]  /*25b10*/  IMAD.MOV.U32 R8, RZ, RZ, R28 ;  /* 0x000000ffff087224 */ /* 0x000fc600078e001c */
[----:B------:R-:W-:Y:S01]  /*25b20*/  PRMT R37, R9, 0x7610, R37 ;  /* 0x0000761009257816 */ /* 0x000fe20000000025 */
[----:B------:R-:W-:Y:S01]  /*25b30*/  IMAD.MOV.U32 R13, RZ, RZ, R25 ;  /* 0x000000ffff0d7224 */ /* 0x000fe200078e0019 */
[----:B------:R-:W-:Y:S01]  /*25b40*/  PRMT R35, R8, 0x7610, R35 ;  /* 0x0000761008237816 */ /* 0x000fe20000000023 */
[----:B------:R-:W-:Y:S02]  /*25b50*/  @!P1 IMAD.MOV.U32 R30, RZ, RZ, R4 ;  /* 0x000000ffff1e9224 */ /* 0x000fe400078e0004 */
[----:B------:R-:W-:Y:S02]  /*25b60*/  @!P1 IMAD.MOV.U32 R31, RZ, RZ, R5 ;  /* 0x000000ffff1f9224 */ /* 0x000fe400078e0005 */
[----:B------:R-:W-:Y:S02]  /*25b70*/  @!P1 IMAD.MOV.U32 R33, RZ, RZ, R7 ;  /* 0x000000ffff219224 */ /* 0x000fe400078e0007 */
[----:B------:R-:W-:Y:S02]  /*25b80*/  @!P1 IMAD.MOV.U32 R32, RZ, RZ, R6 ;  /* 0x000000ffff209224 */ /* 0x000fe400078e0006 */
[----:B------:R-:W-:-:S07]  /*25b90*/  IMAD.MOV.U32 R0, RZ, RZ, R14 ;  /* 0x000000ffff007224 */ /* 0x000fce00078e000e */
[----:B------:R-:W-:Y:S05]  /*25ba0*/  WARPSYNC.COLLECTIVE R15, `(.L_x_3078) ;  /* 0x000000000f087348 */ /* 0x000fea0003c00000 */
[----:B------:R0:W1:Y:S02]  /*25bb0*/  SHFL.IDX P6, R14, R13, R12, R11 ;  /* 0x0000000c0d0e7389 */ /* 0x00006400000c000b */
[----:B01----:R-:W-:Y:S01]  /*25bc0*/  ENDCOLLECTIVE ;  /* 0x000000000000791b */ /* 0x003fe20003800000 */
.L_x_3078:
[----:B------:R-:W-:Y:S02]  /*25bd0*/  IMAD.MOV.U32 R4, RZ, RZ, R30 ;  /* 0x000000ffff047224 */ /* 0x000fe400078e001e */
[----:B------:R-:W-:Y:S02]  /*25be0*/  IMAD.MOV.U32 R5, RZ, RZ, R31 ;  /* 0x000000ffff057224 */ /* 0x000fe400078e001f */
[----:B------:R-:W-:Y:S01]  /*25bf0*/  IMAD.MOV.U32 R7, RZ, RZ, R33 ;  /* 0x000000ffff077224 */ /* 0x000fe200078e0021 */
[----:B------:R-:W-:Y:S01]  /*25c00*/  PRMT R35, R35, 0x5410, R4 ;  /* 0x0000541023237816 */ /* 0x000fe20000000004 */
[----:B------:R-:W-:-:S03]  /*25c10*/  IMAD.MOV.U32 R6, RZ, RZ, R32 ;  /* 0x000000ffff067224 */ /* 0x000fc600078e0020 */
[----:B------:R-:W-:Y:S02]  /*25c20*/  PRMT R45, R7, 0x5410, R5 ;  /* 0x00005410072d7816 */ /* 0x000fe40000000005 */
[----:B------:R-:W-:Y:S02]  /*25c30*/  CS2R R4, SRZ ;  /* 0x0000000000047805 */ /* 0x000fe4000001ff00 */
[----:B------:R-:W-:Y:S01]  /*25c40*/  PRMT R48, R48, 0x5410, R6 ;  /* 0x0000541030307816 */ /* 0x000fe20000000006 */
[----:B------:R-:W-:Y:S02]  /*25c50*/  IMAD.MOV.U32 R13, RZ, RZ, R24 ;  /* 0x000000ffff0d7224 */ /* 0x000fe400078e0018 */
[----:B------:R-:W-:-:S07]  /*25c60*/  IMAD.MOV.U32 R3, RZ, RZ, R14 ;  /* 0x000000ffff037224 */ /* 0x000fce00078e000e */
[----:B------:R-:W-:Y:S05]  /*25c70*/  WARPSYNC.COLLECTIVE R15, `(.L_x_3079) ;  /* 0x000000000f087348 */ /* 0x000fea0003c00000 */
[----:B------:R0:W1:Y:S02]  /*25c80*/  SHFL.IDX P6, R14, R13, R12, R11 ;  /* 0x0000000c0d0e7389 */ /* 0x00006400000c000b */
[----:B01----:R-:W-:Y:S01]  /*25c90*/  ENDCOLLECTIVE ;  /* 0x000000000000791b */ /* 0x003fe20003800000 */
.L_x_3079:
[----:B------:R-:W-:Y:S02]  /*25ca0*/  IMAD.MOV.U32 R13, RZ, RZ, R27 ;  /* 0x000000ffff0d7224 */ /* 0x000fe400078e001b */
[----:B------:R-:W-:-:S07]  /*25cb0*/  IMAD.MOV.U32 R24, RZ, RZ, R14 ;  /* 0x000000ffff187224 */ /* 0x000fce00078e000e */
[----:B------:R-:W-:Y:S05]  /*25cc0*/  WARPSYNC.COLLECTIVE R15, `(.L_x_3080) ;  /* 0x000000000f087348 */ /* 0x000fea0003c00000 */
[----:B------:R0:W1:Y:S02]  /*25cd0*/  SHFL.IDX P6, R14, R13, R12, R11 ;  /* 0x0000000c0d0e7389 */ /* 0x00006400000c000b */
[----:B01----:R-:W-:Y:S01]  /*25ce0*/  ENDCOLLECTIVE ;  /* 0x000000000000791b */ /* 0x003fe20003800000 */
.L_x_3080:
[----:B------:R-:W-:Y:S05]  /*25cf0*/  BRA `(.L_x_3081) ;  /* 0xfffffe3000847947 */ /* 0x000fea000383ffff */
.L_x_2762:
[----:B0-----:R0:W1:Y:S02]  /*25d00*/  SYNCS.PHASECHK.TRANS64.TRYWAIT P1, [R19+URZ+0x22800], R12 ;  /* 0x0228000c130075a7 */ /* 0x001064000802017f */
[----:B-1----:R-:W-:Y:S05]  /*25d10*/  @!P1 NANOSLEEP.SYNCS 0x989680 ;  /* 0x009896800000995d */ /* 0x002fea0003900000 */
[----:B------:R-:W1:Y:S02]  /*25d20*/  @!P1 SYNCS.PHASECHK.TRANS64 P1, [R19+URZ+0x22800], R12 ;  /* 0x0228000c130095a7 */ /* 0x000e64000802007f */
[----:B-1----:R-:W-:Y:S05]  /*25d30*/  @!P1 BRA `(.L_x_2762) ;  /* 0xfffffffc00f09947 */ /* 0x002fea000383ffff */
[----:B------:R-:W-:Y:S05]  /*25d40*/  BRA `(.L_x_3082) ;  /* 0xfffffe34001c7947 */ /* 0x000fea000383ffff */
.L_x_2768:
[----:B---3--:R3:W4:Y:S02]  /*25d50*/  SYNCS.PHASECHK.TRANS64.TRYWAIT P1, [R4+URZ+0x22830], R73 ;  /* 0x02283049040075a7 */ /* 0x008724000802017f */
[----:B----4-:R-:W-:Y:S05]  /*25d60*/  @!P1 NANOSLEEP.SYNCS 0x989680 ;  /* 0x009896800000995d */ /* 0x010fea0003900000 */
[----:B------:R-:W4:Y:S02]  /*25d70*/  @!P1 SYNCS.PHASECHK.TRANS64 P1, [R4+URZ+0x22830], R73 ;  /* 0x02283049040095a7 */ /* 0x000f24000802007f */
[----:B----4-:R-:W-:Y:S05]  /*25d80*/  @!P1 BRA `(.L_x_2768) ;  /* 0xfffffffc00f09947 */ /* 0x010fea000383ffff */
[----:B------:R-:W-:Y:S05]  /*25d90*/  BRA `(.L_x_2767) ;  /* 0xfffffe4000d47947 */ /* 0x000fea000383ffff */
.L_x_2781:
[----:B-1----:R1:W2:Y:S02]  /*25da0*/  SYNCS.PHASECHK.TRANS64.TRYWAIT P1, [R4+URZ+0x22850], R73 ;  /* 0x02285049040075a7 */ /* 0x0022a4000802017f */
[----:B--2---:R-:W-:Y:S05]  /*25db0*/  @!P1 NANOSLEEP.SYNCS 0x989680 ;  /* 0x009896800000995d */ /* 0x004fea0003900000 */
[----:B------:R-:W2:Y:S02]  /*25dc0*/  @!P1 SYNCS.PHASECHK.TRANS64 P1, [R4+URZ+0x22850], R73 ;  /* 0x02285049040095a7 */ /* 0x000ea4000802007f */
[----:B--2---:R-:W-:Y:S05]  /*25dd0*/  @!P1 BRA `(.L_x_2781) ;  /* 0xfffffffc00f09947 */ /* 0x004fea000383ffff */
[----:B------:R-:W-:Y:S05]  /*25de0*/  BRA `(.L_x_2780) ;  /* 0xfffffe6c00447947 */ /* 0x000fea000383ffff */
.L_x_2790:
[----:B-1----:R1:W2:Y:S02]  /*25df0*/  SYNCS.PHASECHK.TRANS64.TRYWAIT P1, [R212+URZ+0x22830], R211 ;  /* 0x022830d3d40075a7 */ /* 0x0022a4000802017f */
[----:B--2---:R-:W-:Y:S05]  /*25e00*/  @!P1 NANOSLEEP.SYNCS 0x989680 ;  /* 0x009896800000995d */ /* 0x004fea0003900000 */
[----:B------:R-:W2:Y:S02]  /*25e10*/  @!P1 SYNCS.PHASECHK.TRANS64 P1, [R212+URZ+0x22830], R211 ;  /* 0x022830d3d40095a7 */ /* 0x000ea4000802007f */
[----:B--2---:R-:W-:Y:S05]  /*25e20*/  @!P1 BRA `(.L_x_2790) ;  /* 0xfffffffc00f09947 */ /* 0x004fea000383ffff */
[----:B------:R-:W-:Y:S05]  /*25e30*/  BRA `(.L_x_2789) ;  /* 0xfffffe74002c7947 */ /* 0x000fea000383ffff */
.L_x_2803:
[----:B--2---:R2:W3:Y:S02]  /*25e40*/  SYNCS.PHASECHK.TRANS64.TRYWAIT P1, [R212+URZ+0x22850], R211 ;  /* 0x022850d3d40075a7 */ /* 0x0044e4000802017f */
[----:B---3--:R-:W-:Y:S05]  /*25e50*/  @!P1 NANOSLEEP.SYNCS 0x989680 ;  /* 0x009896800000995d */ /* 0x008fea0003900000 */
[----:B------:R-:W3:Y:S02]  /*25e60*/  @!P1 SYNCS.PHASECHK.TRANS64 P1, [R212+URZ+0x22850], R211 ;  /* 0x022850d3d40095a7 */ /* 0x000ee4000802007f */
[----:B---3--:R-:W-:Y:S05]  /*25e70*/  @!P1 BRA `(.L_x_2803) ;  /* 0xfffffffc00f09947 */ /* 0x008fea000383ffff */
[----:B------:R-:W-:Y:S05]  /*25e80*/  BRA `(.L_x_2802) ;  /* 0xfffffea400bc7947 */ /* 0x000fea000383ffff */
.L_x_2813:
[----:B-1----:R1:W2:Y:S02]  /*25e90*/  SYNCS.PHASECHK.TRANS64.TRYWAIT P2, [R4+URZ+0x22830], R212 ;  /* 0x022830d4040075a7 */ /* 0x0022a4000804017f */
[----:B--2---:R-:W-:Y:S05]  /*25ea0*/  @!P2 NANOSLEEP.SYNCS 0x989680 ;  /* 0x009896800000a95d */ /* 0x004fea0003900000 */
[----:B------:R-:W2:Y:S02]  /*25eb0*/  @!P2 SYNCS.PHASECHK.TRANS64 P2, [R4+URZ+0x22830], R212 ;  /* 0x022830d40400a5a7 */ /* 0x000ea4000804007f */
[----:B--2---:R-:W-:Y:S05]  /*25ec0*/  @!P2 BRA `(.L_x_2813) ;  /* 0xfffffffc00f0a947 */ /* 0x004fea000383ffff */
[----:B------:R-:W-:Y:S05]  /*25ed0*/  BRA `(.L_x_2812) ;  /* 0xfffffeac00b87947 */ /* 0x000fea000383ffff */
.L_x_2818:
[----:B-1----:R1:W2:Y:S02]  /*25ee0*/  SYNCS.PHASECHK.TRANS64.TRYWAIT P2, [R4+URZ+0x22850], R212 ;  /* 0x022850d4040075a7 */ /* 0x0022a4000804017f */
[----:B--2---:R-:W-:Y:S05]  /*25ef0*/  @!P2 NANOSLEEP.SYNCS 0x989680 ;  /* 0x009896800000a95d */ /* 0x004fea0003900000 */
[----:B------:R-:W2:Y:S02]  /*25f00*/  @!P2 SYNCS.PHASECHK.TRANS64 P2, [R4+URZ+0x22850], R212 ;  /* 0x022850d40400a5a7 */ /* 0x000ea4000804007f */
[----:B--2---:R-:W-:Y:S05]  /*25f10*/  @!P2 BRA `(.L_x_2818) ;  /* 0xfffffffc00f0a947 */ /* 0x004fea000383ffff */
[----:B------:R-:W-:Y:S05]  /*25f20*/  BRA `(.L_x_2817) ;  /* 0xfffffecc009c7947 */ /* 0x000fea000383ffff */
.L_x_2824:
[----:B-1----:R1:W2:Y:S02]  /*25f30*/  SYNCS.PHASECHK.TRANS64.TRYWAIT P1, [R211+URZ+0x22830], R212 ;  /* 0x022830d4d30075a7 */ /* 0x0022a4000802017f */
[----:B--2---:R-:W-:Y:S05]  /*25f40*/  @!P1 NANOSLEEP.SYNCS 0x989680 ;  /* 0x009896800000995d */ /* 0x004fea0003900000 */
[----:B------:R-:W2:Y:S02]  /*25f50*/  @!P1 SYNCS.PHASECHK.TRANS64 P1, [R211+URZ+0x22830], R212 ;  /* 0x022830d4d30095a7 */ /* 0x000ea4000802007f */
[----:B--2---:R-:W-:Y:S05]  /*25f60*/  @!P1 BRA `(.L_x_2824) ;  /* 0xfffffffc00f09947 */ /* 0x004fea000383ffff */
[----:B------:R-:W-:Y:S05]  /*25f70*/  BRA `(.L_x_2823) ;  /* 0xfffffed000d87947 */ /* 0x000fea000383ffff */
.L_x_2837:
[----:B--2---:R2:W3:Y:S02]  /*25f80*/  SYNCS.PHASECHK.TRANS64.TRYWAIT P1, [R211+URZ+0x22850], R212 ;  /* 0x022850d4d30075a7 */ /* 0x0044e4000802017f */
[----:B---3--:R-:W-:Y:S05]  /*25f90*/  @!P1 NANOSLEEP.SYNCS 0x989680 ;  /* 0x009896800000995d */ /* 0x008fea0003900000 */
[----:B------:R-:W3:Y:S02]  /*25fa0*/  @!P1 SYNCS.PHASECHK.TRANS64 P1, [R211+URZ+0x22850], R212 ;  /* 0x022850d4d30095a7 */ /* 0x000ee4000802007f */
[----:B---3--:R-:W-:Y:S05]  /*25fb0*/  @!P1 BRA `(.L_x_2837) ;  /* 0xfffffffc00f09947 */ /* 0x008fea000383ffff */
[----:B------:R-:W-:Y:S05]  /*25fc0*/  BRA `(.L_x_2836) ;  /* 0xffffff0400607947 */ /* 0x000fea000383ffff */
.L_x_2843:
[----:B------:R-:W-:Y:S02]  /*25fd0*/  IMAD.MOV.U32 R13, RZ, RZ, R21 ;  /* 0x000000ffff0d7224 */ /* 0x000fe400078e0015 */
[----:B------:R-:W-:Y:S02]  /*25fe0*/  IMAD.MOV.U32 R12, RZ, RZ, RZ ;  /* 0x000000ffff0c7224 */ /* 0x000fe400078e00ff */
[----:B------:R-:W-:Y:S02]  /*25ff0*/  IMAD.MOV.U32 R11, RZ, RZ, 0x181f ;  /* 0x0000181fff0b7424 */ /* 0x000fe400078e00ff */
[----:B------:R-:W-:-:S07]  /*26000*/  IMAD.MOV.U32 R15, RZ, RZ, -0x1 ;  /* 0xffffffffff0f7424 */ /* 0x000fce00078e00ff */
[----:B0----5:R-:W-:Y:S05]  /*26010*/  WARPSYNC.COLLECTIVE R15, `(.L_x_3083) ;  /* 0x000000000f087348 */ /* 0x021fea0003c00000 */
[----:B------:R1:W2:Y:S02]  /*26020*/  SHFL.IDX P6, R14, R13, R12, R11 ;  /* 0x0000000c0d0e7389 */ /* 0x0002a400000c000b */
[----:B012--5:R-:W-:Y:S01]  /*26030*/  ENDCOLLECTIVE ;  /* 0x000000000000791b */ /* 0x027fe20003800000 */
.L_x_3083:
[----:B------:R-:W-:Y:S02]  /*26040*/  IMAD.MOV.U32 R13, RZ, RZ, R20 ;  /* 0x000000ffff0d7224 */ /* 0x000fe400078e0014 */
[----:B------:R-:W-:-:S07]  /*26050*/  IMAD.MOV.U32 R3, RZ, RZ, R14 ;  /* 0x000000ffff037224 */ /* 0x000fce00078e000e */
[----:B------:R-:W-:Y:S05]  /*26060*/  WARPSYNC.COLLECTIVE R15, `(.L_x_3084) ;  /* 0x000000000f087348 */ /* 0x000fea0003c00000 */
[----:B------:R0:W1:Y:S02]  /*26070*/  SHFL.IDX P6, R14, R13, R12, R11 ;  /* 0x0000000c0d0e7389 */ /* 0x00006400000c000b */
[----:B01----:R-:W-:Y:S01]  /*26080*/  ENDCOLLECTIVE ;  /* 0x000000000000791b */ /* 0x003fe20003800000 */
.L_x_3084:
[----:B------:R-:W-:Y:S05]  /*26090*/  BRA `(.L_x_3085) ;  /* 0xffffff2c00707947 */ /* 0x000fea000383ffff */
.L_x_2846:
        /* <DEDUP_REMOVED lines=8> */
.L_x_3087:
[----:B------:R-:W-:Y:S05]  /*26120*/  BSYNC B1 ;  /* 0x0000000000017941 */ /* 0x000fea0003800000 */
.L_x_3086:
        /* <DEDUP_REMOVED lines=8> */
.L_x_3088:
[----:B------:R-:W-:Y:S05]  /*261b0*/  BRA `(.L_x_3089) ;  /* 0xffffff2c00ac7947 */ /* 0x000fea000383ffff */
.L_x_2849:
        /* <DEDUP_REMOVED lines=8> */
.L_x_3091:
[----:B------:R-:W-:Y:S05]  /*26240*/  BSYNC B1 ;  /* 0x0000000000017941 */ /* 0x000fea0003800000 */
.L_x_3090:
        /* <DEDUP_REMOVED lines=8> */
.L_x_3092:
[----:B------:R-:W-:Y:S05]  /*262d0*/  BRA `(.L_x_3093) ;  /* 0xffffff2c00d87947 */ /* 0x000fea000383ffff */
.L_x_2852:
[----:B------:R-:W-:Y:S01]  /*262e0*/  BSSY B1, `(.L_x_3094) ;  /* 0x0000008000017945 */ /* 0x000fe20003800000 */
[----:B------:R-:W-:Y:S02]  /*262f0*/  IMAD.MOV.U32 R13, RZ, RZ, R21 ;  /* 0x000000ffff0d7224 */ /* 0x000fe400078e0015 */
[----:B------:R-:W-:Y:S02]  /*26300*/  IMAD.MOV.U32 R12, RZ, RZ, 0x3 ;  /* 0x00000003ff0c7424 */ /* 0x000fe400078e00ff */
[----:B------:R-:W-:Y:S02]  /*26310*/  IMAD.MOV.U32 R11, RZ, RZ, 0x181f ;  /* 0x0000181fff0b7424 */ /* 0x000fe400078e00ff */
[----:B----4-:R-:W-:-:S07]  /*26320*/  IMAD.MOV.U32 R15, RZ, RZ, -0x1 ;  /* 0xffffffffff0f7424 */ /* 0x010fce00078e00ff */
[----:B0123--:R-:W-:Y:S05]  /*26330*/  WARPSYNC.COLLECTIVE R15, `(.L_x_3095) ;  /* 0x000000000f087348 */ /* 0x00ffea0003c00000 */
[----:B--2---:R2:W4:Y:S02]  /*26340*/  SHFL.IDX P6, R14, R13, R12, R11 ;  /* 0x0000000c0d0e7389 */ /* 0x00452400000c000b */
[----:B01234-:R-:W-:Y:S01]  /*26350*/  ENDCOLLECTIVE ;  /* 0x000000000000791b */ /* 0x01ffe20003800000 */
.L_x_3095:
[----:B------:R-:W-:Y:S05]  /*26360*/  BSYNC B1 ;  /* 0x0000000000017941 */ /* 0x000fea0003800000 */
.L_x_3094:
        /* <DEDUP_REMOVED lines=8> */
.L_x_3096:
[----:B------:R-:W-:Y:S05]  /*263f0*/  BRA `(.L_x_3097) ;  /* 0xffffff3000047947 */ /* 0x000fea000383ffff */
.L_x_2854:
[----:B------:R-:W-:Y:S02]  /*26400*/  IMAD.MOV.U32 R13, RZ, RZ, R6 ;  /* 0x000000ffff0d7224 */ /* 0x000fe400078e0006 */
[----:B------:R-:W-:Y:S02]  /*26410*/  IMAD.MOV.U32 R12, RZ, RZ, RZ ;  /* 0x000000ffff0c7224 */ /* 0x000fe400078e00ff */
[----:B------:R-:W-:Y:S02]  /*26420*/  IMAD.MOV.U32 R11, RZ, RZ, 0x1c1f ;  /* 0x00001c1fff0b7424 */ /* 0x000fe400078e00ff */
[----:B------:R-:W-:-:S07]  /*26430*/  IMAD.MOV.U32 R15, RZ, RZ, -0x1 ;  /* 0xffffffffff0f7424 */ /* 0x000fce00078e00ff */
[----:B------:R-:W-:Y:S05]  /*26440*/  WARPSYNC.COLLECTIVE R15, `(.L_x_3098) ;  /* 0x000000000f087348 */ /* 0x000fea0003c00000 */
[----:B------:R0:W1:Y:S02]  /*26450*/  SHFL.IDX P6, R14, R13, R12, R11 ;  /* 0x0000000c0d0e7389 */ /* 0x00006400000c000b */
[----:B01----:R-:W-:Y:S01]  /*26460*/  ENDCOLLECTIVE ;  /* 0x000000000000791b */ /* 0x003fe20003800000 */
.L_x_3098:
[----:B------:R-:W-:Y:S02]  /*26470*/  IMAD.MOV.U32 R13, RZ, RZ, R3 ;  /* 0x000000ffff0d7224 */ /* 0x000fe400078e0003 */
[----:B------:R-:W-:-:S07]  /*26480*/  IMAD.MOV.U32 R10, RZ, RZ, R14 ;  /* 0x000000ffff0a7224 */ /* 0x000fce00078e000e */
[----:B------:R-:W-:Y:S05]  /*26490*/  WARPSYNC.COLLECTIVE R15, `(.L_x_3099) ;  /* 0x000000000f087348 */ /* 0x000fea0003c00000 */
[----:B------:R0:W1:Y:S02]  /*264a0*/  SHFL.IDX P6, R14, R13, R12, R11 ;  /* 0x0000000c0d0e7389 */ /* 0x00006400000c000b */
[----:B01----:R-:W-:Y:S01]  /*264b0*/  ENDCOLLECTIVE ;  /* 0x000000000000791b */ /* 0x003fe20003800000 */
.L_x_3099:
[----:B------:R-:W-:Y:S01]  /*264c0*/  IMAD.MOV.U32 R11, RZ, RZ, R14 ;  /* 0x000000ffff0b7224 */ /* 0x000fe200078e000e */
[----:B------:R-:W-:Y:S06]  /*264d0*/  BRA `(.L_x_3100) ;  /* 0xffffff3000e87947 */ /* 0x000fec000383ffff */
.L_x_2857:
        /* <DEDUP_REMOVED lines=8> */
.L_x_3102:
[----:B------:R-:W-:Y:S05]  /*26560*/  BSYNC B1 ;  /* 0x0000000000017941 */ /* 0x000fea0003800000 */
.L_x_3101:
        /* <DEDUP_REMOVED lines=8> */
.L_x_3103:
[----:B------:R-:W-:Y:S05]  /*265f0*/  BRA `(.L_x_3104) ;  /* 0xffffff40002c7947 */ /* 0x000fea000383ffff */
.L_x_2861:
[----:B------:R-:W-:Y:S02]  /*26600*/  IMAD.MOV.U32 R13, RZ, RZ, R4 ;  /* 0x000000ffff0d7224 */ /* 0x000fe400078e0004 */
[----:B------:R-:W-:Y:S02]  /*26610*/  IMAD.MOV.U32 R12, RZ, RZ, RZ ;  /* 0x000000ffff0c7224 */ /* 0x000fe400078e00ff */
[----:B------:R-:W-:Y:S02]  /*26620*/  IMAD.MOV.U32 R11, RZ, RZ, 0x181f ;  /* 0x0000181fff0b7424 */ /* 0x000fe400078e00ff */
[----:B------:R-:W-:-:S07]  /*26630*/  IMAD.MOV.U32 R15, RZ, RZ, -0x1 ;  /* 0xffffffffff0f7424 */ /* 0x000fce00078e00ff */
[----:B--23--:R-:W-:Y:S05]  /*26640*/  WARPSYNC.COLLECTIVE R15, `(.L_x_3105) ;  /* 0x000000000f087348 */ /* 0x00cfea0003c00000 */
[----:B------:R0:W1:Y:S02]  /*26650*/  SHFL.IDX P6, R14, R13, R12, R11 ;  /* 0x0000000c0d0e7389 */ /* 0x00006400000c000b */
[----:B0123--:R-:W-:Y:S01]  /*26660*/  ENDCOLLECTIVE ;  /* 0x000000000000791b */ /* 0x00ffe20003800000 */
.L_x_3105:
[----:B------:R-:W-:Y:S02]  /*26670*/  IMAD.MOV.U32 R13, RZ, RZ, R0 ;  /* 0x000000ffff0d7224 */ /* 0x000fe400078e0000 */
[----:B------:R-:W-:-:S07]  /*26680*/  IMAD.MOV.U32 R3, RZ, RZ, R14 ;  /* 0x000000ffff037224 */ /* 0x000fce00078e000e */
[----:B------:R-:W-:Y:S05]  /*26690*/  WARPSYNC.COLLECTIVE R15, `(.L_x_3106) ;  /* 0x000000000f087348 */ /* 0x000fea0003c00000 */
[----:B------:R0:W1:Y:S02]  /*266a0*/  SHFL.IDX P6, R14, R13, R12, R11 ;  /* 0x0000000c0d0e7389 */ /* 0x00006400000c000b */
[----:B01----:R-:W-:Y:S01]  /*266b0*/  ENDCOLLECTIVE ;  /* 0x000000000000791b */ /* 0x003fe20003800000 */
.L_x_3106:
[----:B------:R-:W-:Y:S05]  /*266c0*/  BRA `(.L_x_3107) ;  /* 0xffffff54008c7947 */ /* 0x000fea000383ffff */
.L_x_2864:
[----:B------:R-:W-:Y:S01]  /*266d0*/  BSSY B1, `(.L_x_3108) ;  /* 0x0000008000017945 */ /* 0x000fe20003800000 */
[----:B-1----:R-:W-:Y:S02]  /*266e0*/  IMAD.MOV.U32 R13, RZ, RZ, R4 ;  /* 0x000000ffff0d7224 */ /* 0x002fe400078e0004 */
[----:B------:R-:W-:Y:S02]  /*266f0*/  IMAD.MOV.U32 R12, RZ, RZ, 0x1 ;  /* 0x00000001ff0c7424 */ /* 0x000fe400078e00ff */
[----:B------:R-:W-:Y:S02]  /*26700*/  IMAD.MOV.U32 R11, RZ, RZ, 0x181f ;  /* 0x0000181fff0b7424 */ /* 0x000fe400078e00ff */
[----:B------:R-:W-:-:S07]  /*26710*/  IMAD.MOV.U32 R15, RZ, RZ, -0x1 ;  /* 0xffffffffff0f7424 */ /* 0x000fce00078e00ff */
[----:B0-234-:R-:W-:Y:S05]  /*26720*/  WARPSYNC.COLLECTIVE R15, `(.L_x_3109) ;  /* 0x000000000f087348 */ /* 0x01dfea0003c00000 */
[----:B----4-:R1:W4:Y:S02]  /*26730*/  SHFL.IDX P6, R14, R13, R12, R11 ;  /* 0x0000000c0d0e7389 */ /* 0x01032400000c000b */
[----:B01234-:R-:W-:Y:S01]  /*26740*/  ENDCOLLECTIVE ;  /* 0x000000000000791b */ /* 0x01ffe20003800000 */
.L_x_3109:
[----:B------:R-:W-:Y:S05]  /*26750*/  BSYNC B1 ;  /* 0x0000000000017941 */ /* 0x000fea0003800000 */
.L_x_3108:
        /* <DEDUP_REMOVED lines=8> */
.L_x_3110:
[----:B------:R-:W-:Y:S05]  /*267e0*/  BRA `(.L_x_3111) ;  /* 0xffffff5400bc7947 */ /* 0x000fea000383ffff */
.L_x_2867:
        /* <DEDUP_REMOVED lines=8> */
.L_x_3113:
[----:B------:R-:W-:Y:S05]  /*26870*/  BSYNC B1 ;  /* 0x0000000000017941 */ /* 0x000fea0003800000 */
.L_x_3112:
        /* <DEDUP_REMOVED lines=8> */
.L_x_3114:
[----:B------:R-:W-:Y:S05]  /*26900*/  BRA `(.L_x_3115) ;  /* 0xffffff5400e87947 */ /* 0x000fea000383ffff */
.L_x_2870:
        /* <DEDUP_REMOVED lines=8> */
.L_x_3117:
[----:B------:R-:W-:Y:S05]  /*26990*/  BSYNC B1 ;  /* 0x0000000000017941 */ /* 0x000fea0003800000 */
.L_x_3116:
        /* <DEDUP_REMOVED lines=8> */
.L_x_3118:
[----:B------:R-:W-:Y:S05]  /*26a20*/  BRA `(.L_x_3119) ;  /* 0xffffff5800147947 */ /* 0x000fea000383ffff */
.L_x_2897:
[----:B------:R-:W1:Y:S01]  /*26a30*/  S2R R11, SR_TID.X ;  /* 0x00000000000b7919 */ /* 0x000e620000002100 */
[----:B------:R-:W-:Y:S01]  /*26a40*/  BSSY B1, `(.L_x_3120) ;  /* 0x000000a000017945 */ /* 0x000fe20003800000 */
[----:B------:R-:W-:Y:S02]  /*26a50*/  IMAD.MOV.U32 R12, RZ, RZ, RZ ;  /* 0x000000ffff0c7224 */ /* 0x000fe400078e00ff */
[----:B0-----:R-:W-:Y:S01]  /*26a60*/  IMAD.MOV.U32 R15, RZ, RZ, -0x1 ;  /* 0xffffffffff0f7424 */ /* 0x001fe200078e00ff */
[----:B-1----:R-:W-:-:S04]  /*26a70*/  SHF.R.U32.HI R11, RZ, 0x5, R11 ;  /* 0x00000005ff0b7819 */ /* 0x002fc8000001160b */
[----:B------:R-:W-:-:S05]  /*26a80*/  LOP3.LUT R11, R11, 0x3, RZ, 0xc0, !PT ;  /* 0x000000030b0b7812 */ /* 0x000fca00078ec0ff */
[----:B------:R-:W-:Y:S02]  /*26a90*/  IMAD.MOV.U32 R13, RZ, RZ, R11 ;  /* 0x000000ffff0d7224 */ /* 0x000fe400078e000b */
[----:B------:R-:W-:-:S07]  /*26aa0*/  IMAD.MOV.U32 R11, RZ, RZ, 0x1f ;  /* 0x0000001fff0b7424 */ /* 0x000fce00078e00ff */
[----:B------:R-:W-:Y:S05]  /*26ab0*/  WARPSYNC.COLLECTIVE R15, `(.L_x_3121) ;  /* 0x000000000f087348 */ /* 0x000fea0003c00000 */
[----:B------:R0:W1:Y:S02]  /*26ac0*/  SHFL.IDX P6, R14, R13, R12, R11 ;  /* 0x0000000c0d0e7389 */ /* 0x00006400000c000b */
[----:B01----:R-:W-:Y:S01]  /*26ad0*/  ENDCOLLECTIVE ;  /* 0x000000000000791b */ /* 0x003fe20003800000 */
.L_x_3121:
[----:B------:R-:W-:Y:S05]  /*26ae0*/  BSYNC B1 ;  /* 0x0000000000017941 */ /* 0x000fea0003800000 */
.L_x_3120:
[----:B------:R-:W-:Y:S05]  /*26af0*/  BRA `(.L_x_3122) ;  /* 0xffffff7800347947 */ /* 0x000fea000383ffff */
.L_x_2899:
[----:B------:R-:W-:Y:S01]  /*26b00*/  BSSY B1, `(.L_x_3123) ;  /* 0x0000006000017945 */ /* 0x000fe20003800000 */
[----:B0-----:R-:W-:-:S07]  /*26b10*/  IMAD.MOV.U32 R15, RZ, RZ, -0x1 ;  /* 0xffffffffff0f7424 */ /* 0x001fce00078e00ff */
[----:B-1----:R-:W-:Y:S05]  /*26b20*/  WARPSYNC.COLLECTIVE R15, `(.L_x_3124) ;  /* 0x000000000f0c7348 */ /* 0x002fea0003c00000 */
[----:B------:R-:W-:Y:S02]  /*26b30*/  ELECT P6, UR62, PT ;  /* 0x00000000003e782f */ /* 0x000fe400038c0000 */
[----:B------:R-:W-:Y:S01]  /*26b40*/  MOV R14, UR62 ;  /* 0x0000003e000e7c02 */ /* 0x000fe20008000f00 */
[----:B-1----:R-:W-:Y:S10]  /*26b50*/  ENDCOLLECTIVE ;  /* 0x000000000000791b */ /* 0x002ff40003800000 */
.L_x_3124:
[----:B------:R-:W-:Y:S05]  /*26b60*/  BSYNC B1 ;  /* 0x0000000000017941 */ /* 0x000fea0003800000 */
.L_x_3123:
[----:B------:R-:W-:Y:S05]  /*26b70*/  BRA `(.L_x_2898) ;  /* 0xffffff78002c7947 */ /* 0x000fea000383ffff */
.L_x_2901:
[----:B-1----:R1:W2:Y:S02]  /*26b80*/  SYNCS.PHASECHK.TRANS64.TRYWAIT P0, [R19+URZ+0x22820], R6 ;  /* 0x02282006130075a7 */ /* 0x0022a4000800017f */
[----:B--2---:R-:W-:Y:S05]  /*26b90*/  @!P0 NANOSLEEP.SYNCS 0x989680 ;  /* 0x009896800000895d */ /* 0x004fea0003900000 */
[----:B------:R-:W2:Y:S02]  /*26ba0*/  @!P0 SYNCS.PHASECHK.TRANS64 P0, [R19+URZ+0x22820], R6 ;  /* 0x02282006130085a7 */ /* 0x000ea4000800007f */
[----:B--2---:R-:W-:Y:S05]  /*26bb0*/  @!P0 BRA `(.L_x_2901) ;  /* 0xfffffffc00f08947 */ /* 0x004fea000383ffff */
[----:B------:R-:W-:Y:S05]  /*26bc0*/  BRA `(.L_x_3125) ;  /* 0xffffff78003c7947 */ /* 0x000fea000383ffff */
.L_x_2905:
[----:B--2---:R2:W3:Y:S02]  /*26bd0*/  SYNCS.PHASECHK.TRANS64.TRYWAIT P0, [R7+URZ+0x228a0], R10 ;  /* 0x0228a00a070075a7 */ /* 0x0044e4000800017f */
[----:B---3--:R-:W-:Y:S05]  /*26be0*/  @!P0 NANOSLEEP.SYNCS 0x989680 ;  /* 0x009896800000895d */ /* 0x008fea0003900000 */
[----:B------:R-:W3:Y:S02]  /*26bf0*/  @!P0 SYNCS.PHASECHK.TRANS64 P0, [R7+URZ+0x228a0], R10 ;  /* 0x0228a00a070085a7 */ /* 0x000ee4000800007f */
[----:B---3--:R-:W-:Y:S05]  /*26c00*/  @!P0 BRA `(.L_x_2905) ;  /* 0xfffffffc00f08947 */ /* 0x008fea000383ffff */
[----:B------:R-:W-:Y:S05]  /*26c10*/  BRA `(.L_x_3126) ;  /* 0xffffff78005c7947 */ /* 0x000fea000383ffff */
.L_x_2910:
[----:B-1----:R1:W3:Y:S02]  /*26c20*/  SYNCS.PHASECHK.TRANS64.TRYWAIT P0, [R7+URZ+0x228c0], R10 ;  /* 0x0228c00a070075a7 */ /* 0x0022e4000800017f */
[----:B---3--:R-:W-:Y:S05]  /*26c30*/  @!P0 NANOSLEEP.SYNCS 0x989680 ;  /* 0x009896800000895d */ /* 0x008fea0003900000 */
[----:B------:R-:W3:Y:S02]  /*26c40*/  @!P0 SYNCS.PHASECHK.TRANS64 P0, [R7+URZ+0x228c0], R10 ;  /* 0x0228c00a070085a7 */ /* 0x000ee4000800007f */
[----:B---3--:R-:W-:Y:S05]  /*26c50*/  @!P0 BRA `(.L_x_2910) ;  /* 0xfffffffc00f08947 */ /* 0x008fea000383ffff */
[----:B------:R-:W-:Y:S05]  /*26c60*/  BRA `(.L_x_3127) ;  /* 0xffffff7800dc7947 */ /* 0x000fea000383ffff */
.L_x_2920:
[----:B-1----:R1:W2:Y:S02]  /*26c70*/  SYNCS.PHASECHK.TRANS64.TRYWAIT P1, [R6+URZ+0x228a0], R7 ;  /* 0x0228a007060075a7 */ /* 0x0022a4000802017f */
[----:B--2---:R-:W-:Y:S05]  /*26c80*/  @!P1 NANOSLEEP.SYNCS 0x989680 ;  /* 0x009896800000995d */ /* 0x004fea0003900000 */
[----:B------:R-:W2:Y:S02]  /*26c90*/  @!P1 SYNCS.PHASECHK.TRANS64 P1, [R6+URZ+0x228a0], R7 ;  /* 0x0228a007060095a7 */ /* 0x000ea4000802007f */
[----:B--2---:R-:W-:Y:S05]  /*26ca0*/  @!P1 BRA `(.L_x_2920) ;  /* 0xfffffffc00f09947 */ /* 0x004fea000383ffff */
[----:B------:R-:W-:Y:S05]  /*26cb0*/  BRA `(.L_x_3128) ;  /* 0xffffff80006c7947 */ /* 0x000fea000383ffff */
.L_x_2925:
[----:B--2---:R2:W3:Y:S02]  /*26cc0*/  SYNCS.PHASECHK.TRANS64.TRYWAIT P1, [R6+URZ+0x228c0], R7 ;  /* 0x0228c007060075a7 */ /* 0x0044e4000802017f */
[----:B---3--:R-:W-:Y:S05]  /*26cd0*/  @!P1 NANOSLEEP.SYNCS 0x989680 ;  /* 0x009896800000995d */ /* 0x008fea0003900000 */
[----:B------:R-:W3:Y:S02]  /*26ce0*/  @!P1 SYNCS.PHASECHK.TRANS64 P1, [R6+URZ+0x228c0], R7 ;  /* 0x0228c007060095a7 */ /* 0x000ee4000802007f */
[----:B---3--:R-:W-:Y:S05]  /*26cf0*/  @!P1 BRA `(.L_x_2925) ;  /* 0xfffffffc00f09947 */ /* 0x008fea000383ffff */
[----:B------:R-:W-:Y:S05]  /*26d00*/  BRA `(.L_x_3129) ;  /* 0xffffff8000e87947 */ /* 0x000fea000383ffff */
.L_x_2951:
[----:B-1----:R-:W1:Y:S01]  /*26d10*/  S2R R4, SR_TID.X ;  /* 0x0000000000047919 */ /* 0x002e620000002100 */
[----:B------:R-:W-:Y:S01]  /*26d20*/  BSSY B0, `(.L_x_3130) ;  /* 0x000000a000007945 */ /* 0x000fe20003800000 */
[----:B------:R-:W-:Y:S02]  /*26d30*/  IMAD.MOV.U32 R12, RZ, RZ, RZ ;  /* 0x000000ffff0c7224 */ /* 0x000fe400078e00ff */
[----:B------:R-:W-:Y:S02]  /*26d40*/  IMAD.MOV.U32 R11, RZ, RZ, 0x1f ;  /* 0x0000001fff0b7424 */ /* 0x000fe400078e00ff */
[----:B0-----:R-:W-:Y:S01]  /*26d50*/  IMAD.MOV.U32 R15, RZ, RZ, -0x1 ;  /* 0xffffffffff0f7424 */ /* 0x001fe200078e00ff */
[----:B-1----:R-:W-:-:S04]  /*26d60*/  SHF.R.U32.HI R4, RZ, 0x5, R4 ;  /* 0x00000005ff047819 */ /* 0x002fc80000011604 */
[----:B------:R-:W-:-:S05]  /*26d70*/  LOP3.LUT R4, R4, 0x3, RZ, 0xc0, !PT ;  /* 0x0000000304047812 */ /* 0x000fca00078ec0ff */
[----:B------:R-:W-:-:S07]  /*26d80*/  IMAD.MOV.U32 R13, RZ, RZ, R4 ;  /* 0x000000ffff0d7224 */ /* 0x000fce00078e0004 */
[----:B--2---:R-:W-:Y:S05]  /*26d90*/  WARPSYNC.COLLECTIVE R15, `(.L_x_3131) ;  /* 0x000000000f087348 */ /* 0x004fea0003c00000 */
[----:B------:R0:W1:Y:S02]  /*26da0*/  SHFL.IDX P6, R14, R13, R12, R11 ;  /* 0x0000000c0d0e7389 */ /* 0x00006400000c000b */
[----:B012---:R-:W-:Y:S01]  /*26db0*/  ENDCOLLECTIVE ;  /* 0x000000000000791b */ /* 0x007fe20003800000 */
.L_x_3131:
[----:B------:R-:W-:Y:S05]  /*26dc0*/  BSYNC B0 ;  /* 0x0000000000007941 */ /* 0x000fea0003800000 */
.L_x_3130:
[----:B------:R-:W-:Y:S05]  /*26dd0*/  BRA `(.L_x_3132) ;  /* 0xffffff94007c7947 */ /* 0x000fea000383ffff */
.L_x_2953:
[----:B------:R-:W-:Y:S01]  /*26de0*/  BSSY B0, `(.L_x_3133) ;  /* 0x0000006000007945 */ /* 0x000fe20003800000 */
[----:B0-----:R-:W-:-:S07]  /*26df0*/  IMAD.MOV.U32 R15, RZ, RZ, -0x1 ;  /* 0xffffffffff0f7424 */ /* 0x001fce00078e00ff */
[----:B-12---:R-:W-:Y:S05]  /*26e00*/  WARPSYNC.COLLECTIVE R15, `(.L_x_3134) ;  /* 0x000000000f0c7348 */ /* 0x006fea0003c00000 */
[----:B------:R-:W-:Y:S02]  /*26e10*/  ELECT P6, UR62, PT ;  /* 0x00000000003e782f */ /* 0x000fe400038c0000 */
[----:B------:R-:W-:Y:S01]  /*26e20*/  MOV R14, UR62 ;  /* 0x0000003e000e7c02 */ /* 0x000fe20008000f00 */
[----:B-12---:R-:W-:Y:S10]  /*26e30*/  ENDCOLLECTIVE ;  /* 0x000000000000791b */ /* 0x006ff40003800000 */
.L_x_3134:
[----:B------:R-:W-:Y:S05]  /*26e40*/  BSYNC B0 ;  /* 0x0000000000007941 */ /* 0x000fea0003800000 */
.L_x_3133:
[----:B------:R-:W-:Y:S05]  /*26e50*/  BRA `(.L_x_3135) ;  /* 0xffffff9400807947 */ /* 0x000fea000383ffff */
.L_x_2955:
[----:B---3--:R3:W4:Y:S02]  /*26e60*/  SYNCS.PHASECHK.TRANS64.TRYWAIT P0, [R0+URZ+0x22840], R2 ;  /* 0x02284002000075a7 */ /* 0x008724000800017f */
[----:B----4-:R-:W-:Y:S05]  /*26e70*/  @!P0 NANOSLEEP.SYNCS 0x989680 ;  /* 0x009896800000895d */ /* 0x010fea0003900000 */
[----:B------:R-:W4:Y:S02]  /*26e80*/  @!P0 SYNCS.PHASECHK.TRANS64 P0, [R0+URZ+0x22840], R2 ;  /* 0x02284002000085a7 */ /* 0x000f24000800007f */
[----:B----4-:R-:W-:Y:S05]  /*26e90*/  @!P0 BRA `(.L_x_2955) ;  /* 0xfffffffc00f08947 */ /* 0x010fea000383ffff */
[----:B------:R-:W-:Y:S05]  /*26ea0*/  BRA `(.L_x_3136) ;  /* 0xffffff9400e47947 */ /* 0x000fea000383ffff */
.L_x_2959:
        /* <DEDUP_REMOVED lines=13> */
.L_x_3137:
[----:B------:R-:W-:Y:S02]  /*26f80*/  IMAD.MOV.U32 R13, RZ, RZ, R4 ;  /* 0x000000ffff0d7224 */ /* 0x000fe400078e0004 */
[----:B------:R-:W-:-:S07]  /*26f90*/  IMAD.MOV.U32 R6, RZ, RZ, R14 ;  /* 0x000000ffff067224 */ /* 0x000fce00078e000e */
[----:B------:R-:W-:Y:S05]  /*26fa0*/  WARPSYNC.COLLECTIVE R15, `(.L_x_3138) ;  /* 0x000000000f087348 */ /* 0x000fea0003c00000 */
[----:B------:R0:W1:Y:S02]  /*26fb0*/  SHFL.IDX P6, R14, R13, R12, R11 ;  /* 0x0000000c0d0e7389 */ /* 0x00006400000c000b */
[----:B01----:R-:W-:Y:S01]  /*26fc0*/  ENDCOLLECTIVE ;  /* 0x000000000000791b */ /* 0x003fe20003800000 */
.L_x_3138:
[----:B------:R-:W-:Y:S02]  /*26fd0*/  IMAD.MOV.U32 R13, RZ, RZ, R3 ;  /* 0x000000ffff0d7224 */ /* 0x000fe400078e0003 */
[----:B------:R-:W-:Y:S02]  /*26fe0*/  IMAD.MOV.U32 R12, RZ, RZ, 0x1 ;  /* 0x00000001ff0c7424 */ /* 0x000fe400078e00ff */
[----:B------:R-:W-:-:S07]  /*26ff0*/  IMAD.MOV.U32 R7, RZ, RZ, R14 ;  /* 0x000000ffff077224 */ /* 0x000fce00078e000e */
[----:B------:R-:W-:Y:S05]  /*27000*/  WARPSYNC.COLLECTIVE R15, `(.L_x_3139) ;  /* 0x000000000f087348 */ /* 0x000fea0003c00000 */
[----:B------:R0:W1:Y:S02]  /*27010*/  SHFL.IDX P6, R14, R13, R12, R11 ;  /* 0x0000000c0d0e7389 */ /* 0x00006400000c000b */
[----:B01----:R-:W-:Y:S01]  /*27020*/  ENDCOLLECTIVE ;  /* 0x000000000000791b */ /* 0x003fe20003800000 */
.L_x_3139:
        /* <DEDUP_REMOVED lines=15> */
.L_x_3140:
[----:B------:R-:W-:Y:S02]  /*27120*/  IMAD.MOV.U32 R13, RZ, RZ, R3 ;  /* 0x000000ffff0d7224 */ /* 0x000fe400078e0003 */
[----:B------:R-:W-:Y:S02]  /*27130*/  IMAD.MOV.U32 R12, RZ, RZ, 0x2 ;  /* 0x00000002ff0c7424 */ /* 0x000fe400078e00ff */
[----:B------:R-:W-:-:S07]  /*27140*/  IMAD.MOV.U32 R5, RZ, RZ, R14 ;  /* 0x000000ffff057224 */ /* 0x000fce00078e000e */
[----:B------:R-:W-:Y:S05]  /*27150*/  WARPSYNC.COLLECTIVE R15, `(.L_x_3141) ;  /* 0x000000000f087348 */ /* 0x000fea0003c00000 */
[----:B------:R0:W1:Y:S02]  /*27160*/  SHFL.IDX P6, R14, R13, R12, R11 ;  /* 0x0000000c0d0e7389 */ /* 0x00006400000c000b */
[----:B01----:R-:W-:Y:S01]  /*27170*/  ENDCOLLECTIVE ;  /* 0x000000000000791b */ /* 0x003fe20003800000 */
.L_x_3141:
        /* <DEDUP_REMOVED lines=15> */
.L_x_3142:
[----:B------:R-:W-:Y:S02]  /*27270*/  IMAD.MOV.U32 R13, RZ, RZ, R3 ;  /* 0x000000ffff0d7224 */ /* 0x000fe400078e0003 */
[----:B------:R-:W-:Y:S02]  /*27280*/  IMAD.MOV.U32 R12, RZ, RZ, 0x3 ;  /* 0x00000003ff0c7424 */ /* 0x000fe400078e00ff */
[----:B------:R-:W-:-:S07]  /*27290*/  IMAD.MOV.U32 R5, RZ, RZ, R14 ;  /* 0x000000ffff057224 */ /* 0x000fce00078e000e */
[----:B------:R-:W-:Y:S05]  /*272a0*/  WARPSYNC.COLLECTIVE R15, `(.L_x_3143) ;  /* 0x000000000f087348 */ /* 0x000fea0003c00000 */
[----:B------:R0:W1:Y:S02]  /*272b0*/  SHFL.IDX P6, R14, R13, R12, R11 ;  /* 0x0000000c0d0e7389 */ /* 0x00006400000c000b */
[----:B01----:R-:W-:Y:S01]  /*272c0*/  ENDCOLLECTIVE ;  /* 0x000000000000791b */ /* 0x003fe20003800000 */
.L_x_3143:
        /* <DEDUP_REMOVED lines=15> */
.L_x_3144:
[----:B------:R-:W-:Y:S02]  /*273c0*/  IMAD.MOV.U32 R13, RZ, RZ, R3 ;  /* 0x000000ffff0d7224 */ /* 0x000fe400078e0003 */
[----:B------:R-:W-:Y:S02]  /*273d0*/  IMAD.MOV.U32 R12, RZ, RZ, 0x4 ;  /* 0x00000004ff0c7424 */ /* 0x000fe400078e00ff */
[----:B------:R-:W-:-:S07]  /*273e0*/  IMAD.MOV.U32 R5, RZ, RZ, R14 ;  /* 0x000000ffff057224 */ /* 0x000fce00078e000e */
[----:B------:R-:W-:Y:S05]  /*273f0*/  WARPSYNC.COLLECTIVE R15, `(.L_x_3145) ;  /* 0x000000000f087348 */ /* 0x000fea0003c00000 */
[----:B------:R0:W1:Y:S02]  /*27400*/  SHFL.IDX P6, R14, R13, R12, R11 ;  /* 0x0000000c0d0e7389 */ /* 0x00006400000c000b */
[----:B01----:R-:W-:Y:S01]  /*27410*/  ENDCOLLECTIVE ;  /* 0x000000000000791b */ /* 0x003fe20003800000 */
.L_x_3145:
        /* <DEDUP_REMOVED lines=15> */
.L_x_3146:
[----:B------:R-:W-:Y:S02]  /*27510*/  IMAD.MOV.U32 R13, RZ, RZ, R3 ;  /* 0x000000ffff0d7224 */ /* 0x000fe400078e0003 */
[----:B------:R-:W-:Y:S02]  /*27520*/  IMAD.MOV.U32 R12, RZ, RZ, 0x5 ;  /* 0x00000005ff0c7424 */ /* 0x000fe400078e00ff */
[----:B------:R-:W-:-:S07]  /*27530*/  IMAD.MOV.U32 R5, RZ, RZ, R14 ;  /* 0x000000ffff057224 */ /* 0x000fce00078e000e */
[----:B------:R-:W-:Y:S05]  /*27540*/  WARPSYNC.COLLECTIVE R15, `(.L_x_3147) ;  /* 0x000000000f087348 */ /* 0x000fea0003c00000 */
[----:B------:R0:W1:Y:S02]  /*27550*/  SHFL.IDX P6, R14, R13, R12, R11 ;  /* 0x0000000c0d0e7389 */ /* 0x00006400000c000b */
[----:B01----:R-:W-:Y:S01]  /*27560*/  ENDCOLLECTIVE ;  /* 0x000000000000791b */ /* 0x003fe20003800000 */
.L_x_3147:
        /* <DEDUP_REMOVED lines=15> */
.L_x_3148:
[----:B------:R-:W-:Y:S02]  /*27660*/  IMAD.MOV.U32 R13, RZ, RZ, R3 ;  /* 0x000000ffff0d7224 */ /* 0x000fe400078e0003 */
[----:B------:R-:W-:Y:S02]  /*27670*/  IMAD.MOV.U32 R12, RZ, RZ, 0x6 ;  /* 0x00000006ff0c7424 */ /* 0x000fe400078e00ff */
[----:B------:R-:W-:-:S07]  /*27680*/  IMAD.MOV.U32 R5, RZ, RZ, R14 ;  /* 0x000000ffff057224 */ /* 0x000fce00078e000e */
[----:B------:R-:W-:Y:S05]  /*27690*/  WARPSYNC.COLLECTIVE R15, `(.L_x_3149) ;  /* 0x000000000f087348 */ /* 0x000fea0003c00000 */
[----:B------:R0:W1:Y:S02]  /*276a0*/  SHFL.IDX P6, R14, R13, R12, R11 ;  /* 0x0000000c0d0e7389 */ /* 0x00006400000c000b */
[----:B01----:R-:W-:Y:S01]  /*276b0*/  ENDCOLLECTIVE ;  /* 0x000000000000791b */ /* 0x003fe20003800000 */
.L_x_3149:
        /* <DEDUP_REMOVED lines=13> */
.L_x_3150:
        /* <DEDUP_REMOVED lines=8> */
.L_x_3151:
        /* <DEDUP_REMOVED lines=13> */
.L_x_3152:
[----:B------:R-:W-:Y:S01]  /*278e0*/  IMAD.MOV.U32 R3, RZ, RZ, R14 ;  /* 0x000000ffff037224 */ /* 0x000fe200078e000e */
[----:B------:R-:W-:Y:S06]  /*278f0*/  BRA `(.L_x_3153) ;  /* 0xffffff9800647947 */ /* 0x000fec000383ffff */
.L_x_2962:
[----:B0-----:R0:W1:Y:S02]  /*27900*/  SYNCS.PHASECHK.TRANS64.TRYWAIT P0, [R19+URZ+0x22820], R0 ;  /* 0x02282000130075a7 */ /* 0x001064000800017f */
[----:B-1----:R-:W-:Y:S05]  /*27910*/  @!P0 NANOSLEEP.SYNCS 0x989680 ;  /* 0x009896800000895d */ /* 0x002fea0003900000 */
[----:B------:R-:W1:Y:S02]  /*27920*/  @!P0 SYNCS.PHASECHK.TRANS64 P0, [R19+URZ+0x22820], R0 ;  /* 0x02282000130085a7 */ /* 0x000e64000800007f */
[----:B-1----:R-:W-:Y:S05]  /*27930*/  @!P0 BRA `(.L_x_2962) ;  /* 0xfffffffc00f08947 */ /* 0x002fea000383ffff */
[----:B------:R-:W-:Y:S05]  /*27940*/  BRA `(.L_x_3154) ;  /* 0xffffff9800c07947 */ /* 0x000fea000383ffff */
.L_x_2966:
[----:B0-----:R0:W1:Y:S02]  /*27950*/  SYNCS.PHASECHK.TRANS64.TRYWAIT P0, [R2+URZ+0x22860], R0 ;  /* 0x02286000020075a7 */ /* 0x001064000800017f */
[----:B-1----:R-:W-:Y:S05]  /*27960*/  @!P0 NANOSLEEP.SYNCS 0x989680 ;  /* 0x009896800000895d */ /* 0x002fea0003900000 */
[----:B------:R-:W1:Y:S02]  /*27970*/  @!P0 SYNCS.PHASECHK.TRANS64 P0, [R2+URZ+0x22860], R0 ;  /* 0x02286000020085a7 */ /* 0x000e64000800007f */
[----:B-1----:R-:W-:Y:S05]  /*27980*/  @!P0 BRA `(.L_x_2966) ;  /* 0xfffffffc00f08947 */ /* 0x002fea000383ffff */
[----:B------:R-:W-:Y:S05]  /*27990*/  BRA `(.L_x_3155) ;  /* 0xffffff9800e47947 */ /* 0x000fea000383ffff */
.L_x_2981:
[----:B-1----:R1:W2:Y:S02]  /*279a0*/  SYNCS.PHASECHK.TRANS64.TRYWAIT P0, [R2+URZ+0x22840], R6 ;  /* 0x02284006020075a7 */ /* 0x0022a4000800017f */
[----:B--2---:R-:W-:Y:S05]  /*279b0*/  @!P0 NANOSLEEP.SYNCS 0x989680 ;  /* 0x009896800000895d */ /* 0x004fea0003900000 */
[----:B------:R-:W2:Y:S02]  /*279c0*/  @!P0 SYNCS.PHASECHK.TRANS64 P0, [R2+URZ+0x22840], R6 ;  /* 0x02284006020085a7 */ /* 0x000ea4000800007f */
[----:B--2---:R-:W-:Y:S05]  /*279d0*/  @!P0 BRA `(.L_x_2981) ;  /* 0xfffffffc00f08947 */ /* 0x004fea000383ffff */
[----:B------:R-:W-:Y:S05]  /*279e0*/  BRA `(.L_x_3156) ;  /* 0xffffffa400247947 */ /* 0x000fea000383ffff */
.L_x_2986:
[----:B0-----:R0:W2:Y:S02]  /*279f0*/  SYNCS.PHASECHK.TRANS64.TRYWAIT P0, [R2+URZ+0x22860], R6 ;  /* 0x02286006020075a7 */ /* 0x0010a4000800017f */
[----:B--2---:R-:W-:Y:S05]  /*27a00*/  @!P0 NANOSLEEP.SYNCS 0x989680 ;  /* 0x009896800000895d */ /* 0x004fea0003900000 */
[----:B------:R-:W2:Y:S02]  /*27a10*/  @!P0 SYNCS.PHASECHK.TRANS64 P0, [R2+URZ+0x22860], R6 ;  /* 0x02286006020085a7 */ /* 0x000ea4000800007f */
[----:B--2---:R-:W-:Y:S05]  /*27a20*/  @!P0 BRA `(.L_x_2986) ;  /* 0xfffffffc00f08947 */ /* 0x004fea000383ffff */
[----:B------:R-:W-:Y:S05]  /*27a30*/  BRA `(.L_x_3157) ;  /* 0xffffffa400a47947 */ /* 0x000fea000383ffff */
.L_x_2997:
[----:B-1----:R1:W2:Y:S02]  /*27a40*/  SYNCS.PHASECHK.TRANS64.TRYWAIT P0, [R3+URZ+0x22840], R2 ;  /* 0x02284002030075a7 */ /* 0x0022a4000800017f */
[----:B--2---:R-:W-:Y:S05]  /*27a50*/  @!P0 NANOSLEEP.SYNCS 0x989680 ;  /* 0x009896800000895d */ /* 0x004fea0003900000 */
[----:B------:R-:W2:Y:S02]  /*27a60*/  @!P0 SYNCS.PHASECHK.TRANS64 P0, [R3+URZ+0x22840], R2 ;  /* 0x02284002030085a7 */ /* 0x000ea4000800007f */
[----:B--2---:R-:W-:Y:S05]  /*27a70*/  @!P0 BRA `(.L_x_2997) ;  /* 0xfffffffc00f08947 */ /* 0x004fea000383ffff */
[----:B------:R-:W-:Y:S05]  /*27a80*/  BRA `(.L_x_3158) ;  /* 0xffffffac00907947 */ /* 0x000fea000383ffff */
.L_x_3002:
[----:B0-----:R0:W2:Y:S02]  /*27a90*/  SYNCS.PHASECHK.TRANS64.TRYWAIT P0, [R3+URZ+0x22860], R2 ;  /* 0x02286002030075a7 */ /* 0x0010a4000800017f */
[----:B--2---:R-:W-:Y:S05]  /*27aa0*/  @!P0 NANOSLEEP.SYNCS 0x989680 ;  /* 0x009896800000895d */ /* 0x004fea0003900000 */
[----:B------:R-:W2:Y:S02]  /*27ab0*/  @!P0 SYNCS.PHASECHK.TRANS64 P0, [R3+URZ+0x22860], R2 ;  /* 0x02286002030085a7 */ /* 0x000ea4000800007f */
[----:B--2---:R-:W-:Y:S05]  /*27ac0*/  @!P0 BRA `(.L_x_3002) ;  /* 0xfffffffc00f08947 */ /* 0x004fea000383ffff */
[----:B------:R-:W-:Y:S05]  /*27ad0*/  BRA `(.L_x_3159) ;  /* 0xffffffb0000c7947 */ /* 0x000fea000383ffff */
.L_x_3013:
[----:B-1----:R1:W2:Y:S02]  /*27ae0*/  SYNCS.PHASECHK.TRANS64.TRYWAIT P0, [R3+URZ+0x22840], R2 ;  /* 0x02284002030075a7 */ /* 0x0022a4000800017f */
[----:B--2---:R-:W-:Y:S05]  /*27af0*/  @!P0 NANOSLEEP.SYNCS 0x989680 ;  /* 0x009896800000895d */ /* 0x004fea0003900000 */
[----:B------:R-:W2:Y:S02]  /*27b00*/  @!P0 SYNCS.PHASECHK.TRANS64 P0, [R3+URZ+0x22840], R2 ;  /* 0x02284002030085a7 */ /* 0x000ea4000800007f */
[----:B--2---:R-:W-:Y:S05]  /*27b10*/  @!P0 BRA `(.L_x_3013) ;  /* 0xfffffffc00f08947 */ /* 0x004fea000383ffff */
[----:B------:R-:W-:Y:S05]  /*27b20*/  BRA `(.L_x_3160) ;  /* 0xffffffb400dc7947 */ /* 0x000fea000383ffff */
.L_x_3018:
[----:B--2---:R2:W3:Y:S02]  /*27b30*/  SYNCS.PHASECHK.TRANS64.TRYWAIT P0, [R3+URZ+0x22860], R2 ;  /* 0x02286002030075a7 */ /* 0x0044e4000800017f */
[----:B---3--:R-:W-:Y:S05]  /*27b40*/  @!P0 NANOSLEEP.SYNCS 0x989680 ;  /* 0x009896800000895d */ /* 0x008fea0003900000 */
[----:B------:R-:W3:Y:S02]  /*27b50*/  @!P0 SYNCS.PHASECHK.TRANS64 P0, [R3+URZ+0x22860], R2 ;  /* 0x02286002030085a7 */ /* 0x000ee4000800007f */
[----:B---3--:R-:W-:Y:S05]  /*27b60*/  @!P0 BRA `(.L_x_3018) ;  /* 0xfffffffc00f08947 */ /* 0x008fea000383ffff */
[----:B------:R-:W-:Y:S05]  /*27b70*/  BRA `(.L_x_3161) ;  /* 0xffffffb8005c7947 */ /* 0x000fea000383ffff */
.L_x_3030:
[----:B---34-:R-:W3:Y:S01]  /*27b80*/  LDL R0, [R1] ;  /* 0x0000000001007983 */ /* 0x018ee20000100800 */
[----:B------:R-:W-:Y:S01]  /*27b90*/  BSSY B0, `(.L_x_3162) ;  /* 0x0000008000007945 */ /* 0x000fe20003800000 */
[----:B------:R-:W-:Y:S02]  /*27ba0*/  IMAD.MOV.U32 R12, RZ, RZ, RZ ;  /* 0x000000ffff0c7224 */ /* 0x000fe400078e00ff */
[----:B------:R-:W-:Y:S02]  /*27bb0*/  IMAD.MOV.U32 R11, RZ, RZ, 0x1f ;  /* 0x0000001fff0b7424 */ /* 0x000fe400078e00ff */
[----:B0-----:R-:W-:Y:S02]  /*27bc0*/  IMAD.MOV.U32 R15, RZ, RZ, -0x1 ;  /* 0xffffffffff0f7424 */ /* 0x001fe400078e00ff */
[----:B---3--:R-:W-:-:S07]  /*27bd0*/  IMAD.MOV.U32 R13, RZ, RZ, R0 ;  /* 0x000000ffff0d7224 */ /* 0x008fce00078e0000 */
[----:B-12---:R-:W-:Y:S05]  /*27be0*/  WARPSYNC.COLLECTIVE R15, `(.L_x_3163) ;  /* 0x000000000f087348 */ /* 0x006fea0003c00000 */
[----:B------:R0:W3:Y:S02]  /*27bf0*/  SHFL.IDX P6, R14, R13, R12, R11 ;  /* 0x0000000c0d0e7389 */ /* 0x0000e400000c000b */
[----:B0123--:R-:W-:Y:S01]  /*27c00*/  ENDCOLLECTIVE ;  /* 0x000000000000791b */ /* 0x00ffe20003800000 */
.L_x_3163:
[----:B------:R-:W-:Y:S05]  /*27c10*/  BSYNC B0 ;  /* 0x0000000000007941 */ /* 0x000fea0003800000 */
.L_x_3162:
        /* <DEDUP_REMOVED lines=9> */
.L_x_3164:
        /* <DEDUP_REMOVED lines=26> */
.L_x_3165:
        /* <DEDUP_REMOVED lines=8> */
.L_x_3166:
        /* <DEDUP_REMOVED lines=8> */
.L_x_3167:
        /* <DEDUP_REMOVED lines=8> */
.L_x_3168:
        /* <DEDUP_REMOVED lines=8> */
.L_x_3169:
        /* <DEDUP_REMOVED lines=9> */
.L_x_3170:
[----:B------:R-:W-:Y:S01]  /*280e0*/  IMAD.MOV.U32 R9, RZ, RZ, R14 ;  /* 0x000000ffff097224 */ /* 0x000fe200078e000e */
[----:B------:R-:W-:Y:S06]  /*280f0*/  BRA `(.L_x_3171) ;  /* 0xffffffbc00ac7947 */ /* 0x000fec000383ffff */
.L_x_3033:
        /* <DEDUP_REMOVED lines=8> */
.L_x_3173:
[----:B------:R-:W-:Y:S05]  /*28180*/  BSYNC B0 ;  /* 0x0000000000007941 */ /* 0x000fea0003800000 */
.L_x_3172:
        /* <DEDUP_REMOVED lines=10> */
.L_x_3174:
        /* <DEDUP_REMOVED lines=8> */
.L_x_3175:
        /* <DEDUP_REMOVED lines=8> */
.L_x_3176:
        /* <DEDUP_REMOVED lines=8> */
.L_x_3177:
        /* <DEDUP_REMOVED lines=9> */
.L_x_3178:
[----:B------:R-:W-:Y:S01]  /*28440*/  IMAD.MOV.U32 R9, RZ, RZ, R14 ;  /* 0x000000ffff097224 */ /* 0x000fe200078e000e */
[----:B------:R-:W-:Y:S06]  /*28450*/  BRA `(.L_x_3179) ;  /* 0xffffffbc00807947 */ /* 0x000fec000383ffff */
.L_x_3035:
[----:B------:R-:W-:Y:S01]  /*28460*/  BSSY B0, `(.L_x_3180) ;  /* 0x0000006000007945 */ /* 0x000fe20003800000 */
[----:B------:R-:W-:Y:S01]  /*28470*/  PLOP3.LUT P6, PT, P6, PT, PT, 0x8, 0x0 ;  /* 0x000000000000781c */ /* 0x000fe200037ce170 */
[----:B------:R-:W-:-:S12]  /*28480*/  IMAD.MOV.U32 R15, RZ, RZ, -0x1 ;  /* 0xffffffffff0f7424 */ /* 0x000fd800078e00ff */
[----:B0-----:R-:W-:Y:S05]  /*28490*/  WARPSYNC.COLLECTIVE R15, `(.L_x_3181) ;  /* 0x000000000f087348 */ /* 0x001fea0003c00000 */
[----:B------:R-:W-:Y:S01]  /*284a0*/  VOTE.ANY R14, PT, P6 ;  /* 0x00000000000e7806 */ /* 0x000fe200030e0100 */
[----:B0-----:R-:W-:Y:S06]  /*284b0*/  ENDCOLLECTIVE ;  /* 0x000000000000791b */ /* 0x001fec0003800000 */
.L_x_3181:
[----:B------:R-:W-:Y:S05]  /*284c0*/  BSYNC B0 ;  /* 0x0000000000007941 */ /* 0x000fea0003800000 */
.L_x_3180:
        /* <DEDUP_REMOVED lines=10> */
.L_x_3182:
[----:B------:R-:W-:Y:S02]  /*28570*/  IMAD.MOV.U32 R13, RZ, RZ, R6 ;  /* 0x000000ffff0d7224 */ /* 0x000fe400078e0006 */
[----:B------:R-:W-:-:S07]  /*28580*/  IMAD.MOV.U32 R4, RZ, RZ, R14 ;  /* 0x000000ffff047224 */ /* 0x000fce00078e000e */
[----:B------:R-:W-:Y:S05]  /*28590*/  WARPSYNC.COLLECTIVE R15, `(.L_x_3183) ;  /* 0x000000000f087348 */ /* 0x000fea0003c00000 */
[----:B------:R0:W1:Y:S02]  /*285a0*/  SHFL.IDX P6, R14, R13, R12, R11 ;  /* 0x0000000c0d0e7389 */ /* 0x00006400000c000b */
[----:B01----:R-:W-:Y:S01]  /*285b0*/  ENDCOLLECTIVE ;  /* 0x000000000000791b */ /* 0x003fe20003800000 */
.L_x_3183:
[----:B------:R-:W-:Y:S02]  /*285c0*/  IMAD.MOV.U32 R6, RZ, RZ, R14 ;  /* 0x000000ffff067224 */ /* 0x000fe400078e000e */
[----:B------:R-:W-:-:S05]  /*285d0*/  IMAD.IADD R10, R3, 0x1, R10 ;  /* 0x00000001030a7824 */ /* 0x000fca00078e020a */
[----:B------:R2:W-:Y:S01]  /*285e0*/  STL [R1+0xc], R10 ;  /* 0x00000c0a01007387 */ /* 0x0005e20000100800 */
[----:B------:R-:W-:Y:S05]  /*285f0*/  BRA `(.L_x_3184) ;  /* 0xffffffbc00607947 */ /* 0x000fea000383ffff */
.L_x_3037:
[----:B------:R-:W-:Y:S01]  /*28600*/  BSSY B0, `(.L_x_3185) ;  /* 0x0000008000007945 */ /* 0x000fe20003800000 */
[----:B------:R-:W-:Y:S02]  /*28610*/  IMAD.MOV.U32 R13, RZ, RZ, R7 ;  /* 0x000000ffff0d7224 */ /* 0x000fe400078e0007 */
[----:B------:R-:W-:Y:S02]  /*28620*/  IMAD.MOV.U32 R12, RZ, RZ, R3 ;  /* 0x000000ffff0c7224 */ /* 0x000fe400078e0003 */
[----:B------:R-:W-:Y:S02]  /*28630*/  IMAD.MOV.U32 R11, RZ, RZ, 0x1f ;  /* 0x0000001fff0b7424 */ /* 0x000fe400078e00ff */
[----:B------:R-:W-:-:S07]  /*28640*/  IMAD.MOV.U32 R15, RZ, RZ, -0x1 ;  /* 0xffffffffff0f7424 */ /* 0x000fce00078e00ff */
[----:B0-2---:R-:W-:Y:S05]  /*28650*/  WARPSYNC.COLLECTIVE R15, `(.L_x_3186) ;  /* 0x000000000f087348 */ /* 0x005fea0003c00000 */
[----:B------:R1:W3:Y:S02]  /*28660*/  SHFL.IDX P6, R14, R13, R12, R11 ;  /* 0x0000000c0d0e7389 */ /* 0x0002e400000c000b */
[----:B0123--:R-:W-:Y:S01]  /*28670*/  ENDCOLLECTIVE ;  /* 0x000000000000791b */ /* 0x00ffe20003800000 */
.L_x_3186:
[----:B------:R-:W-:Y:S05]  /*28680*/  BSYNC B0 ;  /* 0x0000000000007941 */ /* 0x000fea0003800000 */
.L_x_3185:
[----:B------:R-:W-:Y:S01]  /*28690*/  IMAD.MOV.U32 R8, RZ, RZ, R14 ;  /* 0x000000ffff087224 */ /* 0x000fe200078e000e */
[----:B------:R-:W-:Y:S06]  /*286a0*/  BRA `(.L_x_3036) ;  /* 0xffffffbc004c7947 */ /* 0x000fec000383ffff */
.L_x_3043:
[----:B0-----:R0:W1:Y:S02]  /*286b0*/  SYNCS.PHASECHK.TRANS64.TRYWAIT P0, [R0+URZ+0x22820], R3 ;  /* 0x02282003000075a7 */ /* 0x001064000800017f */
[----:B-1----:R-:W-:Y:S05]  /*286c0*/  @!P0 NANOSLEEP.SYNCS 0x989680 ;  /* 0x009896800000895d */ /* 0x002fea0003900000 */
[----:B------:R-:W1:Y:S02]  /*286d0*/  @!P0 SYNCS.PHASECHK.TRANS64 P0, [R0+URZ+0x22820], R3 ;  /* 0x02282003000085a7 */ /* 0x000e64000800007f */
[----:B-1----:R-:W-:Y:S05]  /*286e0*/  @!P0 BRA `(.L_x_3043) ;  /* 0xfffffffc00f08947 */ /* 0x002fea000383ffff */
[----:B------:R-:W-:Y:S05]  /*286f0*/  BRA `(.L_x_3187) ;  /* 0xffffffc400e87947 */ /* 0x000fea000383ffff */
.L_x_3044:
        /* <DEDUP_REMOVED lines=11> */
.L_x_3189:
[----:B------:R-:W-:Y:S05]  /*287b0*/  BSYNC B0 ;  /* 0x0000000000007941 */ /* 0x000fea0003800000 */
.L_x_3188:
[----:B------:R-:W-:Y:S05]  /*287c0*/  BRA `(.L_x_3190) ;  /* 0xffffffc400d07947 */ /* 0x000fea000383ffff */
.L_x_3045:
[----:B------:R-:W-:Y:S01]  /*287d0*/  BSSY B0, `(.L_x_3191) ;  /* 0x0000006000007945 */ /* 0x000fe20003800000 */
[----:B------:R-:W-:-:S07]  /*287e0*/  IMAD.MOV.U32 R15, RZ, RZ, -0x1 ;  /* 0xffffffffff0f7424 */ /* 0x000fce00078e00ff */
[----:B01-3--:R-:W-:Y:S05]  /*287f0*/  WARPSYNC.COLLECTIVE R15, `(.L_x_3192) ;  /* 0x000000000f0c7348 */ /* 0x00bfea0003c00000 */
[----:B------:R-:W-:Y:S02]  /*28800*/  ELECT P6, UR62, PT ;  /* 0x00000000003e782f */ /* 0x000fe400038c0000 */
[----:B------:R-:W-:Y:S01]  /*28810*/  MOV R14, UR62 ;  /* 0x0000003e000e7c02 */ /* 0x000fe20008000f00 */
[----:B01-3--:R-:W-:Y:S10]  /*28820*/  ENDCOLLECTIVE ;  /* 0x000000000000791b */ /* 0x00bff40003800000 */
.L_x_3192:
[----:B------:R-:W-:Y:S05]  /*28830*/  BSYNC B0 ;  /* 0x0000000000007941 */ /* 0x000fea0003800000 */
.L_x_3191:
[----:B------:R-:W-:Y:S05]  /*28840*/  BRA `(.L_x_3193) ;  /* 0xffffffc400c47947 */ /* 0x000fea000383ffff */
.L_x_3047:
[----:B0-----:R0:W1:Y:S02]  /*28850*/  SYNCS.PHASECHK.TRANS64.TRYWAIT P0, [R6+URZ], R5 ;  /* 0x00000005060075a7 */ /* 0x001064000800017f */
[----:B-1----:R-:W-:Y:S05]  /*28860*/  @!P0 NANOSLEEP.SYNCS 0x989680 ;  /* 0x009896800000895d */ /* 0x002fea0003900000 */
[----:B------:R-:W1:Y:S02]  /*28870*/  @!P0 SYNCS.PHASECHK.TRANS64 P0, [R6+URZ], R5 ;  /* 0x00000005060085a7 */ /* 0x000e64000800007f */
[----:B-1----:R-:W-:Y:S05]  /*28880*/  @!P0 BRA `(.L_x_3047) ;  /* 0xfffffffc00f08947 */ /* 0x002fea000383ffff */
[----:B------:R-:W-:Y:S05]  /*28890*/  BRA `(.L_x_3194) ;  /* 0xffffffc800007947 */ /* 0x000fea000383ffff */
.L_x_3048:
[----:B-1----:R1:W2:Y:S02]  /*288a0*/  SYNCS.PHASECHK.TRANS64.TRYWAIT P0, [R7+URZ], R2 ;  /* 0x00000002070075a7 */ /* 0x0022a4000800017f */
[----:B--2---:R-:W-:Y:S05]  /*288b0*/  @!P0 NANOSLEEP.SYNCS 0x989680 ;  /* 0x009896800000895d */ /* 0x004fea0003900000 */
[----:B------:R-:W2:Y:S02]  /*288c0*/  @!P0 SYNCS.PHASECHK.TRANS64 P0, [R7+URZ], R2 ;  /* 0x00000002070085a7 */ /* 0x000ea4000800007f */
[----:B--2---:R-:W-:Y:S05]  /*288d0*/  @!P0 BRA `(.L_x_3048) ;  /* 0xfffffffc00f08947 */ /* 0x004fea000383ffff */
[----:B------:R-:W-:Y:S05]  /*288e0*/  BRA `(.L_x_3195) ;  /* 0xffffffc400f47947 */ /* 0x000fea000383ffff */
.L_x_3050:
[----:B--2---:R2:W4:Y:S02]  /*288f0*/  SYNCS.PHASECHK.TRANS64.TRYWAIT P0, [R4+URZ], R5 ;  /* 0x00000005040075a7 */ /* 0x004524000800017f */
[----:B----4-:R-:W-:Y:S05]  /*28900*/  @!P0 NANOSLEEP.SYNCS 0x989680 ;  /* 0x009896800000895d */ /* 0x010fea0003900000 */
[----:B------:R-:W4:Y:S02]  /*28910*/  @!P0 SYNCS.PHASECHK.TRANS64 P0, [R4+URZ], R5 ;  /* 0x00000005040085a7 */ /* 0x000f24000800007f */
[----:B----4-:R-:W-:Y:S05]  /*28920*/  @!P0 BRA `(.L_x_3050) ;  /* 0xfffffffc00f08947 */ /* 0x010fea000383ffff */
[----:B------:R-:W-:Y:S05]  /*28930*/  BRA `(.L_x_3196) ;  /* 0xffffffc400fc7947 */ /* 0x000fea000383ffff */
.L_x_3197:
        /* <DEDUP_REMOVED lines=12> */
.L_x_6138:


//--------------------- .text._ZN7cutlass13device_kernelIN5flash11enable_sm90INS1_16FlashAttnFwdSm90INS1_25CollectiveMainloopFwdSm90ILi2EN4cute5tupleIJNS5_1CILi1EEES8_S8_EEENS6_IJNS7_ILi128EEENS7_ILi96EEENS7_ILi64EEEEEELi256ENS_10bfloat16_tEfNS_4arch4Sm90ELb0ELb1ELb1ELb1ELb0ELb0ELb1ELb1ELb0ELb1ELb1ELb0EEENS1_21CollectiveEpilogueFwdINS6_IJSA_NS7_ILi256EEESB_EEES9_SE_SG_Li256ELb1ELb1ELb1ELb0EEENS1_36VarlenDynamicPersistentTileSchedulerILi128ELi96ELi256ELi128ELb1ELb1ELb1ELb1ELb0ELb1EEEEEEEEEvNT_6ParamsE --------------------------
	.section	.text._ZN7cutlass13device_kernelIN5flash11enable_sm90INS1_16FlashAttnFwdSm90INS1_25CollectiveMainloopFwdSm90ILi2EN4cute5tupleIJNS5_1CILi1EEES8_S8_EEENS6_IJNS7_ILi128EEENS7_ILi96EEENS7_ILi64EEEEEELi256ENS_10bfloat16_tEfNS_4arch4Sm90ELb0ELb1ELb1ELb1ELb0ELb0ELb1ELb1ELb0ELb1ELb1ELb0EEENS1_21CollectiveEpilogueFwdINS6_IJSA_NS7_ILi256EEESB_EEES9_SE_SG_Li256ELb1ELb1ELb1ELb0EEENS1_36VarlenDynamicPersistentTileSchedulerILi128ELi96ELi256ELi128ELb1ELb1ELb1ELb1ELb0ELb1EEEEEEEEEvNT_6ParamsE,"ax",@progbits
	.align	128
.text._ZN7cutlass13device_kernelIN5flash11enable_sm90INS1_16FlashAttnFwdSm90INS1_25CollectiveMainloopFwdSm90ILi2EN4cute5tupleIJNS5_1CILi1EEES8_S8_EEENS6_IJNS7_ILi128EEENS7_ILi96EEENS7_ILi64EEEEEELi256ENS_10bfloat16_tEfNS_4arch4Sm90ELb0ELb1ELb1ELb1ELb0ELb0ELb1ELb1ELb0ELb1ELb1ELb0EEENS1_21CollectiveEpilogueFwdINS6_IJSA_NS7_ILi256EEESB_EEES9_SE_SG_Li256ELb1ELb1ELb1ELb0EEENS1_36VarlenDynamicPersistentTileSchedulerILi128ELi96ELi256ELi128ELb1ELb1ELb1ELb1ELb0ELb1EEEEEEEEEvNT_6ParamsE:
        .type           _ZN7cutlass13device_kernelIN5flash11enable_sm90INS1_16FlashAttnFwdSm90INS1_25CollectiveMainloopFwdSm90ILi2EN4cute5tupleIJNS5_1CILi1EEES8_S8_EEENS6_IJNS7_ILi128EEENS7_ILi96EEENS7_ILi64EEEEEELi256ENS_10bfloat16_tEfNS_4arch4Sm90ELb0ELb1ELb1ELb1ELb0ELb0ELb1ELb1ELb0ELb1ELb1ELb0EEENS1_21CollectiveEpilogueFwdINS6_IJSA_NS7_ILi256EEESB_EEES9_SE_SG_Li256ELb1ELb1ELb1ELb0EEENS1_36VarlenDynamicPersistentTileSchedulerILi128ELi96ELi256ELi128ELb1ELb1ELb1ELb1ELb0ELb1EEEEEEEEEvNT_6ParamsE,@function
        .size           _ZN7cutlass13device_kernelIN5flash11enable_sm90INS1_16FlashAttnFwdSm90INS1_25CollectiveMainloopFwdSm90ILi2EN4cute5tupleIJNS5_1CILi1EEES8_S8_EEENS6_IJNS7_ILi128EEENS7_ILi96EEENS7_ILi64EEEEEELi256ENS_10bfloat16_tEfNS_4arch4Sm90ELb0ELb1ELb1ELb1ELb0ELb0ELb1ELb1ELb0ELb1ELb1ELb0EEENS1_21CollectiveEpilogueFwdINS6_IJSA_NS7_ILi256EEESB_EEES9_SE_SG_Li256ELb1ELb1ELb1ELb0EEENS1_36VarlenDynamicPersistentTileSchedulerILi128ELi96ELi256ELi128ELb1ELb1ELb1ELb1ELb0ELb1EEEEEEEEEvNT_6ParamsE,(.L_x_6139 - _ZN7cutlass13device_kernelIN5flash11enable_sm90INS1_16FlashAttnFwdSm90INS1_25CollectiveMainloopFwdSm90ILi2EN4cute5tupleIJNS5_1CILi1EEES8_S8_EEENS6_IJNS7_ILi128EEENS7_ILi96EEENS7_ILi64EEEEEELi256ENS_10bfloat16_tEfNS_4arch4Sm90ELb0ELb1ELb1ELb1ELb0ELb0ELb1ELb1ELb0ELb1ELb1ELb0EEENS1_21CollectiveEpilogueFwdINS6_IJSA_NS7_ILi256EEESB_EEES9_SE_SG_Li256ELb1ELb1ELb1ELb0EEENS1_36VarlenDynamicPersistentTileSchedulerILi128ELi96ELi256ELi128ELb1ELb1ELb1ELb1ELb0ELb1EEEEEEEEEvNT_6ParamsE)
        .other          _ZN7cutlass13device_kernelIN5flash11enable_sm90INS1_16FlashAttnFwdSm90INS1_25CollectiveMainloopFwdSm90ILi2EN4cute5tupleIJNS5_1CILi1EEES8_S8_EEENS6_IJNS7_ILi128EEENS7_ILi96EEENS7_ILi64EEEEEELi256ENS_10bfloat16_tEfNS_4arch4Sm90ELb0ELb1ELb1ELb1ELb0ELb0ELb1ELb1ELb0ELb1ELb1ELb0EEENS1_21CollectiveEpilogueFwdINS6_IJSA_NS7_ILi256EEESB_EEES9_SE_SG_Li256ELb1ELb1ELb1ELb0EEENS1_36VarlenDynamicPersistentTileSchedulerILi128ELi96ELi256ELi128ELb1ELb1ELb1ELb1ELb0ELb1EEEEEEEEEvNT_6ParamsE,@"STO_CUDA_ENTRY STV_DEFAULT"
_ZN7cutlass13device_kernelIN5flash11enable_sm90INS1_16FlashAttnFwdSm90INS1_25CollectiveMainloopFwdSm90ILi2EN4cute5tupleIJNS5_1CILi1EEES8_S8_EEENS6_IJNS7_ILi128EEENS7_ILi96EEENS7_ILi64EEEEEELi256ENS_10bfloat16_tEfNS_4arch4Sm90ELb0ELb1ELb1ELb1ELb0ELb0ELb1ELb1ELb0ELb1ELb1ELb0EEENS1_21CollectiveEpilogueFwdINS6_IJSA_NS7_ILi256EEESB_EEES9_SE_SG_Li256ELb1ELb1ELb1ELb0EEENS1_36VarlenDynamicPersistentTileSchedulerILi128ELi96ELi256ELi128ELb1ELb1ELb1ELb1ELb0ELb1EEEEEEEEEvNT_6ParamsE:
        /* <DEDUP_REMOVED lines=22> */
.L_x_3199:
[----:B------:R-:W-:Y:S05]  /*0160*/  BSYNC B0 ;  /* 0x0000000000007941 */ /* 0x000fea0003800000 */
.L_x_3198:
        /* <DEDUP_REMOVED lines=43> */
.L_x_3200:
        /* <DEDUP_REMOVED lines=22> */
.L_x_3201:
        /* <DEDUP_REMOVED lines=18> */
.L_x_3202:
        /* <DEDUP_REMOVED lines=22> */
.L_x_3203:
        /* <DEDUP_REMOVED lines=22> */
.L_x_3204:
[----:B------:R-:W-:Y:S01]  /*0960*/  PLOP3.LUT P0, PT, PT, PT, UP0, 0x80, 0x0 ;  /* 0x000000000000781c */ /* 0x000fe20003f0f008 */
[----:B------:R-:W-:Y:S01]  /*0970*/  UMOV UR36, 0x1 ;  /* 0x0000000100247882 */ /* 0x000fe20000000000 */
[----:B------:R-:W-:Y:S01]  /*0980*/  NOP ;  /* 0x0000000000007918 */ /* 0x000fe20000000000 */
[----:B------:R-:W-:Y:S01]  /*0990*/  USEL UR36, UR36, 0x2, !UP0 ;  /* 0x0000000224247887 */ /* 0x000fe2000c000000 */
[----:B------:R-:W-:Y:S01]  /*09a0*/  ULDC.64 UR40, c[0x0][0x208] ;  /* 0x0000820000287ab9 */ /* 0x000fe20000000a00 */
[----:B0123--:R-:W-:Y:S08]  /*09b0*/  BAR.SYNC.DEFER_BLOCKING 0x0 ;  /* 0x0000000000007b1d */ /* 0x00fff00000010000 */
[----:B------:R-:W-:Y:S05]  /*09c0*/  @!P0 BRA `(.L_x_3205) ;  /* 0x0000024400d48947 */ /* 0x000fea0003800000 */
.L_x_3206:
        /* <DEDUP_REMOVED lines=8> */
[----:B------:R-:W-:Y:S01]  /*0a50*/  IADD3 R2, P1, R16, 0x218, RZ ;  /* 0x0000021810027810 */ /* 0x000fe20007f3e0ff */
[----:B------:R-:W-:Y:S04]  /*0a60*/  STL.64 [R1+0x218], RZ ;  /* 0x000218ff01007387 */ /* 0x000fe80000100a00 */
[----:B------:R-:W-:Y:S01]  /*0a70*/  IMAD.X R3, RZ, RZ, R17, P1 ;  /* 0x000000ffff037224 */ /* 0x000fe200008e0611 */
[----:B------:R-:W-:Y:S04]  /*0a80*/  STL [R1+0x220], RZ ;  /* 0x000220ff01007387 */ /* 0x000fe80000100800 */
[----:B------:R-:W-:Y:S04]  /*0a90*/  STL.64 [R1+0x4c0], R2 ;  /* 0x0004c00201007387 */ /* 0x000fe80000100a00 */
[----:B------:R-:W-:Y:S01]  /*0aa0*/  STL [R1+0x224], RZ ;  /* 0x000224ff01007387 */ /* 0x000fe20000100800 */
[----:B-1----:R-:W-:Y:S01]  /*0ab0*/  ULEA UR4, UR5, UR4, 0x18 ;  /* 0x0000000405047291 */ /* 0x002fe2000f8ec03f */
[----:B0-----:R-:W-:-:S04]  /*0ac0*/  SHF.R.U32.HI R0, RZ, 0x7, R0 ;  /* 0x00000007ff007819 */ /* 0x001fc80000011600 */
[----:B------:R-:W-:-:S13]  /*0ad0*/  ISETP.NE.AND P0, PT, R0, 0x1, PT ;  /* 0x000000010000780c */ /* 0x000fda0003f05270 */
[----:B------:R-:W-:Y:S08]  /*0ae0*/  @!P0 BAR.ARV 0x9, 0x100 ;  /* 0x0244000000008b1d */ /* 0x000ff00000002000 */
[----:B------:R-:W-:Y:S01]  /*0af0*/  BAR.SYNC.DEFER_BLOCKING 0x5, 0x180 ;  /* 0x0146000000007b1d */ /* 0x000fe20000010000 */
[----:B------:R-:W-:-:S05]  /*0b00*/  IADD3 R0, P2, R16, 0x224, RZ ;  /* 0x0000022410007810 */ /* 0x000fca0007f5e0ff */
[----:B------:R0:W-:Y:S02]  /*0b10*/  STL [R1+0x4d0], R0 ;  /* 0x0004d00001007387 */ /* 0x0001e40000100800 */
[----:B0-----:R-:W-:-:S05]  /*0b20*/  IMAD.X R0, RZ, RZ, R17, P2 ;  /* 0x000000ffff007224 */ /* 0x001fca00010e0611 */
[----:B------:R-:W-:Y:S04]  /*0b30*/  STL [R1+0x4cc], R0 ;  /* 0x0004cc0001007387 */ /* 0x000fe80000100800 */
[----:B------:R-:W0:Y:S01]  /*0b40*/  LDS.128 R12, [UR4+0x324d0] ;  /* 0x0324d004ff0c7984 */ /* 0x000e220008000c00 */
[----:B------:R-:W-:Y:S01]  /*0b50*/  ULDC UR4, c[0x0][0xd3c] ;  /* 0x00034f0000047ab9 */ /* 0x000fe20000000800 */
[----:B------:R-:W-:Y:S06]  /*0b60*/  BAR.ARV 0x4, 0x180 ;  /* 0x0106000000007b1d */ /* 0x000fec0000002000 */
[----:B0-----:R-:W-:-:S13]  /*0b70*/  ISETP.GE.AND P0, PT, R15, UR4, PT ;  /* 0x000000040f007c0c */ /* 0x001fda000bf06270 */
[----:B------:R-:W-:Y:S05]  /*0b80*/  @P0 EXIT ;  /* 0x000000000000094d */ /* 0x000fea0003800000 */
[----:B------:R-:W0:Y:S01]  /*0b90*/  S2R R0, SR_TID.X ;  /* 0x0000000000007919 */ /* 0x000e220000002100 */
[----:B------:R-:W-:Y:S02]  /*0ba0*/  R2UR UR5, R13 ;  /* 0x000000000d0572ca */ /* 0x000fe400000e0000 */
[----:B------:R-:W-:Y:S02]  /*0bb0*/  R2UR UR7, R14 ;  /* 0x000000000e0772ca */ /* 0x000fe400000e0000 */
[----:B------:R-:W-:Y:S01]  /*0bc0*/  R2UR UR6, R15 ;  /* 0x000000000f0672ca */ /* 0x000fe200000e0000 */
[----:B0-----:R-:W-:-:S05]  /*0bd0*/  VIADD R216, R0, 0xffffff80 ;  /* 0xffffff8000d87836 */ /* 0x001fca0000000000 */
[----:B------:R-:W-:-:S04]  /*0be0*/  SHF.R.S32.HI R3, RZ, 0x1f, R216 ;  /* 0x0000001fff037819 */ /* 0x000fc800000114d8 */
[CC--:B------:R-:W-:Y:S02]  /*0bf0*/  LEA.HI R0, R3.reuse, R216.reuse, RZ, 0x7 ;  /* 0x000000d803007211 */ /* 0x0c0fe400078f38ff */
[----:B------:R-:W-:Y:S02]  /*0c00*/  LEA.HI R4, R3, R216, RZ, 0x5 ;  /* 0x000000d803047211 */ /* 0x000fe400078f28ff */
[----:B------:R-:W-:-:S03]  /*0c10*/  LOP3.LUT R5, R0, 0xffffff80, RZ, 0xc0, !PT ;  /* 0xffffff8000057812 */ /* 0x000fc600078ec0ff */
[----:B------:R-:W-:Y:S02]  /*0c20*/  IMAD.SHL.U32 R6, R4, 0x20, RZ ;  /* 0x0000002004067824 */ /* 0x000fe400078e00ff */
[----:B------:R-:W-:Y:S01]  /*0c30*/  IMAD.IADD R11, R216, 0x1, -R5 ;  /* 0x00000001d80b7824 */ /* 0x000fe200078e0a05 */
[----:B------:R-:W-:Y:S02]  /*0c40*/  LEA.HI R5, R3, R216, RZ, 0x4 ;  /* 0x000000d803057211 */ /* 0x000fe400078f20ff */
[----:B------:R-:W-:Y:S02]  /*0c50*/  LOP3.LUT R10, R6, 0xfffffc00, RZ, 0xc0, !PT ;  /* 0xfffffc00060a7812 */ /* 0x000fe400078ec0ff */
[----:B------:R-:W-:Y:S01]  /*0c60*/  SHF.R.S32.HI R8, RZ, 0x4, R5 ;  /* 0x00000004ff087819 */ /* 0x000fe20000011405 */
[----:B------:R-:W-:Y:S01]  /*0c70*/  STL [R1+0x4c8], R11 ;  /* 0x0004c80b01007387 */ /* 0x000fe20000100800 */
[----:B------:R-:W-:Y:S02]  /*0c80*/  SHF.R.S32.HI R2, RZ, 0x1f, R11 ;  /* 0x0000001fff027819 */ /* 0x000fe4000001140b */
[----:B------:R-:W-:-:S02]  /*0c90*/  LEA.HI R9, R5, R8, RZ, 0x1 ;  /* 0x0000000805097211 */ /* 0x000fc400078f08ff */
[----:B------:R-:W-:Y:S02]  /*0ca0*/  LEA.HI R4, R2, R11, RZ, 0x2 ;  /* 0x0000000b02047211 */ /* 0x000fe400078f10ff */
[----:B------:R-:W-:Y:S02]  /*0cb0*/  LOP3.LUT R9, R9, 0x1ffffffe, RZ, 0xc0, !PT ;  /* 0x1ffffffe09097812 */ /* 0x000fe400078ec0ff */
[----:B------:R-:W-:Y:S02]  /*0cc0*/  LOP3.LUT R7, R5, 0x3fffff0, RZ, 0xc0, !PT ;  /* 0x03fffff005077812 */ /* 0x000fe400078ec0ff */
[--C-:B------:R-:W-:Y:S01]  /*0cd0*/  SHF.R.S32.HI R5, RZ, 0x2, R4.reuse ;  /* 0x00000002ff057819 */ /* 0x100fe20000011404 */
[----:B------:R-:W-:Y:S01]  /*0ce0*/  IMAD.IADD R9, R8, 0x1, -R9 ;  /* 0x0000000108097824 */ /* 0x000fe200078e0a09 */
[----:B------:R-:W-:Y:S01]  /*0cf0*/  SHF.R.S32.HI R6, RZ, 0x1f, R4 ;  /* 0x0000001fff067819 */ /* 0x000fe20000011404 */
[----:B------:R-:W-:Y:S01]  /*0d00*/  IMAD.IADD R7, R216, 0x1, -R7 ;  /* 0x00000001d8077824 */ /* 0x000fe200078e0a07 */
[----:B------:R-:W-:-:S02]  /*0d10*/  SHF.R.S32.HI R8, RZ, 0x7, R0 ;  /* 0x00000007ff087819 */ /* 0x000fc40000011400 */
[----:B------:R-:W-:Y:S01]  /*0d20*/  LEA.HI R6, R6, R5, RZ, 0x3 ;  /* 0x0000000506067211 */ /* 0x000fe200078f18ff */
[----:B------:R-:W-:Y:S01]  /*0d30*/  IMAD R10, R7, 0x40, R10 ;  /* 0x00000040070a7824 */ /* 0x000fe200078e020a */
[----:B------:R-:W-:Y:S01]  /*0d40*/  LOP3.LUT R4, R4, 0x7ffffffc, RZ, 0xc0, !PT ;  /* 0x7ffffffc04047812 */ /* 0x000fe200078ec0ff */
[----:B------:R-:W-:Y:S01]  /*0d50*/  STL [R1+0x4d4], R8 ;  /* 0x0004d40801007387 */ /* 0x000fe20000100800 */
[----:B------:R-:W-:Y:S01]  /*0d60*/  LOP3.LUT R6, R6, 0xfffffff8, RZ, 0xc0, !PT ;  /* 0xfffffff806067812 */ /* 0x000fe200078ec0ff */
[----:B------:R-:W-:Y:S01]  /*0d70*/  IMAD R9, R9, 0x8, R10 ;  /* 0x0000000809097824 */ /* 0x000fe200078e020a */
[----:B------:R-:W-:Y:S01]  /*0d80*/  LEA.HI R2, R2, R11, RZ, 0x5 ;  /* 0x0000000b02027211 */ /* 0x000fe200078f28ff */
[----:B------:R-:W-:Y:S01]  /*0d90*/  IMAD.IADD R4, R11, 0x1, -R4 ;  /* 0x000000010b047824 */ /* 0x000fe200078e0a04 */
[----:B------:R-:W-:Y:S01]  /*0da0*/  LEA.HI R0, R0, R8, RZ, 0x1 ;  /* 0x0000000800007211 */ /* 0x000fe200078f08ff */
[----:B------:R-:W-:Y:S01]  /*0db0*/  IMAD.IADD R5, R5, 0x1, -R6 ;  /* 0x0000000105057824 */ /* 0x000fe200078e0a06 */
[----:B------:R-:W-:Y:S01]  /*0dc0*/  SHF.R.S32.HI R2, RZ, 0x5, R2 ;  /* 0x00000005ff027819 */ /* 0x000fe20000011402 */
[----:B------:R-:W-:Y:S01]  /*0dd0*/  IMAD.SHL.U32 R179, R4, 0x2, RZ ;  /* 0x0000000204b37824 */ /* 0x000fe200078e00ff */
[----:B------:R-:W-:Y:S01]  /*0de0*/  LOP3.LUT R0, R0, 0x3fffffe, RZ, 0xc0, !PT ;  /* 0x03fffffe00007812 */ /* 0x000fe200078ec0ff */
[----:B------:R-:W-:Y:S01]  /*0df0*/  STL [R1+0x4dc], R9 ;  /* 0x0004dc0901007387 */ /* 0x000fe20000100800 */
[CC--:B------:R-:W-:Y:S01]  /*0e00*/  LEA.HI R7, R3.reuse, R216.reuse, RZ, 0x2 ;  /* 0x000000d803077211 */ /* 0x0c0fe200078f10ff */
[----:B------:R-:W-:Y:S01]  /*0e10*/  IMAD R5, R2, 0x10, R5 ;  /* 0x0000001002057824 */ /* 0x000fe200078e0205 */
[----:B------:R-:W-:Y:S01]  /*0e20*/  LEA.HI R3, R3, R216, RZ, 0x3 ;  /* 0x000000d803037211 */ /* 0x000fe200078f18ff */
[----:B------:R-:W-:Y:S01]  /*0e30*/  IMAD.IADD R0, R8, 0x1, -R0 ;  /* 0x0000000108007824 */ /* 0x000fe200078e0a00 */
[----:B------:R-:W-:Y:S01]  /*0e40*/  LOP3.LUT R7, R7, 0xfffffffc, RZ, 0xc0, !PT ;  /* 0xfffffffc07077812 */ /* 0x000fe200078ec0ff */
[----:B------:R-:W-:Y:S01]  /*0e50*/  VIADD R210, R179, 0x18 ;  /* 0x00000018b3d27836 */ /* 0x000fe20000000000 */
[----:B------:R-:W-:Y:S01]  /*0e60*/  LOP3.LUT R217, R3, 0xfffffff8, RZ, 0xc0, !PT ;  /* 0xfffffff803d97812 */ /* 0x000fe200078ec0ff */
[----:B------:R-:W-:Y:S01]  /*0e70*/  IMAD R178, R0, 0x40, R5 ;  /* 0x0000004000b27824 */ /* 0x000fe200078e0205 */
[----:B------:R-:W-:Y:S01]  /*0e80*/  SHF.R.S32.HI R215, RZ, 0x3, R3 ;  /* 0x00000003ffd77819 */ /* 0x000fe20000011403 */
[C---:B------:R-:W-:Y:S01]  /*0e90*/  VIADD R212, R179.reuse, 0x8 ;  /* 0x00000008b3d47836 */ /* 0x040fe20000000000 */
[----:B------:R-:W-:Y:S01]  /*0ea0*/  SHF.R.S32.HI R0, RZ, 0x1f, R210 ;  /* 0x0000001fff007819 */ /* 0x000fe200000114d2 */
[----:B------:R-:W-:-:S02]  /*0eb0*/  VIADD R211, R179, 0x10 ;  /* 0x00000010b3d37836 */ /* 0x000fc40000000000 */
[C---:B------:R-:W-:Y:S01]  /*0ec0*/  VIADD R207, R179.reuse, 0x30 ;  /* 0x00000030b3cf7836 */ /* 0x040fe20000000000 */
[----:B------:R-:W-:Y:S01]  /*0ed0*/  SHF.R.S32.HI R3, RZ, 0x1f, R212 ;  /* 0x0000001fff037819 */ /* 0x000fe200000114d4 */
[----:B------:R0:W-:Y:S01]  /*0ee0*/  STL [R1+0x4b4], R0 ;  /* 0x0004b40001007387 */ /* 0x0001e20000100800 */
[----:B------:R-:W-:Y:S01]  /*0ef0*/  SHF.R.S32.HI R2, RZ, 0x1f, R211 ;  /* 0x0000001fff027819 */ /* 0x000fe200000114d3 */
[C---:B------:R-:W-:Y:S02]  /*0f00*/  VIADD R209, R179.reuse, 0x20 ;  /* 0x00000020b3d17836 */ /* 0x040fe40000000000 */
[C---:B------:R-:W-:Y:S01]  /*0f10*/  VIADD R208, R179.reuse, 0x28 ;  /* 0x00000028b3d07836 */ /* 0x040fe20000000000 */
[----:B------:R1:W-:Y:S01]  /*0f20*/  STL [R1+0x4bc], R3 ;  /* 0x0004bc0301007387 */ /* 0x0003e20000100800 */
[C---:B------:R-:W-:Y:S02]  /*0f30*/  VIADD R204, R179.reuse, 0x48 ;  /* 0x00000048b3cc7836 */ /* 0x040fe40000000000 */
[C---:B------:R-:W-:Y:S01]  /*0f40*/  VIADD R206, R179.reuse, 0x38 ;  /* 0x00000038b3ce7836 */ /* 0x040fe20000000000 */
[----:B------:R2:W-:Y:S01]  /*0f50*/  STL [R1+0x4b8], R2 ;  /* 0x0004b80201007387 */ /* 0x0005e20000100800 */
[----:B0-----:R-:W-:Y:S01]  /*0f60*/  SHF.R.S32.HI R0, RZ, 0x1f, R207 ;  /* 0x0000001fff007819 */ /* 0x001fe200000114cf */
[----:B------:R-:W-:-:S02]  /*0f70*/  VIADD R205, R179, 0x40 ;  /* 0x00000040b3cd7836 */ /* 0x000fc40000000000 */
[C---:B------:R-:W-:Y:S02]  /*0f80*/  VIADD R201, R179.reuse, 0x60 ;  /* 0x00000060b3c97836 */ /* 0x040fe40000000000 */
[----:B------:R0:W-:Y:S01]  /*0f90*/  STL [R1+0x4a8], R0 ;  /* 0x0004a80001007387 */ /* 0x0001e20000100800 */
[----:B-1----:R-:W-:Y:S01]  /*0fa0*/  SHF.R.S32.HI R3, RZ, 0x1f, R209 ;  /* 0x0000001fff037819 */ /* 0x002fe200000114d1 */
[----:B------:R-:W-:Y:S01]  /*0fb0*/  IMAD.IADD R7, R216, 0x1, -R7 ;  /* 0x00000001d8077824 */ /* 0x000fe200078e0a07 */
[----:B--2---:R-:W-:Y:S01]  /*0fc0*/  SHF.R.S32.HI R2, RZ, 0x1f, R208 ;  /* 0x0000001fff027819 */ /* 0x004fe200000114d0 */
[C---:B------:R-:W-:Y:S02]  /*0fd0*/  VIADD R203, R179.reuse, 0x50 ;  /* 0x00000050b3cb7836 */ /* 0x040fe40000000000 */
[----:B------:R1:W-:Y:S01]  /*0fe0*/  STL [R1+0x4b0], R3 ;  /* 0x0004b00301007387 */ /* 0x0003e20000100800 */
[----:B------:R-:W-:Y:S01]  /*0ff0*/  VIADD R202, R179, 0x58 ;  /* 0x00000058b3ca7836 */ /* 0x000fe20000000000 */
[----:B------:R-:W-:Y:S01]  /*1000*/  LEA.HI R6, R7, R7, RZ, 0x1 ;  /* 0x0000000707067211 */ /* 0x000fe200078f08ff */
[C---:B------:R-:W-:Y:S01]  /*1010*/  VIADD R198, R179.reuse, 0x78 ;  /* 0x00000078b3c67836 */ /* 0x040fe20000000000 */
[----:B0-----:R-:W-:Y:S01]  /*1020*/  SHF.R.S32.HI R0, RZ, 0x1f, R204 ;  /* 0x0000001fff007819 */ /* 0x001fe200000114cc */
[----:B------:R0:W-:Y:S01]  /*1030*/  STL [R1+0x4ac], R2 ;  /* 0x0004ac0201007387 */ /* 0x0001e20000100800 */
[C---:B------:R-:W-:Y:S01]  /*1040*/  VIADD R200, R179.reuse, 0x68 ;  /* 0x00000068b3c87836 */ /* 0x040fe20000000000 */
[----:B------:R-:W-:Y:S01]  /*1050*/  LOP3.LUT R6, R6, 0x1ffffffe, RZ, 0xc0, !PT ;  /* 0x1ffffffe06067812 */ /* 0x000fe200078ec0ff */
[C---:B------:R-:W-:Y:S01]  /*1060*/  VIADD R199, R179.reuse, 0x70 ;  /* 0x00000070b3c77836 */ /* 0x040fe20000000000 */
[----:B------:R2:W-:Y:S01]  /*1070*/  STL [R1+0x49c], R0 ;  /* 0x00049c0001007387 */ /* 0x0005e20000100800 */
[----:B-1----:R-:W-:Y:S01]  /*1080*/  SHF.R.S32.HI R3, RZ, 0x1f, R206 ;  /* 0x0000001fff037819 */ /* 0x002fe200000114ce */
[----:B------:R-:W-:-:S02]  /*1090*/  VIADD R195, R179, 0x90 ;  /* 0x00000090b3c37836 */ /* 0x000fc40000000000 */
[C---:B------:R-:W-:Y:S01]  /*10a0*/  VIADD R197, R179.reuse, 0x80 ;  /* 0x00000080b3c57836 */ /* 0x040fe20000000000 */
[----:B0-----:R-:W-:Y:S01]  /*10b0*/  SHF.R.S32.HI R2, RZ, 0x1f, R205 ;  /* 0x0000001fff027819 */ /* 0x001fe200000114cd */
[----:B------:R0:W-:Y:S01]  /*10c0*/  STL [R1+0x4a4], R3 ;  /* 0x0004a40301007387 */ /* 0x0001e20000100800 */
[----:B------:R-:W-:Y:S01]  /*10d0*/  VIADD R196, R179, 0x88 ;  /* 0x00000088b3c47836 */ /* 0x000fe20000000000 */
[----:B--2---:R-:W-:Y:S02]  /*10e0*/  SHF.R.S32.HI R0, RZ, 0x1f, R201 ;  /* 0x0000001fff007819 */ /* 0x004fe400000114c9 */
[----:B------:R1:W-:Y:S01]  /*10f0*/  STL [R1+0x4a0], R2 ;  /* 0x0004a00201007387 */ /* 0x0003e20000100800 */
[----:B------:R-:W-:Y:S02]  /*1100*/  IMAD.IADD R7, R7, 0x1, -R6 ;  /* 0x0000000107077824 */ /* 0x000fe400078e0a06 */
[----:B------:R-:W-:Y:S01]  /*1110*/  IMAD.IADD R217, R216, 0x1, -R217 ;  /* 0x00000001d8d97824 */ /* 0x000fe200078e0ad9 */
[----:B------:R2:W-:Y:S01]  /*1120*/  STL [R1+0x48c], R0 ;  /* 0x00048c0001007387 */ /* 0x0005e20000100800 */
[----:B------:R-:W-:Y:S01]  /*1130*/  VIADD R194, R179, 0x98 ;  /* 0x00000098b3c27836 */ /* 0x000fe20000000000 */
[----:B0-----:R-:W-:Y:S01]  /*1140*/  SHF.R.S32.HI R3, RZ, 0x1f, R203 ;  /* 0x0000001fff037819 */ /* 0x001fe200000114cb */
[----:B------:R-:W-:-:S02]  /*1150*/  IMAD.SHL.U32 R22, R217, 0x8, RZ ;  /* 0x00000008d9167824 */ /* 0x000fc400078e00ff */
[C---:B------:R-:W-:Y:S01]  /*1160*/  VIADD R193, R179.reuse, 0xa0 ;  /* 0x000000a0b3c17836 */ /* 0x040fe20000000000 */
[----:B-1----:R-:W-:Y:S01]  /*1170*/  SHF.R.S32.HI R2, RZ, 0x1f, R202 ;  /* 0x0000001fff027819 */ /* 0x002fe200000114ca */
[----:B------:R0:W-:Y:S01]  /*1180*/  STL [R1+0x498], R3 ;  /* 0x0004980301007387 */ /* 0x0001e20000100800 */
[C---:B------:R-:W-:Y:S01]  /*1190*/  VIADD R176, R22.reuse, 0x40 ;  /* 0x0000004016b07836 */ /* 0x040fe20000000000 */
[----:B------:R-:W-:Y:S01]  /*11a0*/  SHF.R.S32.HI R183, RZ, 0x1f, R22 ;  /* 0x0000001fffb77819 */ /* 0x000fe20000011416 */
[C---:B------:R-:W-:Y:S01]  /*11b0*/  VIADD R23, R22.reuse, 0x80 ;  /* 0x0000008016177836 */ /* 0x040fe20000000000 */
[----:B--2---:R-:W-:Y:S01]  /*11c0*/  SHF.R.S32.HI R0, RZ, 0x1f, R198 ;  /* 0x0000001fff007819 */ /* 0x004fe200000114c6 */
[----:B------:R1:W-:Y:S01]  /*11d0*/  STL [R1+0x494], R2 ;  /* 0x0004940201007387 */ /* 0x0003e20000100800 */
[----:B------:R-:W-:Y:S01]  /*11e0*/  VIADD R177, R22, 0xc0 ;  /* 0x000000c016b17836 */ /* 0x000fe20000000000 */
[----:B------:R-:W-:Y:S01]  /*11f0*/  SHF.R.S32.HI R182, RZ, 0x1f, R176 ;  /* 0x0000001fffb67819 */ /* 0x000fe200000114b0 */
[C---:B------:R-:W-:Y:S01]  /*1200*/  VIADD R192, R179.reuse, 0xa8 ;  /* 0x000000a8b3c07836 */ /* 0x040fe20000000000 */
[----:B------:R2:W-:Y:S01]  /*1210*/  STL [R1+0x480], R0 ;  /* 0x0004800001007387 */ /* 0x0005e20000100800 */
[----:B0-----:R-:W-:Y:S01]  /*1220*/  SHF.R.S32.HI R3, RZ, 0x1f, R200 ;  /* 0x0000001fff037819 */ /* 0x001fe200000114c8 */
[C---:B------:R-:W-:Y:S01]  /*1230*/  VIADD R191, R179.reuse, 0xb0 ;  /* 0x000000b0b3bf7836 */ /* 0x040fe20000000000 */
[----:B------:R-:W-:Y:S01]  /*1240*/  SHF.R.S32.HI R181, RZ, 0x1f, R23 ;  /* 0x0000001fffb57819 */ /* 0x000fe20000011417 */
[C---:B------:R-:W-:Y:S01]  /*1250*/  VIADD R190, R179.reuse, 0xb8 ;  /* 0x000000b8b3be7836 */ /* 0x040fe20000000000 */
[----:B------:R-:W-:Y:S01]  /*1260*/  SHF.R.S32.HI R180, RZ, 0x1f, R177 ;  /* 0x0000001fffb47819 */ /* 0x000fe200000114b1 */
[----:B------:R0:W-:Y:S01]  /*1270*/  STL [R1+0x488], R3 ;  /* 0x0004880301007387 */ /* 0x0001e20000100800 */
[----:B-1----:R-:W-:Y:S01]  /*1280*/  SHF.R.S32.HI R2, RZ, 0x1f, R199 ;  /* 0x0000001fff027819 */ /* 0x002fe200000114c7 */
[C---:B------:R-:W-:Y:S01]  /*1290*/  VIADD R189, R179.reuse, 0xc0 ;  /* 0x000000c0b3bd7836 */ /* 0x040fe20000000000 */
[----:B------:R-:W-:Y:S01]  /*12a0*/  SHF.R.S32.HI R237, RZ, 0x1f, R194 ;  /* 0x0000001fffed7819 */ /* 0x000fe200000114c2 */
[C---:B------:R-:W-:Y:S01]  /*12b0*/  VIADD R188, R179.reuse, 0xc8 ;  /* 0x000000c8b3bc7836 */ /* 0x040fe20000000000 */
[----:B--2---:R-:W-:Y:S01]  /*12c0*/  SHF.R.S32.HI R0, RZ, 0x1f, R195 ;  /* 0x0000001fff007819 */ /* 0x004fe200000114c3 */
[----:B------:R1:W-:Y:S01]  /*12d0*/  STL [R1+0x484], R2 ;  /* 0x0004840201007387 */ /* 0x0003e20000100800 */
[C---:B------:R-:W-:Y:S01]  /*12e0*/  VIADD R187, R179.reuse, 0xd0 ;  /* 0x000000d0b3bb7836 */ /* 0x040fe20000000000 */
        /* <DEDUP_REMOVED lines=10> */
[----:B------:R-:W-:Y:S01]  /*1390*/  VIADD R214, R179, 0xf0 ;  /* 0x000000f0b3d67836 */ /* 0x000fe20000000000 */
[----:B------:R-:W-:Y:S01]  /*13a0*/  SHF.R.S32.HI R233, RZ, 0x1f, R190 ;  /* 0x0000001fffe97819 */ /* 0x000fe200000114be */
[----:B--2---:R-:W-:Y:S01]  /*13b0*/  IMAD R0, R7, 0x8, R178 ;  /* 0x0000000807007824 */ /* 0x004fe200078e02b2 */
[----:B------:R-:W-:Y:S01]  /*13c0*/  SHF.R.S32.HI R232, RZ, 0x1f, R189 ;  /* 0x0000001fffe87819 */ /* 0x000fe200000114bd */
[----:B------:R0:W-:Y:S01]  /*13d0*/  STL [R1+0x478], R2 ;  /* 0x0004780201007387 */ /* 0x0001e20000100800 */
[----:B------:R-:W-:Y:S01]  /*13e0*/  VIADD R213, R179, 0xf8 ;  /* 0x000000f8b3d57836 */ /* 0x000fe20000000000 */
[----:B------:R-:W-:-:S02]  /*13f0*/  SHF.R.S32.HI R224, RZ, 0x1f, R188 ;  /* 0x0000001fffe07819 */ /* 0x000fc400000114bc */
[----:B------:R0:W-:Y:S01]  /*1400*/  STL [R1+0x4d8], R0 ;  /* 0x0004d80001007387 */ /* 0x0001e20000100800 */
[----:B------:R-:W-:Y:S02]  /*1410*/  SHF.R.S32.HI R223, RZ, 0x1f, R187 ;  /* 0x0000001fffdf7819 */ /* 0x000fe400000114bb */
[----:B------:R-:W-:Y:S02]  /*1420*/  SHF.R.S32.HI R222, RZ, 0x1f, R186 ;  /* 0x0000001fffde7819 */ /* 0x000fe400000114ba */
[----:B------:R-:W-:Y:S02]  /*1430*/  SHF.R.S32.HI R221, RZ, 0x1f, R185 ;  /* 0x0000001fffdd7819 */ /* 0x000fe400000114b9 */
[----:B------:R-:W-:Y:S02]  /*1440*/  SHF.R.S32.HI R220, RZ, 0x1f, R184 ;  /* 0x0000001fffdc7819 */ /* 0x000fe400000114b8 */
[----:B------:R-:W-:Y:S02]  /*1450*/  SHF.R.S32.HI R219, RZ, 0x1f, R214 ;  /* 0x0000001fffdb7819 */ /* 0x000fe400000114d6 */
[----:B0-----:R-:W-:-:S07]  /*1460*/  SHF.R.S32.HI R218, RZ, 0x1f, R213 ;  /* 0x0000001fffda7819 */ /* 0x001fce00000114d5 */
.L_x_3330:
[----:B------:R-:W-:Y:S01]  /*1470*/  ULDC.64 UR8, c[0x0][0xb20] ;  /* 0x0002c80000087ab9 */ /* 0x000fe20000000a00 */
[----:B------:R-:W-:Y:S02]  /*1480*/  ULOP3.LUT UR44, UR7, 0xff0000, URZ, 0xc0, !UPT ;  /* 0x00ff0000072c7892 */ /* 0x000fe4000f8ec03f */
[----:B------:R-:W-:Y:S01]  /*1490*/  UISETP.NE.U32.AND UP0, UPT, UR8, URZ, UPT ;  /* 0x0000003f0800728c */ /* 0x000fe2000bf05070 */
[----:B------:R-:W-:-:S03]  /*14a0*/  ULDC UR48, c[0x0][0x2f0] ;  /* 0x0000bc0000307ab9 */ /* 0x000fc60000000800 */
[----:B------:R-:W-:-:S03]  /*14b0*/  UISETP.NE.AND.EX UP0, UPT, UR9, URZ, UPT, UP0 ;  /* 0x0000003f0900728c */ /* 0x000fc6000bf05300 */
[----:B------:R-:W-:Y:S02]  /*14c0*/  ULDC.64 UR8, c[0x0][0xb10] ;  /* 0x0002c40000087ab9 */ /* 0x000fe40000000a00 */
[----:B------:R-:W-:Y:S01]  /*14d0*/  UISETP.NE.U32.AND UP1, UPT, UR8, URZ, UPT ;  /* 0x0000003f0800728c */ /* 0x000fe2000bf25070 */
[----:B------:R-:W-:-:S03]  /*14e0*/  PLOP3.LUT P0, PT, PT, PT, UP0, 0x80, 0x0 ;  /* 0x000000000000781c */ /* 0x000fc60003f0f008 */
[----:B------:R-:W-:-:S03]  /*14f0*/  UISETP.NE.AND.EX UP1, UPT, UR9, URZ, UPT, UP1 ;  /* 0x0000003f0900728c */ /* 0x000fc6000bf25310 */
[----:B------:R-:W-:Y:S02]  /*1500*/  @UP0 ULDC.64 UR8, c[0x0][0xb20] ;  /* 0x0002c80000080ab9 */ /* 0x000fe40000000a00 */
[----:B------:R-:W-:Y:S01]  /*1510*/  @UP0 UIMAD.WIDE UR8, UR6, 0x4, UR8 ;  /* 0x00000004060808a5 */ /* 0x000fe2000f8e0208 */
[----:B------:R-:W-:-:S05]  /*1520*/  PLOP3.LUT P2, PT, PT, PT, UP1, 0x80, 0x0 ;  /* 0x000000000000781c */ /* 0x000fca0003f4f018 */
[----:B------:R-:W-:Y:S01]  /*1530*/  @UP1 ULDC.64 UR10, c[0x0][0xb10] ;  /* 0x0002c400000a1ab9 */ /* 0x000fe20000000a00 */
[----:B01-34-:R-:W-:Y:S02]  /*1540*/  IMAD.U32 R2, RZ, RZ, UR8 ;  /* 0x00000008ff027e24 */ /* 0x01bfe4000f8e00ff */
[----:B------:R-:W-:Y:S01]  /*1550*/  IMAD.U32 R3, RZ, RZ, UR9 ;  /* 0x00000009ff037e24 */ /* 0x000fe2000f8e00ff */
[----:B------:R-:W-:-:S03]  /*1560*/  @UP1 UIMAD.WIDE UR8, UR6, 0x4, UR10 ;  /* 0x00000004060818a5 */ /* 0x000fc6000f8e020a */
[----:B------:R-:W-:Y:S01]  /*1570*/  ULDC.64 UR10, c[0x0][0xb18] ;  /* 0x0002c600000a7ab9 */ /* 0x000fe20000000a00 */
[----:B--2---:R-:W2:Y:S02]  /*1580*/  @P0 LDG.E R2, desc[UR40][R2.64] ;  /* 0x0000002802020981 */ /* 0x004ea4000c1e1900 */
[----:B------:R-:W-:Y:S02]  /*1590*/  IMAD.U32 R4, RZ, RZ, UR8 ;  /* 0x00000008ff047e24 */ /* 0x000fe4000f8e00ff */
[----:B------:R-:W-:Y:S01]  /*15a0*/  IMAD.U32 R5, RZ, RZ, UR9 ;  /* 0x00000009ff057e24 */ /* 0x000fe2000f8e00ff */
[----:B------:R-:W-:-:S04]  /*15b0*/  ULDC.64 UR8, c[0x0][0x418] ;  /* 0x0001060000087ab9 */ /* 0x000fc80000000a00 */
[----:B------:R-:W3:Y:S01]  /*15c0*/  @P2 LDG.E R4, desc[UR40][R4.64] ;  /* 0x0000002804042981 */ /* 0x000ee2000c1e1900 */
[----:B------:R-:W-:Y:S01]  /*15d0*/  UISETP.NE.U32.AND UP0, UPT, UR8, URZ, UPT ;  /* 0x0000003f0800728c */ /* 0x000fe2000bf05070 */
[----:B------:R-:W-:Y:S01]  /*15e0*/  ISETP.NE.U32.AND P1, PT, RZ, UR10, PT ;  /* 0x0000000aff007c0c */ /* 0x000fe2000bf25070 */
[----:B------:R-:W-:Y:S02]  /*15f0*/  ULOP3.LUT UR8, UR7, 0xff000000, URZ, 0xc0, !UPT ;  /* 0xff00000007087892 */ /* 0x000fe4000f8ec03f */
[----:B------:R-:W-:Y:S01]  /*1600*/  UISETP.NE.AND.EX UP0, UPT, UR9, URZ, UPT, UP0 ;  /* 0x0000003f0900728c */ /* 0x000fe2000bf05300 */
[----:B------:R-:W-:Y:S01]  /*1610*/  ISETP.NE.AND.EX P1, PT, RZ, UR11, PT, P1 ;  /* 0x0000000bff007c0c */ /* 0x000fe2000bf25310 */
[----:B------:R-:W-:Y:S01]  /*1620*/  USHF.R.U32.HI UR8, URZ, 0x8, UR8 ;  /* 0x000000083f087899 */ /* 0x000fe20008011608 */
[----:B------:R-:W-:Y:S01]  /*1630*/  ULDC UR9, c[0x0][0x424] ;  /* 0x0001090000097ab9 */ /* 0x000fe20000000800 */
[----:B------:R-:W-:Y:S01]  /*1640*/  UMOV UR4, URZ ;  /* 0x0000003f00047c82 */ /* 0x000fe20008000000 */
[----:B------:R-:W-:Y:S01]  /*1650*/  USEL UR9, UR9, 0x1, UP0 ;  /* 0x0000000109097887 */ /* 0x000fe20008000000 */
[----:B------:R-:W-:Y:S01]  /*1660*/  ULDC UR47, c[0x0][0x288] ;  /* 0x0000a200002f7ab9 */ /* 0x000fe20000000800 */
[----:B------:R-:W-:-:S02]  /*1670*/  ULEA.HI UR44, UR44, UR8, URZ, 0x10 ;  /* 0x000000082c2c7291 */ /* 0x000fc4000f8f803f */
[----:B------:R-:W-:Y:S02]  /*1680*/  UIMAD UR48, UR9, UR48, URZ ;  /* 0x00000030093072a4 */ /* 0x000fe4000f8e023f */
[----:B------:R-:W-:Y:S01]  /*1690*/  ULOP3.LUT UR37, UR7, 0xffff, URZ, 0xc0, !UPT ;  /* 0x0000ffff07257892 */ /* 0x000fe2000f8ec03f */
[----:B--2---:R-:W-:Y:S02]  /*16a0*/  @P0 R2UR UR4, R2 ;  /* 0x00000000020402ca */ /* 0x004fe400000e0000 */
        /* <DEDUP_REMOVED lines=15> */
.L_x_3207:
[----:B------:R-:W-:Y:S01]  /*17a0*/  UMOV UR38, UR6 ;  /* 0x0000000600267c82 */ /* 0x000fe20008000000 */
[----:B------:R-:W-:Y:S05]  /*17b0*/  @!P1 BRA `(.L_x_3208) ;  /* 0x00000000001c9947 */ /* 0x000fea0003800000 */
[----:B------:R-:W-:Y:S02]  /*17c0*/  ULDC.64 UR8, c[0x0][0xb18] ;  /* 0x0002c60000087ab9 */ /* 0x000fe40000000a00 */
[----:B------:R-:W-:-:S06]  /*17d0*/  UIMAD.WIDE UR6, UR6, 0x4, UR8 ;  /* 0x00000004060678a5 */ /* 0x000fcc000f8e0208 */
[----:B------:R-:W-:Y:S02]  /*17e0*/  IMAD.U32 R2, RZ, RZ, UR6 ;  /* 0x00000006ff027e24 */ /* 0x000fe4000f8e00ff */
[----:B------:R-:W-:-:S05]  /*17f0*/  IMAD.U32 R3, RZ, RZ, UR7 ;  /* 0x00000007ff037e24 */ /* 0x000fca000f8e00ff */
[----:B------:R-:W2:Y:S02]  /*1800*/  LDG.E R2, desc[UR40][R2.64] ;  /* 0x0000002802027981 */ /* 0x000ea4000c1e1900 */
[----:B--2---:R-:W-:Y:S01]  /*1810*/  R2UR UR48, R2 ;  /* 0x00000000023072ca */ /* 0x004fe200000e0000 */
[----:B------:R-:W-:-:S14]  /*1820*/  BRA `(.L_x_3209) ;  /* 0x0000000000347947 */ /* 0x000fdc0003800000 */
.L_x_3208:
        /* <DEDUP_REMOVED lines=13> */
.L_x_3209:
[----:B------:R-:W0:Y:S01]  /*1900*/  S2R R0, SR_TID.X ;  /* 0x0000000000007919 */ /* 0x000e220000002100 */
[----:B------:R-:W-:Y:S01]  /*1910*/  MOV R72, 0x400 ;  /* 0x0000040000487802 */ /* 0x000fe20000000f00 */
[----:B------:R-:W1:Y:S01]  /*1920*/  LDC R18, c[0x0][0xa80] ;  /* 0x0002a000ff127b82 */ /* 0x000e620000000800 */
[----:B------:R-:W-:Y:S01]  /*1930*/  IMAD.MOV.U32 R2, RZ, RZ, 0x3000 ;  /* 0x00003000ff027424 */ /* 0x000fe200078e00ff */
[----:B------:R-:W2:Y:S01]  /*1940*/  S2R R7, SR_CgaCtaId ;  /* 0x0000000000077919 */ /* 0x000ea20000008800 */
[----:B------:R-:W-:Y:S01]  /*1950*/  IMAD.U32 R3, RZ, RZ, UR36 ;  /* 0x00000024ff037e24 */ /* 0x000fe2000f8e00ff */
[----:B------:R-:W-:Y:S01]  /*1960*/  UIADD3 UR48, -UR4, UR48, URZ ;  /* 0x0000003004307290 */ /* 0x000fe2000fffe13f */
[----:B------:R-:W-:Y:S01]  /*1970*/  IMAD.MOV.U32 R12, RZ, RZ, 0x1 ;  /* 0x00000001ff0c7424 */ /* 0x000fe200078e00ff */
[----:B------:R-:W3:Y:S01]  /*1980*/  S2R R5, SR_SWINHI ;  /* 0x0000000000057919 */ /* 0x000ee20000002f00 */
[----:B------:R-:W-:Y:S01]  /*1990*/  IMAD.MOV.U32 R13, RZ, RZ, RZ ;  /* 0x000000ffff0d7224 */ /* 0x000fe200078e00ff */
[----:B------:R-:W-:Y:S01]  /*19a0*/  ULDC UR4, c[0x0][0x448] ;  /* 0x0001120000047ab9 */ /* 0x000fe20000000800 */
[----:B------:R-:W-:Y:S01]  /*19b0*/  IMAD.MOV.U32 R9, RZ, RZ, 0x100 ;  /* 0x00000100ff097424 */ /* 0x000fe200078e00ff */
[----:B------:R-:W-:Y:S01]  /*19c0*/  STL.64 [R1+0x18], R2 ;  /* 0x0000180201007387 */ /* 0x000fe20000100a00 */
[----:B------:R-:W-:Y:S01]  /*19d0*/  IMAD.MOV.U32 R10, RZ, RZ, 0x1 ;  /* 0x00000001ff0a7424 */ /* 0x000fe200078e00ff */
[----:B------:R-:W-:Y:S01]  /*19e0*/  UISETP.NE.AND UP0, UPT, UR4, 0x1, UPT ;  /* 0x000000010400788c */ /* 0x000fe2000bf05270 */
[----:B------:R-:W-:Y:S01]  /*19f0*/  IMAD.MOV.U32 R11, RZ, RZ, RZ ;  /* 0x000000ffff0b7224 */ /* 0x000fe200078e00ff */
[----:B------:R4:W-:Y:S01]  /*1a00*/  STL.64 [R1+0x60], R12 ;  /* 0x0000600c01007387 */ /* 0x0009e20000100a00 */
[----:B------:R-:W-:Y:S01]  /*1a10*/  IMAD.MOV.U32 R4, RZ, RZ, 0xc000 ;  /* 0x0000c000ff047424 */ /* 0x000fe200078e00ff */
[----:B------:R-:W-:-:S02]  /*1a20*/  USHF.L.U32 UR39, UR5, 0x7, URZ ;  /* 0x0000000705277899 */ /* 0x000fc4000800063f */
[----:B------:R-:W-:Y:S01]  /*1a30*/  IMAD.U32 R20, RZ, RZ, UR5 ;  /* 0x00000005ff147e24 */ /* 0x000fe2000f8e00ff */
[----:B------:R-:W-:Y:S01]  /*1a40*/  STL.128 [R1+0x230], RZ ;  /* 0x000230ff01007387 */ /* 0x000fe20000100c00 */
[----:B------:R-:W-:Y:S01]  /*1a50*/  ULDC.64 UR4, c[0x0][0xad8] ;  /* 0x0002b60000047ab9 */ /* 0x000fe20000000a00 */
[----:B------:R-:W-:Y:S02]  /*1a60*/  UIADD3 UR8, UR39, 0x7f, URZ ;  /* 0x0000007f27087890 */ /* 0x000fe4000fffe03f */
[----:B------:R-:W-:Y:S01]  /*1a70*/  UISETP.GE.AND UP1, UPT, UR5, 0x1, UPT ;  /* 0x000000010500788c */ /* 0x000fe2000bf26270 */
[----:B------:R-:W-:Y:S01]  /*1a80*/  STL [R1+0x70], R20 ;  /* 0x0000701401007387 */ /* 0x000fe20000100800 */
[----:B------:R-:W-:Y:S01]  /*1a90*/  @UP0 ULDC UR6, c[0x0][0x44c] ;  /* 0x0001130000060ab9 */ /* 0x000fe20000000800 */
[----:B------:R-:W-:Y:S01]  /*1aa0*/  @UP0 ULDC UR9, c[0x0][0x450] ;  /* 0x0001140000090ab9 */ /* 0x000fe20000000800 */
[----:B------:R-:W-:Y:S01]  /*1ab0*/  UIMAD.WIDE.U32 UR6, UR8, UR6, URZ ;  /* 0x00000006080672a5 */ /* 0x000fe2000f8e003f */
[----:B-1----:R-:W-:Y:S01]  /*1ac0*/  STL [R1+0x250], R18 ;  /* 0x0002501201007387 */ /* 0x002fe20000100800 */
[----:B------:R-:W-:Y:S01]  /*1ad0*/  UIADD3 UR42, UR48, 0x1, -UR47 ;  /* 0x00000001302a7890 */ /* 0x000fe2000fffe82f */
[----:B0-----:R-:W-:-:S02]  /*1ae0*/  LOP3.LUT R0, R0, 0x7f, RZ, 0xc0, !PT ;  /* 0x0000007f00007812 */ /* 0x001fc400078ec0ff */
[----:B------:R-:W-:Y:S01]  /*1af0*/  STL.128 [R1+0x240], RZ ;  /* 0x000240ff01007387 */ /* 0x000fe20000100c00 */
[----:B------:R-:W-:Y:S01]  /*1b00*/  @UP0 USHF.R.U32.HI UR8, URZ, UR9, UR7 ;  /* 0x000000093f080299 */ /* 0x000fe20008011607 */
[----:B--2---:R-:W-:Y:S01]  /*1b10*/  LEA R72, R7, R72, 0x18 ;  /* 0x0000004807487211 */ /* 0x004fe200078ec0ff */
[----:B------:R-:W-:Y:S01]  /*1b20*/  IMAD.MOV.U32 R7, RZ, RZ, 0x100 ;  /* 0x00000100ff077424 */ /* 0x000fe200078e00ff */
[----:B------:R-:W-:Y:S01]  /*1b30*/  ISETP.NE.AND P0, PT, R0, RZ, PT ;  /* 0x000000ff0000720c */ /* 0x000fe20003f05270 */
[----:B------:R-:W-:Y:S01]  /*1b40*/  STL.128 [R1+0x270], RZ ;  /* 0x000270ff01007387 */ /* 0x000fe20000100c00 */
[----:B------:R-:W-:Y:S02]  /*1b50*/  MOV R26, R72 ;  /* 0x00000048001a7202 */ /* 0x000fe40000000f00 */
[----:B---3--:R-:W-:Y:S01]  /*1b60*/  MOV R27, R5 ;  /* 0x00000005001b7202 */ /* 0x008fe20000000f00 */
[----:B------:R-:W-:Y:S01]  /*1b70*/  IMAD.U32 R5, RZ, RZ, UR36 ;  /* 0x00000024ff057e24 */ /* 0x000fe2000f8e00ff */
[----:B------:R-:W-:Y:S01]  /*1b80*/  SEL R8, RZ, 0x1, P0 ;  /* 0x00000001ff087807 */ /* 0x000fe20000000000 */
[----:B------:R-:W-:Y:S01]  /*1b90*/  STL.128 [R1+0x280], RZ ;  /* 0x000280ff01007387 */ /* 0x000fe20000100c00 */
[C---:B------:R-:W-:Y:S01]  /*1ba0*/  IADD3 R0, P2, R26.reuse, 0x32450, RZ ;  /* 0x000324501a007810 */ /* 0x040fe20007f5e0ff */
[----:B------:R-:W-:Y:S01]  /*1bb0*/  UIADD3 UR6, UR42, UR8, URZ ;  /* 0x000000082a067290 */ /* 0x000fe2000fffe03f */
[C---:B------:R-:W-:Y:S01]  /*1bc0*/  IADD3 R14, P3, R26.reuse, 0x32460, RZ ;  /* 0x000324601a0e7810 */ /* 0x040fe20007f7e0ff */
[----:B------:R-:W-:Y:S01]  /*1bd0*/  IMAD.MOV.U32 R6, RZ, RZ, R8 ;  /* 0x000000ffff067224 */ /* 0x000fe200078e0008 */
[----:B------:R0:W-:Y:S01]  /*1be0*/  STL.128 [R1+0x20], R8 ;  /* 0x0000200801007387 */ /* 0x0001e20000100c00 */
[C---:B----4-:R-:W-:Y:S01]  /*1bf0*/  IADD3 R12, P0, R26.reuse, 0x32430, RZ ;  /* 0x000324301a0c7810 */ /* 0x050fe20007f1e0ff */
[----:B------:R-:W-:Y:S01]  /*1c00*/  UIADD3 UR4, UR6, UR4, URZ ;  /* 0x0000000406047290 */ /* 0x000fe2000fffe03f */
[----:B------:R-:W-:Y:S01]  /*1c10*/  IADD3 R2, P1, R26, 0x32440, RZ ;  /* 0x000324401a027810 */ /* 0x000fe20007f3e0ff */
[--C-:B------:R-:W-:Y:S01]  /*1c20*/  IMAD.X R15, RZ, RZ, R27.reuse, P3 ;  /* 0x000000ffff0f7224 */ /* 0x100fe200018e061b */
[----:B------:R1:W-:Y:S01]  /*1c30*/  STL.128 [R1+0x50], R4 ;  /* 0x0000500401007387 */ /* 0x0003e20000100c00 */
[--C-:B------:R-:W-:Y:S01]  /*1c40*/  IMAD.X R13, RZ, RZ, R27.reuse, P0 ;  /* 0x000000ffff0d7224 */ /* 0x100fe200000e061b */
[----:B------:R-:W-:Y:S01]  /*1c50*/  PLOP3.LUT P3, PT, PT, PT, UP1, 0x80, 0x0 ;  /* 0x000000000000781c */ /* 0x000fe20003f6f018 */
[----:B------:R-:W-:Y:S01]  /*1c60*/  IMAD.X R3, RZ, RZ, R27, P1 ;  /* 0x000000ffff037224 */ /* 0x000fe200008e061b */
[----:B------:R2:W-:Y:S01]  /*1c70*/  STL.128 [R1+0x290], RZ ;  /* 0x000290ff01007387 */ /* 0x0005e20000100c00 */
[----:B------:R-:W-:-:S02]  /*1c80*/  IADD3 R35, P0, R16, 0x230, RZ ;  /* 0x0000023010237810 */ /* 0x000fc40007f1e0ff */
[C---:B------:R-:W-:Y:S01]  /*1c90*/  IADD3 R34, P1, R16.reuse, 0x270, RZ ;  /* 0x0000027010227810 */ /* 0x040fe20007f3e0ff */
[----:B------:R2:W-:Y:S02]  /*1ca0*/  STL.64 [R1+0x8], R12 ;  /* 0x0000080c01007387 */ /* 0x0005e40000100a00 */
[----:B------:R-:W-:Y:S02]  /*1cb0*/  IMAD.X R44, RZ, RZ, R17, P0 ;  /* 0x000000ffff2c7224 */ /* 0x000fe400000e0611 */
[----:B0-----:R-:W-:Y:S01]  /*1cc0*/  IMAD.X R9, RZ, RZ, R27, P2 ;  /* 0x000000ffff097224 */ /* 0x001fe200010e061b */
[----:B------:R2:W-:Y:S01]  /*1cd0*/  STL.64 [R1+0x10], R2 ;  /* 0x0000100201007387 */ /* 0x0005e20000100a00 */
[----:B------:R-:W-:Y:S01]  /*1ce0*/  IADD3 R42, P2, R16, 0x38, RZ ;  /* 0x00000038102a7810 */ /* 0x000fe20007f5e0ff */
[----:B------:R-:W-:Y:S02]  /*1cf0*/  IMAD.X R43, RZ, RZ, R17, P1 ;  /* 0x000000ffff2b7224 */ /* 0x000fe400008e0611 */
[----:B-1----:R-:W-:Y:S01]  /*1d00*/  IMAD.MOV.U32 R4, RZ, RZ, R0 ;  /* 0x000000ffff047224 */ /* 0x002fe200078e0000 */
[----:B------:R2:W-:Y:S01]  /*1d10*/  STL.64 [R1+0x30], R2 ;  /* 0x0000300201007387 */ /* 0x0005e20000100a00 */
[----:B------:R-:W-:-:S02]  /*1d20*/  IMAD.MOV.U32 R5, RZ, RZ, R9 ;  /* 0x000000ffff057224 */ /* 0x000fc400078e0009 */
[----:B------:R-:W-:Y:S01]  /*1d30*/  IMAD.MOV.U32 R6, RZ, RZ, R14 ;  /* 0x000000ffff067224 */ /* 0x000fe200078e000e */
[----:B------:R2:W-:Y:S01]  /*1d40*/  STL.128 [R1+0x2a0], RZ ;  /* 0x0002a0ff01007387 */ /* 0x0005e20000100c00 */
[----:B------:R-:W-:Y:S02]  /*1d50*/  IMAD.MOV.U32 R7, RZ, RZ, R15 ;  /* 0x000000ffff077224 */ /* 0x000fe400078e000f */
[----:B------:R-:W-:Y:S01]  /*1d60*/  IMAD.X R57, RZ, RZ, R17, P2 ;  /* 0x000000ffff397224 */ /* 0x000fe200010e0611 */
[----:B------:R2:W-:Y:S04]  /*1d70*/  STL.128 [R1+0x2b0], RZ ;  /* 0x0002b0ff01007387 */ /* 0x0005e80000100c00 */
[----:B------:R2:W-:Y:S04]  /*1d80*/  STL.128 [R1+0x40], R4 ;  /* 0x0000400401007387 */ /* 0x0005e80000100c00 */
[----:B------:R2:W-:Y:S04]  /*1d90*/  STL.64 [R1+0x68], R6 ;  /* 0x0000680601007387 */ /* 0x0005e80000100a00 */
[----:B------:R2:W-:Y:S04]  /*1da0*/  STL.128 [R1+0x2c0], RZ ;  /* 0x0002c0ff01007387 */ /* 0x0005e80000100c00 */
        /* <DEDUP_REMOVED lines=26> */
[----:B------:R2:W-:Y:S04]  /*1f50*/  STL.64 [R1], RZ ;  /* 0x000000ff01007387 */ /* 0x0005e80000100a00 */
[----:B------:R2:W-:Y:S01]  /*1f60*/  STL.64 [R1+0x38], RZ ;  /* 0x000038ff01007387 */ /* 0x0005e20000100a00 */
        /* <DEDUP_REMOVED lines=11> */
.L_x_3211:
[----:B------:R-:W-:-:S11]  /*2020*/  UISETP.NE.AND UP1, UPT, UR5, 0x1, UPT ;  /* 0x000000010500788c */ /* 0x000fd6000bf25270 */
[----:B------:R-:W-:Y:S02]  /*2030*/  @UP1 ULDC.64 UR10, c[0x0][0xae0] ;  /* 0x0002b800000a1ab9 */ /* 0x000fe40000000a00 */
[----:B------:R-:W-:-:S04]  /*2040*/  UIMAD.WIDE.U32 UR6, UR8, UR10, URZ ;  /* 0x0000000a080672a5 */ /* 0x000fc8000f8e003f */
[----:B------:R-:W-:-:S12]  /*2050*/  @UP1 USHF.R.U32.HI UR8, URZ, UR11, UR7 ;  /* 0x0000000b3f081299 */ /* 0x000fd80008011607 */
.L_x_3212:
[----:B------:R-:W-:-:S04]  /*2060*/  UIMAD UR8, UR8, UR5, UR5 ;  /* 0x00000005080872a4 */ /* 0x000fc8000f8e0205 */
[----:B------:R-:W-:-:S04]  /*2070*/  UISETP.LT.AND UP1, UPT, UR4, UR8, UPT ;  /* 0x000000080400728c */ /* 0x000fc8000bf21270 */
[----:B------:R-:W-:-:S12]  /*2080*/  USEL UR4, UR4, UR8, UP1 ;  /* 0x0000000804047287 */ /* 0x000fd80008800000 */
.L_x_3210:
[----:B------:R-:W-:Y:S02]  /*2090*/  UIADD3 UR6, UR48, 0x5f, URZ ;  /* 0x0000005f30067890 */ /* 0x000fe4000fffe03f */
[----:B------:R-:W-:Y:S02]  /*20a0*/  UIADD3 UR8, UR4, 0x5f, URZ ;  /* 0x0000005f04087890 */ /* 0x000fe4000fffe03f */
[----:B------:R-:W-:Y:S02]  /*20b0*/  UIMAD.WIDE UR6, UR6, 0x2aaaaaab, URZ ;  /* 0x2aaaaaab060678a5 */ /* 0x000fe4000f8e023f */
[----:B------:R-:W-:Y:S01]  /*20c0*/  UIMAD.WIDE UR8, UR8, 0x2aaaaaab, URZ ;  /* 0x2aaaaaab080878a5 */ /* 0x000fe2000f8e023f */
[----:B------:R-:W-:Y:S01]  /*20d0*/  @UP0 ULDC UR10, c[0x0][0x44c] ;  /* 0x00011300000a0ab9 */ /* 0x000fe20000000800 */
[----:B------:R-:W-:Y:S02]  /*20e0*/  USHF.R.U32.HI UR4, URZ, 0x1f, UR7 ;  /* 0x0000001f3f047899 */ /* 0x000fe40008011607 */
[----:B------:R-:W-:-:S02]  /*20f0*/  UIMAD.WIDE.U32 UR10, UR39, UR10, URZ ;  /* 0x0000000a270a72a5 */ /* 0x000fc4000f8e003f */
[----:B------:R-:W-:Y:S01]  /*2100*/  USHF.R.U32.HI UR6, URZ, 0x1f, UR9 ;  /* 0x0000001f3f067899 */ /* 0x000fe20008011609 */
[----:B------:R-:W-:Y:S01]  /*2110*/  @UP0 ULDC UR13, c[0x0][0x450] ;  /* 0x00011400000d0ab9 */ /* 0x000fe20000000800 */
[----:B------:R-:W-:Y:S01]  /*2120*/  UMOV UR12, UR39 ;  /* 0x00000027000c7c82 */ /* 0x000fe20008000000 */
[----:B------:R-:W-:Y:S02]  /*2130*/  UIADD3 UR46, UR48, -UR47, URZ ;  /* 0x8000002f302e7290 */ /* 0x000fe4000fffe03f */
[----:B------:R-:W-:Y:S02]  /*2140*/  @UP0 USHF.R.U32.HI UR12, URZ, UR13, UR11 ;  /* 0x0000000d3f0c0299 */ /* 0x000fe4000801160b */
[----:B------:R-:W-:Y:S02]  /*2150*/  ULEA.HI.SX32 UR4, UR7, UR4, 0x1c ;  /* 0x0000000407047291 */ /* 0x000fe4000f8fe23f */
[----:B------:R-:W-:Y:S02]  /*2160*/  ULEA.HI.SX32 UR6, UR9, UR6, 0x1c ;  /* 0x0000000609067291 */ /* 0x000fe4000f8fe23f */
[----:B------:R-:W-:-:S02]  /*2170*/  UIADD3 UR7, UR46, UR12, URZ ;  /* 0x0000000c2e077290 */ /* 0x000fc4000fffe03f */
        /* <DEDUP_REMOVED lines=15> */
.L_x_3214:
[----:B------:R-:W-:-:S11]  /*2270*/  UISETP.NE.AND UP0, UPT, UR5, 0x1, UPT ;  /* 0x000000010500788c */ /* 0x000fd6000bf05270 */
[----:B------:R-:W-:Y:S02]  /*2280*/  @UP0 ULDC.64 UR12, c[0x0][0xae0] ;  /* 0x0002b800000c0ab9 */ /* 0x000fe40000000a00 */
[----:B------:R-:W-:-:S04]  /*2290*/  UIMAD.WIDE.U32 UR8, UR7, UR12, URZ ;  /* 0x0000000c070872a5 */ /* 0x000fc8000f8e003f */
[----:B------:R-:W-:-:S12]  /*22a0*/  @UP0 USHF.R.U32.HI UR7, URZ, UR13, UR9 ;  /* 0x0000000d3f070299 */ /* 0x000fd80008011609 */
.L_x_3215:
[----:B------:R-:W-:-:S04]  /*22b0*/  UIMAD UR5, UR7, UR5, URZ ;  /* 0x00000005070572a4 */ /* 0x000fc8000f8e023f */
[----:B------:R-:W-:-:S04]  /*22c0*/  UISETP.LT.AND UP0, UPT, UR10, UR5, UPT ;  /* 0x000000050a00728c */ /* 0x000fc8000bf01270 */
[----:B------:R-:W-:-:S12]  /*22d0*/  USEL UR10, UR10, UR5, !UP0 ;  /* 0x000000050a0a7287 */ /* 0x000fd8000c000000 */
.L_x_3213:
[----:B------:R-:W-:Y:S02]  /*22e0*/  UIMAD.WIDE UR4, UR10, 0x2aaaaaab, URZ ;  /* 0x2aaaaaab0a0478a5 */ /* 0x000fe4000f8e023f */
[----:B------:R-:W-:Y:S02]  /*22f0*/  ULOP3.LUT UR43, UR44, 0xff, URZ, 0xc0, !UPT ;  /* 0x000000ff2c2b7892 */ /* 0x000fe4000f8ec03f */
[----:B------:R-:W-:Y:S02]  /*2300*/  USHF.R.U32.HI UR4, URZ, 0x1f, UR5 ;  /* 0x0000001f3f047899 */ /* 0x000fe40008011605 */
[----:B------:R-:W-:Y:S02]  /*2310*/  USHF.R.U32.HI UR44, URZ, 0x10, UR44 ;  /* 0x000000103f2c7899 */ /* 0x000fe4000801162c */
[----:B------:R-:W-:-:S04]  /*2320*/  ULEA.HI.SX32 UR4, UR5, UR4, 0x1c ;  /* 0x0000000405047291 */ /* 0x000fc8000f8fe23f */
[----:B------:R-:W-:-:S04]  /*2330*/  UISETP.LT.AND UP0, UPT, URZ, UR4, UPT ;  /* 0x000000043f00728c */ /* 0x000fc8000bf01270 */
[----:B------:R-:W-:-:S03]  /*2340*/  USEL UR45, URZ, UR4, !UP0 ;  /* 0x000000043f2d7287 */ /* 0x000fc6000c000000 */
[----:B------:R-:W-:Y:S01]  /*2350*/  UMOV UR4, URZ ;  /* 0x0000003f00047c82 */ /* 0x000fe20008000000 */
[----:B------:R-:W-:-:S06]  /*2360*/  UISETP.GT.AND UP0, UPT, UR6, UR45, UPT ;  /* 0x0000002d0600728c */ /* 0x000fcc000bf04270 */
[----:B------:R-:W-:-:S13]  /*2370*/  PLOP3.LUT P0, PT, PT, PT, UP0, 0x80, 0x0 ;  /* 0x000000000000781c */ /* 0x000fda0003f0f008 */
[----:B------:R-:W-:Y:S05]  /*2380*/  @!P0 BRA `(.L_x_3216) ;  /* 0x0000000000948947 */ /* 0x000fea0003800000 */
[----:B------:R-:W-:Y:S01]  /*2390*/  UISETP.NE.AND UP0, UPT, UR44, URZ, UPT ;  /* 0x0000003f2c00728c */ /* 0x000fe2000bf05270 */
[----:B------:R-:W-:-:S03]  /*23a0*/  ULDC UR4, c[0x0][0xae8] ;  /* 0x0002ba0000047ab9 */ /* 0x000fc60000000800 */
[----:B------:R-:W-:-:S04]  /*23b0*/  USEL UR10, UR44, UR4, UP0 ;  /* 0x000000042c0a7287 */ /* 0x000fc80008000000 */
[----:B------:R-:W-:Y:S02]  /*23c0*/  UIADD3 UR4, UR10, -0x1, UR6 ;  /* 0xffffffff0a047890 */ /* 0x000fe4000fffe006 */
[----:B--2---:R-:W-:Y:S02]  /*23d0*/  IMAD.U32 R3, RZ, RZ, UR10 ;  /* 0x0000000aff037e24 */ /* 0x004fe4000f8e00ff */
[----:B------:R-:W-:-:S03]  /*23e0*/  UIADD3 UR7, -UR45, UR4, URZ ;  /* 0x000000042d077290 */ /* 0x000fc6000fffe13f */
[-C--:B------:R-:W-:Y:S01]  /*23f0*/  IABS R0, R3.reuse ;  /* 0x0000000300007213 */ /* 0x080fe20000000000 */
[----:B------:R-:W-:Y:S01]  /*2400*/  UMOV UR4, URZ ;  /* 0x0000003f00047c82 */ /* 0x000fe20008000000 */
[----:B------:R-:W-:Y:S01]  /*2410*/  IABS R5, R3 ;  /* 0x0000000300057213 */ /* 0x000fe20000000000 */
[----:B------:R-:W-:Y:S01]  /*2420*/  IMAD.U32 R4, RZ, RZ, UR7 ;  /* 0x00000007ff047e24 */ /* 0x000fe2000f8e00ff */
[----:B------:R-:W-:Y:S01]  /*2430*/  R2UR UR11, R0 ;  /* 0x00000000000b72ca */ /* 0x000fe200000e0000 */
[----:B------:R-:W-:-:S03]  /*2440*/  ULOP3.LUT UR7, UR7, UR10, URZ, 0x3c, !UPT ;  /* 0x0000000a07077292 */ /* 0x000fc6000f8e3c3f */
[----:B------:R-:W-:-:S05]  /*2450*/  IABS R4, R4 ;  /* 0x0000000400047213 */ /* 0x000fca0000000000 */
[----:B------:R-:W-:-:S04]  /*2460*/  IMAD.MOV.U32 R3, RZ, RZ, R4 ;  /* 0x000000ffff037224 */ /* 0x000fc800078e0004 */
[----:B------:R-:W0:Y:S01]  /*2470*/  I2F.RP R0, UR11 ;  /* 0x0000000b00007d06 */ /* 0x000e220008209400 */
[----:B------:R-:W-:-:S07]  /*2480*/  R2UR UR9, R3 ;  /* 0x00000000030972ca */ /* 0x000fce00000e0000 */
        /* <DEDUP_REMOVED lines=21> */
.L_x_3216:
[----:B------:R-:W-:Y:S01]  /*25e0*/  UIMAD UR45, UR43, UR4, UR45 ;  /* 0x000000042b2d72a4 */ /* 0x000fe2000f8e022d */
[----:B------:R-:W-:Y:S01]  /*25f0*/  IMAD.U32 R0, RZ, RZ, UR6 ;  /* 0x00000006ff007e24 */ /* 0x000fe2000f8e00ff */
[----:B------:R-:W-:Y:S01]  /*2600*/  PLOP3.LUT P0, PT, PT, PT, PT, 0x80, 0x0 ;  /* 0x000000000000781c */ /* 0x000fe20003f0f070 */
[----:B--2---:R-:W-:-:S05]  /*2610*/  IMAD.U32 R3, RZ, RZ, UR4 ;  /* 0x00000004ff037e24 */ /* 0x004fca000f8e00ff */
[----:B------:R-:W-:-:S04]  /*2620*/  VIADDMNMX R0, R3, UR45, R0, PT ;  /* 0x0000002d03007c46 */ /* 0x000fc8000b800100 */
[----:B------:R-:W-:-:S13]  /*2630*/  R2UR UR49, R0 ;  /* 0x00000000003172ca */ /* 0x000fda00000e0000 */
[----:B------:R-:W-:-:S06]  /*2640*/  UISETP.GT.AND UP0, UPT, UR49, UR45, UPT ;  /* 0x0000002d3100728c */ /* 0x000fcc000bf04270 */
[----:B------:R-:W-:-:S13]  /*2650*/  PLOP3.LUT P1, PT, PT, PT, UP0, 0x80, 0x0 ;  /* 0x000000000000781c */ /* 0x000fda0003f2f008 */
[----:B------:R-:W-:Y:S05]  /*2660*/  @!P1 BRA `(.L_x_3217) ;  /* 0x000001dc00ec9947 */ /* 0x000fea0003800000 */
[----:B------:R-:W2:Y:S01]  /*2670*/  LDL R2, [R1+0x4d4] ;  /* 0x0004d40001027983 */ /* 0x000ea20000100800 */
[----:B------:R-:W-:Y:S01]  /*2680*/  VIADD R8, R72, 0x400 ;  /* 0x0000040048087836 */ /* 0x000fe20000000000 */
[----:B------:R-:W-:Y:S01]  /*2690*/  IADD3 R32, P5, R16, 0xa8, RZ ;  /* 0x000000a810207810 */ /* 0x000fe20007fbe0ff */
[----:B------:R-:W-:Y:S01]  /*26a0*/  IMAD.MOV.U32 R4, RZ, RZ, 0x1 ;  /* 0x00000001ff047424 */ /* 0x000fe200078e00ff */
[----:B------:R-:W-:Y:S01]  /*26b0*/  STL.64 [R1+0x78], RZ ;  /* 0x000078ff01007387 */ /* 0x000fe20000100a00 */
[----:B------:R-:W-:Y:S01]  /*26c0*/  IMAD.MOV.U32 R5, RZ, RZ, RZ ;  /* 0x000000ffff057224 */ /* 0x000fe200078e00ff */
[----:B------:R-:W-:Y:S01]  /*26d0*/  SHF.R.U32.HI R8, RZ, 0x4, R8 ;  /* 0x00000004ff087819 */ /* 0x000fe20000011608 */
[----:B------:R-:W-:Y:S01]  /*26e0*/  IMAD.MOV.U32 R6, RZ, RZ, 0x1 ;  /* 0x00000001ff067424 */ /* 0x000fe200078e00ff */
[----:B------:R-:W-:Y:S01]  /*26f0*/  STL.128 [R1+0xb0], RZ ;  /* 0x0000b0ff01007387 */ /* 0x000fe20000100c00 */
[----:B------:R-:W-:Y:S01]  /*2700*/  IMAD.MOV.U32 R7, RZ, RZ, RZ ;  /* 0x000000ffff077224 */ /* 0x000fe200078e00ff */
[----:B------:R-:W-:Y:S01]  /*2710*/  LOP3.LUT R8, R8, 0x3fff, RZ, 0xc0, !PT ;  /* 0x00003fff08087812 */ /* 0x000fe200078ec0ff */
[----:B------:R-:W-:Y:S01]  /*2720*/  IMAD.MOV.U32 R10, RZ, RZ, 0x1 ;  /* 0x00000001ff0a7424 */ /* 0x000fe200078e00ff */
[----:B------:R-:W-:Y:S01]  /*2730*/  STL.128 [R1+0xc0], RZ ;  /* 0x0000c0ff01007387 */ /* 0x000fe20000100c00 */
[----:B------:R-:W-:Y:S01]  /*2740*/  IMAD.MOV.U32 R11, RZ, RZ, RZ ;  /* 0x000000ffff0b7224 */ /* 0x000fe200078e00ff */
[C---:B------:R-:W-:Y:S01]  /*2750*/  IADD3 R18, P6, R16.reuse, 0x78, RZ ;  /* 0x0000007810127810 */ /* 0x040fe20007fde0ff */
[----:B------:R-:W-:Y:S01]  /*2760*/  IMAD.X R33, RZ, RZ, R17, P5 ;  /* 0x000000ffff217224 */ /* 0x000fe200028e0611 */
[----:B------:R0:W-:Y:S01]  /*2770*/  STL.128 [R1+0x80], R4 ;  /* 0x0000800401007387 */ /* 0x0001e20000100c00 */
[----:B------:R-:W-:-:S02]  /*2780*/  IADD3 R41, P1, R16, 0x80, RZ ;  /* 0x0000008010297810 */ /* 0x000fc40007f3e0ff */
[C---:B------:R-:W-:Y:S01]  /*2790*/  IADD3 R40, P2, R16.reuse, 0x88, RZ ;  /* 0x0000008810287810 */ /* 0x040fe20007f5e0ff */
[----:B------:R-:W-:Y:S01]  /*27a0*/  STL.64 [R1+0x90], R10 ;  /* 0x0000900a01007387 */ /* 0x000fe20000100a00 */
[--C-:B------:R-:W-:Y:S01]  /*27b0*/  IMAD.X R19, RZ, RZ, R17.reuse, P6 ;  /* 0x000000ffff137224 */ /* 0x100fe200030e0611 */
[C---:B------:R-:W-:Y:S01]  /*27c0*/  IADD3 R39, P3, R16.reuse, 0x90, RZ ;  /* 0x0000009010277810 */ /* 0x040fe20007f7e0ff */
[--C-:B------:R-:W-:Y:S01]  /*27d0*/  IMAD.X R54, RZ, RZ, R17.reuse, P1 ;  /* 0x000000ffff367224 */ /* 0x100fe200008e0611 */
[----:B------:R-:W-:Y:S01]  /*27e0*/  STL.128 [R1+0xd0], RZ ;  /* 0x0000d0ff01007387 */ /* 0x000fe20000100c00 */
[--C-:B------:R-:W-:Y:S01]  /*27f0*/  IMAD.X R55, RZ, RZ, R17.reuse, P2 ;  /* 0x000000ffff377224 */ /* 0x100fe200010e0611 */
[C---:B------:R-:W-:Y:S01]  /*2800*/  IADD3 R38, P4, R16.reuse, 0x98, RZ ;  /* 0x0000009810267810 */ /* 0x040fe20007f9e0ff */
[----:B------:R-:W-:Y:S01]  /*2810*/  IMAD.X R52, RZ, RZ, R17, P3 ;  /* 0x000000ffff347224 */ /* 0x000fe200018e0611 */
[----:B------:R-:W-:Y:S01]  /*2820*/  STL.128 [R1+0xe0], RZ ;  /* 0x0000e0ff01007387 */ /* 0x000fe20000100c00 */
[----:B------:R-:W-:-:S02]  /*2830*/  IADD3 R37, P5, R16, 0xa0, RZ ;  /* 0x000000a010257810 */ /* 0x000fc40007fbe0ff */
[----:B------:R-:W-:Y:S01]  /*2840*/  IADD3 R36, P6, R16, 0xb0, RZ ;  /* 0x000000b010247810 */ /* 0x000fe20007fde0ff */
[----:B0-----:R-:W-:Y:S01]  /*2850*/  IMAD.MOV.U32 R5, RZ, RZ, 0x40000040 ;  /* 0x40000040ff057424 */ /* 0x001fe200078e00ff */
[C---:B------:R-:W-:Y:S01]  /*2860*/  LOP3.LUT R6, R8.reuse, 0x3000000, RZ, 0xfc, !PT ;  /* 0x0300000008067812 */ /* 0x040fe200078efcff */
[----:B------:R-:W-:Y:S01]  /*2870*/  IMAD.MOV.U32 R7, RZ, RZ, 0x40000040 ;  /* 0x40000040ff077424 */ /* 0x000fe200078e00ff */
[----:B------:R-:W-:Y:S01]  /*2880*/  LOP3.LUT R8, R8, 0x10000, RZ, 0xfc, !PT ;  /* 0x0001000008087812 */ /* 0x000fe200078efcff */
[----:B------:R-:W-:Y:S01]  /*2890*/  STL.128 [R1+0xf0], RZ ;  /* 0x0000f0ff01007387 */ /* 0x000fe20000100c00 */
[C---:B------:R-:W-:Y:S01]  /*28a0*/  IADD3 R48, P1, R16.reuse, 0x110, RZ ;  /* 0x0000011010307810 */ /* 0x040fe20007f3e0ff */
[--C-:B------:R-:W-:Y:S01]  /*28b0*/  IMAD.X R53, RZ, RZ, R17.reuse, P4 ;  /* 0x000000ffff357224 */ /* 0x100fe200020e0611 */
[----:B------:R-:W-:Y:S01]  /*28c0*/  IADD3 R46, P2, R16, 0x118, RZ ;  /* 0x00000118102e7810 */ /* 0x000fe20007f5e0ff */
[----:B------:R-:W-:Y:S01]  /*28d0*/  STL.128 [R1+0x100], RZ ;  /* 0x000100ff01007387 */ /* 0x000fe20000100c00 */
[----:B------:R-:W-:-:S02]  /*28e0*/  IMAD.X R50, RZ, RZ, R17, P5 ;  /* 0x000000ffff327224 */ /* 0x000fc400028e0611 */
[--C-:B------:R-:W-:Y:S02]  /*28f0*/  IMAD.X R51, RZ, RZ, R17.reuse, P6 ;  /* 0x000000ffff337224 */ /* 0x100fe400030e0611 */
[--C-:B------:R-:W-:Y:S02]  /*2900*/  IMAD.X R49, RZ, RZ, R17.reuse, P1 ;  /* 0x000000ffff317224 */ /* 0x100fe400008e0611 */
[----:B------:R-:W-:Y:S01]  /*2910*/  IMAD.X R47, RZ, RZ, R17, P2 ;  /* 0x000000ffff2f7224 */ /* 0x000fe200010e0611 */
[----:B--2---:R-:W0:Y:S02]  /*2920*/  SHFL.IDX PT, R0, R2, RZ, 0x1f ;  /* 0x00001fff02007589 */ /* 0x004e2400000e0000 */
[----:B0-----:R-:W-:-:S04]  /*2930*/  LEA.HI R2, R0, R0, RZ, 0x1 ;  /* 0x0000000000027211 */ /* 0x001fc800078f08ff */
[----:B------:R-:W-:Y:S01]  /*2940*/  LOP3.LUT R3, R2, 0x7fffe, RZ, 0xc0, !PT ;  /* 0x0007fffe02037812 */ /* 0x000fe200078ec0ff */
[----:B------:R-:W-:-:S04]  /*2950*/  VIADD R2, R72, 0x1c400 ;  /* 0x0001c40048027836 */ /* 0x000fc80000000000 */
[----:B------:R-:W-:Y:S01]  /*2960*/  IMAD.IADD R0, R0, 0x1, -R3 ;  /* 0x0000000100007824 */ /* 0x000fe200078e0a03 */
[----:B------:R-:W-:Y:S01]  /*2970*/  SHF.R.U32.HI R2, RZ, 0x4, R2 ;  /* 0x00000004ff027819 */ /* 0x000fe20000011602 */
[----:B------:R-:W-:-:S03]  /*2980*/  VIADD R3, R72, 0x18400 ;  /* 0x0001840048037836 */ /* 0x000fc60000000000 */
[----:B------:R-:W-:Y:S01]  /*2990*/  LOP3.LUT R2, R2, 0x3fff, RZ, 0xc0, !PT ;  /* 0x00003fff02027812 */ /* 0x000fe200078ec0ff */
[----:B------:R-:W-:Y:S01]  /*29a0*/  IMAD R0, R0, 0x2000, R3 ;  /* 0x0000200000007824 */ /* 0x000fe200078e0203 */
[----:B------:R-:W-:Y:S02]  /*29b0*/  LOP3.LUT P0, RZ, R3, 0x1bf, RZ, 0xc0, !PT ;  /* 0x000001bf03ff7812 */ /* 0x000fe4000780c0ff */
[----:B------:R-:W-:Y:S01]  /*29c0*/  LOP3.LUT R4, R2, 0x10000, RZ, 0xfc, !PT ;  /* 0x0001000002047812 */ /* 0x000fe200078efcff */
[----:B------:R-:W-:Y:S01]  /*29d0*/  VIADD R3, R0, 0xa000 ;  /* 0x0000a00000037836 */ /* 0x000fe20000000000 */
[----:B------:R-:W-:-:S03]  /*29e0*/  SHF.R.U32.HI R0, RZ, 0x4, R0 ;  /* 0x00000004ff007819 */ /* 0x000fc60000011600 */
[----:B------:R0:W-:Y:S01]  /*29f0*/  STL.128 [R1+0xa0], R4 ;  /* 0x0000a00401007387 */ /* 0x0001e20000100c00 */
[----:B------:R-:W-:Y:S02]  /*2a00*/  SHF.R.U32.HI R3, RZ, 0x4, R3 ;  /* 0x00000004ff037819 */ /* 0x000fe40000011603 */
[----:B------:R-:W-:Y:S02]  /*2a10*/  LOP3.LUT R0, R0, 0x3fff, RZ, 0xc0, !PT ;  /* 0x00003fff00007812 */ /* 0x000fe400078ec0ff */
[----:B------:R-:W-:Y:S02]  /*2a20*/  LOP3.LUT R3, R3, 0x3fff, RZ, 0xc0, !PT ;  /* 0x00003fff03037812 */ /* 0x000fe400078ec0ff */
[----:B------:R-:W-:Y:S02]  /*2a30*/  LOP3.LUT R2, R0, 0x10000, RZ, 0xfc, !PT ;  /* 0x0001000000027812 */ /* 0x000fe400078efcff */
[----:B------:R-:W-:Y:S01]  /*2a40*/  LOP3.LUT R0, R3, 0x10000, RZ, 0xfc, !PT ;  /* 0x0001000003007812 */ /* 0x000fe200078efcff */
[----:B------:R-:W-:-:S05]  /*2a50*/  IMAD.MOV.U32 R3, RZ, RZ, 0x40000040 ;  /* 0x40000040ff037424 */ /* 0x000fca00078e00ff */
[----:B------:R1:W-:Y:S01]  /*2a60*/  STL.64 [R1+0x98], R2 ;  /* 0x0000980201007387 */ /* 0x0003e20000100a00 */
[----:B0-----:R-:W-:Y:S02]  /*2a70*/  IMAD.MOV.U32 R6, RZ, RZ, R8 ;  /* 0x000000ffff067224 */ /* 0x001fe400078e0008 */
[----:B------:R-:W-:-:S05]  /*2a80*/  IMAD.MOV.U32 R4, RZ, RZ, R0 ;  /* 0x000000ffff047224 */ /* 0x000fca00078e0000 */
[----:B------:R1:W-:Y:S01]  /*2a90*/  STL.128 [R1+0x110], R4 ;  /* 0x0001100401007387 */ /* 0x0003e20000100c00 */
[----:B------:R-:W-:Y:S05]  /*2aa0*/  @!P0 BRA `(.L_x_3218) ;  /* 0x0000000000408947 */ /* 0x000fea0003800000 */
[----:B-1----:R-:W-:Y:S01]  /*2ab0*/  MOV R2, 0x0 ;  /* 0x0000000000027802 */ /* 0x002fe20000000f00 */
        /* <DEDUP_REMOVED lines=15> */
.L_x_3218:
[----:B------:R-:W2:Y:S01]  /*2bb0*/  LDL R45, [R1+0x224] ;  /* 0x00022400012d7983 */ /* 0x000ea20000100800 */
[----:B------:R-:W0:Y:S01]  /*2bc0*/  LDC.64 R10, c[0x0][0xad0] ;  /* 0x0002b400ff0a7b82 */ /* 0x000e220000000a00 */
[C---:B------:R-:W-:Y:S01]  /*2bd0*/  IADD3 R24, P0, R16.reuse, 0x120, RZ ;  /* 0x0000012010187810 */ /* 0x040fe20007f1e0ff */
[----:B------:R-:W-:Y:S01]  /*2be0*/  IMAD.U32 R13, RZ, RZ, UR48 ;  /* 0x00000030ff0d7e24 */ /* 0x000fe2000f8e00ff */
[----:B------:R-:W3:Y:S01]  /*2bf0*/  S2R R56, SR_TID.X ;  /* 0x0000000000387919 */ /* 0x000ee20000002100 */
[----:B------:R-:W-:Y:S01]  /*2c00*/  IMAD.U32 R12, RZ, RZ, UR47 ;  /* 0x0000002fff0c7e24 */ /* 0x000fe2000f8e00ff */
[----:B------:R-:W-:Y:S01]  /*2c10*/  BSSY B0, `(.L_x_3219) ;  /* 0x000001f000007945 */ /* 0x000fe20003800000 */
[--C-:B------:R-:W-:Y:S01]  /*2c20*/  IMAD.X R25, RZ, RZ, R17.reuse, P0 ;  /* 0x000000ffff197224 */ /* 0x100fe200000e0611 */
[----:B------:R-:W-:Y:S01]  /*2c30*/  IADD3 R20, P0, R16, 0x16c, RZ ;  /* 0x0000016c10147810 */ /* 0x000fe20007f1e0ff */
[----:B------:R-:W4:Y:S01]  /*2c40*/  LDC.64 R8, c[0x0][0xad8] ;  /* 0x0002b600ff087b82 */ /* 0x000f220000000a00 */
[----:B------:R-:W-:Y:S01]  /*2c50*/  IMAD.MOV.U32 R28, RZ, RZ, RZ ;  /* 0x000000ffff1c7224 */ /* 0x000fe200078e00ff */
[----:B------:R0:W-:Y:S02]  /*2c60*/  STL.64 [R1+0x130], R18 ;  /* 0x0001301201007387 */ /* 0x0001e40000100a00 */
[----:B------:R-:W-:-:S02]  /*2c70*/  IMAD.X R21, RZ, RZ, R17, P0 ;  /* 0x000000ffff157224 */ /* 0x000fc400000e0611 */
[----:B------:R0:W-:Y:S02]  /*2c80*/  STL.64 [R1+0x128], R24 ;  /* 0x0001281801007387 */ /* 0x0001e40000100a00 */
[----:B-1----:R-:W1:Y:S02]  /*2c90*/  LDC.64 R2, c[0x0][0xae0] ;  /* 0x0002b800ff027b82 */ /* 0x002e640000000a00 */
[----:B------:R0:W-:Y:S04]  /*2ca0*/  STL.64 [R1+0x170], R20 ;  /* 0x0001701401007387 */ /* 0x0001e80000100a00 */
[----:B------:R0:W-:Y:S02]  /*2cb0*/  STL.64 [R1+0x120], R178 ;  /* 0x000120b201007387 */ /* 0x0001e40000100a00 */
[----:B------:R-:W5:Y:S01]  /*2cc0*/  LDC R6, c[0x0][0x450] ;  /* 0x00011400ff067b82 */ /* 0x000f620000000800 */
[----:B0-----:R-:W-:Y:S01]  /*2cd0*/  IMAD.MOV.U32 R14, RZ, RZ, R11 ;  /* 0x000000ffff0e7224 */ /* 0x001fe200078e000b */
[----:B------:R0:W-:Y:S01]  /*2ce0*/  STL.U8 [R1+0x138], RZ ;  /* 0x000138ff01007387 */ /* 0x0001e20000100000 */
[----:B------:R-:W-:-:S05]  /*2cf0*/  IMAD.MOV.U32 R7, RZ, RZ, R10 ;  /* 0x000000ffff077224 */ /* 0x000fca00078e000a */
[----:B------:R-:W5:Y:S01]  /*2d00*/  LDC.64 R4, c[0x0][0x448] ;  /* 0x00011200ff047b82 */ /* 0x000f620000000a00 */
[----:B----4-:R-:W-:Y:S02]  /*2d10*/  IMAD.MOV.U32 R15, RZ, RZ, R8 ;  /* 0x000000ffff0f7224 */ /* 0x010fe400078e0008 */
[----:B------:R-:W-:Y:S02]  /*2d20*/  IMAD.MOV.U32 R29, RZ, RZ, R9 ;  /* 0x000000ffff1d7224 */ /* 0x000fe400078e0009 */
[----:B---3--:R-:W-:Y:S01]  /*2d30*/  VIADD R216, R56, 0xffffff80 ;  /* 0xffffff8038d87836 */ /* 0x008fe20000000000 */
[----:B------:R0:W-:Y:S01]  /*2d40*/  STL.128 [R1+0x140], R12 ;  /* 0x0001400c01007387 */ /* 0x0001e20000100c00 */
[----:B-1----:R-:W-:Y:S02]  /*2d50*/  IMAD.MOV.U32 R30, RZ, RZ, R2 ;  /* 0x000000ffff1e7224 */ /* 0x002fe400078e0002 */
[----:B------:R-:W-:Y:S01]  /*2d60*/  IMAD.MOV.U32 R31, RZ, RZ, R3 ;  /* 0x000000ffff1f7224 */ /* 0x000fe200078e0003 */
[----:B------:R0:W-:Y:S04]  /*2d70*/  STL [R1+0x13c], R216 ;  /* 0x00013cd801007387 */ /* 0x0001e80000100800 */
[----:B------:R0:W-:Y:S04]  /*2d80*/  STL.128 [R1+0x150], R28 ;  /* 0x0001501c01007387 */ /* 0x0001e80000100c00 */
[----:B-----5:R0:W-:Y:S01]  /*2d90*/  STL.128 [R1+0x160], R4 ;  /* 0x0001600401007387 */ /* 0x0201e20000100c00 */
[----:B--2---:R-:W-:-:S04]  /*2da0*/  LEA.HI R0, R45, R45, RZ, 0x1 ;  /* 0x0000002d2d007211 */ /* 0x004fc800078f08ff */
[----:B------:R-:W-:-:S05]  /*2db0*/  LOP3.LUT R0, R0, 0xfffffffe, RZ, 0xc0, !PT ;  /* 0xfffffffe00007812 */ /* 0x000fca00078ec0ff */
[----:B------:R-:W-:-:S05]  /*2dc0*/  IMAD.IADD R0, R45, 0x1, -R0 ;  /* 0x000000012d007824 */ /* 0x000fca00078e0a00 */
[----:B------:R-:W-:-:S04]  /*2dd0*/  SHF.L.U32 R11, R0, 0x1f, RZ ;  /* 0x0000001f000b7819 */ /* 0x000fc800000006ff */
[----:B------:R-:W1:Y:S02]  /*2de0*/  SYNCS.PHASECHK.TRANS64.TRYWAIT P0, [R72+URZ+0x32400], R11 ;  /* 0x0324000b480075a7 */ /* 0x000e64000800017f */
[----:B01----:R-:W-:Y:S05]  /*2df0*/  @!P0 BRA `(.L_x_3220) ;  /* 0x000002a000688947 */ /* 0x003fea0003800000 */
.L_x_3471:
[----:B------:R-:W-:Y:S05]  /*2e00*/  BSYNC B0 ;  /* 0x0000000000007941 */ /* 0x000fea0003800000 */
.L_x_3219:
[----:B------:R-:W2:Y:S04]  /*2e10*/  LDL R7, [R1+0x4cc] ;  /* 0x0004cc0001077983 */ /* 0x000ea80000100800 */
[----:B------:R-:W3:Y:S04]  /*2e20*/  LDL R0, [R1+0x4d0] ;  /* 0x0004d00001007983 */ /* 0x000ee80000100800 */
[----:B------:R-:W4:Y:S04]  /*2e30*/  LDL.64 R30, [R1+0x4c0] ;  /* 0x0004c000011e7983 */ /* 0x000f280000100a00 */
[----:B------:R-:W4:Y:S04]  /*2e40*/  LDL R28, [R1+0x1c] ;  /* 0x00001c00011c7983 */ /* 0x000f280000100800 */
[----:B0-----:R0:W5:Y:S01]  /*2e50*/  LDL.64 R10, [R1+0x218] ;  /* 0x00021800010a7983 */ /* 0x0011620000100a00 */
[C---:B------:R-:W-:Y:S01]  /*2e60*/  IADD3 R14, P0, R16.reuse, 0x138, RZ ;  /* 0x00000138100e7810 */ /* 0x040fe20007f1e0ff */
[----:B------:R-:W-:Y:S01]  /*2e70*/  IMAD.MOV.U32 R12, RZ, RZ, R41 ;  /* 0x000000ffff0c7224 */ /* 0x000fe200078e0029 */
[----:B------:R-:W-:Y:S01]  /*2e80*/  IADD3 R18, P1, R16, 0x170, RZ ;  /* 0x0000017010127810 */ /* 0x000fe20007f3e0ff */
[----:B------:R-:W-:Y:S01]  /*2e90*/  IMAD.MOV.U32 R13, RZ, RZ, R54 ;  /* 0x000000ffff0d7224 */ /* 0x000fe200078e0036 */
[----:B------:R-:W1:Y:S01]  /*2ea0*/  S2R R29, SR_TID.X ;  /* 0x00000000001d7919 */ /* 0x000e620000002100 */
[--C-:B------:R-:W-:Y:S01]  /*2eb0*/  IMAD.X R15, RZ, RZ, R17.reuse, P0 ;  /* 0x000000ffff0f7224 */ /* 0x100fe200000e0611 */
[----:B------:R-:W-:Y:S05]  /*2ec0*/  WARPSYNC.ALL ;  /* 0x0000000000007948 */ /* 0x000fea0003800000 */
[----:B------:R0:W-:Y:S01]  /*2ed0*/  STL.128 [R1+0x180], R12 ;  /* 0x0001800c01007387 */ /* 0x0001e20000100c00 */
[----:B------:R-:W-:Y:S01]  /*2ee0*/  IMAD.X R19, RZ, RZ, R17, P1 ;  /* 0x000000ffff137224 */ /* 0x000fe200008e0611 */
[----:B------:R-:W-:Y:S01]  /*2ef0*/  BSSY B0, `(.L_x_3221) ;  /* 0x0000032000007945 */ /* 0x000fe20003800000 */
[----:B------:R-:W-:Y:S01]  /*2f00*/  IMAD.MOV.U32 R24, RZ, RZ, R37 ;  /* 0x000000ffff187224 */ /* 0x000fe200078e0025 */
[----:B------:R-:W-:Y:S01]  /*2f10*/  STL.64 [R1+0x210], R32 ;  /* 0x0002102001007387 */ /* 0x000fe20000100a00 */
[----:B------:R-:W-:-:S05]  /*2f20*/  IMAD.MOV.U32 R25, RZ, RZ, R50 ;  /* 0x000000ffff197224 */ /* 0x000fca00078e0032 */
[----:B------:R-:W-:Y:S01]  /*2f30*/  STL.128 [R1+0x1a0], R24 ;  /* 0x0001a01801007387 */ /* 0x000fe20000100c00 */
[----:B0-----:R-:W-:Y:S02]  /*2f40*/  IMAD.MOV.U32 R14, RZ, RZ, R42 ;  /* 0x000000ffff0e7224 */ /* 0x001fe400078e002a */
[----:B------:R-:W-:Y:S01]  /*2f50*/  IMAD.MOV.U32 R15, RZ, RZ, R57 ;  /* 0x000000ffff0f7224 */ /* 0x000fe200078e0039 */
[----:B-1----:R-:W-:Y:S01]  /*2f60*/  SHF.R.U32.HI R29, RZ, 0x7, R29 ;  /* 0x00000007ff1d7819 */ /* 0x002fe2000001161d */
[----:B--2---:R-:W-:Y:S02]  /*2f70*/  IMAD.MOV.U32 R13, RZ, RZ, R7 ;  /* 0x000000ffff0d7224 */ /* 0x004fe400078e0007 */
[----:B---3--:R-:W-:Y:S01]  /*2f80*/  IMAD.MOV.U32 R12, RZ, RZ, R0 ;  /* 0x000000ffff0c7224 */ /* 0x008fe200078e0000 */
[C---:B------:R-:W-:Y:S01]  /*2f90*/  IADD3 R0, P0, R16.reuse, 0x260, RZ ;  /* 0x0000026010007810 */ /* 0x040fe20007f1e0ff */
[----:B----4-:R-:W-:Y:S04]  /*2fa0*/  STL.64 [R1+0x178], R30 ;  /* 0x0001781e01007387 */ /* 0x010fe80000100a00 */
[--C-:B------:R-:W-:Y:S01]  /*2fb0*/  IMAD.X R7, RZ, RZ, R17.reuse, P0 ;  /* 0x000000ffff077224 */ /* 0x100fe200000e0611 */
[----:B------:R-:W-:Y:S01]  /*2fc0*/  IADD3 R20, P0, R16, 0x128, RZ ;  /* 0x0000012810147810 */ /* 0x000fe20007f1e0ff */
[----:B------:R0:W-:Y:S04]  /*2fd0*/  STL.128 [R1+0x1b0], R12 ;  /* 0x0001b00c01007387 */ /* 0x0001e80000100c00 */
[----:B------:R-:W-:-:S02]  /*2fe0*/  IMAD.X R21, RZ, RZ, R17, P0 ;  /* 0x000000ffff157224 */ /* 0x000fc400000e0611 */
[----:B0-----:R-:W-:Y:S02]  /*2ff0*/  IMAD.MOV.U32 R12, RZ, RZ, R39 ;  /* 0x000000ffff0c7224 */ /* 0x001fe400078e0027 */
[----:B------:R-:W-:Y:S02]  /*3000*/  IMAD.MOV.U32 R13, RZ, RZ, R52 ;  /* 0x000000ffff0d7224 */ /* 0x000fe400078e0034 */
[----:B------:R-:W-:Y:S02]  /*3010*/  IMAD.MOV.U32 R14, RZ, RZ, R48 ;  /* 0x000000ffff0e7224 */ /* 0x000fe400078e0030 */
[----:B------:R-:W-:-:S05]  /*3020*/  IMAD.MOV.U32 R15, RZ, RZ, R49 ;  /* 0x000000ffff0f7224 */ /* 0x000fca00078e0031 */
[----:B------:R0:W-:Y:S02]  /*3030*/  STL.128 [R1+0x1c0], R12 ;  /* 0x0001c00c01007387 */ /* 0x0001e40000100c00 */
[----:B0-----:R-:W-:Y:S02]  /*3040*/  IMAD.MOV.U32 R12, RZ, RZ, R46 ;  /* 0x000000ffff0c7224 */ /* 0x001fe400078e002e */
[----:B------:R-:W-:Y:S02]  /*3050*/  IMAD.MOV.U32 R13, RZ, RZ, R47 ;  /* 0x000000ffff0d7224 */ /* 0x000fe400078e002f */
[----:B------:R-:W-:Y:S01]  /*3060*/  IMAD.MOV.U32 R14, RZ, RZ, R0 ;  /* 0x000000ffff0e7224 */ /* 0x000fe200078e0000 */
[----:B------:R-:W-:Y:S01]  /*3070*/  LOP3.LUT R0, R28, 0x1, RZ, 0xfc, !PT ;  /* 0x000000011c007812 */ /* 0x000fe200078efcff */
[----:B------:R-:W-:Y:S02]  /*3080*/  IMAD.MOV.U32 R15, RZ, RZ, R7 ;  /* 0x000000ffff0f7224 */ /* 0x000fe400078e0007 */
[----:B------:R-:W-:-:S05]  /*3090*/  VIADD R7, R29, 0x8 ;  /* 0x000000081d077836 */ /* 0x000fca0000000000 */
[----:B------:R0:W-:Y:S01]  /*30a0*/  BAR.SYNC.DEFER_BLOCKING R7, 0x100 ;  /* 0x000400070000751d */ /* 0x0001e20000010000 */
[----:B------:R-:W-:-:S05]  /*30b0*/  ISETP.NE.AND P1, PT, R0, 0x3, PT ;  /* 0x000000030000780c */ /* 0x000fca0003f25270 */
[----:B------:R1:W-:Y:S02]  /*30c0*/  STL.128 [R1+0x1d0], R12 ;  /* 0x0001d00c01007387 */ /* 0x0003e40000100c00 */
[----:B-1----:R-:W-:Y:S02]  /*30d0*/  IMAD.MOV.U32 R14, RZ, RZ, R35 ;  /* 0x000000ffff0e7224 */ /* 0x002fe400078e0023 */
[----:B------:R-:W-:Y:S02]  /*30e0*/  IMAD.MOV.U32 R15, RZ, RZ, R44 ;  /* 0x000000ffff0f7224 */ /* 0x000fe400078e002c */
[----:B------:R-:W-:Y:S02]  /*30f0*/  IMAD.MOV.U32 R12, RZ, RZ, R18 ;  /* 0x000000ffff0c7224 */ /* 0x000fe400078e0012 */
[----:B------:R-:W-:Y:S02]  /*3100*/  IMAD.MOV.U32 R13, RZ, RZ, R19 ;  /* 0x000000ffff0d7224 */ /* 0x000fe400078e0013 */
[----:B------:R-:W-:-:S02]  /*3110*/  IMAD.MOV.U32 R18, RZ, RZ, R38 ;  /* 0x000000ffff127224 */ /* 0x000fc400078e0026 */
[----:B------:R-:W-:Y:S01]  /*3120*/  IMAD.MOV.U32 R19, RZ, RZ, R53 ;  /* 0x000000ffff137224 */ /* 0x000fe200078e0035 */
[----:B------:R1:W-:Y:S04]  /*3130*/  STL.128 [R1+0x1e0], R12 ;  /* 0x0001e00c01007387 */ /* 0x0003e80000100c00 */
[----:B------:R-:W-:Y:S01]  /*3140*/  STL.128 [R1+0x190], R16 ;  /* 0x0001901001007387 */ /* 0x000fe20000100c00 */
[----:B-1----:R-:W-:Y:S02]  /*3150*/  IMAD.MOV.U32 R14, RZ, RZ, R34 ;  /* 0x000000ffff0e7224 */ /* 0x002fe400078e0022 */
[----:B------:R-:W-:Y:S02]  /*3160*/  IMAD.MOV.U32 R15, RZ, RZ, R43 ;  /* 0x000000ffff0f7224 */ /* 0x000fe400078e002b */
[----:B------:R-:W-:-:S02]  /*3170*/  IMAD.MOV.U32 R12, RZ, RZ, R20 ;  /* 0x000000ffff0c7224 */ /* 0x000fc400078e0014 */
[----:B------:R-:W-:-:S05]  /*3180*/  IMAD.MOV.U32 R13, RZ, RZ, R21 ;  /* 0x000000ffff0d7224 */ /* 0x000fca00078e0015 */
[----:B------:R1:W-:Y:S02]  /*3190*/  STL.128 [R1+0x1f0], R12 ;  /* 0x0001f00c01007387 */ /* 0x0003e40000100c00 */
[----:B-1----:R-:W-:Y:S02]  /*31a0*/  IMAD.MOV.U32 R12, RZ, RZ, R40 ;  /* 0x000000ffff0c7224 */ /* 0x002fe400078e0028 */
[----:B------:R-:W-:Y:S02]  /*31b0*/  IMAD.MOV.U32 R13, RZ, RZ, R55 ;  /* 0x000000ffff0d7224 */ /* 0x000fe400078e0037 */
[----:B------:R-:W-:Y:S02]  /*31c0*/  IMAD.MOV.U32 R14, RZ, RZ, R36 ;  /* 0x000000ffff0e7224 */ /* 0x000fe400078e0024 */
[----:B------:R-:W-:-:S05]  /*31d0*/  IMAD.MOV.U32 R15, RZ, RZ, R51 ;  /* 0x000000ffff0f7224 */ /* 0x000fca00078e0033 */
[----:B------:R0:W-:Y:S01]  /*31e0*/  STL.128 [R1+0x200], R12 ;  /* 0x0002000c01007387 */ /* 0x0001e20000100c00 */
[----:B------:R-:W-:Y:S05]  /*31f0*/  @!P1 BRA `(.L_x_3222) ;  /* 0x0000000000049947 */ /* 0x000fea0003800000 */
[----:B------:R-:W-:Y:S01]  /*3200*/  BPT.TRAP 0x1 ;  /* 0x000000040000795c */ /* 0x000fe20000300000 */
.L_x_3222:
[----:B------:R-:W-:Y:S05]  /*3210*/  BSYNC B0 ;  /* 0x0000000000007941 */ /* 0x000fea0003800000 */
.L_x_3221:
[----:B0-----:R-:W2:Y:S01]  /*3220*/  LDL.64 R12, [R1+0x8] ;  /* 0x00000800010c7983 */ /* 0x001ea20000100a00 */
[----:B-----5:R-:W-:Y:S01]  /*3230*/  SHF.L.U32 R11, R11, 0x1f, RZ ;  /* 0x0000001f0b0b7819 */ /* 0x020fe200000006ff */
[----:B------:R-:W-:Y:S01]  /*3240*/  BSSY B0, `(.L_x_3223) ;  /* 0x0000006000007945 */ /* 0x000fe20003800000 */
[----:B--2---:R-:W-:-:S05]  /*3250*/  MOV R13, R12 ;  /* 0x0000000c000d7202 */ /* 0x004fca0000000f00 */
[----:B------:R-:W-:-:S04]  /*3260*/  IMAD R10, R10, 0x8, R13 ;  /* 0x000000080a0a7824 */ /* 0x000fc800078e020d */
[----:B------:R0:W1:Y:S01]  /*3270*/  SYNCS.PHASECHK.TRANS64.TRYWAIT P0, [R10+URZ], R11 ;  /* 0x0000000b0a0075a7 */ /* 0x000062000800017f */
[----:B------:R-:W-:Y:S05]  /*3280*/  @!P1 BRA `(.L_x_3224) ;  /* 0x0000000000049947 */ /* 0x000fea0003800000 */
[----:B------:R-:W-:Y:S01]  /*3290*/  BPT.TRAP 0x1 ;  /* 0x000000040000795c */ /* 0x000fe20000300000 */
.L_x_3224:
[----:B------:R-:W-:Y:S05]  /*32a0*/  BSYNC B0 ;  /* 0x0000000000007941 */ /* 0x000fea0003800000 */
.L_x_3223:
[----:B------:R-:W-:Y:S04]  /*32b0*/  BSSY B0, `(.L_x_3225) ;  /* 0x0000004000007945 */ /* 0x000fe80003800000 */
[----:B-1----:R-:W-:Y:S05]  /*32c0*/  @P0 BRA `(.L_x_3226) ;  /* 0x0000000000080947 */ /* 0x002fea0003800000 */
[----:B------:R-:W1:Y:S02]  /*32d0*/  SYNCS.PHASECHK.TRANS64.TRYWAIT P0, [R10+URZ], R11 ;  /* 0x0000000b0a0075a7 */ /* 0x000e64000800017f */
[----:B-1----:R-:W-:Y:S05]  /*32e0*/  @!P0 BRA `(.L_x_3227) ;  /* 0x0000029c00408947 */ /* 0x002fea0003800000 */
.L_x_3226:
[----:B------:R-:W-:Y:S05]  /*32f0*/  BSYNC B0 ;  /* 0x0000000000007941 */ /* 0x000fea0003800000 */
.L_x_3225:
        /* <DEDUP_REMOVED lines=58> */
.L_x_3472:
[----:B------:R-:W-:Y:S05]  /*36a0*/  BSYNC B0 ;  /* 0x0000000000007941 */ /* 0x000fea0003800000 */
.L_x_3228:
[----:B------:R-:W2:Y:S04]  /*36b0*/  LDL R12, [R1+0x54] ;  /* 0x00005400010c7983 */ /* 0x000ea80000100800 */
[----:B0-----:R0:W5:Y:S01]  /*36c0*/  LDL.64 R10, [R1+0x218] ;  /* 0x00021800010a7983 */ /* 0x0011620000100a00 */
[----:B------:R-:W-:Y:S01]  /*36d0*/  BSSY B0, `(.L_x_3230) ;  /* 0x0000005000007945 */ /* 0x000fe20003800000 */
[----:B--2---:R-:W-:-:S04]  /*36e0*/  LOP3.LUT R12, R12, 0x1, RZ, 0xfc, !PT ;  /* 0x000000010c0c7812 */ /* 0x004fc800078efcff */
[----:B------:R-:W-:-:S13]  /*36f0*/  ISETP.NE.AND P1, PT, R12, 0x3, PT ;  /* 0x000000030c00780c */ /* 0x000fda0003f25270 */
[----:B0-----:R-:W-:Y:S05]  /*3700*/  @!P1 BRA `(.L_x_3231) ;  /* 0x0000000000049947 */ /* 0x001fea0003800000 */
[----:B------:R-:W-:Y:S01]  /*3710*/  BPT.TRAP 0x1 ;  /* 0x000000040000795c */ /* 0x000fe20000300000 */
.L_x_3231:
[----:B------:R-:W-:Y:S05]  /*3720*/  BSYNC B0 ;  /* 0x0000000000007941 */ /* 0x000fea0003800000 */
.L_x_3230:
        /* <DEDUP_REMOVED lines=8> */
.L_x_3233:
[----:B------:R-:W-:Y:S05]  /*37b0*/  BSYNC B0 ;  /* 0x0000000000007941 */ /* 0x000fea0003800000 */
.L_x_3232:
[----:B------:R-:W-:Y:S04]  /*37c0*/  BSSY B0, `(.L_x_3234) ;  /* 0x0000004000007945 */ /* 0x000fe80003800000 */
[----:B-1----:R-:W-:Y:S05]  /*37d0*/  @P0 BRA `(.L_x_3235) ;  /* 0x0000000000080947 */ /* 0x002fea0003800000 */
[----:B------:R-:W1:Y:S02]  /*37e0*/  SYNCS.PHASECHK.TRANS64.TRYWAIT P0, [R10+URZ], R11 ;  /* 0x0000000b0a0075a7 */ /* 0x000e64000800017f */
[----:B-1----:R-:W-:Y:S05]  /*37f0*/  @!P0 BRA `(.L_x_3236) ;  /* 0x0000029800248947 */ /* 0x002fea0003800000 */
.L_x_3235:
[----:B------:R-:W-:Y:S05]  /*3800*/  BSYNC B0 ;  /* 0x0000000000007941 */ /* 0x000fea0003800000 */
.L_x_3234:
        /* <DEDUP_REMOVED lines=9> */
[----:B------:R-:W5:Y:S04]  /*38a0*/  LDL.64 R74, [R1+0x110] ;  /* 0x00011000014a7983 */ /* 0x000f680000100a00 */
[----:B------:R-:W5:Y:S01]  /*38b0*/  LDL.64 R76, [R1+0x110] ;  /* 0x00011000014c7983 */ /* 0x000f620000100a00 */
[----:B--2---:R-:W-:Y:S01]  /*38c0*/  IMAD R10, R73, 0xc00, R10 ;  /* 0x00000c00490a7824 */ /* 0x004fe200078e020a */
[----:B------:R-:W-:-:S02]  /*38d0*/  R2UR UR7, R11 ;  /* 0x000000000b0772ca */ /* 0x000fc400000e0000 */
[----:B---3--:R-:W-:Y:S02]  /*38e0*/  ISETP.NE.U32.AND P0, PT, R72, RZ, PT ;  /* 0x000000ff4800720c */ /* 0x008fe40003f05070 */
[----:B------:R-:W-:Y:S02]  /*38f0*/  R2UR UR6, R10 ;  /* 0x000000000a0672ca */ /* 0x000fe400000e0000 */
[----:B----4-:R-:W-:Y:S02]  /*3900*/  R2UR UR4, R20 ;  /* 0x00000000140472ca */ /* 0x010fe400000e0000 */
[----:B------:R-:W-:Y:S02]  /*3910*/  R2UR UR5, R21 ;  /* 0x00000000150572ca */ /* 0x000fe400000e0000 */
[----:B------:R-:W2:Y:S05]  /*3920*/  LDL.64 R20, [R1+0x110] ;  /* 0x0001100001147983 */ /* 0x000eaa0000100a00 */
        /* <DEDUP_REMOVED lines=53> */
[----:B------:R-:W3:Y:S01]  /*3c80*/  LDL.64 R72, [R1+0x110] ;  /* 0x0001100001487983 */ /* 0x000ee20000100a00 */
[----:B----4-:R-:W-:Y:S01]  /*3c90*/  VIADD R14, R14, 0x404 ;  /* 0x000004040e0e7836 */ /* 0x010fe20000000000 */
[----:B------:R-:W-:Y:S02]  /*3ca0*/  WARPGROUP.DEPBAR.LE gsb0, 0x0 ;  /* 0x00008000000079c5 */ /* 0x000fe40000010000 */
[----:B------:R-:W-:-:S08]  /*3cb0*/  WARPGROUP.ARRIVE ;  /* 0x00000000000079c5 */ /* 0x000fd00000000000 */
[----:B------:R-:W-:Y:S01]  /*3cc0*/  HGMMA.64x96x16.F32.BF16 R24, gdesc[UR4], R24, gsb0 ;  /* 0x01600000041879f0 */ /* 0x000fe20008001818 */
[----:B------:R-:W-:Y:S02]  /*3cd0*/  VIADD R12, R10, 0x304 ;  /* 0x000003040a0c7836 */ /* 0x000fe40000000000 */
[----:B------:R-:W-:Y:S01]  /*3ce0*/  IMAD.MOV.U32 R13, RZ, RZ, R11 ;  /* 0x000000ffff0d7224 */ /* 0x000fe200078e000b */
[----:B------:R-:W-:Y:S02]  /*3cf0*/  R2UR UR4, R14 ;  /* 0x000000000e0472ca */ /* 0x000fe400000e0000 */
[----:B------:R-:W-:Y:S02]  /*3d00*/  R2UR UR6, R12 ;  /* 0x000000000c0672ca */ /* 0x000fe400000e0000 */
[----:B------:R-:W-:Y:S02]  /*3d10*/  R2UR UR7, R13 ;  /* 0x000000000d0772ca */ /* 0x000fe400000e0000 */
[----:B------:R-:W-:Y:S01]  /*3d20*/  R2UR UR5, R15 ;  /* 0x000000000f0572ca */ /* 0x000fe200000e0000 */
[----:B-----5:R-:W-:-:S02]  /*3d30*/  VIADD R18, R18, 0x406 ;  /* 0x0000040612127836 */ /* 0x020fc40000000000 */
        /* <DEDUP_REMOVED lines=9> */
[----:B--2---:R-:W-:Y:S02]  /*3dd0*/  VIADD R20, R20, 0x800 ;  /* 0x0000080014147836 */ /* 0x004fe40000000000 */
[----:B------:R-:W-:-:S02]  /*3de0*/  VIADD R12, R10, 0x600 ;  /* 0x000006000a0c7836 */ /* 0x000fc40000000000 */
[----:B------:R-:W-:Y:S01]  /*3df0*/  IMAD.MOV.U32 R13, RZ, RZ, R11 ;  /* 0x000000ffff0d7224 */ /* 0x000fe200078e000b */
[----:B------:R-:W-:Y:S02]  /*3e00*/  WARPGROUP.DEPBAR.LE gsb0, 0x0 ;  /* 0x00008000000079c5 */ /* 0x000fe40000010000 */
[----:B------:R-:W-:-:S06]  /*3e10*/  WARPGROUP.ARRIVE ;  /* 0x00000000000079c5 */ /* 0x000fcc0000000000 */
[----:B------:R-:W-:Y:S01]  /*3e20*/  HGMMA.64x96x16.F32.BF16 R24, gdesc[UR4], R24, gsb0 ;  /* 0x01600000041879f0 */ /* 0x000fe20008001818 */
[----:B------:R-:W-:Y:S02]  /*3e30*/  R2UR UR6, R12 ;  /* 0x000000000c0672ca */ /* 0x000fe400000e0000 */
[----:B------:R-:W-:Y:S02]  /*3e40*/  R2UR UR7, R13 ;  /* 0x000000000d0772ca */ /* 0x000fe400000e0000 */
[----:B------:R-:W-:Y:S01]  /*3e50*/  R2UR UR4, R20 ;  /* 0x00000000140472ca */ /* 0x000fe200000e0000 */
[----:B------:R-:W2:Y:S01]  /*3e60*/  LDL.64 R12, [R1+0x110] ;  /* 0x00011000010c7983 */ /* 0x000ea20000100a00 */
[----:B------:R-:W-:Y:S01]  /*3e70*/  R2UR UR5, R21 ;  /* 0x00000000150572ca */ /* 0x000fe200000e0000 */
[----:B---3--:R-:W-:Y:S02]  /*3e80*/  VIADD R72, R72, 0x802 ;  /* 0x0000080248487836 */ /* 0x008fe40000000000 */
        /* <DEDUP_REMOVED lines=8> */
[----:B------:R-:W3:Y:S01]  /*3f10*/  LDL.64 R14, [R1+0x110] ;  /* 0x00011000010e7983 */ /* 0x000ee20000100a00 */
[----:B------:R-:W-:Y:S01]  /*3f20*/  R2UR UR5, R73 ;  /* 0x00000000490572ca */ /* 0x000fe200000e0000 */
[----:B------:R-:W-:Y:S02]  /*3f30*/  VIADD R74, R74, 0x804 ;  /* 0x000008044a4a7836 */ /* 0x000fe40000000000 */
[----:B------:R-:W-:Y:S01]  /*3f40*/  VIADD R18, R10, 0x604 ;  /* 0x000006040a127836 */ /* 0x000fe20000000000 */
[----:B------:R-:W4:Y:S01]  /*3f50*/  LDL.64 R72, [R1+0x110] ;  /* 0x0001100001487983 */ /* 0x000f220000100a00 */
[----:B------:R-:W-:Y:S01]  /*3f60*/  IMAD.MOV.U32 R19, RZ, RZ, R11 ;  /* 0x000000ffff137224 */ /* 0x000fe200078e000b */
[----:B------:R-:W-:-:S02]  /*3f70*/  WARPGROUP.DEPBAR.LE gsb0, 0x0 ;  /* 0x00008000000079c5 */ /* 0x000fc40000010000 */
[----:B------:R-:W-:-:S06]  /*3f80*/  WARPGROUP.ARRIVE ;  /* 0x00000000000079c5 */ /* 0x000fcc0000000000 */
[----:B------:R-:W-:Y:S01]  /*3f90*/  HGMMA.64x96x16.F32.BF16 R24, gdesc[UR4], R24, gsb0 ;  /* 0x01600000041879f0 */ /* 0x000fe20008001818 */
[----:B------:R-:W-:Y:S02]  /*3fa0*/  R2UR UR6, R18 ;  /* 0x00000000120672ca */ /* 0x000fe400000e0000 */
[----:B------:R-:W-:Y:S02]  /*3fb0*/  R2UR UR7, R19 ;  /* 0x00000000130772ca */ /* 0x000fe400000e0000 */
[----:B------:R-:W-:Y:S01]  /*3fc0*/  R2UR UR4, R74 ;  /* 0x000000004a0472ca */ /* 0x000fe200000e0000 */
[----:B------:R-:W5:Y:S01]  /*3fd0*/  LDL.64 R18, [R1+0x110] ;  /* 0x0001100001127983 */ /* 0x000f620000100a00 */
        /* <DEDUP_REMOVED lines=21> */
[----:B------:R-:W0:Y:S01]  /*4130*/  S2R R78, SR_TID.X ;  /* 0x00000000004e7919 */ /* 0x000e220000002100 */
[----:B---3--:R-:W-:Y:S02]  /*4140*/  VIADD R14, R14, 0xc02 ;  /* 0x00000c020e0e7836 */ /* 0x008fe40000000000 */
[----:B------:R-:W-:-:S02]  /*4150*/  VIADD R12, R10, 0x902 ;  /* 0x000009020a0c7836 */ /* 0x000fc40000000000 */
[----:B------:R-:W-:Y:S01]  /*4160*/  IMAD.MOV.U32 R13, RZ, RZ, R11 ;  /* 0x000000ffff0d7224 */ /* 0x000fe200078e000b */
[----:B------:R-:W-:Y:S02]  /*4170*/  WARPGROUP.DEPBAR.LE gsb0, 0x0 ;  /* 0x00008000000079c5 */ /* 0x000fe40000010000 */
[----:B------:R-:W-:-:S06]  /*4180*/  WARPGROUP.ARRIVE ;  /* 0x00000000000079c5 */ /* 0x000fcc0000000000 */
[----:B------:R-:W-:Y:S01]  /*4190*/  HGMMA.64x96x16.F32.BF16 R24, gdesc[UR4], R24, gsb0 ;  /* 0x01600000041879f0 */ /* 0x000fe20008001818 */
[----:B0-----:R-:W-:-:S04]  /*41a0*/  LOP3.LUT R78, R78, 0x7f, RZ, 0xc0, !PT ;  /* 0x0000007f4e4e7812 */ /* 0x001fc800078ec0ff */
[----:B------:R-:W-:Y:S02]  /*41b0*/  ISETP.NE.AND P0, PT, R78, RZ, PT ;  /* 0x000000ff4e00720c */ /* 0x000fe40003f05270 */
[----:B------:R-:W-:-:S11]  /*41c0*/  R2UR UR6, R12 ;  /* 0x000000000c0672ca */ /* 0x000fd600000e0000 */
        /* <DEDUP_REMOVED lines=8> */
[----:B-----5:R-:W-:Y:S02]  /*4250*/  VIADD R18, R18, 0xc04 ;  /* 0x00000c0412127836 */ /* 0x020fe40000000000 */
        /* <DEDUP_REMOVED lines=10> */
[----:B----4-:R-:W-:Y:S01]  /*4300*/  VIADD R72, R72, 0xc06 ;  /* 0x00000c0648487836 */ /* 0x010fe20000000000 */
[----:B------:R-:W-:Y:S02]  /*4310*/  R2UR UR6, R10 ;  /* 0x000000000a0672ca */ /* 0x000fe400000e0000 */
[----:B------:R-:W-:Y:S02]  /*4320*/  R2UR UR7, R11 ;  /* 0x000000000b0772ca */ /* 0x000fe400000e0000 */
[----:B------:R-:W-:Y:S02]  /*4330*/  R2UR UR4, R72 ;  /* 0x00000000480472ca */ /* 0x000fe400000e0000 */
[----:B------:R-:W-:Y:S01]  /*4340*/  R2UR UR5, R73 ;  /* 0x00000000490572ca */ /* 0x000fe200000e0000 */
[----:B------:R-:W0:Y:S01]  /*4350*/  S2R R78, SR_TID.X ;  /* 0x00000000004e7919 */ /* 0x000e220000002100 */
[----:B------:R-:W-:Y:S01]  /*4360*/  STL [R1+0x90], R0 ;  /* 0x0000900001007387 */ /* 0x000fe20000100800 */
[----:B------:R-:W-:-:S02]  /*4370*/  WARPGROUP.DEPBAR.LE gsb0, 0x0 ;  /* 0x00008000000079c5 */ /* 0x000fc40000010000 */
[----:B------:R-:W-:-:S08]  /*4380*/  WARPGROUP.ARRIVE ;  /* 0x00000000000079c5 */ /* 0x000fd00000000000 */
[----:B------:R-:W-:Y:S01]  /*4390*/  HGMMA.64x96x16.F32.BF16 R24, gdesc[UR4], R24, gsb0 ;  /* 0x01600000041879f0 */ /* 0x000fe20008001818 */
[----:B--2---:R-:W-:Y:S01]  /*43a0*/  @!P0 MOV R21, R20 ;  /* 0x0000001400158202 */ /* 0x004fe20000000f00 */
[----:B------:R-:W-:Y:S04]  /*43b0*/  STL [R1+0x90], R0 ;  /* 0x0000900001007387 */ /* 0x000fe80000100800 */
[----:B------:R-:W-:Y:S01]  /*43c0*/  STL [R1+0x90], R0 ;  /* 0x0000900001007387 */ /* 0x000fe20000100800 */
[----:B---3--:R-:W-:-:S03]  /*43d0*/  @!P0 IMAD R76, R76, 0x8, R21 ;  /* 0x000000084c4c8824 */ /* 0x008fc600078e0215 */
[----:B------:R-:W-:Y:S01]  /*43e0*/  STL [R1+0x90], R0 ;  /* 0x0000900001007387 */ /* 0x000fe20000100800 */
[----:B0-----:R-:W-:-:S03]  /*43f0*/  SHF.R.U32.HI R77, RZ, 0x7, R78 ;  /* 0x00000007ff4d7819 */ /* 0x001fc6000001164e */
[----:B------:R-:W-:Y:S04]  /*4400*/  STL [R1+0x90], R0 ;  /* 0x0000900001007387 */ /* 0x000fe80000100800 */
[----:B------:R-:W-:Y:S04]  /*4410*/  STL [R1+0x90], R0 ;  /* 0x0000900001007387 */ /* 0x000fe80000100800 */
[----:B------:R-:W-:Y:S01]  /*4420*/  STL [R1+0x90], R0 ;  /* 0x0000900001007387 */ /* 0x000fe20000100800 */
[----:B------:R-:W-:-:S03]  /*4430*/  IADD3 R18, -R77, 0xb, RZ ;  /* 0x0000000b4d127810 */ /* 0x000fc60007ffe1ff */
        /* <DEDUP_REMOVED lines=13> */
[----:B------:R-:W2:Y:S04]  /*4510*/  LDL R78, [R1+0x13c] ;  /* 0x00013c00014e7983 */ /* 0x000ea80000100800 */
[----:B------:R-:W3:Y:S04]  /*4520*/  LDL R77, [R1+0x70] ;  /* 0x00007000014d7983 */ /* 0x000ee80000100800 */
[----:B-1----:R-:W4:Y:S04]  /*4530*/  LDL.64 R10, [R1+0x170] ;  /* 0x00017000010a7983 */ /* 0x002f280000100a00 */
[----:B------:R-:W5:Y:S04]  /*4540*/  LDL R76, [R1+0x168] ;  /* 0x00016800014c7983 */ /* 0x000f680000100800 */
[----:B------:R-:W5:Y:S04]  /*4550*/  LDL.128 R12, [R1+0x140] ;  /* 0x00014000010c7983 */ /* 0x000f680000100c00 */
[----:B------:R-:W2:Y:S04]  /*4560*/  LDL.128 R72, [R1+0x150] ;  /* 0x0001500001487983 */ /* 0x000ea80000100c00 */
[----:B----4-:R-:W4:Y:S04]  /*4570*/  LD.E R21, desc[UR40][R10.64] ;  /* 0x000000280a157980 */ /* 0x010f28000c101900 */
[----:B------:R-:W5:Y:S01]  /*4580*/  LDL.64 R10, [R1+0x160] ;  /* 0x00016000010a7983 */ /* 0x000f620000100a00 */
[----:B--2---:R-:W-:Y:S01]  /*4590*/  ISETP.GE.AND P2, PT, R73, 0x1, PT ;  /* 0x000000014900780c */ /* 0x004fe20003f46270 */
[----:B------:R-:W-:-:S02]  /*45a0*/  UMOV UR4, 0xffffffa0 ;  /* 0xffffffa000047882 */ /* 0x000fc40000000000 */
[----:B------:R-:W-:Y:S01]  /*45b0*/  UIMAD UR4, UR49, UR4, 0x60 ;  /* 0x00000060310474a4 */ /* 0x000fe2000f8e0204 */
[----:B------:R-:W-:Y:S05]  /*45c0*/  BSSY B0, `(.L_x_3237) ;  /* 0x00000a3000007945 */ /* 0x000fea0003800000 */
[----:B------:R-:W-:Y:S02]  /*45d0*/  VIADD R72, R72, UR4 ;  /* 0x0000000448487c36 */ /* 0x000fe40008000000 */
[-C--:B----4-:R-:W-:Y:S01]  /*45e0*/  FMUL.FTZ R20, R27, R21.reuse ;  /* 0x000000151b147220 */ /* 0x090fe20000410000 */
[----:B------:R-:W-:Y:S01]  /*45f0*/  SHF.R.S32.HI R27, RZ, 0x1f, R78 ;  /* 0x0000001fff1b7819 */ /* 0x000fe2000001144e */
[-C--:B------:R-:W-:Y:S01]  /*4600*/  FMUL.FTZ R19, R24, R21.reuse ;  /* 0x0000001518137220 */ /* 0x080fe20000410000 */
[-C--:B------:R-:W-:Y:S01]  /*4610*/  FMUL.FTZ R24, R25, R21.reuse ;  /* 0x0000001519187220 */ /* 0x080fe20000410000 */
[-C--:B------:R-:W-:Y:S01]  /*4620*/  FMUL.FTZ R25, R28, R21.reuse ;  /* 0x000000151c197220 */ /* 0x080fe20000410000 */
[----:B------:R-:W-:Y:S01]  /*4630*/  LEA.HI R28, R27, R78, RZ, 0x7 ;  /* 0x0000004e1b1c7211 */ /* 0x000fe200078f38ff */
[----:B------:R-:W-:-:S03]  /*4640*/  FMUL.FTZ R92, R29, R21 ;  /* 0x000000151d5c7220 */ /* 0x000fc60000410000 */
[----:B------:R-:W-:Y:S01]  /*4650*/  LOP3.LUT R29, R28, 0xffffff80, RZ, 0xc0, !PT ;  /* 0xffffff801c1d7812 */ /* 0x000fe200078ec0ff */
[----:B------:R-:W-:-:S04]  /*4660*/  FMUL.FTZ R141, R30, R21 ;  /* 0x000000151e8d7220 */ /* 0x000fc80000410000 */
[----:B------:R-:W-:Y:S02]  /*4670*/  IMAD.IADD R29, R78, 0x1, -R29 ;  /* 0x000000014e1d7824 */ /* 0x000fe400078e0a1d */
[----:B------:R-:W-:-:S03]  /*4680*/  FMUL.FTZ R98, R32, R21 ;  /* 0x0000001520627220 */ /* 0x000fc60000410000 */
[----:B------:R-:W-:Y:S01]  /*4690*/  SHF.R.S32.HI R30, RZ, 0x1f, R29 ;  /* 0x0000001fff1e7819 */ /* 0x000fe2000001141d */
[----:B------:R-:W-:-:S03]  /*46a0*/  FMUL.FTZ R96, R36, R21 ;  /* 0x0000001524607220 */ /* 0x000fc60000410000 */
[----:B------:R-:W-:Y:S01]  /*46b0*/  LEA.HI R32, R30, R29, RZ, 0x2 ;  /* 0x0000001d1e207211 */ /* 0x000fe200078f10ff */
[-C--:B------:R-:W-:Y:S01]  /*46c0*/  FMUL.FTZ R139, R34, R21.reuse ;  /* 0x00000015228b7220 */ /* 0x080fe20000410000 */
[-C--:B------:R-:W-:Y:S01]  /*46d0*/  FMUL.FTZ R133, R43, R21.reuse ;  /* 0x000000152b857220 */ /* 0x080fe20000410000 */
[----:B------:R-:W-:Y:S02]  /*46e0*/  LEA.HI R36, R27, R78, RZ, 0x2 ;  /* 0x0000004e1b247211 */ /* 0x000fe400078f10ff */
[--C-:B------:R-:W-:Y:S02]  /*46f0*/  SHF.R.S32.HI R34, RZ, 0x2, R32.reuse ;  /* 0x00000002ff227819 */ /* 0x100fe40000011420 */
[----:B------:R-:W-:Y:S01]  /*4700*/  SHF.R.S32.HI R43, RZ, 0x1f, R32 ;  /* 0x0000001fff2b7819 */ /* 0x000fe20000011420 */
[----:B------:R-:W-:Y:S01]  /*4710*/  FMUL.FTZ R88, R49, R21 ;  /* 0x0000001531587220 */ /* 0x000fe20000410000 */
[----:B------:R-:W-:Y:S02]  /*4720*/  LOP3.LUT R49, R36, 0xfffffffc, RZ, 0xc0, !PT ;  /* 0xfffffffc24317812 */ /* 0x000fe400078ec0ff */
[----:B------:R-:W-:-:S02]  /*4730*/  LEA.HI R36, R43, R34, RZ, 0x3 ;  /* 0x000000222b247211 */ /* 0x000fc400078f18ff */
[----:B------:R-:W-:Y:S01]  /*4740*/  SHF.R.S32.HI R43, RZ, 0x7, R28 ;  /* 0x00000007ff2b7819 */ /* 0x000fe2000001141c */
[----:B------:R-:W-:Y:S01]  /*4750*/  FMUL.FTZ R137, R38, R21 ;  /* 0x0000001526897220 */ /* 0x000fe20000410000 */
[----:B------:R-:W-:Y:S01]  /*4760*/  LEA.HI R30, R30, R29, RZ, 0x5 ;  /* 0x0000001d1e1e7211 */ /* 0x000fe200078f28ff */
[----:B------:R-:W-:Y:S01]  /*4770*/  IMAD.IADD R38, R78, 0x1, -R49 ;  /* 0x000000014e267824 */ /* 0x000fe200078e0a31 */
[----:B------:R-:W-:Y:S02]  /*4780*/  LOP3.LUT R49, R36, 0xfffffff8, RZ, 0xc0, !PT ;  /* 0xfffffff824317812 */ /* 0x000fe400078ec0ff */
[----:B------:R-:W-:Y:S02]  /*4790*/  LEA.HI R28, R28, R43, RZ, 0x1 ;  /* 0x0000002b1c1c7211 */ /* 0x000fe400078f08ff */
[----:B------:R-:W-:Y:S01]  /*47a0*/  SHF.R.S32.HI R30, RZ, 0x5, R30 ;  /* 0x00000005ff1e7819 */ /* 0x000fe2000001141e */
[----:B------:R-:W-:Y:S01]  /*47b0*/  IMAD.IADD R49, R34, 0x1, -R49 ;  /* 0x0000000122317824 */ /* 0x000fe200078e0a31 */
[----:B------:R-:W-:-:S02]  /*47c0*/  LOP3.LUT R28, R28, 0x3fffffe, RZ, 0xc0, !PT ;  /* 0x03fffffe1c1c7812 */ /* 0x000fc400078ec0ff */
[----:B------:R-:W-:Y:S01]  /*47d0*/  LEA.HI R34, R38, R38, RZ, 0x1 ;  /* 0x0000002626227211 */ /* 0x000fe200078f08ff */
[----:B---3--:R-:W-:Y:S01]  /*47e0*/  IMAD R30, R77, 0x8, R30 ;  /* 0x000000084d1e7824 */ /* 0x008fe200078e021e */
[----:B-----5:R-:W-:Y:S01]  /*47f0*/  ISETP.NE.AND P1, PT, R10, 0x1, PT ;  /* 0x000000010a00780c */ /* 0x020fe20003f25270 */
        /* <DEDUP_REMOVED lines=8> */
[----:B------:R-:W-:Y:S01]  /*4880*/  IMAD.U32 R34, RZ, RZ, UR49 ;  /* 0x00000031ff227e24 */ /* 0x000fe2000f8e00ff */
[----:B------:R-:W-:Y:S01]  /*4890*/  LOP3.LUT R32, R32, 0x7ffffffc, RZ, 0xc0, !PT ;  /* 0x7ffffffc20207812 */ /* 0x000fe200078ec0ff */
[-C--:B------:R-:W-:Y:S02]  /*48a0*/  FMUL.FTZ R150, R33, R21.reuse ;  /* 0x0000001521967220 */ /* 0x080fe40000410000 */
[----:B------:R-:W1:Y:S01]  /*48b0*/  SHFL.IDX PT, R38, R30, RZ, 0x1c1f ;  /* 0x001c1fff1e267589 */ /* 0x000e6200000e0000 */
[----:B------:R-:W-:Y:S02]  /*48c0*/  IMAD R34, R34, -0x60, R13 ;  /* 0xffffffa022227824 */ /* 0x000fe400078e020d */
[-C--:B------:R-:W-:Y:S01]  /*48d0*/  FMUL.FTZ R33, R35, R21.reuse ;  /* 0x0000001523217220 */ /* 0x080fe20000410000 */
        /* <DEDUP_REMOVED lines=34> */
[----:B------:R-:W-:Y:S02]  /*4b00*/  VIADD R29, R34, 0x61 ;  /* 0x00000061221d7836 */ /* 0x000fe40000000000 */
[----:B------:R-:W-:Y:S01]  /*4b10*/  FMUL.FTZ R21, R71, R21 ;  /* 0x0000001547157220 */ /* 0x000fe20000410000 */
[----:B------:R-:W0:Y:S01]  /*4b20*/  MUFU.TANH R19, R19 ;  /* 0x0000001300137308 */ /* 0x000e220000002400 */
[----:B------:R-:W-:Y:S02]  /*4b30*/  IMAD R43, R32, -0x2, R29 ;  /* 0xfffffffe202b7824 */ /* 0x000fe400078e021d */
[----:B------:R-:W-:Y:S02]  /*4b40*/  VIADD R29, R34, 0x60 ;  /* 0x00000060221d7836 */ /* 0x000fe40000000000 */
[----:B------:R-:W-:-:S03]  /*4b50*/  IMAD.IADD R34, R43, 0x1, -R12 ;  /* 0x000000012b227824 */ /* 0x000fc600078e0a0c */
[----:B------:R-:W2:Y:S01]  /*4b60*/  MUFU.TANH R24, R24 ;  /* 0x0000001800187308 */ /* 0x000ea20000002400 */
[----:B------:R-:W-:-:S07]  /*4b70*/  LOP3.LUT R43, RZ, R14, RZ, 0x33, !PT ;  /* 0x0000000eff2b7212 */ /* 0x000fce00078e33ff */
[----:B------:R-:W3:Y:S01]  /*4b80*/  MUFU.TANH R18, R18 ;  /* 0x0000001200127308 */ /* 0x000ee20000002400 */
[----:B------:R-:W-:-:S07]  /*4b90*/  IMAD R36, R32, -0x2, R29 ;  /* 0xfffffffe20247824 */ /* 0x000fce00078e021d */
[----:B------:R-:W4:Y:S01]  /*4ba0*/  MUFU.TANH R20, R20 ;  /* 0x0000001400147308 */ /* 0x000f220000002400 */
        /* <DEDUP_REMOVED lines=43> */
[----:B------:R-:W0:Y:S08]  /*4e60*/  MUFU.TANH R11, R11 ;  /* 0x0000000b000b7308 */ /* 0x000e300000002400 */
[----:B------:R-:W0:Y:S01]  /*4e70*/  MUFU.TANH R21, R21 ;  /* 0x0000001500157308 */ /* 0x000e220000002400 */
[----:B------:R-:W-:-:S02]  /*4e80*/  IMAD.U32 R51, RZ, RZ, UR4 ;  /* 0x00000004ff337e24 */ /* 0x000fc4000f8e00ff */
[----:B------:R-:W-:Y:S01]  /*4e90*/  IMAD.IADD R43, R34, 0x1, R43 ;  /* 0x00000001222b7824 */ /* 0x000fe200078e022b */
[----:B-1----:R-:W-:Y:S01]  /*4ea0*/  VIADDMNMX R14, R38, R49, R36, PT ;  /* 0x00000031260e7246 */ /* 0x002fe20003800124 */
[----:B------:R-:W-:Y:S02]  /*4eb0*/  IMAD R34, R32, -0x2, R51 ;  /* 0xfffffffe20227824 */ /* 0x000fe400078e0233 */
        /* <DEDUP_REMOVED lines=12> */
.L_x_3240:
[----:B------:R-:W-:-:S13]  /*4f80*/  ISETP.NE.AND P1, PT, R73, 0x1, PT ;  /* 0x000000014900780c */ /* 0x000fda0003f25270 */
[----:B------:R-:W-:-:S05]  /*4f90*/  @P1 IMAD.HI.U32 R32, R29, R74, RZ ;  /* 0x0000004a1d201227 */ /* 0x000fca00078e00ff */
[----:B------:R-:W-:-:S07]  /*4fa0*/  @P1 SHF.R.U32.HI R29, RZ, R75, R32 ;  /* 0x0000004bff1d1219 */ /* 0x000fce0000011620 */
.L_x_3241:
[----:B------:R-:W-:Y:S05]  /*4fb0*/  BSYNC B1 ;  /* 0x0000000000017941 */ /* 0x000fea0003800000 */
.L_x_3239:
[----:B------:R-:W-:-:S05]  /*4fc0*/  IMAD R32, R29, R73, R34 ;  /* 0x000000491d207224 */ /* 0x000fca00078e0222 */
[----:B------:R-:W-:Y:S02]  /*4fd0*/  VIMNMX R15, R15, R32, !PT ;  /* 0x000000200f0f7248 */ /* 0x000fe40007fe0100 */
[----:B------:R-:W-:-:S07]  /*4fe0*/  VIADDMNMX R14, R32, R73, R14, PT ;  /* 0x00000049200e7246 */ /* 0x000fce000380010e */
.L_x_3238:
[----:B------:R-:W-:Y:S05]  /*4ff0*/  BSYNC B0 ;  /* 0x0000000000007941 */ /* 0x000fea0003800000 */
.L_x_3237:
        /* <DEDUP_REMOVED lines=13> */
[----:B0-----:R-:W-:-:S02]  /*50d0*/  FSEL R92, R92, -INF , !P3 ;  /* 0xff8000005c5c7808 */ /* 0x001fc40005800000 */
[C---:B------:R-:W-:Y:S02]  /*50e0*/  ISETP.LT.OR P4, PT, R14.reuse, 0x9, P4 ;  /* 0x000000090e00780c */ /* 0x040fe40002781670 */
        /* <DEDUP_REMOVED lines=116> */
.L_x_3245:
[----:B------:R-:W-:-:S13]  /*5830*/  ISETP.NE.AND P6, PT, R73, 0x1, PT ;  /* 0x000000014900780c */ /* 0x000fda0003fc5270 */
[----:B------:R-:W-:-:S05]  /*5840*/  @P6 IMAD.HI.U32 R74, R12, R74, RZ ;  /* 0x0000004a0c4a6227 */ /* 0x000fca00078e00ff */
[----:B------:R-:W-:-:S07]  /*5850*/  @P6 SHF.R.U32.HI R12, RZ, R75, R74 ;  /* 0x0000004bff0c6219 */ /* 0x000fce000001164a */
.L_x_3246:
[----:B------:R-:W-:Y:S05]  /*5860*/  BSYNC B1 ;  /* 0x0000000000017941 */ /* 0x000fea0003800000 */
.L_x_3244:
[----:B------:R-:W-:-:S05]  /*5870*/  IMAD R12, R12, R73, R34 ;  /* 0x000000490c0c7224 */ /* 0x000fca00078e0222 */
[----:B------:R-:W-:Y:S02]  /*5880*/  VIADDMNMX R14, R12, R73, R14, PT ;  /* 0x000000490c0e7246 */ /* 0x000fe4000380010e */
[----:B------:R-:W-:-:S07]  /*5890*/  VIMNMX R15, R15, R12, !PT ;  /* 0x0000000c0f0f7248 */ /* 0x000fce0007fe0100 */
.L_x_3243:
[----:B------:R-:W-:Y:S05]  /*58a0*/  BSYNC B0 ;  /* 0x0000000000007941 */ /* 0x000fea0003800000 */
.L_x_3242:
[----:B------:R-:W-:Y:S01]  /*58b0*/  ISETP.GT.AND P1, PT, R15, 0x1, !P1 ;  /* 0x000000010f00780c */ /* 0x000fe20004f24270 */
[----:B------:R-:W2:Y:S01]  /*58c0*/  LDL R34, [R1+0x2c4] ;  /* 0x0002c40001227983 */ /* 0x000ea20000100800 */
[----:B------:R-:W-:Y:S02]  /*58d0*/  ISETP.NE.AND P6, PT, R29, RZ, PT ;  /* 0x000000ff1d00720c */ /* 0x000fe40003fc5270 */
[----:B------:R-:W-:Y:S01]  /*58e0*/  ISETP.LT.OR P1, PT, R14, 0x2, P1 ;  /* 0x000000020e00780c */ /* 0x000fe20000f21670 */
[----:B------:R-:W3:Y:S01]  /*58f0*/  LDL R36, [R1+0x2b4] ;  /* 0x0002b40001247983 */ /* 0x000ee20000100800 */
[----:B------:R-:W-:Y:S02]  /*5900*/  ISETP.GT.AND P2, PT, R15, 0x8, !P2 ;  /* 0x000000080f00780c */ /* 0x000fe40005744270 */
[----:B------:R-:W-:Y:S01]  /*5910*/  FSEL R29, R20, -INF , !P1 ;  /* 0xff800000141d7808 */ /* 0x000fe20004800000 */
[----:B------:R-:W4:Y:S01]  /*5920*/  LDL R43, [R1+0x218] ;  /* 0x00021800012b7983 */ /* 0x000f220000100800 */
[----:B------:R-:W-:-:S02]  /*5930*/  ISETP.NE.AND P1, PT, R32, RZ, PT ;  /* 0x000000ff2000720c */ /* 0x000fc40003f25270 */
[C---:B------:R-:W-:Y:S01]  /*5940*/  ISETP.LT.OR P2, PT, R14.reuse, 0x9, P2 ;  /* 0x000000090e00780c */ /* 0x040fe20001741670 */
[----:B------:R-:W5:Y:S01]  /*5950*/  LDL R32, [R1+0x270] ;  /* 0x0002700001207983 */ /* 0x000f620000100800 */
[----:B------:R-:W-:Y:S02]  /*5960*/  ISETP.GT.AND P1, PT, R15, 0x9, !P1 ;  /* 0x000000090f00780c */ /* 0x000fe40004f24270 */
[----:B------:R-:W-:Y:S01]  /*5970*/  FSEL R141, R141, -INF , !P2 ;  /* 0xff8000008d8d7808 */ /* 0x000fe20005000000 */
[----:B------:R-:W4:Y:S01]  /*5980*/  LDL R30, [R1+0x2a8] ;  /* 0x0002a800011e7983 */ /* 0x000f220000100800 */
[----:B------:R-:W-:Y:S02]  /*5990*/  ISETP.LT.OR P1, PT, R14, 0xa, P1 ;  /* 0x0000000a0e00780c */ /* 0x000fe40000f21670 */
[----:B------:R-:W-:Y:S01]  /*59a0*/  ISETP.NE.AND P2, PT, R40, RZ, PT ;  /* 0x000000ff2800720c */ /* 0x000fe20003f45270 */
[----:B------:R-:W4:Y:S01]  /*59b0*/  LDL R60, [R1+0x274] ;  /* 0x00027400013c7983 */ /* 0x000f220000100800 */
[----:B------:R-:W-:-:S02]  /*59c0*/  FSEL R31, R31, -INF , !P1 ;  /* 0xff8000001f1f7808 */ /* 0x000fc40004800000 */
[----:B------:R-:W-:Y:S01]  /*59d0*/  ISETP.NE.AND P1, PT, R25, RZ, PT ;  /* 0x000000ff1900720c */ /* 0x000fe20003f25270 */
[----:B------:R-:W4:Y:S01]  /*59e0*/  LDL R62, [R1+0x278] ;  /* 0x00027800013e7983 */ /* 0x000f220000100800 */
[----:B------:R-:W-:Y:S02]  /*59f0*/  FMNMX.FTZ R13, R152, R130, !PT ;  /* 0x00000082980d7209 */ /* 0x000fe40007810000 */
[----:B------:R-:W-:Y:S01]  /*5a00*/  ISETP.GT.AND P1, PT, R15, 0x10, !P1 ;  /* 0x000000100f00780c */ /* 0x000fe20004f24270 */
[----:B------:R-:W4:Y:S01]  /*5a10*/  LDL R64, [R1+0x27c] ;  /* 0x00027c0001407983 */ /* 0x000f220000100800 */
[----:B------:R-:W-:Y:S02]  /*5a20*/  FMNMX.FTZ R13, R100, R13, !PT ;  /* 0x0000000d640d7209 */ /* 0x000fe40007810000 */
[----:B------:R-:W-:Y:S01]  /*5a30*/  ISETP.LT.OR P1, PT, R14, 0x11, P1 ;  /* 0x000000110e00780c */ /* 0x000fe20000f21670 */
[----:B------:R-:W4:Y:S01]  /*5a40*/  LDL R40, [R1+0x280] ;  /* 0x0002800001287983 */ /* 0x000f220000100800 */
[----:B------:R-:W-:-:S02]  /*5a50*/  FMNMX.FTZ R13, R92, R13, !PT ;  /* 0x0000000d5c0d7209 */ /* 0x000fc40007810000 */
[----:B------:R-:W-:Y:S01]  /*5a60*/  FSEL R139, R139, -INF , !P1 ;  /* 0xff8000008b8b7808 */ /* 0x000fe20004800000 */
[----:B------:R-:W4:Y:S01]  /*5a70*/  LDL R66, [R1+0x284] ;  /* 0x0002840001427983 */ /* 0x000f220000100800 */
[----:B------:R-:W-:Y:S02]  /*5a80*/  ISETP.NE.AND P1, PT, R38, RZ, PT ;  /* 0x000000ff2600720c */ /* 0x000fe40003f25270 */
[----:B------:R-:W-:Y:S01]  /*5a90*/  FMNMX.FTZ R13, R98, R13, !PT ;  /* 0x0000000d620d7209 */ /* 0x000fe20007810000 */
[----:B------:R-:W4:Y:S01]  /*5aa0*/  LDL R68, [R1+0x288] ;  /* 0x0002880001447983 */ /* 0x000f220000100800 */
[----:B------:R-:W-:Y:S02]  /*5ab0*/  ISETP.GT.AND P1, PT, R15, 0x11, !P1 ;  /* 0x000000110f00780c */ /* 0x000fe40004f24270 */
[----:B------:R-:W-:Y:S01]  /*5ac0*/  FMNMX.FTZ R13, R150, R13, !PT ;  /* 0x0000000d960d7209 */ /* 0x000fe20007810000 */
[----:B------:R-:W4:Y:S01]  /*5ad0*/  LDL R70, [R1+0x28c] ;  /* 0x00028c0001467983 */ /* 0x000f220000100800 */
[----:B------:R-:W-:-:S02]  /*5ae0*/  ISETP.LT.OR P1, PT, R14, 0x12, P1 ;  /* 0x000000120e00780c */ /* 0x000fc40000f21670 */
[----:B------:R-:W-:Y:S01]  /*5af0*/  FMNMX.FTZ R13, R96, R13, !PT ;  /* 0x0000000d600d7209 */ /* 0x000fe20007810000 */
[----:B------:R-:W4:Y:S01]  /*5b00*/  LDL R72, [R1+0x294] ;  /* 0x0002940001487983 */ /* 0x000f220000100800 */
[----:B------:R-:W-:Y:S02]  /*5b10*/  FSEL R33, R33, -INF , !P1 ;  /* 0xff80000021217808 */ /* 0x000fe40004800000 */
[----:B------:R-:W-:Y:S01]  /*5b20*/  ISETP.GT.AND P1, PT, R15, 0x18, !P2 ;  /* 0x000000180f00780c */ /* 0x000fe20005724270 */
[----:B------:R-:W4:Y:S01]  /*5b30*/  LDL R74, [R1+0x298] ;  /* 0x00029800014a7983 */ /* 0x000f220000100800 */
[----:B------:R-:W-:Y:S02]  /*5b40*/  ISETP.NE.AND P2, PT, R56, RZ, PT ;  /* 0x000000ff3800720c */ /* 0x000fe40003f45270 */
[----:B------:R-:W-:Y:S01]  /*5b50*/  ISETP.LT.OR P1, PT, R14, 0x19, P1 ;  /* 0x000000190e00780c */ /* 0x000fe20000f21670 */
[----:B------:R-:W4:Y:S01]  /*5b60*/  LDL R56, [R1+0x29c] ;  /* 0x00029c0001387983 */ /* 0x000f220000100800 */
[----:B------:R-:W-:-:S02]  /*5b70*/  FMNMX.FTZ R13, R148, R13, !PT ;  /* 0x0000000d940d7209 */ /* 0x000fc40007810000 */
[----:B------:R-:W-:Y:S01]  /*5b80*/  FSEL R137, R137, -INF , !P1 ;  /* 0xff80000089897808 */ /* 0x000fe20004800000 */
[----:B------:R-:W4:Y:S01]  /*5b90*/  LDL R38, [R1+0x2a4] ;  /* 0x0002a40001267983 */ /* 0x000f220000100800 */
[----:B------:R-:W-:Y:S02]  /*5ba0*/  ISETP.GT.AND P1, PT, R15, 0x19, !P6 ;  /* 0x000000190f00780c */ /* 0x000fe40007724270 */
[----:B------:R-:W-:Y:S01]  /*5bb0*/  ISETP.NE.AND P6, PT, R24, RZ, PT ;  /* 0x000000ff1800720c */ /* 0x000fe20003fc5270 */
[----:B------:R-:W4:Y:S01]  /*5bc0*/  LDL R129, [R1+0x2d4] ;  /* 0x0002d40001817983 */ /* 0x000f220000100800 */
[----:B------:R-:W-:Y:S02]  /*5bd0*/  ISETP.LT.OR P1, PT, R14, 0x1a, P1 ;  /* 0x0000001a0e00780c */ /* 0x000fe40000f21670 */
[----:B------:R-:W-:Y:S01]  /*5be0*/  FMNMX.FTZ R13, R94, R13, !PT ;  /* 0x0000000d5e0d7209 */ /* 0x000fe20007810000 */
[----:B------:R-:W4:Y:S01]  /*5bf0*/  LDL.64 R24, [R1+0xa8] ;  /* 0x0000a80001187983 */ /* 0x000f220000100a00 */
        /* <DEDUP_REMOVED lines=22> */
[----:B------:R-:W-:Y:S01]  /*5d60*/  ISETP.NE.AND P1, PT, R48, RZ, PT ;  /* 0x000000ff3000720c */ /* 0x000fe20003f25270 */
[----:B------:R-:W4:Y:S01]  /*5d70*/  LDL R123, [R1+0x2f0] ;  /* 0x0002f000017b7983 */ /* 0x000f220000100800 */
[----:B------:R-:W-:Y:S02]  /*5d80*/  FMNMX.FTZ R13, R86, R13, !PT ;  /* 0x0000000d560d7209 */ /* 0x000fe40007810000 */
[----:B------:R-:W-:Y:S01]  /*5d90*/  ISETP.GT.AND P1, PT, R15, 0x28, !P1 ;  /* 0x000000280f00780c */ /* 0x000fe20004f24270 */
[----:B------:R-:W4:Y:S01]  /*5da0*/  LDL R48, [R1+0x2bc] ;  /* 0x0002bc0001307983 */ /* 0x000f220000100800 */
[----:B------:R-:W-:-:S02]  /*5db0*/  FMNMX.FTZ R13, R166, R13, !PT ;  /* 0x0000000da60d7209 */ /* 0x000fc40007810000 */
[----:B------:R-:W-:Y:S01]  /*5dc0*/  ISETP.LT.OR P1, PT, R14, 0x29, P1 ;  /* 0x000000290e00780c */ /* 0x000fe20000f21670 */
[----:B------:R-:W4:Y:S01]  /*5dd0*/  LDL R122, [R1+0x2f4] ;  /* 0x0002f400017a7983 */ /* 0x000f220000100800 */
[----:B------:R-:W-:Y:S02]  /*5de0*/  FMNMX.FTZ R13, R82, R13, !PT ;  /* 0x0000000d520d7209 */ /* 0x000fe40007810000 */
[----:B------:R-:W-:Y:S01]  /*5df0*/  FSEL R39, R39, -INF , !P1 ;  /* 0xff80000027277808 */ /* 0x000fe20004800000 */
[----:B------:R-:W4:Y:S01]  /*5e00*/  LDL R121, [R1+0x2f8] ;  /* 0x0002f80001797983 */ /* 0x000f220000100800 */
[----:B------:R-:W-:Y:S02]  /*5e10*/  ISETP.NE.AND P1, PT, R50, RZ, PT ;  /* 0x000000ff3200720c */ /* 0x000fe40003f25270 */
[----:B------:R-:W-:Y:S01]  /*5e20*/  FMNMX.FTZ R13, R164, R13, !PT ;  /* 0x0000000da40d7209 */ /* 0x000fe20007810000 */
[----:B------:R-:W4:Y:S01]  /*5e30*/  LDL R50, [R1+0x2b0] ;  /* 0x0002b00001327983 */ /* 0x000f220000100800 */
[----:B------:R-:W-:-:S02]  /*5e40*/  ISETP.GT.AND P1, PT, R15, 0x29, !P1 ;  /* 0x000000290f00780c */ /* 0x000fc40004f24270 */
[----:B------:R-:W-:Y:S01]  /*5e50*/  ISETP.GT.AND P3, PT, R15, 0x50, !P3 ;  /* 0x000000500f00780c */ /* 0x000fe20005f64270 */
[----:B------:R-:W4:Y:S01]  /*5e60*/  LDL R120, [R1+0x300] ;  /* 0x0003000001787983 */ /* 0x000f220000100800 */
[----:B------:R-:W-:Y:S02]  /*5e70*/  ISETP.LT.OR P1, PT, R14, 0x2a, P1 ;  /* 0x0000002a0e00780c */ /* 0x000fe40000f21670 */
[----:B------:R-:W-:Y:S01]  /*5e80*/  FMNMX.FTZ R13, R84, R13, !PT ;  /* 0x0000000d540d7209 */ /* 0x000fe20007810000 */
[----:B------:R-:W4:Y:S01]  /*5e90*/  LDL R119, [R1+0x304] ;  /* 0x0003040001777983 */ /* 0x000f220000100800 */
[----:B------:R-:W-:Y:S02]  /*5ea0*/  FSEL R131, R131, -INF , !P1 ;  /* 0xff80000083837808 */ /* 0x000fe40004800000 */
[----:B------:R-:W-:Y:S01]  /*5eb0*/  ISETP.NE.AND P1, PT, R51, RZ, PT ;  /* 0x000000ff3300720c */ /* 0x000fe20003f25270 */
[----:B------:R-:W4:Y:S01]  /*5ec0*/  LDL R118, [R1+0x308] ;  /* 0x0003080001767983 */ /* 0x000f220000100800 */
[----:B------:R-:W-:-:S02]  /*5ed0*/  ISETP.GT.AND P4, PT, R15, 0x51, !P4 ;  /* 0x000000510f00780c */ /* 0x000fc40006784270 */
[----:B------:R-:W-:Y:S01]  /*5ee0*/  ISETP.GT.AND P1, PT, R15, 0x30, !P1 ;  /* 0x000000300f00780c */ /* 0x000fe20004f24270 */
[----:B------:R-:W4:Y:S01]  /*5ef0*/  LDL R117, [R1+0x30c] ;  /* 0x00030c0001757983 */ /* 0x000f220000100800 */
[C---:B------:R-:W-:Y:S02]  /*5f00*/  ISETP.LT.OR P3, PT, R14.reuse, 0x51, P3 ;  /* 0x000000510e00780c */ /* 0x040fe40001f61670 */
[----:B------:R-:W-:Y:S01]  /*5f10*/  ISETP.LT.OR P1, PT, R14, 0x31, P1 ;  /* 0x000000310e00780c */ /* 0x000fe20000f21670 */
[----:B------:R-:W4:Y:S01]  /*5f20*/  LDL R116, [R1+0x310] ;  /* 0x0003100001747983 */ /* 0x000f220000100800 */
[----:B------:R-:W-:Y:S02]  /*5f30*/  FMNMX.FTZ R13, R80, R13, !PT ;  /* 0x0000000d500d7209 */ /* 0x000fe40007810000 */
[----:B------:R-:W-:Y:S01]  /*5f40*/  FSEL R225, R225, -INF , !P1 ;  /* 0xff800000e1e17808 */ /* 0x000fe20004800000 */
[----:B------:R-:W4:Y:S01]  /*5f50*/  LDL R115, [R1+0x318] ;  /* 0x0003180001737983 */ /* 0x000f220000100800 */
[----:B------:R-:W-:-:S02]  /*5f60*/  ISETP.NE.AND P1, PT, R52, RZ, PT ;  /* 0x000000ff3400720c */ /* 0x000fc40003f25270 */
[C---:B------:R-:W-:Y:S01]  /*5f70*/  ISETP.GT.AND P5, PT, R15.reuse, 0x58, !P5 ;  /* 0x000000580f00780c */ /* 0x040fe20006fa4270 */
[----:B------:R-:W4:Y:S01]  /*5f80*/  LDL R52, [R1+0x2ac] ;  /* 0x0002ac0001347983 */ /* 0x000f220000100800 */
[----:B------:R-:W-:Y:S02]  /*5f90*/  ISETP.GT.AND P1, PT, R15, 0x31, !P1 ;  /* 0x000000310f00780c */ /* 0x000fe40004f24270 */
[C---:B------:R-:W-:Y:S01]  /*5fa0*/  ISETP.LT.OR P4, PT, R14.reuse, 0x52, P4 ;  /* 0x000000520e00780c */ /* 0x040fe20002781670 */
[----:B------:R-:W4:Y:S01]  /*5fb0*/  LDL R114, [R1+0x31c] ;  /* 0x00031c0001727983 */ /* 0x000f220000100800 */
[----:B------:R-:W-:Y:S02]  /*5fc0*/  ISETP.LT.OR P1, PT, R14, 0x32, P1 ;  /* 0x000000320e00780c */ /* 0x000fe40000f21670 */
[----:B------:R-:W-:Y:S01]  /*5fd0*/  FSEL R51, R10, -INF , !P3 ;  /* 0xff8000000a337808 */ /* 0x000fe20005800000 */
[----:B------:R-:W4:Y:S01]  /*5fe0*/  LDL R113, [R1+0x320] ;  /* 0x0003200001717983 */ /* 0x000f220000100800 */
[----:B------:R-:W-:-:S02]  /*5ff0*/  FSEL R41, R41, -INF , !P1 ;  /* 0xff80000029297808 */ /* 0x000fc40004800000 */
[----:B------:R-:W-:Y:S01]  /*6000*/  ISETP.NE.AND P1, PT, R53, RZ, PT ;  /* 0x000000ff3500720c */ /* 0x000fe20003f25270 */
[----:B------:R-:W4:Y:S01]  /*6010*/  LDL R112, [R1+0x324] ;  /* 0x0003240001707983 */ /* 0x000f220000100800 */
[----:B------:R-:W-:Y:S02]  /*6020*/  FMNMX.FTZ R13, R78, R13, !PT ;  /* 0x0000000d4e0d7209 */ /* 0x000fe40007810000 */
[----:B------:R-:W-:Y:S01]  /*6030*/  ISETP.GT.AND P1, PT, R15, 0x38, !P1 ;  /* 0x000000380f00780c */ /* 0x000fe20004f24270 */
[----:B------:R-:W4:Y:S01]  /*6040*/  LDL R111, [R1+0x328] ;  /* 0x00032800016f7983 */ /* 0x000f220000100800 */
[C---:B------:R-:W-:Y:S02]  /*6050*/  ISETP.LT.OR P5, PT, R14.reuse, 0x59, P5 ;  /* 0x000000590e00780c */ /* 0x040fe40002fa1670 */
[----:B------:R-:W-:Y:S01]  /*6060*/  ISETP.LT.OR P1, PT, R14, 0x39, P1 ;  /* 0x000000390e00780c */ /* 0x000fe20000f21670 */
[----:B------:R-:W4:Y:S01]  /*6070*/  LDL R110, [R1+0x32c] ;  /* 0x00032c00016e7983 */ /* 0x000f220000100800 */
[----:B------:R-:W-:-:S02]  /*6080*/  FSEL R53, R28, -INF , !P4 ;  /* 0xff8000001c357808 */ /* 0x000fc40006000000 */
        /* <DEDUP_REMOVED lines=8> */
[----:B------:R-:W-:-:S03]  /*6110*/  ISETP.LT.OR P1, PT, R14, 0x3a, P1 ;  /* 0x0000003a0e00780c */ /* 0x000fc60000f21670 */
[----:B------:R-:W0:Y:S01]  /*6120*/  SHFL.BFLY PT, R13, R10, 0x2, 0x1f ;  /* 0x0c401f000a0d7f89 */ /* 0x000e2200000e0000 */
[----:B------:R-:W-:Y:S02]  /*6130*/  FSEL R45, R45, -INF , !P1 ;  /* 0xff8000002d2d7808 */ /* 0x000fe40004800000 */
[----:B------:R-:W-:Y:S01]  /*6140*/  ISETP.NE.AND P1, PT, R55, RZ, PT ;  /* 0x000000ff3700720c */ /* 0x000fe20003f25270 */
[----:B------:R-:W4:Y:S01]  /*6150*/  LDL R108, [R1+0x338] ;  /* 0x00033800016c7983 */ /* 0x000f220000100800 */
[----:B------:R-:W-:Y:S02]  /*6160*/  FSEL R55, R11, -INF , !P5 ;  /* 0xff8000000b377808 */ /* 0x000fe40006800000 */
[----:B------:R-:W-:Y:S01]  /*6170*/  ISETP.GT.AND P1, PT, R15, 0x40, !P1 ;  /* 0x000000400f00780c */ /* 0x000fe20004f24270 */
[----:B------:R-:W4:Y:S03]  /*6180*/  LDL R107, [R1+0x33c] ;  /* 0x00033c00016b7983 */ /* 0x000f260000100800 */
[----:B------:R-:W-:Y:S01]  /*6190*/  ISETP.LT.OR P1, PT, R14, 0x41, P1 ;  /* 0x000000410e00780c */ /* 0x000fe20000f21670 */
[----:B------:R-:W4:Y:S03]  /*61a0*/  LDL R106, [R1+0x340] ;  /* 0x00034000016a7983 */ /* 0x000f260000100800 */
[----:B------:R-:W-:Y:S01]  /*61b0*/  FSEL R167, R167, -INF , !P1 ;  /* 0xff800000a7a77808 */ /* 0x000fe20004800000 */
[----:B------:R-:W4:Y:S01]  /*61c0*/  LDL R105, [R1+0x344] ;  /* 0x0003440001697983 */ /* 0x000f220000100800 */
[----:B------:R-:W-:-:S02]  /*61d0*/  ISETP.GT.AND P1, PT, R15, 0x41, !P2 ;  /* 0x000000410f00780c */ /* 0x000fc40005724270 */
[----:B------:R-:W-:Y:S01]  /*61e0*/  ISETP.NE.AND P2, PT, R58, RZ, PT ;  /* 0x000000ff3a00720c */ /* 0x000fe20003f45270 */
[----:B------:R-:W4:Y:S01]  /*61f0*/  LDL R104, [R1+0x348] ;  /* 0x0003480001687983 */ /* 0x000f220000100800 */
[C---:B------:R-:W-:Y:S02]  /*6200*/  ISETP.LT.OR P1, PT, R14.reuse, 0x42, P1 ;  /* 0x000000420e00780c */ /* 0x040fe40000f21670 */
[----:B------:R-:W-:Y:S01]  /*6210*/  ISETP.GT.AND P2, PT, R15, 0x49, !P2 ;  /* 0x000000490f00780c */ /* 0x000fe20005744270 */
[----:B------:R-:W4:Y:S01]  /*6220*/  LDL R58, [R1+0x290] ;  /* 0x00029000013a7983 */ /* 0x000f220000100800 */
[----:B------:R-:W-:Y:S02]  /*6230*/  FSEL R47, R47, -INF , !P1 ;  /* 0xff8000002f2f7808 */ /* 0x000fe40004800000 */
[----:B------:R-:W-:Y:S01]  /*6240*/  ISETP.GT.AND P1, PT, R15, RZ, !P6 ;  /* 0x000000ff0f00720c */ /* 0x000fe20007724270 */
[----:B------:R-:W4:Y:S01]  /*6250*/  LDL R103, [R1+0x350] ;  /* 0x0003500001677983 */ /* 0x000f220000100800 */
[----:B------:R-:W-:-:S02]  /*6260*/  ISETP.LT.OR P2, PT, R14, 0x4a, P2 ;  /* 0x0000004a0e00780c */ /* 0x000fc40001741670 */
[----:B------:R-:W-:Y:S01]  /*6270*/  ISETP.LT.OR P1, PT, R14, 0x1, P1 ;  /* 0x000000010e00780c */ /* 0x000fe20000f21670 */
[----:B------:R-:W4:Y:S01]  /*6280*/  LDL R102, [R1+0x354] ;  /* 0x0003540001667983 */ /* 0x000f220000100800 */
[----:B------:R-:W-:Y:S02]  /*6290*/  FSEL R49, R27, -INF , !P2 ;  /* 0xff8000001b317808 */ /* 0x000fe40005000000 */
[----:B------:R-:W-:Y:S01]  /*62a0*/  FSEL R18, R18, -INF , !P1 ;  /* 0xff80000012127808 */ /* 0x000fe20004800000 */
[----:B------:R-:W4:Y:S01]  /*62b0*/  LDL R27, [R1+0x2cc] ;  /* 0x0002cc00011b7983 */ /* 0x000f220000100800 */
[----:B------:R-:W-:Y:S02]  /*62c0*/  ISETP.NE.AND P1, PT, R57, RZ, PT ;  /* 0x000000ff3900720c */ /* 0x000fe40003f25270 */
[----:B------:R-:W-:Y:S01]  /*62d0*/  FMNMX.FTZ R12, R18, R29, !PT ;  /* 0x0000001d120c7209 */ /* 0x000fe20007810000 */
[----:B------:R-:W4:Y:S01]  /*62e0*/  LDL R101, [R1+0x358] ;  /* 0x0003580001657983 */ /* 0x000f220000100800 */
[----:B------:R-:W-:-:S02]  /*62f0*/  ISETP.GT.AND P1, PT, R15, 0x48, !P1 ;  /* 0x000000480f00780c */ /* 0x000fc40004f24270 */
[----:B------:R-:W-:Y:S01]  /*6300*/  FMNMX.FTZ R12, R141, R12, !PT ;  /* 0x0000000c8d0c7209 */ /* 0x000fe20007810000 */
[----:B------:R-:W4:Y:S01]  /*6310*/  LDL R99, [R1+0x360] ;  /* 0x0003600001637983 */ /* 0x000f220000100800 */
[----:B------:R-:W-:Y:S02]  /*6320*/  ISETP.LT.OR P1, PT, R14, 0x49, P1 ;  /* 0x000000490e00780c */ /* 0x000fe40000f21670 */
[----:B------:R-:W-:Y:S01]  /*6330*/  FMNMX.FTZ R12, R31, R12, !PT ;  /* 0x0000000c1f0c7209 */ /* 0x000fe20007810000 */
[----:B------:R-:W4:Y:S01]  /*6340*/  LDL R97, [R1+0x36c] ;  /* 0x00036c0001617983 */ /* 0x000f220000100800 */
[----:B------:R-:W-:Y:S02]  /*6350*/  FSEL R169, R26, -INF , !P1 ;  /* 0xff8000001aa97808 */ /* 0x000fe40004800000 */
[----:B------:R-:W-:Y:S01]  /*6360*/  FMNMX.FTZ R12, R139, R12, !PT ;  /* 0x0000000c8b0c7209 */ /* 0x000fe20007810000 */
[----:B------:R-:W4:Y:S01]  /*6370*/  LDL R26, [R1+0x250] ;  /* 0x00025000011a7983 */ /* 0x000f220000100800 */
[----:B------:R-:W-:-:S02]  /*6380*/  ISETP.NE.AND P6, PT, R19, RZ, PT ;  /* 0x000000ff1300720c */ /* 0x000fc40003fc5270 */
[----:B------:R-:W-:Y:S01]  /*6390*/  FMNMX.FTZ R12, R33, R12, !PT ;  /* 0x0000000c210c7209 */ /* 0x000fe20007810000 */
[----:B------:R-:W4:Y:S01]  /*63a0*/  LDL R95, [R1+0x374] ;  /* 0x00037400015f7983 */ /* 0x000f220000100800 */
[----:B------:R-:W-:Y:S02]  /*63b0*/  ISETP.GT.AND P6, PT, R15, 0x59, !P6 ;  /* 0x000000590f00780c */ /* 0x000fe400077c4270 */
[----:B------:R-:W-:Y:S01]  /*63c0*/  FMNMX.FTZ R12, R137, R12, !PT ;  /* 0x0000000c890c7209 */ /* 0x000fe20007810000 */
[----:B------:R-:W4:Y:S01]  /*63d0*/  LDL R93, [R1+0x37c] ;  /* 0x00037c00015d7983 */ /* 0x000f220000100800 */
[----:B------:R-:W-:Y:S02]  /*63e0*/  ISETP.LT.OR P6, PT, R14, 0x5a, P6 ;  /* 0x0000005a0e00780c */ /* 0x000fe400037c1670 */
[----:B------:R-:W-:Y:S01]  /*63f0*/  FMNMX.FTZ R12, R35, R12, !PT ;  /* 0x0000000c230c7209 */ /* 0x000fe20007810000 */
[----:B------:R-:W4:Y:S01]  /*6400*/  LDL R91, [R1+0x388] ;  /* 0x00038800015b7983 */ /* 0x000f220000100800 */
[----:B------:R-:W-:-:S02]  /*6410*/  FSEL R57, R21, -INF , !P6 ;  /* 0xff80000015397808 */ /* 0x000fc40007000000 */
[----:B------:R-:W-:Y:S01]  /*6420*/  FMNMX.FTZ R12, R37, R12, !PT ;  /* 0x0000000c250c7209 */ /* 0x000fe20007810000 */
[----:B------:R-:W4:Y:S03]  /*6430*/  LDL R89, [R1+0x390] ;  /* 0x0003900001597983 */ /* 0x000f260000100800 */
        /* <DEDUP_REMOVED lines=29> */
[----:B------:R-:W4:Y:S04]  /*6610*/  LDL R59, [R1+0x41c] ;  /* 0x00041c00013b7983 */ /* 0x000f280000100800 */
[----:B------:R-:W-:Y:S04]  /*6620*/  STL.64 [R1+0x230], R10 ;  /* 0x0002300a01007387 */ /* 0x000fe80000100a00 */
[----:B------:R-:W4:Y:S01]  /*6630*/  LDL R19, [R1+0x234] ;  /* 0x0002340001137983 */ /* 0x000f220000100800 */
[----:B0-----:R-:W-:-:S05]  /*6640*/  FMNMX.FTZ R12, R10, R13, !PT ;  /* 0x0000000d0a0c7209 */ /* 0x001fca0007810000 */
[----:B------:R-:W0:Y:S02]  /*6650*/  SHFL.BFLY PT, R13, R12, 0x1, 0x1f ;  /* 0x0c201f000c0d7f89 */ /* 0x000e2400000e0000 */
[----:B0-----:R-:W-:-:S05]  /*6660*/  FMNMX.FTZ R14, R12, R13, !PT ;  /* 0x0000000d0c0e7209 */ /* 0x001fca0007810000 */
[----:B------:R-:W-:Y:S04]  /*6670*/  STL [R1+0x230], R14 ;  /* 0x0002300e01007387 */ /* 0x000fe80000100800 */
[----:B------:R-:W4:Y:S04]  /*6680*/  LDL R13, [R1+0x230] ;  /* 0x00023000010d7983 */ /* 0x000f280000100800 */
[----:B--2---:R0:W-:Y:S04]  /*6690*/  STL [R1+0x2c4], R34 ;  /* 0x0002c42201007387 */ /* 0x0041e80000100800 */
[----:B0-----:R-:W2:Y:S04]  /*66a0*/  LDL R34, [R1+0x42c] ;  /* 0x00042c0001227983 */ /* 0x001ea80000100800 */
[----:B---3--:R0:W-:Y:S04]  /*66b0*/  STL [R1+0x2b4], R36 ;  /* 0x0002b42401007387 */ /* 0x0081e80000100800 */
[----:B0-----:R-:W3:Y:S04]  /*66c0*/  LDL R36, [R1+0x3bc] ;  /* 0x0003bc0001247983 */ /* 0x001ee80000100800 */
[----:B-----5:R0:W-:Y:S04]  /*66d0*/  STL [R1+0x270], R32 ;  /* 0x0002702001007387 */ /* 0x0201e80000100800 */
[----:B----4-:R1:W-:Y:S04]  /*66e0*/  STL [R1+0x2a8], R30 ;  /* 0x0002a81e01007387 */ /* 0x0103e80000100800 */
[----:B0-----:R-:W4:Y:S04]  /*66f0*/  LDL R32, [R1+0x2fc] ;  /* 0x0002fc0001207983 */ /* 0x001f280000100800 */
[----:B-1----:R-:W5:Y:S04]  /*6700*/  LDL R30, [R1+0x368] ;  /* 0x00036800011e7983 */ /* 0x002f680000100800 */
[----:B------:R-:W-:Y:S04]  /*6710*/  STL [R1+0x274], R60 ;  /* 0x0002743c01007387 */ /* 0x000fe80000100800 */
[----:B------:R-:W-:Y:S04]  /*6720*/  STL [R1+0x278], R62 ;  /* 0x0002783e01007387 */ /* 0x000fe80000100800 */
        /* <DEDUP_REMOVED lines=16> */
[----:B0-----:R-:W5:Y:S04]  /*6830*/  LDL R40, [R1+0x2e4] ;  /* 0x0002e40001287983 */ /* 0x001f680000100800 */
[----:B-1----:R-:W4:Y:S04]  /*6840*/  LDL R28, [R1+0x3d8] ;  /* 0x0003d800011c7983 */ /* 0x002f280000100800 */
[----:B------:R-:W5:Y:S04]  /*6850*/  LDL R38, [R1+0x34c] ;  /* 0x00034c0001267983 */ /* 0x000f680000100800 */
[----:B------:R-:W5:Y:S04]  /*6860*/  LDL R74, [R1+0x3d4] ;  /* 0x0003d400014a7983 */ /* 0x000f680000100800 */
[----:B------:R-:W5:Y:S04]  /*6870*/  LDL R72, [R1+0x3e0] ;  /* 0x0003e00001487983 */ /* 0x000f680000100800 */
[----:B------:R-:W5:Y:S04]  /*6880*/  LDL R70, [R1+0x3e8] ;  /* 0x0003e80001467983 */ /* 0x000f680000100800 */
[----:B------:R-:W5:Y:S04]  /*6890*/  LDL R68, [R1+0x3f0] ;  /* 0x0003f00001447983 */ /* 0x000f680000100800 */
[----:B------:R-:W-:Y:S04]  /*68a0*/  STL [R1+0x290], R58 ;  /* 0x0002903a01007387 */ /* 0x000fe80000100800 */
[----:B------:R-:W5:Y:S04]  /*68b0*/  LDL R66, [R1+0x3fc] ;  /* 0x0003fc0001427983 */ /* 0x000f680000100800 */
[----:B------:R-:W5:Y:S04]  /*68c0*/  LDL R64, [R1+0x404] ;  /* 0x0004040001407983 */ /* 0x000f680000100800 */
[----:B------:R0:W-:Y:S04]  /*68d0*/  STL [R1+0x2cc], R27 ;  /* 0x0002cc1b01007387 */ /* 0x0001e80000100800 */
[----:B------:R-:W5:Y:S04]  /*68e0*/  LDL R62, [R1+0x40c] ;  /* 0x00040c00013e7983 */ /* 0x000f680000100800 */
[----:B------:R-:W5:Y:S04]  /*68f0*/  LDL R60, [R1+0x418] ;  /* 0x00041800013c7983 */ /* 0x000f680000100800 */
[----:B0-----:R-:W4:Y:S04]  /*6900*/  LDL R27, [R1+0x448] ;  /* 0x00044800011b7983 */ /* 0x001f280000100800 */
        /* <DEDUP_REMOVED lines=8> */
[----:B------:R-:W0:Y:S02]  /*6990*/  SHFL.BFLY PT, R10, R19, 0x2, 0x1f ;  /* 0x0c401f00130a7f89 */ /* 0x000e2400000e0000 */
[----:B0-----:R-:W-:-:S05]  /*69a0*/  FMNMX.FTZ R10, R10, R19, !PT ;  /* 0x000000130a0a7209 */ /* 0x001fca0007810000 */
[----:B------:R-:W0:Y:S01]  /*69b0*/  SHFL.BFLY PT, R11, R10, 0x1, 0x1f ;  /* 0x0c201f000a0b7f89 */ /* 0x000e2200000e0000 */
[----:B------:R0:W-:Y:S01]  /*69c0*/  BAR.SYNC.DEFER_BLOCKING R7, 0x100 ;  /* 0x000400070000751d */ /* 0x0001e20000010000 */
[----:B------:R-:W-:Y:S01]  /*69d0*/  FMUL.FTZ R12, R26, R13 ;  /* 0x0000000d1a0c7220 */ /* 0x000fe20000410000 */
[----:B------:R-:W-:-:S04]  /*69e0*/  FSETP.NEU.FTZ.AND P1, PT, R13, -INF , PT ;  /* 0xff8000000d00780b */ /* 0x000fc80003f3d000 */
[----:B------:R-:W-:Y:S02]  /*69f0*/  FSEL R15, R12, RZ, P1 ;  /* 0x000000ff0c0f7208 */ /* 0x000fe40000800000 */
[----:B0-----:R-:W-:-:S04]  /*6a00*/  FMNMX.FTZ R7, R10, R11, !PT ;  /* 0x0000000b0a077209 */ /* 0x001fc80007810000 */
[C---:B------:R-:W-:Y:S01]  /*6a10*/  FSETP.NEU.FTZ.AND P1, PT, R7.reuse, -INF , PT ;  /* 0xff8000000700780b */ /* 0x040fe20003f3d000 */
[----:B------:R-:W-:-:S05]  /*6a20*/  FMUL.FTZ R10, R7, R26 ;  /* 0x0000001a070a7220 */ /* 0x000fca0000410000 */
[----:B------:R-:W-:-:S05]  /*6a30*/  FSEL R10, R10, RZ, P1 ;  /* 0x000000ff0a0a7208 */ /* 0x000fca0000800000 */
[-CC-:B------:R-:W-:Y:S01]  /*6a40*/  FFMA.FTZ R136, R37, R26.reuse, -R10.reuse ;  /* 0x0000001a25887223 */ /* 0x180fe2000001080a */
[-CC-:B------:R-:W-:Y:S01]  /*6a50*/  FFMA.FTZ R132, R35, R26.reuse, -R10.reuse ;  /* 0x0000001a23847223 */ /* 0x180fe2000001080a */
[----:B------:R-:W5:Y:S01]  /*6a60*/  LDL R37, [R1+0x384] ;  /* 0x0003840001257983 */ /* 0x000f620000100800 */
[----:B------:R-:W-:-:S03]  /*6a70*/  FFMA.FTZ R140, R31, R26, -R10 ;  /* 0x0000001a1f8c7223 */ /* 0x000fc6000001080a */
[----:B------:R-:W5:Y:S01]  /*6a80*/  LDL R35, [R1+0x3f4] ;  /* 0x0003f40001237983 */ /* 0x000f620000100800 */
[-CC-:B------:R-:W-:Y:S01]  /*6a90*/  FFMA.FTZ R152, R152, R26.reuse, -R15.reuse ;  /* 0x0000001a98987223 */ /* 0x180fe2000001080f */
[-CC-:B------:R-:W-:Y:S02]  /*6aa0*/  FFMA.FTZ R130, R130, R26.reuse, -R15.reuse ;  /* 0x0000001a82827223 */ /* 0x180fe4000001080f */
[----:B------:R-:W5:Y:S01]  /*6ab0*/  LDL R31, [R1+0x410] ;  /* 0x00041000011f7983 */ /* 0x000f620000100800 */
        /* <DEDUP_REMOVED lines=43> */
[----:B------:R-:W-:Y:S01]  /*6d70*/  IMAD R42, R43, 0xc00, R24 ;  /* 0x00000c002b2a7824 */ /* 0x000fe200078e0218 */
        /* <DEDUP_REMOVED lines=27> */
[----:B------:R-:W-:Y:S08]  /*6f30*/  MUFU.EX2 R152, R152 ;  /* 0x0000009800987308 */ /* 0x000ff00000000800 */
[----:B------:R-:W0:Y:S08]  /*6f40*/  MUFU.EX2 R130, R130 ;  /* 0x0000008200827308 */ /* 0x000e300000000800 */
[----:B------:R-:W1:Y:S08]  /*6f50*/  MUFU.EX2 R153, R153 ;  /* 0x0000009900997308 */ /* 0x000e700000000800 */
[----:B------:R-:W4:Y:S01]  /*6f60*/  MUFU.EX2 R135, R135 ;  /* 0x0000008700877308 */ /* 0x000f220000000800 */
[----:B--2---:R0:W-:Y:S07]  /*6f70*/  STL [R1+0x42c], R34 ;  /* 0x00042c2201007387 */ /* 0x0041ee0000100800 */
[----:B------:R-:W-:Y:S08]  /*6f80*/  MUFU.EX2 R143, R143 ;  /* 0x0000008f008f7308 */ /* 0x000ff00000000800 */
[----:B------:R-:W2:Y:S01]  /*6f90*/  MUFU.EX2 R142, R142 ;  /* 0x0000008e008e7308 */ /* 0x000ea20000000800 */
[----:B0-----:R-:W-:-:S07]  /*6fa0*/  FADD.FTZ R34, R152, R130 ;  /* 0x0000008298227221 */ /* 0x001fce0000010000 */
[----:B------:R-:W0:Y:S08]  /*6fb0*/  MUFU.EX2 R151, R151 ;  /* 0x0000009700977308 */ /* 0x000e300000000800 */
[----:B------:R-:W0:Y:S01]  /*6fc0*/  MUFU.EX2 R141, R141 ;  /* 0x0000008d008d7308 */ /* 0x000e220000000800 */
[----:B-1----:R-:W-:-:S07]  /*6fd0*/  FADD.FTZ R34, R153, R34 ;  /* 0x0000002299227221 */ /* 0x002fce0000010000 */
[----:B------:R-:W1:Y:S01]  /*6fe0*/  MUFU.EX2 R150, R150 ;  /* 0x0000009600967308 */ /* 0x000e620000000800 */
[----:B---3--:R4:W-:Y:S07]  /*6ff0*/  STL [R1+0x3bc], R36 ;  /* 0x0003bc2401007387 */ /* 0x0089ee0000100800 */
[----:B------:R-:W3:Y:S01]  /*7000*/  MUFU.EX2 R140, R140 ;  /* 0x0000008c008c7308 */ /* 0x000ee20000000800 */
[----:B----4-:R-:W-:-:S07]  /*7010*/  FADD.FTZ R36, R135, R34 ;  /* 0x0000002287247221 */ /* 0x010fce0000010000 */
[----:B------:R-:W4:Y:S01]  /*7020*/  MUFU.EX2 R149, R149 ;  /* 0x0000009500957308 */ /* 0x000f220000000800 */
[----:B--2---:R-:W-:-:S07]  /*7030*/  FADD.FTZ R34, R143, R142 ;  /* 0x0000008e8f227221 */ /* 0x004fce0000010000 */
[----:B------:R-:W2:Y:S01]  /*7040*/  MUFU.EX2 R139, R139 ;  /* 0x0000008b008b7308 */ /* 0x000ea20000000800 */
[----:B------:R0:W-:Y:S07]  /*7050*/  STL [R1+0x448], R27 ;  /* 0x0004481b01007387 */ /* 0x0001ee0000100800 */
[----:B------:R-:W2:Y:S08]  /*7060*/  MUFU.EX2 R148, R148 ;  /* 0x0000009400947308 */ /* 0x000eb00000000800 */
[----:B------:R-:W2:Y:S01]  /*7070*/  MUFU.EX2 R138, R138 ;  /* 0x0000008a008a7308 */ /* 0x000ea20000000800 */
[----:B0-----:R-:W-:Y:S01]  /*7080*/  IMAD.MOV.U32 R27, RZ, RZ, R25 ;  /* 0x000000ffff1b7224 */ /* 0x001fe200078e0019 */
[----:B------:R0:W-:Y:S06]  /*7090*/  STL [R1+0x3d8], R28 ;  /* 0x0003d81c01007387 */ /* 0x0001ec0000100800 */
[----:B------:R-:W2:Y:S08]  /*70a0*/  MUFU.EX2 R147, R147 ;  /* 0x0000009300937308 */ /* 0x000eb00000000800 */
[----:B------:R-:W-:Y:S01]  /*70b0*/  MUFU.EX2 R137, R137 ;  /* 0x0000008900897308 */ /* 0x000fe20000000800 */
[----:B0-----:R-:W-:Y:S01]  /*70c0*/  VIADD R28, R42, 0x180 ;  /* 0x000001802a1c7836 */ /* 0x001fe20000000000 */
[----:B------:R-:W-:-:S06]  /*70d0*/  R2UR UR11, R27 ;  /* 0x000000001b0b72ca */ /* 0x000fcc00000e0000 */
[----:B------:R-:W0:Y:S01]  /*70e0*/  MUFU.EX2 R146, R146 ;  /* 0x0000009200927308 */ /* 0x000e220000000800 */
[----:B------:R-:W-:-:S07]  /*70f0*/  R2UR UR18, R28 ;  /* 0x000000001c1272ca */ /* 0x000fce00000e0000 */
[----:B------:R-:W0:Y:S01]  /*7100*/  MUFU.EX2 R132, R132 ;  /* 0x0000008400847308 */ /* 0x000e220000000800 */
[----:B-----5:R5:W-:Y:S04]  /*7110*/  STL [R1+0x384], R37 ;  /* 0x0003842501007387 */ /* 0x020be80000100800 */
[----:B------:R1:W-:Y:S04]  /*7120*/  STL [R1+0x3f4], R35 ;  /* 0x0003f42301007387 */ /* 0x0003e80000100800 */
[----:B------:R3:W-:Y:S01]  /*7130*/  STL [R1+0x410], R31 ;  /* 0x0004101f01007387 */ /* 0x0007e20000100800 */
[----:B-----5:R-:W-:Y:S01]  /*7140*/  FADD.FTZ R37, R151, R36 ;  /* 0x0000002497257221 */ /* 0x020fe20000010000 */
[----:B-1----:R-:W-:-:S03]  /*7150*/  FADD.FTZ R35, R141, R34 ;  /* 0x000000228d237221 */ /* 0x002fc60000010000 */
[----:B------:R-:W-:Y:S01]  /*7160*/  FADD.FTZ R36, R150, R37 ;  /* 0x0000002596247221 */ /* 0x000fe20000010000 */
[----:B---3--:R-:W-:Y:S02]  /*7170*/  IMAD.MOV.U32 R31, RZ, RZ, R25 ;  /* 0x000000ffff1f7224 */ /* 0x008fe400078e0019 */
[----:B------:R-:W-:Y:S01]  /*7180*/  FADD.FTZ R34, R140, R35 ;  /* 0x000000238c227221 */ /* 0x000fe20000010000 */
[----:B------:R-:W1:Y:S02]  /*7190*/  MUFU.EX2 R145, R145 ;  /* 0x0000009100917308 */ /* 0x000e640000000800 */
[----:B------:R-:W-:Y:S01]  /*71a0*/  R2UR UR15, R31 ;  /* 0x000000001f0f72ca */ /* 0x000fe200000e0000 */
[----:B----4-:R-:W-:Y:S01]  /*71b0*/  FADD.FTZ R31, R149, R36 ;  /* 0x00000024951f7221 */ /* 0x010fe20000010000 */
[----:B--2---:R-:W-:-:S04]  /*71c0*/  FADD.FTZ R27, R139, R34 ;  /* 0x000000228b1b7221 */ /* 0x004fc80000010000 */
[----:B------:R-:W2:Y:S01]  /*71d0*/  MUFU.EX2 R136, R136 ;  /* 0x0000008800887308 */ /* 0x000ea20000000800 */
[----:B------:R-:W-:Y:S01]  /*71e0*/  FADD.FTZ R28, R148, R31 ;  /* 0x0000001f941c7221 */ /* 0x000fe20000010000 */
[----:B------:R-:W-:-:S06]  /*71f0*/  R2UR UR23, R25 ;  /* 0x00000000191772ca */ /* 0x000fcc00000e0000 */
[----:B------:R-:W3:Y:S01]  /*7200*/  MUFU.EX2 R133, R133 ;  /* 0x0000008500857308 */ /* 0x000ee20000000800 */
[----:B------:R4:W-:Y:S07]  /*7210*/  STL [R1+0x2d0], R26 ;  /* 0x0002d01a01007387 */ /* 0x0009ee0000100800 */
[----:B------:R-:W5:Y:S01]  /*7220*/  MUFU.EX2 R134, R134 ;  /* 0x0000008600867308 */ /* 0x000f620000000800 */
[----:B------:R0:W-:Y:S01]  /*7230*/  STL [R1+0x330], R24 ;  /* 0x0003301801007387 */ /* 0x0001e20000100800 */
[----:B----4-:R-:W-:-:S03]  /*7240*/  VIADD R26, R42, 0x80 ;  /* 0x000000802a1a7836 */ /* 0x010fc60000000000 */
[----:B------:R4:W-:Y:S02]  /*7250*/  STL [R1+0x3a0], R29 ;  /* 0x0003a01d01007387 */ /* 0x0009e40000100800 */
[----:B------:R-:W-:Y:S01]  /*7260*/  R2UR UR10, R26 ;  /* 0x000000001a0a72ca */ /* 0x000fe200000e0000 */
[----:B------:R-:W-:Y:S01]  /*7270*/  FADD.FTZ R26, R138, R27 ;  /* 0x0000001b8a1a7221 */ /* 0x000fe20000010000 */
[----:B0-----:R-:W-:Y:S01]  /*7280*/  VIADD R24, R42, 0x200 ;  /* 0x000002002a187836 */ /* 0x001fe20000000000 */
[----:B------:R0:W-:Y:S01]  /*7290*/  STL [R1+0x464], R33 ;  /* 0x0004642101007387 */ /* 0x0001e20000100800 */
[----:B------:R-:W-:Y:S01]  /*72a0*/  FADD.FTZ R27, R147, R28 ;  /* 0x0000001c931b7221 */ /* 0x000fe20000010000 */
[----:B----4-:R-:W-:Y:S02]  /*72b0*/  IMAD.MOV.U32 R29, RZ, RZ, R25 ;  /* 0x000000ffff1d7224 */ /* 0x010fe400078e0019 */
[----:B------:R4:W-:Y:S01]  /*72c0*/  STL [R1+0x468], R43 ;  /* 0x0004682b01007387 */ /* 0x0009e20000100800 */
[----:B------:R-:W-:Y:S01]  /*72d0*/  R2UR UR22, R24 ;  /* 0x00000000181672ca */ /* 0x000fe200000e0000 */
[----:B------:R-:W-:Y:S01]  /*72e0*/  FADD.FTZ R24, R146, R27 ;  /* 0x0000001b92187221 */ /* 0x000fe20000010000 */
[----:B0-----:R-:W-:-:S02]  /*72f0*/  IMAD.MOV.U32 R33, RZ, RZ, R25 ;  /* 0x000000ffff217224 */ /* 0x001fc400078e0019 */
[----:B----4-:R-:W-:Y:S02]  /*7300*/  IMAD.MOV.U32 R43, RZ, RZ, R25 ;  /* 0x000000ffff2b7224 */ /* 0x010fe400078e0019 */
[----:B------:R-:W-:Y:S01]  /*7310*/  FADD.FTZ R25, R137, R26 ;  /* 0x0000001a89197221 */ /* 0x000fe20000010000 */
[----:B------:R-:W0:Y:S03]  /*7320*/  MUFU.EX2 R144, R144 ;  /* 0x0000009000907308 */ /* 0x000e260000000800 */
[----:B------:R-:W-:Y:S01]  /*7330*/  FADD.FTZ R25, R132, R25 ;  /* 0x0000001984197221 */ /* 0x000fe20000010000 */
[----:B-1----:R-:W-:-:S04]  /*7340*/  FADD.FTZ R27, R145, R24 ;  /* 0x00000018911b7221 */ /* 0x002fc80000010000 */
[----:B------:R-:W1:Y:S01]  /*7350*/  MUFU.EX2 R131, R131 ;  /* 0x0000008300837308 */ /* 0x000e620000000800 */
[----:B--2---:R-:W-:Y:S01]  /*7360*/  FADD.FTZ R24, R136, R25 ;  /* 0x0000001988187221 */ /* 0x004fe20000010000 */
[----:B------:R2:W-:Y:S03]  /*7370*/  STL [R1+0x2fc], R32 ;  /* 0x0002fc2001007387 */ /* 0x0005e60000100800 */
[----:B---3--:R-:W-:Y:S01]  /*7380*/  FADD.FTZ R25, R133, R24 ;  /* 0x0000001885197221 */ /* 0x008fe20000010000 */
[----:B------:R3:W-:Y:S01]  /*7390*/  STL [R1+0x368], R30 ;  /* 0x0003681e01007387 */ /* 0x0007e20000100800 */
[----:B------:R-:W-:Y:S02]  /*73a0*/  R2UR UR6, R42 ;  /* 0x000000002a0672ca */ /* 0x000fe400000e0000 */
[----:B------:R-:W-:Y:S01]  /*73b0*/  R2UR UR7, R43 ;  /* 0x000000002b0772ca */ /* 0x000fe200000e0000 */
[----:B-----5:R-:W-:Y:S01]  /*73c0*/  FADD.FTZ R24, R134, R25 ;  /* 0x0000001986187221 */ /* 0x020fe20000010000 */
[----:B------:R-:W-:Y:S01]  /*73d0*/  F2FP.BF16.F32.PACK_AB R154, R135, R153 ;  /* 0x00000099879a723e */ /* 0x000fe200000010ff */
[----:B--2---:R-:W-:Y:S01]  /*73e0*/  VIADD R32, R42, 0x280 ;  /* 0x000002802a207836 */ /* 0x004fe20000000000 */
[----:B------:R-:W-:Y:S01]  /*73f0*/  F2FP.BF16.F32.PACK_AB R152, R130, R152 ;  /* 0x000000988298723e */ /* 0x000fe200000010ff */
[----:B---3--:R-:W-:Y:S01]  /*7400*/  VIADD R30, R42, 0x100 ;  /* 0x000001002a1e7836 */ /* 0x008fe20000000000 */
[----:B------:R-:W-:-:S02]  /*7410*/  F2FP.BF16.F32.PACK_AB R153, R142, R143 ;  /* 0x0000008f8e99723e */ /* 0x000fc400000010ff */
[----:B------:R-:W-:Y:S01]  /*7420*/  F2FP.BF16.F32.PACK_AB R155, R140, R141 ;  /* 0x0000008d8c9b723e */ /* 0x000fe200000010ff */
[----:B------:R-:W-:Y:S01]  /*7430*/  STL [R1+0x2d4], R129 ;  /* 0x0002d48101007387 */ /* 0x000fe20000100800 */
[----:B------:R-:W-:Y:S01]  /*7440*/  R2UR UR14, R30 ;  /* 0x000000001e0e72ca */ /* 0x000fe200000e0000 */
[----:B0-----:R-:W-:Y:S01]  /*7450*/  FADD.FTZ R228, R144, R27 ;  /* 0x0000001b90e47221 */ /* 0x001fe20000010000 */
[----:B------:R-:W-:Y:S01]  /*7460*/  R2UR UR19, R29 ;  /* 0x000000001d1372ca */ /* 0x000fe200000e0000 */
[----:B------:R-:W-:Y:S01]  /*7470*/  STL [R1+0x2d8], R128 ;  /* 0x0002d88001007387 */ /* 0x000fe20000100800 */
[----:B------:R-:W-:Y:S01]  /*7480*/  R2UR UR26, R32 ;  /* 0x00000000201a72ca */ /* 0x000fe200000e0000 */
[----:B-1----:R-:W-:Y:S01]  /*7490*/  FADD.FTZ R171, R131, R24 ;  /* 0x0000001883ab7221 */ /* 0x002fe20000010000 */
[----:B------:R-:W-:Y:S01]  /*74a0*/  R2UR UR27, R33 ;  /* 0x00000000211b72ca */ /* 0x000fe200000e0000 */
[----:B------:R-:W-:Y:S01]  /*74b0*/  STL [R1+0x2dc], R127 ;  /* 0x0002dc7f01007387 */ /* 0x000fe20000100800 */
[----:B------:R-:W-:-:S02]  /*74c0*/  F2FP.BF16.F32.PACK_AB R156, R150, R151 ;  /* 0x00000097969c723e */ /* 0x000fc400000010ff */
[----:B------:R-:W-:Y:S01]  /*74d0*/  F2FP.BF16.F32.PACK_AB R158, R148, R149 ;  /* 0x00000095949e723e */ /* 0x000fe200000010ff */
[----:B------:R-:W-:Y:S01]  /*74e0*/  STL [R1+0x2e0], R126 ;  /* 0x0002e07e01007387 */ /* 0x000fe20000100800 */
[----:B------:R-:W-:Y:S02]  /*74f0*/  F2FP.BF16.F32.PACK_AB R160, R146, R147 ;  /* 0x0000009392a0723e */ /* 0x000fe400000010ff */
[----:B------:R-:W-:Y:S01]  /*7500*/  F2FP.BF16.F32.PACK_AB R162, R144, R145 ;  /* 0x0000009190a2723e */ /* 0x000fe200000010ff */
[----:B------:R-:W-:Y:S01]  /*7510*/  STL [R1+0x2e4], R40 ;  /* 0x0002e42801007387 */ /* 0x000fe20000100800 */
[----:B------:R-:W-:Y:S02]  /*7520*/  F2FP.BF16.F32.PACK_AB R157, R138, R139 ;  /* 0x0000008b8a9d723e */ /* 0x000fe400000010ff */
[----:B------:R-:W-:Y:S01]  /*7530*/  F2FP.BF16.F32.PACK_AB R159, R132, R137 ;  /* 0x00000089849f723e */ /* 0x000fe200000010ff */
[----:B------:R-:W-:Y:S01]  /*7540*/  STL [R1+0x2e8], R125 ;  /* 0x0002e87d01007387 */ /* 0x000fe20000100800 */
[----:B------:R-:W-:-:S02]  /*7550*/  F2FP.BF16.F32.PACK_AB R161, R133, R136 ;  /* 0x0000008885a1723e */ /* 0x000fc400000010ff */
[----:B------:R-:W-:Y:S01]  /*7560*/  F2FP.BF16.F32.PACK_AB R163, R131, R134 ;  /* 0x0000008683a3723e */ /* 0x000fe200000010ff */
        /* <DEDUP_REMOVED lines=83> */
[----:B------:R0:W-:Y:S02]  /*7aa0*/  STL [R1+0x46c], R41 ;  /* 0x00046c2901007387 */ /* 0x0001e40000100800 */
[----:B0-----:R-:W-:-:S06]  /*7ab0*/  WARPGROUP.ARRIVE ;  /* 0x00000000000079c5 */ /* 0x001fcc0000000000 */
[----:B------:R-:W-:Y:S03]  /*7ac0*/  HGMMA.64x256x16.F32.BF16 R24, R152, gdesc[UR4].tnspB, RZ, !UPT, gsb0 ;  /* 0x43e0000498187df0 */ /* 0x000fe6000c0018ff */
[----:B------:R-:W-:Y:S02]  /*7ad0*/  WARPGROUP.DEPBAR.LE gsb0, 0x0 ;  /* 0x00008000000079c5 */ /* 0x000fe40000010000 */
        /* <DEDUP_REMOVED lines=34> */
[----:B------:R-:W0:Y:S08]  /*7d00*/  MUFU.EX2 R152, R172 ;  /* 0x000000ac00987308 */ /* 0x000e300000000800 */
[----:B------:R-:W-:Y:S08]  /*7d10*/  MUFU.EX2 R173, R173 ;  /* 0x000000ad00ad7308 */ /* 0x000ff00000000800 */
[----:B------:R-:W-:Y:S08]  /*7d20*/  MUFU.EX2 R154, R174 ;  /* 0x000000ae009a7308 */ /* 0x000ff00000000800 */
[----:B------:R-:W1:Y:S08]  /*7d30*/  MUFU.EX2 R153, R225 ;  /* 0x000000e100997308 */ /* 0x000e700000000800 */
[----:B------:R-:W-:Y:S08]  /*7d40*/  MUFU.EX2 R175, R175 ;  /* 0x000000af00af7308 */ /* 0x000ff00000000800 */
[----:B------:R-:W2:Y:S08]  /*7d50*/  MUFU.EX2 R226, R226 ;  /* 0x000000e200e27308 */ /* 0x000eb00000000800 */
[----:B------:R-:W-:Y:S08]  /*7d60*/  MUFU.EX2 R227, R227 ;  /* 0x000000e300e37308 */ /* 0x000ff00000000800 */
[----:B------:R-:W3:Y:S01]  /*7d70*/  MUFU.EX2 R170, R170 ;  /* 0x000000aa00aa7308 */ /* 0x000ee20000000800 */
[----:B0-----:R-:W-:Y:S01]  /*7d80*/  FADD.FTZ R228, R152, R228 ;  /* 0x000000e498e47221 */ /* 0x001fe20000010000 */
[----:B-1----:R-:W-:Y:S01]  /*7d90*/  FADD.FTZ R171, R153, R171 ;  /* 0x000000ab99ab7221 */ /* 0x002fe20000010000 */
[----:B------:R-:W-:-:S02]  /*7da0*/  F2FP.BF16.F32.PACK_AB R152, R173, R152 ;  /* 0x00000098ad98723e */ /* 0x000fc400000010ff */
[----:B--2---:R-:W-:Y:S02]  /*7db0*/  F2FP.BF16.F32.PACK_AB R153, R226, R153 ;  /* 0x00000099e299723e */ /* 0x004fe400000010ff */
[----:B---3--:R-:W-:Y:S01]  /*7dc0*/  F2FP.BF16.F32.PACK_AB R155, R170, R227 ;  /* 0x000000e3aa9b723e */ /* 0x008fe200000010ff */
        /* <DEDUP_REMOVED lines=35> */
[----:B------:R-:W-:-:S04]  /*8000*/  FADD.FTZ R156, R173, R228 ;  /* 0x000000e4ad9c7221 */ /* 0x000fc80000010000 */
[----:B------:R-:W-:Y:S01]  /*8010*/  FADD.FTZ R156, R154, R156 ;  /* 0x0000009c9a9c7221 */ /* 0x000fe20000010000 */
[C---:B------:R-:W-:Y:S01]  /*8020*/  F2FP.BF16.F32.PACK_AB R154, R175.reuse, R154 ;  /* 0x0000009aaf9a723e */ /* 0x040fe200000010ff */
[----:B------:R-:W-:Y:S01]  /*8030*/  MUFU.EX2 R165, R165 ;  /* 0x000000a500a57308 */ /* 0x000fe20000000800 */
[----:B------:R-:W-:Y:S01]  /*8040*/  FADD.FTZ R171, R226, R171 ;  /* 0x000000abe2ab7221 */ /* 0x000fe20000010000 */
[----:B------:R-:W-:-:S06]  /*8050*/  FADD.FTZ R156, R175, R156 ;  /* 0x0000009caf9c7221 */ /* 0x000fcc0000010000 */
[----:B------:R-:W-:Y:S08]  /*8060*/  MUFU.EX2 R21, R21 ;  /* 0x0000001500157308 */ /* 0x000ff00000000800 */
[----:B------:R-:W-:Y:S08]  /*8070*/  MUFU.EX2 R168, R168 ;  /* 0x000000a800a87308 */ /* 0x000ff00000000800 */
[----:B------:R-:W-:Y:S08]  /*8080*/  MUFU.EX2 R169, R169 ;  /* 0x000000a900a97308 */ /* 0x000ff00000000800 */
[----:B------:R-:W-:Y:S01]  /*8090*/  MUFU.EX2 R20, R20 ;  /* 0x0000001400147308 */ /* 0x000fe20000000800 */
[----:B------:R-:W-:-:S04]  /*80a0*/  FADD.FTZ R171, R227, R171 ;  /* 0x000000abe3ab7221 */ /* 0x000fc80000010000 */
[----:B------:R-:W-:Y:S01]  /*80b0*/  FADD.FTZ R170, R170, R171 ;  /* 0x000000abaaaa7221 */ /* 0x000fe20000010000 */
        /* <DEDUP_REMOVED lines=43> */
[----:B------:R-:W-:-:S07]  /*8370*/  WARPGROUP.DEPBAR.LE gsb0, 0x0 ;  /* 0x00008000000079c5 */ /* 0x000fce0000010000 */
[----:B------:R-:W0:Y:S08]  /*8380*/  MUFU.EX2 R152, R166 ;  /* 0x000000a600987308 */ /* 0x000e300000000800 */
[----:B------:R-:W1:Y:S08]  /*8390*/  MUFU.EX2 R154, R164 ;  /* 0x000000a4009a7308 */ /* 0x000e700000000800 */
[----:B------:R-:W2:Y:S01]  /*83a0*/  MUFU.EX2 R153, R167 ;  /* 0x000000a700997308 */ /* 0x000ea20000000800 */
[----:B0-----:R-:W-:-:S04]  /*83b0*/  FADD.FTZ R156, R152, R156 ;  /* 0x0000009c989c7221 */ /* 0x001fc80000010000 */
[C---:B------:R-:W-:Y:S01]  /*83c0*/  FADD.FTZ R156, R165.reuse, R156 ;  /* 0x0000009ca59c7221 */ /* 0x040fe20000010000 */
[----:B------:R-:W-:Y:S02]  /*83d0*/  F2FP.BF16.F32.PACK_AB R152, R165, R152 ;  /* 0x00000098a598723e */ /* 0x000fe400000010ff */
[----:B------:R-:W-:Y:S01]  /*83e0*/  F2FP.BF16.F32.PACK_AB R155, R20, R169 ;  /* 0x000000a9149b723e */ /* 0x000fe200000010ff */
[----:B-1----:R-:W-:Y:S01]  /*83f0*/  FADD.FTZ R156, R154, R156 ;  /* 0x0000009c9a9c7221 */ /* 0x002fe20000010000 */
[----:B------:R-:W-:Y:S01]  /*8400*/  F2FP.BF16.F32.PACK_AB R154, R21, R154 ;  /* 0x0000009a159a723e */ /* 0x000fe200000010ff */
[----:B------:R-:W-:Y:S01]  /*8410*/  STL.128 [R1+0x270], R24 ;  /* 0x0002701801007387 */ /* 0x000fe20000100c00 */
[----:B--2---:R-:W-:Y:S01]  /*8420*/  FADD.FTZ R170, R153, R170 ;  /* 0x000000aa99aa7221 */ /* 0x004fe20000010000 */
[----:B------:R-:W-:Y:S02]  /*8430*/  F2FP.BF16.F32.PACK_AB R153, R168, R153 ;  /* 0x00000099a899723e */ /* 0x000fe400000010ff */
        /* <DEDUP_REMOVED lines=35> */
[----:B------:R-:W-:-:S03]  /*8670*/  FADD.FTZ R156, R21, R156 ;  /* 0x0000009c159c7221 */ /* 0x000fc60000010000 */
[----:B------:R-:W-:Y:S01]  /*8680*/  FADD.FTZ R170, R20, R170 ;  /* 0x000000aa14aa7221 */ /* 0x000fe20000010000 */
[----:B------:R-:W-:-:S03]  /*8690*/  FADD.FTZ R20, R11, R156 ;  /* 0x0000009c0b147221 */ /* 0x000fc60000010000 */
[----:B------:R-:W-:Y:S01]  /*86a0*/  FADD.FTZ R170, R15, R170 ;  /* 0x000000aa0faa7221 */ /* 0x000fe20000010000 */
[----:B------:R-:W-:-:S03]  /*86b0*/  FADD.FTZ R20, R12, R20 ;  /* 0x000000140c147221 */ /* 0x000fc60000010000 */
[----:B------:R-:W-:Y:S01]  /*86c0*/  FADD.FTZ R170, R18, R170 ;  /* 0x000000aa12aa7221 */ /* 0x000fe20000010000 */
[----:B------:R-:W-:Y:S02]  /*86d0*/  WARPGROUP.DEPBAR.LE gsb0, 0x0 ;  /* 0x00008000000079c5 */ /* 0x000fe40000010000 */
[----:B------:R-:W-:Y:S02]  /*86e0*/  F2FP.BF16.F32.PACK_AB R152, R12, R11 ;  /* 0x0000000b0c98723e */ /* 0x000fe400000010ff */
[----:B------:R-:W-:Y:S02]  /*86f0*/  F2FP.BF16.F32.PACK_AB R153, R18, R15 ;  /* 0x0000000f1299723e */ /* 0x000fe400000010ff */
        /* <DEDUP_REMOVED lines=35> */
[----:B------:R-:W-:Y:S03]  /*8930*/  HGMMA.64x256x16.F32.BF16 R24, R152, gdesc[UR24].tnspB, R24, gsb0 ;  /* 0x43e0001898187df0 */ /* 0x000fe60008001818 */
[----:B------:R-:W-:Y:S02]  /*8940*/  WARPGROUP.DEPBAR.LE gsb0, 0x0 ;  /* 0x00008000000079c5 */ /* 0x000fe40000010000 */
[----:B------:R0:W-:Y:S04]  /*8950*/  STL.128 [R1+0x270], R24 ;  /* 0x0002701801007387 */ /* 0x0001e80000100c00 */
[----:B------:R1:W-:Y:S04]  /*8960*/  STL.128 [R1+0x450], R144 ;  /* 0x0004509001007387 */ /* 0x0003e80000100c00 */
[----:B------:R2:W-:Y:S04]  /*8970*/  STL.128 [R1+0x280], R28 ;  /* 0x0002801c01007387 */ /* 0x0005e80000100c00 */
[----:B------:R3:W-:Y:S04]  /*8980*/  STL.128 [R1+0x290], R32 ;  /* 0x0002902001007387 */ /* 0x0007e80000100c00 */
[----:B0-----:R-:W4:Y:S04]  /*8990*/  @!P0 LDL.64 R24, [R1+0x68] ;  /* 0x0000680001188983 */ /* 0x001f280000100a00 */
[----:B-1----:R-:W5:Y:S04]  /*89a0*/  @!P0 LDL R144, [R1+0x218] ;  /* 0x0002180001908983 */ /* 0x002f680000100800 */
        /* <DEDUP_REMOVED lines=28> */
[----:B------:R-:W5:Y:S04]  /*8b70*/  LDL R11, [R1+0x270] ;  /* 0x00027000010b7983 */ /* 0x000f680000100800 */
[----:B------:R-:W5:Y:S04]  /*8b80*/  LDL R12, [R1+0x274] ;  /* 0x00027400010c7983 */ /* 0x000f680000100800 */
[----:B------:R-:W5:Y:S04]  /*8b90*/  LDL R18, [R1+0x278] ;  /* 0x0002780001127983 */ /* 0x000f680000100800 */
[----:B------:R-:W5:Y:S04]  /*8ba0*/  LDL R21, [R1+0x27c] ;  /* 0x00027c0001157983 */ /* 0x000f680000100800 */
[----:B------:R-:W5:Y:S04]  /*8bb0*/  LDL R26, [R1+0x280] ;  /* 0x00028000011a7983 */ /* 0x000f680000100800 */
[----:B------:R-:W5:Y:S04]  /*8bc0*/  LDL R27, [R1+0x284] ;  /* 0x00028400011b7983 */ /* 0x000f680000100800 */
[----:B--2---:R-:W2:Y:S04]  /*8bd0*/  LDL R28, [R1+0x288] ;  /* 0x00028800011c7983 */ /* 0x004ea80000100800 */
[----:B------:R-:W2:Y:S04]  /*8be0*/  LDL R29, [R1+0x28c] ;  /* 0x00028c00011d7983 */ /* 0x000ea80000100800 */
[----:B------:R-:W2:Y:S04]  /*8bf0*/  LDL R30, [R1+0x290] ;  /* 0x00029000011e7983 */ /* 0x000ea80000100800 */
[----:B------:R-:W2:Y:S04]  /*8c00*/  LDL R31, [R1+0x294] ;  /* 0x00029400011f7983 */ /* 0x000ea80000100800 */
[----:B---3--:R-:W3:Y:S04]  /*8c10*/  LDL R32, [R1+0x298] ;  /* 0x0002980001207983 */ /* 0x008ee80000100800 */
[----:B------:R-:W3:Y:S04]  /*8c20*/  LDL R33, [R1+0x29c] ;  /* 0x00029c0001217983 */ /* 0x000ee80000100800 */
[----:B------:R-:W3:Y:S04]  /*8c30*/  LDL R34, [R1+0x2a0] ;  /* 0x0002a00001227983 */ /* 0x000ee80000100800 */
[----:B------:R-:W3:Y:S04]  /*8c40*/  LDL R35, [R1+0x2a4] ;  /* 0x0002a40001237983 */ /* 0x000ee80000100800 */
[----:B0-----:R-:W3:Y:S04]  /*8c50*/  LDL R36, [R1+0x2a8] ;  /* 0x0002a80001247983 */ /* 0x001ee80000100800 */
[----:B------:R-:W3:Y:S04]  /*8c60*/  LDL R37, [R1+0x2ac] ;  /* 0x0002ac0001257983 */ /* 0x000ee80000100800 */
[----:B------:R-:W3:Y:S04]  /*8c70*/  LDL R38, [R1+0x2b0] ;  /* 0x0002b00001267983 */ /* 0x000ee80000100800 */
[----:B------:R-:W3:Y:S04]  /*8c80*/  LDL R39, [R1+0x2b4] ;  /* 0x0002b40001277983 */ /* 0x000ee80000100800 */
[----:B-1----:R-:W3:Y:S04]  /*8c90*/  LDL R40, [R1+0x2b8] ;  /* 0x0002b80001287983 */ /* 0x002ee80000100800 */
        /* <DEDUP_REMOVED lines=106> */
[----:B-----5:R-:W5:Y:S04]  /*9340*/  LDL R148, [R1+0x464] ;  /* 0x0004640001947983 */ /* 0x020f680000100800 */
[----:B------:R-:W5:Y:S04]  /*9350*/  LDL R149, [R1+0x468] ;  /* 0x0004680001957983 */ /* 0x000f680000100800 */
[----:B------:R-:W5:Y:S01]  /*9360*/  LDL R150, [R1+0x46c] ;  /* 0x00046c0001967983 */ /* 0x000f620000100800 */
[----:B------:R-:W-:Y:S01]  /*9370*/  @!P0 MOV R25, R24 ;  /* 0x0000001800198202 */ /* 0x000fe20000000f00 */
[----:B------:R-:W-:Y:S01]  /*9380*/  FADD.FTZ R13, R13, R20 ;  /* 0x000000140d0d7221 */ /* 0x000fe20000010000 */
[----:B------:R-:W-:Y:S01]  /*9390*/  FADD.FTZ R15, R19, R170 ;  /* 0x000000aa130f7221 */ /* 0x000fe20000010000 */
[----:B------:R-:W-:Y:S02]  /*93a0*/  STL [R1+0x88], RZ ;  /* 0x000088ff01007387 */ /* 0x000fe40000100800 */
[----:B------:R-:W-:-:S02]  /*93b0*/  @!P0 IMAD R144, R144, 0x8, R25 ;  /* 0x0000000890908824 */ /* 0x000fc400078e0219 */
        /* <DEDUP_REMOVED lines=136> */
[----:B-----5:R1:W-:Y:S04]  /*9c40*/  STL [R1+0x464], R148 ;  /* 0x0004649401007387 */ /* 0x0203e80000100800 */
[----:B------:R1:W-:Y:S04]  /*9c50*/  STL [R1+0x468], R149 ;  /* 0x0004689501007387 */ /* 0x0003e80000100800 */
[----:B------:R1:W-:Y:S01]  /*9c60*/  STL [R1+0x46c], R150 ;  /* 0x00046c9601007387 */ /* 0x0003e20000100800 */
[----:B------:R1:W-:Y:S03]  /*9c70*/  @!P0 SYNCS.ARRIVE.TRANS64.RED.A1T0 RZ, [R144+URZ], RZ ;  /* 0x000000ff90ff89a7 */ /* 0x0003e6000810043f */
[----:B0-----:R-:W2:Y:S01]  /*9c80*/  LDL R0, [R1+0x70] ;  /* 0x0000700001007983 */ /* 0x001ea20000100800 */
[----:B------:R-:W-:Y:S01]  /*9c90*/  ISETP.NE.AND P1, PT, R4, 0x1, PT ;  /* 0x000000010400780c */ /* 0x000fe20003f25270 */
[----:B------:R-:W-:-:S06]  /*9ca0*/  UIADD3 UR49, UR49, -0x2, URZ ;  /* 0xfffffffe31317890 */ /* 0x000fcc000fffe03f */
[----:B------:R-:W-:Y:S02]  /*9cb0*/  IMAD.U32 R10, RZ, RZ, UR49 ;  /* 0x00000031ff0a7e24 */ /* 0x000fe4000f8e00ff */
[----:B--2---:R-:W-:-:S04]  /*9cc0*/  IMAD.SHL.U32 R0, R0, 0x80, RZ ;  /* 0x0000008000007824 */ /* 0x004fc800078e00ff */
[----:B------:R-:W-:-:S04]  /*9cd0*/  @P1 IMAD.HI.U32 R5, R0, R5, RZ ;  /* 0x0000000500051227 */ /* 0x000fc800078e00ff */
[----:B------:R-:W-:Y:S01]  /*9ce0*/  IMAD.MOV.U32 R4, RZ, RZ, R0 ;  /* 0x000000ffff047224 */ /* 0x000fe200078e0000 */
[----:B------:R-:W-:Y:S02]  /*9cf0*/  @P1 SHF.R.U32.HI R4, RZ, R6, R5 ;  /* 0x00000006ff041219 */ /* 0x000fe40000011605 */
[----:B------:R-:W-:-:S03]  /*9d00*/  ISETP.GE.AND P1, PT, R9, 0x1, PT ;  /* 0x000000010900780c */ /* 0x000fc60003f26270 */
[----:B------:R-:W-:-:S04]  /*9d10*/  VIADD R5, R4, UR46 ;  /* 0x0000002e04057c36 */ /* 0x000fc80008000000 */
        /* <DEDUP_REMOVED lines=12> */
.L_x_3249:
[----:B------:R-:W-:-:S13]  /*9de0*/  ISETP.NE.AND P1, PT, R9, 0x1, PT ;  /* 0x000000010900780c */ /* 0x000fda0003f25270 */
[----:B------:R-:W-:-:S05]  /*9df0*/  @P1 IMAD.HI.U32 R2, R4, R2, RZ ;  /* 0x0000000204021227 */ /* 0x000fca00078e00ff */
[----:B------:R-:W-:-:S07]  /*9e00*/  @P1 SHF.R.U32.HI R4, RZ, R3, R2 ;  /* 0x00000003ff041219 */ /* 0x000fce0000011602 */
.L_x_3250:
[----:B------:R-:W-:Y:S05]  /*9e10*/  BSYNC B0 ;  /* 0x0000000000007941 */ /* 0x000fea0003800000 */
.L_x_3248:
[----:B------:R-:W-:-:S05]  /*9e20*/  IMAD R9, R4, R9, R9 ;  /* 0x0000000904097224 */ /* 0x000fca00078e0209 */
[----:B------:R-:W-:-:S07]  /*9e30*/  VIMNMX R8, R8, R9, PT ;  /* 0x0000000908087248 */ /* 0x000fce0003fe0100 */
.L_x_3247:
[----:B------:R-:W-:Y:S01]  /*9e40*/  IMAD.HI R8, R8, 0x2aaaaaab, RZ ;  /* 0x2aaaaaab08087827 */ /* 0x000fe200078e02ff */
[----:B------:R-:W-:Y:S04]  /*9e50*/  BSSY B2, `(.L_x_3251) ;  /* 0x0000016000027945 */ /* 0x000fe80003800000 */
[----:B------:R-:W-:-:S04]  /*9e60*/  SHF.R.U32.HI R3, RZ, 0x1f, R8 ;  /* 0x0000001fff037819 */ /* 0x000fc80000011608 */
[----:B------:R-:W-:-:S04]  /*9e70*/  LEA.HI.SX32 R3, R8, R3, 0x1c ;  /* 0x0000000308037211 */ /* 0x000fc800078fe2ff */
[----:B------:R-:W-:-:S04]  /*9e80*/  VIMNMX R11, R3, UR45, !PT ;  /* 0x0000002d030b7c48 */ /* 0x000fc8000ffe0100 */
[----:B------:R-:W-:-:S13]  /*9e90*/  ISETP.GE.AND P1, PT, R10, R11, PT ;  /* 0x0000000b0a00720c */ /* 0x000fda0003f26270 */
[----:B------:R-:W-:Y:S05]  /*9ea0*/  @!P1 BRA `(.L_x_3252) ;  /* 0x0000000000409947 */ /* 0x000fea0003800000 */
[----:B------:R-:W-:Y:S01]  /*9eb0*/  BSSY B1, `(.L_x_3253) ;  /* 0x000000d000017945 */ /* 0x000fe20003800000 */
.L_x_3255:
[C---:B------:R-:W-:Y:S01]  /*9ec0*/  IADD3 R2, P1, R16.reuse, 0x70, RZ ;  /* 0x0000007010027810 */ /* 0x040fe20007f3e0ff */
[----:B------:R-:W-:Y:S01]  /*9ed0*/  BSSY B0, `(.L_x_3254) ;  /* 0x0000007000007945 */ /* 0x000fe20003800000 */
[C---:B------:R-:W-:Y:S01]  /*9ee0*/  IADD3 R24, P2, R16.reuse, 0x13c, RZ ;  /* 0x0000013c10187810 */ /* 0x040fe20007f5e0ff */
[----:B------:R-:W-:Y:S01]  /*9ef0*/  VIADD R0, R16, 0x178 ;  /* 0x0000017810007836 */ /* 0x000fe20000000000 */
[----:B------:R-:W-:Y:S01]  /*9f00*/  MOV R225, 0x9f40 ;  /* 0x00009f4000e17802 */ /* 0x000fe20000000f00 */
[--C-:B------:R-:W-:Y:S02]  /*9f10*/  IMAD.X R3, RZ, RZ, R17.reuse, P1 ;  /* 0x000000ffff037224 */ /* 0x100fe400008e0611 */
[----:B------:R-:W-:-:S08]  /*9f20*/  IMAD.X R25, RZ, RZ, R17, P2 ;  /* 0x000000ffff197224 */ /* 0x000fd000010e0611 */
[----:B------:R-:W-:Y:S05]  /*9f30*/  CALL.REL.NOINC `($_ZN7cutlass13device_kernelIN5flash11enable_sm90INS1_16FlashAttnFwdSm90INS1_25CollectiveMainloopFwdSm90ILi2EN4cute5tupleIJNS5_1CILi1EEES8_S8_EEENS6_IJNS7_ILi128EEENS7_ILi96EEENS7_ILi64EEEEEELi256ENS_10bfloat16_tEfNS_4arch4Sm90ELb0ELb1ELb1ELb1ELb0ELb0ELb1ELb1ELb0ELb1ELb1ELb0EEENS1_21CollectiveEpilogueFwdINS6_IJSA_NS7_ILi256EEESB_EEES9_SE_SG_Li256ELb1ELb1ELb1ELb0EEENS1_36VarlenDynamicPersistentTileSchedulerILi128ELi96ELi256ELi128ELb1ELb1ELb1ELb1ELb0ELb1EEEEEEEEEvNT_6ParamsE$_ZZN5flash25CollectiveMainloopFwdSm90ILi2EN4cute5tupleIJNS1_1CILi1EEES4_S4_EEENS2_IJNS3_ILi128EEENS3_ILi96EEENS3_ILi64EEEEEELi256EN7cutlass10bfloat16_tEfNSA_4arch4Sm90ELb0ELb1ELb1ELb1ELb0ELb0ELb1ELb1ELb0ELb1ELb1ELb0EE3mmaINS_16FlashAttnFwdSm90ISE_NS_21CollectiveEpilogueFwdINS2_IJS6_NS3_ILi256EEES7_EEES5_SB_SD_Li256ELb1ELb1ELb1ELb0EEENS_36VarlenDynamicPersistentTileSchedulerILi128ELi96ELi256ELi128ELb1ELb1ELb1ELb1ELb0ELb1EEEE13SharedStorageENS1_6TensorINS1_11ArrayEngineIfLm128EEENS1_6LayoutINS2_IJNS2_IJNS3_ILi2EEEST_NS3_ILi32EEEEEES4_S4_EEENS2_IJNS2_IJS4_ST_NS3_ILi4EEEEEENS3_ILi0EEESZ_EEEEEEENS_7SoftmaxILi2ELi0EEEEEbRKNSE_6ParamsENSA_25PipelineTmaAsyncNoClusterILi2ENSA_16PipelineTmaAsyncILi2EEEEES1B_RNSA_13PipelineStateILj2EEERT0_RT1_iRiRKNS_16SeqlenInfoQKNewKILb1ELb0EEENS2_IJiiiiEEERT_ENKUliT_T0_T1_E_clIZSF_ISO_S12_S14_EbS17_S1B_S1B_S1E_S1G_S1I_iS1J_S1N_S1O_S1Q_EUlRS1R_iE1_NS3_ILb0EEENS3_ILb1EEEEEDaiS1R_S1S_S1T_) ;  /* 0x0000025c00587944 */ /* 0x000fea0003c00000 */
[----:B------:R-:W-:Y:S05]  /*9f40*/  BSYNC B0 ;  /* 0x0000000000007941 */ /* 0x000fea0003800000 */
.L_x_3254:
[C---:B------:R-:W-:Y:S01]  /*9f50*/  ISETP.GT.AND P1, PT, R10.reuse, R11, PT ;  /* 0x0000000b0a00720c */ /* 0x040fe20003f24270 */
[----:B------:R-:W-:-:S12]  /*9f60*/  VIADD R10, R10, 0xffffffff ;  /* 0xffffffff0a0a7836 */ /* 0x000fd80000000000 */
[----:B------:R-:W-:Y:S05]  /*9f70*/  @P1 BRA `(.L_x_3255) ;  /* 0xfffffffc00d01947 */ /* 0x000fea000383ffff */
[----:B------:R-:W-:Y:S05]  /*9f80*/  BSYNC B1 ;  /* 0x0000000000017941 */ /* 0x000fea0003800000 */
.L_x_3253:
[----:B------:R-:W2:Y:S02]  /*9f90*/  LDL R0, [R1+0x70] ;  /* 0x0000700001007983 */ /* 0x000ea40000100800 */
[----:B--2---:R-:W-:-:S07]  /*9fa0*/  IMAD.SHL.U32 R0, R0, 0x80, RZ ;  /* 0x0000008000007824 */ /* 0x004fce00078e00ff */
.L_x_3252:
[----:B------:R-:W-:Y:S05]  /*9fb0*/  BSYNC B2 ;  /* 0x0000000000027941 */ /* 0x000fea0003800000 */
.L_x_3251:
        /* <DEDUP_REMOVED lines=10> */
[----:B------:R-:W-:-:S04]  /*a060*/  VIADD R0, R0, UR42 ;  /* 0x0000002a00007c36 */ /* 0x000fc80008000000 */
        /* <DEDUP_REMOVED lines=12> */
.L_x_3258:
[----:B------:R-:W-:-:S13]  /*a130*/  ISETP.NE.AND P1, PT, R7, 0x1, PT ;  /* 0x000000010700780c */ /* 0x000fda0003f25270 */
[----:B------:R-:W0:Y:S02]  /*a140*/  @P1 LDC.64 R4, c[0x0][0xae0] ;  /* 0x0002b800ff041b82 */ /* 0x000e240000000a00 */
[----:B0-----:R-:W-:-:S05]  /*a150*/  @P1 IMAD.HI.U32 R4, R0, R4, RZ ;  /* 0x0000000400041227 */ /* 0x001fca00078e00ff */
[----:B------:R-:W-:-:S07]  /*a160*/  @P1 SHF.R.U32.HI R0, RZ, R5, R4 ;  /* 0x00000005ff001219 */ /* 0x000fce0000011604 */
.L_x_3259:
[----:B------:R-:W-:Y:S05]  /*a170*/  BSYNC B0 ;  /* 0x0000000000007941 */ /* 0x000fea0003800000 */
.L_x_3257:
[----:B------:R-:W-:-:S05]  /*a180*/  IMAD R3, R0, R7, RZ ;  /* 0x0000000700037224 */ /* 0x000fca00078e02ff */
[----:B------:R-:W-:-:S07]  /*a190*/  VIMNMX R2, R2, R3, !PT ;  /* 0x0000000302027248 */ /* 0x000fce0007fe0100 */
.L_x_3256:
[----:B------:R-:W-:-:S04]  /*a1a0*/  VIADD R2, R2, 0x5f ;  /* 0x0000005f02027836 */ /* 0x000fc80000000000 */
[----:B------:R-:W-:-:S05]  /*a1b0*/  IMAD.HI R2, R2, 0x2aaaaaab, RZ ;  /* 0x2aaaaaab02027827 */ /* 0x000fca00078e02ff */
[----:B------:R-:W-:-:S04]  /*a1c0*/  SHF.R.U32.HI R3, RZ, 0x1f, R2 ;  /* 0x0000001fff037819 */ /* 0x000fc80000011602 */
[----:B------:R-:W-:-:S04]  /*a1d0*/  LEA.HI.SX32 R2, R2, R3, 0x1c ;  /* 0x0000000302027211 */ /* 0x000fc800078fe2ff */
[----:B------:R-:W-:-:S04]  /*a1e0*/  VIMNMX R2, R2, UR45, !PT ;  /* 0x0000002d02027c48 */ /* 0x000fc8000ffe0100 */
[----:B------:R-:W-:-:S13]  /*a1f0*/  ISETP.GE.AND P1, PT, R10, R2, PT ;  /* 0x000000020a00720c */ /* 0x000fda0003f26270 */
[----:B------:R-:W-:Y:S05]  /*a200*/  @!P1 BRA `(.L_x_3260) ;  /* 0x0000009c00a89947 */ /* 0x000fea0003800000 */
.L_x_3277:
[----:B0-----:R-:W2:Y:S04]  /*a210*/  LD.E R3, desc[UR40][R16.64+0x218] ;  /* 0x0002182810037980 */ /* 0x001ea8000c101900 */
        /* <DEDUP_REMOVED lines=13> */
[----:B------:R-:W-:Y:S01]  /*a2f0*/  IMAD.MOV.U32 R5, RZ, RZ, R10 ;  /* 0x000000ffff057224 */ /* 0x000fe200078e000a */
[----:B------:R-:W-:Y:S05]  /*a300*/  YIELD ;  /* 0x0000000000007946 */ /* 0x000fea0003800000 */
[----:B------:R-:W-:Y:S01]  /*a310*/  BSSY B0, `(.L_x_3261) ;  /* 0x0000008000007945 */ /* 0x000fe20003800000 */
[----:B------:R-:W-:Y:S01]  /*a320*/  VIADD R10, R10, 0xffffffff ;  /* 0xffffffff0a0a7836 */ /* 0x000fe20000000000 */
[----:B------:R-:W-:Y:S01]  /*a330*/  ISETP.GT.AND P1, PT, R5, R2, PT ;  /* 0x000000020500720c */ /* 0x000fe20003f24270 */
[----:B-1----:R-:W-:Y:S01]  /*a340*/  @!P2 IMAD.MOV.U32 R3, RZ, RZ, RZ ;  /* 0x000000ffff03a224 */ /* 0x002fe200078e00ff */
[----:B--2---:R-:W-:-:S04]  /*a350*/  LOP3.LUT R0, R0, 0x1, RZ, 0xfc, !PT ;  /* 0x0000000100007812 */ /* 0x004fc800078efcff */
[----:B------:R-:W-:-:S13]  /*a360*/  ISETP.NE.AND P3, PT, R0, 0x3, PT ;  /* 0x000000030000780c */ /* 0x000fda0003f65270 */
[----:B0-----:R-:W-:Y:S05]  /*a370*/  @!P3 BRA `(.L_x_3262) ;  /* 0x000000000004b947 */ /* 0x001fea0003800000 */
[----:B------:R-:W-:Y:S01]  /*a380*/  BPT.TRAP 0x1 ;  /* 0x000000040000795c */ /* 0x000fe20000300000 */
.L_x_3262:
[----:B------:R-:W-:Y:S05]  /*a390*/  BSYNC B0 ;  /* 0x0000000000007941 */ /* 0x000fea0003800000 */
.L_x_3261:
[----:B------:R-:W2:Y:S01]  /*a3a0*/  LD.E.64 R4, desc[UR40][R18.64+0x8] ;  /* 0x0000082812047980 */ /* 0x000ea2000c101b00 */
[----:B-----5:R-:W-:Y:S02]  /*a3b0*/  SHF.L.U32 R8, R9, 0x1f, RZ ;  /* 0x0000001f09087819 */ /* 0x020fe400000006ff */
[----:B--2---:R-:W-:-:S05]  /*a3c0*/  MOV R4, R4 ;  /* 0x0000000400047202 */ /* 0x004fca0000000f00 */
[----:B------:R-:W-:-:S04]  /*a3d0*/  IMAD R3, R3, 0x8, R4 ;  /* 0x0000000803037824 */ /* 0x000fc800078e0204 */
[----:B------:R0:W1:Y:S01]  /*a3e0*/  SYNCS.PHASECHK.TRANS64.TRYWAIT P2, [R3+URZ], R8 ;  /* 0x00000008030075a7 */ /* 0x000062000804017f */
[----:B------:R-:W2:Y:S04]  /*a3f0*/  LD.E R4, desc[UR40][R18.64+0x1c] ;  /* 0x00001c2812047980 */ /* 0x000ea8000c101900 */
[----:B------:R0:W5:Y:S04]  /*a400*/  LD.E R0, desc[UR40][R16.64+0x218] ;  /* 0x0002182810007980 */ /* 0x000168000c101900 */
[----:B------:R0:W5:Y:S01]  /*a410*/  LD.E R6, desc[UR40][R16.64+0x21c] ;  /* 0x00021c2810067980 */ /* 0x000162000c101900 */
[----:B------:R-:W-:Y:S01]  /*a420*/  BSSY B0, `(.L_x_3263) ;  /* 0x0000005000007945 */ /* 0x000fe20003800000 */
[----:B--2---:R-:W-:-:S04]  /*a430*/  LOP3.LUT R4, R4, 0x1, RZ, 0xfc, !PT ;  /* 0x0000000104047812 */ /* 0x004fc800078efcff */
[----:B------:R-:W-:-:S13]  /*a440*/  ISETP.NE.AND P3, PT, R4, 0x3, PT ;  /* 0x000000030400780c */ /* 0x000fda0003f65270 */
[----:B01----:R-:W-:Y:S05]  /*a450*/  @!P3 BRA `(.L_x_3264) ;  /* 0x000000000004b947 */ /* 0x003fea0003800000 */
[----:B------:R-:W-:Y:S01]  /*a460*/  BPT.TRAP 0x1 ;  /* 0x000000040000795c */ /* 0x000fe20000300000 */
.L_x_3264:
[----:B------:R-:W-:Y:S05]  /*a470*/  BSYNC B0 ;  /* 0x0000000000007941 */ /* 0x000fea0003800000 */
.L_x_3263:
[----:B------:R-:W-:Y:S04]  /*a480*/  BSSY B0, `(.L_x_3265) ;  /* 0x0000008000007945 */ /* 0x000fe80003800000 */
[----:B------:R-:W-:Y:S05]  /*a490*/  @P2 BRA `(.L_x_3266) ;  /* 0x0000000000182947 */ /* 0x000fea0003800000 */
[----:B------:R-:W2:Y:S01]  /*a4a0*/  LD.E.64 R4, desc[UR40][R18.64+0x8] ;  /* 0x0000082812047980 */ /* 0x000ea2000c101b00 */
[----:B-----5:R-:W-:Y:S02]  /*a4b0*/  SHF.L.U32 R3, R6, 0x1f, RZ ;  /* 0x0000001f06037819 */ /* 0x020fe400000006ff */
[----:B--2---:R-:W-:-:S05]  /*a4c0*/  MOV R5, R4 ;  /* 0x0000000400057202 */ /* 0x004fca0000000f00 */
[----:B------:R-:W-:-:S04]  /*a4d0*/  IMAD R0, R0, 0x8, R5 ;  /* 0x0000000800007824 */ /* 0x000fc800078e0205 */
[----:B------:R-:W0:Y:S02]  /*a4e0*/  SYNCS.PHASECHK.TRANS64.TRYWAIT P2, [R0+URZ], R3 ;  /* 0x00000003000075a7 */ /* 0x000e24000804017f */
[----:B0-----:R-:W-:Y:S05]  /*a4f0*/  @!P2 BRA `(.L_x_3267) ;  /* 0x0000022800f8a947 */ /* 0x001fea0003800000 */
.L_x_3266:
[----:B------:R-:W-:Y:S05]  /*a500*/  BSYNC B0 ;  /* 0x0000000000007941 */ /* 0x000fea0003800000 */
.L_x_3265:
[----:B0-----:R-:W2:Y:S04]  /*a510*/  LD.E R3, desc[UR40][R16.64+0x218] ;  /* 0x0002182810037980 */ /* 0x001ea8000c101900 */
[----:B------:R-:W2:Y:S01]  /*a520*/  LDL.64 R12, [R1+0xa0] ;  /* 0x0000a000010c7983 */ /* 0x000ea20000100a00 */
[----:B------:R-:W-:Y:S05]  /*a530*/  WARPSYNC.ALL ;  /* 0x0000000000007948 */ /* 0x000fea0003800000 */
[----:B------:R-:W3:Y:S04]  /*a540*/  LDL.64 R14, [R1+0x98] ;  /* 0x00009800010e7983 */ /* 0x000ee80000100a00 */
[----:B------:R-:W4:Y:S04]  /*a550*/  LDL.64 R4, [R1+0x98] ;  /* 0x0000980001047983 */ /* 0x000f280000100a00 */
[----:B-----5:R-:W4:Y:S01]  /*a560*/  LDL.64 R6, [R1+0x98] ;  /* 0x0000980001067983 */ /* 0x020f220000100a00 */
[----:B--2---:R-:W-:-:S03]  /*a570*/  IMAD R12, R3, 0x300, R12 ;  /* 0x00000300030c7824 */ /* 0x004fc600078e020c */
[----:B------:R-:W2:Y:S01]  /*a580*/  LDL.64 R8, [R1+0x98] ;  /* 0x0000980001087983 */ /* 0x000ea20000100a00 */
[----:B------:R-:W-:Y:S01]  /*a590*/  R2UR UR7, R13 ;  /* 0x000000000d0772ca */ /* 0x000fe200000e0000 */
[----:B------:R-:W-:Y:S01]  /*a5a0*/  WARPGROUP.ARRIVE ;  /* 0x00000000000079c5 */ /* 0x000fe20000000000 */
[----:B------:R-:W-:Y:S01]  /*a5b0*/  R2UR UR6, R12 ;  /* 0x000000000c0672ca */ /* 0x000fe200000e0000 */
[----:B------:R-:W2:Y:S01]  /*a5c0*/  LDL R20, [R1+0x54] ;  /* 0x0000540001147983 */ /* 0x000ea20000100800 */
[----:B------:R-:W-:-:S03]  /*a5d0*/  IMAD.MOV.U32 R0, RZ, RZ, 0x1 ;  /* 0x00000001ff007424 */ /* 0x000fc600078e00ff */
[----:B------:R0:W-:Y:S04]  /*a5e0*/  STL [R1+0x80], RZ ;  /* 0x000080ff01007387 */ /* 0x0001e80000100800 */
[----:B------:R0:W-:Y:S04]  /*a5f0*/  STL [R1+0x80], R0 ;  /* 0x0000800001007387 */ /* 0x0001e80000100800 */
[----:B------:R0:W-:Y:S04]  /*a600*/  STL [R1+0x80], R0 ;  /* 0x0000800001007387 */ /* 0x0001e80000100800 */
[----:B------:R0:W-:Y:S04]  /*a610*/  STL [R1+0x80], R0 ;  /* 0x0000800001007387 */ /* 0x0001e80000100800 */
[----:B------:R0:W-:Y:S01]  /*a620*/  STL [R1+0x80], R0 ;  /* 0x0000800001007387 */ /* 0x0001e20000100800 */
[----:B---3--:R-:W-:-:S02]  /*a630*/  R2UR UR4, R14 ;  /* 0x000000000e0472ca */ /* 0x008fc400000e0000 */
[----:B------:R-:W-:-:S13]  /*a640*/  R2UR UR5, R15 ;  /* 0x000000000f0572ca */ /* 0x000fda00000e0000 */
[----:B------:R-:W-:Y:S01]  /*a650*/  HGMMA.64x96x16.F32.BF16 R24, gdesc[UR4], RZ, !UPT, gsb0 ;  /* 0x01600000041879f0 */ /* 0x000fe2000c0018ff */
        /* <DEDUP_REMOVED lines=9> */
[----:B------:R0:W5:Y:S04]  /*a6f0*/  LD.E R3, desc[UR40][R16.64+0x218] ;  /* 0x0002182810037980 */ /* 0x000168000c101900 */
[----:B------:R0:W5:Y:S01]  /*a700*/  LD.E R11, desc[UR40][R16.64+0x21c] ;  /* 0x00021c28100b7980 */ /* 0x000162000c101900 */
[----:B------:R-:W-:-:S06]  /*a710*/  WARPGROUP.ARRIVE ;  /* 0x00000000000079c5 */ /* 0x000fcc0000000000 */
[----:B------:R-:W-:Y:S01]  /*a720*/  HGMMA.64x96x16.F32.BF16 R24, gdesc[UR4], R24, gsb0 ;  /* 0x01600000041879f0 */ /* 0x000fe20008001818 */
[----:B------:R-:W-:Y:S02]  /*a730*/  VIADD R4, R12, 0x4 ;  /* 0x000000040c047836 */ /* 0x000fe40000000000 */
[----:B------:R-:W-:Y:S01]  /*a740*/  IMAD.MOV.U32 R5, RZ, RZ, R13 ;  /* 0x000000ffff057224 */ /* 0x000fe200078e000d */
[----:B------:R-:W-:Y:S02]  /*a750*/  R2UR UR4, R6 ;  /* 0x00000000060472ca */ /* 0x000fe400000e0000 */
[----:B------:R-:W-:Y:S02]  /*a760*/  R2UR UR6, R4 ;  /* 0x00000000040672ca */ /* 0x000fe400000e0000 */
[----:B------:R-:W-:Y:S02]  /*a770*/  R2UR UR7, R5 ;  /* 0x00000000050772ca */ /* 0x000fe400000e0000 */
[----:B------:R-:W-:Y:S01]  /*a780*/  R2UR UR5, R7 ;  /* 0x00000000070572ca */ /* 0x000fe200000e0000 */
[----:B------:R-:W-:-:S02]  /*a790*/  VIADD R4, R12, 0x6 ;  /* 0x000000060c047836 */ /* 0x000fc40000000000 */
[----:B--2---:R-:W-:Y:S01]  /*a7a0*/  VIADD R8, R8, 0x6 ;  /* 0x0000000608087836 */ /* 0x004fe20000000000 */
[----:B------:R-:W-:Y:S02]  /*a7b0*/  WARPGROUP.DEPBAR.LE gsb0, 0x0 ;  /* 0x00008000000079c5 */ /* 0x000fe40000010000 */
[----:B------:R-:W-:-:S07]  /*a7c0*/  WARPGROUP.ARRIVE ;  /* 0x00000000000079c5 */ /* 0x000fce0000000000 */
[----:B------:R-:W-:Y:S01]  /*a7d0*/  HGMMA.64x96x16.F32.BF16 R24, gdesc[UR4], R24, gsb0 ;  /* 0x01600000041879f0 */ /* 0x000fe20008001818 */
[----:B------:R-:W-:Y:S01]  /*a7e0*/  IMAD.MOV.U32 R5, RZ, RZ, R13 ;  /* 0x000000ffff057224 */ /* 0x000fe200078e000d */
[----:B------:R-:W-:Y:S02]  /*a7f0*/  R2UR UR6, R4 ;  /* 0x00000000040672ca */ /* 0x000fe400000e0000 */
[----:B------:R-:W-:Y:S02]  /*a800*/  R2UR UR4, R8 ;  /* 0x00000000080472ca */ /* 0x000fe400000e0000 */
[----:B------:R-:W-:Y:S02]  /*a810*/  R2UR UR7, R5 ;  /* 0x00000000050772ca */ /* 0x000fe400000e0000 */
[----:B------:R-:W-:Y:S02]  /*a820*/  R2UR UR5, R9 ;  /* 0x00000000090572ca */ /* 0x000fe400000e0000 */
[----:B------:R-:W-:-:S04]  /*a830*/  LOP3.LUT R20, R20, 0x1, RZ, 0xfc, !PT ;  /* 0x0000000114147812 */ /* 0x000fc800078efcff */
[----:B------:R-:W-:Y:S01]  /*a840*/  ISETP.NE.AND P3, PT, R20, 0x3, PT ;  /* 0x000000031400780c */ /* 0x000fe20003f65270 */
[----:B------:R-:W-:Y:S02]  /*a850*/  WARPGROUP.DEPBAR.LE gsb0, 0x0 ;  /* 0x00008000000079c5 */ /* 0x000fe40000010000 */
[----:B------:R-:W-:-:S06]  /*a860*/  WARPGROUP.ARRIVE ;  /* 0x00000000000079c5 */ /* 0x000fcc0000000000 */
[----:B------:R-:W-:Y:S01]  /*a870*/  HGMMA.64x96x16.F32.BF16 R24, gdesc[UR4], R24, gsb0 ;  /* 0x01600000041879f0 */ /* 0x000fe20008001818 */
[----:B------:R-:W-:Y:S02]  /*a880*/  BSSY B0, `(.L_x_3268) ;  /* 0x0000004000007945 */ /* 0x000fe40003800000 */
[----:B------:R-:W-:Y:S02]  /*a890*/  WARPGROUP.DEPBAR.LE gsb0, 0x0 ;  /* 0x00008000000079c5 */ /* 0x000fe40000010000 */
[----:B0-----:R-:W-:Y:S05]  /*a8a0*/  @!P3 BRA `(.L_x_3269) ;  /* 0x000000000004b947 */ /* 0x001fea0003800000 */
[----:B------:R-:W-:Y:S01]  /*a8b0*/  BPT.TRAP 0x1 ;  /* 0x000000040000795c */ /* 0x000fe20000300000 */
.L_x_3269:
[----:B------:R-:W-:Y:S05]  /*a8c0*/  BSYNC B0 ;  /* 0x0000000000007941 */ /* 0x000fea0003800000 */
.L_x_3268:
[----:B------:R-:W2:Y:S01]  /*a8d0*/  LDL.64 R4, [R1+0x40] ;  /* 0x0000400001047983 */ /* 0x000ea20000100a00 */
[----:B-----5:R-:W-:Y:S02]  /*a8e0*/  SHF.L.U32 R8, R11, 0x1f, RZ ;  /* 0x0000001f0b087819 */ /* 0x020fe400000006ff */
[----:B--2---:R-:W-:-:S05]  /*a8f0*/  MOV R6, R4 ;  /* 0x0000000400067202 */ /* 0x004fca0000000f00 */
[----:B------:R-:W-:-:S04]  /*a900*/  IMAD R3, R3, 0x8, R6 ;  /* 0x0000000803037824 */ /* 0x000fc800078e0206 */
[----:B------:R0:W1:Y:S01]  /*a910*/  SYNCS.PHASECHK.TRANS64.TRYWAIT P2, [R3+URZ], R8 ;  /* 0x00000008030075a7 */ /* 0x000062000804017f */
[----:B------:R0:W5:Y:S04]  /*a920*/  LD.E R4, desc[UR40][R16.64+0x218] ;  /* 0x0002182810047980 */ /* 0x000168000c101900 */
[----:B------:R0:W5:Y:S01]  /*a930*/  LD.E R5, desc[UR40][R16.64+0x21c] ;  /* 0x00021c2810057980 */ /* 0x000162000c101900 */
[----:B------:R-:W-:Y:S04]  /*a940*/  BSSY B0, `(.L_x_3270) ;  /* 0x0000003000007945 */ /* 0x000fe80003800000 */
[----:B------:R-:W-:Y:S05]  /*a950*/  @!P3 BRA `(.L_x_3271) ;  /* 0x000000000004b947 */ /* 0x000fea0003800000 */
[----:B------:R-:W-:Y:S01]  /*a960*/  BPT.TRAP 0x1 ;  /* 0x000000040000795c */ /* 0x000fe20000300000 */
.L_x_3271:
[----:B------:R-:W-:Y:S05]  /*a970*/  BSYNC B0 ;  /* 0x0000000000007941 */ /* 0x000fea0003800000 */
.L_x_3270:
[----:B------:R-:W-:Y:S04]  /*a980*/  BSSY B0, `(.L_x_3272) ;  /* 0x0000006000007945 */ /* 0x000fe80003800000 */
[----:B-1----:R-:W-:Y:S05]  /*a990*/  @P2 BRA `(.L_x_3273) ;  /* 0x0000000000102947 */ /* 0x002fea0003800000 */
[----:B-----5:R-:W-:Y:S01]  /*a9a0*/  IMAD R4, R4, 0x8, R6 ;  /* 0x0000000804047824 */ /* 0x020fe200078e0206 */
[----:B------:R-:W-:-:S04]  /*a9b0*/  SHF.L.U32 R5, R5, 0x1f, RZ ;  /* 0x0000001f05057819 */ /* 0x000fc800000006ff */
[----:B------:R-:W1:Y:S02]  /*a9c0*/  SYNCS.PHASECHK.TRANS64.TRYWAIT P2, [R4+URZ], R5 ;  /* 0x00000005040075a7 */ /* 0x000e64000804017f */
[----:B-1----:R-:W-:Y:S05]  /*a9d0*/  @!P2 BRA `(.L_x_3274) ;  /* 0x0000022400d4a947 */ /* 0x002fea0003800000 */
.L_x_3273:
[----:B------:R-:W-:Y:S05]  /*a9e0*/  BSYNC B0 ;  /* 0x0000000000007941 */ /* 0x000fea0003800000 */
.L_x_3272:
[----:B------:R-:W2:Y:S04]  /*a9f0*/  LD.E R11, desc[UR40][R16.64+0x218] ;  /* 0x00021828100b7980 */ /* 0x000ea8000c101900 */
[----:B-1---5:R-:W2:Y:S04]  /*aa00*/  LDL.64 R4, [R1+0x118] ;  /* 0x0001180001047983 */ /* 0x022ea80000100a00 */
[----:B0-----:R-:W3:Y:S04]  /*aa10*/  LDL R3, [R1+0x90] ;  /* 0x0000900001037983 */ /* 0x001ee80000100800 */
[----:B------:R-:W4:Y:S04]  /*aa20*/  LDL.64 R6, [R1+0x110] ;  /* 0x0001100001067983 */ /* 0x000f280000100a00 */
[----:B------:R-:W4:Y:S04]  /*aa30*/  LDL.64 R14, [R1+0x110] ;  /* 0x00011000010e7983 */ /* 0x000f280000100a00 */
[----:B------:R-:W4:Y:S04]  /*aa40*/  LDL.64 R12, [R1+0x110] ;  /* 0x00011000010c7983 */ /* 0x000f280000100a00 */
[----:B------:R-:W4:Y:S01]  /*aa50*/  LDL.64 R8, [R1+0x110] ;  /* 0x0001100001087983 */ /* 0x000f220000100a00 */
[----:B------:R-:W-:Y:S05]  /*aa60*/  WARPSYNC.ALL ;  /* 0x0000000000007948 */ /* 0x000fea0003800000 */
[----:B------:R-:W-:Y:S01]  /*aa70*/  WARPGROUP.ARRIVE ;  /* 0x00000000000079c5 */ /* 0x000fe20000000000 */
        /* <DEDUP_REMOVED lines=137> */
[----:B---3--:R-:W-:Y:S01]  /*b310*/  VIADD R14, R14, 0xc02 ;  /* 0x00000c020e0e7836 */ /* 0x008fe20000000000 */
        /* <DEDUP_REMOVED lines=28> */
[----:B------:R-:W0:Y:S01]  /*b4e0*/  S2R R72, SR_TID.X ;  /* 0x0000000000487919 */ /* 0x000e220000002100 */
[----:B------:R-:W-:Y:S04]  /*b4f0*/  STL [R1+0x90], R0 ;  /* 0x0000900001007387 */ /* 0x000fe80000100800 */
[----:B------:R-:W-:Y:S01]  /*b500*/  STL [R1+0x90], R0 ;  /* 0x0000900001007387 */ /* 0x000fe20000100800 */
[----:B------:R-:W-:-:S02]  /*b510*/  WARPGROUP.DEPBAR.LE gsb0, 0x0 ;  /* 0x00008000000079c5 */ /* 0x000fc40000010000 */
[----:B------:R-:W-:-:S06]  /*b520*/  WARPGROUP.ARRIVE ;  /* 0x00000000000079c5 */ /* 0x000fcc0000000000 */
[----:B------:R-:W-:Y:S01]  /*b530*/  HGMMA.64x96x16.F32.BF16 R24, gdesc[UR4], R24, gsb0 ;  /* 0x01600000041879f0 */ /* 0x000fe20008001818 */
[----:B------:R-:W-:Y:S01]  /*b540*/  STL [R1+0x90], R0 ;  /* 0x0000900001007387 */ /* 0x000fe20000100800 */
[----:B0-----:R-:W-:-:S03]  /*b550*/  SHF.R.U32.HI R73, RZ, 0x7, R72 ;  /* 0x00000007ff497819 */ /* 0x001fc60000011648 */
[----:B------:R-:W-:Y:S04]  /*b560*/  STL [R1+0x90], R0 ;  /* 0x0000900001007387 */ /* 0x000fe80000100800 */
[----:B------:R-:W-:Y:S04]  /*b570*/  STL [R1+0x90], R0 ;  /* 0x0000900001007387 */ /* 0x000fe80000100800 */
[----:B------:R-:W-:Y:S04]  /*b580*/  STL [R1+0x90], R0 ;  /* 0x0000900001007387 */ /* 0x000fe80000100800 */
[----:B------:R-:W-:Y:S01]  /*b590*/  STL [R1+0x90], R0 ;  /* 0x0000900001007387 */ /* 0x000fe20000100800 */
[----:B------:R-:W-:-:S03]  /*b5a0*/  IADD3 R6, -R73, 0xb, RZ ;  /* 0x0000000b49067810 */ /* 0x000fc60007ffe1ff */
        /* <DEDUP_REMOVED lines=17> */
[----:B------:R-:W2:Y:S04]  /*b6c0*/  LDL.64 R12, [R1+0x170] ;  /* 0x00017000010c7983 */ /* 0x000ea80000100a00 */
[----:B------:R-:W3:Y:S04]  /*b6d0*/  LD.E.64 R4, desc[UR40][R16.64+0x230] ;  /* 0x0002302810047980 */ /* 0x000ee8000c101b00 */
[----:B--2---:R-:W2:Y:S02]  /*b6e0*/  LD.E R9, desc[UR40][R12.64] ;  /* 0x000000280c097980 */ /* 0x004ea4000c101900 */
[-C--:B--2---:R-:W-:Y:S01]  /*b6f0*/  FMUL.FTZ R7, R24, R9.reuse ;  /* 0x0000000918077220 */ /* 0x084fe20000410000 */
[-C--:B------:R-:W-:Y:S01]  /*b700*/  FMUL.FTZ R8, R25, R9.reuse ;  /* 0x0000000919087220 */ /* 0x080fe20000410000 */
[----:B------:R-:W-:-:S04]  /*b710*/  FMUL.FTZ R15, R28, R9 ;  /* 0x000000091c0f7220 */ /* 0x000fc80000410000 */
[----:B------:R-:W3:Y:S01]  /*b720*/  MUFU.TANH R7, R7 ;  /* 0x0000000700077308 */ /* 0x000ee20000002400 */
[-C--:B------:R-:W-:Y:S01]  /*b730*/  FMUL.FTZ R18, R29, R9.reuse ;  /* 0x000000091d127220 */ /* 0x080fe20000410000 */
[----:B------:R-:W-:-:S06]  /*b740*/  FMUL.FTZ R19, R32, R9 ;  /* 0x0000000920137220 */ /* 0x000fcc0000410000 */
[----:B------:R-:W2:Y:S01]  /*b750*/  MUFU.TANH R8, R8 ;  /* 0x0000000800087308 */ /* 0x000ea20000002400 */
[----:B------:R-:W-:-:S07]  /*b760*/  FMUL.FTZ R28, R33, R9 ;  /* 0x00000009211c7220 */ /* 0x000fce0000410000 */
[----:B------:R-:W4:Y:S01]  /*b770*/  MUFU.TANH R15, R15 ;  /* 0x0000000f000f7308 */ /* 0x000f220000002400 */
[----:B---3--:R-:W-:Y:S01]  /*b780*/  FMNMX.FTZ R13, R7, R4, !PT ;  /* 0x00000004070d7209 */ /* 0x008fe20007810000 */
[----:B------:R-:W-:-:S06]  /*b790*/  FMUL.FTZ R29, R36, R9 ;  /* 0x00000009241d7220 */ /* 0x000fcc0000410000 */
[----:B------:R-:W3:Y:S01]  /*b7a0*/  MUFU.TANH R18, R18 ;  /* 0x0000001200127308 */ /* 0x000ee20000002400 */
[----:B------:R-:W-:Y:S01]  /*b7b0*/  FMUL.FTZ R11, R30, R9 ;  /* 0x000000091e0b7220 */ /* 0x000fe20000410000 */
[----:B--2---:R-:W-:-:S06]  /*b7c0*/  FMNMX.FTZ R12, R8, R13, !PT ;  /* 0x0000000d080c7209 */ /* 0x004fcc0007810000 */
[----:B------:R-:W2:Y:S01]  /*b7d0*/  MUFU.TANH R19, R19 ;  /* 0x0000001300137308 */ /* 0x000ea20000002400 */
[----:B------:R-:W-:Y:S01]  /*b7e0*/  FMUL.FTZ R30, R37, R9 ;  /* 0x00000009251e7220 */ /* 0x000fe20000410000 */
[----:B----4-:R-:W-:-:S06]  /*b7f0*/  FMNMX.FTZ R13, R15, R12, !PT ;  /* 0x0000000c0f0d7209 */ /* 0x010fcc0007810000 */
[----:B------:R-:W4:Y:S01]  /*b800*/  MUFU.TANH R28, R28 ;  /* 0x0000001c001c7308 */ /* 0x000f220000002400 */
[-C--:B------:R-:W-:Y:S01]  /*b810*/  FMUL.FTZ R32, R40, R9.reuse ;  /* 0x0000000928207220 */ /* 0x080fe20000410000 */
[----:B------:R-:W-:Y:S01]  /*b820*/  FMUL.FTZ R20, R34, R9 ;  /* 0x0000000922147220 */ /* 0x000fe20000410000 */
[----:B---3--:R-:W-:-:S05]  /*b830*/  FMNMX.FTZ R12, R18, R13, !PT ;  /* 0x0000000d120c7209 */ /* 0x008fca0007810000 */
        /* <DEDUP_REMOVED lines=14> */
[-C--:B------:R-:W-:Y:S01]  /*b920*/  FMUL.FTZ R48, R49, R9.reuse ;  /* 0x0000000931307220 */ /* 0x080fe20000410000 */
[----:B0-----:R-:W-:Y:S01]  /*b930*/  FMUL.FTZ R6, R26, R9 ;  /* 0x000000091a067220 */ /* 0x001fe20000410000 */
[----:B----4-:R-:W-:-:S05]  /*b940*/  FMNMX.FTZ R13, R32, R13, !PT ;  /* 0x0000000d200d7209 */ /* 0x010fca0007810000 */
[----:B------:R-:W0:Y:S01]  /*b950*/  MUFU.TANH R45, R45 ;  /* 0x0000002d002d7308 */ /* 0x000e220000002400 */
[-C--:B------:R-:W-:Y:S01]  /*b960*/  FMUL.FTZ R49, R52, R9.reuse ;  /* 0x0000000934317220 */ /* 0x080fe20000410000 */
[-C--:B-1----:R-:W-:Y:S01]  /*b970*/  FMUL.FTZ R3, R27, R9.reuse ;  /* 0x000000091b037220 */ /* 0x082fe20000410000 */
[----:B------:R-:W-:-:S05]  /*b980*/  FMUL.FTZ R41, R50, R9 ;  /* 0x0000000932297220 */ /* 0x000fca0000410000 */
[----:B------:R-:W1:Y:S01]  /*b990*/  MUFU.TANH R47, R47 ;  /* 0x0000002f002f7308 */ /* 0x000e620000002400 */
[----:B---3--:R-:W-:Y:S01]  /*b9a0*/  FMNMX.FTZ R13, R34, R13, !PT ;  /* 0x0000000d220d7209 */ /* 0x008fe20007810000 */
[-C--:B------:R-:W-:Y:S01]  /*b9b0*/  FMUL.FTZ R50, R53, R9.reuse ;  /* 0x0000000935327220 */ /* 0x080fe20000410000 */
[----:B------:R-:W-:-:S05]  /*b9c0*/  FMUL.FTZ R27, R42, R9 ;  /* 0x000000092a1b7220 */ /* 0x000fca0000410000 */
[----:B------:R-:W3:Y:S01]  /*b9d0*/  MUFU.TANH R48, R48 ;  /* 0x0000003000307308 */ /* 0x000ee20000002400 */
[----:B------:R-:W-:Y:S01]  /*b9e0*/  FMUL.FTZ R42, R51, R9 ;  /* 0x00000009332a7220 */ /* 0x000fe20000410000 */
[----:B--2---:R-:W-:Y:S01]  /*b9f0*/  FMNMX.FTZ R12, R36, R13, !PT ;  /* 0x0000000d240c7209 */ /* 0x004fe20007810000 */
[----:B------:R-:W-:-:S05]  /*ba00*/  FMUL.FTZ R51, R56, R9 ;  /* 0x0000000938337220 */ /* 0x000fca0000410000 */
[----:B------:R-:W2:Y:S01]  /*ba10*/  MUFU.TANH R6, R6 ;  /* 0x0000000600067308 */ /* 0x000ea20000002400 */
[----:B------:R-:W-:Y:S01]  /*ba20*/  FMUL.FTZ R14, R31, R9 ;  /* 0x000000091f0e7220 */ /* 0x000fe20000410000 */
[----:B0-----:R-:W-:-:S06]  /*ba30*/  FMNMX.FTZ R12, R45, R12, !PT ;  /* 0x0000000c2d0c7209 */ /* 0x001fcc0007810000 */
[----:B------:R-:W0:Y:S01]  /*ba40*/  MUFU.TANH R49, R49 ;  /* 0x0000003100317308 */ /* 0x000e220000002400 */
[----:B------:R-:W-:Y:S01]  /*ba50*/  FMUL.FTZ R52, R57, R9 ;  /* 0x0000000939347220 */ /* 0x000fe20000410000 */
[----:B-1----:R-:W-:-:S06]  /*ba60*/  FMNMX.FTZ R13, R47, R12, !PT ;  /* 0x0000000c2f0d7209 */ /* 0x002fcc0007810000 */
[----:B------:R-:W1:Y:S01]  /*ba70*/  MUFU.TANH R3, R3 ;  /* 0x0000000300037308 */ /* 0x000e620000002400 */
[----:B------:R-:W-:-:S07]  /*ba80*/  FMUL.FTZ R53, R60, R9 ;  /* 0x000000093c357220 */ /* 0x000fce0000410000 */
[----:B------:R-:W4:Y:S01]  /*ba90*/  MUFU.TANH R50, R50 ;  /* 0x0000003200327308 */ /* 0x000f220000002400 */
[-C--:B------:R-:W-:Y:S01]  /*baa0*/  FMUL.FTZ R24, R38, R9.reuse ;  /* 0x0000000926187220 */ /* 0x080fe20000410000 */
[----:B------:R-:W-:-:S06]  /*bab0*/  FMUL.FTZ R38, R43, R9 ;  /* 0x000000092b267220 */ /* 0x000fcc0000410000 */
        /* <DEDUP_REMOVED lines=9> */
[----:B0-----:R-:W-:-:S06]  /*bb50*/  FMNMX.FTZ R13, R49, R56, !PT ;  /* 0x00000038310d7209 */ /* 0x001fcc0007810000 */
[----:B------:R-:W0:Y:S01]  /*bb60*/  MUFU.TANH R52, R52 ;  /* 0x0000003400347308 */ /* 0x000e220000002400 */
[----:B------:R-:W-:Y:S01]  /*bb70*/  FMUL.FTZ R55, R64, R9 ;  /* 0x0000000940377220 */ /* 0x000fe20000410000 */
[----:B-1----:R-:W-:-:S06]  /*bb80*/  FMNMX.FTZ R12, R3, R12, !PT ;  /* 0x0000000c030c7209 */ /* 0x002fcc0007810000 */
[----:B------:R-:W1:Y:S01]  /*bb90*/  MUFU.TANH R20, R20 ;  /* 0x0000001400147308 */ /* 0x000e620000002400 */
[----:B----4-:R-:W-:Y:S01]  /*bba0*/  FMNMX.FTZ R56, R50, R13, !PT ;  /* 0x0000000d32387209 */ /* 0x010fe20007810000 */
[----:B------:R-:W-:-:S06]  /*bbb0*/  FMUL.FTZ R57, R65, R9 ;  /* 0x0000000941397220 */ /* 0x000fcc0000410000 */
[----:B------:R-:W4:Y:S01]  /*bbc0*/  MUFU.TANH R53, R53 ;  /* 0x0000003500357308 */ /* 0x000f220000002400 */
[----:B------:R-:W-:Y:S01]  /*bbd0*/  FMUL.FTZ R26, R39, R9 ;  /* 0x00000009271a7220 */ /* 0x000fe20000410000 */
[----:B------:R-:W-:-:S06]  /*bbe0*/  FMNMX.FTZ R13, R11, R12, !PT ;  /* 0x0000000c0b0d7209 */ /* 0x000fcc0007810000 */
[----:B------:R-:W4:Y:S01]  /*bbf0*/  MUFU.TANH R21, R21 ;  /* 0x0000001500157308 */ /* 0x000f220000002400 */
[----:B---3--:R-:W-:Y:S01]  /*bc00*/  FMNMX.FTZ R25, R51, R56, !PT ;  /* 0x0000003833197209 */ /* 0x008fe20007810000 */
[----:B------:R-:W-:-:S06]  /*bc10*/  FMUL.FTZ R60, R68, R9 ;  /* 0x00000009443c7220 */ /* 0x000fcc0000410000 */
[----:B------:R-:W3:Y:S01]  /*bc20*/  MUFU.TANH R54, R54 ;  /* 0x0000003600367308 */ /* 0x000ee20000002400 */
[----:B--2---:R-:W-:Y:S01]  /*bc30*/  FMNMX.FTZ R13, R14, R13, !PT ;  /* 0x0000000d0e0d7209 */ /* 0x004fe20007810000 */
[----:B------:R-:W-:Y:S01]  /*bc40*/  FMUL.FTZ R64, R69, R9 ;  /* 0x0000000945407220 */ /* 0x000fe20000410000 */
[----:B0-----:R-:W-:-:S05]  /*bc50*/  FMNMX.FTZ R56, R52, R25, !PT ;  /* 0x0000001934387209 */ /* 0x001fca0007810000 */
[----:B------:R-:W0:Y:S01]  /*bc60*/  MUFU.TANH R55, R55 ;  /* 0x0000003700377308 */ /* 0x000e220000002400 */
[----:B-1----:R-:W-:-:S07]  /*bc70*/  FMNMX.FTZ R12, R20, R13, !PT ;  /* 0x0000000d140c7209 */ /* 0x002fce0007810000 */
[----:B------:R-:W1:Y:S01]  /*bc80*/  MUFU.TANH R24, R24 ;  /* 0x0000001800187308 */ /* 0x000e620000002400 */
[----:B----4-:R-:W-:-:S07]  /*bc90*/  FMNMX.FTZ R25, R53, R56, !PT ;  /* 0x0000003835197209 */ /* 0x010fce0007810000 */
[----:B------:R-:W2:Y:S01]  /*bca0*/  MUFU.TANH R57, R57 ;  /* 0x0000003900397308 */ /* 0x000ea20000002400 */
[----:B------:R-:W-:-:S07]  /*bcb0*/  FMUL.FTZ R39, R46, R9 ;  /* 0x000000092e277220 */ /* 0x000fce0000410000 */
[----:B------:R-:W4:Y:S01]  /*bcc0*/  MUFU.TANH R26, R26 ;  /* 0x0000001a001a7308 */ /* 0x000f220000002400 */
[----:B------:R-:W-:Y:S02]  /*bcd0*/  FMNMX.FTZ R13, R21, R12, !PT ;  /* 0x0000000c150d7209 */ /* 0x000fe40007810000 */
[----:B---3--:R-:W-:-:S05]  /*bce0*/  FMNMX.FTZ R12, R54, R25, !PT ;  /* 0x00000019360c7209 */ /* 0x008fca0007810000 */
[----:B------:R-:W3:Y:S01]  /*bcf0*/  MUFU.TANH R60, R60 ;  /* 0x0000003c003c7308 */ /* 0x000ee20000002400 */
[----:B------:R-:W-:-:S07]  /*bd00*/  FMUL.FTZ R46, R58, R9 ;  /* 0x000000093a2e7220 */ /* 0x000fce0000410000 */
[----:B------:R-:W3:Y:S01]  /*bd10*/  MUFU.TANH R27, R27 ;  /* 0x0000001b001b7308 */ /* 0x000ee20000002400 */
[----:B0-----:R-:W-:-:S07]  /*bd20*/  FMNMX.FTZ R58, R55, R12, !PT ;  /* 0x0000000c373a7209 */ /* 0x001fce0007810000 */
[----:B------:R-:W0:Y:S01]  /*bd30*/  MUFU.TANH R64, R64 ;  /* 0x0000004000407308 */ /* 0x000e220000002400 */
[----:B-1----:R-:W-:-:S07]  /*bd40*/  FMNMX.FTZ R13, R24, R13, !PT ;  /* 0x0000000d180d7209 */ /* 0x002fce0007810000 */
[----:B------:R-:W1:Y:S01]  /*bd50*/  MUFU.TANH R38, R38 ;  /* 0x0000002600267308 */ /* 0x000e620000002400 */
[----:B--2---:R-:W-:Y:S02]  /*bd60*/  FMNMX.FTZ R25, R57, R58, !PT ;  /* 0x0000003a39197209 */ /* 0x004fe40007810000 */
[----:B----4-:R-:W-:-:S05]  /*bd70*/  FMNMX.FTZ R12, R26, R13, !PT ;  /* 0x0000000d1a0c7209 */ /* 0x010fca0007810000 */
[----:B------:R-:W2:Y:S01]  /*bd80*/  MUFU.TANH R39, R39 ;  /* 0x0000002700277308 */ /* 0x000ea20000002400 */
[----:B---3--:R-:W-:Y:S02]  /*bd90*/  FMNMX.FTZ R25, R60, R25, !PT ;  /* 0x000000193c197209 */ /* 0x008fe40007810000 */
[----:B------:R-:W-:-:S05]  /*bda0*/  FMNMX.FTZ R13, R27, R12, !PT ;  /* 0x0000000c1b0d7209 */ /* 0x000fca0007810000 */
[----:B------:R-:W3:Y:S01]  /*bdb0*/  MUFU.TANH R40, R40 ;  /* 0x0000002800287308 */ /* 0x000ee20000002400 */
[----:B0-----:R-:W-:Y:S02]  /*bdc0*/  FMNMX.FTZ R25, R64, R25, !PT ;  /* 0x0000001940197209 */ /* 0x001fe40007810000 */
[----:B-1----:R-:W-:-:S05]  /*bdd0*/  FMNMX.FTZ R12, R38, R13, !PT ;  /* 0x0000000d260c7209 */ /* 0x002fca0007810000 */
[----:B------:R-:W0:Y:S01]  /*bde0*/  MUFU.TANH R41, R41 ;  /* 0x0000002900297308 */ /* 0x000e220000002400 */
[----:B--2---:R-:W-:Y:S01]  /*bdf0*/  FMNMX.FTZ R13, R39, R12, !PT ;  /* 0x0000000c270d7209 */ /* 0x004fe20007810000 */
[----:B------:R-:W1:Y:S06]  /*be00*/  SHFL.BFLY PT, R68, R25, 0x2, 0x1f ;  /* 0x0c401f0019447f89 */ /* 0x000e6c00000e0000 */
[----:B------:R-:W2:Y:S01]  /*be10*/  MUFU.TANH R42, R42 ;  /* 0x0000002a002a7308 */ /* 0x000ea20000002400 */
[----:B---3--:R-:W-:Y:S01]  /*be20*/  FMNMX.FTZ R12, R40, R13, !PT ;  /* 0x0000000d280c7209 */ /* 0x008fe20007810000 */
[----:B------:R-:W-:-:S06]  /*be30*/  FMUL.FTZ R56, R59, R9 ;  /* 0x000000093b387220 */ /* 0x000fcc0000410000 */
[----:B------:R-:W3:Y:S01]  /*be40*/  MUFU.TANH R43, R43 ;  /* 0x0000002b002b7308 */ /* 0x000ee20000002400 */
[----:B0-----:R-:W-:Y:S01]  /*be50*/  FMNMX.FTZ R13, R41, R12, !PT ;  /* 0x0000000c290d7209 */ /* 0x001fe20007810000 */
[----:B------:R-:W-:-:S06]  /*be60*/  FMUL.FTZ R58, R62, R9 ;  /* 0x000000093e3a7220 */ /* 0x000fcc0000410000 */
[----:B------:R-:W0:Y:S01]  /*be70*/  MUFU.TANH R44, R44 ;  /* 0x0000002c002c7308 */ /* 0x000e220000002400 */
[----:B--2---:R-:W-:Y:S01]  /*be80*/  FMNMX.FTZ R12, R42, R13, !PT ;  /* 0x0000000d2a0c7209 */ /* 0x004fe20007810000 */
[----:B------:R-:W-:-:S06]  /*be90*/  FMUL.FTZ R59, R63, R9 ;  /* 0x000000093f3b7220 */ /* 0x000fcc0000410000 */
        /* <DEDUP_REMOVED lines=8> */
[----:B------:R-:W-:Y:S01]  /*bf20*/  FMUL.FTZ R63, R70, R9 ;  /* 0x00000009463f7220 */ /* 0x000fe20000410000 */
[----:B-1----:R-:W-:-:S05]  /*bf30*/  FMNMX.FTZ R68, R25, R68, !PT ;  /* 0x0000004419447209 */ /* 0x002fca0007810000 */
[----:B------:R-:W1:Y:S01]  /*bf40*/  MUFU.TANH R59, R59 ;  /* 0x0000003b003b7308 */ /* 0x000e620000002400 */
[----:B---3--:R-:W-:Y:S01]  /*bf50*/  FMNMX.FTZ R13, R56, R13, !PT ;  /* 0x0000000d380d7209 */ /* 0x008fe20007810000 */
[----:B------:R-:W2:Y:S06]  /*bf60*/  SHFL.BFLY PT, R33, R68, 0x1, 0x1f ;  /* 0x0c201f0044217f89 */ /* 0x000eac00000e0000 */
[----:B------:R-:W3:Y:S01]  /*bf70*/  MUFU.TANH R61, R61 ;  /* 0x0000003d003d7308 */ /* 0x000ee20000002400 */
[----:B------:R-:W-:Y:S01]  /*bf80*/  FMUL.FTZ R9, R71, R9 ;  /* 0x0000000947097220 */ /* 0x000fe20000410000 */
[----:B0-----:R-:W-:-:S06]  /*bf90*/  FMNMX.FTZ R12, R58, R13, !PT ;  /* 0x0000000d3a0c7209 */ /* 0x001fcc0007810000 */
[----:B------:R-:W0:Y:S01]  /*bfa0*/  MUFU.TANH R62, R62 ;  /* 0x0000003e003e7308 */ /* 0x000e220000002400 */
[----:B-1----:R-:W-:-:S07]  /*bfb0*/  FMNMX.FTZ R12, R59, R12, !PT ;  /* 0x0000000c3b0c7209 */ /* 0x002fce0007810000 */
[----:B------:R-:W1:Y:S01]  /*bfc0*/  MUFU.TANH R63, R63 ;  /* 0x0000003f003f7308 */ /* 0x000e620000002400 */
[----:B---3--:R-:W-:-:S07]  /*bfd0*/  FMNMX.FTZ R13, R61, R12, !PT ;  /* 0x0000000c3d0d7209 */ /* 0x008fce0007810000 */
[----:B------:R-:W3:Y:S01]  /*bfe0*/  MUFU.TANH R9, R9 ;  /* 0x0000000900097308 */ /* 0x000ee20000002400 */
[----:B0-----:R-:W-:Y:S02]  /*bff0*/  FMNMX.FTZ R12, R62, R13, !PT ;  /* 0x0000000d3e0c7209 */ /* 0x001fe40007810000 */
[----:B------:R-:W-:Y:S02]  /*c000*/  IADD3 R13, P2, R16, 0x230, RZ ;  /* 0x00000230100d7810 */ /* 0x000fe40007f5e0ff */
[----:B-1----:R-:W-:Y:S02]  /*c010*/  FMNMX.FTZ R66, R63, R12, !PT ;  /* 0x0000000c3f427209 */ /* 0x002fe40007810000 */
[----:B------:R-:W-:Y:S01]  /*c020*/  LOP3.LUT R12, R13, 0x4, RZ, 0xfc, !PT ;  /* 0x000000040d0c7812 */ /* 0x000fe200078efcff */
[----:B------:R-:W-:Y:S01]  /*c030*/  IMAD.X R13, RZ, RZ, R17, P2 ;  /* 0x000000ffff0d7224 */ /* 0x000fe200010e0611 */
[----:B--2---:R-:W-:Y:S02]  /*c040*/  FMNMX.FTZ R33, R68, R33, !PT ;  /* 0x0000002144217209 */ /* 0x004fe40007810000 */
[----:B---3--:R-:W-:Y:S01]  /*c050*/  FMNMX.FTZ R31, R9, R66, !PT ;  /* 0x00000042091f7209 */ /* 0x008fe20007810000 */
        /* <DEDUP_REMOVED lines=9> */
[----:B------:R-:W0:Y:S04]  /*c0f0*/  LD.E R65, desc[UR40][R16.64+0x250] ;  /* 0x0002502810417980 */ /* 0x000e28000c101900 */
[----:B------:R-:W2:Y:S04]  /*c100*/  LD.E R67, desc[UR40][R16.64+0x230] ;  /* 0x0002302810437980 */ /* 0x000ea8000c101900 */
[----:B------:R-:W3:Y:S04]  /*c110*/  LD.E R69, desc[UR40][R16.64+0x240] ;  /* 0x0002402810457980 */ /* 0x000ee8000c101900 */
[----:B------:R-:W4:Y:S04]  /*c120*/  LD.E R71, desc[UR40][R16.64+0x244] ;  /* 0x0002442810477980 */ /* 0x000f28000c101900 */
[----:B------:R-:W4:Y:S01]  /*c130*/  LD.E R66, desc[UR40][R16.64+0x270] ;  /* 0x0002702810427980 */ /* 0x000f22000c101900 */
[----:B------:R-:W-:Y:S01]  /*c140*/  FADD.FTZ R70, R5, -R68 ;  /* 0x8000004405467221 */ /* 0x000fe20000010000 */
[-C--:B0-----:R-:W-:Y:S01]  /*c150*/  FMUL.FTZ R68, R68, R65.reuse ;  /* 0x0000004144447220 */ /* 0x081fe20000410000 */
[----:B--2---:R-:W-:Y:S01]  /*c160*/  FMUL.FTZ R12, R67, R65 ;  /* 0x00000041430c7220 */ /* 0x004fe20000410000 */
[----:B------:R-:W-:Y:S01]  /*c170*/  FADD.FTZ R4, R4, -R67 ;  /* 0x8000004304047221 */ /* 0x000fe20000010000 */
[----:B------:R-:W-:-:S02]  /*c180*/  FMUL.FTZ R25, R65, R70 ;  /* 0x0000004641197220 */ /* 0x000fc40000410000 */
[-CC-:B------:R-:W-:Y:S01]  /*c190*/  FFMA.FTZ R35, R15, R65.reuse, -R12.reuse ;  /* 0x000000410f237223 */ /* 0x180fe2000001080c */
[-CC-:B------:R-:W-:Y:S01]  /*c1a0*/  FFMA.FTZ R152, R7, R65.reuse, -R12.reuse ;  /* 0x0000004107987223 */ /* 0x180fe2000001080c */
[-C--:B------:R-:W-:Y:S01]  /*c1b0*/  FFMA.FTZ R15, R36, R65.reuse, -R12 ;  /* 0x00000041240f7223 */ /* 0x080fe2000001080c */
[-C--:B------:R-:W-:Y:S01]  /*c1c0*/  FFMA.FTZ R36, R6, R65.reuse, -R68 ;  /* 0x0000004106247223 */ /* 0x080fe20000010844 */
[-C--:B------:R-:W-:Y:S01]  /*c1d0*/  FMUL.FTZ R4, R4, R65.reuse ;  /* 0x0000004104047220 */ /* 0x080fe20000410000 */
[-C--:B------:R-:W-:Y:S01]  /*c1e0*/  FFMA.FTZ R37, R8, R65.reuse, -R12 ;  /* 0x0000004108257223 */ /* 0x080fe2000001080c */
[-C--:B------:R-:W-:Y:S01]  /*c1f0*/  FFMA.FTZ R153, R3, R65.reuse, -R68 ;  /* 0x0000004103997223 */ /* 0x080fe20000010844 */
[----:B------:R-:W-:Y:S01]  /*c200*/  MUFU.EX2 R152, R152 ;  /* 0x0000009800987308 */ /* 0x000fe20000000800 */
[-C--:B------:R-:W-:Y:S01]  /*c210*/  FFMA.FTZ R160, R34, R65.reuse, -R12 ;  /* 0x0000004122a07223 */ /* 0x080fe2000001080c */
[----:B------:R-:W-:-:S06]  /*c220*/  FFMA.FTZ R34, R11, R65, -R68 ;  /* 0x000000410b227223 */ /* 0x000fcc0000010844 */
[----:B------:R-:W3:Y:S01]  /*c230*/  MUFU.EX2 R5, R4 ;  /* 0x0000000400057308 */ /* 0x000ee20000000800 */
[-C--:B------:R-:W-:Y:S01]  /*c240*/  FFMA.FTZ R154, R18, R65.reuse, -R12 ;  /* 0x00000041129a7223 */ /* 0x080fe2000001080c */
[----:B------:R-:W-:-:S06]  /*c250*/  FFMA.FTZ R155, R14, R65, -R68 ;  /* 0x000000410e9b7223 */ /* 0x000fcc0000010844 */
[----:B------:R-:W-:Y:S08]  /*c260*/  MUFU.EX2 R25, R25 ;  /* 0x0000001900197308 */ /* 0x000ff00000000800 */
[----:B------:R-:W4:Y:S01]  /*c270*/  MUFU.EX2 R36, R36 ;  /* 0x0000002400247308 */ /* 0x000f220000000800 */
[-CC-:B------:R-:W-:Y:S01]  /*c280*/  FFMA.FTZ R31, R29, R65.reuse, -R12.reuse ;  /* 0x000000411d1f7223 */ /* 0x180fe2000001080c */
[----:B------:R-:W-:-:S06]  /*c290*/  FFMA.FTZ R33, R19, R65, -R12 ;  /* 0x0000004113217223 */ /* 0x000fcc000001080c */
[----:B------:R-:W0:Y:S01]  /*c2a0*/  MUFU.EX2 R37, R37 ;  /* 0x0000002500257308 */ /* 0x000e220000000800 */
[-C--:B------:R-:W-:Y:S01]  /*c2b0*/  FFMA.FTZ R29, R32, R65.reuse, -R12 ;  /* 0x00000041201d7223 */ /* 0x080fe2000001080c */
[----:B------:R-:W-:-:S06]  /*c2c0*/  FFMA.FTZ R32, R20, R65, -R68 ;  /* 0x0000004114207223 */ /* 0x000fcc0000010844 */
[----:B------:R-:W1:Y:S01]  /*c2d0*/  MUFU.EX2 R153, R153 ;  /* 0x0000009900997308 */ /* 0x000e620000000800 */
[----:B------:R-:W-:-:S07]  /*c2e0*/  FFMA.FTZ R156, R28, R65, -R12 ;  /* 0x000000411c9c7223 */ /* 0x000fce000001080c */
[----:B------:R-:W2:Y:S01]  /*c2f0*/  MUFU.EX2 R35, R35 ;  /* 0x0000002300237308 */ /* 0x000ea20000000800 */
[----:B------:R-:W-:-:S07]  /*c300*/  FFMA.FTZ R157, R21, R65, -R68 ;  /* 0x00000041159d7223 */ /* 0x000fce0000010844 */
[----:B------:R-:W2:Y:S01]  /*c310*/  MUFU.EX2 R34, R34 ;  /* 0x0000002200227308 */ /* 0x000ea20000000800 */
[----:B---3--:R-:W-:Y:S01]  /*c320*/  FFMA.FTZ R4, R5, R69, R152 ;  /* 0x0000004505047223 */ /* 0x008fe20000010098 */
[----:B------:R-:W-:-:S06]  /*c330*/  FFMA.FTZ R158, R30, R65, -R12 ;  /* 0x000000411e9e7223 */ /* 0x000fcc000001080c */
[----:B------:R-:W3:Y:S01]  /*c340*/  MUFU.EX2 R154, R154 ;  /* 0x0000009a009a7308 */ /* 0x000ee20000000800 */
[----:B----4-:R-:W-:Y:S01]  /*c350*/  FFMA.FTZ R6, R25, R71, R36 ;  /* 0x0000004719067223 */ /* 0x010fe20000010024 */
[----:B------:R-:W-:-:S06]  /*c360*/  FFMA.FTZ R30, R24, R65, -R68 ;  /* 0x00000041181e7223 */ /* 0x000fcc0000010844 */
[----:B------:R-:W4:Y:S01]  /*c370*/  MUFU.EX2 R155, R155 ;  /* 0x0000009b009b7308 */ /* 0x000f220000000800 */
[----:B0-----:R-:W-:Y:S01]  /*c380*/  FADD.FTZ R4, R37, R4 ;  /* 0x0000000425047221 */ /* 0x001fe20000010000 */
[----:B-1----:R-:W-:-:S06]  /*c390*/  FADD.FTZ R3, R153, R6 ;  /* 0x0000000699037221 */ /* 0x002fcc0000010000 */
[----:B------:R-:W0:Y:S01]  /*c3a0*/  MUFU.EX2 R33, R33 ;  /* 0x0000002100217308 */ /* 0x000e220000000800 */
[----:B------:R-:W-:-:S07]  /*c3b0*/  FFMA.FTZ R159, R26, R65, -R68 ;  /* 0x000000411a9f7223 */ /* 0x000fce0000010844 */
[----:B------:R-:W1:Y:S01]  /*c3c0*/  MUFU.EX2 R32, R32 ;  /* 0x0000002000207308 */ /* 0x000e620000000800 */
[----:B--2---:R-:W-:Y:S01]  /*c3d0*/  FADD.FTZ R7, R35, R4 ;  /* 0x0000000423077221 */ /* 0x004fe20000010000 */
[----:B------:R-:W-:-:S06]  /*c3e0*/  FADD.FTZ R4, R34, R3 ;  /* 0x0000000322047221 */ /* 0x000fcc0000010000 */
[----:B------:R-:W2:Y:S01]  /*c3f0*/  MUFU.EX2 R156, R156 ;  /* 0x0000009c009c7308 */ /* 0x000ea20000000800 */
[----:B------:R-:W-:-:S07]  /*c400*/  FFMA.FTZ R28, R27, R65, -R68 ;  /* 0x000000411b1c7223 */ /* 0x000fce0000010844 */
[----:B------:R-:W2:Y:S01]  /*c410*/  MUFU.EX2 R157, R157 ;  /* 0x0000009d009d7308 */ /* 0x000ea20000000800 */
[----:B---3--:R-:W-:Y:S01]  /*c420*/  FADD.FTZ R6, R154, R7 ;  /* 0x000000079a067221 */ /* 0x008fe20000010000 */
[----:B----4-:R-:W-:-:S06]  /*c430*/  FADD.FTZ R3, R155, R4 ;  /* 0x000000049b037221 */ /* 0x010fcc0000010000 */
[----:B------:R-:W3:Y:S01]  /*c440*/  MUFU.EX2 R31, R31 ;  /* 0x0000001f001f7308 */ /* 0x000ee20000000800 */
[----:B------:R-:W-:-:S07]  /*c450*/  FFMA.FTZ R161, R38, R65, -R68 ;  /* 0x0000004126a17223 */ /* 0x000fce0000010844 */
[----:B------:R-:W4:Y:S01]  /*c460*/  MUFU.EX2 R30, R30 ;  /* 0x0000001e001e7308 */ /* 0x000f220000000800 */
[----:B0-----:R-:W-:Y:S01]  /*c470*/  FADD.FTZ R7, R33, R6 ;  /* 0x0000000621077221 */ /* 0x001fe20000010000 */
[----:B-1----:R-:W-:-:S06]  /*c480*/  FADD.FTZ R4, R32, R3 ;  /* 0x0000000320047221 */ /* 0x002fcc0000010000 */
[----:B------:R-:W0:Y:S01]  /*c490*/  MUFU.EX2 R158, R158 ;  /* 0x0000009e009e7308 */ /* 0x000e220000000800 */
[----:B------:R-:W-:-:S07]  /*c4a0*/  FFMA.FTZ R163, R39, R65, -R68 ;  /* 0x0000004127a37223 */ /* 0x000fce0000010844 */
[----:B------:R-:W1:Y:S01]  /*c4b0*/  MUFU.EX2 R159, R159 ;  /* 0x0000009f009f7308 */ /* 0x000e620000000800 */
[----:B--2---:R-:W-:Y:S01]  /*c4c0*/  FADD.FTZ R6, R156, R7 ;  /* 0x000000079c067221 */ /* 0x004fe20000010000 */
[----:B------:R-:W-:-:S06]  /*c4d0*/  FFMA.FTZ R162, R45, R65, -R12 ;  /* 0x000000412da27223 */ /* 0x000fcc000001080c */
[----:B------:R-:W2:Y:S01]  /*c4e0*/  MUFU.EX2 R29, R29 ;  /* 0x0000001d001d7308 */ /* 0x000ea20000000800 */
[----:B------:R-:W-:Y:S01]  /*c4f0*/  FADD.FTZ R3, R157, R4 ;  /* 0x000000049d037221 */ /* 0x000fe20000010000 */
[----:B------:R-:W-:-:S06]  /*c500*/  FFMA.FTZ R14, R40, R65, -R68 ;  /* 0x00000041280e7223 */ /* 0x000fcc0000010844 */
[----:B------:R-:W2:Y:S01]  /*c510*/  MUFU.EX2 R28, R28 ;  /* 0x0000001c001c7308 */ /* 0x000ea20000000800 */
[----:B---3--:R-:W-:Y:S01]  /*c520*/  FADD.FTZ R7, R31, R6 ;  /* 0x000000061f077221 */ /* 0x008fe20000010000 */
[----:B------:R-:W-:-:S06]  /*c530*/  FFMA.FTZ R229, R47, R65, -R12 ;  /* 0x000000412fe57223 */ /* 0x000fcc000001080c */
[----:B------:R-:W3:Y:S01]  /*c540*/  MUFU.EX2 R160, R160 ;  /* 0x000000a000a07308 */ /* 0x000ee20000000800 */
[----:B----4-:R-:W-:Y:S01]  /*c550*/  FADD.FTZ R4, R30, R3 ;  /* 0x000000031e047221 */ /* 0x010fe20000010000 */
[----:B------:R-:W-:-:S06]  /*c560*/  FFMA.FTZ R227, R41, R65, -R68 ;  /* 0x0000004129e37223 */ /* 0x000fcc0000010844 */
[----:B------:R-:W4:Y:S01]  /*c570*/  MUFU.EX2 R161, R161 ;  /* 0x000000a100a17308 */ /* 0x000f220000000800 */
[----:B0-----:R-:W-:Y:S01]  /*c580*/  FADD.FTZ R6, R158, R7 ;  /* 0x000000079e067221 */ /* 0x001fe20000010000 */
[----:B------:R-:W-:-:S06]  /*c590*/  FFMA.FTZ R230, R48, R65, -R12 ;  /* 0x0000004130e67223 */ /* 0x000fcc000001080c */
[----:B------:R-:W0:Y:S01]  /*c5a0*/  MUFU.EX2 R15, R15 ;  /* 0x0000000f000f7308 */ /* 0x000e220000000800 */
[----:B-1----:R-:W-:Y:S01]  /*c5b0*/  FADD.FTZ R3, R159, R4 ;  /* 0x000000049f037221 */ /* 0x002fe20000010000 */
[----:B------:R-:W-:-:S06]  /*c5c0*/  FFMA.FTZ R228, R42, R65, -R68 ;  /* 0x000000412ae47223 */ /* 0x000fcc0000010844 */
        /* <DEDUP_REMOVED lines=32> */
[----:B-1----:R-:W-:-:S06]  /*c7d0*/  FADD.FTZ R7, R228, R7 ;  /* 0x00000007e4077221 */ /* 0x002fcc0000010000 */
[----:B------:R-:W0:Y:S01]  /*c7e0*/  MUFU.EX2 R172, R172 ;  /* 0x000000ac00ac7308 */ /* 0x000e220000000800 */
[-C--:B------:R-:W-:Y:S01]  /*c7f0*/  FFMA.FTZ R168, R54, R65.reuse, -R12 ;  /* 0x0000004136a87223 */ /* 0x080fe2000001080c */
[----:B------:R-:W-:-:S06]  /*c800*/  FFMA.FTZ R167, R59, R65, -R68 ;  /* 0x000000413ba77223 */ /* 0x000fcc0000010844 */
[----:B------:R-:W1:Y:S01]  /*c810*/  MUFU.EX2 R170, R170 ;  /* 0x000000aa00aa7308 */ /* 0x000e620000000800 */
[----:B--2---:R-:W-:Y:S01]  /*c820*/  FADD.FTZ R3, R225, R4 ;  /* 0x00000004e1037221 */ /* 0x004fe20000010000 */
[----:B------:R-:W-:-:S06]  /*c830*/  FADD.FTZ R4, R174, R7 ;  /* 0x00000007ae047221 */ /* 0x000fcc0000010000 */
[----:B------:R-:W2:Y:S01]  /*c840*/  MUFU.EX2 R173, R173 ;  /* 0x000000ad00ad7308 */ /* 0x000ea20000000800 */
[-C--:B------:R-:W-:Y:S01]  /*c850*/  FFMA.FTZ R164, R55, R65.reuse, -R12 ;  /* 0x0000004137a47223 */ /* 0x080fe2000001080c */
[----:B------:R-:W-:-:S06]  /*c860*/  FFMA.FTZ R20, R61, R65, -R68 ;  /* 0x000000413d147223 */ /* 0x000fcc0000010844 */
[----:B------:R-:W2:Y:S01]  /*c870*/  MUFU.EX2 R171, R171 ;  /* 0x000000ab00ab7308 */ /* 0x000ea20000000800 */
[----:B---3--:R-:W-:Y:S01]  /*c880*/  FADD.FTZ R7, R226, R3 ;  /* 0x00000003e2077221 */ /* 0x008fe20000010000 */
[----:B----4-:R-:W-:-:S06]  /*c890*/  FADD.FTZ R11, R175, R4 ;  /* 0x00000004af0b7221 */ /* 0x010fcc0000010000 */
[----:B------:R-:W3:Y:S01]  /*c8a0*/  MUFU.EX2 R169, R169 ;  /* 0x000000a900a97308 */ /* 0x000ee20000000800 */
[-C--:B------:R-:W-:Y:S01]  /*c8b0*/  FFMA.FTZ R165, R57, R65.reuse, -R12 ;  /* 0x0000004139a57223 */ /* 0x080fe2000001080c */
        /* <DEDUP_REMOVED lines=16> */
[----:B------:R-:W3:Y:S08]  /*c9c0*/  MUFU.EX2 R165, R165 ;  /* 0x000000a500a57308 */ /* 0x000ef00000000800 */
[----:B------:R-:W4:Y:S01]  /*c9d0*/  MUFU.EX2 R21, R21 ;  /* 0x0000001500157308 */ /* 0x000f220000000800 */
[----:B0-----:R-:W-:Y:S01]  /*c9e0*/  FADD.FTZ R9, R168, R9 ;  /* 0x00000009a8097221 */ /* 0x001fe20000010000 */
[----:B-1----:R-:W-:-:S06]  /*c9f0*/  FADD.FTZ R7, R167, R4 ;  /* 0x00000004a7077221 */ /* 0x002fcc0000010000 */
[----:B------:R-:W0:Y:S08]  /*ca00*/  MUFU.EX2 R18, R18 ;  /* 0x0000001200127308 */ /* 0x000e300000000800 */
[----:B------:R-:W1:Y:S01]  /*ca10*/  MUFU.EX2 R3, R3 ;  /* 0x0000000300037308 */ /* 0x000e620000000800 */
[----:B--2---:R-:W-:Y:S01]  /*ca20*/  FADD.FTZ R4, R164, R9 ;  /* 0x00000009a4047221 */ /* 0x004fe20000010000 */
[----:B------:R-:W-:-:S06]  /*ca30*/  FADD.FTZ R6, R20, R7 ;  /* 0x0000000714067221 */ /* 0x000fcc0000010000 */
[----:B------:R-:W2:Y:S08]  /*ca40*/  MUFU.EX2 R19, R19 ;  /* 0x0000001300137308 */ /* 0x000eb00000000800 */
[----:B------:R-:W2:Y:S01]  /*ca50*/  MUFU.EX2 R11, R11 ;  /* 0x0000000b000b7308 */ /* 0x000ea20000000800 */
[----:B---3--:R-:W-:Y:S01]  /*ca60*/  FADD.FTZ R7, R165, R4 ;  /* 0x00000004a5077221 */ /* 0x008fe20000010000 */
[----:B----4-:R-:W-:Y:S01]  /*ca70*/  FADD.FTZ R6, R21, R6 ;  /* 0x0000000615067221 */ /* 0x010fe20000010000 */
[----:B------:R-:W-:-:S02]  /*ca80*/  IADD3 R4, P2, R16, 0x270, RZ ;  /* 0x0000027010047810 */ /* 0x000fc40007f5e0ff */
[----:B0-----:R-:W-:Y:S01]  /*ca90*/  FADD.FTZ R8, R18, R7 ;  /* 0x0000000712087221 */ /* 0x001fe20000010000 */
[----:B-1----:R-:W-:Y:S01]  /*caa0*/  FADD.FTZ R6, R3, R6 ;  /* 0x0000000603067221 */ /* 0x002fe20000010000 */
[----:B------:R-:W-:Y:S01]  /*cab0*/  FMUL.FTZ R27, R5, R66 ;  /* 0x00000042051b7220 */ /* 0x000fe20000410000 */
[----:B------:R-:W-:Y:S02]  /*cac0*/  IMAD.X R9, RZ, RZ, R17, P2 ;  /* 0x000000ffff097224 */ /* 0x000fe400010e0611 */
[----:B--2---:R-:W-:Y:S01]  /*cad0*/  FADD.FTZ R7, R19, R8 ;  /* 0x0000000813077221 */ /* 0x004fe20000010000 */
[----:B------:R-:W-:Y:S01]  /*cae0*/  LOP3.LUT R8, R4, 0x4, RZ, 0xfc, !PT ;  /* 0x0000000404087812 */ /* 0x000fe200078efcff */
[----:B------:R-:W-:Y:S01]  /*caf0*/  ST.E desc[UR40][R16.64+0x270], R27 ;  /* 0x0002701b10007985 */ /* 0x000fe2000c101928 */
[----:B------:R-:W-:-:S03]  /*cb00*/  FADD.FTZ R13, R11, R6 ;  /* 0x000000060b0d7221 */ /* 0x000fc60000010000 */
[----:B------:R0:W-:Y:S04]  /*cb10*/  ST.E desc[UR40][R16.64+0x240], R7 ;  /* 0x0002400710007985 */ /* 0x0001e8000c101928 */
[----:B------:R1:W-:Y:S04]  /*cb20*/  ST.E desc[UR40][R16.64+0x244], R13 ;  /* 0x0002440d10007985 */ /* 0x0003e8000c101928 */
[----:B------:R-:W2:Y:S02]  /*cb30*/  LD.E R6, desc[UR40][R8.64] ;  /* 0x0000002808067980 */ /* 0x000ea4000c101900 */
[----:B--2---:R-:W-:-:S05]  /*cb40*/  FMUL.FTZ R39, R5, R6 ;  /* 0x0000000605277220 */ /* 0x004fca0000410000 */
[----:B------:R-:W-:Y:S04]  /*cb50*/  ST.E desc[UR40][R8.64], R39 ;  /* 0x0000002708007985 */ /* 0x000fe8000c101928 */
[----:B------:R-:W0:Y:S04]  /*cb60*/  LD.E R98, desc[UR40][R16.64+0x280] ;  /* 0x0002802810627980 */ /* 0x000e28000c101900 */
[----:B------:R-:W2:Y:S04]  /*cb70*/  LD.E R41, desc[UR40][R16.64+0x464] ;  /* 0x0004642810297980 */ /* 0x000ea8000c101900 */
[----:B------:R-:W1:Y:S04]  /*cb80*/  LD.E R100, desc[UR40][R16.64+0x284] ;  /* 0x0002842810647980 */ /* 0x000e68000c101900 */
[----:B------:R-:W3:Y:S04]  /*cb90*/  LD.E R112, desc[UR40][R16.64+0x2b4] ;  /* 0x0002b42810707980 */ /* 0x000ee8000c101900 */
        /* <DEDUP_REMOVED lines=58> */
[C---:B0-----:R-:W-:Y:S01]  /*cf40*/  FMUL.FTZ R7, R5.reuse, R98 ;  /* 0x0000006205077220 */ /* 0x041fe20000410000 */
[----:B--2---:R-:W-:-:S04]  /*cf50*/  FMUL.FTZ R47, R5, R41 ;  /* 0x00000029052f7220 */ /* 0x004fc80000410000 */
[----:B------:R3:W-:Y:S01]  /*cf60*/  ST.E desc[UR40][R16.64+0x280], R7 ;  /* 0x0002800710007985 */ /* 0x0007e2000c101928 */
[----:B-1----:R-:W-:-:S03]  /*cf70*/  FMUL.FTZ R13, R5, R100 ;  /* 0x00000064050d7220 */ /* 0x002fc60000410000 */
[----:B------:R-:W-:Y:S04]  /*cf80*/  ST.E desc[UR40][R16.64+0x464], R47 ;  /* 0x0004642f10007985 */ /* 0x000fe8000c101928 */
[----:B------:R0:W-:Y:S01]  /*cf90*/  ST.E desc[UR40][R16.64+0x284], R13 ;  /* 0x0002840d10007985 */ /* 0x0001e2000c101928 */
[C---:B---3--:R-:W-:Y:S01]  /*cfa0*/  FMUL.FTZ R7, R5.reuse, R112 ;  /* 0x0000007005077220 */ /* 0x048fe20000410000 */
[C---:B----4-:R-:W-:Y:S01]  /*cfb0*/  FMUL.FTZ R27, R5.reuse, R102 ;  /* 0x00000066051b7220 */ /* 0x050fe20000410000 */
[----:B------:R-:W-:-:S03]  /*cfc0*/  FMUL.FTZ R39, R5, R104 ;  /* 0x0000006805277220 */ /* 0x000fc60000410000 */
[----:B------:R1:W-:Y:S01]  /*cfd0*/  ST.E desc[UR40][R16.64+0x2b4], R7 ;  /* 0x0002b40710007985 */ /* 0x0003e2000c101928 */
[C---:B------:R-:W-:Y:S01]  /*cfe0*/  FMUL.FTZ R41, R5.reuse, R106 ;  /* 0x0000006a05297220 */ /* 0x040fe20000410000 */
[C---:B------:R-:W-:Y:S01]  /*cff0*/  FMUL.FTZ R43, R5.reuse, R108 ;  /* 0x0000006c052b7220 */ /* 0x040fe20000410000 */
[C---:B------:R-:W-:Y:S01]  /*d000*/  FMUL.FTZ R45, R5.reuse, R110 ;  /* 0x0000006e052d7220 */ /* 0x040fe20000410000 */
[C---:B0-----:R-:W-:Y:S01]  /*d010*/  FMUL.FTZ R13, R5.reuse, R114 ;  /* 0x00000072050d7220 */ /* 0x041fe20000410000 */
[C---:B------:R-:W-:Y:S01]  /*d020*/  FMUL.FTZ R47, R5.reuse, R116 ;  /* 0x00000074052f7220 */ /* 0x040fe20000410000 */
[C---:B------:R-:W-:Y:S01]  /*d030*/  FMUL.FTZ R49, R5.reuse, R118 ;  /* 0x0000007605317220 */ /* 0x040fe20000410000 */
[C---:B-1----:R-:W-:Y:S01]  /*d040*/  FMUL.FTZ R7, R5.reuse, R132 ;  /* 0x0000008405077220 */ /* 0x042fe20000410000 */
[----:B------:R0:W-:Y:S01]  /*d050*/  ST.E desc[UR40][R16.64+0x290], R27 ;  /* 0x0002901b10007985 */ /* 0x0001e2000c101928 */
[----:B------:R-:W-:-:S03]  /*d060*/  FMUL.FTZ R51, R5, R120 ;  /* 0x0000007805337220 */ /* 0x000fc60000410000 */
        /* <DEDUP_REMOVED lines=11> */
[C---:B0-----:R-:W-:Y:S01]  /*d120*/  FMUL.FTZ R45, R5.reuse, R130 ;  /* 0x00000082052d7220 */ /* 0x041fe20000410000 */
[C---:B-1----:R-:W-:Y:S02]  /*d130*/  FMUL.FTZ R13, R5.reuse, R134 ;  /* 0x00000086050d7220 */ /* 0x042fe40000410000 */
[----:B------:R0:W-:Y:S01]  /*d140*/  ST.E desc[UR40][R16.64+0x304], R7 ;  /* 0x0003040710007985 */ /* 0x0001e2000c101928 */
[C---:B--2---:R-:W-:Y:S01]  /*d150*/  FMUL.FTZ R47, R5.reuse, R136 ;  /* 0x00000088052f7220 */ /* 0x044fe20000410000 */
[C---:B---3--:R-:W-:Y:S02]  /*d160*/  FMUL.FTZ R49, R5.reuse, R138 ;  /* 0x0000008a05317220 */ /* 0x048fe40000410000 */
[----:B------:R1:W-:Y:S01]  /*d170*/  ST.E desc[UR40][R16.64+0x2d4], R51 ;  /* 0x0002d43310007985 */ /* 0x0003e2000c101928 */
[----:B0-----:R-:W-:-:S03]  /*d180*/  FMUL.FTZ R7, R5, R96 ;  /* 0x0000006005077220 */ /* 0x001fc60000410000 */
[----:B------:R0:W-:Y:S04]  /*d190*/  ST.E desc[UR40][R16.64+0x2e0], R27 ;  /* 0x0002e01b10007985 */ /* 0x0001e8000c101928 */
[----:B------:R2:W-:Y:S01]  /*d1a0*/  ST.E desc[UR40][R16.64+0x2e4], R39 ;  /* 0x0002e42710007985 */ /* 0x0005e2000c101928 */
[----:B-1----:R-:W-:-:S03]  /*d1b0*/  FMUL.FTZ R51, R5, R140 ;  /* 0x0000008c05337220 */ /* 0x002fc60000410000 */
[----:B------:R1:W-:Y:S04]  /*d1c0*/  ST.E desc[UR40][R16.64+0x2f0], R41 ;  /* 0x0002f02910007985 */ /* 0x0003e8000c101928 */
[----:B------:R3:W-:Y:S01]  /*d1d0*/  ST.E desc[UR40][R16.64+0x2f4], R43 ;  /* 0x0002f42b10007985 */ /* 0x0007e2000c101928 */
[----:B0-----:R-:W-:-:S03]  /*d1e0*/  FMUL.FTZ R27, R5, R142 ;  /* 0x0000008e051b7220 */ /* 0x001fc60000410000 */
[----:B------:R0:W-:Y:S01]  /*d1f0*/  ST.E desc[UR40][R16.64+0x300], R45 ;  /* 0x0003002d10007985 */ /* 0x0001e2000c101928 */
[----:B--2---:R-:W-:-:S03]  /*d200*/  FMUL.FTZ R39, R5, R144 ;  /* 0x0000009005277220 */ /* 0x004fc60000410000 */
[----:B------:R2:W-:Y:S01]  /*d210*/  ST.E desc[UR40][R16.64+0x310], R13 ;  /* 0x0003100d10007985 */ /* 0x0005e2000c101928 */
[----:B-1----:R-:W-:-:S03]  /*d220*/  FMUL.FTZ R41, R5, R146 ;  /* 0x0000009205297220 */ /* 0x002fc60000410000 */
[----:B------:R1:W-:Y:S01]  /*d230*/  ST.E desc[UR40][R16.64+0x314], R47 ;  /* 0x0003142f10007985 */ /* 0x0003e2000c101928 */
[----:B---3--:R-:W-:-:S03]  /*d240*/  FMUL.FTZ R43, R5, R148 ;  /* 0x00000094052b7220 */ /* 0x008fc60000410000 */
[----:B------:R3:W-:Y:S01]  /*d250*/  ST.E desc[UR40][R16.64+0x320], R49 ;  /* 0x0003203110007985 */ /* 0x0007e2000c101928 */
[C---:B0-----:R-:W-:Y:S01]  /*d260*/  FMUL.FTZ R45, R5.reuse, R150 ;  /* 0x00000096052d7220 */ /* 0x041fe20000410000 */
[C---:B--2---:R-:W-:Y:S02]  /*d270*/  FMUL.FTZ R13, R5.reuse, R94 ;  /* 0x0000005e050d7220 */ /* 0x044fe40000410000 */
[----:B------:R0:W-:Y:S01]  /*d280*/  ST.E desc[UR40][R16.64+0x354], R7 ;  /* 0x0003540710007985 */ /* 0x0001e2000c101928 */
[C---:B-1----:R-:W-:Y:S01]  /*d290*/  FMUL.FTZ R47, R5.reuse, R92 ;  /* 0x0000005c052f7220 */ /* 0x042fe20000410000 */
        /* <DEDUP_REMOVED lines=59> */
[----:B------:R-:W-:Y:S01]  /*d650*/  LOP3.LUT R6, R4, 0x8, RZ, 0xfc, !PT ;  /* 0x0000000804067812 */ /* 0x000fe200078efcff */
[C---:B-1----:R-:W-:Y:S01]  /*d660*/  FMUL.FTZ R47, R5.reuse, R12 ;  /* 0x0000000c052f7220 */ /* 0x042fe20000410000 */
[----:B---3--:R-:W-:Y:S01]  /*d670*/  FMUL.FTZ R49, R5, R24 ;  /* 0x0000001805317220 */ /* 0x008fe20000410000 */
[----:B------:R-:W-:Y:S01]  /*d680*/  ST.E desc[UR40][R16.64+0x414], R51 ;  /* 0x0004143310007985 */ /* 0x000fe2000c101928 */
[----:B0-----:R-:W-:-:S03]  /*d690*/  IMAD.MOV.U32 R7, RZ, RZ, R9 ;  /* 0x000000ffff077224 */ /* 0x001fc600078e0009 */
[----:B------:R0:W-:Y:S04]  /*d6a0*/  ST.E desc[UR40][R16.64+0x420], R27 ;  /* 0x0004201b10007985 */ /* 0x0001e8000c101928 */
[----:B------:R1:W-:Y:S04]  /*d6b0*/  ST.E desc[UR40][R16.64+0x424], R39 ;  /* 0x0004242710007985 */ /* 0x0003e8000c101928 */
[----:B------:R-:W-:Y:S04]  /*d6c0*/  ST.E desc[UR40][R16.64+0x430], R41 ;  /* 0x0004302910007985 */ /* 0x000fe8000c101928 */
[----:B------:R-:W-:Y:S04]  /*d6d0*/  ST.E desc[UR40][R16.64+0x434], R43 ;  /* 0x0004342b10007985 */ /* 0x000fe8000c101928 */
[----:B------:R-:W-:Y:S04]  /*d6e0*/  ST.E desc[UR40][R16.64+0x440], R45 ;  /* 0x0004402d10007985 */ /* 0x000fe8000c101928 */
[----:B------:R2:W-:Y:S04]  /*d6f0*/  ST.E desc[UR40][R16.64+0x450], R13 ;  /* 0x0004500d10007985 */ /* 0x0005e8000c101928 */
[----:B------:R-:W-:Y:S04]  /*d700*/  ST.E desc[UR40][R16.64+0x454], R47 ;  /* 0x0004542f10007985 */ /* 0x000fe8000c101928 */
[----:B------:R3:W-:Y:S04]  /*d710*/  ST.E desc[UR40][R16.64+0x460], R49 ;  /* 0x0004603110007985 */ /* 0x0007e8000c101928 */
[----:B------:R-:W0:Y:S01]  /*d720*/  LD.E R12, desc[UR40][R6.64] ;  /* 0x00000028060c7980 */ /* 0x000e22000c101900 */
[----:B------:R-:W-:Y:S01]  /*d730*/  LOP3.LUT R4, R4, 0xc, RZ, 0xfc, !PT ;  /* 0x0000000c04047812 */ /* 0x000fe200078efcff */
[----:B------:R-:W-:-:S02]  /*d740*/  IMAD.MOV.U32 R5, RZ, RZ, R9 ;  /* 0x000000ffff057224 */ /* 0x000fc400078e0009 */
[----:B0-----:R-:W-:-:S05]  /*d750*/  FMUL.FTZ R27, R25, R12 ;  /* 0x0000000c191b7220 */ /* 0x001fca0000410000 */
[----:B------:R0:W-:Y:S04]  /*d760*/  ST.E desc[UR40][R6.64], R27 ;  /* 0x0000001b06007985 */ /* 0x0001e8000c101928 */
[----:B------:R-:W1:Y:S02]  /*d770*/  LD.E R12, desc[UR40][R4.64] ;  /* 0x00000028040c7980 */ /* 0x000e64000c101900 */
[----:B-1----:R-:W-:-:S05]  /*d780*/  FMUL.FTZ R39, R25, R12 ;  /* 0x0000000c19277220 */ /* 0x002fca0000410000 */
[----:B------:R1:W-:Y:S04]  /*d790*/  ST.E desc[UR40][R4.64], R39 ;  /* 0x0000002704007985 */ /* 0x0003e8000c101928 */
[----:B--2---:R-:W3:Y:S04]  /*d7a0*/  LD.E R13, desc[UR40][R16.64+0x46c] ;  /* 0x00046c28100d7980 */ /* 0x004ee8000c101900 */
[----:B------:R-:W0:Y:S04]  /*d7b0*/  LD.E R106, desc[UR40][R16.64+0x28c] ;  /* 0x00028c28106a7980 */ /* 0x000e28000c101900 */
[----:B------:R-:W2:Y:S04]  /*d7c0*/  LD.E R104, desc[UR40][R16.64+0x288] ;  /* 0x0002882810687980 */ /* 0x000ea8000c101900 */
[----:B------:R-:W1:Y:S04]  /*d7d0*/  LD.E R108, desc[UR40][R16.64+0x298] ;  /* 0x00029828106c7980 */ /* 0x000e68000c101900 */
        /* <DEDUP_REMOVED lines=58> */
[C---:B---3--:R-:W-:Y:S01]  /*db80*/  FMUL.FTZ R49, R25.reuse, R13 ;  /* 0x0000000d19317220 */ /* 0x048fe20000410000 */
[----:B0-----:R-:W-:-:S04]  /*db90*/  FMUL.FTZ R27, R25, R106 ;  /* 0x0000006a191b7220 */ /* 0x001fc80000410000 */
[----:B------:R-:W-:Y:S01]  /*dba0*/  ST.E desc[UR40][R16.64+0x46c], R49 ;  /* 0x00046c3110007985 */ /* 0x000fe2000c101928 */
[----:B--2---:R-:W-:-:S03]  /*dbb0*/  FMUL.FTZ R13, R25, R104 ;  /* 0x00000068190d7220 */ /* 0x004fc60000410000 */
[----:B------:R0:W-:Y:S01]  /*dbc0*/  ST.E desc[UR40][R16.64+0x28c], R27 ;  /* 0x00028c1b10007985 */ /* 0x0001e2000c101928 */
[C---:B-1----:R-:W-:Y:S01]  /*dbd0*/  FMUL.FTZ R39, R25.reuse, R108 ;  /* 0x0000006c19277220 */ /* 0x042fe20000410000 */
[C---:B----4-:R-:W-:Y:S01]  /*dbe0*/  FMUL.FTZ R41, R25.reuse, R110 ;  /* 0x0000006e19297220 */ /* 0x050fe20000410000 */
[C---:B------:R-:W-:Y:S01]  /*dbf0*/  FMUL.FTZ R43, R25.reuse, R112 ;  /* 0x00000070192b7220 */ /* 0x040fe20000410000 */
[C---:B------:R-:W-:Y:S01]  /*dc00*/  FMUL.FTZ R45, R25.reuse, R114 ;  /* 0x00000072192d7220 */ /* 0x040fe20000410000 */
[C---:B------:R-:W-:Y:S01]  /*dc10*/  FMUL.FTZ R47, R25.reuse, R116 ;  /* 0x00000074192f7220 */ /* 0x040fe20000410000 */
[C---:B0-----:R-:W-:Y:S01]  /*dc20*/  FMUL.FTZ R27, R25.reuse, R120 ;  /* 0x00000078191b7220 */ /* 0x041fe20000410000 */
[C---:B------:R-:W-:Y:S01]  /*dc30*/  FMUL.FTZ R49, R25.reuse, R122 ;  /* 0x0000007a19317220 */ /* 0x040fe20000410000 */
[----:B------:R0:W-:Y:S04]  /*dc40*/  ST.E desc[UR40][R16.64+0x288], R13 ;  /* 0x0002880d10007985 */ /* 0x0001e8000c101928 */
[----:B------:R1:W-:Y:S01]  /*dc50*/  ST.E desc[UR40][R16.64+0x298], R39 ;  /* 0x0002982710007985 */ /* 0x0003e2000c101928 */
[----:B------:R-:W-:-:S03]  /*dc60*/  FMUL.FTZ R51, R25, R124 ;  /* 0x0000007c19337220 */ /* 0x000fc60000410000 */
[----:B------:R2:W-:Y:S01]  /*dc70*/  ST.E desc[UR40][R16.64+0x29c], R41 ;  /* 0x00029c2910007985 */ /* 0x0005e2000c101928 */
[----:B------:R-:W-:-:S03]  /*dc80*/  FMUL.FTZ R53, R25, R126 ;  /* 0x0000007e19357220 */ /* 0x000fc60000410000 */
        /* <DEDUP_REMOVED lines=10> */
[C---:B-1----:R-:W-:Y:S01]  /*dd30*/  FMUL.FTZ R47, R25.reuse, R136 ;  /* 0x00000088192f7220 */ /* 0x042fe20000410000 */
[C---:B--2---:R-:W-:Y:S01]  /*dd40*/  FMUL.FTZ R27, R25.reuse, R140 ;  /* 0x0000008c191b7220 */ /* 0x044fe20000410000 */
[C---:B---3--:R-:W-:Y:S01]  /*dd50*/  FMUL.FTZ R49, R25.reuse, R142 ;  /* 0x0000008e19317220 */ /* 0x048fe20000410000 */
        /* <DEDUP_REMOVED lines=82> */
[----:B------:R-:W-:Y:S01]  /*e280*/  VIADD R26, R73, 0x8 ;  /* 0x00000008491a7836 */ /* 0x000fe20000000000 */
[----:B------:R-:W-:Y:S04]  /*e290*/  ST.E desc[UR40][R16.64+0x348], R55 ;  /* 0x0003483710007985 */ /* 0x000fe8000c101928 */
[----:B------:R-:W-:Y:S04]  /*e2a0*/  ST.E desc[UR40][R16.64+0x3fc], R13 ;  /* 0x0003fc0d10007985 */ /* 0x000fe8000c101928 */
[----:B------:R-:W-:Y:S04]  /*e2b0*/  ST.E desc[UR40][R16.64+0x41c], R51 ;  /* 0x00041c3310007985 */ /* 0x000fe8000c101928 */
[----:B------:R0:W-:Y:S04]  /*e2c0*/  ST.E desc[UR40][R16.64+0x428], R39 ;  /* 0x0004282710007985 */ /* 0x0001e8000c101928 */
[----:B------:R1:W-:Y:S04]  /*e2d0*/  ST.E desc[UR40][R16.64+0x42c], R41 ;  /* 0x00042c2910007985 */ /* 0x0003e8000c101928 */
[----:B------:R-:W-:Y:S04]  /*e2e0*/  ST.E desc[UR40][R16.64+0x438], R43 ;  /* 0x0004382b10007985 */ /* 0x000fe8000c101928 */
[----:B------:R-:W-:Y:S04]  /*e2f0*/  ST.E desc[UR40][R16.64+0x43c], R45 ;  /* 0x00043c2d10007985 */ /* 0x000fe8000c101928 */
[----:B------:R-:W-:Y:S04]  /*e300*/  ST.E desc[UR40][R16.64+0x448], R53 ;  /* 0x0004483510007985 */ /* 0x000fe8000c101928 */
[----:B------:R2:W-:Y:S04]  /*e310*/  ST.E desc[UR40][R16.64+0x44c], R27 ;  /* 0x00044c1b10007985 */ /* 0x0005e8000c101928 */
[----:B------:R-:W-:Y:S04]  /*e320*/  ST.E desc[UR40][R16.64+0x458], R47 ;  /* 0x0004582f10007985 */ /* 0x000fe8000c101928 */
[----:B------:R-:W-:Y:S04]  /*e330*/  ST.E desc[UR40][R16.64+0x45c], R49 ;  /* 0x00045c3110007985 */ /* 0x000fe8000c101928 */
[----:B------:R3:W-:Y:S01]  /*e340*/  ST.E desc[UR40][R16.64+0x468], R25 ;  /* 0x0004681910007985 */ /* 0x0007e2000c101928 */
[----:B------:R4:W-:Y:S06]  /*e350*/  BAR.SYNC.DEFER_BLOCKING R26, 0x100 ;  /* 0x0004001a0000751d */ /* 0x0009ec0000010000 */
[----:B0-----:R-:W2:Y:S04]  /*e360*/  LD.E R39, desc[UR40][R16.64+0x270] ;  /* 0x0002702810277980 */ /* 0x001ea8000c101900 */
[----:B------:R-:W4:Y:S04]  /*e370*/  LD.E R24, desc[UR40][R16.64+0x218] ;  /* 0x0002182810187980 */ /* 0x000f28000c101900 */
[----:B------:R-:W4:Y:S04]  /*e380*/  LD.E.64 R12, desc[UR40][R16.64+0xa8] ;  /* 0x0000a828100c7980 */ /* 0x000f28000c101b00 */
[----:B--2---:R0:W-:Y:S04]  /*e390*/  ST.E desc[UR40][R16.64+0x270], R39 ;  /* 0x0002702710007985 */ /* 0x0041e8000c101928 */
[----:B-1----:R-:W2:Y:S04]  /*e3a0*/  LD.E R41, desc[UR40][R8.64] ;  /* 0x0000002808297980 */ /* 0x002ea8000c101900 */
[----:B--2---:R1:W-:Y:S04]  /*e3b0*/  ST.E desc[UR40][R8.64], R41 ;  /* 0x0000002908007985 */ /* 0x0043e8000c101928 */
[----:B------:R-:W2:Y:S04]  /*e3c0*/  LD.E R27, desc[UR40][R6.64] ;  /* 0x00000028061b7980 */ /* 0x000ea8000c101900 */
[----:B--2---:R-:W-:Y:S04]  /*e3d0*/  ST.E desc[UR40][R6.64], R27 ;  /* 0x0000001b06007985 */ /* 0x004fe8000c101928 */
[----:B------:R-:W2:Y:S04]  /*e3e0*/  LD.E R43, desc[UR40][R4.64] ;  /* 0x00000028042b7980 */ /* 0x000ea8000c101900 */
[----:B--2---:R2:W-:Y:S04]  /*e3f0*/  ST.E desc[UR40][R4.64], R43 ;  /* 0x0000002b04007985 */ /* 0x0045e8000c101928 */
[----:B---3--:R-:W3:Y:S04]  /*e400*/  LD.E R25, desc[UR40][R16.64+0x280] ;  /* 0x0002802810197980 */ /* 0x008ee8000c101900 */
[----:B------:R-:W3:Y:S04]  /*e410*/  LD.E R45, desc[UR40][R16.64+0x284] ;  /* 0x00028428102d7980 */ /* 0x000ee8000c101900 */
[----:B0-----:R-:W3:Y:S04]  /*e420*/  LD.E R39, desc[UR40][R16.64+0x288] ;  /* 0x0002882810277980 */ /* 0x001ee8000c101900 */
[----:B------:R-:W3:Y:S04]  /*e430*/  LD.E R47, desc[UR40][R16.64+0x28c] ;  /* 0x00028c28102f7980 */ /* 0x000ee8000c101900 */
[----:B------:R-:W3:Y:S04]  /*e440*/  LD.E R49, desc[UR40][R16.64+0x290] ;  /* 0x0002902810317980 */ /* 0x000ee8000c101900 */
[----:B------:R-:W3:Y:S04]  /*e450*/  LD.E R51, desc[UR40][R16.64+0x294] ;  /* 0x0002942810337980 */ /* 0x000ee8000c101900 */
[----:B-1----:R-:W3:Y:S04]  /*e460*/  LD.E R41, desc[UR40][R16.64+0x298] ;  /* 0x0002982810297980 */ /* 0x002ee8000c101900 */
[----:B------:R-:W3:Y:S04]  /*e470*/  LD.E R53, desc[UR40][R16.64+0x29c] ;  /* 0x00029c2810357980 */ /* 0x000ee8000c101900 */
[----:B------:R-:W3:Y:S04]  /*e480*/  LD.E R55, desc[UR40][R16.64+0x2a0] ;  /* 0x0002a02810377980 */ /* 0x000ee8000c101900 */
[----:B------:R-:W3:Y:S04]  /*e490*/  LD.E R57, desc[UR40][R16.64+0x2a4] ;  /* 0x0002a42810397980 */ /* 0x000ee8000c101900 */
[----:B--2---:R-:W2:Y:S04]  /*e4a0*/  LD.E R43, desc[UR40][R16.64+0x2a8] ;  /* 0x0002a828102b7980 */ /* 0x004ea8000c101900 */
[----:B------:R-:W2:Y:S04]  /*e4b0*/  LD.E R59, desc[UR40][R16.64+0x2ac] ;  /* 0x0002ac28103b7980 */ /* 0x000ea8000c101900 */
[----:B------:R-:W2:Y:S04]  /*e4c0*/  LD.E R61, desc[UR40][R16.64+0x2b0] ;  /* 0x0002b028103d7980 */ /* 0x000ea8000c101900 */
[----:B------:R-:W2:Y:S04]  /*e4d0*/  LD.E R63, desc[UR40][R16.64+0x2b4] ;  /* 0x0002b428103f7980 */ /* 0x000ea8000c101900 */
[----:B------:R-:W2:Y:S04]  /*e4e0*/  LD.E R65, desc[UR40][R16.64+0x2b8] ;  /* 0x0002b82810417980 */ /* 0x000ea8000c101900 */
[----:B------:R-:W2:Y:S04]  /*e4f0*/  LD.E R67, desc[UR40][R16.64+0x2bc] ;  /* 0x0002bc2810437980 */ /* 0x000ea8000c101900 */
[----:B----4-:R-:W4:Y:S04]  /*e500*/  LD.E R26, desc[UR40][R16.64+0x2c4] ;  /* 0x0002c428101a7980 */ /* 0x010f28000c101900 */
        /* <DEDUP_REMOVED lines=58> */
[----:B---3--:R0:W-:Y:S04]  /*e8b0*/  ST.E desc[UR40][R16.64+0x280], R25 ;  /* 0x0002801910007985 */ /* 0x0081e8000c101928 */
[----:B------:R-:W-:Y:S04]  /*e8c0*/  ST.E desc[UR40][R16.64+0x284], R45 ;  /* 0x0002842d10007985 */ /* 0x000fe8000c101928 */
[----:B------:R1:W-:Y:S04]  /*e8d0*/  ST.E desc[UR40][R16.64+0x288], R39 ;  /* 0x0002882710007985 */ /* 0x0003e8000c101928 */
[----:B------:R-:W-:Y:S04]  /*e8e0*/  ST.E desc[UR40][R16.64+0x28c], R47 ;  /* 0x00028c2f10007985 */ /* 0x000fe8000c101928 */
[----:B------:R-:W-:Y:S04]  /*e8f0*/  ST.E desc[UR40][R16.64+0x290], R49 ;  /* 0x0002903110007985 */ /* 0x000fe8000c101928 */
[----:B------:R-:W-:Y:S04]  /*e900*/  ST.E desc[UR40][R16.64+0x294], R51 ;  /* 0x0002943310007985 */ /* 0x000fe8000c101928 */
[----:B------:R3:W-:Y:S04]  /*e910*/  ST.E desc[UR40][R16.64+0x298], R41 ;  /* 0x0002982910007985 */ /* 0x0007e8000c101928 */
[----:B------:R-:W-:Y:S04]  /*e920*/  ST.E desc[UR40][R16.64+0x29c], R53 ;  /* 0x00029c3510007985 */ /* 0x000fe8000c101928 */
[----:B------:R-:W-:Y:S04]  /*e930*/  ST.E desc[UR40][R16.64+0x2a0], R55 ;  /* 0x0002a03710007985 */ /* 0x000fe8000c101928 */
[----:B------:R-:W-:Y:S04]  /*e940*/  ST.E desc[UR40][R16.64+0x2a4], R57 ;  /* 0x0002a43910007985 */ /* 0x000fe8000c101928 */
[----:B--2---:R2:W-:Y:S04]  /*e950*/  ST.E desc[UR40][R16.64+0x2a8], R43 ;  /* 0x0002a82b10007985 */ /* 0x0045e8000c101928 */
[----:B------:R2:W-:Y:S04]  /*e960*/  ST.E desc[UR40][R16.64+0x2ac], R59 ;  /* 0x0002ac3b10007985 */ /* 0x0005e8000c101928 */
[----:B------:R2:W-:Y:S04]  /*e970*/  ST.E desc[UR40][R16.64+0x2b0], R61 ;  /* 0x0002b03d10007985 */ /* 0x0005e8000c101928 */
[----:B------:R2:W-:Y:S04]  /*e980*/  ST.E desc[UR40][R16.64+0x2b4], R63 ;  /* 0x0002b43f10007985 */ /* 0x0005e8000c101928 */
[----:B------:R2:W-:Y:S04]  /*e990*/  ST.E desc[UR40][R16.64+0x2b8], R65 ;  /* 0x0002b84110007985 */ /* 0x0005e8000c101928 */
[----:B------:R2:W-:Y:S04]  /*e9a0*/  ST.E desc[UR40][R16.64+0x2bc], R67 ;  /* 0x0002bc4310007985 */ /* 0x0005e8000c101928 */
[----:B0-----:R-:W4:Y:S04]  /*e9b0*/  LD.E R25, desc[UR40][R16.64+0x2c0] ;  /* 0x0002c02810197980 */ /* 0x001f28000c101900 */
[----:B-1----:R-:W4:Y:S04]  /*e9c0*/  LD.E R39, desc[UR40][R16.64+0x2d0] ;  /* 0x0002d02810277980 */ /* 0x002f28000c101900 */
[----:B---3--:R-:W3:Y:S04]  /*e9d0*/  LD.E R41, desc[UR40][R16.64+0x2d8] ;  /* 0x0002d82810297980 */ /* 0x008ee8000c101900 */
[----:B--2---:R-:W2:Y:S04]  /*e9e0*/  LD.E R43, desc[UR40][R16.64+0x2e0] ;  /* 0x0002e028102b7980 */ /* 0x004ea8000c101900 */
        /* <DEDUP_REMOVED lines=45> */
[----:B----4-:R-:W-:Y:S04]  /*ecc0*/  ST.E desc[UR40][R16.64+0x2c4], R26 ;  /* 0x0002c41a10007985 */ /* 0x010fe8000c101928 */
        /* <DEDUP_REMOVED lines=27> */
[----:B---3--:R3:W-:Y:S04]  /*ee80*/  ST.E desc[UR40][R16.64+0x2d8], R41 ;  /* 0x0002d82910007985 */ /* 0x0087e8000c101928 */
[----:B--2---:R2:W-:Y:S04]  /*ee90*/  ST.E desc[UR40][R16.64+0x2e0], R43 ;  /* 0x0002e02b10007985 */ /* 0x0045e8000c101928 */
        /* <DEDUP_REMOVED lines=78> */
[----:B0-----:R-:W4:Y:S01]  /*f380*/  LDL R25, [R1+0x88] ;  /* 0x0000880001197983 */ /* 0x001f220000100800 */
[----:B------:R-:W-:-:S02]  /*f390*/  IMAD R12, R24, 0xc00, R12 ;  /* 0x00000c00180c7824 */ /* 0x000fc400078e020c */
[----:B------:R-:W-:Y:S01]  /*f3a0*/  IMAD.MOV.U32 R27, RZ, RZ, R13 ;  /* 0x000000ffff1b7224 */ /* 0x000fe200078e000d */
[----:B------:R-:W-:Y:S01]  /*f3b0*/  F2FP.BF16.F32.PACK_AB R152, R37, R152 ;  /* 0x000000982598723e */ /* 0x000fe200000010ff */
[C---:B------:R-:W-:Y:S01]  /*f3c0*/  VIADD R24, R12.reuse, 0x80 ;  /* 0x000000800c187836 */ /* 0x040fe20000000000 */
[----:B------:R-:W-:Y:S01]  /*f3d0*/  F2FP.BF16.F32.PACK_AB R153, R153, R36 ;  /* 0x000000249999723e */ /* 0x000fe200000010ff */
[----:B------:R-:W-:Y:S01]  /*f3e0*/  VIADD R26, R12, 0x100 ;  /* 0x000001000c1a7836 */ /* 0x000fe20000000000 */
[----:B------:R-:W-:Y:S01]  /*f3f0*/  R2UR UR15, R27 ;  /* 0x000000001b0f72ca */ /* 0x000fe200000e0000 */
[----:B------:R-:W4:Y:S01]  /*f400*/  LD.E R36, desc[UR40][R16.64+0x2a0] ;  /* 0x0002a02810247980 */ /* 0x000f22000c101900 */
[----:B------:R-:W-:Y:S02]  /*f410*/  R2UR UR10, R24 ;  /* 0x00000000180a72ca */ /* 0x000fe400000e0000 */
[----:B------:R-:W-:Y:S01]  /*f420*/  R2UR UR14, R26 ;  /* 0x000000001a0e72ca */ /* 0x000fe200000e0000 */
[----:B------:R-:W4:Y:S01]  /*f430*/  LD.E R24, desc[UR40][R16.64+0x270] ;  /* 0x0002702810187980 */ /* 0x000f22000c101900 */
[----:B------:R-:W-:-:S02]  /*f440*/  F2FP.BF16.F32.PACK_AB R154, R154, R35 ;  /* 0x000000239a9a723e */ /* 0x000fc400000010ff */
[----:B------:R-:W-:Y:S01]  /*f450*/  F2FP.BF16.F32.PACK_AB R155, R155, R34 ;  /* 0x000000229b9b723e */ /* 0x000fe200000010ff */
[----:B------:R-:W4:Y:S01]  /*f460*/  LD.E R35, desc[UR40][R16.64+0x29c] ;  /* 0x00029c2810237980 */ /* 0x000f22000c101900 */
[----:B------:R-:W-:Y:S02]  /*f470*/  F2FP.BF16.F32.PACK_AB R156, R156, R33 ;  /* 0x000000219c9c723e */ /* 0x000fe400000010ff */
[----:B------:R-:W-:Y:S01]  /*f480*/  F2FP.BF16.F32.PACK_AB R157, R157, R32 ;  /* 0x000000209d9d723e */ /* 0x000fe200000010ff */
[----:B------:R-:W4:Y:S01]  /*f490*/  LD.E R33, desc[UR40][R16.64+0x294] ;  /* 0x0002942810217980 */ /* 0x000f22000c101900 */
[----:B------:R-:W-:Y:S02]  /*f4a0*/  F2FP.BF16.F32.PACK_AB R158, R158, R31 ;  /* 0x0000001f9e9e723e */ /* 0x000fe400000010ff */
[----:B------:R-:W-:Y:S01]  /*f4b0*/  F2FP.BF16.F32.PACK_AB R159, R159, R30 ;  /* 0x0000001e9f9f723e */ /* 0x000fe200000010ff */
[----:B------:R-:W4:Y:S01]  /*f4c0*/  LD.E R31, desc[UR40][R16.64+0x28c] ;  /* 0x00028c28101f7980 */ /* 0x000f22000c101900 */
[----:B------:R-:W-:-:S02]  /*f4d0*/  F2FP.BF16.F32.PACK_AB R160, R160, R29 ;  /* 0x0000001da0a0723e */ /* 0x000fc400000010ff */
[----:B------:R-:W-:Y:S01]  /*f4e0*/  F2FP.BF16.F32.PACK_AB R161, R161, R28 ;  /* 0x0000001ca1a1723e */ /* 0x000fe200000010ff */
[----:B------:R-:W4:Y:S04]  /*f4f0*/  LD.E R29, desc[UR40][R16.64+0x284] ;  /* 0x00028428101d7980 */ /* 0x000f28000c101900 */
[----:B------:R-:W4:Y:S04]  /*f500*/  LD.E R28, desc[UR40][R16.64+0x280] ;  /* 0x00028028101c7980 */ /* 0x000f28000c101900 */
[----:B------:R-:W4:Y:S04]  /*f510*/  LD.E R30, desc[UR40][R16.64+0x288] ;  /* 0x00028828101e7980 */ /* 0x000f28000c101900 */
[----:B------:R-:W4:Y:S04]  /*f520*/  LD.E R32, desc[UR40][R16.64+0x290] ;  /* 0x0002902810207980 */ /* 0x000f28000c101900 */
[----:B------:R-:W4:Y:S04]  /*f530*/  LD.E R34, desc[UR40][R16.64+0x298] ;  /* 0x0002982810227980 */ /* 0x000f28000c101900 */
[----:B------:R-:W4:Y:S04]  /*f540*/  LD.E R37, desc[UR40][R16.64+0x2a4] ;  /* 0x0002a42810257980 */ /* 0x000f28000c101900 */
[----:B------:R-:W4:Y:S04]  /*f550*/  LD.E R38, desc[UR40][R16.64+0x2a8] ;  /* 0x0002a82810267980 */ /* 0x000f28000c101900 */
[----:B-1----:R-:W4:Y:S04]  /*f560*/  LD.E R39, desc[UR40][R16.64+0x2ac] ;  /* 0x0002ac2810277980 */ /* 0x002f28000c101900 */
[----:B------:R-:W4:Y:S04]  /*f570*/  LD.E R40, desc[UR40][R16.64+0x2b0] ;  /* 0x0002b02810287980 */ /* 0x000f28000c101900 */
[----:B---3--:R-:W3:Y:S04]  /*f580*/  LD.E R41, desc[UR40][R16.64+0x2b4] ;  /* 0x0002b42810297980 */ /* 0x008ee8000c101900 */
[----:B------:R-:W3:Y:S04]  /*f590*/  LD.E R42, desc[UR40][R16.64+0x2b8] ;  /* 0x0002b828102a7980 */ /* 0x000ee8000c101900 */
[----:B--2---:R-:W3:Y:S04]  /*f5a0*/  LD.E R43, desc[UR40][R16.64+0x2bc] ;  /* 0x0002bc28102b7980 */ /* 0x004ee8000c101900 */
[----:B------:R-:W3:Y:S04]  /*f5b0*/  LD.E R44, desc[UR40][R16.64+0x2c0] ;  /* 0x0002c028102c7980 */ /* 0x000ee8000c101900 */
[----:B----4-:R-:W3:Y:S04]  /*f5c0*/  LD.E R45, desc[UR40][R16.64+0x2c4] ;  /* 0x0002c428102d7980 */ /* 0x010ee8000c101900 */
[----:B------:R-:W3:Y:S04]  /*f5d0*/  LD.E R46, desc[UR40][R16.64+0x2c8] ;  /* 0x0002c828102e7980 */ /* 0x000ee8000c101900 */
        /* <DEDUP_REMOVED lines=52> */
[----:B------:R-:W3:Y:S01]  /*f920*/  LD.E R99, desc[UR40][R16.64+0x39c] ;  /* 0x00039c2810637980 */ /* 0x000ee2000c101900 */
[----:B------:R-:W-:Y:S01]  /*f930*/  ISETP.NE.U32.AND P2, PT, R25, RZ, PT ;  /* 0x000000ff1900720c */ /* 0x000fe20003f45070 */
[----:B------:R-:W-:-:S02]  /*f940*/  IMAD.MOV.U32 R25, RZ, RZ, R13 ;  /* 0x000000ffff197224 */ /* 0x000fc400078e000d */
[----:B------:R-:W3:Y:S03]  /*f950*/  LD.E R100, desc[UR40][R16.64+0x3a0] ;  /* 0x0003a02810647980 */ /* 0x000ee6000c101900 */
[----:B------:R-:W-:Y:S01]  /*f960*/  R2UR UR11, R25 ;  /* 0x00000000190b72ca */ /* 0x000fe200000e0000 */
        /* <DEDUP_REMOVED lines=54> */
[----:B------:R-:W-:-:S02]  /*fcd0*/  R2UR UR6, R12 ;  /* 0x000000000c0672ca */ /* 0x000fc400000e0000 */
[----:B------:R-:W-:Y:S01]  /*fce0*/  R2UR UR7, R13 ;  /* 0x000000000d0772ca */ /* 0x000fe200000e0000 */
[----:B------:R-:W-:Y:S01]  /*fcf0*/  VOTEU.ANY UP0, P2 ;  /* 0x00000000003f7886 */ /* 0x000fe20001000100 */
[----:B---3--:R-:W-:-:S11]  /*fd00*/  WARPGROUP.ARRIVE ;  /* 0x00000000000079c5 */ /* 0x008fd60000000000 */
[----:B------:R-:W-:Y:S01]  /*fd10*/  HGMMA.64x256x16.F32.BF16 R24, R152, gdesc[UR4].tnspB, R24, UP0, gsb0 ;  /* 0x43e0000498187df0 */ /* 0x000fe2000b801818 */
[----:B------:R-:W-:Y:S02]  /*fd20*/  F2FP.BF16.F32.PACK_AB R162, R162, R15 ;  /* 0x0000000fa2a2723e */ /* 0x000fe400000010ff */
[----:B------:R-:W-:Y:S01]  /*fd30*/  F2FP.BF16.F32.PACK_AB R163, R14, R163 ;  /* 0x000000a30ea3723e */ /* 0x000fe200000010ff */
        /* <DEDUP_REMOVED lines=128> */
[----:B------:R0:W-:Y:S02]  /*10540*/  ST.E desc[UR40][R16.64+0x46c], R151 ;  /* 0x00046c9710007985 */ /* 0x0001e4000c101928 */
[----:B0-----:R-:W-:-:S06]  /*10550*/  WARPGROUP.ARRIVE ;  /* 0x00000000000079c5 */ /* 0x001fcc0000000000 */
[----:B------:R-:W-:Y:S01]  /*10560*/  HGMMA.64x256x16.F32.BF16 R24, R156, gdesc[UR8].tnspB, R24, gsb0 ;  /* 0x43e000089c187df0 */ /* 0x000fe20008001818 */
[----:B------:R-:W-:Y:S01]  /*10570*/  STL [R1+0x88], R0 ;  /* 0x0000880001007387 */ /* 0x000fe20000100800 */
[----:B------:R-:W-:Y:S02]  /*10580*/  VIADD R14, R12, 0x180 ;  /* 0x000001800c0e7836 */ /* 0x000fe40000000000 */
[----:B------:R-:W-:-:S03]  /*10590*/  IMAD.MOV.U32 R15, RZ, RZ, R13 ;  /* 0x000000ffff0f7224 */ /* 0x000fc600078e000d */
[----:B------:R-:W-:Y:S02]  /*105a0*/  R2UR UR6, R14 ;  /* 0x000000000e0672ca */ /* 0x000fe400000e0000 */
[----:B------:R-:W-:Y:S02]  /*105b0*/  R2UR UR7, R15 ;  /* 0x000000000f0772ca */ /* 0x000fe400000e0000 */
[----:B------:R-:W-:Y:S02]  /*105c0*/  F2FP.BF16.F32.PACK_AB R152, R230, R229 ;  /* 0x000000e5e698723e */ /* 0x000fe400000010ff */
[----:B------:R-:W-:Y:S02]  /*105d0*/  F2FP.BF16.F32.PACK_AB R153, R228, R227 ;  /* 0x000000e3e499723e */ /* 0x000fe400000010ff */
[----:B------:R-:W-:Y:S02]  /*105e0*/  F2FP.BF16.F32.PACK_AB R154, R226, R225 ;  /* 0x000000e1e29a723e */ /* 0x000fe400000010ff */
[----:B------:R-:W-:Y:S01]  /*105f0*/  F2FP.BF16.F32.PACK_AB R155, R175, R174 ;  /* 0x000000aeaf9b723e */ /* 0x000fe200000010ff */
[----:B------:R-:W-:-:S02]  /*10600*/  WARPGROUP.DEPBAR.LE gsb0, 0x0 ;  /* 0x00008000000079c5 */ /* 0x000fc40000010000 */
        /* <DEDUP_REMOVED lines=132> */
[----:B------:R-:W-:Y:S01]  /*10e50*/  IMAD.MOV.U32 R15, RZ, RZ, R13 ;  /* 0x000000ffff0f7224 */ /* 0x000fe200078e000d */
        /* <DEDUP_REMOVED lines=131> */
[----:B------:R-:W-:Y:S01]  /*11690*/  R2UR UR6, R14 ;  /* 0x000000000e0672ca */ /* 0x000fe200000e0000 */
[----:B------:R-:W-:Y:S01]  /*116a0*/  STL [R1+0x88], R0 ;  /* 0x0000880001007387 */ /* 0x000fe20000100800 */
[----:B------:R-:W-:Y:S01]  /*116b0*/  R2UR UR7, R15 ;  /* 0x000000000f0772ca */ /* 0x000fe200000e0000 */
[----:B------:R-:W-:Y:S01]  /*116c0*/  VIADD R12, R12, 0x280 ;  /* 0x000002800c0c7836 */ /* 0x000fe20000000000 */
[----:B------:R-:W-:Y:S02]  /*116d0*/  WARPGROUP.DEPBAR.LE gsb0, 0x0 ;  /* 0x00008000000079c5 */ /* 0x000fe40000010000 */
[----:B------:R-:W-:Y:S01]  /*116e0*/  ST.E desc[UR40][R16.64+0x270], R24 ;  /* 0x0002701810007985 */ /* 0x000fe2000c101928 */
[----:B------:R-:W-:Y:S02]  /*116f0*/  F2FP.BF16.F32.PACK_AB R152, R173, R172 ;  /* 0x000000acad98723e */ /* 0x000fe400000010ff */
[----:B------:R-:W-:Y:S01]  /*11700*/  F2FP.BF16.F32.PACK_AB R153, R171, R170 ;  /* 0x000000aaab99723e */ /* 0x000fe200000010ff */
[----:B------:R-:W-:Y:S01]  /*11710*/  ST.E desc[UR40][R8.64], R25 ;  /* 0x0000001908007985 */ /* 0x000fe2000c101928 */
[----:B------:R-:W-:-:S02]  /*11720*/  F2FP.BF16.F32.PACK_AB R154, R168, R169 ;  /* 0x000000a9a89a723e */ /* 0x000fc400000010ff */
[----:B------:R-:W-:Y:S01]  /*11730*/  F2FP.BF16.F32.PACK_AB R155, R167, R166 ;  /* 0x000000a6a79b723e */ /* 0x000fe200000010ff */
        /* <DEDUP_REMOVED lines=266> */
[----:B------:R-:W-:Y:S02]  /*127e0*/  STL [R1+0x88], R0 ;  /* 0x0000880001007387 */ /* 0x000fe40000100800 */
[----:B------:R-:W-:Y:S02]  /*127f0*/  WARPGROUP.DEPBAR.LE gsb0, 0x0 ;  /* 0x00008000000079c5 */ /* 0x000fe40000010000 */
[----:B------:R-:W-:Y:S04]  /*12800*/  ST.E desc[UR40][R16.64+0x270], R24 ;  /* 0x0002701810007985 */ /* 0x000fe8000c101928 */
[----:B------:R0:W-:Y:S04]  /*12810*/  ST.E desc[UR40][R8.64], R25 ;  /* 0x0000001908007985 */ /* 0x0001e8000c101928 */
[----:B------:R-:W-:Y:S04]  /*12820*/  ST.E desc[UR40][R6.64], R26 ;  /* 0x0000001a06007985 */ /* 0x000fe8000c101928 */
        /* <DEDUP_REMOVED lines=125> */
[----:B------:R-:W-:Y:S04]  /*13000*/  STL [R1+0x88], R0 ;  /* 0x0000880001007387 */ /* 0x000fe80000100800 */
[----:B------:R-:W2:Y:S04]  /*13010*/  LD.E R3, desc[UR40][R16.64+0x270] ;  /* 0x0002702810037980 */ /* 0x000ea8000c101900 */
[----:B--2---:R2:W-:Y:S04]  /*13020*/  ST.E desc[UR40][R16.64+0x270], R3 ;  /* 0x0002700310007985 */ /* 0x0045e8000c101928 */
[----:B------:R-:W3:Y:S04]  /*13030*/  LD.E R11, desc[UR40][R8.64] ;  /* 0x00000028080b7980 */ /* 0x000ee8000c101900 */
[----:B---3--:R3:W-:Y:S04]  /*13040*/  ST.E desc[UR40][R8.64], R11 ;  /* 0x0000000b08007985 */ /* 0x0087e8000c101928 */
[----:B------:R-:W4:Y:S04]  /*13050*/  LD.E R13, desc[UR40][R6.64] ;  /* 0x00000028060d7980 */ /* 0x000f28000c101900 */
[----:B----4-:R4:W-:Y:S04]  /*13060*/  ST.E desc[UR40][R6.64], R13 ;  /* 0x0000000d06007985 */ /* 0x0109e8000c101928 */
[----:B------:R-:W2:Y:S04]  /*13070*/  LD.E R15, desc[UR40][R4.64] ;  /* 0x00000028040f7980 */ /* 0x000ea8000c101900 */
[----:B--2---:R2:W-:Y:S04]  /*13080*/  ST.E desc[UR40][R4.64], R15 ;  /* 0x0000000f04007985 */ /* 0x0045e8000c101928 */
[----:B------:R-:W2:Y:S04]  /*13090*/  LD.E R19, desc[UR40][R16.64+0x280] ;  /* 0x0002802810137980 */ /* 0x000ea8000c101900 */
[----:B------:R-:W2:Y:S04]  /*130a0*/  LD.E R21, desc[UR40][R16.64+0x284] ;  /* 0x0002842810157980 */ /* 0x000ea8000c101900 */
[----:B0-----:R-:W2:Y:S04]  /*130b0*/  LD.E R25, desc[UR40][R16.64+0x288] ;  /* 0x0002882810197980 */ /* 0x001ea8000c101900 */
[----:B-1----:R-:W2:Y:S04]  /*130c0*/  LD.E R27, desc[UR40][R16.64+0x28c] ;  /* 0x00028c28101b7980 */ /* 0x002ea8000c101900 */
[----:B------:R-:W2:Y:S04]  /*130d0*/  LD.E R3, desc[UR40][R16.64+0x290] ;  /* 0x0002902810037980 */ /* 0x000ea8000c101900 */
[----:B------:R-:W2:Y:S04]  /*130e0*/  LD.E R29, desc[UR40][R16.64+0x294] ;  /* 0x00029428101d7980 */ /* 0x000ea8000c101900 */
[----:B---3--:R-:W3:Y:S04]  /*130f0*/  LD.E R9, desc[UR40][R16.64+0x298] ;  /* 0x0002982810097980 */ /* 0x008ee8000c101900 */
[----:B------:R-:W3:Y:S04]  /*13100*/  LD.E R11, desc[UR40][R16.64+0x29c] ;  /* 0x00029c28100b7980 */ /* 0x000ee8000c101900 */
[----:B----4-:R-:W4:Y:S04]  /*13110*/  LD.E R7, desc[UR40][R16.64+0x2a0] ;  /* 0x0002a02810077980 */ /* 0x010f28000c101900 */
[----:B------:R-:W4:Y:S04]  /*13120*/  LD.E R13, desc[UR40][R16.64+0x2a4] ;  /* 0x0002a428100d7980 */ /* 0x000f28000c101900 */
        /* <DEDUP_REMOVED lines=114> */
[----:B------:R0:W-:Y:S04]  /*13850*/  ST.E desc[UR40][R16.64+0x280], R19 ;  /* 0x0002801310007985 */ /* 0x0001e8000c101928 */
[----:B------:R0:W-:Y:S04]  /*13860*/  ST.E desc[UR40][R16.64+0x284], R21 ;  /* 0x0002841510007985 */ /* 0x0001e8000c101928 */
[----:B------:R0:W-:Y:S04]  /*13870*/  ST.E desc[UR40][R16.64+0x288], R25 ;  /* 0x0002881910007985 */ /* 0x0001e8000c101928 */
[----:B------:R0:W-:Y:S04]  /*13880*/  ST.E desc[UR40][R16.64+0x28c], R27 ;  /* 0x00028c1b10007985 */ /* 0x0001e8000c101928 */
[----:B------:R0:W-:Y:S04]  /*13890*/  ST.E desc[UR40][R16.64+0x290], R3 ;  /* 0x0002900310007985 */ /* 0x0001e8000c101928 */
[----:B------:R0:W-:Y:S04]  /*138a0*/  ST.E desc[UR40][R16.64+0x294], R29 ;  /* 0x0002941d10007985 */ /* 0x0001e8000c101928 */
[----:B---3--:R0:W-:Y:S04]  /*138b0*/  ST.E desc[UR40][R16.64+0x298], R9 ;  /* 0x0002980910007985 */ /* 0x0081e8000c101928 */
[----:B------:R0:W-:Y:S04]  /*138c0*/  ST.E desc[UR40][R16.64+0x29c], R11 ;  /* 0x00029c0b10007985 */ /* 0x0001e8000c101928 */
[----:B----4-:R0:W-:Y:S04]  /*138d0*/  ST.E desc[UR40][R16.64+0x2a0], R7 ;  /* 0x0002a00710007985 */ /* 0x0101e8000c101928 */
[----:B------:R0:W-:Y:S04]  /*138e0*/  ST.E desc[UR40][R16.64+0x2a4], R13 ;  /* 0x0002a40d10007985 */ /* 0x0001e8000c101928 */
        /* <DEDUP_REMOVED lines=122> */
.L_x_3276:
[----:B------:R-:W-:Y:S05]  /*14090*/  BSYNC B0 ;  /* 0x0000000000007941 */ /* 0x000fea0003800000 */
.L_x_3275:
[----:B------:R-:W-:Y:S05]  /*140a0*/  @P1 BRA `(.L_x_3277) ;  /* 0xffffff6000581947 */ /* 0x000fea000383ffff */
.L_x_3260:
[----:B------:R-:W-:-:S13]  /*140b0*/  ISETP.GE.AND P1, PT, R10, UR45, PT ;  /* 0x0000002d0a007c0c */ /* 0x000fda000bf26270 */
[----:B------:R-:W-:Y:S05]  /*140c0*/  @!P1 BRA `(.L_x_3278) ;  /* 0x000000b000749947 */ /* 0x000fea0003800000 */
[----:B0-----:R0:W5:Y:S02]  /*140d0*/  LDL.64 R2, [R1+0x178] ;  /* 0x0001780001027983 */ /* 0x0011640000100a00 */
.L_x_3305:
        /* <DEDUP_REMOVED lines=21> */
.L_x_3280:
[----:B------:R-:W-:Y:S05]  /*14230*/  BSYNC B0 ;  /* 0x0000000000007941 */ /* 0x000fea0003800000 */
.L_x_3279:
        /* <DEDUP_REMOVED lines=13> */
.L_x_3282:
[----:B------:R-:W-:Y:S05]  /*14310*/  BSYNC B0 ;  /* 0x0000000000007941 */ /* 0x000fea0003800000 */
.L_x_3281:
        /* <DEDUP_REMOVED lines=8> */
.L_x_3284:
[----:B------:R-:W-:Y:S05]  /*143a0*/  BSYNC B0 ;  /* 0x0000000000007941 */ /* 0x000fea0003800000 */
.L_x_3283:
[----:B------:R-:W2:Y:S04]  /*143b0*/  LD.E R11, desc[UR40][R2.64] ;  /* 0x00000028020b7980 */ /* 0x000ea8000c101900 */
[----:B------:R-:W2:Y:S01]  /*143c0*/  LDL.64 R12, [R1+0xa0] ;  /* 0x0000a000010c7983 */ /* 0x000ea20000100a00 */
[----:B------:R-:W-:Y:S05]  /*143d0*/  WARPSYNC.ALL ;  /* 0x0000000000007948 */ /* 0x000fea0003800000 */
[----:B------:R-:W3:Y:S04]  /*143e0*/  LDL.64 R14, [R1+0x98] ;  /* 0x00009800010e7983 */ /* 0x000ee80000100a00 */
[----:B------:R-:W4:Y:S04]  /*143f0*/  LDL.64 R4, [R1+0x98] ;  /* 0x0000980001047983 */ /* 0x000f280000100a00 */
[----:B-1---5:R-:W4:Y:S01]  /*14400*/  LDL.64 R6, [R1+0x98] ;  /* 0x0000980001067983 */ /* 0x022f220000100a00 */
        /* <DEDUP_REMOVED lines=51> */
[----:B-1----:R-:W-:Y:S05]  /*14740*/  @!P2 BRA `(.L_x_3287) ;  /* 0x000000000004a947 */ /* 0x002fea0003800000 */
[----:B------:R-:W-:Y:S01]  /*14750*/  BPT.TRAP 0x1 ;  /* 0x000000040000795c */ /* 0x000fe20000300000 */
.L_x_3287:
[----:B------:R-:W-:Y:S05]  /*14760*/  BSYNC B0 ;  /* 0x0000000000007941 */ /* 0x000fea0003800000 */
.L_x_3286:
        /* <DEDUP_REMOVED lines=10> */
.L_x_3289:
[----:B------:R-:W-:Y:S05]  /*14810*/  BSYNC B0 ;  /* 0x0000000000007941 */ /* 0x000fea0003800000 */
.L_x_3288:
[----:B------:R-:W-:Y:S04]  /*14820*/  BSSY B0, `(.L_x_3290) ;  /* 0x0000006000007945 */ /* 0x000fe80003800000 */
[----:B--2---:R-:W-:Y:S05]  /*14830*/  @P1 BRA `(.L_x_3291) ;  /* 0x0000000000101947 */ /* 0x004fea0003800000 */
[----:B-----5:R-:W-:Y:S01]  /*14840*/  IMAD R4, R4, 0x8, R6 ;  /* 0x0000000804047824 */ /* 0x020fe200078e0206 */
[----:B------:R-:W-:-:S04]  /*14850*/  SHF.L.U32 R5, R5, 0x1f, RZ ;  /* 0x0000001f05057819 */ /* 0x000fc800000006ff */
[----:B------:R-:W2:Y:S02]  /*14860*/  SYNCS.PHASECHK.TRANS64.TRYWAIT P1, [R4+URZ], R5 ;  /* 0x00000005040075a7 */ /* 0x000ea4000802017f */
[----:B--2---:R-:W-:Y:S05]  /*14870*/  @!P1 BRA `(.L_x_3292) ;  /* 0x0000018800549947 */ /* 0x004fea0003800000 */
.L_x_3291:
[----:B------:R-:W-:Y:S05]  /*14880*/  BSYNC B0 ;  /* 0x0000000000007941 */ /* 0x000fea0003800000 */
.L_x_3290:
[----:B------:R-:W3:Y:S04]  /*14890*/  LD.E R21, desc[UR40][R2.64] ;  /* 0x0000002802157980 */ /* 0x000ee8000c101900 */
[----:B--2--5:R-:W3:Y:S04]  /*148a0*/  LDL.64 R4, [R1+0x118] ;  /* 0x0001180001047983 */ /* 0x024ee80000100a00 */
[----:B-1----:R-:W2:Y:S04]  /*148b0*/  LDL R11, [R1+0x90] ;  /* 0x00009000010b7983 */ /* 0x002ea80000100800 */
[----:B------:R-:W4:Y:S04]  /*148c0*/  LDL.64 R6, [R1+0x110] ;  /* 0x0001100001067983 */ /* 0x000f280000100a00 */
[----:B------:R-:W4:Y:S04]  /*148d0*/  LDL.64 R14, [R1+0x110] ;  /* 0x00011000010e7983 */ /* 0x000f280000100a00 */
[----:B------:R-:W4:Y:S04]  /*148e0*/  LDL.64 R12, [R1+0x110] ;  /* 0x00011000010c7983 */ /* 0x000f280000100a00 */
[----:B------:R-:W4:Y:S01]  /*148f0*/  LDL.64 R8, [R1+0x110] ;  /* 0x0001100001087983 */ /* 0x000f220000100a00 */
[----:B------:R-:W-:Y:S05]  /*14900*/  WARPSYNC.ALL ;  /* 0x0000000000007948 */ /* 0x000fea0003800000 */
[----:B------:R-:W-:Y:S01]  /*14910*/  WARPGROUP.ARRIVE ;  /* 0x00000000000079c5 */ /* 0x000fe20000000000 */
[----:B---3--:R-:W-:Y:S01]  /*14920*/  IMAD R4, R21, 0xc00, R4 ;  /* 0x00000c0015047824 */ /* 0x008fe200078e0204 */
[----:B------:R-:W-:-:S02]  /*14930*/  R2UR UR7, R5 ;  /* 0x00000000050772ca */ /* 0x000fc400000e0000 */
[----:B--2---:R-:W-:Y:S02]  /*14940*/  ISETP.NE.U32.AND P1, PT, R11, RZ, PT ;  /* 0x000000ff0b00720c */ /* 0x004fe40003f25070 */
        /* <DEDUP_REMOVED lines=163> */
[----:B------:R-:W1:Y:S01]  /*15380*/  S2R R72, SR_TID.X ;  /* 0x0000000000487919 */ /* 0x000e620000002100 */
[----:B------:R-:W-:Y:S04]  /*15390*/  STL [R1+0x90], R0 ;  /* 0x0000900001007387 */ /* 0x000fe80000100800 */
[----:B------:R-:W-:Y:S01]  /*153a0*/  STL [R1+0x90], R0 ;  /* 0x0000900001007387 */ /* 0x000fe20000100800 */
[----:B------:R-:W-:-:S02]  /*153b0*/  WARPGROUP.DEPBAR.LE gsb0, 0x0 ;  /* 0x00008000000079c5 */ /* 0x000fc40000010000 */
[----:B------:R-:W-:-:S06]  /*153c0*/  WARPGROUP.ARRIVE ;  /* 0x00000000000079c5 */ /* 0x000fcc0000000000 */
[----:B------:R-:W-:Y:S01]  /*153d0*/  HGMMA.64x96x16.F32.BF16 R24, gdesc[UR4], R24, gsb0 ;  /* 0x01600000041879f0 */ /* 0x000fe20008001818 */
[----:B------:R-:W-:Y:S01]  /*153e0*/  STL [R1+0x90], R0 ;  /* 0x0000900001007387 */ /* 0x000fe20000100800 */
[----:B-1----:R-:W-:-:S03]  /*153f0*/  SHF.R.U32.HI R93, RZ, 0x7, R72 ;  /* 0x00000007ff5d7819 */ /* 0x002fc60000011648 */
        /* <DEDUP_REMOVED lines=23> */
[----:B------:R-:W3:Y:S04]  /*15570*/  LDL R73, [R1+0x13c] ;  /* 0x00013c0001497983 */ /* 0x000ee80000100800 */
[----:B------:R-:W4:Y:S04]  /*15580*/  LDL R72, [R1+0x70] ;  /* 0x0000700001487983 */ /* 0x000f280000100800 */
[----:B------:R-:W3:Y:S04]  /*15590*/  LDL.64 R8, [R1+0x160] ;  /* 0x0001600001087983 */ /* 0x000ee80000100a00 */
[----:B------:R-:W4:Y:S04]  /*155a0*/  LDL R21, [R1+0x168] ;  /* 0x0001680001157983 */ /* 0x000f280000100800 */
[----:B------:R-:W4:Y:S04]  /*155b0*/  LDL.128 R12, [R1+0x150] ;  /* 0x00015000010c7983 */ /* 0x000f280000100c00 */
[----:B-1----:R-:W4:Y:S04]  /*155c0*/  LDL.128 R4, [R1+0x140] ;  /* 0x0001400001047983 */ /* 0x002f280000100c00 */
[----:B--2---:R-:W2:Y:S01]  /*155d0*/  LD.E R20, desc[UR40][R74.64] ;  /* 0x000000284a147980 */ /* 0x004ea2000c101900 */
[----:B---3--:R-:W-:-:S02]  /*155e0*/  ISETP.NE.AND P1, PT, R8, 0x1, PT ;  /* 0x000000010800780c */ /* 0x008fc40003f25270 */
[----:B----4-:R-:W-:Y:S01]  /*155f0*/  ISETP.GE.AND P2, PT, R13, 0x1, PT ;  /* 0x000000010d00780c */ /* 0x010fe20003f46270 */
[----:B------:R-:W-:Y:S01]  /*15600*/  BSSY B0, `(.L_x_3293) ;  /* 0x000009e000007945 */ /* 0x000fe20003800000 */
[-C--:B--2---:R-:W-:Y:S01]  /*15610*/  FMUL.FTZ R11, R24, R20.reuse ;  /* 0x00000014180b7220 */ /* 0x084fe20000410000 */
[-C--:B------:R-:W-:Y:S01]  /*15620*/  FMUL.FTZ R24, R25, R20.reuse ;  /* 0x0000001419187220 */ /* 0x080fe20000410000 */
[-C--:B------:R-:W-:Y:S01]  /*15630*/  FMUL.FTZ R25, R28, R20.reuse ;  /* 0x000000141c197220 */ /* 0x080fe20000410000 */
[-C--:B------:R-:W-:Y:S01]  /*15640*/  FMUL.FTZ R28, R34, R20.reuse ;  /* 0x00000014221c7220 */ /* 0x080fe20000410000 */
[-C--:B------:R-:W-:Y:S01]  /*15650*/  FMUL.FTZ R34, R46, R20.reuse ;  /* 0x000000142e227220 */ /* 0x080fe20000410000 */
[----:B------:R-:W-:Y:S01]  /*15660*/  SHF.R.S32.HI R46, RZ, 0x1f, R73 ;  /* 0x0000001fff2e7819 */ /* 0x000fe20000011449 */
[-C--:B------:R-:W-:Y:S01]  /*15670*/  FMUL.FTZ R77, R36, R20.reuse ;  /* 0x00000014244d7220 */ /* 0x080fe20000410000 */
[-C--:B------:R-:W-:Y:S01]  /*15680*/  FMUL.FTZ R36, R50, R20.reuse ;  /* 0x0000001432247220 */ /* 0x080fe20000410000 */
[-C--:B------:R-:W-:Y:S01]  /*15690*/  FMUL.FTZ R50, R53, R20.reuse ;  /* 0x0000001435327220 */ /* 0x080fe20000410000 */
[-C--:B------:R-:W-:Y:S01]  /*156a0*/  FMUL.FTZ R18, R26, R20.reuse ;  /* 0x000000141a127220 */ /* 0x080fe20000410000 */
[----:B------:R-:W-:Y:S01]  /*156b0*/  LEA.HI R53, R46, R73, RZ, 0x7 ;  /* 0x000000492e357211 */ /* 0x000fe200078f38ff */
[-C--:B------:R-:W-:Y:S01]  /*156c0*/  FMUL.FTZ R26, R30, R20.reuse ;  /* 0x000000141e1a7220 */ /* 0x080fe20000410000 */
[-C--:B------:R-:W-:Y:S01]  /*156d0*/  FMUL.FTZ R30, R38, R20.reuse ;  /* 0x00000014261e7220 */ /* 0x080fe20000410000 */
[-C--:B------:R-:W-:Y:S01]  /*156e0*/  FMUL.FTZ R38, R54, R20.reuse ;  /* 0x0000001436267220 */ /* 0x080fe20000410000 */
[----:B------:R-:W-:Y:S01]  /*156f0*/  LOP3.LUT R54, R53, 0xffffff80, RZ, 0xc0, !PT ;  /* 0xffffff8035367812 */ /* 0x000fe200078ec0ff */
[-C--:B------:R-:W-:Y:S01]  /*15700*/  FMUL.FTZ R19, R27, R20.reuse ;  /* 0x000000141b137220 */ /* 0x080fe20000410000 */
[-C--:B------:R-:W-:Y:S01]  /*15710*/  FMUL.FTZ R74, R29, R20.reuse ;  /* 0x000000141d4a7220 */ /* 0x080fe20000410000 */
[----:B------:R-:W-:-:S02]  /*15720*/  FMUL.FTZ R27, R31, R20 ;  /* 0x000000141f1b7220 */ /* 0x000fc40000410000 */
[----:B------:R-:W-:Y:S02]  /*15730*/  IMAD.IADD R54, R73, 0x1, -R54 ;  /* 0x0000000149367824 */ /* 0x000fe400078e0a36 */
[-C--:B------:R-:W-:Y:S01]  /*15740*/  FMUL.FTZ R29, R35, R20.reuse ;  /* 0x00000014231d7220 */ /* 0x080fe20000410000 */
[-C--:B------:R-:W-:Y:S01]  /*15750*/  FMUL.FTZ R31, R39, R20.reuse ;  /* 0x00000014271f7220 */ /* 0x080fe20000410000 */
        /* <DEDUP_REMOVED lines=9> */
[----:B------:R-:W-:Y:S01]  /*157f0*/  FMUL.FTZ R76, R33, R20 ;  /* 0x00000014214c7220 */ /* 0x000fe20000410000 */
[----:B------:R-:W-:Y:S01]  /*15800*/  LEA.HI R60, R55, R54, RZ, 0x2 ;  /* 0x00000036373c7211 */ /* 0x000fe200078f10ff */
        /* <DEDUP_REMOVED lines=8> */
[----:B------:R-:W-:Y:S01]  /*15890*/  LEA.HI R59, R46, R73, RZ, 0x2 ;  /* 0x000000492e3b7211 */ /* 0x000fe200078f10ff */
[----:B------:R-:W-:Y:S01]  /*158a0*/  FMUL.FTZ R79, R45, R20 ;  /* 0x000000142d4f7220 */ /* 0x000fe20000410000 */
[----:B------:R-:W-:-:S02]  /*158b0*/  SHF.R.S32.HI R61, RZ, 0x2, R60 ;  /* 0x00000002ff3d7819 */ /* 0x000fc4000001143c */
[----:B------:R-:W-:Y:S01]  /*158c0*/  SHF.R.S32.HI R56, RZ, 0x1f, R60 ;  /* 0x0000001fff387819 */ /* 0x000fe2000001143c */
[----:B------:R-:W-:Y:S01]  /*158d0*/  FMUL.FTZ R45, R62, R20 ;  /* 0x000000143e2d7220 */ /* 0x000fe20000410000 */
[----:B------:R-:W-:Y:S02]  /*158e0*/  LOP3.LUT R62, R59, 0xfffffffc, RZ, 0xc0, !PT ;  /* 0xfffffffc3b3e7812 */ /* 0x000fe400078ec0ff */
[----:B------:R-:W-:Y:S02]  /*158f0*/  LEA.HI R59, R56, R61, RZ, 0x3 ;  /* 0x0000003d383b7211 */ /* 0x000fe400078f18ff */
[----:B------:R-:W-:Y:S01]  /*15900*/  SHF.R.S32.HI R56, RZ, 0x7, R53 ;  /* 0x00000007ff387819 */ /* 0x000fe20000011435 */
[----:B------:R-:W-:Y:S01]  /*15910*/  IMAD.IADD R73, R73, 0x1, -R62 ;  /* 0x0000000149497824 */ /* 0x000fe200078e0a3e */
        /* <DEDUP_REMOVED lines=14> */
[----:B------:R-:W-:Y:S01]  /*15a00*/  @P1 IMAD.HI.U32 R56, R62, R9, RZ ;  /* 0x000000093e381227 */ /* 0x000fe200078e00ff */
[----:B------:R-:W-:-:S04]  /*15a10*/  LOP3.LUT R9, R60, 0x7ffffffc, RZ, 0xc0, !PT ;  /* 0x7ffffffc3c097812 */ /* 0x000fc800078ec0ff */
[----:B------:R-:W-:Y:S01]  /*15a20*/  @P1 SHF.R.U32.HI R62, RZ, R21, R56 ;  /* 0x00000015ff3e1219 */ /* 0x000fe20000011638 */
[----:B------:R-:W-:-:S04]  /*15a30*/  IMAD.MOV.U32 R21, RZ, RZ, -0x60 ;  /* 0xffffffa0ff157424 */ /* 0x000fc800078e00ff */
[----:B------:R-:W1:Y:S01]  /*15a40*/  SHFL.IDX PT, R56, R62, RZ, 0x1c1f ;  /* 0x001c1fff3e387589 */ /* 0x000e6200000e0000 */
[----:B------:R-:W-:Y:S02]  /*15a50*/  IMAD.IADD R54, R54, 0x1, -R9 ;  /* 0x0000000136367824 */ /* 0x000fe400078e0a09 */
        /* <DEDUP_REMOVED lines=11> */
[----:B------:R-:W-:-:S02]  /*15b10*/  IMAD R21, R10, R21, 0x1 ;  /* 0x000000010a157424 */ /* 0x000fc400078e0215 */
[----:B------:R-:W-:Y:S01]  /*15b20*/  FMUL.FTZ R20, R71, R20 ;  /* 0x0000001447147220 */ /* 0x000fe20000410000 */
[----:B------:R-:W2:Y:S01]  /*15b30*/  MUFU.TANH R11, R11 ;  /* 0x0000000b000b7308 */ /* 0x000ea20000002400 */
[----:B------:R-:W-:Y:S01]  /*15b40*/  IMAD R21, R54, -0x2, R21 ;  /* 0xfffffffe36157824 */ /* 0x000fe200078e0215 */
[----:B------:R-:W-:-:S06]  /*15b50*/  LOP3.LUT R55, RZ, R6, RZ, 0x33, !PT ;  /* 0x00000006ff377212 */ /* 0x000fcc00078e33ff */
[----:B------:R-:W3:Y:S01]  /*15b60*/  MUFU.TANH R24, R24 ;  /* 0x0000001800187308 */ /* 0x000ee20000002400 */
[----:B------:R-:W-:-:S07]  /*15b70*/  IADD3 R54, -R4, R21, R5 ;  /* 0x0000001504367210 */ /* 0x000fce0007ffe105 */
        /* <DEDUP_REMOVED lines=48> */
[----:B------:R-:W-:Y:S02]  /*15e80*/  IMAD R63, R10, -0x60, R12 ;  /* 0xffffffa00a3f7824 */ /* 0x000fe400078e020c */
[----:B------:R-:W-:Y:S02]  /*15e90*/  VIADD R64, R21, 0xffffffff ;  /* 0xffffffff15407836 */ /* 0x000fe40000000000 */
        /* <DEDUP_REMOVED lines=13> */
.L_x_3296:
[----:B------:R-:W-:-:S13]  /*15f70*/  ISETP.NE.AND P1, PT, R13, 0x1, PT ;  /* 0x000000010d00780c */ /* 0x000fda0003f25270 */
[----:B------:R-:W-:-:S05]  /*15f80*/  @P1 IMAD.HI.U32 R54, R12, R14, RZ ;  /* 0x0000000e0c361227 */ /* 0x000fca00078e00ff */
[----:B------:R-:W-:-:S07]  /*15f90*/  @P1 SHF.R.U32.HI R12, RZ, R15, R54 ;  /* 0x0000000fff0c1219 */ /* 0x000fce0000011636 */
.L_x_3297:
[----:B------:R-:W-:Y:S05]  /*15fa0*/  BSYNC B1 ;  /* 0x0000000000017941 */ /* 0x000fea0003800000 */
.L_x_3295:
[----:B------:R-:W-:-:S05]  /*15fb0*/  IMAD R12, R12, R13, R64 ;  /* 0x0000000d0c0c7224 */ /* 0x000fca00078e0240 */
[----:B------:R-:W-:Y:S02]  /*15fc0*/  VIMNMX R7, R7, R12, !PT ;  /* 0x0000000c07077248 */ /* 0x000fe40007fe0100 */
[----:B------:R-:W-:-:S07]  /*15fd0*/  VIADDMNMX R6, R12, R13, R6, PT ;  /* 0x0000000d0c067246 */ /* 0x000fce0003800106 */
.L_x_3294:
[----:B------:R-:W-:Y:S05]  /*15fe0*/  BSYNC B0 ;  /* 0x0000000000007941 */ /* 0x000fea0003800000 */
.L_x_3293:
[C---:B------:R-:W-:Y:S01]  /*15ff0*/  ISETP.GE.AND P1, PT, R63.reuse, 0x2, PT ;  /* 0x000000023f00780c */ /* 0x040fe20003f26270 */
[----:B------:R-:W1:Y:S01]  /*16000*/  SHFL.IDX PT, R62, R62, 0x1, 0x1c1f ;  /* 0x003c1f003e3e7f89 */ /* 0x000e6200000e0000 */
[----:B------:R-:W-:Y:S01]  /*16010*/  ISETP.GE.AND P3, PT, R63, 0xa, PT ;  /* 0x0000000a3f00780c */ /* 0x000fe20003f66270 */
[----:B------:R-:W-:Y:S01]  /*16020*/  BSSY B0, `(.L_x_3298) ;  /* 0x0000087000007945 */ /* 0x000fe20003800000 */
[----:B------:R-:W-:Y:S02]  /*16030*/  P2R R66, PR, RZ, 0x2 ;  /* 0x00000002ff427803 */ /* 0x000fe40000000000 */
[----:B------:R-:W-:Y:S02]  /*16040*/  ISETP.GT.AND P1, PT, R7, 0x1, !P1 ;  /* 0x000000010700780c */ /* 0x000fe40004f24270 */
[----:B------:R-:W-:Y:S02]  /*16050*/  ISETP.GE.AND P2, PT, R63, 0x9, PT ;  /* 0x000000093f00780c */ /* 0x000fe40003f46270 */
[----:B------:R-:W-:-:S02]  /*16060*/  ISETP.LT.OR P1, PT, R6, 0x2, P1 ;  /* 0x000000020600780c */ /* 0x000fc40000f21670 */
[----:B------:R-:W-:Y:S02]  /*16070*/  P2R R67, PR, RZ, 0x4 ;  /* 0x00000004ff437803 */ /* 0x000fe40000000000 */
[----:B------:R-:W-:Y:S02]  /*16080*/  FSEL R24, R24, -INF , !P1 ;  /* 0xff80000018187808 */ /* 0x000fe40004800000 */
[C---:B------:R-:W-:Y:S02]  /*16090*/  ISETP.GT.AND P1, PT, R7.reuse, 0x9, !P3 ;  /* 0x000000090700780c */ /* 0x040fe40005f24270 */
[----:B------:R-:W-:Y:S02]  /*160a0*/  P2R R70, PR, RZ, 0x8 ;  /* 0x00000008ff467803 */ /* 0x000fe40000000000 */
[----:B------:R-:W-:Y:S02]  /*160b0*/  ISETP.LT.OR P1, PT, R6, 0xa, P1 ;  /* 0x0000000a0600780c */ /* 0x000fe40000f21670 */
[----:B------:R-:W-:-:S02]  /*160c0*/  ISETP.GT.AND P2, PT, R7, 0x8, !P2 ;  /* 0x000000080700780c */ /* 0x000fc40005744270 */
[----:B------:R-:W-:Y:S02]  /*160d0*/  ISETP.GE.AND P3, PT, R63, 0x11, PT ;  /* 0x000000113f00780c */ /* 0x000fe40003f66270 */
[----:B0-----:R-:W-:Y:S02]  /*160e0*/  FSEL R74, R74, -INF , !P1 ;  /* 0xff8000004a4a7808 */ /* 0x001fe40004800000 */
[C---:B------:R-:W-:Y:S02]  /*160f0*/  ISETP.LT.OR P2, PT, R6.reuse, 0x9, P2 ;  /* 0x000000090600780c */ /* 0x040fe40001741670 */
        /* <DEDUP_REMOVED lines=27> */
[C---:B------:R-:W-:Y:S02]  /*162b0*/  ISETP.LT.OR P1, PT, R6.reuse, 0x22, P1 ;  /* 0x000000220600780c */ /* 0x040fe40000f21670 */
        /* <DEDUP_REMOVED lines=45> */
[----:B------:R-:W-:Y:S02]  /*16590*/  P2R R71, PR, RZ, 0x8 ;  /* 0x00000008ff477803 */ /* 0x000fe40000000000 */
[----:B------:R-:W-:-:S02]  /*165a0*/  FSEL R41, R57, -INF , !P1 ;  /* 0xff80000039297808 */ /* 0x000fc40004800000 */
        /* <DEDUP_REMOVED lines=17> */
[----:B------:R-:W-:-:S04]  /*166c0*/  ISETP.GT.AND P6, PT, R7, RZ, !P5 ;  /* 0x000000ff0700720c */ /* 0x000fc80006fc4270 */
[----:B------:R-:W-:-:S04]  /*166d0*/  ISETP.LT.OR P6, PT, R6, 0x1, P6 ;  /* 0x000000010600780c */ /* 0x000fc800037c1670 */
[----:B------:R-:W-:Y:S02]  /*166e0*/  FSEL R65, R11, -INF , !P6 ;  /* 0xff8000000b417808 */ /* 0x000fe40007000000 */
[----:B------:R-:W-:-:S04]  /*166f0*/  ISETP.GE.AND P6, PT, R63, 0x5a, PT ;  /* 0x0000005a3f00780c */ /* 0x000fc80003fc6270 */
[----:B------:R-:W-:Y:S02]  /*16700*/  P2R R68, PR, RZ, 0x40 ;  /* 0x00000040ff447803 */ /* 0x000fe40000000000 */
[----:B------:R-:W-:Y:S01]  /*16710*/  ISETP.GT.AND P6, PT, R7, 0x59, !P6 ;  /* 0x000000590700780c */ /* 0x000fe200077c4270 */
[----:B-1----:R-:W-:-:S03]  /*16720*/  IMAD.IADD R7, R61, 0x1, R62 ;  /* 0x000000013d077824 */ /* 0x002fc600078e023e */
        /* <DEDUP_REMOVED lines=15> */
.L_x_3301:
[----:B------:R-:W-:-:S13]  /*16820*/  ISETP.NE.AND P6, PT, R13, 0x1, PT ;  /* 0x000000010d00780c */ /* 0x000fda0003fc5270 */
[----:B------:R-:W-:-:S05]  /*16830*/  @P6 IMAD.HI.U32 R14, R4, R14, RZ ;  /* 0x0000000e040e6227 */ /* 0x000fca00078e00ff */
[----:B------:R-:W-:-:S07]  /*16840*/  @P6 SHF.R.U32.HI R4, RZ, R15, R14 ;  /* 0x0000000fff046219 */ /* 0x000fce000001160e */
.L_x_3302:
[----:B------:R-:W-:Y:S05]  /*16850*/  BSYNC B1 ;  /* 0x0000000000017941 */ /* 0x000fea0003800000 */
.L_x_3300:
[----:B------:R-:W-:-:S05]  /*16860*/  IMAD R4, R4, R13, R64 ;  /* 0x0000000d04047224 */ /* 0x000fca00078e0240 */
[----:B------:R-:W-:Y:S02]  /*16870*/  VIADDMNMX R6, R4, R13, R6, PT ;  /* 0x0000000d04067246 */ /* 0x000fe40003800106 */
[----:B------:R-:W-:-:S07]  /*16880*/  VIMNMX R7, R7, R4, !PT ;  /* 0x0000000407077248 */ /* 0x000fce0007fe0100 */
.L_x_3299:
[----:B------:R-:W-:Y:S05]  /*16890*/  BSYNC B0 ;  /* 0x0000000000007941 */ /* 0x000fea0003800000 */
.L_x_3298:
[----:B------:R-:W2:Y:S01]  /*168a0*/  LD.E.64 R4, desc[UR40][R16.64+0x230] ;  /* 0x0002302810047980 */ /* 0x000ea2000c101b00 */
[----:B------:R-:W-:Y:S02]  /*168b0*/  ISETP.GT.AND P5, PT, R7, RZ, !P5 ;  /* 0x000000ff0700720c */ /* 0x000fe40006fa4270 */
        /* <DEDUP_REMOVED lines=67> */
[C---:B------:R-:W-:Y:S02]  /*16cf0*/  ISETP.GT.AND P5, PT, R7.reuse, 0x41, !P6 ;  /* 0x000000410700780c */ /* 0x040fe400077a4270 */
[C---:B------:R-:W-:Y:S02]  /*16d00*/  ISETP.GT.AND P1, PT, R7.reuse, 0x49, !P1 ;  /* 0x000000490700780c */ /* 0x040fe40004f24270 */
[----:B------:R-:W-:Y:S02]  /*16d10*/  ISETP.LT.OR P5, PT, R6, 0x42, P5 ;  /* 0x000000420600780c */ /* 0x000fe40002fa1670 */
[----:B------:R-:W-:Y:S02]  /*16d20*/  ISETP.GT.AND P2, PT, R7, 0x50, !P2 ;  /* 0x000000500700780c */ /* 0x000fe40005744270 */
[----:B------:R-:W-:-:S02]  /*16d30*/  FSEL R43, R43, -INF , !P5 ;  /* 0xff8000002b2b7808 */ /* 0x000fc40006800000 */
[----:B------:R-:W-:Y:S02]  /*16d40*/  ISETP.NE.AND P5, PT, R91, RZ, PT ;  /* 0x000000ff5b00720c */ /* 0x000fe40003fa5270 */
[----:B------:R-:W-:Y:S02]  /*16d50*/  ISETP.GT.AND P3, PT, R7, 0x51, !P3 ;  /* 0x000000510700780c */ /* 0x000fe40005f64270 */
[----:B--2---:R-:W-:Y:S02]  /*16d60*/  FMNMX.FTZ R13, R65, R4, !PT ;  /* 0x00000004410d7209 */ /* 0x004fe40007810000 */
[----:B------:R-:W-:Y:S02]  /*16d70*/  ISETP.NE.AND P6, PT, R68, RZ, PT ;  /* 0x000000ff4400720c */ /* 0x000fe40003fc5270 */
[----:B------:R-:W-:-:S04]  /*16d80*/  FMNMX.FTZ R32, R24, R13, !PT ;  /* 0x0000000d18207209 */ /* 0x000fc80007810000 */
        /* <DEDUP_REMOVED lines=43> */
[C---:B------:R-:W-:Y:S02]  /*17040*/  ISETP.LT.OR P1, PT, R6.reuse, 0x4a, P1 ;  /* 0x0000004a0600780c */ /* 0x040fe40000f21670 */
[----:B------:R-:W-:Y:S01]  /*17050*/  FSEL R45, R45, -INF , !P5 ;  /* 0xff8000002d2d7808 */ /* 0x000fe20006800000 */
[----:B------:R-:W0:Y:S01]  /*17060*/  SHFL.BFLY PT, R19, R34, 0x1, 0x1f ;  /* 0x0c201f0022137f89 */ /* 0x000e2200000e0000 */
[----:B------:R-:W-:Y:S02]  /*17070*/  FMNMX.FTZ R32, R43, R32, !PT ;  /* 0x000000202b207209 */ /* 0x000fe40007810000 */
[----:B------:R-:W-:Y:S02]  /*17080*/  ISETP.LT.OR P2, PT, R6, 0x51, P2 ;  /* 0x000000510600780c */ /* 0x000fe40001741670 */
[----:B------:R-:W-:Y:S02]  /*17090*/  FSEL R46, R46, -INF , !P1 ;  /* 0xff8000002e2e7808 */ /* 0x000fe40004800000 */
[----:B------:R-:W-:-:S02]  /*170a0*/  FMNMX.FTZ R13, R45, R32, !PT ;  /* 0x000000202d0d7209 */ /* 0x000fc40007810000 */
[C---:B------:R-:W-:Y:S02]  /*170b0*/  ISETP.GT.AND P4, PT, R7.reuse, 0x58, !P4 ;  /* 0x000000580700780c */ /* 0x040fe40006784270 */
        /* <DEDUP_REMOVED lines=10> */
[----:B------:R-:W-:-:S02]  /*17160*/  IADD3 R6, P2, R16, 0x230, RZ ;  /* 0x0000023010067810 */ /* 0x000fc40007f5e0ff */
[----:B------:R-:W-:Y:S02]  /*17170*/  FSEL R66, R20, -INF , !P1 ;  /* 0xff80000014427808 */ /* 0x000fe40004800000 */
[----:B------:R-:W-:Y:S01]  /*17180*/  FMNMX.FTZ R13, R9, R32, !PT ;  /* 0x00000020090d7209 */ /* 0x000fe20007810000 */
[----:B------:R-:W-:Y:S01]  /*17190*/  IMAD.X R7, RZ, RZ, R17, P2 ;  /* 0x000000ffff077224 */ /* 0x000fe200010e0611 */
        /* <DEDUP_REMOVED lines=18> */
[----:B------:R-:W-:Y:S02]  /*172c0*/  FADD.FTZ R34, R5, -R34 ;  /* 0x8000002205227221 */ /* 0x000fe40000010000 */
[----:B------:R-:W5:Y:S01]  /*172d0*/  LD.E R5, desc[UR40][R16.64+0x270] ;  /* 0x0002702810057980 */ /* 0x000f62000c101900 */
[C---:B--2---:R-:W-:Y:S01]  /*172e0*/  FSETP.NEU.FTZ.AND P1, PT, R70.reuse, -INF , PT ;  /* 0xff8000004600780b */ /* 0x044fe20003f3d000 */
[-C--:B---3--:R-:W-:Y:S01]  /*172f0*/  FMUL.FTZ R13, R70, R67.reuse ;  /* 0x00000043460d7220 */ /* 0x088fe20000410000 */
[----:B0-----:R-:W-:Y:S02]  /*17300*/  FMUL.FTZ R32, R32, R67 ;  /* 0x0000004320207220 */ /* 0x001fe40000410000 */
[----:B------:R-:W-:Y:S02]  /*17310*/  FSEL R7, R70, RZ, P1 ;  /* 0x000000ff46077208 */ /* 0x000fe40000800000 */
[----:B------:R-:W-:-:S03]  /*17320*/  FSEL R6, R13, RZ, P1 ;  /* 0x000000ff0d067208 */ /* 0x000fc60000800000 */
[----:B------:R-:W-:Y:S02]  /*17330*/  FADD.FTZ R4, R4, -R7 ;  /* 0x8000000704047221 */ /* 0x000fe40000010000 */
        /* <DEDUP_REMOVED lines=24> */
[----:B------:R-:W-:Y:S01]  /*174c0*/  FSEL R6, R32, RZ, P2 ;  /* 0x000000ff20067208 */ /* 0x000fe20001000000 */
[----:B------:R-:W-:Y:S01]  /*174d0*/  FMUL.FTZ R13, R67, R34 ;  /* 0x00000022430d7220 */ /* 0x000fe20000410000 */
[----:B------:R-:W-:-:S03]  /*174e0*/  FMUL.FTZ R4, R4, R67 ;  /* 0x0000004304047220 */ /* 0x000fc60000410000 */
[-CC-:B------:R-:W-:Y:S01]  /*174f0*/  FFMA.FTZ R36, R58, R67.reuse, -R6.reuse ;  /* 0x000000433a247223 */ /* 0x180fe20000010806 */
[-CC-:B------:R-:W-:Y:S01]  /*17500*/  FFMA.FTZ R153, R64, R67.reuse, -R6.reuse ;  /* 0x0000004340997223 */ /* 0x180fe20000010806 */
[----:B------:R-:W-:Y:S01]  /*17510*/  MUFU.EX2 R152, R152 ;  /* 0x0000009800987308 */ /* 0x000fe20000000800 */
[----:B------:R-:W-:-:S07]  /*17520*/  FFMA.FTZ R34, R57, R67, -R6 ;  /* 0x0000004339227223 */ /* 0x000fce0000010806 */
[----:B------:R-:W4:Y:S01]  /*17530*/  MUFU.EX2 R7, R4 ;  /* 0x0000000400077308 */ /* 0x000f220000000800 */
[----:B------:R-:W-:-:S07]  /*17540*/  FFMA.FTZ R155, R63, R67, -R6 ;  /* 0x000000433f9b7223 */ /* 0x000fce0000010806 */
[----:B------:R-:W-:Y:S08]  /*17550*/  MUFU.EX2 R13, R13 ;  /* 0x0000000d000d7308 */ /* 0x000ff00000000800 */
[----:B------:R-:W5:Y:S01]  /*17560*/  MUFU.EX2 R36, R36 ;  /* 0x0000002400247308 */ /* 0x000f620000000800 */
[----:B------:R-:W-:-:S07]  /*17570*/  FFMA.FTZ R32, R59, R67, -R6 ;  /* 0x000000433b207223 */ /* 0x000fce0000010806 */
[----:B------:R-:W0:Y:S08]  /*17580*/  MUFU.EX2 R37, R37 ;  /* 0x0000002500257308 */ /* 0x000e300000000800 */
[----:B------:R-:W1:Y:S01]  /*17590*/  MUFU.EX2 R153, R153 ;  /* 0x0000009900997308 */ /* 0x000e620000000800 */
[----:B------:R-:W-:-:S07]  /*175a0*/  FFMA.FTZ R157, R62, R67, -R6 ;  /* 0x000000433e9d7223 */ /* 0x000fce0000010806 */
[----:B------:R-:W2:Y:S08]  /*175b0*/  MUFU.EX2 R35, R35 ;  /* 0x0000002300237308 */ /* 0x000eb00000000800 */
[----:B------:R-:W3:Y:S01]  /*175c0*/  MUFU.EX2 R34, R34 ;  /* 0x0000002200227308 */ /* 0x000ee20000000800 */
[----:B----4-:R-:W-:Y:S01]  /*175d0*/  FFMA.FTZ R12, R7, R69, R152 ;  /* 0x00000045070c7223 */ /* 0x010fe20000010098 */
[----:B-----5:R-:W-:-:S06]  /*175e0*/  FFMA.FTZ R68, R13, R68, R36 ;  /* 0x000000440d447223 */ /* 0x020fcc0000010024 */
[----:B------:R-:W4:Y:S01]  /*175f0*/  MUFU.EX2 R154, R154 ;  /* 0x0000009a009a7308 */ /* 0x000f220000000800 */
        /* <DEDUP_REMOVED lines=8> */
[----:B---3--:R-:W-:-:S06]  /*17680*/  FADD.FTZ R4, R34, R11 ;  /* 0x0000000b22047221 */ /* 0x008fcc0000010000 */
[----:B------:R-:W2:Y:S01]  /*17690*/  MUFU.EX2 R156, R156 ;  /* 0x0000009c009c7308 */ /* 0x000ea20000000800 */
[----:B------:R-:W-:-:S07]  /*176a0*/  FFMA.FTZ R28, R28, R67, -R6 ;  /* 0x000000431c1c7223 */ /* 0x000fce0000010806 */
[----:B------:R-:W3:Y:S01]  /*176b0*/  MUFU.EX2 R157, R157 ;  /* 0x0000009d009d7308 */ /* 0x000ee20000000800 */
[----:B----4-:R-:W-:Y:S01]  /*176c0*/  FADD.FTZ R12, R154, R21 ;  /* 0x000000159a0c7221 */ /* 0x010fe20000010000 */
[----:B-----5:R-:W-:-:S06]  /*176d0*/  FADD.FTZ R11, R155, R4 ;  /* 0x000000049b0b7221 */ /* 0x020fcc0000010000 */
        /* <DEDUP_REMOVED lines=43> */
[----:B------:R-:W-:Y:S01]  /*17990*/  FFMA.FTZ R21, R8, R67, -R6 ;  /* 0x0000004308157223 */ /* 0x000fe20000010806 */
[----:B----4-:R-:W-:-:S06]  /*179a0*/  FADD.FTZ R4, R230, R11 ;  /* 0x0000000be6047221 */ /* 0x010fcc0000010000 */
[----:B------:R-:W4:Y:S01]  /*179b0*/  MUFU.EX2 R227, R227 ;  /* 0x000000e300e37308 */ /* 0x000f220000000800 */
[----:B-----5:R-:W-:Y:S01]  /*179c0*/  FADD.FTZ R8, R228, R25 ;  /* 0x00000019e4087221 */ /* 0x020fe20000010000 */
[----:B------:R-:W-:-:S06]  /*179d0*/  FFMA.FTZ R167, R45, R67, -R6 ;  /* 0x000000432da77223 */ /* 0x000fcc0000010806 */
        /* <DEDUP_REMOVED lines=8> */
[----:B------:R-:W2:Y:S08]  /*17a60*/  MUFU.EX2 R174, R174 ;  /* 0x000000ae00ae7308 */ /* 0x000eb00000000800 */
[----:B------:R-:W3:Y:S01]  /*17a70*/  MUFU.EX2 R172, R172 ;  /* 0x000000ac00ac7308 */ /* 0x000ee20000000800 */
[----:B----4-:R-:W-:Y:S01]  /*17a80*/  FADD.FTZ R4, R227, R4 ;  /* 0x00000004e3047221 */ /* 0x010fe20000010000 */
[----:B-----5:R-:W-:-:S06]  /*17a90*/  FADD.FTZ R8, R225, R8 ;  /* 0x00000008e1087221 */ /* 0x020fcc0000010000 */
[----:B------:R-:W4:Y:S01]  /*17aa0*/  MUFU.EX2 R170, R170 ;  /* 0x000000aa00aa7308 */ /* 0x000f220000000800 */
[----:B------:R-:W-:-:S07]  /*17ab0*/  FFMA.FTZ R164, R53, R67, -R6 ;  /* 0x0000004335a47223 */ /* 0x000fce0000010806 */
[----:B------:R-:W5:Y:S01]  /*17ac0*/  MUFU.EX2 R167, R167 ;  /* 0x000000a700a77308 */ /* 0x000f620000000800 */
[----:B------:R-:W-:Y:S01]  /*17ad0*/  FFMA.FTZ R11, R9, R67, -R6 ;  /* 0x00000043090b7223 */ /* 0x000fe20000010806 */
[----:B0-----:R-:W-:Y:S01]  /*17ae0*/  FADD.FTZ R9, R173, R4 ;  /* 0x00000004ad097221 */ /* 0x001fe20000010000 */
[----:B-1----:R-:W-:-:S05]  /*17af0*/  FADD.FTZ R25, R171, R8 ;  /* 0x00000008ab197221 */ /* 0x002fca0000010000 */
[----:B------:R-:W0:Y:S08]  /*17b00*/  MUFU.EX2 R169, R169 ;  /* 0x000000a900a97308 */ /* 0x000e300000000800 */
        /* <DEDUP_REMOVED lines=8> */
[----:B------:R-:W4:Y:S08]  /*17b90*/  MUFU.EX2 R166, R166 ;  /* 0x000000a600a67308 */ /* 0x000f300000000800 */
[----:B------:R-:W5:Y:S01]  /*17ba0*/  MUFU.EX2 R164, R164 ;  /* 0x000000a400a47308 */ /* 0x000f620000000800 */
[----:B0-----:R-:W-:Y:S01]  /*17bb0*/  FADD.FTZ R6, R169, R6 ;  /* 0x00000006a9067221 */ /* 0x001fe20000010000 */
[----:B-1----:R-:W-:-:S06]  /*17bc0*/  FADD.FTZ R4, R168, R9 ;  /* 0x00000009a8047221 */ /* 0x002fcc0000010000 */
[----:B------:R-:W0:Y:S08]  /*17bd0*/  MUFU.EX2 R19, R19 ;  /* 0x0000001300137308 */ /* 0x000e300000000800 */
[----:B------:R-:W1:Y:S01]  /*17be0*/  MUFU.EX2 R11, R11 ;  /* 0x0000000b000b7308 */ /* 0x000e620000000800 */
[----:B--2---:R-:W-:Y:S01]  /*17bf0*/  FADD.FTZ R9, R165, R6 ;  /* 0x00000006a5097221 */ /* 0x004fe20000010000 */
[----:B---3--:R-:W-:-:S06]  /*17c00*/  FADD.FTZ R25, R21, R4 ;  /* 0x0000000415197221 */ /* 0x008fcc0000010000 */
[----:B------:R-:W2:Y:S08]  /*17c10*/  MUFU.EX2 R20, R20 ;  /* 0x0000001400147308 */ /* 0x000eb00000000800 */
[----:B------:R-:W3:Y:S01]  /*17c20*/  MUFU.EX2 R18, R18 ;  /* 0x0000001200127308 */ /* 0x000ee20000000800 */
[----:B----4-:R-:W-:Y:S01]  /*17c30*/  FADD.FTZ R6, R166, R9 ;  /* 0x00000009a6067221 */ /* 0x010fe20000010000 */
[----:B-----5:R-:W-:Y:S01]  /*17c40*/  FADD.FTZ R8, R164, R25 ;  /* 0x00000019a4087221 */ /* 0x020fe20000010000 */
        /* <DEDUP_REMOVED lines=8> */
[----:B---3--:R-:W-:-:S03]  /*17cd0*/  FADD.FTZ R27, R18, R27 ;  /* 0x0000001b121b7221 */ /* 0x008fc60000010000 */
[----:B------:R0:W-:Y:S04]  /*17ce0*/  ST.E desc[UR40][R16.64+0x240], R25 ;  /* 0x0002401910007985 */ /* 0x0001e8000c101928 */
[----:B------:R1:W-:Y:S04]  /*17cf0*/  ST.E desc[UR40][R16.64+0x244], R27 ;  /* 0x0002441b10007985 */ /* 0x0003e8000c101928 */
[----:B------:R-:W2:Y:S02]  /*17d00*/  LD.E R6, desc[UR40][R8.64] ;  /* 0x0000002808067980 */ /* 0x000ea4000c101900 */
[----:B--2---:R-:W-:-:S05]  /*17d10*/  FMUL.FTZ R39, R7, R6 ;  /* 0x0000000607277220 */ /* 0x004fca0000410000 */
[----:B------:R2:W-:Y:S04]  /*17d20*/  ST.E desc[UR40][R8.64], R39 ;  /* 0x0000002708007985 */ /* 0x0005e8000c101928 */
[----:B------:R-:W3:Y:S04]  /*17d30*/  LD.E R41, desc[UR40][R16.64+0x464] ;  /* 0x0004642810297980 */ /* 0x000ee8000c101900 */
[----:B------:R-:W0:Y:S04]  /*17d40*/  LD.E R100, desc[UR40][R16.64+0x284] ;  /* 0x0002842810647980 */ /* 0x000e28000c101900 */
[----:B------:R-:W4:Y:S04]  /*17d50*/  LD.E R98, desc[UR40][R16.64+0x280] ;  /* 0x0002802810627980 */ /* 0x000f28000c101900 */
[----:B------:R-:W1:Y:S04]  /*17d60*/  LD.E R102, desc[UR40][R16.64+0x290] ;  /* 0x0002902810667980 */ /* 0x000e68000c101900 */
[----:B------:R-:W2:Y:S04]  /*17d70*/  LD.E R104, desc[UR40][R16.64+0x294] ;  /* 0x0002942810687980 */ /* 0x000ea8000c101900 */
        /* <DEDUP_REMOVED lines=57> */
[C---:B---3--:R-:W-:Y:S01]  /*18110*/  FMUL.FTZ R47, R7.reuse, R41 ;  /* 0x00000029072f7220 */ /* 0x048fe20000410000 */
[----:B0-----:R-:W-:-:S04]  /*18120*/  FMUL.FTZ R25, R7, R100 ;  /* 0x0000006407197220 */ /* 0x001fc80000410000 */
[----:B------:R-:W-:Y:S01]  /*18130*/  ST.E desc[UR40][R16.64+0x464], R47 ;  /* 0x0004642f10007985 */ /* 0x000fe2000c101928 */
[----:B----4-:R-:W-:-:S03]  /*18140*/  FMUL.FTZ R5, R7, R98 ;  /* 0x0000006207057220 */ /* 0x010fc60000410000 */
[----:B------:R0:W-:Y:S01]  /*18150*/  ST.E desc[UR40][R16.64+0x284], R25 ;  /* 0x0002841910007985 */ /* 0x0001e2000c101928 */
[C---:B-1----:R-:W-:Y:S01]  /*18160*/  FMUL.FTZ R27, R7.reuse, R102 ;  /* 0x00000066071b7220 */ /* 0x042fe20000410000 */
[C---:B--2---:R-:W-:Y:S01]  /*18170*/  FMUL.FTZ R39, R7.reuse, R104 ;  /* 0x0000006807277220 */ /* 0x044fe20000410000 */
[C---:B-----5:R-:W-:Y:S01]  /*18180*/  FMUL.FTZ R41, R7.reuse, R106 ;  /* 0x0000006a07297220 */ /* 0x060fe20000410000 */
[C---:B------:R-:W-:Y:S01]  /*18190*/  FMUL.FTZ R43, R7.reuse, R108 ;  /* 0x0000006c072b7220 */ /* 0x040fe20000410000 */
[C---:B------:R-:W-:Y:S01]  /*181a0*/  FMUL.FTZ R45, R7.reuse, R110 ;  /* 0x0000006e072d7220 */ /* 0x040fe20000410000 */
[C---:B0-----:R-:W-:Y:S01]  /*181b0*/  FMUL.FTZ R25, R7.reuse, R114 ;  /* 0x0000007207197220 */ /* 0x041fe20000410000 */
[C---:B------:R-:W-:Y:S01]  /*181c0*/  FMUL.FTZ R47, R7.reuse, R116 ;  /* 0x00000074072f7220 */ /* 0x040fe20000410000 */
[C---:B------:R-:W-:Y:S01]  /*181d0*/  FMUL.FTZ R49, R7.reuse, R118 ;  /* 0x0000007607317220 */ /* 0x040fe20000410000 */
[----:B------:R0:W-:Y:S04]  /*181e0*/  ST.E desc[UR40][R16.64+0x280], R5 ;  /* 0x0002800510007985 */ /* 0x0001e8000c101928 */
[----:B------:R1:W-:Y:S01]  /*181f0*/  ST.E desc[UR40][R16.64+0x290], R27 ;  /* 0x0002901b10007985 */ /* 0x0003e2000c101928 */
[----:B------:R-:W-:-:S03]  /*18200*/  FMUL.FTZ R51, R7, R120 ;  /* 0x0000007807337220 */ /* 0x000fc60000410000 */
        /* <DEDUP_REMOVED lines=12> */
[C---:B-1----:R-:W-:Y:S01]  /*182d0*/  FMUL.FTZ R45, R7.reuse, R130 ;  /* 0x00000082072d7220 */ /* 0x042fe20000410000 */
[C---:B--2---:R-:W-:Y:S01]  /*182e0*/  FMUL.FTZ R25, R7.reuse, R134 ;  /* 0x0000008607197220 */ /* 0x044fe20000410000 */
[C---:B---3--:R-:W-:Y:S01]  /*182f0*/  FMUL.FTZ R47, R7.reuse, R136 ;  /* 0x00000088072f7220 */ /* 0x048fe20000410000 */
[C---:B0-----:R-:W-:Y:S01]  /*18300*/  FMUL.FTZ R49, R7.reuse, R138 ;  /* 0x0000008a07317220 */ /* 0x041fe20000410000 */
        /* <DEDUP_REMOVED lines=81> */
[----:B------:R-:W-:-:S04]  /*18820*/  LOP3.LUT R6, R4, 0x8, RZ, 0xfc, !PT ;  /* 0x0000000804067812 */ /* 0x000fc800078efcff */
[----:B------:R0:W-:Y:S04]  /*18830*/  ST.E desc[UR40][R16.64+0x460], R7 ;  /* 0x0004600710007985 */ /* 0x0001e8000c101928 */
[----:B------:R1:W-:Y:S04]  /*18840*/  ST.E desc[UR40][R16.64+0x3f4], R5 ;  /* 0x0003f40510007985 */ /* 0x0003e8000c101928 */
[----:B------:R-:W-:Y:S01]  /*18850*/  ST.E desc[UR40][R16.64+0x414], R51 ;  /* 0x0004143310007985 */ /* 0x000fe2000c101928 */
[----:B0-----:R-:W-:-:S03]  /*18860*/  IMAD.MOV.U32 R7, RZ, RZ, R9 ;  /* 0x000000ffff077224 */ /* 0x001fc600078e0009 */
[----:B------:R0:W-:Y:S04]  /*18870*/  ST.E desc[UR40][R16.64+0x420], R27 ;  /* 0x0004201b10007985 */ /* 0x0001e8000c101928 */
[----:B------:R-:W-:Y:S04]  /*18880*/  ST.E desc[UR40][R16.64+0x424], R39 ;  /* 0x0004242710007985 */ /* 0x000fe8000c101928 */
        /* <DEDUP_REMOVED lines=8> */
[----:B-1----:R-:W-:-:S02]  /*18910*/  IMAD.MOV.U32 R5, RZ, RZ, R9 ;  /* 0x000000ffff057224 */ /* 0x002fc400078e0009 */
[----:B0-----:R-:W-:-:S05]  /*18920*/  FMUL.FTZ R27, R13, R12 ;  /* 0x0000000c0d1b7220 */ /* 0x001fca0000410000 */
[----:B------:R-:W-:Y:S04]  /*18930*/  ST.E desc[UR40][R6.64], R27 ;  /* 0x0000001b06007985 */ /* 0x000fe8000c101928 */
[----:B------:R-:W2:Y:S02]  /*18940*/  LD.E R12, desc[UR40][R4.64] ;  /* 0x00000028040c7980 */ /* 0x000ea4000c101900 */
[----:B--2---:R-:W-:-:S05]  /*18950*/  FMUL.FTZ R25, R13, R12 ;  /* 0x0000000c0d197220 */ /* 0x004fca0000410000 */
[----:B------:R0:W-:Y:S04]  /*18960*/  ST.E desc[UR40][R4.64], R25 ;  /* 0x0000001904007985 */ /* 0x0001e8000c101928 */
[----:B------:R-:W3:Y:S04]  /*18970*/  LD.E R39, desc[UR40][R16.64+0x46c] ;  /* 0x00046c2810277980 */ /* 0x000ee8000c101900 */
[----:B------:R-:W0:Y:S04]  /*18980*/  LD.E R104, desc[UR40][R16.64+0x288] ;  /* 0x0002882810687980 */ /* 0x000e28000c101900 */
[----:B------:R-:W2:Y:S04]  /*18990*/  LD.E R106, desc[UR40][R16.64+0x28c] ;  /* 0x00028c28106a7980 */ /* 0x000ea8000c101900 */
[----:B------:R-:W4:Y:S04]  /*189a0*/  LD.E R108, desc[UR40][R16.64+0x298] ;  /* 0x00029828106c7980 */ /* 0x000f28000c101900 */
        /* <DEDUP_REMOVED lines=59> */
[C---:B0-----:R-:W-:Y:S01]  /*18d60*/  FMUL.FTZ R25, R13.reuse, R104 ;  /* 0x000000680d197220 */ /* 0x041fe20000410000 */
[----:B--2---:R-:W-:-:S03]  /*18d70*/  FMUL.FTZ R27, R13, R106 ;  /* 0x0000006a0d1b7220 */ /* 0x004fc60000410000 */
[----:B------:R-:W-:Y:S01]  /*18d80*/  ST.E desc[UR40][R16.64+0x46c], R49 ;  /* 0x00046c3110007985 */ /* 0x000fe2000c101928 */
[----:B----4-:R-:W-:-:S03]  /*18d90*/  FMUL.FTZ R39, R13, R108 ;  /* 0x0000006c0d277220 */ /* 0x010fc60000410000 */
[----:B------:R0:W-:Y:S01]  /*18da0*/  ST.E desc[UR40][R16.64+0x288], R25 ;  /* 0x0002881910007985 */ /* 0x0001e2000c101928 */
[----:B-----5:R-:W-:-:S03]  /*18db0*/  FMUL.FTZ R41, R13, R110 ;  /* 0x0000006e0d297220 */ /* 0x020fc60000410000 */
[----:B------:R1:W-:Y:S01]  /*18dc0*/  ST.E desc[UR40][R16.64+0x28c], R27 ;  /* 0x00028c1b10007985 */ /* 0x0003e2000c101928 */
[C---:B------:R-:W-:Y:S01]  /*18dd0*/  FMUL.FTZ R43, R13.reuse, R112 ;  /* 0x000000700d2b7220 */ /* 0x040fe20000410000 */
[C---:B------:R-:W-:Y:S01]  /*18de0*/  FMUL.FTZ R45, R13.reuse, R114 ;  /* 0x000000720d2d7220 */ /* 0x040fe20000410000 */
[C---:B------:R-:W-:Y:S01]  /*18df0*/  FMUL.FTZ R47, R13.reuse, R116 ;  /* 0x000000740d2f7220 */ /* 0x040fe20000410000 */
[C---:B0-----:R-:W-:Y:S01]  /*18e00*/  FMUL.FTZ R25, R13.reuse, R118 ;  /* 0x000000760d197220 */ /* 0x041fe20000410000 */
[C---:B-1----:R-:W-:Y:S01]  /*18e10*/  FMUL.FTZ R27, R13.reuse, R120 ;  /* 0x000000780d1b7220 */ /* 0x042fe20000410000 */
[C---:B------:R-:W-:Y:S01]  /*18e20*/  FMUL.FTZ R49, R13.reuse, R122 ;  /* 0x0000007a0d317220 */ /* 0x040fe20000410000 */
[----:B------:R0:W-:Y:S01]  /*18e30*/  ST.E desc[UR40][R16.64+0x298], R39 ;  /* 0x0002982710007985 */ /* 0x0001e2000c101928 */
[----:B------:R-:W-:-:S03]  /*18e40*/  FMUL.FTZ R51, R13, R124 ;  /* 0x0000007c0d337220 */ /* 0x000fc60000410000 */
        /* <DEDUP_REMOVED lines=96> */
[----:B-1----:R-:W-:Y:S01]  /*19450*/  FMUL.FTZ R49, R13, R26 ;  /* 0x0000001a0d317220 */ /* 0x002fe20000410000 */
[----:B------:R-:W-:Y:S01]  /*19460*/  VIADD R26, R93, 0x8 ;  /* 0x000000085d1a7836 */ /* 0x000fe20000000000 */
        /* <DEDUP_REMOVED lines=8> */
[----:B------:R3:W-:Y:S04]  /*194f0*/  ST.E desc[UR40][R16.64+0x458], R27 ;  /* 0x0004581b10007985 */ /* 0x0007e8000c101928 */
[----:B------:R4:W-:Y:S04]  /*19500*/  ST.E desc[UR40][R16.64+0x45c], R47 ;  /* 0x00045c2f10007985 */ /* 0x0009e8000c101928 */
[----:B------:R-:W-:Y:S01]  /*19510*/  ST.E desc[UR40][R16.64+0x468], R49 ;  /* 0x0004683110007985 */ /* 0x000fe2000c101928 */
[----:B------:R5:W-:Y:S06]  /*19520*/  BAR.SYNC.DEFER_BLOCKING R26, 0x100 ;  /* 0x0004001a0000751d */ /* 0x000bec0000010000 */
[----:B0-----:R-:W2:Y:S04]  /*19530*/  LD.E R39, desc[UR40][R16.64+0x270] ;  /* 0x0002702810277980 */ /* 0x001ea8000c101900 */
[----:B------:R-:W5:Y:S04]  /*19540*/  LD.E R24, desc[UR40][R2.64] ;  /* 0x0000002802187980 */ /* 0x000f68000c101900 */
[----:B------:R-:W5:Y:S04]  /*19550*/  LD.E.64 R12, desc[UR40][R16.64+0xa8] ;  /* 0x0000a828100c7980 */ /* 0x000f68000c101b00 */
[----:B--2---:R0:W-:Y:S04]  /*19560*/  ST.E desc[UR40][R16.64+0x270], R39 ;  /* 0x0002702710007985 */ /* 0x0041e8000c101928 */
[----:B-1----:R-:W2:Y:S04]  /*19570*/  LD.E R41, desc[UR40][R8.64] ;  /* 0x0000002808297980 */ /* 0x002ea8000c101900 */
[----:B--2---:R1:W-:Y:S04]  /*19580*/  ST.E desc[UR40][R8.64], R41 ;  /* 0x0000002908007985 */ /* 0x0043e8000c101928 */
[----:B------:R-:W2:Y:S04]  /*19590*/  LD.E R25, desc[UR40][R6.64] ;  /* 0x0000002806197980 */ /* 0x000ea8000c101900 */
[----:B--2---:R2:W-:Y:S04]  /*195a0*/  ST.E desc[UR40][R6.64], R25 ;  /* 0x0000001906007985 */ /* 0x0045e8000c101928 */
[----:B---3--:R-:W3:Y:S04]  /*195b0*/  LD.E R27, desc[UR40][R4.64] ;  /* 0x00000028041b7980 */ /* 0x008ee8000c101900 */
[----:B---3--:R3:W-:Y:S04]  /*195c0*/  ST.E desc[UR40][R4.64], R27 ;  /* 0x0000001b04007985 */ /* 0x0087e8000c101928 */
[----:B------:R-:W3:Y:S04]  /*195d0*/  LD.E R43, desc[UR40][R16.64+0x280] ;  /* 0x00028028102b7980 */ /* 0x000ee8000c101900 */
[----:B------:R-:W3:Y:S04]  /*195e0*/  LD.E R45, desc[UR40][R16.64+0x284] ;  /* 0x00028428102d7980 */ /* 0x000ee8000c101900 */
[----:B----4-:R-:W4:Y:S04]  /*195f0*/  LD.E R47, desc[UR40][R16.64+0x288] ;  /* 0x00028828102f7980 */ /* 0x010f28000c101900 */
[----:B0-----:R-:W4:Y:S04]  /*19600*/  LD.E R39, desc[UR40][R16.64+0x28c] ;  /* 0x00028c2810277980 */ /* 0x001f28000c101900 */
[----:B------:R-:W4:Y:S04]  /*19610*/  LD.E R49, desc[UR40][R16.64+0x290] ;  /* 0x0002902810317980 */ /* 0x000f28000c101900 */
[----:B------:R-:W4:Y:S04]  /*19620*/  LD.E R51, desc[UR40][R16.64+0x294] ;  /* 0x0002942810337980 */ /* 0x000f28000c101900 */
[----:B-1----:R-:W4:Y:S04]  /*19630*/  LD.E R41, desc[UR40][R16.64+0x298] ;  /* 0x0002982810297980 */ /* 0x002f28000c101900 */
        /* <DEDUP_REMOVED lines=9> */
[----:B--2---:R-:W2:Y:S04]  /*196d0*/  LD.E R25, desc[UR40][R16.64+0x2c0] ;  /* 0x0002c02810197980 */ /* 0x004ea8000c101900 */
[----:B-----5:R-:W5:Y:S04]  /*196e0*/  LD.E R26, desc[UR40][R16.64+0x2c4] ;  /* 0x0002c428101a7980 */ /* 0x020f68000c101900 */
[----:B---3--:R-:W3:Y:S04]  /*196f0*/  LD.E R27, desc[UR40][R16.64+0x2c8] ;  /* 0x0002c828101b7980 */ /* 0x008ee8000c101900 */
        /* <DEDUP_REMOVED lines=56> */
[----:B------:R-:W-:Y:S04]  /*19a80*/  ST.E desc[UR40][R16.64+0x280], R43 ;  /* 0x0002802b10007985 */ /* 0x000fe8000c101928 */
[----:B------:R-:W-:Y:S04]  /*19a90*/  ST.E desc[UR40][R16.64+0x284], R45 ;  /* 0x0002842d10007985 */ /* 0x000fe8000c101928 */
[----:B----4-:R-:W-:Y:S04]  /*19aa0*/  ST.E desc[UR40][R16.64+0x288], R47 ;  /* 0x0002882f10007985 */ /* 0x010fe8000c101928 */
[----:B------:R0:W-:Y:S04]  /*19ab0*/  ST.E desc[UR40][R16.64+0x28c], R39 ;  /* 0x00028c2710007985 */ /* 0x0001e8000c101928 */
        /* <DEDUP_REMOVED lines=12> */
[----:B0-----:R-:W3:Y:S04]  /*19b80*/  LD.E R39, desc[UR40][R16.64+0x2d0] ;  /* 0x0002d02810277980 */ /* 0x001ee8000c101900 */
[----:B-1----:R-:W3:Y:S04]  /*19b90*/  LD.E R41, desc[UR40][R16.64+0x2d8] ;  /* 0x0002d82810297980 */ /* 0x002ee8000c101900 */
[----:B------:R-:W3:Y:S04]  /*19ba0*/  LD.E R43, desc[UR40][R16.64+0x2e0] ;  /* 0x0002e028102b7980 */ /* 0x000ee8000c101900 */
[----:B------:R-:W3:Y:S04]  /*19bb0*/  LD.E R45, desc[UR40][R16.64+0x2e8] ;  /* 0x0002e828102d7980 */ /* 0x000ee8000c101900 */
[----:B------:R-:W3:Y:S04]  /*19bc0*/  LD.E R47, desc[UR40][R16.64+0x2f0] ;  /* 0x0002f028102f7980 */ /* 0x000ee8000c101900 */
[----:B------:R-:W3:Y:S04]  /*19bd0*/  LD.E R49, desc[UR40][R16.64+0x2f8] ;  /* 0x0002f82810317980 */ /* 0x000ee8000c101900 */
[----:B------:R-:W3:Y:S04]  /*19be0*/  LD.E R51, desc[UR40][R16.64+0x300] ;  /* 0x0003002810337980 */ /* 0x000ee8000c101900 */
[----:B----4-:R-:W4:Y:S04]  /*19bf0*/  LD.E R53, desc[UR40][R16.64+0x308] ;  /* 0x0003082810357980 */ /* 0x010f28000c101900 */
[----:B------:R-:W4:Y:S04]  /*19c00*/  LD.E R55, desc[UR40][R16.64+0x310] ;  /* 0x0003102810377980 */ /* 0x000f28000c101900 */
[----:B------:R-:W4:Y:S04]  /*19c10*/  LD.E R57, desc[UR40][R16.64+0x318] ;  /* 0x0003182810397980 */ /* 0x000f28000c101900 */
[----:B--2---:R-:W2:Y:S04]  /*19c20*/  LD.E R59, desc[UR40][R16.64+0x320] ;  /* 0x00032028103b7980 */ /* 0x004ea8000c101900 */
[----:B------:R-:W2:Y:S04]  /*19c30*/  LD.E R61, desc[UR40][R16.64+0x328] ;  /* 0x00032828103d7980 */ /* 0x000ea8000c101900 */
[----:B------:R-:W2:Y:S04]  /*19c40*/  LD.E R63, desc[UR40][R16.64+0x330] ;  /* 0x00033028103f7980 */ /* 0x000ea8000c101900 */
        /* <DEDUP_REMOVED lines=37> */
[----:B------:R-:W-:Y:S04]  /*19ea0*/  ST.E desc[UR40][R16.64+0x2c4], R26 ;  /* 0x0002c41a10007985 */ /* 0x000fe8000c101928 */
[----:B---3--:R1:W-:Y:S04]  /*19eb0*/  ST.E desc[UR40][R16.64+0x2c8], R27 ;  /* 0x0002c81b10007985 */ /* 0x0083e8000c101928 */
        /* <DEDUP_REMOVED lines=30> */
[----:B----4-:R4:W-:Y:S04]  /*1a0a0*/  ST.E desc[UR40][R16.64+0x308], R53 ;  /* 0x0003083510007985 */ /* 0x0109e8000c101928 */
[----:B------:R4:W-:Y:S04]  /*1a0b0*/  ST.E desc[UR40][R16.64+0x310], R55 ;  /* 0x0003103710007985 */ /* 0x0009e8000c101928 */
[----:B------:R4:W-:Y:S04]  /*1a0c0*/  ST.E desc[UR40][R16.64+0x318], R57 ;  /* 0x0003183910007985 */ /* 0x0009e8000c101928 */
[----:B--2---:R2:W-:Y:S04]  /*1a0d0*/  ST.E desc[UR40][R16.64+0x320], R59 ;  /* 0x0003203b10007985 */ /* 0x0045e8000c101928 */
[----:B------:R2:W-:Y:S04]  /*1a0e0*/  ST.E desc[UR40][R16.64+0x328], R61 ;  /* 0x0003283d10007985 */ /* 0x0005e8000c101928 */
[----:B------:R2:W-:Y:S04]  /*1a0f0*/  ST.E desc[UR40][R16.64+0x330], R63 ;  /* 0x0003303f10007985 */ /* 0x0005e8000c101928 */
        /* <DEDUP_REMOVED lines=69> */
[----:B0-----:R-:W5:Y:S01]  /*1a550*/  LDL R25, [R1+0x88] ;  /* 0x0000880001197983 */ /* 0x001f620000100800 */
[----:B------:R-:W-:-:S02]  /*1a560*/  IMAD R12, R24, 0xc00, R12 ;  /* 0x00000c00180c7824 */ /* 0x000fc400078e020c */
[----:B-1----:R-:W-:Y:S01]  /*1a570*/  IMAD.MOV.U32 R27, RZ, RZ, R13 ;  /* 0x000000ffff1b7224 */ /* 0x002fe200078e000d */
[----:B------:R-:W-:Y:S01]  /*1a580*/  F2FP.BF16.F32.PACK_AB R152, R37, R152 ;  /* 0x000000982598723e */ /* 0x000fe200000010ff */
[C---:B------:R-:W-:Y:S01]  /*1a590*/  VIADD R24, R12.reuse, 0x80 ;  /* 0x000000800c187836 */ /* 0x040fe20000000000 */
[----:B------:R-:W-:Y:S01]  /*1a5a0*/  F2FP.BF16.F32.PACK_AB R153, R153, R36 ;  /* 0x000000249999723e */ /* 0x000fe200000010ff */
[----:B------:R-:W-:Y:S01]  /*1a5b0*/  VIADD R26, R12, 0x100 ;  /* 0x000001000c1a7836 */ /* 0x000fe20000000000 */
[----:B------:R-:W-:Y:S01]  /*1a5c0*/  R2UR UR15, R27 ;  /* 0x000000001b0f72ca */ /* 0x000fe200000e0000 */
[----:B------:R-:W5:Y:S01]  /*1a5d0*/  LD.E R36, desc[UR40][R16.64+0x2a0] ;  /* 0x0002a02810247980 */ /* 0x000f62000c101900 */
[----:B------:R-:W-:Y:S02]  /*1a5e0*/  R2UR UR10, R24 ;  /* 0x00000000180a72ca */ /* 0x000fe400000e0000 */
[----:B------:R-:W-:Y:S01]  /*1a5f0*/  R2UR UR14, R26 ;  /* 0x000000001a0e72ca */ /* 0x000fe200000e0000 */
[----:B------:R-:W5:Y:S01]  /*1a600*/  LD.E R24, desc[UR40][R16.64+0x270] ;  /* 0x0002702810187980 */ /* 0x000f62000c101900 */
[----:B------:R-:W-:-:S02]  /*1a610*/  F2FP.BF16.F32.PACK_AB R154, R154, R35 ;  /* 0x000000239a9a723e */ /* 0x000fc400000010ff */
[----:B------:R-:W-:Y:S01]  /*1a620*/  F2FP.BF16.F32.PACK_AB R155, R155, R34 ;  /* 0x000000229b9b723e */ /* 0x000fe200000010ff */
[----:B------:R-:W5:Y:S01]  /*1a630*/  LD.E R35, desc[UR40][R16.64+0x29c] ;  /* 0x00029c2810237980 */ /* 0x000f62000c101900 */
[----:B------:R-:W-:Y:S02]  /*1a640*/  F2FP.BF16.F32.PACK_AB R156, R156, R33 ;  /* 0x000000219c9c723e */ /* 0x000fe400000010ff */
[----:B------:R-:W-:Y:S01]  /*1a650*/  F2FP.BF16.F32.PACK_AB R157, R157, R32 ;  /* 0x000000209d9d723e */ /* 0x000fe200000010ff */
[----:B------:R-:W5:Y:S01]  /*1a660*/  LD.E R33, desc[UR40][R16.64+0x294] ;  /* 0x0002942810217980 */ /* 0x000f62000c101900 */
[----:B------:R-:W-:Y:S02]  /*1a670*/  F2FP.BF16.F32.PACK_AB R158, R158, R31 ;  /* 0x0000001f9e9e723e */ /* 0x000fe400000010ff */
[----:B------:R-:W-:Y:S01]  /*1a680*/  F2FP.BF16.F32.PACK_AB R159, R159, R30 ;  /* 0x0000001e9f9f723e */ /* 0x000fe200000010ff */
[----:B------:R-:W5:Y:S01]  /*1a690*/  LD.E R31, desc[UR40][R16.64+0x28c] ;  /* 0x00028c28101f7980 */ /* 0x000f62000c101900 */
[----:B------:R-:W-:-:S02]  /*1a6a0*/  F2FP.BF16.F32.PACK_AB R160, R160, R29 ;  /* 0x0000001da0a0723e */ /* 0x000fc400000010ff */
[----:B------:R-:W-:Y:S01]  /*1a6b0*/  F2FP.BF16.F32.PACK_AB R161, R161, R28 ;  /* 0x0000001ca1a1723e */ /* 0x000fe200000010ff */
[----:B------:R-:W5:Y:S04]  /*1a6c0*/  LD.E R29, desc[UR40][R16.64+0x284] ;  /* 0x00028428101d7980 */ /* 0x000f68000c101900 */
[----:B------:R-:W5:Y:S04]  /*1a6d0*/  LD.E R28, desc[UR40][R16.64+0x280] ;  /* 0x00028028101c7980 */ /* 0x000f68000c101900 */
[----:B------:R-:W5:Y:S04]  /*1a6e0*/  LD.E R30, desc[UR40][R16.64+0x288] ;  /* 0x00028828101e7980 */ /* 0x000f68000c101900 */
[----:B------:R-:W5:Y:S04]  /*1a6f0*/  LD.E R32, desc[UR40][R16.64+0x290] ;  /* 0x0002902810207980 */ /* 0x000f68000c101900 */
[----:B------:R-:W5:Y:S04]  /*1a700*/  LD.E R34, desc[UR40][R16.64+0x298] ;  /* 0x0002982810227980 */ /* 0x000f68000c101900 */
[----:B------:R-:W5:Y:S04]  /*1a710*/  LD.E R37, desc[UR40][R16.64+0x2a4] ;  /* 0x0002a42810257980 */ /* 0x000f68000c101900 */
        /* <DEDUP_REMOVED lines=15> */
[----:B----4-:R-:W3:Y:S04]  /*1a810*/  LD.E R53, desc[UR40][R16.64+0x2e4] ;  /* 0x0002e42810357980 */ /* 0x010ee8000c101900 */
[----:B------:R-:W3:Y:S04]  /*1a820*/  LD.E R54, desc[UR40][R16.64+0x2e8] ;  /* 0x0002e82810367980 */ /* 0x000ee8000c101900 */
[----:B------:R-:W3:Y:S04]  /*1a830*/  LD.E R55, desc[UR40][R16.64+0x2ec] ;  /* 0x0002ec2810377980 */ /* 0x000ee8000c101900 */
[----:B------:R-:W3:Y:S04]  /*1a840*/  LD.E R56, desc[UR40][R16.64+0x2f0] ;  /* 0x0002f02810387980 */ /* 0x000ee8000c101900 */
[----:B------:R-:W3:Y:S04]  /*1a850*/  LD.E R57, desc[UR40][R16.64+0x2f4] ;  /* 0x0002f42810397980 */ /* 0x000ee8000c101900 */
[----:B------:R-:W3:Y:S04]  /*1a860*/  LD.E R58, desc[UR40][R16.64+0x2f8] ;  /* 0x0002f828103a7980 */ /* 0x000ee8000c101900 */
[----:B--2---:R-:W3:Y:S04]  /*1a870*/  LD.E R59, desc[UR40][R16.64+0x2fc] ;  /* 0x0002fc28103b7980 */ /* 0x004ee8000c101900 */
[----:B------:R-:W3:Y:S04]  /*1a880*/  LD.E R60, desc[UR40][R16.64+0x300] ;  /* 0x00030028103c7980 */ /* 0x000ee8000c101900 */
[----:B------:R-:W3:Y:S04]  /*1a890*/  LD.E R61, desc[UR40][R16.64+0x304] ;  /* 0x00030428103d7980 */ /* 0x000ee8000c101900 */
[----:B------:R-:W3:Y:S04]  /*1a8a0*/  LD.E R62, desc[UR40][R16.64+0x308] ;  /* 0x00030828103e7980 */ /* 0x000ee8000c101900 */
[----:B------:R-:W3:Y:S04]  /*1a8b0*/  LD.E R63, desc[UR40][R16.64+0x30c] ;  /* 0x00030c28103f7980 */ /* 0x000ee8000c101900 */
[----:B------:R-:W3:Y:S04]  /*1a8c0*/  LD.E R64, desc[UR40][R16.64+0x310] ;  /* 0x0003102810407980 */ /* 0x000ee8000c101900 */
[----:B-----5:R-:W3:Y:S04]  /*1a8d0*/  LD.E R65, desc[UR40][R16.64+0x314] ;  /* 0x0003142810417980 */ /* 0x020ee8000c101900 */
        /* <DEDUP_REMOVED lines=912> */
[----:B------:R-:W3:Y:S04]  /*1e1e0*/  LD.E R11, desc[UR40][R16.64+0x270] ;  /* 0x00027028100b7980 */ /* 0x000ee8000c101900 */
[----:B---3--:R3:W-:Y:S04]  /*1e1f0*/  ST.E desc[UR40][R16.64+0x270], R11 ;  /* 0x0002700b10007985 */ /* 0x0087e8000c101928 */
[----:B------:R-:W4:Y:S04]  /*1e200*/  LD.E R13, desc[UR40][R8.64] ;  /* 0x00000028080d7980 */ /* 0x000f28000c101900 */
[----:B----4-:R4:W-:Y:S04]  /*1e210*/  ST.E desc[UR40][R8.64], R13 ;  /* 0x0000000d08007985 */ /* 0x0109e8000c101928 */
[----:B------:R-:W5:Y:S04]  /*1e220*/  LD.E R15, desc[UR40][R6.64] ;  /* 0x00000028060f7980 */ /* 0x000f68000c101900 */
[----:B-----5:R5:W-:Y:S04]  /*1e230*/  ST.E desc[UR40][R6.64], R15 ;  /* 0x0000000f06007985 */ /* 0x020be8000c101928 */
[----:B------:R-:W2:Y:S04]  /*1e240*/  LD.E R19, desc[UR40][R4.64] ;  /* 0x0000002804137980 */ /* 0x000ea8000c101900 */
[----:B--2---:R2:W-:Y:S04]  /*1e250*/  ST.E desc[UR40][R4.64], R19 ;  /* 0x0000001304007985 */ /* 0x0045e8000c101928 */
[----:B------:R-:W2:Y:S04]  /*1e260*/  LD.E R21, desc[UR40][R16.64+0x280] ;  /* 0x0002802810157980 */ /* 0x000ea8000c101900 */
[----:B0-----:R-:W2:Y:S04]  /*1e270*/  LD.E R25, desc[UR40][R16.64+0x284] ;  /* 0x0002842810197980 */ /* 0x001ea8000c101900 */
[----:B-1----:R-:W2:Y:S04]  /*1e280*/  LD.E R27, desc[UR40][R16.64+0x288] ;  /* 0x00028828101b7980 */ /* 0x002ea8000c101900 */
[----:B------:R-:W2:Y:S04]  /*1e290*/  LD.E R29, desc[UR40][R16.64+0x28c] ;  /* 0x00028c28101d7980 */ /* 0x000ea8000c101900 */
[----:B---3--:R-:W3:Y:S04]  /*1e2a0*/  LD.E R11, desc[UR40][R16.64+0x290] ;  /* 0x00029028100b7980 */ /* 0x008ee8000c101900 */
[----:B------:R-:W3:Y:S04]  /*1e2b0*/  LD.E R31, desc[UR40][R16.64+0x294] ;  /* 0x00029428101f7980 */ /* 0x000ee8000c101900 */
[----:B----4-:R-:W4:Y:S04]  /*1e2c0*/  LD.E R9, desc[UR40][R16.64+0x298] ;  /* 0x0002982810097980 */ /* 0x010f28000c101900 */
[----:B------:R-:W4:Y:S04]  /*1e2d0*/  LD.E R13, desc[UR40][R16.64+0x29c] ;  /* 0x00029c28100d7980 */ /* 0x000f28000c101900 */
[----:B-----5:R-:W5:Y:S04]  /*1e2e0*/  LD.E R7, desc[UR40][R16.64+0x2a0] ;  /* 0x0002a02810077980 */ /* 0x020f68000c101900 */
[----:B------:R-:W5:Y:S04]  /*1e2f0*/  LD.E R15, desc[UR40][R16.64+0x2a4] ;  /* 0x0002a428100f7980 */ /* 0x000f68000c101900 */
        /* <DEDUP_REMOVED lines=122> */
[----:B-----5:R0:W-:Y:S04]  /*1eaa0*/  ST.E desc[UR40][R16.64+0x2a0], R7 ;  /* 0x0002a00710007985 */ /* 0x0201e8000c101928 */
        /* <DEDUP_REMOVED lines=123> */
.L_x_3304:
[----:B------:R-:W-:Y:S05]  /*1f260*/  BSYNC B0 ;  /* 0x0000000000007941 */ /* 0x000fea0003800000 */
.L_x_3303:
[C---:B------:R-:W-:Y:S01]  /*1f270*/  ISETP.GT.AND P1, PT, R10.reuse, UR45, PT ;  /* 0x0000002d0a007c0c */ /* 0x040fe2000bf24270 */
[----:B------:R-:W-:-:S12]  /*1f280*/  VIADD R10, R10, 0xffffffff ;  /* 0xffffffff0a0a7836 */ /* 0x000fd80000000000 */
[----:B------:R-:W-:Y:S05]  /*1f290*/  @P1 BRA `(.L_x_3305) ;  /* 0xffffff4c00901947 */ /* 0x000fea000383ffff */
.L_x_3278:
[----:B01----:R-:W0:Y:S01]  /*1f2a0*/  S2R R0, SR_TID.X ;  /* 0x0000000000007919 */ /* 0x003e220000002100 */
[----:B------:R-:W-:Y:S05]  /*1f2b0*/  WARPSYNC.ALL ;  /* 0x0000000000007948 */ /* 0x000fea0003800000 */
[----:B0-----:R-:W-:-:S04]  /*1f2c0*/  SHF.R.U32.HI R0, RZ, 0x7, R0 ;  /* 0x00000007ff007819 */ /* 0x001fc80000011600 */
[----:B------:R-:W-:Y:S01]  /*1f2d0*/  IADD3 R143, -R0, 0xb, RZ ;  /* 0x0000000b008f7810 */ /* 0x000fe20007ffe1ff */
[----:B------:R-:W2:Y:S04]  /*1f2e0*/  LDL R5, [R1+0x240] ;  /* 0x0002400001057983 */ /* 0x000ea80000100800 */
[----:B------:R-:W3:Y:S04]  /*1f2f0*/  LDL R6, [R1+0x244] ;  /* 0x0002440001067983 */ /* 0x000ee80000100800 */
[----:B------:R-:W4:Y:S04]  /*1f300*/  LDL R4, [R1+0x218] ;  /* 0x0002180001047983 */ /* 0x000f280000100800 */
[----:B------:R-:W5:Y:S04]  /*1f310*/  LDL.64 R128, [R1+0x290] ;  /* 0x0002900001807983 */ /* 0x000f680000100a00 */
        /* <DEDUP_REMOVED lines=60> */
[----:B------:R-:W5:Y:S04]  /*1f6e0*/  LDL R134, [R1+0x220] ;  /* 0x0002200001867983 */ /* 0x000f680000100800 */
[----:B------:R-:W5:Y:S04]  /*1f6f0*/  LDL R136, [R1+0x224] ;  /* 0x0002240001887983 */ /* 0x000f680000100800 */
[----:B--2---:R-:W0:Y:S02]  /*1f700*/  SHFL.BFLY PT, R0, R5, 0x2, 0x1f ;  /* 0x0c401f0005007f89 */ /* 0x004e2400000e0000 */
[----:B0-----:R-:W-:-:S05]  /*1f710*/  FADD.FTZ R0, R5, R0 ;  /* 0x0000000005007221 */ /* 0x001fca0000010000 */
[----:B------:R-:W0:Y:S02]  /*1f720*/  SHFL.BFLY PT, R3, R0, 0x1, 0x1f ;  /* 0x0c201f0000037f89 */ /* 0x000e2400000e0000 */
[----:B0-----:R-:W-:-:S05]  /*1f730*/  FADD.FTZ R2, R0, R3 ;  /* 0x0000000300027221 */ /* 0x001fca0000010000 */
[----:B------:R-:W-:Y:S04]  /*1f740*/  STL [R1+0x240], R2 ;  /* 0x0002400201007387 */ /* 0x000fe80000100800 */
[----:B------:R-:W2:Y:S04]  /*1f750*/  LDL R141, [R1+0x240] ;  /* 0x00024000018d7983 */ /* 0x000ea80000100800 */
[----:B---3--:R-:W0:Y:S02]  /*1f760*/  SHFL.BFLY PT, R3, R6, 0x2, 0x1f ;  /* 0x0c401f0006037f89 */ /* 0x008e2400000e0000 */
[----:B0-----:R-:W-:Y:S01]  /*1f770*/  FADD.FTZ R3, R3, R6 ;  /* 0x0000000603037221 */ /* 0x001fe20000010000 */
[----:B----4-:R-:W-:Y:S01]  /*1f780*/  VIADD R0, R4, 0x1 ;  /* 0x0000000104007836 */ /* 0x010fe20000000000 */
[----:B------:R-:W3:Y:S04]  /*1f790*/  LDL.64 R6, [R1+0x438] ;  /* 0x0004380001067983 */ /* 0x000ee80000100a00 */
[----:B------:R-:W0:Y:S01]  /*1f7a0*/  SHFL.BFLY PT, R138, R3, 0x1, 0x1f ;  /* 0x0c201f00038a7f89 */ /* 0x000e2200000e0000 */
[----:B------:R-:W-:-:S03]  /*1f7b0*/  ISETP.NE.AND P2, PT, R0, 0x2, PT ;  /* 0x000000020000780c */ /* 0x000fc60003f45270 */
[----:B------:R-:W4:Y:S10]  /*1f7c0*/  LDL.64 R4, [R1+0x458] ;  /* 0x0004580001047983 */ /* 0x000f340000100a00 */
[----:B------:R-:W4:Y:S01]  /*1f7d0*/  @!P2 LDL R135, [R1+0x21c] ;  /* 0x00021c000187a983 */ /* 0x000f220000100800 */
[----:B0-----:R-:W-:-:S03]  /*1f7e0*/  FADD.FTZ R138, R3, R138 ;  /* 0x0000008a038a7221 */ /* 0x001fc60000010000 */
[----:B------:R-:W3:Y:S01]  /*1f7f0*/  LDL.64 R2, [R1+0x2a0] ;  /* 0x0002a00001027983 */ /* 0x000ee20000100a00 */
[----:B------:R0:W-:Y:S08]  /*1f800*/  BAR.ARV R143, 0x100 ;  /* 0x0004008f0000751d */ /* 0x0001f00000002000 */
[----:B------:R-:W-:Y:S06]  /*1f810*/  BAR.ARV 0x8, 0x180 ;  /* 0x0206000000007b1d */ /* 0x000fec0000002000 */
[----:B------:R-:W-:-:S13]  /*1f820*/  FSETP.NE.FTZ.AND P1, PT, R138, RZ, PT ;  /* 0x000000ff8a00720b */ /* 0x000fda0003f35000 */
[----:B------:R-:W4:Y:S04]  /*1f830*/  @P1 LDL R140, [R1+0x250] ;  /* 0x00025000018c1983 */ /* 0x000f280000100800 */
[----:B------:R-:W4:Y:S01]  /*1f840*/  @P1 LDL R139, [R1+0x234] ;  /* 0x00023400018b1983 */ /* 0x000f220000100800 */
[----:B--2---:R-:W-:-:S13]  /*1f850*/  FSETP.NE.FTZ.AND P0, PT, R141, RZ, PT ;  /* 0x000000ff8d00720b */ /* 0x004fda0003f15000 */
[----:B------:R-:W2:Y:S04]  /*1f860*/  @P0 LDL R142, [R1+0x250] ;  /* 0x00025000018e0983 */ /* 0x000ea80000100800 */
[----:B------:R-:W2:Y:S01]  /*1f870*/  @P0 LDL R145, [R1+0x230] ;  /* 0x0002300001910983 */ /* 0x000ea20000100800 */
[----:B------:R-:W-:-:S06]  /*1f880*/  IMAD.MOV.U32 R137, RZ, RZ, RZ ;  /* 0x000000ffff897224 */ /* 0x000fcc00078e00ff */
[----:B------:R-:W5:Y:S08]  /*1f890*/  @P0 MUFU.RCP R137, R141 ;  /* 0x0000008d00890308 */ /* 0x000f700000001000 */
[----:B------:R-:W1:Y:S01]  /*1f8a0*/  @P0 MUFU.LG2 R144, R141 ;  /* 0x0000008d00900308 */ /* 0x000e620000000c00 */
[-C--:B-----5:R-:W-:Y:S01]  /*1f8b0*/  FMUL.FTZ R129, R129, R137.reuse ;  /* 0x0000008981817220 */ /* 0x0a0fe20000410000 */
[----:B------:R-:W-:-:S06]  /*1f8c0*/  FMUL.FTZ R128, R128, R137 ;  /* 0x0000008980807220 */ /* 0x000fcc0000410000 */
[----:B------:R-:W-:Y:S01]  /*1f8d0*/  @P1 MUFU.LG2 R146, R138 ;  /* 0x0000008a00921308 */ /* 0x000fe20000000c00 */
[----:B------:R5:W-:Y:S02]  /*1f8e0*/  STL.64 [R1+0x290], R128 ;  /* 0x0002908001007387 */ /* 0x000be40000100a00 */
[----:B-----5:R-:W-:-:S06]  /*1f8f0*/  IMAD.MOV.U32 R128, RZ, RZ, RZ ;  /* 0x000000ffff807224 */ /* 0x020fcc00078e00ff */
[----:B------:R-:W5:Y:S01]  /*1f900*/  @P1 MUFU.RCP R128, R138 ;  /* 0x0000008a00801308 */ /* 0x000f620000001000 */
[----:B-1----:R-:W-:Y:S01]  /*1f910*/  @P0 FMUL.FTZ R147, R144, 0.69314718246459960938 ;  /* 0x3f31721890930820 */ /* 0x002fe20000410000 */
[-C--:B---3--:R-:W-:Y:S01]  /*1f920*/  FMUL.FTZ R3, R3, R137.reuse ;  /* 0x0000008903037220 */ /* 0x088fe20000410000 */
        /* <DEDUP_REMOVED lines=62> */
[-C--:B-----5:R-:W-:Y:S01]  /*1fd10*/  FMUL.FTZ R73, R73, R128.reuse ;  /* 0x0000008049497220 */ /* 0x0a0fe20000410000 */
        /* <DEDUP_REMOVED lines=59> */
[-C--:B----4-:R-:W-:Y:S01]  /*200d0*/  FMUL.FTZ R5, R5, R128.reuse ;  /* 0x0000008005057220 */ /* 0x090fe20000410000 */
[-C--:B------:R-:W-:Y:S01]  /*200e0*/  FMUL.FTZ R4, R4, R128.reuse ;  /* 0x0000008004047220 */ /* 0x080fe20000410000 */
[-C--:B------:R-:W-:Y:S01]  /*200f0*/  FMUL.FTZ R9, R9, R128.reuse ;  /* 0x0000008009097220 */ /* 0x080fe20000410000 */
[----:B------:R-:W-:Y:S01]  /*20100*/  FMUL.FTZ R8, R8, R128 ;  /* 0x0000008008087220 */ /* 0x000fe20000410000 */
[----:B------:R-:W-:Y:S01]  /*20110*/  VIADD R134, R134, 0x1 ;  /* 0x0000000186867836 */ /* 0x000fe20000000000 */
[----:B-1----:R-:W-:Y:S01]  /*20120*/  @!P2 LOP3.LUT R2, R135, 0x1, RZ, 0x3c, !PT ;  /* 0x000000018702a812 */ /* 0x002fe200078e3cff */
[----:B------:R-:W-:Y:S01]  /*20130*/  VIADD R136, R136, 0x1 ;  /* 0x0000000188887836 */ /* 0x000fe20000000000 */
[----:B------:R0:W-:Y:S04]  /*20140*/  STL [R1+0x244], R138 ;  /* 0x0002448a01007387 */ /* 0x0001e80000100800 */
        /* <DEDUP_REMOVED lines=24> */
[----:B------:R0:W-:Y:S01]  /*202d0*/  STL.64 [R1+0x400], R86 ;  /* 0x0004005601007387 */ /* 0x0001e20000100a00 */
[----:B--2---:R-:W-:Y:S01]  /*202e0*/  @P0 FMUL.FTZ R144, R142, 0.69314718246459960938 ;  /* 0x3f3172188e900820 */ /* 0x004fe20000410000 */
[----:B------:R-:W-:-:S03]  /*202f0*/  IMAD.MOV.U32 R142, RZ, RZ, -0x800000 ;  /* 0xff800000ff8e7424 */ /* 0x000fc600078e00ff */
[----:B------:R-:W-:Y:S01]  /*20300*/  @P0 FFMA.FTZ R142, R144, R145, R147 ;  /* 0x00000091908e0223 */ /* 0x000fe20000010093 */
[----:B------:R-:W-:Y:S01]  /*20310*/  @P1 FMUL.FTZ R145, R146, 0.69314718246459960938 ;  /* 0x3f31721892911820 */ /* 0x000fe20000410000 */
[----:B------:R-:W-:Y:S01]  /*20320*/  @P1 FMUL.FTZ R144, R140, 0.69314718246459960938 ;  /* 0x3f3172188c901820 */ /* 0x000fe20000410000 */
[----:B------:R-:W-:-:S03]  /*20330*/  IMAD.MOV.U32 R140, RZ, RZ, -0x800000 ;  /* 0xff800000ff8c7424 */ /* 0x000fc600078e00ff */
[----:B------:R-:W-:Y:S01]  /*20340*/  @P1 FFMA.FTZ R140, R144, R139, R145 ;  /* 0x0000008b908c1223 */ /* 0x000fe20000010091 */
        /* <DEDUP_REMOVED lines=40> */
[----:B------:R0:W-:Y:S04]  /*205d0*/  STL [R1+0x220], R134 ;  /* 0x0002208601007387 */ /* 0x0001e80000100800 */
[----:B------:R0:W-:Y:S04]  /*205e0*/  @!P2 STL [R1+0x21c], R2 ;  /* 0x00021c020100a387 */ /* 0x0001e80000100800 */
[----:B------:R0:W-:Y:S04]  /*205f0*/  STL [R1+0x224], R136 ;  /* 0x0002248801007387 */ /* 0x0001e80000100800 */
[----:B------:R0:W-:Y:S01]  /*20600*/  @!P2 STL [R1+0x218], RZ ;  /* 0x000218ff0100a387 */ /* 0x0001e20000100800 */
[----:B------:R-:W-:-:S13]  /*20610*/  PLOP3.LUT P0, PT, PT, PT, PT, 0x8, 0x0 ;  /* 0x000000000000781c */ /* 0x000fda0003f0e170 */
.L_x_3217:
[----:B------:R-:W1:Y:S01]  /*20620*/  S2R R3, SR_CgaCtaId ;  /* 0x0000000000037919 */ /* 0x000e620000008800 */
[----:B0-----:R-:W-:Y:S01]  /*20630*/  MOV R0, 0x400 ;  /* 0x0000040000007802 */ /* 0x001fe20000000f00 */
[----:B------:R-:W-:Y:S01]  /*20640*/  BSSY B0, `(.L_x_3306) ;  /* 0x00004a8000007945 */ /* 0x000fe20003800000 */
[----:B------:R-:W-:Y:S02]  /*20650*/  BAR.SYNC.DEFER_BLOCKING 0x5, 0x180 ;  /* 0x0146000000007b1d */ /* 0x000fe40000010000 */
[----:B-1----:R-:W-:-:S05]  /*20660*/  LEA R0, R3, R0, 0x18 ;  /* 0x0000000003007211 */ /* 0x002fca00078ec0ff */
[----:B------:R-:W0:Y:S02]  /*20670*/  LDS.128 R4, [R0+0x324d0] ;  /* 0x0324d00000047984 */ /* 0x000e240000000c00 */
[----:B0-----:R-:W-:Y:S02]  /*20680*/  R2UR UR5, R5 ;  /* 0x00000000050572ca */ /* 0x001fe400000e0000 */
[----:B------:R-:W-:Y:S02]  /*20690*/  R2UR UR7, R6 ;  /* 0x00000000060772ca */ /* 0x000fe400000e0000 */
[----:B------:R-:W-:Y:S01]  /*206a0*/  R2UR UR6, R7 ;  /* 0x00000000070672ca */ /* 0x000fe200000e0000 */
[----:B------:R-:W-:Y:S06]  /*206b0*/  BAR.ARV 0x4, 0x180 ;  /* 0x0106000000007b1d */ /* 0x000fec0000002000 */
[----:B------:R-:W-:Y:S08]  /*206c0*/  @P0 BRA `(.L_x_3307) ;  /* 0x0000003800e40947 */ /* 0x000ff00003800000 */
[----:B------:R-:W2:Y:S01]  /*206d0*/  LDL R18, [R1+0x4dc] ;  /* 0x0004dc0001127983 */ /* 0x000ea20000100800 */
[----:B------:R-:W-:Y:S01]  /*206e0*/  ULDC.64 UR8, c[0x0][0xd00] ;  /* 0x0003400000087ab9 */ /* 0x000fe20000000a00 */
[----:B------:R-:W-:Y:S02]  /*206f0*/  ULDC.64 UR10, c[0x0][0xd00] ;  /* 0x00034000000a7ab9 */ /* 0x000fe40000000a00 */
[----:B------:R-:W3:Y:S04]  /*20700*/  LDL.128 R136, [R1+0x270] ;  /* 0x0002700001887983 */ /* 0x000ee80000100c00 */
[----:B------:R-:W4:Y:S04]  /*20710*/  LDL.128 R4, [R1+0x280] ;  /* 0x0002800001047983 */ /* 0x000f280000100c00 */
        /* <DEDUP_REMOVED lines=29> */
[----:B------:R-:W4:Y:S01]  /*208f0*/  LDL.128 R132, [R1+0x460] ;  /* 0x0004600001847983 */ /* 0x000f220000100c00 */
[----:B------:R-:W0:Y:S01]  /*20900*/  S2R R19, SR_SWINHI ;  /* 0x0000000000137919 */ /* 0x000e220000002f00 */
[----:B------:R-:W-:-:S02]  /*20910*/  MOV R2, R0 ;  /* 0x0000000000027202 */ /* 0x000fc40000000f00 */
[----:B0-----:R-:W-:Y:S01]  /*20920*/  MOV R3, R19 ;  /* 0x0000001300037202 */ /* 0x001fe20000000f00 */
[----:B------:R-:W-:Y:S01]  /*20930*/  UIMAD.WIDE UR8, UR38, 0x4, UR8 ;  /* 0x00000004260878a5 */ /* 0x000fe2000f8e0208 */
[----:B------:R-:W-:Y:S01]  /*20940*/  ULDC UR4, c[0x0][0xb88] ;  /* 0x0002e20000047ab9 */ /* 0x000fe20000000800 */
[----:B--2---:R-:W-:-:S03]  /*20950*/  IMAD.WIDE R18, R18, 0x2, R2 ;  /* 0x0000000212127825 */ /* 0x004fc600078e0202 */
[----:B------:R-:W-:-:S04]  /*20960*/  LOP3.LUT R21, R18, 0x380, RZ, 0xc0, !PT ;  /* 0x0000038012157812 */ /* 0x000fc800078ec0ff */
[----:B------:R-:W-:-:S04]  /*20970*/  SHF.R.U64 R21, R21, 0x3, RZ ;  /* 0x0000000315157819 */ /* 0x000fc800000012ff */
[----:B------:R-:W-:Y:S01]  /*20980*/  LOP3.LUT R20, R21, R18, RZ, 0x3c, !PT ;  /* 0x0000001215147212 */ /* 0x000fe200078e3cff */
[----:B------:R-:W-:Y:S01]  /*20990*/  IMAD.MOV.U32 R21, RZ, RZ, R19 ;  /* 0x000000ffff157224 */ /* 0x000fe200078e0013 */
[----:B---3--:R-:W-:Y:S02]  /*209a0*/  F2FP.BF16.F32.PACK_AB R136, R137, R136 ;  /* 0x000000888988723e */ /* 0x008fe400000010ff */
[----:B------:R-:W-:Y:S02]  /*209b0*/  F2FP.BF16.F32.PACK_AB R137, R139, R138 ;  /* 0x0000008a8b89723e */ /* 0x000fe400000010ff */
[----:B----4-:R-:W-:Y:S02]  /*209c0*/  F2FP.BF16.F32.PACK_AB R139, R7, R6 ;  /* 0x00000006078b723e */ /* 0x010fe400000010ff */
[----:B------:R-:W-:Y:S02]  /*209d0*/  MOV R6, R20 ;  /* 0x0000001400067202 */ /* 0x000fe40000000f00 */
[----:B------:R-:W-:-:S04]  /*209e0*/  IADD3 R21, P1, R18, 0x20, RZ ;  /* 0x0000002012157810 */ /* 0x000fc80007f3e0ff */
[----:B------:R-:W-:-:S04]  /*209f0*/  LOP3.LUT R20, R21, 0x380, RZ, 0xc0, !PT ;  /* 0x0000038015147812 */ /* 0x000fc800078ec0ff */
[----:B------:R-:W-:Y:S02]  /*20a00*/  SHF.R.U64 R20, R20, 0x3, RZ ;  /* 0x0000000314147819 */ /* 0x000fe400000012ff */
[----:B------:R-:W-:Y:S01]  /*20a10*/  F2FP.BF16.F32.PACK_AB R138, R5, R4 ;  /* 0x00000004058a723e */ /* 0x000fe200000010ff */
[----:B------:R-:W-:Y:S01]  /*20a20*/  BAR.SYNC.DEFER_BLOCKING 0x1, 0x100 ;  /* 0x0044000000007b1d */ /* 0x000fe20000010000 */
[----:B------:R-:W-:Y:S01]  /*20a30*/  LOP3.LUT R20, R20, R21, RZ, 0x3c, !PT ;  /* 0x0000001514147212 */ /* 0x000fe200078e3cff */
[----:B------:R-:W-:Y:S01]  /*20a40*/  IMAD.X R21, RZ, RZ, R19, P1 ;  /* 0x000000ffff157224 */ /* 0x000fe200008e0613 */
[C---:B------:R-:W-:Y:S02]  /*20a50*/  IADD3 R5, P0, R18.reuse, 0x40, RZ ;  /* 0x0000004012057810 */ /* 0x040fe40007f1e0ff */
[----:B------:R-:W-:Y:S02]  /*20a60*/  IADD3 R141, P4, R18, 0x60, RZ ;  /* 0x00000060128d7810 */ /* 0x000fe40007f9e0ff */
[----:B------:R-:W-:-:S02]  /*20a70*/  LOP3.LUT R4, R5, 0x380, RZ, 0xc0, !PT ;  /* 0x0000038005047812 */ /* 0x000fc400078ec0ff */
[----:B------:R-:W-:Y:S02]  /*20a80*/  LOP3.LUT R7, R141, 0x380, RZ, 0xc0, !PT ;  /* 0x000003808d077812 */ /* 0x000fe400078ec0ff */
[----:B------:R-:W-:Y:S02]  /*20a90*/  MOV R20, R20 ;  /* 0x0000001400147202 */ /* 0x000fe40000000f00 */
[----:B------:R-:W-:Y:S02]  /*20aa0*/  IADD3 R21, P6, R18, 0x4020, RZ ;  /* 0x0000402012157810 */ /* 0x000fe40007fde0ff */
[----:B------:R-:W-:Y:S02]  /*20ab0*/  F2FP.BF16.F32.PACK_AB R8, R9, R8 ;  /* 0x000000080908723e */ /* 0x000fe400000010ff */
[----:B------:R-:W-:Y:S02]  /*20ac0*/  F2FP.BF16.F32.PACK_AB R9, R11, R10 ;  /* 0x0000000a0b09723e */ /* 0x000fe400000010ff */
[----:B------:R-:W-:-:S02]  /*20ad0*/  SHF.R.U64 R4, R4, 0x3, RZ ;  /* 0x0000000304047819 */ /* 0x000fc400000012ff */
[----:B------:R-:W-:Y:S02]  /*20ae0*/  F2FP.BF16.F32.PACK_AB R10, R13, R12 ;  /* 0x0000000c0d0a723e */ /* 0x000fe400000010ff */
[----:B------:R-:W-:Y:S01]  /*20af0*/  IADD3 R147, P5, R18, 0x4040, RZ ;  /* 0x0000404012937810 */ /* 0x000fe20007fbe0ff */
[----:B------:R0:W-:Y:S01]  /*20b00*/  STSM.16.M88.4 [R6], R136 ;  /* 0x0000008806007844 */ /* 0x0001e20000000200 */
[----:B------:R-:W-:Y:S02]  /*20b10*/  LOP3.LUT R12, R21, 0x380, RZ, 0xc0, !PT ;  /* 0x00000380150c7812 */ /* 0x000fe400078ec0ff */
[----:B------:R-:W-:Y:S02]  /*20b20*/  LOP3.LUT R4, R4, R5, RZ, 0x3c, !PT ;  /* 0x0000000504047212 */ /* 0x000fe400078e3cff */
[----:B------:R-:W-:Y:S02]  /*20b30*/  LOP3.LUT R146, R147, 0x380, RZ, 0xc0, !PT ;  /* 0x0000038093927812 */ /* 0x000fe400078ec0ff */
[----:B------:R-:W-:-:S02]  /*20b40*/  SHF.R.U64 R12, R12, 0x3, RZ ;  /* 0x000000030c0c7819 */ /* 0x000fc400000012ff */
[----:B0-----:R-:W-:Y:S02]  /*20b50*/  SHF.R.U64 R6, R7, 0x3, RZ ;  /* 0x0000000307067819 */ /* 0x001fe400000012ff */
[----:B------:R-:W-:-:S04]  /*20b60*/  IADD3 R7, P3, R18, 0x4000, RZ ;  /* 0x0000400012077810 */ /* 0x000fc80007f7e0ff */
[----:B------:R-:W-:Y:S02]  /*20b70*/  LOP3.LUT R5, R7, 0x380, RZ, 0xc0, !PT ;  /* 0x0000038007057812 */ /* 0x000fe400078ec0ff */
[----:B------:R-:W-:Y:S02]  /*20b80*/  F2FP.BF16.F32.PACK_AB R11, R15, R14 ;  /* 0x0000000e0f0b723e */ /* 0x000fe400000010ff */
[----:B------:R-:W-:Y:S02]  /*20b90*/  SHF.R.U64 R146, R146, 0x3, RZ ;  /* 0x0000000392927819 */ /* 0x000fe400000012ff */
[----:B------:R-:W-:Y:S02]  /*20ba0*/  SHF.R.U64 R14, R5, 0x3, RZ ;  /* 0x00000003050e7819 */ /* 0x000fe400000012ff */
[----:B------:R-:W-:Y:S02]  /*20bb0*/  LOP3.LUT R12, R12, R21, RZ, 0x3c, !PT ;  /* 0x000000150c0c7212 */ /* 0x000fe400078e3cff */
[----:B------:R-:W-:-:S02]  /*20bc0*/  IADD3 R145, P2, R18, 0x4060, RZ ;  /* 0x0000406012917810 */ /* 0x000fc40007f5e0ff */
[----:B------:R-:W-:Y:S01]  /*20bd0*/  IADD3 R21, P1, R18, 0x8000, RZ ;  /* 0x0000800012157810 */ /* 0x000fe20007f3e0ff */
[----:B------:R0:W-:Y:S01]  /*20be0*/  STSM.16.M88.4 [R20], R8 ;  /* 0x0000000814007844 */ /* 0x0001e20000000200 */
[----:B------:R-:W-:Y:S01]  /*20bf0*/  LOP3.LUT R146, R146, R147, RZ, 0x3c, !PT ;  /* 0x0000009392927212 */ /* 0x000fe200078e3cff */
[--C-:B------:R-:W-:Y:S01]  /*20c00*/  IMAD.X R147, RZ, RZ, R19.reuse, P5 ;  /* 0x000000ffff937224 */ /* 0x100fe200028e0613 */
[----:B------:R-:W-:Y:S02]  /*20c10*/  LOP3.LUT R14, R14, R7, RZ, 0x3c, !PT ;  /* 0x000000070e0e7212 */ /* 0x000fe400078e3cff */
[----:B------:R-:W-:Y:S02]  /*20c20*/  LOP3.LUT R144, R145, 0x380, RZ, 0xc0, !PT ;  /* 0x0000038091907812 */ /* 0x000fe400078ec0ff */
[----:B------:R-:W-:Y:S01]  /*20c30*/  LOP3.LUT R7, R21, 0x380, RZ, 0xc0, !PT ;  /* 0x0000038015077812 */ /* 0x000fe200078ec0ff */
[--C-:B------:R-:W-:Y:S01]  /*20c40*/  IMAD.X R5, RZ, RZ, R19.reuse, P0 ;  /* 0x000000ffff057224 */ /* 0x100fe200000e0613 */
[----:B------:R-:W-:Y:S01]  /*20c50*/  SHF.R.U64 R144, R144, 0x3, RZ ;  /* 0x0000000390907819 */ /* 0x000fe200000012ff */
[----:B------:R-:W-:Y:S01]  /*20c60*/  IMAD.X R15, RZ, RZ, R19, P3 ;  /* 0x000000ffff0f7224 */ /* 0x000fe200018e0613 */
[----:B------:R-:W-:-:S02]  /*20c70*/  LOP3.LUT R6, R6, R141, RZ, 0x3c, !PT ;  /* 0x0000008d06067212 */ /* 0x000fc400078e3cff */
[C---:B0-----:R-:W-:Y:S02]  /*20c80*/  IADD3 R11, P5, R18.reuse, 0xc020, RZ ;  /* 0x0000c020120b7810 */ /* 0x041fe40007fbe0ff */
[----:B------:R-:W-:Y:S01]  /*20c90*/  SHF.R.U64 R20, R7, 0x3, RZ ;  /* 0x0000000307147819 */ /* 0x000fe200000012ff */
[--C-:B------:R-:W-:Y:S01]  /*20ca0*/  IMAD.X R7, RZ, RZ, R19.reuse, P4 ;  /* 0x000000ffff077224 */ /* 0x100fe200020e0613 */
[----:B------:R-:W-:Y:S02]  /*20cb0*/  LOP3.LUT R10, R11, 0x380, RZ, 0xc0, !PT ;  /* 0x000003800b0a7812 */ /* 0x000fe400078ec0ff */
[C---:B------:R-:W-:Y:S01]  /*20cc0*/  IADD3 R143, P0, R18.reuse, 0x8020, RZ ;  /* 0x00008020128f7810 */ /* 0x040fe20007f1e0ff */
[--C-:B------:R-:W-:Y:S01]  /*20cd0*/  IMAD.X R13, RZ, RZ, R19.reuse, P6 ;  /* 0x000000ffff0d7224 */ /* 0x100fe200030e0613 */
[----:B------:R-:W-:Y:S02]  /*20ce0*/  IADD3 R141, P4, R18, 0x8040, RZ ;  /* 0x00008040128d7810 */ /* 0x000fe40007f9e0ff */
[----:B------:R-:W-:Y:S01]  /*20cf0*/  LOP3.LUT R144, R144, R145, RZ, 0x3c, !PT ;  /* 0x0000009190907212 */ /* 0x000fe200078e3cff */
[----:B------:R-:W-:Y:S01]  /*20d00*/  IMAD.X R145, RZ, RZ, R19, P2 ;  /* 0x000000ffff917224 */ /* 0x000fe200010e0613 */
[----:B------:R-:W-:-:S02]  /*20d10*/  IADD3 R139, P3, R18, 0x8060, RZ ;  /* 0x00008060128b7810 */ /* 0x000fc40007f7e0ff */
[----:B------:R-:W-:Y:S01]  /*20d20*/  LOP3.LUT R20, R20, R21, RZ, 0x3c, !PT ;  /* 0x0000001514147212 */ /* 0x000fe200078e3cff */
[----:B------:R-:W-:Y:S01]  /*20d30*/  IMAD.X R21, RZ, RZ, R19, P1 ;  /* 0x000000ffff157224 */ /* 0x000fe200008e0613 */
[----:B------:R-:W-:Y:S02]  /*20d40*/  IADD3 R137, P6, R18, 0xc000, RZ ;  /* 0x0000c00012897810 */ /* 0x000fe40007fde0ff */
[----:B------:R-:W-:Y:S02]  /*20d50*/  SHF.R.U64 R10, R10, 0x3, RZ ;  /* 0x000000030a0a7819 */ /* 0x000fe400000012ff */
[----:B------:R-:W-:Y:S02]  /*20d60*/  LOP3.LUT R142, R143, 0x380, RZ, 0xc0, !PT ;  /* 0x000003808f8e7812 */ /* 0x000fe400078ec0ff */
[----:B------:R-:W-:Y:S02]  /*20d70*/  IADD3 R8, P2, R18, 0xc040, RZ ;  /* 0x0000c04012087810 */ /* 0x000fe40007f5e0ff */
[----:B------:R-:W-:-:S02]  /*20d80*/  LOP3.LUT R140, R141, 0x380, RZ, 0xc0, !PT ;  /* 0x000003808d8c7812 */ /* 0x000fc400078ec0ff */
[----:B------:R-:W-:Y:S02]  /*20d90*/  IADD3 R18, P1, R18, 0xc060, RZ ;  /* 0x0000c06012127810 */ /* 0x000fe40007f3e0ff */
[----:B------:R-:W-:Y:S02]  /*20da0*/  LOP3.LUT R138, R139, 0x380, RZ, 0xc0, !PT ;  /* 0x000003808b8a7812 */ /* 0x000fe400078ec0ff */
[----:B------:R-:W-:Y:S02]  /*20db0*/  LOP3.LUT R136, R137, 0x380, RZ, 0xc0, !PT ;  /* 0x0000038089887812 */ /* 0x000fe400078ec0ff */
[----:B------:R-:W-:Y:S02]  /*20dc0*/  LOP3.LUT R10, R10, R11, RZ, 0x3c, !PT ;  /* 0x0000000b0a0a7212 */ /* 0x000fe400078e3cff */
[----:B------:R-:W-:Y:S02]  /*20dd0*/  SHF.R.U64 R142, R142, 0x3, RZ ;  /* 0x000000038e8e7819 */ /* 0x000fe400000012ff */
[----:B------:R-:W-:-:S02]  /*20de0*/  LOP3.LUT R11, R8, 0x380, RZ, 0xc0, !PT ;  /* 0x00000380080b7812 */ /* 0x000fc400078ec0ff */
[----:B------:R-:W-:Y:S02]  /*20df0*/  SHF.R.U64 R140, R140, 0x3, RZ ;  /* 0x000000038c8c7819 */ /* 0x000fe400000012ff */
[----:B------:R-:W-:Y:S02]  /*20e00*/  LOP3.LUT R9, R18, 0x380, RZ, 0xc0, !PT ;  /* 0x0000038012097812 */ /* 0x000fe400078ec0ff */
[----:B------:R-:W-:Y:S02]  /*20e10*/  F2FP.BF16.F32.PACK_AB R24, R25, R24 ;  /* 0x000000181918723e */ /* 0x000fe400000010ff */
[----:B------:R-:W-:Y:S02]  /*20e20*/  SHF.R.U64 R138, R138, 0x3, RZ ;  /* 0x000000038a8a7819 */ /* 0x000fe400000012ff */
[----:B------:R-:W-:Y:S02]  /*20e30*/  F2FP.BF16.F32.PACK_AB R25, R27, R26 ;  /* 0x0000001a1b19723e */ /* 0x000fe400000010ff */
[----:B------:R-:W-:-:S02]  /*20e40*/  F2FP.BF16.F32.PACK_AB R32, R33, R32 ;  /* 0x000000202120723e */ /* 0x000fc400000010ff */
[----:B------:R-:W-:Y:S02]  /*20e50*/  SHF.R.U64 R136, R136, 0x3, RZ ;  /* 0x0000000388887819 */ /* 0x000fe400000012ff */
[----:B------:R-:W-:Y:S02]  /*20e60*/  MOV R4, R4 ;  /* 0x0000000400047202 */ /* 0x000fe40000000f00 */
[----:B------:R-:W-:Y:S02]  /*20e70*/  F2FP.BF16.F32.PACK_AB R26, R29, R28 ;  /* 0x0000001c1d1a723e */ /* 0x000fe400000010ff */
[----:B------:R-:W-:Y:S02]  /*20e80*/  F2FP.BF16.F32.PACK_AB R27, R31, R30 ;  /* 0x0000001e1f1b723e */ /* 0x000fe400000010ff */
[----:B------:R-:W-:Y:S02]  /*20e90*/  F2FP.BF16.F32.PACK_AB R33, R35, R34 ;  /* 0x000000222321723e */ /* 0x000fe400000010ff */
[----:B------:R-:W-:-:S02]  /*20ea0*/  F2FP.BF16.F32.PACK_AB R40, R41, R40 ;  /* 0x000000282928723e */ /* 0x000fc400000010ff */
[----:B------:R-:W-:Y:S01]  /*20eb0*/  LOP3.LUT R142, R142, R143, RZ, 0x3c, !PT ;  /* 0x0000008f8e8e7212 */ /* 0x000fe200078e3cff */
[----:B------:R-:W-:Y:S01]  /*20ec0*/  IMAD.X R143, RZ, RZ, R19, P0 ;  /* 0x000000ffff8f7224 */ /* 0x000fe200000e0613 */
[----:B------:R-:W-:Y:S02]  /*20ed0*/  SHF.R.U64 R11, R11, 0x3, RZ ;  /* 0x000000030b0b7819 */ /* 0x000fe400000012ff */
[----:B------:R-:W-:Y:S02]  /*20ee0*/  MOV R6, R6 ;  /* 0x0000000600067202 */ /* 0x000fe40000000f00 */
[----:B------:R-:W-:Y:S02]  /*20ef0*/  F2FP.BF16.F32.PACK_AB R34, R37, R36 ;  /* 0x000000242522723e */ /* 0x000fe400000010ff */
[----:B------:R-:W-:Y:S02]  /*20f00*/  F2FP.BF16.F32.PACK_AB R35, R39, R38 ;  /* 0x000000262723723e */ /* 0x000fe400000010ff */
[----:B------:R-:W-:-:S02]  /*20f10*/  F2FP.BF16.F32.PACK_AB R41, R43, R42 ;  /* 0x0000002a2b29723e */ /* 0x000fc400000010ff */
[----:B------:R-:W-:Y:S02]  /*20f20*/  F2FP.BF16.F32.PACK_AB R48, R49, R48 ;  /* 0x000000303130723e */ /* 0x000fe400000010ff */
[----:B------:R-:W-:Y:S01]  /*20f30*/  LOP3.LUT R140, R140, R141, RZ, 0x3c, !PT ;  /* 0x0000008d8c8c7212 */ /* 0x000fe200078e3cff */
[----:B------:R-:W-:Y:S01]  /*20f40*/  IMAD.X R141, RZ, RZ, R19, P4 ;  /* 0x000000ffff8d7224 */ /* 0x000fe200020e0613 */
[----:B------:R-:W-:Y:S02]  /*20f50*/  SHF.R.U64 R9, R9, 0x3, RZ ;  /* 0x0000000309097819 */ /* 0x000fe400000012ff */
[----:B------:R-:W-:Y:S02]  /*20f60*/  MOV R14, R14 ;  /* 0x0000000e000e7202 */ /* 0x000fe40000000f00 */
[----:B------:R-:W-:Y:S02]  /*20f70*/  F2FP.BF16.F32.PACK_AB R42, R45, R44 ;  /* 0x0000002c2d2a723e */ /* 0x000fe400000010ff */
[----:B------:R-:W-:-:S02]  /*20f80*/  F2FP.BF16.F32.PACK_AB R43, R47, R46 ;  /* 0x0000002e2f2b723e */ /* 0x000fc400000010ff */
[----:B------:R-:W-:Y:S02]  /*20f90*/  F2FP.BF16.F32.PACK_AB R49, R51, R50 ;  /* 0x000000323331723e */ /* 0x000fe400000010ff */
[----:B------:R-:W-:Y:S02]  /*20fa0*/  F2FP.BF16.F32.PACK_AB R56, R57, R56 ;  /* 0x000000383938723e */ /* 0x000fe400000010ff */
[----:B------:R-:W-:Y:S01]  /*20fb0*/  LOP3.LUT R138, R138, R139, RZ, 0x3c, !PT ;  /* 0x0000008b8a8a7212 */ /* 0x000fe200078e3cff */
[----:B------:R-:W-:Y:S01]  /*20fc0*/  IMAD.X R139, RZ, RZ, R19, P3 ;  /* 0x000000ffff8b7224 */ /* 0x000fe200018e0613 */
        /* <DEDUP_REMOVED lines=9> */
[----:B------:R-:W-:Y:S02]  /*21060*/  F2FP.BF16.F32.PACK_AB R58, R61, R60 ;  /* 0x0000003c3d3a723e */ /* 0x000fe400000010ff */
[----:B------:R-:W-:-:S02]  /*21070*/  F2FP.BF16.F32.PACK_AB R59, R63, R62 ;  /* 0x0000003e3f3b723e */ /* 0x000fc400000010ff */
[----:B------:R-:W-:Y:S02]  /*21080*/  F2FP.BF16.F32.PACK_AB R65, R67, R66 ;  /* 0x000000424341723e */ /* 0x000fe400000010ff */
[----:B------:R-:W-:Y:S01]  /*21090*/  F2FP.BF16.F32.PACK_AB R72, R73, R72 ;  /* 0x000000484948723e */ /* 0x000fe200000010ff */
[----:B------:R-:W-:Y:S01]  /*210a0*/  STSM.16.M88.4 [R6], R32 ;  /* 0x0000002006007844 */ /* 0x000fe20000000200 */
        /* <DEDUP_REMOVED lines=15> */
[----:B------:R-:W-:Y:S01]  /*211a0*/  IMAD.X R19, RZ, RZ, R19, P1 ;  /* 0x000000ffff137224 */ /* 0x000fe200008e0613 */
[----:B------:R-:W-:Y:S01]  /*211b0*/  MOV R142, R142 ;  /* 0x0000008e008e7202 */ /* 0x000fe20000000f00 */
[----:B------:R-:W-:Y:S01]  /*211c0*/  STSM.16.M88.4 [R12], R48 ;  /* 0x000000300c007844 */ /* 0x000fe20000000200 */
[----:B------:R-:W-:Y:S02]  /*211d0*/  F2FP.BF16.F32.PACK_AB R82, R85, R84 ;  /* 0x000000545552723e */ /* 0x000fe400000010ff */
[----:B------:R-:W-:Y:S02]  /*211e0*/  F2FP.BF16.F32.PACK_AB R83, R87, R86 ;  /* 0x000000565753723e */ /* 0x000fe400000010ff */
[----:B------:R-:W-:-:S02]  /*211f0*/  F2FP.BF16.F32.PACK_AB R89, R91, R90 ;  /* 0x0000005a5b59723e */ /* 0x000fc400000010ff */
[----:B------:R-:W-:Y:S01]  /*21200*/  F2FP.BF16.F32.PACK_AB R96, R97, R96 ;  /* 0x000000606160723e */ /* 0x000fe200000010ff */
[----:B------:R-:W-:Y:S01]  /*21210*/  STSM.16.M88.4 [R146], R56 ;  /* 0x0000003892007844 */ /* 0x000fe20000000200 */
[----:B------:R-:W-:Y:S02]  /*21220*/  MOV R140, R140 ;  /* 0x0000008c008c7202 */ /* 0x000fe40000000f00 */
[----:B------:R-:W-:Y:S02]  /*21230*/  F2FP.BF16.F32.PACK_AB R90, R93, R92 ;  /* 0x0000005c5d5a723e */ /* 0x000fe400000010ff */
[----:B------:R-:W-:Y:S02]  /*21240*/  F2FP.BF16.F32.PACK_AB R91, R95, R94 ;  /* 0x0000005e5f5b723e */ /* 0x000fe400000010ff */
[----:B------:R-:W-:Y:S02]  /*21250*/  F2FP.BF16.F32.PACK_AB R97, R99, R98 ;  /* 0x000000626361723e */ /* 0x000fe400000010ff */
[----:B------:R-:W-:Y:S01]  /*21260*/  F2FP.BF16.F32.PACK_AB R104, R105, R104 ;  /* 0x000000686968723e */ /* 0x000fe200000010ff */
[----:B------:R-:W-:Y:S01]  /*21270*/  STSM.16.M88.4 [R144], R64 ;  /* 0x0000004090007844 */ /* 0x000fe20000000200 */
[----:B------:R-:W-:-:S02]  /*21280*/  MOV R138, R138 ;  /* 0x0000008a008a7202 */ /* 0x000fc40000000f00 */
[----:B------:R-:W-:Y:S02]  /*21290*/  F2FP.BF16.F32.PACK_AB R98, R101, R100 ;  /* 0x000000646562723e */ /* 0x000fe400000010ff */
[----:B------:R-:W-:Y:S02]  /*212a0*/  F2FP.BF16.F32.PACK_AB R99, R103, R102 ;  /* 0x000000666763723e */ /* 0x000fe400000010ff */
[----:B------:R-:W-:Y:S02]  /*212b0*/  F2FP.BF16.F32.PACK_AB R105, R107, R106 ;  /* 0x0000006a6b69723e */ /* 0x000fe400000010ff */
[----:B------:R-:W-:Y:S01]  /*212c0*/  F2FP.BF16.F32.PACK_AB R112, R113, R112 ;  /* 0x000000707170723e */ /* 0x000fe200000010ff */
[----:B------:R1:W-:Y:S01]  /*212d0*/  STSM.16.M88.4 [R20], R72 ;  /* 0x0000004814007844 */ /* 0x0003e20000000200 */
[----:B------:R-:W-:Y:S02]  /*212e0*/  MOV R136, R136 ;  /* 0x0000008800887202 */ /* 0x000fe40000000f00 */
[----:B------:R-:W-:-:S02]  /*212f0*/  F2FP.BF16.F32.PACK_AB R106, R109, R108 ;  /* 0x0000006c6d6a723e */ /* 0x000fc400000010ff */
[----:B------:R-:W-:Y:S02]  /*21300*/  F2FP.BF16.F32.PACK_AB R107, R111, R110 ;  /* 0x0000006e6f6b723e */ /* 0x000fe400000010ff */
[----:B------:R-:W-:Y:S02]  /*21310*/  F2FP.BF16.F32.PACK_AB R113, R115, R114 ;  /* 0x000000727371723e */ /* 0x000fe400000010ff */
[----:B------:R-:W-:Y:S01]  /*21320*/  F2FP.BF16.F32.PACK_AB R120, R121, R120 ;  /* 0x000000787978723e */ /* 0x000fe200000010ff */
[----:B------:R2:W-:Y:S01]  /*21330*/  STSM.16.M88.4 [R142], R80 ;  /* 0x000000508e007844 */ /* 0x0005e20000000200 */
[----:B------:R-:W-:Y:S01]  /*21340*/  MOV R10, R10 ;  /* 0x0000000a000a7202 */ /* 0x000fe20000000f00 */
[----:B0-----:R-:W-:Y:S01]  /*21350*/  IMAD.U32 R4, RZ, RZ, UR8 ;  /* 0x00000008ff047e24 */ /* 0x001fe2000f8e00ff */
[----:B------:R-:W-:Y:S01]  /*21360*/  F2FP.BF16.F32.PACK_AB R114, R117, R116 ;  /* 0x000000747572723e */ /* 0x000fe200000010ff */
[----:B------:R-:W-:Y:S01]  /*21370*/  IMAD.U32 R5, RZ, RZ, UR9 ;  /* 0x00000009ff057e24 */ /* 0x000fe2000f8e00ff */
[----:B------:R-:W-:Y:S01]  /*21380*/  F2FP.BF16.F32.PACK_AB R115, R119, R118 ;  /* 0x000000767773723e */ /* 0x000fe200000010ff */
[----:B-1----:R-:W0:Y:S01]  /*21390*/  LDC R20, c[0x0][0xce8] ;  /* 0x00033a00ff147b82 */ /* 0x002e220000000800 */
[----:B------:R-:W-:-:S02]  /*213a0*/  F2FP.BF16.F32.PACK_AB R121, R123, R122 ;  /* 0x0000007a7b79723e */ /* 0x000fc400000010ff */
[----:B------:R-:W-:Y:S01]  /*213b0*/  F2FP.BF16.F32.PACK_AB R128, R129, R128 ;  /* 0x000000808180723e */ /* 0x000fe200000010ff */
[----:B------:R2:W-:Y:S01]  /*213c0*/  STSM.16.M88.4 [R140], R88 ;  /* 0x000000588c007844 */ /* 0x0005e20000000200 */
[----:B------:R-:W-:Y:S01]  /*213d0*/  MOV R8, R8 ;  /* 0x0000000800087202 */ /* 0x000fe20000000f00 */
[----:B------:R-:W-:Y:S01]  /*213e0*/  ULDC.64 UR8, c[0x0][0xd08] ;  /* 0x0003420000087ab9 */ /* 0x000fe20000000a00 */
[----:B------:R-:W-:Y:S02]  /*213f0*/  F2FP.BF16.F32.PACK_AB R122, R125, R124 ;  /* 0x0000007c7d7a723e */ /* 0x000fe400000010ff */
[----:B------:R-:W-:Y:S02]  /*21400*/  F2FP.BF16.F32.PACK_AB R123, R127, R126 ;  /* 0x0000007e7f7b723e */ /* 0x000fe400000010ff */
[----:B------:R-:W-:Y:S01]  /*21410*/  F2FP.BF16.F32.PACK_AB R129, R131, R130 ;  /* 0x000000828381723e */ /* 0x000fe200000010ff */
[----:B------:R2:W-:Y:S01]  /*21420*/  STSM.16.M88.4 [R138], R96 ;  /* 0x000000608a007844 */ /* 0x0005e20000000200 */
[----:B------:R-:W-:-:S02]  /*21430*/  MOV R18, R18 ;  /* 0x0000001200127202 */ /* 0x000fc40000000f00 */
[----:B------:R-:W-:Y:S02]  /*21440*/  F2FP.BF16.F32.PACK_AB R130, R133, R132 ;  /* 0x000000848582723e */ /* 0x000fe400000010ff */
[----:B------:R-:W-:Y:S01]  /*21450*/  F2FP.BF16.F32.PACK_AB R131, R135, R134 ;  /* 0x000000868783723e */ /* 0x000fe200000010ff */
[----:B------:R2:W-:Y:S01]  /*21460*/  STSM.16.M88.4 [R136], R104 ;  /* 0x0000006888007844 */ /* 0x0005e20000000200 */
[----:B------:R-:W-:-:S03]  /*21470*/  UISETP.NE.U32.AND UP0, UPT, UR8, URZ, UPT ;  /* 0x0000003f0800728c */ /* 0x000fc6000bf05070 */
[----:B------:R2:W-:Y:S01]  /*21480*/  STSM.16.M88.4 [R10], R112 ;  /* 0x000000700a007844 */ /* 0x0005e20000000200 */
[----:B------:R-:W-:-:S03]  /*21490*/  UISETP.NE.AND.EX UP0, UPT, UR9, URZ, UPT, UP0 ;  /* 0x0000003f0900728c */ /* 0x000fc6000bf05300 */
[----:B------:R2:W-:Y:S04]  /*214a0*/  STSM.16.M88.4 [R8], R120 ;  /* 0x0000007808007844 */ /* 0x0005e80000000200 */
[----:B------:R2:W-:Y:S01]  /*214b0*/  STSM.16.M88.4 [R18], R128 ;  /* 0x0000008012007844 */ /* 0x0005e20000000200 */
[----:B------:R-:W-:Y:S01]  /*214c0*/  BAR.SYNC.DEFER_BLOCKING 0x1, 0x100 ;  /* 0x0044000000007b1d */ /* 0x000fe20000010000 */
[----:B------:R-:W-:Y:S02]  /*214d0*/  ISETP.NE.U32.AND P1, PT, RZ, UR10, PT ;  /* 0x0000000aff007c0c */ /* 0x000fe4000bf25070 */
[----:B------:R-:W-:Y:S02]  /*214e0*/  PLOP3.LUT P0, PT, PT, PT, UP0, 0x80, 0x0 ;  /* 0x000000000000781c */ /* 0x000fe40003f0f008 */
[----:B------:R-:W-:Y:S01]  /*214f0*/  ISETP.NE.AND.EX P1, PT, RZ, UR11, PT, P1 ;  /* 0x0000000bff007c0c */ /* 0x000fe2000bf25310 */
[----:B------:R-:W-:-:S02]  /*21500*/  @UP0 ULDC.64 UR8, c[0x0][0xd08] ;  /* 0x0003420000080ab9 */ /* 0x000fc40000000a00 */
[----:B------:R-:W-:Y:S01]  /*21510*/  @UP0 UIMAD.WIDE UR8, UR38, 0x4, UR8 ;  /* 0x00000004260808a5 */ /* 0x000fe2000f8e0208 */
[----:B------:R-:W-:-:S09]  /*21520*/  IMAD.U32 R9, RZ, RZ, UR4 ;  /* 0x00000004ff097e24 */ /* 0x000fd2000f8e00ff */
[----:B------:R2:W5:Y:S01]  /*21530*/  @P1 LDG.E R11, desc[UR40][R4.64] ;  /* 0x00000028040b1981 */ /* 0x000562000c1e1900 */
[----:B------:R-:W-:Y:S01]  /*21540*/  IMAD.U32 R6, RZ, RZ, UR8 ;  /* 0x00000008ff067e24 */ /* 0x000fe2000f8e00ff */
[----:B------:R-:W-:Y:S01]  /*21550*/  UISETP.NE.AND UP0, UPT, UR44, URZ, UPT ;  /* 0x0000003f2c00728c */ /* 0x000fe2000bf05270 */
[----:B------:R-:W-:Y:S01]  /*21560*/  IMAD.U32 R7, RZ, RZ, UR9 ;  /* 0x00000009ff077e24 */ /* 0x000fe2000f8e00ff */
[----:B------:R-:W-:-:S04]  /*21570*/  ULDC UR4, c[0x0][0xbd4] ;  /* 0x0002f50000047ab9 */ /* 0x000fc80000000800 */
[----:B------:R2:W5:Y:S01]  /*21580*/  @P0 LDG.E R9, desc[UR40][R6.64] ;  /* 0x0000002806090981 */ /* 0x000562000c1e1900 */
[----:B------:R-:W-:Y:S01]  /*21590*/  USEL UR4, UR44, UR4, UP0 ;  /* 0x000000042c047287 */ /* 0x000fe20008000000 */
[----:B0-----:R-:W-:Y:S11]  /*215a0*/  @P0 BRA `(.L_x_3308) ;  /* 0x0000000000100947 */ /* 0x001ff60003800000 */
[----:B------:R-:W-:Y:S05]  /*215b0*/  @!P1 BRA `(.L_x_3308) ;  /* 0x00000000000c9947 */ /* 0x000fea0003800000 */
[----:B--2---:R-:W2:Y:S04]  /*215c0*/  LDG.E R6, desc[UR40][R4.64] ;  /* 0x0000002804067981 */ /* 0x004ea8000c1e1900 */
[----:B-----5:R-:W2:Y:S02]  /*215d0*/  LDG.E R9, desc[UR40][R4.64+0x4] ;  /* 0x0000042804097981 */ /* 0x020ea4000c1e1900 */
[----:B--2---:R-:W-:-:S07]  /*215e0*/  IMAD.IADD R9, R9, 0x1, -R6 ;  /* 0x0000000109097824 */ /* 0x004fce00078e0a06 */
.L_x_3308:
[----:B--2---:R-:W2:Y:S04]  /*215f0*/  LDL R4, [R1+0x4c8] ;  /* 0x0004c80001047983 */ /* 0x004ea80000100800 */
[----:B------:R-:W3:Y:S01]  /*21600*/  LDL R6, [R1+0x4d8] ;  /* 0x0004d80001067983 */ /* 0x000ee20000100800 */
[----:B-----5:R-:W-:Y:S02]  /*21610*/  IMAD R78, R9, R20, RZ ;  /* 0x00000014094e7224 */ /* 0x020fe400078e02ff */
[----:B------:R-:W-:Y:S01]  /*21620*/  VIADD R15, R178, UR39 ;  /* 0x00000027b20f7c36 */ /* 0x000fe20008000000 */
[----:B------:R-:W-:Y:S01]  /*21630*/  ISETP.NE.AND P2, PT, R20, 0x1, PT ;  /* 0x000000011400780c */ /* 0x000fe20003f45270 */
[----:B------:R-:W-:Y:S01]  /*21640*/  UISETP.GT.AND UP1, UPT, UR4, 0x1, UPT ;  /* 0x000000010400788c */ /* 0x000fe2000bf24270 */
[----:B------:R-:W-:-:S03]  /*21650*/  UMOV UR19, 0xab8 ;  /* 0x00000ab800137882 */ /* 0x000fc60000000000 */
[----:B------:R-:W-:-:S08]  /*21660*/  USEL UR19, UR19, 0xa78, UP1 ;  /* 0x00000a7813137887 */ /* 0x000fd00008800000 */
[----:B------:R-:W0:Y:S01]  /*21670*/  @P2 LDC R5, c[0x0][0xcf0] ;  /* 0x00033c00ff052b82 */ /* 0x000e220000000800 */
[----:B------:R-:W-:Y:S01]  /*21680*/  UISETP.NE.U32.AND UP0, UPT, UR10, URZ, UPT ;  /* 0x0000003f0a00728c */ /* 0x000fe2000bf05070 */
[----:B------:R-:W-:Y:S01]  /*21690*/  UMOV UR4, URZ ;  /* 0x0000003f00047c82 */ /* 0x000fe20008000000 */
[----:B------:R-:W-:Y:S01]  /*216a0*/  USHF.R.S32.HI UR10, URZ, 0x1f, UR38 ;  /* 0x0000001f3f0a7899 */ /* 0x000fe20008011426 */
[----:B------:R-:W-:Y:S01]  /*216b0*/  @P1 R2UR UR4, R11 ;  /* 0x000000000b0412ca */ /* 0x000fe200000e0000 */
[----:B------:R-:W-:Y:S02]  /*216c0*/  UISETP.NE.AND.EX UP0, UPT, UR11, URZ, UPT, UP0 ;  /* 0x0000003f0b00728c */ /* 0x000fe4000bf05300 */
[----:B------:R-:W-:Y:S02]  /*216d0*/  USEL UR9, UR43, URZ, UP1 ;  /* 0x0000003f2b097287 */ /* 0x000fe40008800000 */
[----:B------:R-:W-:Y:S02]  /*216e0*/  USEL UR8, UR38, URZ, !UP0 ;  /* 0x0000003f26087287 */ /* 0x000fe4000c000000 */
[----:B------:R-:W-:Y:S01]  /*216f0*/  USEL UR18, UR10, URZ, !UP0 ;  /* 0x0000003f0a127287 */ /* 0x000fe2000c000000 */
[----:B------:R-:W-:-:S02]  /*21700*/  ULDC.64 UR12, c[0x0][UR19+0x220] ;  /* 0x00008800130c7abb */ /* 0x000fc40008000a00 */
[----:B------:R-:W-:Y:S01]  /*21710*/  ULDC.64 UR10, c[0x0][UR19+0x218] ;  /* 0x00008600130a7abb */ /* 0x000fe20008000a00 */
[----:B------:R-:W-:Y:S01]  /*21720*/  ULDC.64 UR14, c[0x0][UR19+0x228] ;  /* 0x00008a00130e7abb */ /* 0x000fe20008000a00 */
[----:B------:R-:W-:Y:S02]  /*21730*/  UIMAD UR13, UR13, UR8, URZ ;  /* 0x000000080d0d72a4 */ /* 0x000fe4000f8e023f */
[----:B------:R-:W-:Y:S02]  /*21740*/  UIMAD.WIDE.U32 UR16, UR10, UR37, URZ ;  /* 0x000000250a1072a5 */ /* 0x000fe4000f8e003f */
[----:B------:R-:W-:Y:S01]  /*21750*/  UIMAD UR20, UR11, UR37, URZ ;  /* 0x000000250b1472a4 */ /* 0x000fe2000f8e023f */
[----:B--2---:R-:W-:Y:S02]  /*21760*/  LOP3.LUT P0, RZ, R4, 0x3, RZ, 0xc0, !PT ;  /* 0x0000000304ff7812 */ /* 0x004fe4000780c0ff */
[----:B------:R-:W1:Y:S02]  /*21770*/  @P2 LDC R4, c[0x0][0xcec] ;  /* 0x00033b00ff042b82 */ /* 0x000e640000000800 */
[----:B------:R-:W-:-:S13]  /*21780*/  ISETP.GE.OR P3, PT, R15, R78, P0 ;  /* 0x0000004e0f00720c */ /* 0x000fda0000766670 */
[----:B------:R-:W2:Y:S01]  /*21790*/  @!P3 LDL R13, [R1+0x240] ;  /* 0x00024000010db983 */ /* 0x000ea20000100800 */
[----:B---3--:R-:W-:Y:S01]  /*217a0*/  VIADD R11, R6, UR39 ;  /* 0x00000027060b7c36 */ /* 0x008fe20008000000 */
[----:B------:R-:W-:Y:S01]  /*217b0*/  UIMAD.WIDE.U32 UR10, UR12, UR8, URZ ;  /* 0x000000080c0a72a5 */ /* 0x000fe2000f8e003f */
[----:B------:R-:W-:Y:S01]  /*217c0*/  VIADD R19, R15, 0x8 ;  /* 0x000000080f137836 */ /* 0x000fe20000000000 */
[----:B------:R-:W-:Y:S01]  /*217d0*/  UIMAD.WIDE.U32 UR22, UR14, UR9, URZ ;  /* 0x000000090e1672a5 */ /* 0x000fe2000f8e003f */
[----:B------:R-:W-:Y:S01]  /*217e0*/  IMAD.MOV.U32 R7, RZ, RZ, R11 ;  /* 0x000000ffff077224 */ /* 0x000fe200078e000b */
[----:B------:R-:W-:Y:S02]  /*217f0*/  UIMAD UR9, UR15, UR9, URZ ;  /* 0x000000090f0972a4 */ /* 0x000fe4000f8e023f */
[----:B------:R-:W-:Y:S01]  /*21800*/  UIMAD UR13, UR12, UR18, UR13 ;  /* 0x000000120c0d72a4 */ /* 0x000fe2000f8e020d */
[----:B-1----:R-:W-:Y:S01]  /*21810*/  @P2 IMAD.HI.U32 R4, R11, R4, RZ ;  /* 0x000000040b042227 */ /* 0x002fe200078e00ff */
[----:B------:R-:W-:Y:S01]  /*21820*/  UIADD3 UR16, UP0, UP2, UR10, UR16, UR4 ;  /* 0x000000100a107290 */ /* 0x000fe2000fa1e004 */
[----:B------:R-:W-:Y:S01]  /*21830*/  ISETP.GE.OR P0, PT, R19, R78, P0 ;  /* 0x0000004e1300720c */ /* 0x000fe20000706670 */
[----:B------:R-:W-:-:S02]  /*21840*/  UIADD3 UR10, UR23, UR9, URZ ;  /* 0x00000009170a7290 */ /* 0x000fc4000fffe03f */
[----:B0-----:R-:W-:Y:S01]  /*21850*/  @P2 SHF.R.U32.HI R7, RZ, R5, R4 ;  /* 0x00000005ff072219 */ /* 0x001fe20000011604 */
[----:B------:R-:W-:Y:S01]  /*21860*/  UIADD3 UR20, UR17, UR20, URZ ;  /* 0x0000001411147290 */ /* 0x000fe2000fffe03f */
[----:B------:R-:W-:Y:S01]  /*21870*/  IMAD.U32 R4, RZ, RZ, UR22 ;  /* 0x00000016ff047e24 */ /* 0x000fe2000f8e00ff */
[----:B------:R-:W-:Y:S01]  /*21880*/  UIADD3 UR9, UR11, UR13, URZ ;  /* 0x0000000d0b097290 */ /* 0x000fe2000fffe03f */
[----:B------:R-:W-:Y:S01]  /*21890*/  IMAD.U32 R5, RZ, RZ, UR23 ;  /* 0x00000017ff057e24 */ /* 0x000fe2000f8e00ff */
[----:B------:R-:W-:Y:S01]  /*218a0*/  USHF.R.S32.HI UR14, URZ, 0x1f, UR4 ;  /* 0x0000001f3f0e7899 */ /* 0x000fe20008011404 */
[----:B------:R-:W-:Y:S01]  /*218b0*/  IMAD.MOV R9, RZ, RZ, -R7 ;  /* 0x000000ffff097224 */ /* 0x000fe200078e0a07 */
[----:B------:R-:W-:Y:S01]  /*218c0*/  IADD3 R4, P1, P4, R7, UR16, R4 ;  /* 0x0000001007047c10 */ /* 0x000fe2000fc3e004 */
[----:B------:R-:W-:Y:S01]  /*218d0*/  IMAD.U32 R8, RZ, RZ, UR10 ;  /* 0x0000000aff087e24 */ /* 0x000fe2000f8e00ff */
[----:B------:R-:W-:Y:S01]  /*218e0*/  UIADD3.X UR9, UR9, UR20, UR14, UP0, UP2 ;  /* 0x0000001409097290 */ /* 0x000fe200087e440e */
[----:B------:R-:W-:Y:S01]  /*218f0*/  IMAD R9, R20, R9, R11 ;  /* 0x0000000914097224 */ /* 0x000fe200078e020b */
[----:B------:R-:W-:Y:S01]  /*21900*/  SHF.R.S32.HI R5, RZ, 0x1f, R7 ;  /* 0x0000001fff057819 */ /* 0x000fe20000011407 */
[----:B------:R-:W-:Y:S01]  /*21910*/  ULDC.64 UR10, c[0x0][UR19+0x210] ;  /* 0x00008400130a7abb */ /* 0x000fe20008000a00 */
[----:B------:R-:W-:Y:S01]  /*21920*/  ULDC.64 UR12, c[0x0][0xca8] ;  /* 0x00032a00000c7ab9 */ /* 0x000fe20000000a00 */
[----:B------:R-:W-:Y:S01]  /*21930*/  IMAD R7, R9, UR11, RZ ;  /* 0x0000000b09077c24 */ /* 0x000fe2000f8e02ff */
[----:B------:R-:W-:Y:S01]  /*21940*/  SHF.R.S32.HI R6, RZ, 0x1f, R9 ;  /* 0x0000001fff067819 */ /* 0x000fe20000011409 */
[----:B------:R-:W-:Y:S01]  /*21950*/  @!UP1 ULDC UR12, c[0x0][0xc50] ;  /* 0x00031400000c9ab9 */ /* 0x000fe20000000800 */
[----:B------:R-:W-:Y:S01]  /*21960*/  IADD3.X R5, R5, UR9, R8, P1, P4 ;  /* 0x0000000905057c10 */ /* 0x000fe20008fe8408 */
[----:B------:R-:W-:-:S02]  /*21970*/  @!UP1 ULDC UR13, c[0x0][0xc54] ;  /* 0x00031500000d9ab9 */ /* 0x000fc40000000800 */
[----:B------:R-:W-:Y:S02]  /*21980*/  IMAD R7, R6, UR10, R7 ;  /* 0x0000000a06077c24 */ /* 0x000fe4000f8e0207 */
[----:B------:R-:W-:-:S04]  /*21990*/  IMAD.WIDE.U32 R4, R9, UR10, R4 ;  /* 0x0000000a09047c25 */ /* 0x000fc8000f8e0004 */
[----:B------:R-:W-:Y:S01]  /*219a0*/  IMAD.IADD R5, R5, 0x1, R7 ;  /* 0x0000000105057824 */ /* 0x000fe200078e0207 */
[----:B------:R-:W-:-:S04]  /*219b0*/  LEA R8, P1, R4, UR12, 0x2 ;  /* 0x0000000c04087c11 */ /* 0x000fc8000f8210ff */
[----:B------:R-:W-:Y:S01]  /*219c0*/  LEA.HI.X R10, R4, UR13, R5, 0x2, P1 ;  /* 0x0000000d040a7c11 */ /* 0x000fe200088f1405 */
[----:B------:R-:W-:Y:S04]  /*219d0*/  SHFL.IDX PT, R6, R8, RZ, 0x1c1f ;  /* 0x001c1fff08067589 */ /* 0x000fe800000e0000 */
[----:B------:R-:W2:Y:S04]  /*219e0*/  SHFL.IDX PT, R7, R10, RZ, 0x1c1f ;  /* 0x001c1fff0a077589 */ /* 0x000ea800000e0000 */
[----:B--2---:R-:W-:Y:S04]  /*219f0*/  @!P3 ST.E desc[UR40][R6.64], R13 ;  /* 0x0000000d0600b985 */ /* 0x004fe8000c101928 */
[----:B------:R-:W2:Y:S04]  /*21a00*/  @!P0 LDL R9, [R1+0x244] ;  /* 0x0002440001098983 */ /* 0x000ea80000100800 */
[----:B------:R-:W-:Y:S04]  /*21a10*/  SHFL.IDX PT, R4, R8, 0x1, 0x1c1f ;  /* 0x003c1f0008047f89 */ /* 0x000fe800000e0000 */
[----:B------:R-:W2:Y:S04]  /*21a20*/  SHFL.IDX PT, R5, R10, 0x1, 0x1c1f ;  /* 0x003c1f000a057f89 */ /* 0x000ea800000e0000 */
[----:B--2---:R0:W-:Y:S01]  /*21a30*/  @!P0 ST.E desc[UR40][R4.64], R9 ;  /* 0x0000000904008985 */ /* 0x0041e2000c101928 */
[----:B------:R-:W-:-:S13]  /*21a40*/  PLOP3.LUT P0, PT, PT, PT, UP1, 0x80, 0x0 ;  /* 0x000000000000781c */ /* 0x000fda0003f0f018 */
[----:B0-----:R-:W-:Y:S05]  /*21a50*/  @P0 BRA `(.L_x_3309) ;  /* 0x0000000c00c80947 */ /* 0x001fea0003800000 */
[----:B------:R-:W-:Y:S01]  /*21a60*/  IMAD R5, R215, 0x40, R22 ;  /* 0x00000040d7057824 */ /* 0x000fe200078e0216 */
[----:B------:R-:W-:Y:S01]  /*21a70*/  ULDC.64 UR12, c[0x0][0xba0] ;  /* 0x0002e800000c7ab9 */ /* 0x000fe20000000a00 */
[----:B------:R-:W0:Y:S02]  /*21a80*/  @P2 LDC R21, c[0x0][0xcf0] ;  /* 0x00033c00ff152b82 */ /* 0x000e240000000800 */
[----:B------:R-:W-:-:S03]  /*21a90*/  IMAD.WIDE R2, R5, 0x2, R2 ;  /* 0x0000000205027825 */ /* 0x000fc600078e0202 */
[C---:B------:R-:W-:Y:S02]  /*21aa0*/  IADD3 R25, P1, R2.reuse, 0x3000, RZ ;  /* 0x0000300002197810 */ /* 0x040fe40007f3e0ff */
[C---:B------:R-:W-:Y:S02]  /*21ab0*/  IADD3 R9, P4, R2.reuse, 0x1000, RZ ;  /* 0x0000100002097810 */ /* 0x040fe40007f9e0ff */
[----:B------:R-:W-:Y:S02]  /*21ac0*/  IADD3 R13, P3, R2, 0x2000, RZ ;  /* 0x00002000020d7810 */ /* 0x000fe40007f7e0ff */
[----:B------:R-:W-:Y:S02]  /*21ad0*/  LOP3.LUT R24, R25, 0x380, RZ, 0xc0, !PT ;  /* 0x0000038019187812 */ /* 0x000fe400078ec0ff */
[----:B------:R-:W-:Y:S02]  /*21ae0*/  LOP3.LUT R8, R9, 0x380, RZ, 0xc0, !PT ;  /* 0x0000038009087812 */ /* 0x000fe400078ec0ff */
[----:B------:R-:W-:-:S02]  /*21af0*/  LOP3.LUT R12, R13, 0x380, RZ, 0xc0, !PT ;  /* 0x000003800d0c7812 */ /* 0x000fc400078ec0ff */
        /* <DEDUP_REMOVED lines=9> */
[C---:B------:R-:W-:Y:S01]  /*21b90*/  IADD3 R49, P1, R2.reuse, 0x9000, RZ ;  /* 0x0000900002317810 */ /* 0x040fe20007f3e0ff */
[----:B------:R-:W-:Y:S01]  /*21ba0*/  UIMAD UR9, UR14, UR12, URZ ;  /* 0x0000000c0e0972a4 */ /* 0x000fe2000f8e023f */
[C---:B------:R-:W-:Y:S01]  /*21bb0*/  IADD3 R29, P0, R2.reuse, 0x4000, RZ ;  /* 0x00004000021d7810 */ /* 0x040fe20007f1e0ff */
[----:B------:R-:W-:Y:S01]  /*21bc0*/  UIMAD.WIDE.U32 UR10, UR4, UR12, URZ ;  /* 0x0000000c040a72a5 */ /* 0x000fe2000f8e003f */
[C---:B------:R-:W-:Y:S01]  /*21bd0*/  IADD3 R33, P6, R2.reuse, 0x5000, RZ ;  /* 0x0000500002217810 */ /* 0x040fe20007fde0ff */
[----:B------:R-:W5:Y:S01]  /*21be0*/  LD.E.128 R8, desc[UR40][R8.64] ;  /* 0x0000002808087980 */ /* 0x000f62000c101d00 */
[----:B------:R-:W-:-:S02]  /*21bf0*/  IADD3 R37, P5, R2, 0x6000, RZ ;  /* 0x0000600002257810 */ /* 0x000fc40007fbe0ff */
[C---:B------:R-:W-:Y:S01]  /*21c00*/  IADD3 R41, P4, R2.reuse, 0x7000, RZ ;  /* 0x0000700002297810 */ /* 0x040fe20007f9e0ff */
[----:B------:R-:W5:Y:S01]  /*21c10*/  LD.E.128 R12, desc[UR40][R12.64] ;  /* 0x000000280c0c7980 */ /* 0x000f62000c101d00 */
[----:B------:R-:W-:Y:S02]  /*21c20*/  IADD3 R45, P3, R2, 0x8000, RZ ;  /* 0x00008000022d7810 */ /* 0x000fe40007f7e0ff */
[----:B------:R-:W-:Y:S01]  /*21c30*/  LOP3.LUT R48, R49, 0x380, RZ, 0xc0, !PT ;  /* 0x0000038031307812 */ /* 0x000fe200078ec0ff */
[----:B------:R-:W5:Y:S01]  /*21c40*/  LD.E.128 R24, desc[UR40][R24.64] ;  /* 0x0000002818187980 */ /* 0x000f62000c101d00 */
[----:B------:R-:W-:Y:S02]  /*21c50*/  LOP3.LUT R28, R29, 0x380, RZ, 0xc0, !PT ;  /* 0x000003801d1c7812 */ /* 0x000fe400078ec0ff */
[----:B------:R-:W-:Y:S02]  /*21c60*/  LOP3.LUT R32, R33, 0x380, RZ, 0xc0, !PT ;  /* 0x0000038021207812 */ /* 0x000fe400078ec0ff */
[----:B------:R-:W-:-:S02]  /*21c70*/  LOP3.LUT R36, R37, 0x380, RZ, 0xc0, !PT ;  /* 0x0000038025247812 */ /* 0x000fc400078ec0ff */
[----:B------:R-:W-:Y:S02]  /*21c80*/  LOP3.LUT R40, R41, 0x380, RZ, 0xc0, !PT ;  /* 0x0000038029287812 */ /* 0x000fe400078ec0ff */
[----:B------:R-:W-:Y:S02]  /*21c90*/  LOP3.LUT R44, R45, 0x380, RZ, 0xc0, !PT ;  /* 0x000003802d2c7812 */ /* 0x000fe400078ec0ff */
[----:B------:R-:W-:Y:S02]  /*21ca0*/  SHF.R.U64 R48, R48, 0x3, RZ ;  /* 0x0000000330307819 */ /* 0x000fe400000012ff */
[----:B------:R-:W-:Y:S02]  /*21cb0*/  SHF.R.U64 R28, R28, 0x3, RZ ;  /* 0x000000031c1c7819 */ /* 0x000fe400000012ff */
[----:B------:R-:W-:Y:S02]  /*21cc0*/  SHF.R.U64 R32, R32, 0x3, RZ ;  /* 0x0000000320207819 */ /* 0x000fe400000012ff */
[----:B------:R-:W-:-:S02]  /*21cd0*/  SHF.R.U64 R36, R36, 0x3, RZ ;  /* 0x0000000324247819 */ /* 0x000fc400000012ff */
[----:B------:R-:W-:Y:S02]  /*21ce0*/  SHF.R.U64 R40, R40, 0x3, RZ ;  /* 0x0000000328287819 */ /* 0x000fe400000012ff */
        /* <DEDUP_REMOVED lines=14> */
[C---:B------:R-:W-:Y:S01]  /*21dd0*/  LOP3.LUT R7, R2.reuse, 0x380, RZ, 0xc0, !PT ;  /* 0x0000038002077812 */ /* 0x040fe200078ec0ff */
[----:B------:R-:W-:Y:S01]  /*21de0*/  UIMAD UR9, UR4, UR13, UR9 ;  /* 0x0000000d040972a4 */ /* 0x000fe2000f8e0209 */
[C---:B------:R-:W-:Y:S01]  /*21df0*/  IADD3 R53, P0, R2.reuse, 0xa000, RZ ;  /* 0x0000a00002357810 */ /* 0x040fe20007f1e0ff */
[----:B------:R-:W-:Y:S01]  /*21e00*/  IMAD.X R73, RZ, RZ, R3, P1 ;  /* 0x000000ffff497224 */ /* 0x000fe200008e0603 */
[C---:B------:R-:W-:Y:S01]  /*21e10*/  IADD3 R57, P6, R2.reuse, 0xb000, RZ ;  /* 0x0000b00002397810 */ /* 0x040fe20007fde0ff */
[----:B------:R-:W-:Y:S01]  /*21e20*/  ULDC.64 UR12, c[0x0][0xbe8] ;  /* 0x0002fa00000c7ab9 */ /* 0x000fe20000000a00 */
[C---:B------:R-:W-:Y:S01]  /*21e30*/  IADD3 R61, P5, R2.reuse, 0xc000, RZ ;  /* 0x0000c000023d7810 */ /* 0x040fe20007fbe0ff */
[----:B------:R-:W5:Y:S01]  /*21e40*/  LD.E.128 R28, desc[UR40][R28.64] ;  /* 0x000000281c1c7980 */ /* 0x000f62000c101d00 */
[C---:B------:R-:W-:Y:S02]  /*21e50*/  IADD3 R65, P4, R2.reuse, 0xd000, RZ ;  /* 0x0000d00002417810 */ /* 0x040fe40007f9e0ff */
[----:B------:R-:W-:Y:S01]  /*21e60*/  IADD3 R69, P3, R2, 0xe000, RZ ;  /* 0x0000e00002457810 */ /* 0x000fe20007f7e0ff */
[----:B------:R-:W5:Y:S01]  /*21e70*/  LD.E.128 R32, desc[UR40][R32.64] ;  /* 0x0000002820207980 */ /* 0x000f62000c101d00 */
[----:B------:R-:W-:-:S02]  /*21e80*/  LOP3.LUT R4, R5, 0x380, RZ, 0xc0, !PT ;  /* 0x0000038005047812 */ /* 0x000fc400078ec0ff */
        /* <DEDUP_REMOVED lines=8> */
[----:B------:R-:W-:-:S02]  /*21f10*/  SHF.R.U64 R7, R7, 0x3, RZ ;  /* 0x0000000307077819 */ /* 0x000fc400000012ff */
        /* <DEDUP_REMOVED lines=19> */
[----:B------:R-:W-:Y:S01]  /*22050*/  UIADD3 UR11, UR11, UR9, URZ ;  /* 0x000000090b0b7290 */ /* 0x000fe2000fffe03f */
[----:B------:R1:W5:Y:S01]  /*22060*/  LD.E.128 R4, desc[UR40][R2.64] ;  /* 0x0000002802047980 */ /* 0x000362000c101d00 */
[----:B------:R-:W-:-:S03]  /*22070*/  USHF.R.S32.HI UR4, URZ, 0x1f, UR8 ;  /* 0x0000001f3f047899 */ /* 0x000fc60008011408 */
[----:B------:R-:W5:Y:S04]  /*22080*/  LD.E.128 R52, desc[UR40][R52.64] ;  /* 0x0000002834347980 */ /* 0x000f68000c101d00 */
[----:B------:R-:W5:Y:S01]  /*22090*/  LD.E.128 R56, desc[UR40][R56.64] ;  /* 0x0000002838387980 */ /* 0x000f62000c101d00 */
[----:B-1----:R-:W1:Y:S01]  /*220a0*/  @P2 LDC R3, c[0x0][0xcec] ;  /* 0x00033b00ff032b82 */ /* 0x002e620000000800 */
[----:B------:R-:W-:Y:S01]  /*220b0*/  IMAD R2, R217, 0x20, R215 ;  /* 0x00000020d9027824 */ /* 0x000fe200078e02d7 */
[----:B------:R-:W-:Y:S01]  /*220c0*/  UIMAD.WIDE.U32 UR10, UR37, UR12, UR10 ;  /* 0x0000000c250a72a5 */ /* 0x000fe2000f8e000a */
[----:B------:R-:W5:Y:S02]  /*220d0*/  LD.E.128 R60, desc[UR40][R60.64] ;  /* 0x000000283c3c7980 */ /* 0x000f64000c101d00 */
[----:B------:R-:W-:Y:S01]  /*220e0*/  VIADD R76, R2, UR39 ;  /* 0x00000027024c7c36 */ /* 0x000fe20008000000 */
[----:B------:R-:W-:Y:S01]  /*220f0*/  UIMAD UR11, UR37, UR13, UR11 ;  /* 0x0000000d250b72a4 */ /* 0x000fe2000f8e020b */
[----:B------:R-:W5:Y:S02]  /*22100*/  LD.E.128 R64, desc[UR40][R64.64] ;  /* 0x0000002840407980 */ /* 0x000f64000c101d00 */
[----:B------:R-:W-:-:S02]  /*22110*/  ULDC.64 UR12, c[0x0][0xbf0] ;  /* 0x0002fc00000c7ab9 */ /* 0x000fc40000000a00 */
[----:B------:R-:W-:Y:S01]  /*22120*/  UIMAD UR4, UR4, UR12, URZ ;  /* 0x0000000c040472a4 */ /* 0x000fe2000f8e023f */
[----:B------:R-:W-:Y:S01]  /*22130*/  IMAD.MOV.U32 R19, RZ, RZ, R76 ;  /* 0x000000ffff137224 */ /* 0x000fe200078e004c */
[----:B------:R-:W5:Y:S02]  /*22140*/  LD.E.128 R68, desc[UR40][R68.64] ;  /* 0x0000002844447980 */ /* 0x000f64000c101d00 */
[----:B------:R-:W-:Y:S02]  /*22150*/  UIMAD UR4, UR8, UR13, UR4 ;  /* 0x0000000d080472a4 */ /* 0x000fe4000f8e0204 */
[----:B------:R-:W-:Y:S01]  /*22160*/  UIMAD.WIDE.U32 UR8, UR8, UR12, UR10 ;  /* 0x0000000c080872a5 */ /* 0x000fe2000f8e000a */
[----:B------:R-:W5:Y:S02]  /*22170*/  LD.E.128 R72, desc[UR40][R72.64] ;  /* 0x0000002848487980 */ /* 0x000f64000c101d00 */
[----:B------:R-:W-:Y:S01]  /*22180*/  ULDC.64 UR10, c[0x0][0xbe0] ;  /* 0x0002f800000a7ab9 */ /* 0x000fe20000000a00 */
[----:B-1----:R-:W-:Y:S01]  /*22190*/  @P2 IMAD.HI.U32 R2, R76, R3, RZ ;  /* 0x000000034c022227 */ /* 0x002fe200078e00ff */
[----:B------:R-:W-:Y:S01]  /*221a0*/  UIADD3 UR4, UR9, UR4, URZ ;  /* 0x0000000409047290 */ /* 0x000fe2000fffe03f */
[----:B------:R-:W-:Y:S01]  /*221b0*/  @!PT LDS RZ, [RZ] ;  /* 0x00000000fffff984 */ /* 0x000fe20000000800 */
[----:B------:R-:W-:Y:S01]  /*221c0*/  @!PT LDS RZ, [RZ] ;  /* 0x00000000fffff984 */ /* 0x000fe20000000800 */
[----:B------:R-:W-:Y:S01]  /*221d0*/  @!PT LDS RZ, [RZ] ;  /* 0x00000000fffff984 */ /* 0x000fe20000000800 */
[----:B------:R-:W-:Y:S01]  /*221e0*/  @!PT LDS RZ, [RZ] ;  /* 0x00000000fffff984 */ /* 0x000fe20000000800 */
[----:B------:R1:W-:Y:S06]  /*221f0*/  MEMBAR.ALL.CTA ;  /* 0x0000000000007992 */ /* 0x0003ec0000008000 */
[----:B-1----:R-:W1:Y:S01]  /*22200*/  FENCE.VIEW.ASYNC.S ;  /* 0x00000000000073c6 */ /* 0x002e620000000000 */
[----:B0-----:R-:W-:-:S04]  /*22210*/  @P2 SHF.R.U32.HI R19, RZ, R21, R2 ;  /* 0x00000015ff132219 */ /* 0x001fc80000011602 */
[--C-:B------:R-:W-:Y:S01]  /*22220*/  SHF.R.S32.HI R18, RZ, 0x1f, R19.reuse ;  /* 0x0000001fff127819 */ /* 0x100fe20000011413 */
[----:B------:R-:W-:Y:S02]  /*22230*/  IMAD.MOV R21, RZ, RZ, -R19 ;  /* 0x000000ffff157224 */ /* 0x000fe400078e0a13 */
[----:B------:R-:W-:Y:S02]  /*22240*/  IMAD.U32 R3, RZ, RZ, UR9 ;  /* 0x00000009ff037e24 */ /* 0x000fe4000f8e00ff */
[----:B------:R-:W-:Y:S02]  /*22250*/  IMAD R18, R18, UR10, RZ ;  /* 0x0000000a12127c24 */ /* 0x000fe4000f8e02ff */
[----:B------:R-:W-:Y:S02]  /*22260*/  IMAD R21, R20, R21, R76 ;  /* 0x0000001514157224 */ /* 0x000fe400078e024c */
[----:B------:R-:W-:Y:S01]  /*22270*/  IMAD.U32 R2, RZ, RZ, UR8 ;  /* 0x00000008ff027e24 */ /* 0x000fe2000f8e00ff */
[----:B------:R-:W-:Y:S01]  /*22280*/  ULDC.64 UR8, c[0x0][0xbd8] ;  /* 0x0002f60000087ab9 */ /* 0x000fe20000000a00 */
[----:B------:R-:W-:-:S02]  /*22290*/  IMAD.U32 R3, RZ, RZ, UR4 ;  /* 0x00000004ff037e24 */ /* 0x000fc4000f8e00ff */
[C---:B------:R-:W-:Y:S01]  /*222a0*/  IMAD R77, R19.reuse, UR11, R18 ;  /* 0x0000000b134d7c24 */ /* 0x040fe2000f8e0212 */
[----:B------:R-:W-:Y:S01]  /*222b0*/  SHF.R.S32.HI R18, RZ, 0x1f, R21 ;  /* 0x0000001fff127819 */ /* 0x000fe20000011415 */
[----:B------:R-:W-:-:S04]  /*222c0*/  IMAD.WIDE.U32 R2, R19, UR10, R2 ;  /* 0x0000000a13027c25 */ /* 0x000fc8000f8e0002 */
[----:B------:R-:W-:Y:S02]  /*222d0*/  IMAD.IADD R3, R3, 0x1, R77 ;  /* 0x0000000103037824 */ /* 0x000fe400078e024d */
[----:B------:R-:W-:Y:S02]  /*222e0*/  IMAD R18, R18, UR8, RZ ;  /* 0x0000000812127c24 */ /* 0x000fe4000f8e02ff */
[----:B------:R-:W-:Y:S02]  /*222f0*/  VIADD R81, R215, UR39 ;  /* 0x00000027d7517c36 */ /* 0x000fe40008000000 */
[C---:B------:R-:W-:Y:S02]  /*22300*/  IMAD R77, R21.reuse, UR9, R18 ;  /* 0x00000009154d7c24 */ /* 0x040fe4000f8e0212 */
[----:B------:R-:W-:Y:S01]  /*22310*/  IMAD.WIDE.U32 R2, R21, UR8, R2 ;  /* 0x0000000815027c25 */ /* 0x000fe2000f8e0002 */
[----:B------:R-:W-:Y:S01]  /*22320*/  ISETP.GE.AND P2, PT, R81, R78, PT ;  /* 0x0000004e5100720c */ /* 0x000fe20003f46270 */
[----:B------:R-:W-:-:S02]  /*22330*/  ULDC.64 UR8, c[0x0][0xb80] ;  /* 0x0002e00000087ab9 */ /* 0x000fc40000000a00 */
[----:B------:R-:W-:Y:S01]  /*22340*/  VIADD R0, R0, 0x32420 ;  /* 0x0003242000007836 */ /* 0x000fe20000000000 */
[C---:B------:R-:W-:Y:S01]  /*22350*/  LEA R79, P3, R2.reuse, UR8, 0x1 ;  /* 0x00000008024f7c11 */ /* 0x040fe2000f8608ff */
[----:B------:R-:W-:Y:S02]  /*22360*/  IMAD.IADD R3, R3, 0x1, R77 ;  /* 0x0000000103037824 */ /* 0x000fe400078e024d */
[----:B------:R-:W-:Y:S01]  /*22370*/  VIADD R19, R81, 0x20 ;  /* 0x0000002051137836 */ /* 0x000fe20000000000 */
[----:B------:R-:W-:Y:S02]  /*22380*/  PRMT R0, RZ, 0x654, R0 ;  /* 0x00000654ff007816 */ /* 0x000fe40000000000 */
[----:B------:R-:W-:Y:S02]  /*22390*/  LEA.HI.X R80, R2, UR9, R3, 0x1, P3 ;  /* 0x0000000902507c11 */ /* 0x000fe400098f0c03 */
[-C--:B------:R-:W-:Y:S01]  /*223a0*/  ISETP.GE.AND P1, PT, R19, R78.reuse, PT ;  /* 0x0000004e1300720c */ /* 0x080fe20003f26270 */
[----:B------:R-:W-:Y:S01]  /*223b0*/  VIADD R19, R81, 0x40 ;  /* 0x0000004051137836 */ /* 0x000fe20000000000 */
[----:B-1----:R0:W-:Y:S01]  /*223c0*/  SYNCS.ARRIVE.TRANS64.RED.A1T0 RZ, [R0+URZ], RZ ;  /* 0x000000ff00ff79a7 */ /* 0x0021e2000810043f */
[----:B------:R1:W2:Y:S01]  /*223d0*/  SHFL.IDX PT, R76, R79, RZ, 0x181f ;  /* 0x00181fff4f4c7589 */ /* 0x0002a200000e0000 */
[----:B------:R-:W-:Y:S02]  /*223e0*/  BSSY B1, `(.L_x_3310) ;  /* 0x0000015000017945 */ /* 0x000fe40003800000 */
[----:B------:R-:W-:Y:S01]  /*223f0*/  ISETP.GE.AND P0, PT, R19, R78, PT ;  /* 0x0000004e1300720c */ /* 0x000fe20003f06270 */
[----:B0-----:R1:W0:Y:S01]  /*22400*/  SHFL.IDX PT, R0, R80, RZ, 0x181f ;  /* 0x00181fff50007589 */ /* 0x00122200000e0000 */
[----:B------:R-:W-:Y:S11]  /*22410*/  @P2 BRA `(.L_x_3311) ;  /* 0x0000000000442947 */ /* 0x000ff60003800000 */
[----:B------:R-:W-:Y:S02]  /*22420*/  ULDC UR4, c[0x0][0xbc8] ;  /* 0x0002f20000047ab9 */ /* 0x000fe40000000800 */
[----:B------:R-:W-:Y:S02]  /*22430*/  ISETP.GE.AND P5, PT, R22, UR4, PT ;  /* 0x0000000416007c0c */ /* 0x000fe4000bfa6270 */
[----:B------:R-:W-:Y:S02]  /*22440*/  ISETP.GE.AND P4, PT, R176, UR4, PT ;  /* 0x00000004b0007c0c */ /* 0x000fe4000bf86270 */
[----:B------:R-:W-:Y:S02]  /*22450*/  ISETP.GE.AND P3, PT, R23, UR4, PT ;  /* 0x0000000417007c0c */ /* 0x000fe4000bf66270 */
[----:B------:R-:W-:-:S07]  /*22460*/  ISETP.GE.AND P2, PT, R177, UR4, PT ;  /* 0x00000004b1007c0c */ /* 0x000fce000bf46270 */
[----:B--2---:R-:W-:-:S04]  /*22470*/  @!P5 LEA R2, P6, R22, R76, 0x1 ;  /* 0x0000004c1602d211 */ /* 0x004fc800078c08ff */
[----:B0-----:R-:W-:Y:S02]  /*22480*/  @!P5 LEA.HI.X R3, R22, R0, R183, 0x1, P6 ;  /* 0x000000001603d211 */ /* 0x001fe400030f0cb7 */
        /* <DEDUP_REMOVED lines=10> */
.L_x_3311:
[----:B------:R-:W-:Y:S05]  /*22530*/  BSYNC B1 ;  /* 0x0000000000017941 */ /* 0x000fea0003800000 */
.L_x_3310:
[----:B0-----:R0:W4:Y:S01]  /*22540*/  SHFL.IDX PT, R0, R80, 0x1, 0x181f ;  /* 0x00381f0050007f89 */ /* 0x00112200000e0000 */
[----:B------:R-:W-:Y:S03]  /*22550*/  BSSY B1, `(.L_x_3312) ;  /* 0x0000014000017945 */ /* 0x000fe60003800000 */
[----:B---3--:R0:W3:Y:S01]  /*22560*/  SHFL.IDX PT, R18, R79, 0x1, 0x181f ;  /* 0x00381f004f127f89 */ /* 0x0080e200000e0000 */
[----:B------:R-:W-:Y:S05]  /*22570*/  @P1 BRA `(.L_x_3313) ;  /* 0x0000000000441947 */ /* 0x000fea0003800000 */
[----:B------:R-:W-:Y:S02]  /*22580*/  ULDC UR4, c[0x0][0xbc8] ;  /* 0x0002f20000047ab9 */ /* 0x000fe40000000800 */
[----:B------:R-:W-:Y:S02]  /*22590*/  ISETP.GE.AND P4, PT, R22, UR4, PT ;  /* 0x0000000416007c0c */ /* 0x000fe4000bf86270 */
[----:B------:R-:W-:Y:S02]  /*225a0*/  ISETP.GE.AND P3, PT, R176, UR4, PT ;  /* 0x00000004b0007c0c */ /* 0x000fe4000bf66270 */
[----:B------:R-:W-:Y:S02]  /*225b0*/  ISETP.GE.AND P2, PT, R23, UR4, PT ;  /* 0x0000000417007c0c */ /* 0x000fe4000bf46270 */
[----:B------:R-:W-:-:S07]  /*225c0*/  ISETP.GE.AND P1, PT, R177, UR4, PT ;  /* 0x00000004b1007c0c */ /* 0x000fce000bf26270 */
[-C--:B---3--:R-:W-:Y:S02]  /*225d0*/  @!P4 LEA R2, P6, R22, R18.reuse, 0x1 ;  /* 0x000000121602c211 */ /* 0x088fe400078c08ff */
[----:B-----5:R-:W-:Y:S02]  /*225e0*/  @!P3 LEA R4, P5, R176, R18, 0x1 ;  /* 0x00000012b004b211 */ /* 0x020fe400078a08ff */
[----:B----4-:R-:W-:Y:S02]  /*225f0*/  @!P4 LEA.HI.X R3, R22, R0, R183, 0x1, P6 ;  /* 0x000000001603c211 */ /* 0x010fe400030f0cb7 */
        /* <DEDUP_REMOVED lines=9> */
.L_x_3313:
[----:B------:R-:W-:Y:S05]  /*22690*/  BSYNC B1 ;  /* 0x0000000000017941 */ /* 0x000fea0003800000 */
.L_x_3312:
[----:B----4-:R4:W0:Y:S01]  /*226a0*/  SHFL.IDX PT, R0, R80, 0x2, 0x181f ;  /* 0x00581f0050007f89 */ /* 0x01082200000e0000 */
[----:B------:R-:W-:Y:S03]  /*226b0*/  BSSY B1, `(.L_x_3314) ;  /* 0x0000014000017945 */ /* 0x000fe60003800000 */
[----:B---3-5:R4:W3:Y:S01]  /*226c0*/  SHFL.IDX PT, R8, R79, 0x2, 0x181f ;  /* 0x00581f004f087f89 */ /* 0x0288e200000e0000 */
[----:B------:R-:W-:Y:S05]  /*226d0*/  @P0 BRA `(.L_x_3315) ;  /* 0x0000000000440947 */ /* 0x000fea0003800000 */
[----:B------:R-:W-:Y:S02]  /*226e0*/  ULDC UR4, c[0x0][0xbc8] ;  /* 0x0002f20000047ab9 */ /* 0x000fe40000000800 */
[----:B------:R-:W-:Y:S02]  /*226f0*/  ISETP.GE.AND P3, PT, R22, UR4, PT ;  /* 0x0000000416007c0c */ /* 0x000fe4000bf66270 */
[----:B------:R-:W-:Y:S02]  /*22700*/  ISETP.GE.AND P2, PT, R176, UR4, PT ;  /* 0x00000004b0007c0c */ /* 0x000fe4000bf46270 */
[----:B------:R-:W-:Y:S02]  /*22710*/  ISETP.GE.AND P1, PT, R23, UR4, PT ;  /* 0x0000000417007c0c */ /* 0x000fe4000bf26270 */
[----:B------:R-:W-:-:S07]  /*22720*/  ISETP.GE.AND P0, PT, R177, UR4, PT ;  /* 0x00000004b1007c0c */ /* 0x000fce000bf06270 */
[-C--:B---3--:R-:W-:Y:S02]  /*22730*/  @!P3 LEA R2, P6, R22, R8.reuse, 0x1 ;  /* 0x000000081602b211 */ /* 0x088fe400078c08ff */
        /* <DEDUP_REMOVED lines=11> */
.L_x_3315:
[----:B------:R-:W-:Y:S05]  /*227f0*/  BSYNC B1 ;  /* 0x0000000000017941 */ /* 0x000fea0003800000 */
.L_x_3314:
[----:B0-----:R-:W-:Y:S01]  /*22800*/  VIADD R3, R81, 0x60 ;  /* 0x0000006051037836 */ /* 0x001fe20000000000 */
[----:B-1--4-:R-:W0:Y:S04]  /*22810*/  SHFL.IDX PT, R80, R80, 0x3, 0x181f ;  /* 0x00781f0050507f89 */ /* 0x012e2800000e0000 */
[----:B------:R-:W-:Y:S01]  /*22820*/  ISETP.GE.AND P0, PT, R3, R78, PT ;  /* 0x0000004e0300720c */ /* 0x000fe20003f06270 */
[----:B------:R-:W1:-:S12]  /*22830*/  SHFL.IDX PT, R79, R79, 0x3, 0x181f ;  /* 0x00781f004f4f7f89 */ /* 0x000e5800000e0000 */
[----:B------:R-:W-:Y:S05]  /*22840*/  @P0 BRA `(.L_x_3316) ;  /* 0x00000028001c0947 */ /* 0x000fea0003800000 */
[----:B------:R-:W-:Y:S02]  /*22850*/  ULDC UR4, c[0x0][0xbc8] ;  /* 0x0002f20000047ab9 */ /* 0x000fe40000000800 */
[----:B------:R-:W-:Y:S02]  /*22860*/  ISETP.GE.AND P3, PT, R22, UR4, PT ;  /* 0x0000000416007c0c */ /* 0x000fe4000bf66270 */
[----:B------:R-:W-:Y:S02]  /*22870*/  ISETP.GE.AND P4, PT, R176, UR4, PT ;  /* 0x00000004b0007c0c */ /* 0x000fe4000bf86270 */
[----:B------:R-:W-:-:S09]  /*22880*/  ISETP.GE.AND P5, PT, R23, UR4, PT ;  /* 0x0000000417007c0c */ /* 0x000fd2000bfa6270 */
[-C--:B-1----:R-:W-:Y:S02]  /*22890*/  @!P3 LEA R2, P0, R22, R79.reuse, 0x1 ;  /* 0x0000004f1602b211 */ /* 0x082fe400078008ff */
[-C--:B------:R-:W-:Y:S02]  /*228a0*/  @!P4 LEA R4, P1, R176, R79.reuse, 0x1 ;  /* 0x0000004fb004c211 */ /* 0x080fe400078208ff */
[C---:B------:R-:W-:Y:S02]  /*228b0*/  @!P5 LEA R6, P2, R23.reuse, R79, 0x1 ;  /* 0x0000004f1706d211 */ /* 0x040fe400078408ff */
        /* <DEDUP_REMOVED lines=12> */
.L_x_3309:
[----:B------:R0:W5:Y:S01]  /*22980*/  LDL R40, [R1+0x4bc] ;  /* 0x0004bc0001287983 */ /* 0x0001620000100800 */
[----:B------:R-:W-:Y:S01]  /*22990*/  ULDC.64 UR12, c[0x0][0xc08] ;  /* 0x00030200000c7ab9 */ /* 0x000fe20000000a00 */
[----:B------:R-:W1:Y:S02]  /*229a0*/  @P2 LDC R2, c[0x0][0xcec] ;  /* 0x00033b00ff022b82 */ /* 0x000e640000000800 */
[----:B------:R0:W5:Y:S04]  /*229b0*/  LDL R39, [R1+0x4b8] ;  /* 0x0004b80001277983 */ /* 0x0001680000100800 */
        /* <DEDUP_REMOVED lines=15> */
[----:B------:R0:W5:Y:S01]  /*22ab0*/  LDL R21, [R1+0x474] ;  /* 0x0004740001157983 */ /* 0x0001620000100800 */
[----:B------:R-:W-:Y:S01]  /*22ac0*/  UIMAD UR9, UR14, UR12, URZ ;  /* 0x0000000c0e0972a4 */ /* 0x000fe2000f8e023f */
[----:B------:R-:W2:Y:S01]  /*22ad0*/  @P2 LDC R3, c[0x0][0xcf0] ;  /* 0x00033c00ff032b82 */ /* 0x000ea20000000800 */
[----:B------:R-:W-:Y:S01]  /*22ae0*/  UIMAD.WIDE.U32 UR10, UR4, UR12, URZ ;  /* 0x0000000c040a72a5 */ /* 0x000fe2000f8e003f */
[----:B-1----:R-:W-:Y:S01]  /*22af0*/  @P2 IMAD.HI.U32 R2, R11, R2, RZ ;  /* 0x000000020b022227 */ /* 0x002fe200078e00ff */
[----:B------:R-:W-:Y:S01]  /*22b00*/  UIMAD UR9, UR4, UR13, UR9 ;  /* 0x0000000d040972a4 */ /* 0x000fe2000f8e0209 */
[----:B------:R-:W-:Y:S01]  /*22b10*/  ISETP.GE.AND P0, PT, R15, R78, PT ;  /* 0x0000004e0f00720c */ /* 0x000fe20003f06270 */
[----:B------:R-:W-:Y:S01]  /*22b20*/  USHF.R.S32.HI UR4, URZ, 0x1f, UR8 ;  /* 0x0000001f3f047899 */ /* 0x000fe20008011408 */
[----:B------:R-:W-:Y:S01]  /*22b30*/  IMAD.MOV.U32 R5, RZ, RZ, R11 ;  /* 0x000000ffff057224 */ /* 0x000fe200078e000b */
[----:B------:R-:W-:Y:S01]  /*22b40*/  UIADD3 UR11, UR11, UR9, URZ ;  /* 0x000000090b0b7290 */ /* 0x000fe2000fffe03f */
[----:B------:R-:W-:Y:S01]  /*22b50*/  BSSY B1, `(.L_x_3317) ;  /* 0x00000c7000017945 */ /* 0x000fe20003800000 */
[----:B------:R-:W-:-:S02]  /*22b60*/  ULDC.64 UR12, c[0x0][0xc38] ;  /* 0x00030e00000c7ab9 */ /* 0x000fc40000000a00 */
[----:B------:R-:W-:-:S04]  /*22b70*/  UIMAD.WIDE.U32 UR10, UR37, UR12, UR10 ;  /* 0x0000000c250a72a5 */ /* 0x000fc8000f8e000a */
[----:B------:R-:W-:-:S03]  /*22b80*/  UIMAD UR11, UR37, UR13, UR11 ;  /* 0x0000000d250b72a4 */ /* 0x000fc6000f8e020b */
[----:B------:R-:W-:Y:S02]  /*22b90*/  ULDC.64 UR12, c[0x0][0xc40] ;  /* 0x00031000000c7ab9 */ /* 0x000fe40000000a00 */
[----:B------:R-:W-:-:S04]  /*22ba0*/  UIMAD UR4, UR4, UR12, URZ ;  /* 0x0000000c040472a4 */ /* 0x000fc8000f8e023f */
[----:B------:R-:W-:Y:S01]  /*22bb0*/  UIMAD UR4, UR8, UR13, UR4 ;  /* 0x0000000d080472a4 */ /* 0x000fe2000f8e0204 */
[----:B--2---:R-:W-:Y:S01]  /*22bc0*/  @P2 SHF.R.U32.HI R5, RZ, R3, R2 ;  /* 0x00000003ff052219 */ /* 0x004fe20000011602 */
[----:B------:R-:W-:-:S03]  /*22bd0*/  UIMAD.WIDE.U32 UR8, UR8, UR12, UR10 ;  /* 0x0000000c080872a5 */ /* 0x000fc6000f8e000a */
[----:B------:R-:W-:Y:S01]  /*22be0*/  ULDC.64 UR10, c[0x0][0xc48] ;  /* 0x00031200000a7ab9 */ /* 0x000fe20000000a00 */
[----:B------:R-:W-:Y:S01]  /*22bf0*/  UIADD3 UR9, UR9, UR4, URZ ;  /* 0x0000000409097290 */ /* 0x000fe2000fffe03f */
[--C-:B------:R-:W-:Y:S01]  /*22c00*/  SHF.R.S32.HI R2, RZ, 0x1f, R5.reuse ;  /* 0x0000001fff027819 */ /* 0x100fe20000011405 */
[----:B------:R-:W-:Y:S02]  /*22c10*/  IMAD.MOV R7, RZ, RZ, -R5 ;  /* 0x000000ffff077224 */ /* 0x000fe400078e0a05 */
[----:B------:R-:W-:Y:S02]  /*22c20*/  UIMAD.WIDE.U32 UR8, UR43, UR10, UR8 ;  /* 0x0000000a2b0872a5 */ /* 0x000fe4000f8e0008 */
[----:B------:R-:W-:Y:S02]  /*22c30*/  IMAD R7, R20, R7, R11 ;  /* 0x0000000714077224 */ /* 0x000fe400078e020b */
[----:B------:R-:W-:Y:S02]  /*22c40*/  UIMAD UR43, UR43, UR11, UR9 ;  /* 0x0000000b2b2b72a4 */ /* 0x000fe4000f8e0209 */
[----:B------:R-:W-:Y:S01]  /*22c50*/  IMAD.U32 R3, RZ, RZ, UR9 ;  /* 0x00000009ff037e24 */ /* 0x000fe2000f8e00ff */
[----:B------:R-:W-:-:S02]  /*22c60*/  ULDC.64 UR10, c[0x0][0xc30] ;  /* 0x00030c00000a7ab9 */ /* 0x000fc40000000a00 */
[----:B------:R-:W-:Y:S02]  /*22c70*/  IMAD R4, R2, UR10, RZ ;  /* 0x0000000a02047c24 */ /* 0x000fe4000f8e02ff */
        /* <DEDUP_REMOVED lines=11> */
[----:B------:R-:W-:Y:S01]  /*22d30*/  VIADD R4, R0, 0x32420 ;  /* 0x0003242000047836 */ /* 0x000fe20000000000 */
[----:B------:R-:W-:Y:S01]  /*22d40*/  LEA R0, P1, R2, UR8, 0x2 ;  /* 0x0000000802007c11 */ /* 0x000fe2000f8210ff */
[----:B------:R-:W-:-:S03]  /*22d50*/  IMAD.IADD R3, R3, 0x1, R5 ;  /* 0x0000000103037824 */ /* 0x000fc600078e0205 */
[----:B------:R-:W-:Y:S01]  /*22d60*/  PRMT R4, RZ, 0x654, R4 ;  /* 0x00000654ff047816 */ /* 0x000fe20000000004 */
[----:B------:R0:W1:Y:S01]  /*22d70*/  SHFL.IDX PT, R8, R0, RZ, 0x1c1f ;  /* 0x001c1fff00087589 */ /* 0x00006200000e0000 */
[----:B------:R-:W-:Y:S02]  /*22d80*/  LEA.HI.X R18, R2, UR9, R3, 0x2, P1 ;  /* 0x0000000902127c11 */ /* 0x000fe400088f1403 */
[----:B------:R0:W-:Y:S03]  /*22d90*/  SYNCS.ARRIVE.TRANS64.RED.A1T0 RZ, [R4+URZ], RZ ;  /* 0x000000ff04ff79a7 */ /* 0x0001e6000810043f */
[----:B------:R0:W2:Y:S01]  /*22da0*/  SHFL.IDX PT, R9, R18, RZ, 0x1c1f ;  /* 0x001c1fff12097589 */ /* 0x0000a200000e0000 */
[----:B------:R-:W-:Y:S05]  /*22db0*/  @P0 BRA `(.L_x_3318) ;  /* 0x0000000800800947 */ /* 0x000fea0003800000 */
[----:B------:R-:W-:Y:S02]  /*22dc0*/  ULDC UR4, c[0x0][0xbc8] ;  /* 0x0002f20000047ab9 */ /* 0x000fe40000000800 */
[----:B------:R-:W-:-:S13]  /*22dd0*/  ISETP.GE.AND P0, PT, R179, UR4, PT ;  /* 0x00000004b3007c0c */ /* 0x000fda000bf06270 */
[----:B------:R-:W3:Y:S01]  /*22de0*/  @!P0 LDL.64 R14, [R1+0x270] ;  /* 0x00027000010e8983 */ /* 0x000ee20000100a00 */
[----:B------:R-:W-:Y:S01]  /*22df0*/  ISETP.GE.AND P1, PT, R212, UR4, PT ;  /* 0x00000004d4007c0c */ /* 0x000fe2000bf26270 */
[----:B-12---:R-:W-:-:S05]  /*22e00*/  @!P0 IMAD.WIDE R2, R179, 0x4, R8 ;  /* 0x00000004b3028825 */ /* 0x006fca00078e0208 */
[----:B---3--:R1:W-:Y:S07]  /*22e10*/  @!P0 ST.E.64 desc[UR40][R2.64], R14 ;  /* 0x0000000e02008985 */ /* 0x0083ee000c101b28 */
[----:B0-----:R-:W2:Y:S01]  /*22e20*/  @!P1 LDL.64 R4, [R1+0x280] ;  /* 0x0002800001049983 */ /* 0x001ea20000100a00 */
[----:B------:R-:W-:Y:S02]  /*22e30*/  ISETP.GE.AND P0, PT, R211, UR4, PT ;  /* 0x00000004d3007c0c */ /* 0x000fe4000bf06270 */
[----:B------:R-:W-:-:S04]  /*22e40*/  @!P1 LEA R10, P2, R212, R8, 0x2 ;  /* 0x00000008d40a9211 */ /* 0x000fc800078410ff */
[----:B-----5:R-:W-:-:S05]  /*22e50*/  @!P1 LEA.HI.X R11, R212, R9, R40, 0x2, P2 ;  /* 0x00000009d40b9211 */ /* 0x020fca00010f1428 */
[----:B--2---:R0:W-:Y:S04]  /*22e60*/  @!P1 ST.E.64 desc[UR40][R10.64], R4 ;  /* 0x000000040a009985 */ /* 0x0041e8000c101b28 */
[----:B------:R-:W2:Y:S01]  /*22e70*/  @!P0 LDL.64 R6, [R1+0x290] ;  /* 0x0002900001068983 */ /* 0x000ea20000100a00 */
[----:B------:R-:W-:Y:S02]  /*22e80*/  ISETP.GE.AND P1, PT, R210, UR4, PT ;  /* 0x00000004d2007c0c */ /* 0x000fe4000bf26270 */
[----:B------:R-:W-:-:S04]  /*22e90*/  @!P0 LEA R12, P2, R211, R8, 0x2 ;  /* 0x00000008d30c8211 */ /* 0x000fc800078410ff */
[----:B------:R-:W-:-:S05]  /*22ea0*/  @!P0 LEA.HI.X R13, R211, R9, R39, 0x2, P2 ;  /* 0x00000009d30d8211 */ /* 0x000fca00010f1427 */
[----:B--2---:R2:W-:Y:S04]  /*22eb0*/  @!P0 ST.E.64 desc[UR40][R12.64], R6 ;  /* 0x000000060c008985 */ /* 0x0045e8000c101b28 */
[----:B-1----:R-:W3:Y:S01]  /*22ec0*/  @!P1 LDL.64 R2, [R1+0x2a0] ;  /* 0x0002a00001029983 */ /* 0x002ee20000100a00 */
[----:B------:R-:W-:Y:S02]  /*22ed0*/  ISETP.GE.AND P0, PT, R209, UR4, PT ;  /* 0x00000004d1007c0c */ /* 0x000fe4000bf06270 */
[----:B------:R-:W-:-:S04]  /*22ee0*/  @!P1 LEA R14, P2, R210, R8, 0x2 ;  /* 0x00000008d20e9211 */ /* 0x000fc800078410ff */
[----:B------:R-:W-:-:S05]  /*22ef0*/  @!P1 LEA.HI.X R15, R210, R9, R38, 0x2, P2 ;  /* 0x00000009d20f9211 */ /* 0x000fca00010f1426 */
[----:B---3--:R1:W-:Y:S04]  /*22f00*/  @!P1 ST.E.64 desc[UR40][R14.64], R2 ;  /* 0x000000020e009985 */ /* 0x0083e8000c101b28 */
[----:B0-----:R-:W3:Y:S01]  /*22f10*/  @!P0 LDL.64 R4, [R1+0x2b0] ;  /* 0x0002b00001048983 */ /* 0x001ee20000100a00 */
[----:B------:R-:W-:Y:S02]  /*22f20*/  ISETP.GE.AND P1, PT, R208, UR4, PT ;  /* 0x00000004d0007c0c */ /* 0x000fe4000bf26270 */
[----:B------:R-:W-:-:S04]  /*22f30*/  @!P0 LEA R10, P2, R209, R8, 0x2 ;  /* 0x00000008d10a8211 */ /* 0x000fc800078410ff */
[----:B------:R-:W-:-:S05]  /*22f40*/  @!P0 LEA.HI.X R11, R209, R9, R37, 0x2, P2 ;  /* 0x00000009d10b8211 */ /* 0x000fca00010f1425 */
[----:B---3--:R0:W-:Y:S04]  /*22f50*/  @!P0 ST.E.64 desc[UR40][R10.64], R4 ;  /* 0x000000040a008985 */ /* 0x0081e8000c101b28 */
[----:B--2---:R-:W2:Y:S01]  /*22f60*/  @!P1 LDL.64 R6, [R1+0x2c0] ;  /* 0x0002c00001069983 */ /* 0x004ea20000100a00 */
        /* <DEDUP_REMOVED lines=124> */
[----:B-1----:R-:W2:Y:S01]  /*23730*/  @!P0 LDL.64 R2, [R1+0x450] ;  /* 0x0004500001028983 */ /* 0x002ea20000100a00 */
[----:B------:R-:W-:Y:S02]  /*23740*/  ISETP.GE.AND P1, PT, R213, UR4, PT ;  /* 0x00000004d5007c0c */ /* 0x000fe4000bf26270 */
[----:B------:R-:W-:-:S04]  /*23750*/  @!P0 LEA R14, P2, R214, R8, 0x2 ;  /* 0x00000008d60e8211 */ /* 0x000fc800078410ff */
[----:B------:R-:W-:-:S05]  /*23760*/  @!P0 LEA.HI.X R15, R214, R9, R219, 0x2, P2 ;  /* 0x00000009d60f8211 */ /* 0x000fca00010f14db */
[----:B--2---:R3:W-:Y:S04]  /*23770*/  @!P0 ST.E.64 desc[UR40][R14.64], R2 ;  /* 0x000000020e008985 */ /* 0x0047e8000c101b28 */
[----:B0-----:R-:W2:Y:S01]  /*23780*/  @!P1 LDL.64 R4, [R1+0x460] ;  /* 0x0004600001049983 */ /* 0x001ea20000100a00 */
[----:B------:R-:W-:-:S04]  /*23790*/  @!P1 LEA R8, P0, R213, R8, 0x2 ;  /* 0x00000008d5089211 */ /* 0x000fc800078010ff */
[----:B------:R-:W-:-:S05]  /*237a0*/  @!P1 LEA.HI.X R9, R213, R9, R218, 0x2, P0 ;  /* 0x00000009d5099211 */ /* 0x000fca00000f14da */
[----:B--2---:R3:W-:Y:S04]  /*237b0*/  @!P1 ST.E.64 desc[UR40][R8.64], R4 ;  /* 0x0000000408009985 */ /* 0x0047e8000c101b28 */
.L_x_3318:
[----:B------:R-:W-:Y:S05]  /*237c0*/  BSYNC B1 ;  /* 0x0000000000017941 */ /* 0x000fea0003800000 */
.L_x_3317:
[----:B------:R-:W-:Y:S01]  /*237d0*/  ISETP.GE.AND P0, PT, R19, R78, PT ;  /* 0x0000004e1300720c */ /* 0x000fe20003f06270 */
[----:B--23--:R4:W2:Y:S04]  /*237e0*/  SHFL.IDX PT, R9, R18, 0x1, 0x1c1f ;  /* 0x003c1f0012097f89 */ /* 0x00c8a800000e0000 */
[----:B-1----:R4:W1:Y:S08]  /*237f0*/  SHFL.IDX PT, R8, R0, 0x1, 0x1c1f ;  /* 0x003c1f0000087f89 */ /* 0x00287000000e0000 */
[----:B----4-:R-:W-:Y:S05]  /*23800*/  @P0 BRA `(.L_x_3316) ;  /* 0x00000018002c0947 */ /* 0x010fea0003800000 */
[----:B0-----:R-:W0:Y:S02]  /*23810*/  LDC R0, c[0x0][0xbc8] ;  /* 0x0002f200ff007b82 */ /* 0x001e240000000800 */
[----:B0-----:R-:W-:-:S13]  /*23820*/  ISETP.GE.AND P0, PT, R179, R0, PT ;  /* 0x00000000b300720c */ /* 0x001fda0003f06270 */
[----:B------:R-:W3:Y:S01]  /*23830*/  @!P0 LDL.64 R14, [R1+0x278] ;  /* 0x00027800010e8983 */ /* 0x000ee20000100a00 */
[-C--:B------:R-:W-:Y:S01]  /*23840*/  ISETP.GE.AND P1, PT, R212, R0.reuse, PT ;  /* 0x00000000d400720c */ /* 0x080fe20003f26270 */
[----:B-12---:R-:W-:Y:S01]  /*23850*/  @!P0 IMAD.WIDE R2, R179, 0x4, R8 ;  /* 0x00000004b3028825 */ /* 0x006fe200078e0208 */
[----:B------:R-:W-:-:S04]  /*23860*/  ISETP.GE.AND P2, PT, R211, R0, PT ;  /* 0x00000000d300720c */ /* 0x000fc80003f46270 */
[----:B---3--:R0:W-:Y:S07]  /*23870*/  @!P0 ST.E.64 desc[UR40][R2.64], R14 ;  /* 0x0000000e02008985 */ /* 0x0081ee000c101b28 */
[----:B------:R-:W2:Y:S01]  /*23880*/  @!P1 LDL.64 R4, [R1+0x288] ;  /* 0x0002880001049983 */ /* 0x000ea20000100a00 */
[----:B------:R-:W-:-:S04]  /*23890*/  @!P1 LEA R10, P0, R212, R8, 0x2 ;  /* 0x00000008d40a9211 */ /* 0x000fc800078010ff */
[----:B-----5:R-:W-:Y:S02]  /*238a0*/  @!P1 LEA.HI.X R11, R212, R9, R40, 0x2, P0 ;  /* 0x00000009d40b9211 */ /* 0x020fe400000f1428 */
[----:B------:R-:W-:-:S03]  /*238b0*/  @!P2 LEA R12, P0, R211, R8, 0x2 ;  /* 0x00000008d30ca211 */ /* 0x000fc600078010ff */
[----:B--2---:R1:W-:Y:S04]  /*238c0*/  @!P1 ST.E.64 desc[UR40][R10.64], R4 ;  /* 0x000000040a009985 */ /* 0x0043e8000c101b28 */
[----:B------:R-:W2:Y:S01]  /*238d0*/  @!P2 LDL.64 R6, [R1+0x298] ;  /* 0x000298000106a983 */ /* 0x000ea20000100a00 */
[----:B------:R-:W-:Y:S02]  /*238e0*/  ISETP.GE.AND P1, PT, R210, R0, PT ;  /* 0x00000000d200720c */ /* 0x000fe40003f26270 */
[----:B------:R-:W-:-:S05]  /*238f0*/  @!P2 LEA.HI.X R13, R211, R9, R39, 0x2, P0 ;  /* 0x00000009d30da211 */ /* 0x000fca00000f1427 */
[----:B--2---:R2:W-:Y:S06]  /*23900*/  @!P2 ST.E.64 desc[UR40][R12.64], R6 ;  /* 0x000000060c00a985 */ /* 0x0045ec000c101b28 */
[----:B0-----:R-:W3:Y:S01]  /*23910*/  @!P1 LDL.64 R2, [R1+0x2a8] ;  /* 0x0002a80001029983 */ /* 0x001ee20000100a00 */
[----:B------:R-:W-:Y:S02]  /*23920*/  ISETP.GE.AND P2, PT, R209, R0, PT ;  /* 0x00000000d100720c */ /* 0x000fe40003f46270 */
[----:B------:R-:W-:-:S04]  /*23930*/  @!P1 LEA R14, P0, R210, R8, 0x2 ;  /* 0x00000008d20e9211 */ /* 0x000fc800078010ff */
[----:B------:R-:W-:-:S05]  /*23940*/  @!P1 LEA.HI.X R15, R210, R9, R38, 0x2, P0 ;  /* 0x00000009d20f9211 */ /* 0x000fca00000f1426 */
[----:B---3--:R0:W-:Y:S04]  /*23950*/  @!P1 ST.E.64 desc[UR40][R14.64], R2 ;  /* 0x000000020e009985 */ /* 0x0081e8000c101b28 */
[----:B-1----:R-:W3:Y:S01]  /*23960*/  @!P2 LDL.64 R4, [R1+0x2b8] ;  /* 0x0002b8000104a983 */ /* 0x002ee20000100a00 */
[----:B------:R-:W-:Y:S02]  /*23970*/  ISETP.GE.AND P1, PT, R208, R0, PT ;  /* 0x00000000d000720c */ /* 0x000fe40003f26270 */
[----:B------:R-:W-:-:S04]  /*23980*/  @!P2 LEA R10, P0, R209, R8, 0x2 ;  /* 0x00000008d10aa211 */ /* 0x000fc800078010ff */
[----:B------:R-:W-:-:S05]  /*23990*/  @!P2 LEA.HI.X R11, R209, R9, R37, 0x2, P0 ;  /* 0x00000009d10ba211 */ /* 0x000fca00000f1425 */
[----:B---3--:R1:W-:Y:S04]  /*239a0*/  @!P2 ST.E.64 desc[UR40][R10.64], R4 ;  /* 0x000000040a00a985 */ /* 0x0083e8000c101b28 */
[----:B--2---:R-:W2:Y:S01]  /*239b0*/  @!P1 LDL.64 R6, [R1+0x2c8] ;  /* 0x0002c80001069983 */ /* 0x004ea20000100a00 */
[----:B------:R-:W-:Y:S02]  /*239c0*/  ISETP.GE.AND P2, PT, R207, R0, PT ;  /* 0x00000000cf00720c */ /* 0x000fe40003f46270 */
[----:B------:R-:W-:-:S04]  /*239d0*/  @!P1 LEA R12, P0, R208, R8, 0x2 ;  /* 0x00000008d00c9211 */ /* 0x000fc800078010ff */
[----:B------:R-:W-:-:S05]  /*239e0*/  @!P1 LEA.HI.X R13, R208, R9, R36, 0x2, P0 ;  /* 0x00000009d00d9211 */ /* 0x000fca00000f1424 */
[----:B--2---:R2:W-:Y:S04]  /*239f0*/  @!P1 ST.E.64 desc[UR40][R12.64], R6 ;  /* 0x000000060c009985 */ /* 0x0045e8000c101b28 */
        /* <DEDUP_REMOVED lines=113> */
[----:B------:R-:W-:-:S07]  /*24110*/  @!P2 LEA.HI.X R11, R185, R9, R221, 0x2, P0 ;  /* 0x00000009b90ba211 */ /* 0x000fce00000f14dd */
[C---:B--2---:R-:W-:Y:S01]  /*24120*/  @!P1 LEA R12, P0, R184.reuse, R8, 0x2 ;  /* 0x00000008b80c9211 */ /* 0x044fe200078010ff */
[----:B---3--:R0:W-:Y:S04]  /*24130*/  @!P2 ST.E.64 desc[UR40][R10.64], R4 ;  /* 0x000000040a00a985 */ /* 0x0081e8000c101b28 */
[----:B------:R-:W2:Y:S01]  /*24140*/  @!P1 LDL.64 R6, [R1+0x448] ;  /* 0x0004480001069983 */ /* 0x000ea20000100a00 */
[----:B------:R-:W-:Y:S01]  /*24150*/  @!P1 LEA.HI.X R13, R184, R9, R220, 0x2, P0 ;  /* 0x00000009b80d9211 */ /* 0x000fe200000f14dc */
[----:B------:R-:W-:Y:S01]  /*24160*/  BSSY B1, `(.L_x_3319) ;  /* 0x0000009000017945 */ /* 0x000fe20003800000 */
[----:B------:R-:W-:-:S03]  /*24170*/  ISETP.GE.AND P0, PT, R214, R0, PT ;  /* 0x00000000d600720c */ /* 0x000fc60003f06270 */
[----:B--2---:R0:W-:Y:S01]  /*24180*/  @!P1 ST.E.64 desc[UR40][R12.64], R6 ;  /* 0x000000060c009985 */ /* 0x0041e2000c101b28 */
[----:B------:R-:W-:-:S09]  /*24190*/  ISETP.GE.AND P1, PT, R213, R0, PT ;  /* 0x00000000d500720c */ /* 0x000fd20003f26270 */
[----:B------:R-:W-:Y:S05]  /*241a0*/  @P0 BRA `(.L_x_3320) ;  /* 0x0000000000100947 */ /* 0x000fea0003800000 */
[----:B0-----:R-:W2:Y:S01]  /*241b0*/  LDL.64 R4, [R1+0x458] ;  /* 0x0004580001047983 */ /* 0x001ea20000100a00 */
[----:B------:R-:W-:-:S04]  /*241c0*/  LEA R2, P0, R214, R8, 0x2 ;  /* 0x00000008d6027211 */ /* 0x000fc800078010ff */
[----:B------:R-:W-:-:S05]  /*241d0*/  LEA.HI.X R3, R214, R9, R219, 0x2, P0 ;  /* 0x00000009d6037211 */ /* 0x000fca00000f14db */
[----:B--2---:R1:W-:Y:S04]  /*241e0*/  ST.E.64 desc[UR40][R2.64], R4 ;  /* 0x0000000402007985 */ /* 0x0043e8000c101b28 */
.L_x_3320:
[----:B------:R-:W-:Y:S05]  /*241f0*/  BSYNC B1 ;  /* 0x0000000000017941 */ /* 0x000fea0003800000 */
.L_x_3319:
[----:B------:R-:W-:Y:S05]  /*24200*/  @P1 BRA `(.L_x_3316) ;  /* 0x0000000c00ac1947 */ /* 0x000fea0003800000 */
[----:B01----:R-:W2:Y:S01]  /*24210*/  LDL.64 R4, [R1+0x468] ;  /* 0x0004680001047983 */ /* 0x003ea20000100a00 */
[----:B------:R-:W-:-:S04]  /*24220*/  LEA R2, P0, R213, R8, 0x2 ;  /* 0x00000008d5027211 */ /* 0x000fc800078010ff */
[----:B------:R-:W-:-:S05]  /*24230*/  LEA.HI.X R3, R213, R9, R218, 0x2, P0 ;  /* 0x00000009d5037211 */ /* 0x000fca00000f14da */
[----:B--2---:R4:W-:Y:S01]  /*24240*/  ST.E.64 desc[UR40][R2.64], R4 ;  /* 0x0000000402007985 */ /* 0x0049e2000c101b28 */
[----:B------:R-:W-:Y:S05]  /*24250*/  BRA `(.L_x_3316) ;  /* 0x0000000c00987947 */ /* 0x000fea0003800000 */
.L_x_3307:
        /* <DEDUP_REMOVED lines=9> */
[----:B------:R-:W-:Y:S01]  /*242f0*/  UISETP.NE.U32.AND UP1, UPT, UR8, URZ, UPT ;  /* 0x0000003f0800728c */ /* 0x000fe2000bf25070 */
[----:B------:R-:W-:Y:S02]  /*24300*/  ULDC UR4, c[0x0][0xb88] ;  /* 0x0002e20000047ab9 */ /* 0x000fe40000000800 */
[----:B------:R-:W2:Y:S01]  /*24310*/  @P1 LDG.E R6, desc[UR40][R2.64] ;  /* 0x0000002802061981 */ /* 0x000ea2000c1e1900 */
[----:B------:R-:W-:Y:S01]  /*24320*/  UISETP.NE.AND.EX UP1, UPT, UR9, URZ, UPT, UP1 ;  /* 0x0000003f0900728c */ /* 0x000fe2000bf25310 */
[----:B------:R-:W-:-:S05]  /*24330*/  IMAD.U32 R0, RZ, RZ, UR4 ;  /* 0x00000004ff007e24 */ /* 0x000fca000f8e00ff */
[----:B------:R-:W-:-:S05]  /*24340*/  PLOP3.LUT P2, PT, PT, PT, UP1, 0x80, 0x0 ;  /* 0x000000000000781c */ /* 0x000fca0003f4f018 */
[----:B------:R-:W-:Y:S02]  /*24350*/  @UP1 ULDC.64 UR8, c[0x0][0xd08] ;  /* 0x0003420000081ab9 */ /* 0x000fe40000000a00 */
[----:B------:R-:W-:-:S06]  /*24360*/  @UP1 UIMAD.WIDE UR8, UR38, 0x4, UR8 ;  /* 0x00000004260818a5 */ /* 0x000fcc000f8e0208 */
[----:B------:R-:W-:Y:S02]  /*24370*/  IMAD.U32 R4, RZ, RZ, UR8 ;  /* 0x00000008ff047e24 */ /* 0x000fe4000f8e00ff */
[----:B------:R-:W-:-:S05]  /*24380*/  IMAD.U32 R5, RZ, RZ, UR9 ;  /* 0x00000009ff057e24 */ /* 0x000fca000f8e00ff */
[----:B------:R0:W5:Y:S01]  /*24390*/  @P2 LDG.E R0, desc[UR40][R4.64] ;  /* 0x0000002804002981 */ /* 0x000162000c1e1900 */
[----:B------:R-:W-:Y:S01]  /*243a0*/  UISETP.NE.AND UP1, UPT, UR44, URZ, UPT ;  /* 0x0000003f2c00728c */ /* 0x000fe2000bf25270 */
[----:B------:R-:W-:Y:S01]  /*243b0*/  ISETP.GT.AND P0, PT, R216, 0x7f, PT ;  /* 0x0000007fd800780c */ /* 0x000fe20003f04270 */
[----:B------:R-:W-:-:S09]  /*243c0*/  UMOV UR4, URZ ;  /* 0x0000003f00047c82 */ /* 0x000fd20008000000 */
[----:B------:R-:W-:Y:S01]  /*243d0*/  @!UP1 ULDC UR44, c[0x0][0xbd4] ;  /* 0x0002f500002c9ab9 */ /* 0x000fe20000000800 */
[----:B--2---:R-:W-:Y:S01]  /*243e0*/  @P1 R2UR UR4, R6 ;  /* 0x00000000060412ca */ /* 0x004fe200000e0000 */
[----:B0-----:R-:W-:-:S14]  /*243f0*/  @P2 BRA `(.L_x_3321) ;  /* 0x0000000000102947 */ /* 0x001fdc0003800000 */
[----:B------:R-:W-:Y:S05]  /*24400*/  @!P1 BRA `(.L_x_3321) ;  /* 0x00000000000c9947 */ /* 0x000fea0003800000 */
[----:B------:R-:W2:Y:S04]  /*24410*/  LDG.E R5, desc[UR40][R2.64] ;  /* 0x0000002802057981 */ /* 0x000ea8000c1e1900 */
[----:B-----5:R-:W2:Y:S02]  /*24420*/  LDG.E R0, desc[UR40][R2.64+0x4] ;  /* 0x0000042802007981 */ /* 0x020ea4000c1e1900 */
[----:B--2---:R-:W-:-:S07]  /*24430*/  IMAD.IADD R0, R0, 0x1, -R5 ;  /* 0x0000000100007824 */ /* 0x004fce00078e0a05 */
.L_x_3321:
[----:B------:R-:W-:Y:S01]  /*24440*/  USHF.R.S32.HI UR21, URZ, 0x1f, UR38 ;  /* 0x0000001f3f157899 */ /* 0x000fe20008011426 */
[----:B------:R-:W-:Y:S01]  /*24450*/  BSSY B1, `(.L_x_3322) ;  /* 0x000003a000017945 */ /* 0x000fe20003800000 */
[----:B------:R-:W-:Y:S02]  /*24460*/  USHF.R.S32.HI UR20, URZ, 0x1f, UR4 ;  /* 0x0000001f3f147899 */ /* 0x000fe40008011404 */
[----:B------:R-:W-:Y:S02]  /*24470*/  USEL UR8, UR38, URZ, !UP0 ;  /* 0x0000003f26087287 */ /* 0x000fe4000c000000 */
[----:B------:R-:W-:Y:S01]  /*24480*/  USEL UR21, UR21, URZ, !UP0 ;  /* 0x0000003f15157287 */ /* 0x000fe2000c000000 */
[----:B------:R-:W-:Y:S11]  /*24490*/  @P0 BRA `(.L_x_3323) ;  /* 0x0000000000d40947 */ /* 0x000ff60003800000 */
[----:B------:R-:W0:Y:S01]  /*244a0*/  S2R R3, SR_TID.X ;  /* 0x0000000000037919 */ /* 0x000e220000002100 */
[----:B------:R-:W1:Y:S01]  /*244b0*/  LDC R9, c[0x0][0xce8] ;  /* 0x00033a00ff097b82 */ /* 0x000e620000000800 */
[----:B------:R-:W-:Y:S02]  /*244c0*/  IMAD.U32 R4, RZ, RZ, UR39 ;  /* 0x00000027ff047e24 */ /* 0x000fe4000f8e00ff */
[----:B-1---5:R-:W-:-:S03]  /*244d0*/  IMAD R2, R0, R9, RZ ;  /* 0x0000000900027224 */ /* 0x022fc600078e02ff */
[----:B0-----:R-:W-:-:S04]  /*244e0*/  IADD3 R4, R4, -0x80, R3 ;  /* 0xffffff8004047810 */ /* 0x001fc80007ffe003 */
[----:B------:R-:W-:-:S13]  /*244f0*/  ISETP.GE.AND P0, PT, R4, R2, PT ;  /* 0x000000020400720c */ /* 0x000fda0003f06270 */
[----:B------:R-:W-:Y:S05]  /*24500*/  @P0 BRA `(.L_x_3323) ;  /* 0x0000000000b80947 */ /* 0x000fea0003800000 */
[----:B------:R-:W-:Y:S01]  /*24510*/  ISETP.NE.AND P0, PT, R9, 0x1, PT ;  /* 0x000000010900780c */ /* 0x000fe20003f05270 */
[----:B------:R-:W-:Y:S01]  /*24520*/  UISETP.GT.AND UP0, UPT, UR44, 0x1, UPT ;  /* 0x000000012c00788c */ /* 0x000fe2000bf04270 */
[----:B------:R-:W-:Y:S01]  /*24530*/  IMAD.MOV.U32 R5, RZ, RZ, R4 ;  /* 0x000000ffff057224 */ /* 0x000fe200078e0004 */
[----:B------:R-:W-:Y:S02]  /*24540*/  UMOV UR18, 0xab8 ;  /* 0x00000ab800127882 */ /* 0x000fe40000000000 */
[----:B------:R-:W-:Y:S02]  /*24550*/  USEL UR18, UR18, 0xa78, UP0 ;  /* 0x00000a7812127887 */ /* 0x000fe40008000000 */
[----:B------:R-:W-:-:S06]  /*24560*/  USEL UR9, UR43, URZ, UP0 ;  /* 0x0000003f2b097287 */ /* 0x000fcc0008000000 */
[----:B------:R-:W0:Y:S04]  /*24570*/  @P0 LDC R3, c[0x0][0xcec] ;  /* 0x00033b00ff030b82 */ /* 0x000e280000000800 */
[----:B------:R-:W-:Y:S01]  /*24580*/  ULDC.64 UR12, c[0x0][UR18+0x220] ;  /* 0x00008800120c7abb */ /* 0x000fe20008000a00 */
[----:B------:R-:W-:Y:S01]  /*24590*/  ULDC.64 UR10, c[0x0][UR18+0x218] ;  /* 0x00008600120a7abb */ /* 0x000fe20008000a00 */
[----:B------:R-:W-:Y:S01]  /*245a0*/  ULDC.64 UR14, c[0x0][UR18+0x228] ;  /* 0x00008a00120e7abb */ /* 0x000fe20008000a00 */
[----:B------:R-:W-:Y:S01]  /*245b0*/  UIMAD UR13, UR13, UR8, URZ ;  /* 0x000000080d0d72a4 */ /* 0x000fe2000f8e023f */
[----:B------:R-:W1:Y:S01]  /*245c0*/  @P0 LDC R7, c[0x0][0xcf0] ;  /* 0x00033c00ff070b82 */ /* 0x000e620000000800 */
[----:B------:R-:W-:Y:S02]  /*245d0*/  UIMAD.WIDE.U32 UR16, UR10, UR37, URZ ;  /* 0x000000250a1072a5 */ /* 0x000fe4000f8e003f */
        /* <DEDUP_REMOVED lines=10> */
[----:B------:R-:W-:Y:S02]  /*24680*/  IMAD.U32 R3, RZ, RZ, UR23 ;  /* 0x00000017ff037e24 */ /* 0x000fe4000f8e00ff */
[----:B------:R-:W-:Y:S01]  /*24690*/  IMAD.U32 R6, RZ, RZ, UR10 ;  /* 0x0000000aff067e24 */ /* 0x000fe2000f8e00ff */
[----:B------:R-:W-:Y:S01]  /*246a0*/  UIADD3.X UR9, UR9, UR19, UR20, UP1, UP2 ;  /* 0x0000001309097290 */ /* 0x000fe20008fe4414 */
[----:B-1----:R-:W-:Y:S01]  /*246b0*/  @P0 SHF.R.U32.HI R5, RZ, R7, R2 ;  /* 0x00000007ff050219 */ /* 0x002fe20000011602 */
[----:B------:R-:W-:Y:S01]  /*246c0*/  IMAD.U32 R2, RZ, RZ, UR22 ;  /* 0x00000016ff027e24 */ /* 0x000fe2000f8e00ff */
[----:B------:R-:W-:Y:S01]  /*246d0*/  ULDC.64 UR10, c[0x0][UR18+0x210] ;  /* 0x00008400120a7abb */ /* 0x000fe20008000a00 */
[----:B------:R-:W-:Y:S01]  /*246e0*/  ULDC.64 UR12, c[0x0][0xca8] ;  /* 0x00032a00000c7ab9 */ /* 0x000fe20000000a00 */
[----:B------:R-:W-:Y:S01]  /*246f0*/  @!UP0 ULDC UR12, c[0x0][0xc50] ;  /* 0x00031400000c8ab9 */ /* 0x000fe20000000800 */
[--C-:B------:R-:W-:Y:S01]  /*24700*/  IMAD.MOV R7, RZ, RZ, -R5.reuse ;  /* 0x000000ffff077224 */ /* 0x100fe200078e0a05 */
[----:B------:R-:W-:Y:S01]  /*24710*/  IADD3 R2, P0, P1, R5, UR16, R2 ;  /* 0x0000001005027c10 */ /* 0x000fe2000f91e002 */
[----:B------:R-:W-:Y:S01]  /*24720*/  @!UP0 ULDC UR13, c[0x0][0xc54] ;  /* 0x00031500000d8ab9 */ /* 0x000fe20000000800 */
[----:B------:R-:W-:Y:S01]  /*24730*/  SHF.R.S32.HI R5, RZ, 0x1f, R5 ;  /* 0x0000001fff057819 */ /* 0x000fe20000011405 */
[----:B------:R-:W-:-:S03]  /*24740*/  IMAD R7, R9, R7, R4 ;  /* 0x0000000709077224 */ /* 0x000fc600078e0204 */
[----:B------:R-:W-:Y:S01]  /*24750*/  IADD3.X R3, R5, UR9, R6, P0, P1 ;  /* 0x0000000905037c10 */ /* 0x000fe200087e2406 */
[C---:B------:R-:W-:Y:S01]  /*24760*/  IMAD R9, R7.reuse, UR11, RZ ;  /* 0x0000000b07097c24 */ /* 0x040fe2000f8e02ff */
[----:B------:R-:W-:Y:S01]  /*24770*/  SHF.R.S32.HI R4, RZ, 0x1f, R7 ;  /* 0x0000001fff047819 */ /* 0x000fe20000011407 */
[----:B------:R-:W-:-:S04]  /*24780*/  IMAD.WIDE.U32 R2, R7, UR10, R2 ;  /* 0x0000000a07027c25 */ /* 0x000fc8000f8e0002 */
[----:B------:R-:W-:Y:S01]  /*24790*/  IMAD R9, R4, UR10, R9 ;  /* 0x0000000a04097c24 */ /* 0x000fe2000f8e0209 */
[----:B------:R-:W-:-:S03]  /*247a0*/  LEA R4, P0, R2, UR12, 0x2 ;  /* 0x0000000c02047c11 */ /* 0x000fc6000f8010ff */
[----:B------:R-:W-:-:S05]  /*247b0*/  IMAD.IADD R3, R3, 0x1, R9 ;  /* 0x0000000103037824 */ /* 0x000fca00078e0209 */
[----:B------:R-:W-:Y:S01]  /*247c0*/  LEA.HI.X R5, R2, UR13, R3, 0x2, P0 ;  /* 0x0000000d02057c11 */ /* 0x000fe200080f1403 */
[----:B------:R-:W-:-:S05]  /*247d0*/  IMAD.MOV.U32 R3, RZ, RZ, -0x800000 ;  /* 0xff800000ff037424 */ /* 0x000fca00078e00ff */
[----:B------:R0:W-:Y:S02]  /*247e0*/  STG.E desc[UR40][R4.64], R3 ;  /* 0x0000000304007986 */ /* 0x0001e4000c101928 */
.L_x_3323:
[----:B------:R-:W-:Y:S05]  /*247f0*/  BSYNC B1 ;  /* 0x0000000000017941 */ /* 0x000fea0003800000 */
.L_x_3322:
[----:B------:R-:W-:-:S06]  /*24800*/  UISETP.GT.AND UP0, UPT, UR44, 0x1, UPT ;  /* 0x000000012c00788c */ /* 0x000fcc000bf04270 */
[----:B------:R-:W-:-:S13]  /*24810*/  PLOP3.LUT P0, PT, PT, PT, UP0, 0x80, 0x0 ;  /* 0x000000000000781c */ /* 0x000fda0003f0f008 */
[----:B------:R-:W-:Y:S05]  /*24820*/  @P0 BRA `(.L_x_3316) ;  /* 0x0000000800240947 */ /* 0x000fea0003800000 */
[----:B------:R-:W1:Y:S01]  /*24830*/  LDC R11, c[0x0][0xce8] ;  /* 0x00033a00ff0b7b82 */ /* 0x000e620000000800 */
[----:B------:R-:W-:Y:S01]  /*24840*/  ULDC.64 UR12, c[0x0][0xba0] ;  /* 0x0002e800000c7ab9 */ /* 0x000fe20000000a00 */
[----:B------:R-:W-:Y:S01]  /*24850*/  IMAD R2, R217, 0x20, R215 ;  /* 0x00000020d9027824 */ /* 0x000fe200078e02d7 */
[----:B------:R-:W-:Y:S01]  /*24860*/  UIMAD UR9, UR20, UR12, URZ ;  /* 0x0000000c140972a4 */ /* 0x000fe2000f8e023f */
[----:B------:R-:W-:Y:S01]  /*24870*/  BSSY B1, `(.L_x_3324) ;  /* 0x0000042000017945 */ /* 0x000fe20003800000 */
[----:B------:R-:W-:Y:S01]  /*24880*/  UIMAD.WIDE.U32 UR10, UR4, UR12, URZ ;  /* 0x0000000c040a72a5 */ /* 0x000fe2000f8e003f */
[----:B------:R-:W-:Y:S01]  /*24890*/  VIADD R6, R2, UR39 ;  /* 0x0000002702067c36 */ /* 0x000fe20008000000 */
[----:B------:R-:W-:-:S03]  /*248a0*/  UIMAD UR9, UR4, UR13, UR9 ;  /* 0x0000000d040972a4 */ /* 0x000fc6000f8e0209 */
[----:B------:R-:W-:Y:S01]  /*248b0*/  ULDC.64 UR12, c[0x0][0xbe8] ;  /* 0x0002fa00000c7ab9 */ /* 0x000fe20000000a00 */
[----:B------:R-:W-:Y:S01]  /*248c0*/  UIADD3 UR11, UR11, UR9, URZ ;  /* 0x000000090b0b7290 */ /* 0x000fe2000fffe03f */
[----:B0-----:R-:W-:-:S03]  /*248d0*/  IMAD.MOV.U32 R5, RZ, RZ, R6 ;  /* 0x000000ffff057224 */ /* 0x001fc600078e0006 */
[----:B------:R-:W-:-:S04]  /*248e0*/  UIMAD.WIDE.U32 UR10, UR37, UR12, UR10 ;  /* 0x0000000c250a72a5 */ /* 0x000fc8000f8e000a */
[----:B------:R-:W-:-:S03]  /*248f0*/  UIMAD UR11, UR37, UR13, UR11 ;  /* 0x0000000d250b72a4 */ /* 0x000fc6000f8e020b */
[----:B------:R-:W-:Y:S01]  /*24900*/  ULDC.64 UR12, c[0x0][0xbf0] ;  /* 0x0002fc00000c7ab9 */ /* 0x000fe20000000a00 */
[----:B-1----:R-:W-:Y:S01]  /*24910*/  ISETP.NE.AND P0, PT, R11, 0x1, PT ;  /* 0x000000010b00780c */ /* 0x002fe20003f05270 */
[----:B------:R-:W-:-:S04]  /*24920*/  UIMAD UR4, UR21, UR12, URZ ;  /* 0x0000000c150472a4 */ /* 0x000fc8000f8e023f */
[----:B------:R-:W-:Y:S02]  /*24930*/  UIMAD UR4, UR8, UR13, UR4 ;  /* 0x0000000d080472a4 */ /* 0x000fe4000f8e0204 */
[----:B------:R-:W-:-:S03]  /*24940*/  UIMAD.WIDE.U32 UR8, UR8, UR12, UR10 ;  /* 0x0000000c080872a5 */ /* 0x000fc6000f8e000a */
[----:B------:R-:W-:Y:S01]  /*24950*/  ULDC.64 UR10, c[0x0][0xbe0] ;  /* 0x0002f800000a7ab9 */ /* 0x000fe20000000a00 */
[----:B------:R-:W-:Y:S02]  /*24960*/  UIADD3 UR4, UR9, UR4, URZ ;  /* 0x0000000409047290 */ /* 0x000fe4000fffe03f */
[----:B------:R-:W0:Y:S08]  /*24970*/  @P0 LDC R3, c[0x0][0xcec] ;  /* 0x00033b00ff030b82 */ /* 0x000e300000000800 */
[----:B------:R-:W1:Y:S01]  /*24980*/  @P0 LDC R7, c[0x0][0xcf0] ;  /* 0x00033c00ff070b82 */ /* 0x000e620000000800 */
[----:B0-----:R-:W-:-:S04]  /*24990*/  @P0 IMAD.HI.U32 R2, R6, R3, RZ ;  /* 0x0000000306020227 */ /* 0x001fc800078e00ff */
[----:B------:R-:W-:Y:S02]  /*249a0*/  IMAD.U32 R3, RZ, RZ, UR9 ;  /* 0x00000009ff037e24 */ /* 0x000fe4000f8e00ff */
[----:B------:R-:W-:Y:S01]  /*249b0*/  IMAD.U32 R3, RZ, RZ, UR4 ;  /* 0x00000004ff037e24 */ /* 0x000fe2000f8e00ff */
[----:B-1----:R-:W-:-:S04]  /*249c0*/  @P0 SHF.R.U32.HI R5, RZ, R7, R2 ;  /* 0x00000007ff050219 */ /* 0x002fc80000011602 */
[--C-:B------:R-:W-:Y:S01]  /*249d0*/  SHF.R.S32.HI R2, RZ, 0x1f, R5.reuse ;  /* 0x0000001fff027819 */ /* 0x100fe20000011405 */
[----:B------:R-:W-:-:S04]  /*249e0*/  IMAD.MOV R7, RZ, RZ, -R5 ;  /* 0x000000ffff077224 */ /* 0x000fc800078e0a05 */
[----:B------:R-:W-:Y:S02]  /*249f0*/  IMAD R4, R2, UR10, RZ ;  /* 0x0000000a02047c24 */ /* 0x000fe4000f8e02ff */
[----:B------:R-:W-:Y:S02]  /*24a00*/  IMAD R7, R11, R7, R6 ;  /* 0x000000070b077224 */ /* 0x000fe400078e0206 */
[----:B------:R-:W-:Y:S01]  /*24a10*/  IMAD.U32 R2, RZ, RZ, UR8 ;  /* 0x00000008ff027e24 */ /* 0x000fe2000f8e00ff */
[----:B------:R-:W-:Y:S01]  /*24a20*/  ULDC.64 UR8, c[0x0][0xbd8] ;  /* 0x0002f60000087ab9 */ /* 0x000fe20000000a00 */
[C---:B------:R-:W-:Y:S01]  /*24a30*/  IMAD R9, R5.reuse, UR11, R4 ;  /* 0x0000000b05097c24 */ /* 0x040fe2000f8e0204 */
[----:B------:R-:W-:Y:S01]  /*24a40*/  SHF.R.S32.HI R4, RZ, 0x1f, R7 ;  /* 0x0000001fff047819 */ /* 0x000fe20000011407 */
[----:B------:R-:W-:-:S04]  /*24a50*/  IMAD.WIDE.U32 R2, R5, UR10, R2 ;  /* 0x0000000a05027c25 */ /* 0x000fc8000f8e0002 */
[----:B------:R-:W-:Y:S02]  /*24a60*/  IMAD.IADD R3, R3, 0x1, R9 ;  /* 0x0000000103037824 */ /* 0x000fe400078e0209 */
[----:B------:R-:W-:Y:S02]  /*24a70*/  IMAD R4, R4, UR8, RZ ;  /* 0x0000000804047c24 */ /* 0x000fe4000f8e02ff */
[----:B------:R-:W-:Y:S02]  /*24a80*/  VIADD R6, R215, UR39 ;  /* 0x00000027d7067c36 */ /* 0x000fe40008000000 */
[----:B-----5:R-:W-:Y:S02]  /*24a90*/  IMAD R11, R0, R11, RZ ;  /* 0x0000000b000b7224 */ /* 0x020fe400078e02ff */
[C---:B------:R-:W-:Y:S02]  /*24aa0*/  IMAD R5, R7.reuse, UR9, R4 ;  /* 0x0000000907057c24 */ /* 0x040fe4000f8e0204 */
[----:B------:R-:W-:Y:S01]  /*24ab0*/  IMAD.WIDE.U32 R2, R7, UR8, R2 ;  /* 0x0000000807027c25 */ /* 0x000fe2000f8e0002 */
[----:B------:R-:W-:Y:S01]  /*24ac0*/  ISETP.GE.AND P2, PT, R6, R11, PT ;  /* 0x0000000b0600720c */ /* 0x000fe20003f46270 */
[----:B------:R-:W-:-:S02]  /*24ad0*/  ULDC.64 UR8, c[0x0][0xb80] ;  /* 0x0002e00000087ab9 */ /* 0x000fc40000000a00 */
[----:B------:R-:W-:Y:S01]  /*24ae0*/  VIADD R0, R6, 0x20 ;  /* 0x0000002006007836 */ /* 0x000fe20000000000 */
[----:B------:R-:W-:Y:S01]  /*24af0*/  LEA R4, P3, R2, UR8, 0x1 ;  /* 0x0000000802047c11 */ /* 0x000fe2000f8608ff */
[----:B------:R-:W-:-:S03]  /*24b00*/  IMAD.IADD R3, R3, 0x1, R5 ;  /* 0x0000000103037824 */ /* 0x000fc600078e0205 */
[-C--:B------:R-:W-:Y:S01]  /*24b10*/  ISETP.GE.AND P1, PT, R0, R11.reuse, PT ;  /* 0x0000000b0000720c */ /* 0x080fe20003f26270 */
[----:B------:R-:W-:Y:S01]  /*24b20*/  VIADD R0, R6, 0x40 ;  /* 0x0000004006007836 */ /* 0x000fe20000000000 */
[----:B------:R-:W-:Y:S02]  /*24b30*/  LEA.HI.X R5, R2, UR9, R3, 0x1, P3 ;  /* 0x0000000902057c11 */ /* 0x000fe400098f0c03 */
[----:B------:R0:W1:Y:S02]  /*24b40*/  SHFL.IDX PT, R2, R4, RZ, 0x181f ;  /* 0x00181fff04027589 */ /* 0x00006400000e0000 */
[----:B------:R-:W-:Y:S02]  /*24b50*/  ISETP.GE.AND P0, PT, R0, R11, PT ;  /* 0x0000000b0000720c */ /* 0x000fe40003f06270 */
[----:B------:R0:W2:Y:S01]  /*24b60*/  SHFL.IDX PT, R0, R5, RZ, 0x181f ;  /* 0x00181fff05007589 */ /* 0x0000a200000e0000 */
[----:B------:R-:W-:Y:S10]  /*24b70*/  @P2 BRA `(.L_x_3325) ;  /* 0x0000000000442947 */ /* 0x000ff40003800000 */
        /* <DEDUP_REMOVED lines=17> */
.L_x_3325:
[----:B------:R-:W-:Y:S05]  /*24c90*/  BSYNC B1 ;  /* 0x0000000000017941 */ /* 0x000fea0003800000 */
.L_x_3324:
        /* <DEDUP_REMOVED lines=21> */
.L_x_3327:
[----:B------:R-:W-:Y:S05]  /*24df0*/  BSYNC B1 ;  /* 0x0000000000017941 */ /* 0x000fea0003800000 */
.L_x_3326:
        /* <DEDUP_REMOVED lines=21> */
.L_x_3329:
[----:B------:R-:W-:Y:S05]  /*24f50*/  BSYNC B1 ;  /* 0x0000000000017941 */ /* 0x000fea0003800000 */
.L_x_3328:
[----:B0-----:R-:W-:Y:S01]  /*24f60*/  VIADD R0, R6, 0x60 ;  /* 0x0000006006007836 */ /* 0x001fe20000000000 */
[----:B--2-4-:R-:W2:Y:S04]  /*24f70*/  SHFL.IDX PT, R5, R5, 0x3, 0x181f ;  /* 0x00781f0005057f89 */ /* 0x014ea800000e0000 */
[----:B------:R-:W-:Y:S01]  /*24f80*/  ISETP.GE.AND P0, PT, R0, R11, PT ;  /* 0x0000000b0000720c */ /* 0x000fe20003f06270 */
[----:B-1-3--:R1:W3:-:S12]  /*24f90*/  SHFL.IDX PT, R2, R4, 0x3, 0x181f ;  /* 0x00781f0004027f89 */ /* 0x00a2d800000e0000 */
[----:B-1----:R-:W-:Y:S05]  /*24fa0*/  @P0 BRA `(.L_x_3316) ;  /* 0x0000000000440947 */ /* 0x002fea0003800000 */
[----:B------:R-:W-:Y:S02]  /*24fb0*/  ULDC UR4, c[0x0][0xbc8] ;  /* 0x0002f20000047ab9 */ /* 0x000fe40000000800 */
[----:B------:R-:W-:Y:S02]  /*24fc0*/  ISETP.GE.AND P3, PT, R22, UR4, PT ;  /* 0x0000000416007c0c */ /* 0x000fe4000bf66270 */
[----:B------:R-:W-:Y:S02]  /*24fd0*/  ISETP.GE.AND P2, PT, R176, UR4, PT ;  /* 0x00000004b0007c0c */ /* 0x000fe4000bf46270 */
[----:B------:R-:W-:Y:S02]  /*24fe0*/  ISETP.GE.AND P1, PT, R23, UR4, PT ;  /* 0x0000000417007c0c */ /* 0x000fe4000bf26270 */
[----:B------:R-:W-:-:S07]  /*24ff0*/  ISETP.GE.AND P0, PT, R177, UR4, PT ;  /* 0x00000004b1007c0c */ /* 0x000fce000bf06270 */
[-C--:B---3--:R-:W-:Y:S02]  /*25000*/  @!P3 LEA R6, P6, R22, R2.reuse, 0x1 ;  /* 0x000000021606b211 */ /* 0x088fe400078c08ff */
[-C--:B------:R-:W-:Y:S02]  /*25010*/  @!P2 LEA R8, P5, R176, R2.reuse, 0x1 ;  /* 0x00000002b008a211 */ /* 0x080fe400078a08ff */
[-C--:B------:R-:W-:Y:S02]  /*25020*/  @!P1 LEA R10, P4, R23, R2.reuse, 0x1 ;  /* 0x00000002170a9211 */ /* 0x080fe400078808ff */
[-C--:B--2---:R-:W-:Y:S02]  /*25030*/  @!P3 LEA.HI.X R7, R22, R5.reuse, R183, 0x1, P6 ;  /* 0x000000051607b211 */ /* 0x084fe400030f0cb7 */
        /* <DEDUP_REMOVED lines=8> */
.L_x_3316:
[----:B------:R-:W-:Y:S05]  /*250c0*/  BSYNC B0 ;  /* 0x0000000000007941 */ /* 0x000fea0003800000 */
.L_x_3306:
[----:B------:R-:W-:Y:S02]  /*250d0*/  ULDC UR4, c[0x0][0xd3c] ;  /* 0x00034f0000047ab9 */ /* 0x000fe40000000800 */
[----:B------:R-:W-:-:S06]  /*250e0*/  UISETP.GE.AND UP0, UPT, UR6, UR4, UPT ;  /* 0x000000040600728c */ /* 0x000fcc000bf06270 */
[----:B------:R-:W-:-:S13]  /*250f0*/  PLOP3.LUT P0, PT, PT, PT, UP0, 0x80, 0x0 ;  /* 0x000000000000781c */ /* 0x000fda0003f0f008 */
[----:B------:R-:W-:Y:S05]  /*25100*/  @!P0 BRA `(.L_x_3330) ;  /* 0xfffffdc000d88947 */ /* 0x000fea000383ffff */
[----:B------:R-:W-:Y:S05]  /*25110*/  EXIT ;  /* 0x000000000000794d */ /* 0x000fea0003800000 */
.L_x_3205:
        /* <DEDUP_REMOVED lines=16> */
[----:B-1----:R3:W-:Y:S01]  /*25220*/  STL.128 [R1+0x470], R4 ;  /* 0x0004700401007387 */ /* 0x0027e20000100c00 */
[----:B------:R-:W-:Y:S06]  /*25230*/  BAR.ARV 0x4, 0x180 ;  /* 0x0106000000007b1d */ /* 0x000fec0000002000 */
[----:B------:R-:W-:Y:S05]  /*25240*/  BRA `(.L_x_3332) ;  /* 0x0000000c00b47947 */ /* 0x000fea0003800000 */
.L_x_3331:
[----:B------:R-:W1:Y:S01]  /*25250*/  S2R R0, SR_TID.X ;  /* 0x0000000000007919 */ /* 0x000e620000002100 */
[----:B------:R-:W-:Y:S01]  /*25260*/  ULDC UR4, c[0x0][0xd3c] ;  /* 0x00034f0000047ab9 */ /* 0x000fe20000000800 */
        /* <DEDUP_REMOVED lines=9> */
[----:B-1----:R-:W-:-:S04]  /*25300*/  @!P1 IMAD.WIDE.U32 R2, R0, 0x4, R4 ;  /* 0x0000000400029825 */ /* 0x002fc800078e0004 */
[----:B------:R-:W-:-:S06]  /*25310*/  IMAD.MOV.U32 R5, RZ, RZ, RZ ;  /* 0x000000ffff057224 */ /* 0x000fcc00078e00ff */
        /* <DEDUP_REMOVED lines=31> */
.L_x_3335:
        /* <DEDUP_REMOVED lines=39> */
.L_x_3333:
        /* <DEDUP_REMOVED lines=10> */
[----:B------:R-:W-:-:S06]  /*25820*/  VIADD R8, R10, 0xffffffff ;  /* 0xffffffff0a087836 */ /* 0x000fcc0000000000 */
[----:B------:R3:W4:Y:S02]  /*25830*/  SHFL.IDX PT, R8, R3, R8, 0x1f ;  /* 0x00001f0803087589 */ /* 0x00072400000e0000 */
.L_x_3336:
[----:B----4-:R-:W-:Y:S01]  /*25840*/  IMAD R2, R8, UR5, R9 ;  /* 0x0000000508027c24 */ /* 0x010fe2000f8e0209 */
[----:B-1----:R-:W-:Y:S01]  /*25850*/  ISETP.NE.AND P0, PT, R7, 0x1, PT ;  /* 0x000000010700780c */ /* 0x002fe20003f05270 */
[----:B------:R-:W-:-:S03]  /*25860*/  VIADD R12, R10, UR4 ;  /* 0x000000040a0c7c36 */ /* 0x000fc60008000000 */
[----:B------:R1:W-:Y:S01]  /*25870*/  STL [R1+0x470], R2 ;  /* 0x0004700201007387 */ /* 0x0003e20000100800 */
[----:B0-----:R-:W-:-:S03]  /*25880*/  IADD3 R5, -R2, UR6, RZ ;  /* 0x0000000602057c10 */ /* 0x001fc6000fffe1ff */
[----:B------:R1:W-:Y:S05]  /*25890*/  STL [R1+0x47c], R12 ;  /* 0x00047c0c01007387 */ /* 0x0003ea0000100800 */
[----:B------:R-:W-:Y:S05]  /*258a0*/  @!P0 BRA `(.L_x_3337) ;  /* 0x0000000000e08947 */ /* 0x000fea0003800000 */
[-C--:B--2---:R-:W-:Y:S02]  /*258b0*/  IABS R6, R4.reuse ;  /* 0x0000000400067213 */ /* 0x084fe40000000000 */
[----:B------:R-:W-:Y:S02]  /*258c0*/  IABS R8, R7 ;  /* 0x0000000700087213 */ /* 0x000fe40000000000 */
[----:B------:R-:W0:Y:S08]  /*258d0*/  I2F.RP R9, R6 ;  /* 0x0000000600097306 */ /* 0x000e300000209400 */
[----:B------:R-:W2:Y:S08]  /*258e0*/  I2F.RP R10, R8 ;  /* 0x00000008000a7306 */ /* 0x000eb00000209400 */
[----:B0-----:R-:W1:Y:S08]  /*258f0*/  MUFU.RCP R9, R9 ;  /* 0x0000000900097308 */ /* 0x001e700000001000 */
[----:B--2---:R-:W-:Y:S01]  /*25900*/  MUFU.RCP R10, R10 ;  /* 0x0000000a000a7308 */ /* 0x004fe20000001000 */
[----:B-1----:R-:W-:Y:S01]  /*25910*/  VIADD R2, R9, 0xffffffe ;  /* 0x0ffffffe09027836 */ /* 0x002fe20000000000 */
[----:B------:R-:W-:-:S06]  /*25920*/  IABS R9, R4 ;  /* 0x0000000400097213 */ /* 0x000fcc0000000000 */
[----:B---3--:R0:W1:Y:S02]  /*25930*/  F2I.FTZ.U32.TRUNC.NTZ R3, R2 ;  /* 0x0000000200037305 */ /* 0x008064000021f000 */
        /* <DEDUP_REMOVED lines=8> */
[----:B------:R-:W-:Y:S02]  /*259c0*/  VIADD R3, R10, 0xffffffe ;  /* 0x0ffffffe0a037836 */ /* 0x000fe40000000000 */
[----:B------:R-:W-:Y:S01]  /*259d0*/  IMAD.MOV.U32 R2, RZ, RZ, RZ ;  /* 0x000000ffff027224 */ /* 0x000fe200078e00ff */
[----:B------:R-:W-:-:S03]  /*259e0*/  ISETP.GT.U32.AND P1, PT, R6, R11, PT ;  /* 0x0000000b0600720c */ /* 0x000fc60003f24070 */
[----:B------:R-:W0:Y:S10]  /*259f0*/  F2I.FTZ.U32.TRUNC.NTZ R3, R3 ;  /* 0x0000000300037305 */ /* 0x000e34000021f000 */
[----:B------:R-:W-:-:S02]  /*25a00*/  @!P1 IMAD.IADD R11, R11, 0x1, -R6 ;  /* 0x000000010b0b9824 */ /* 0x000fc400078e0a06 */
[----:B------:R-:W-:Y:S01]  /*25a10*/  @!P1 VIADD R9, R9, 0x1 ;  /* 0x0000000109099836 */ /* 0x000fe20000000000 */
[----:B------:R-:W-:Y:S02]  /*25a20*/  ISETP.NE.AND P1, PT, R4, RZ, PT ;  /* 0x000000ff0400720c */ /* 0x000fe40003f25270 */
[----:B------:R-:W-:Y:S01]  /*25a30*/  ISETP.GE.U32.AND P0, PT, R11, R6, PT ;  /* 0x000000060b00720c */ /* 0x000fe20003f06070 */
[----:B0-----:R-:W-:-:S04]  /*25a40*/  IMAD.MOV R11, RZ, RZ, -R3 ;  /* 0x000000ffff0b7224 */ /* 0x001fc800078e0a03 */
[----:B------:R-:W-:-:S04]  /*25a50*/  IMAD R11, R11, R8, RZ ;  /* 0x000000080b0b7224 */ /* 0x000fc800078e02ff */
[----:B------:R-:W-:Y:S01]  /*25a60*/  IMAD.HI.U32 R6, R3, R11, R2 ;  /* 0x0000000b03067227 */ /* 0x000fe200078e0002 */
[----:B------:R-:W-:-:S03]  /*25a70*/  LOP3.LUT R2, R5, R4, RZ, 0x3c, !PT ;  /* 0x0000000405027212 */ /* 0x000fc600078e3cff */
[----:B------:R-:W-:Y:S01]  /*25a80*/  @P0 VIADD R9, R9, 0x1 ;  /* 0x0000000109090836 */ /* 0x000fe20000000000 */
[----:B------:R-:W-:Y:S02]  /*25a90*/  ISETP.GE.AND P2, PT, R2, RZ, PT ;  /* 0x000000ff0200720c */ /* 0x000fe40003f46270 */
[----:B------:R-:W-:-:S05]  /*25aa0*/  IABS R2, R7 ;  /* 0x0000000700027213 */ /* 0x000fca0000000000 */
[----:B------:R-:W-:-:S06]  /*25ab0*/  IMAD.MOV R2, RZ, RZ, -R2 ;  /* 0x000000ffff027224 */ /* 0x000fcc00078e0a02 */
[----:B------:R-:W-:Y:S01]  /*25ac0*/  @!P2 IMAD.MOV R9, RZ, RZ, -R9 ;  /* 0x000000ffff09a224 */ /* 0x000fe200078e0a09 */
[----:B------:R-:W-:-:S04]  /*25ad0*/  @!P1 LOP3.LUT R9, RZ, R4, RZ, 0x33, !PT ;  /* 0x00000004ff099212 */ /* 0x000fc800078e33ff */
[----:B------:R-:W-:-:S05]  /*25ae0*/  IABS R3, R9 ;  /* 0x0000000900037213 */ /* 0x000fca0000000000 */
        /* <DEDUP_REMOVED lines=12> */
[--C-:B------:R-:W-:Y:S02]  /*25bb0*/  IMAD.MOV R2, RZ, RZ, -R6.reuse ;  /* 0x000000ffff027224 */ /* 0x100fe400078e0a06 */
[C---:B------:R-:W-:Y:S02]  /*25bc0*/  IMAD R6, R7.reuse, 0x1000000, R6 ;  /* 0x0100000007067824 */ /* 0x040fe400078e0206 */
[--C-:B------:R-:W-:Y:S02]  /*25bd0*/  IMAD R7, R7, R2, R9.reuse ;  /* 0x0000000207077224 */ /* 0x100fe400078e0209 */
[----:B------:R-:W-:Y:S02]  /*25be0*/  IMAD.MOV R2, RZ, RZ, -R9 ;  /* 0x000000ffff027224 */ /* 0x000fe400078e0a09 */
[----:B------:R-:W-:Y:S02]  /*25bf0*/  IMAD R3, R7, 0x10000, R6 ;  /* 0x0001000007037824 */ /* 0x000fe400078e0206 */
[----:B------:R-:W-:-:S03]  /*25c00*/  IMAD R2, R4, R2, R5 ;  /* 0x0000000204027224 */ /* 0x000fc600078e0205 */
[----:B------:R0:W-:Y:S01]  /*25c10*/  STL [R1+0x478], R3 ;  /* 0x0004780301007387 */ /* 0x0001e20000100800 */
[----:B------:R-:W-:Y:S05]  /*25c20*/  BRA `(.L_x_3338) ;  /* 0x0000000000f47947 */ /* 0x000fea0003800000 */
.L_x_3337:
[----:B-1-3--:R-:W0:Y:S02]  /*25c30*/  LDC.64 R2, c[0x0][0xd90] ;  /* 0x00036400ff027b82 */ /* 0x00ae240000000a00 */
[----:B0-----:R-:W-:-:S05]  /*25c40*/  IMAD.WIDE R2, R12, 0x4, R2 ;  /* 0x000000040c027825 */ /* 0x001fca00078e0202 */
[----:B------:R0:W2:Y:S02]  /*25c50*/  LDG.E R7, desc[UR40][R2.64] ;  /* 0x0000002802077981 */ /* 0x0000a4000c1e1900 */
        /* <DEDUP_REMOVED lines=29> */
[----:B------:R-:W-:-:S04]  /*25e30*/  VIADDMNMX R7, R10, UR5, R7, PT ;  /* 0x000000050a077c46 */ /* 0x000fc8000b800107 */
[-C--:B------:R-:W-:Y:S02]  /*25e40*/  IABS R9, R7.reuse ;  /* 0x0000000700097213 */ /* 0x080fe40000000000 */
        /* <DEDUP_REMOVED lines=11> */
[----:B------:R-:W-:Y:S02]  /*25f00*/  LOP3.LUT R3, R5, R7, RZ, 0x3c, !PT ;  /* 0x0000000705037212 */ /* 0x000fe400078e3cff */
[----:B------:R-:W-:Y:S01]  /*25f10*/  IADD3 R5, R8, 0x1000000, R5 ;  /* 0x0100000008057810 */ /* 0x000fe20007ffe005 */
        /* <DEDUP_REMOVED lines=12> */
[----:B------:R-:W-:-:S05]  /*25fe0*/  IMAD R3, R2, R7, R5 ;  /* 0x0000000702037224 */ /* 0x000fca00078e0205 */
[----:B------:R1:W-:Y:S02]  /*25ff0*/  STL [R1+0x478], R3 ;  /* 0x0004780301007387 */ /* 0x0003e40000100800 */
.L_x_3338:
[----:B01----:R-:W-:-:S05]  /*26000*/  LOP3.LUT R3, RZ, R2, RZ, 0x33, !PT ;  /* 0x00000002ff037212 */ /* 0x003fca00078e33ff */
[----:B------:R-:W-:-:S05]  /*26010*/  IMAD.IADD R2, R4, 0x1, R3 ;  /* 0x0000000104027824 */ /* 0x000fca00078e0203 */
[----:B------:R1:W-:Y:S01]  /*26020*/  STL [R1+0x474], R2 ;  /* 0x0004740201007387 */ /* 0x0003e20000100800 */
[----:B------:R-:W-:Y:S05]  /*26030*/  BRA `(.L_x_3339) ;  /* 0x0000000000107947 */ /* 0x000fea0003800000 */
.L_x_3334:
[----:B------:R-:W-:Y:S01]  /*26040*/  IMAD.U32 R2, RZ, RZ, UR6 ;  /* 0x00000006ff027e24 */ /* 0x000fe2000f8e00ff */
[----:B------:R0:W-:Y:S04]  /*26050*/  STL [R1+0x474], RZ ;  /* 0x000474ff01007387 */ /* 0x0001e80000100800 */
[----:B------:R0:W-:Y:S04]  /*26060*/  STL [R1+0x478], RZ ;  /* 0x000478ff01007387 */ /* 0x0001e80000100800 */
[----:B------:R0:W-:Y:S02]  /*26070*/  STL [R1+0x470], R2 ;  /* 0x0004700201007387 */ /* 0x0001e40000100800 */
.L_x_3339:
[----:B------:R-:W2:Y:S04]  /*26080*/  LDL R4, [R1+0x470] ;  /* 0x0004700001047983 */ /* 0x000ea80000100800 */
        /* <DEDUP_REMOVED lines=9> */
.L_x_3332:
[----:B--2---:R-:W2:Y:S01]  /*26120*/  LDL R0, [R1+0x47c] ;  /* 0x00047c0001007983 */ /* 0x004ea20000100800 */
[----:B------:R-:W-:Y:S01]  /*26130*/  ULDC UR4, c[0x0][0xd3c] ;  /* 0x00034f0000047ab9 */ /* 0x000fe20000000800 */
[----:B------:R-:W-:Y:S02]  /*26140*/  IMAD.MOV.U32 R19, RZ, RZ, RZ ;  /* 0x000000ffff137224 */ /* 0x000fe400078e00ff */
[----:B------:R4:W-:Y:S01]  /*26150*/  STL [R1+0x4e8], RZ ;  /* 0x0004e8ff01007387 */ /* 0x0009e20000100800 */
[----:B--2---:R-:W-:Y:S01]  /*26160*/  ISETP.GE.AND P0, PT, R0, UR4, PT ;  /* 0x0000000400007c0c */ /* 0x004fe2000bf06270 */
[----:B------:R-:W-:-:S05]  /*26170*/  IMAD.MOV.U32 R0, RZ, RZ, 0x1 ;  /* 0x00000001ff007424 */ /* 0x000fca00078e00ff */
[----:B------:R4:W-:Y:S07]  /*26180*/  STL [R1+0x484], R0 ;  /* 0x0004840001007387 */ /* 0x0009ee0000100800 */
[----:B------:R-:W-:Y:S05]  /*26190*/  @P0 BRA `(.L_x_3340) ;  /* 0x0000006800940947 */ /* 0x000fea0003800000 */
[----:B---3--:R-:W2:Y:S01]  /*261a0*/  S2R R5, SR_TID.X ;  /* 0x0000000000057919 */ /* 0x008ea20000002100 */
[----:B------:R-:W3:Y:S01]  /*261b0*/  S2UR UR5, SR_CgaCtaId ;  /* 0x00000000000579c3 */ /* 0x000ee20000008800 */
[----:B------:R-:W-:Y:S01]  /*261c0*/  UMOV UR4, 0x400 ;  /* 0x0000040000047882 */ /* 0x000fe20000000000 */
[----:B------:R-:W-:Y:S01]  /*261d0*/  BSSY B8, `(.L_x_3340) ;  /* 0x00006a1000087945 */ /* 0x000fe20003800000 */
[----:B------:R-:W-:Y:S01]  /*261e0*/  STL [R1+0x4e8], RZ ;  /* 0x0004e8ff01007387 */ /* 0x000fe20000100800 */
[----:B------:R-:W-:Y:S01]  /*261f0*/  IMAD.MOV.U32 R19, RZ, RZ, RZ ;  /* 0x000000ffff137224 */ /* 0x000fe200078e00ff */
[----:B------:R-:W-:Y:S01]  /*26200*/  ULDC UR37, c[0x0][0xc] ;  /* 0x0000030000257ab9 */ /* 0x000fe20000000800 */
[----:B------:R-:W-:Y:S01]  /*26210*/  ULDC.64 UR38, c[0x0][0x198] ;  /* 0x0000660000267ab9 */ /* 0x000fe20000000a00 */
[----:B---3--:R-:W-:-:S06]  /*26220*/  ULEA UR4, UR5, UR4, 0x18 ;  /* 0x0000000405047291 */ /* 0x008fcc000f8ec03f */
[----:B------:R-:W-:Y:S01]  /*26230*/  IMAD.U32 R18, RZ, RZ, UR4 ;  /* 0x00000004ff127e24 */ /* 0x000fe2000f8e00ff */
[C---:B--2---:R-:W-:Y:S01]  /*26240*/  LOP3.LUT R4, R5.reuse, 0x7f, RZ, 0xc0, !PT ;  /* 0x0000007f05047812 */ /* 0x044fe200078ec0ff */
[----:B----4-:R-:W-:-:S05]  /*26250*/  IMAD.SHL.U32 R0, R5, 0x8, RZ ;  /* 0x0000000805007824 */ /* 0x010fca00078e00ff */
[C---:B01----:R-:W-:Y:S02]  /*26260*/  LOP3.LUT R2, R0.reuse, 0x1f8, RZ, 0xc0, !PT ;  /* 0x000001f800027812 */ /* 0x043fe400078ec0ff */
        /* <DEDUP_REMOVED lines=10> */
[----:B------:R1:W-:Y:S01]  /*26310*/  STL [R1+0x484], R2 ;  /* 0x0004840201007387 */ /* 0x0003e20000100800 */
[C---:B0-----:R-:W-:Y:S02]  /*26320*/  LOP3.LUT R3, R0.reuse, 0x40, RZ, 0xfc, !PT ;  /* 0x0000004000037812 */ /* 0x041fe400078efcff */
[C---:B-1----:R-:W-:Y:S02]  /*26330*/  LOP3.LUT R2, R0.reuse, 0x80, RZ, 0xfc, !PT ;  /* 0x0000008000027812 */ /* 0x042fe400078efcff */
[----:B------:R-:W-:-:S07]  /*26340*/  LOP3.LUT R0, R0, 0xc0, RZ, 0xfc, !PT ;  /* 0x000000c000007812 */ /* 0x000fce00078efcff */
.L_x_3458:
[----:B------:R-:W2:Y:S01]  /*26350*/  LDL R11, [R1+0x47c] ;  /* 0x00047c00010b7983 */ /* 0x000ea20000100800 */
[----:B------:R-:W-:Y:S05]  /*26360*/  YIELD ;  /* 0x0000000000007946 */ /* 0x000fea0003800000 */
[----:B------:R-:W-:Y:S01]  /*26370*/  ULDC.64 UR4, c[0x0][0xb20] ;  /* 0x0002c80000047ab9 */ /* 0x000fe20000000a00 */
[----:B------:R-:W-:Y:S01]  /*26380*/  IMAD.MOV.U32 R0, RZ, RZ, RZ ;  /* 0x000000ffff007224 */ /* 0x000fe200078e00ff */
[----:B------:R-:W-:Y:S01]  /*26390*/  ISETP.NE.U32.AND P0, PT, RZ, UR4, PT ;  /* 0x00000004ff007c0c */ /* 0x000fe2000bf05070 */
[----:B01----:R-:W0:Y:S01]  /*263a0*/  LDC.64 R4, c[0x0][0xaf8] ;  /* 0x0002be00ff047b82 */ /* 0x003e220000000a00 */
[----:B------:R-:W-:Y:S01]  /*263b0*/  CS2R R6, SRZ ;  /* 0x0000000000067805 */ /* 0x000fe2000001ff00 */
        /* <DEDUP_REMOVED lines=11> */
[----:B------:R-:W-:Y:S02]  /*26470*/  ISETP.NE.AND.EX P1, PT, RZ, UR7, PT, P1 ;  /* 0x00000007ff007c0c */ /* 0x000fe4000bf25310 */
[----:B------:R-:W-:Y:S01]  /*26480*/  ISETP.NE.U32.AND P0, PT, RZ, UR4, PT ;  /* 0x00000004ff007c0c */ /* 0x000fe2000bf05070 */
[----:B-1----:R-:W0:Y:S03]  /*26490*/  LDC.64 R2, c[0x0][0xb00] ;  /* 0x0002c000ff027b82 */ /* 0x002e260000000a00 */
[----:B------:R-:W-:-:S05]  /*264a0*/  ISETP.NE.AND.EX P0, PT, RZ, UR5, PT, P0 ;  /* 0x00000005ff007c0c */ /* 0x000fca000bf05300 */
[----:B------:R-:W1:Y:S08]  /*264b0*/  @P2 LDC.64 R8, c[0x0][0xb10] ;  /* 0x0002c400ff082b82 */ /* 0x000e700000000a00 */
[----:B------:R-:W2:Y:S01]  /*264c0*/  @P0 LDG.E R6, desc[UR40][R4.64] ;  /* 0x0000002804060981 */ /* 0x000ea2000c1e1900 */
[----:B------:R-:W-:Y:S01]  /*264d0*/  ULDC UR4, c[0x0][0x288] ;  /* 0x0000a20000047ab9 */ /* 0x000fe20000000800 */
[----:B0-----:R-:W-:-:S05]  /*264e0*/  IMAD.WIDE R2, R11, 0x4, R2 ;  /* 0x000000040b027825 */ /* 0x001fca00078e0202 */
[----:B------:R0:W5:Y:S01]  /*264f0*/  @P1 LDG.E R7, desc[UR40][R2.64] ;  /* 0x0000002802071981 */ /* 0x000162000c1e1900 */
[----:B-1----:R-:W-:-:S03]  /*26500*/  @P2 IMAD.WIDE R8, R11, 0x4, R8 ;  /* 0x000000040b082825 */ /* 0x002fc600078e0208 */
[----:B--2---:R1:W-:Y:S02]  /*26510*/  STL [R1+0x49c], R6 ;  /* 0x00049c0601007387 */ /* 0x0043e40000100800 */
[----:B-1----:R-:W-:Y:S01]  /*26520*/  IMAD.U32 R6, RZ, RZ, UR4 ;  /* 0x00000004ff067e24 */ /* 0x002fe2000f8e00ff */
[----:B------:R-:W-:-:S05]  /*26530*/  ULDC.64 UR4, c[0x0][0x418] ;  /* 0x0001060000047ab9 */ /* 0x000fca0000000a00 */
[----:B------:R-:W2:Y:S01]  /*26540*/  @P2 LDG.E R6, desc[UR40][R8.64] ;  /* 0x0000002808062981 */ /* 0x000ea2000c1e1900 */
[----:B------:R-:W-:-:S03]  /*26550*/  UISETP.NE.U32.AND UP0, UPT, UR4, URZ, UPT ;  /* 0x0000003f0400728c */ /* 0x000fc6000bf05070 */
[----:B------:R-:W-:Y:S01]  /*26560*/  ULDC UR4, c[0x0][0x424] ;  /* 0x0001090000047ab9 */ /* 0x000fe20000000800 */
[----:B------:R-:W-:-:S03]  /*26570*/  UISETP.NE.AND.EX UP0, UPT, UR5, URZ, UPT, UP0 ;  /* 0x0000003f0500728c */ /* 0x000fc6000bf05300 */
[----:B------:R-:W-:Y:S01]  /*26580*/  ULDC UR5, c[0x0][0x2f0] ;  /* 0x0000bc0000057ab9 */ /* 0x000fe20000000800 */
[----:B------:R-:W-:-:S04]  /*26590*/  USEL UR4, UR4, 0x1, UP0 ;  /* 0x0000000104047887 */ /* 0x000fc80008000000 */
[----:B------:R-:W-:Y:S01]  /*265a0*/  UIMAD UR4, UR4, UR5, URZ ;  /* 0x00000005040472a4 */ /* 0x000fe2000f8e023f */
[----:B--2---:R1:W-:Y:S01]  /*265b0*/  STL [R1+0x4a0], R6 ;  /* 0x0004a00601007387 */ /* 0x0043e20000100800 */
[----:B------:R-:W-:-:S04]  /*265c0*/  IMAD.MOV.U32 R10, RZ, RZ, R6 ;  /* 0x000000ffff0a7224 */ /* 0x000fc800078e0006 */
[----:B-1----:R-:W-:Y:S01]  /*265d0*/  IMAD.U32 R6, RZ, RZ, UR4 ;  /* 0x00000004ff067e24 */ /* 0x002fe2000f8e00ff */
[----:B0-----:R-:W-:Y:S06]  /*265e0*/  @P2 BRA `(.L_x_3341) ;  /* 0x0000000000142947 */ /* 0x001fec0003800000 */
[----:B------:R-:W-:Y:S05]  /*265f0*/  @!P0 BRA `(.L_x_3341) ;  /* 0x0000000000108947 */ /* 0x000fea0003800000 */
[----:B------:R-:W2:Y:S04]  /*26600*/  LDG.E R8, desc[UR40][R4.64] ;  /* 0x0000002804087981 */ /* 0x000ea8000c1e1900 */
[----:B------:R-:W2:Y:S02]  /*26610*/  LDG.E R4, desc[UR40][R4.64+0x4] ;  /* 0x0000042804047981 */ /* 0x000ea4000c1e1900 */
[----:B--2---:R-:W-:-:S05]  /*26620*/  IMAD.IADD R10, R4, 0x1, -R8 ;  /* 0x00000001040a7824 */ /* 0x004fca00078e0a08 */
[----:B------:R0:W-:Y:S02]  /*26630*/  STL [R1+0x4a0], R10 ;  /* 0x0004a00a01007387 */ /* 0x0001e40000100800 */
.L_x_3341:
        /* <DEDUP_REMOVED lines=12> */
[----:B------:R-:W2:Y:S02]  /*26700*/  LDC.64 R6, c[0x0][0xb18] ;  /* 0x0002c600ff067b82 */ /* 0x000ea40000000a00 */
[----:B--2---:R-:W-:-:S06]  /*26710*/  IMAD.WIDE R6, R11, 0x4, R6 ;  /* 0x000000040b067825 */ /* 0x004fcc00078e0206 */
[----:B------:R2:W5:Y:S01]  /*26720*/  LDG.E R6, desc[UR40][R6.64] ;  /* 0x0000002806067981 */ /* 0x000562000c1e1900 */
[----:B------:R-:W-:Y:S05]  /*26730*/  BRA `(.L_x_3343) ;  /* 0x0000000000107947 */ /* 0x000fea0003800000 */
.L_x_3342:
[----:B------:R-:W-:Y:S05]  /*26740*/  @!P1 BRA `(.L_x_3343) ;  /* 0x00000000000c9947 */ /* 0x000fea0003800000 */
[----:B------:R-:W2:Y:S04]  /*26750*/  LDG.E R6, desc[UR40][R2.64] ;  /* 0x0000002802067981 */ /* 0x000ea8000c1e1900 */
[----:B------:R-:W2:Y:S02]  /*26760*/  LDG.E R2, desc[UR40][R2.64+0x4] ;  /* 0x0000042802027981 */ /* 0x000ea4000c1e1900 */
[----:B--2---:R-:W-:-:S07]  /*26770*/  IMAD.IADD R6, R2, 0x1, -R6 ;  /* 0x0000000102067824 */ /* 0x004fce00078e0a06 */
.L_x_3343:
[----:B------:R-:W3:Y:S01]  /*26780*/  LDL.LU R3, [R1+0x474] ;  /* 0x0004740001037983 */ /* 0x000ee20000300800 */
[----:B------:R-:W4:Y:S01]  /*26790*/  LDC R2, c[0x0][0x448] ;  /* 0x00011200ff027b82 */ /* 0x000f220000000800 */
[----:B-----5:R-:W-:Y:S01]  /*267a0*/  IMAD.IADD R0, R6, 0x1, -R0 ;  /* 0x0000000106007824 */ /* 0x020fe200078e0a00 */
[----:B----4-:R-:W-:-:S13]  /*267b0*/  ISETP.NE.AND P1, PT, R2, 0x1, PT ;  /* 0x000000010200780c */ /* 0x010fda0003f25270 */
[----:B------:R-:W4:Y:S08]  /*267c0*/  @P1 LDC R2, c[0x0][0x44c] ;  /* 0x00011300ff021b82 */ /* 0x000f300000000800 */
[----:B-1----:R-:W1:Y:S01]  /*267d0*/  @P1 LDC R4, c[0x0][0x450] ;  /* 0x00011400ff041b82 */ /* 0x002e620000000800 */
[----:B---3--:R-:W-:-:S04]  /*267e0*/  IMAD.SHL.U32 R11, R3, 0x80, RZ ;  /* 0x00000080030b7824 */ /* 0x008fc800078e00ff */
[----:B------:R-:W-:Y:S01]  /*267f0*/  VIADD R3, R11, 0x7f ;  /* 0x0000007f0b037836 */ /* 0x000fe20000000000 */
[----:B------:R3:W-:Y:S03]  /*26800*/  STL [R1+0x494], R11 ;  /* 0x0004940b01007387 */ /* 0x0007e60000100800 */
[----:B----4-:R-:W-:-:S04]  /*26810*/  @P1 IMAD.HI.U32 R2, R3, R2, RZ ;  /* 0x0000000203021227 */ /* 0x010fc800078e00ff */
[----:B------:R-:W-:Y:S01]  /*26820*/  IMAD.MOV.U32 R6, RZ, RZ, R3 ;  /* 0x000000ffff067224 */ /* 0x000fe200078e0003 */
[----:B-1----:R-:W-:Y:S01]  /*26830*/  @P1 SHF.R.U32.HI R6, RZ, R4, R2 ;  /* 0x00000004ff061219 */ /* 0x002fe20000011602 */
[----:B------:R-:W-:-:S04]  /*26840*/  VIADD R2, R0, 0x5f ;  /* 0x0000005f00027836 */ /* 0x000fc80000000000 */
[----:B------:R-:W-:-:S05]  /*26850*/  IMAD.HI R2, R2, 0x2aaaaaab, RZ ;  /* 0x2aaaaaab02027827 */ /* 0x000fca00078e02ff */
[----:B------:R-:W-:-:S04]  /*26860*/  SHF.R.U32.HI R3, RZ, 0x1f, R2 ;  /* 0x0000001fff037819 */ /* 0x000fc80000011602 */
[----:B------:R-:W-:Y:S02]  /*26870*/  LEA.HI.SX32 R9, R2, R3, 0x1c ;  /* 0x0000000302097211 */ /* 0x000fe400078fe2ff */
[----:B------:R-:W-:-:S03]  /*26880*/  IADD3 R2, R0, 0x1, -R10 ;  /* 0x0000000100027810 */ /* 0x000fc60007ffe80a */
[----:B------:R3:W-:Y:S02]  /*26890*/  STL [R1+0x4f4], R9 ;  /* 0x0004f40901007387 */ /* 0x0007e40000100800 */
[----:B------:R-:W-:Y:S02]  /*268a0*/  IMAD.IADD R6, R2, 0x1, R6 ;  /* 0x0000000102067824 */ /* 0x000fe400078e0206 */
[----:B------:R-:W1:Y:S02]  /*268b0*/  LDC.64 R2, c[0x0][0xad8] ;  /* 0x0002b600ff027b82 */ /* 0x000e640000000a00 */
[----:B-1----:R-:W-:Y:S01]  /*268c0*/  ISETP.GE.AND P2, PT, R3, 0x1, PT ;  /* 0x000000010300780c */ /* 0x002fe20003f46270 */
[----:B------:R-:W-:-:S12]  /*268d0*/  IMAD.IADD R2, R6, 0x1, R2 ;  /* 0x0000000106027824 */ /* 0x000fd800078e0202 */
[----:B---3--:R-:W-:Y:S05]  /*268e0*/  @!P2 BRA `(.L_x_3344) ;  /* 0x000000000048a947 */ /* 0x008fea0003800000 */
[C---:B------:R-:W-:Y:S01]  /*268f0*/  ISETP.GT.AND P0, PT, R6.reuse, RZ, PT ;  /* 0x000000ff0600720c */ /* 0x040fe20003f04270 */
[----:B------:R-:W-:Y:S01]  /*26900*/  BSSY B0, `(.L_x_3345) ;  /* 0x000000e000007945 */ /* 0x000fe20003800000 */
[----:B--2---:R-:W-:-:S11]  /*26910*/  VIADD R7, R6, 0xffffffff ;  /* 0xffffffff06077836 */ /* 0x004fd60000000000 */
        /* <DEDUP_REMOVED lines=8> */
.L_x_3346:
[----:B------:R-:W-:-:S13]  /*269a0*/  ISETP.NE.AND P0, PT, R3, 0x1, PT ;  /* 0x000000010300780c */ /* 0x000fda0003f05270 */
[----:B------:R-:W1:Y:S02]  /*269b0*/  @P0 LDC.64 R4, c[0x0][0xae0] ;  /* 0x0002b800ff040b82 */ /* 0x000e640000000a00 */
[----:B-1----:R-:W-:-:S05]  /*269c0*/  @P0 IMAD.HI.U32 R4, R7, R4, RZ ;  /* 0x0000000407040227 */ /* 0x002fca00078e00ff */
[----:B------:R-:W-:-:S07]  /*269d0*/  @P0 SHF.R.U32.HI R7, RZ, R5, R4 ;  /* 0x00000005ff070219 */ /* 0x000fce0000011604 */
.L_x_3347:
[----:B------:R-:W-:Y:S05]  /*269e0*/  BSYNC B0 ;  /* 0x0000000000007941 */ /* 0x000fea0003800000 */
.L_x_3345:
[----:B------:R-:W-:-:S05]  /*269f0*/  IMAD R7, R7, R3, R3 ;  /* 0x0000000307077224 */ /* 0x000fca00078e0203 */
[----:B------:R-:W-:-:S07]  /*26a00*/  VIMNMX R2, R2, R7, PT ;  /* 0x0000000702027248 */ /* 0x000fce0003fe0100 */
.L_x_3344:
[----:B------:R-:W1:Y:S01]  /*26a10*/  @P1 LDC R4, c[0x0][0x44c] ;  /* 0x00011300ff041b82 */ /* 0x000e620000000800 */
[----:B------:R-:W-:Y:S01]  /*26a20*/  VIADD R2, R2, 0x5f ;  /* 0x0000005f02027836 */ /* 0x000fe20000000000 */
[----:B------:R-:W-:Y:S01]  /*26a30*/  ULDC UR4, c[0x0][0xad4] ;  /* 0x0002b50000047ab9 */ /* 0x000fe20000000800 */
[----:B------:R-:W-:Y:S02]  /*26a40*/  IMAD.MOV.U32 R5, RZ, RZ, R11 ;  /* 0x000000ffff057224 */ /* 0x000fe400078e000b */
[----:B------:R-:W-:-:S03]  /*26a50*/  IMAD.HI R2, R2, 0x2aaaaaab, RZ ;  /* 0x2aaaaaab02027827 */ /* 0x000fc600078e02ff */
[----:B------:R-:W3:Y:S01]  /*26a60*/  @P1 LDC R6, c[0x0][0x450] ;  /* 0x00011400ff061b82 */ /* 0x000ee20000000800 */
[----:B-1----:R-:W-:-:S05]  /*26a70*/  @P1 IMAD.HI.U32 R4, R11, R4, RZ ;  /* 0x000000040b041227 */ /* 0x002fca00078e00ff */
        /* <DEDUP_REMOVED lines=13> */
[----:B-1----:R-:W1:Y:S02]  /*26b50*/  @P0 LDC.64 R4, c[0x0][0xae0] ;  /* 0x0002b800ff040b82 */ /* 0x002e640000000a00 */
[----:B-1----:R-:W-:-:S05]  /*26b60*/  @P0 IMAD.HI.U32 R4, R6, R4, RZ ;  /* 0x0000000406040227 */ /* 0x002fca00078e00ff */
[----:B------:R-:W-:-:S04]  /*26b70*/  @P0 SHF.R.U32.HI R6, RZ, R5, R4 ;  /* 0x00000005ff060219 */ /* 0x000fc80000011604 */
[----:B------:R-:W-:Y:S01]  /*26b80*/  LOP3.LUT R6, RZ, R6, RZ, 0x33, !PT ;  /* 0x00000006ff067212 */ /* 0x000fe200078e33ff */
[----:B------:R-:W-:Y:S06]  /*26b90*/  BRA `(.L_x_3351) ;  /* 0x0000000000107947 */ /* 0x000fec0003800000 */
.L_x_3350:
[----:B------:R-:W-:-:S13]  /*26ba0*/  ISETP.NE.AND P0, PT, R3, 0x1, PT ;  /* 0x000000010300780c */ /* 0x000fda0003f05270 */
[----:B-1----:R-:W1:Y:S02]  /*26bb0*/  @P0 LDC.64 R4, c[0x0][0xae0] ;  /* 0x0002b800ff040b82 */ /* 0x002e640000000a00 */
[----:B-1----:R-:W-:-:S05]  /*26bc0*/  @P0 IMAD.HI.U32 R4, R6, R4, RZ ;  /* 0x0000000406040227 */ /* 0x002fca00078e00ff */
[----:B------:R-:W-:-:S07]  /*26bd0*/  @P0 SHF.R.U32.HI R6, RZ, R5, R4 ;  /* 0x00000005ff060219 */ /* 0x000fce0000011604 */
.L_x_3351:
[----:B------:R-:W-:Y:S05]  /*26be0*/  BSYNC B0 ;  /* 0x0000000000007941 */ /* 0x000fea0003800000 */
.L_x_3349:
[----:B------:R-:W-:-:S05]  /*26bf0*/  IMAD R3, R6, R3, RZ ;  /* 0x0000000306037224 */ /* 0x000fca00078e02ff */
[----:B------:R-:W-:-:S07]  /*26c00*/  VIMNMX R2, R2, R3, !PT ;  /* 0x0000000302027248 */ /* 0x000fce0007fe0100 */
.L_x_3348:
[----:B------:R-:W-:Y:S01]  /*26c10*/  IMAD.HI R2, R2, 0x2aaaaaab, RZ ;  /* 0x2aaaaaab02027827 */ /* 0x000fe200078e02ff */
[----:B-1----:R-:W-:Y:S01]  /*26c20*/  SHF.R.U32.HI R4, RZ, 0x10, R8 ;  /* 0x00000010ff047819 */ /* 0x002fe20000011608 */
[----:B------:R-:W-:Y:S01]  /*26c30*/  BSSY B0, `(.L_x_3352) ;  /* 0x000002a000007945 */ /* 0x000fe20003800000 */
[----:B------:R-:W-:Y:S01]  /*26c40*/  LOP3.LUT R9, R8, 0xff, RZ, 0xc0, !PT ;  /* 0x000000ff08097812 */ /* 0x000fe200078ec0ff */
[----:B------:R-:W-:Y:S01]  /*26c50*/  IMAD.MOV.U32 R5, RZ, RZ, RZ ;  /* 0x000000ffff057224 */ /* 0x000fe200078e00ff */
[----:B------:R-:W-:Y:S02]  /*26c60*/  SHF.R.U32.HI R3, RZ, 0x1f, R2 ;  /* 0x0000001fff037819 */ /* 0x000fe40000011602 */
[----:B------:R-:W-:Y:S01]  /*26c70*/  ISETP.NE.AND P0, PT, R4, RZ, PT ;  /* 0x000000ff0400720c */ /* 0x000fe20003f05270 */
[----:B------:R1:W-:Y:S01]  /*26c80*/  STL [R1+0x4ec], R9 ;  /* 0x0004ec0901007387 */ /* 0x0003e20000100800 */
[----:B------:R-:W-:Y:S01]  /*26c90*/  LEA.HI.SX32 R3, R2, R3, 0x1c ;  /* 0x0000000302037211 */ /* 0x000fe200078fe2ff */
[----:B------:R-:W-:-:S02]  /*26ca0*/  IMAD.MOV.U32 R8, RZ, RZ, R5 ;  /* 0x000000ffff087224 */ /* 0x000fc400078e0005 */
[----:B------:R1:W-:Y:S01]  /*26cb0*/  STL [R1+0x4bc], R5 ;  /* 0x0004bc0501007387 */ /* 0x0003e20000100800 */
[----:B0-----:R-:W-:-:S04]  /*26cc0*/  VIMNMX R10, RZ, R3, !PT ;  /* 0x00000003ff0a7248 */ /* 0x001fc80007fe0100 */
[----:B------:R-:W-:Y:S01]  /*26cd0*/  ISETP.GT.AND P1, PT, R0, R10, PT ;  /* 0x0000000a0000720c */ /* 0x000fe20003f24270 */
[----:B------:R1:W-:Y:S02]  /*26ce0*/  STL [R1+0x4b8], R10 ;  /* 0x0004b80a01007387 */ /* 0x0003e40000100800 */
[----:B------:R-:W0:Y:S10]  /*26cf0*/  @!P0 LDC R4, c[0x0][0xae8] ;  /* 0x0002ba00ff048b82 */ /* 0x000e340000000800 */
[----:B-1----:R-:W-:Y:S05]  /*26d00*/  @!P1 BRA `(.L_x_3353) ;  /* 0x0000000000709947 */ /* 0x002fea0003800000 */
[-C--:B0-----:R-:W-:Y:S02]  /*26d10*/  IABS R5, R4.reuse ;  /* 0x0000000400057213 */ /* 0x081fe40000000000 */
[----:B--2---:R-:W-:Y:S02]  /*26d20*/  IABS R7, R4 ;  /* 0x0000000400077213 */ /* 0x004fe40000000000 */
        /* <DEDUP_REMOVED lines=26> */
.L_x_3353:
[----:B------:R-:W-:Y:S05]  /*26ed0*/  BSYNC B0 ;  /* 0x0000000000007941 */ /* 0x000fea0003800000 */
.L_x_3352:
        /* <DEDUP_REMOVED lines=13> */
[----:B------:R-:W-:Y:S02]  /*26fb0*/  VOTEU.ANY UR4, UPT, PT ;  /* 0x0000000000047886 */ /* 0x000fe400038e0100 */
[----:B------:R-:W3:Y:S08]  /*26fc0*/  FLO.U32 R0, UR4 ;  /* 0x0000000400007d00 */ /* 0x000ef000080e0000 */
[----:B------:R-:W4:Y:S01]  /*26fd0*/  POPC R5, UR4 ;  /* 0x0000000400057d09 */ /* 0x000f220008000000 */
[----:B---3--:R-:W-:-:S02]  /*26fe0*/  ISETP.EQ.U32.AND P0, PT, R0, R3, PT ;  /* 0x000000030000720c */ /* 0x008fc40003f02070 */
[----:B------:R-:W4:Y:S11]  /*26ff0*/  LDC.64 R2, c[0x0][0xd60] ;  /* 0x00035800ff027b82 */ /* 0x000f360000000a00 */
[----:B----4-:R-:W3:Y:S01]  /*27000*/  @P0 ATOMG.E.ADD.STRONG.GPU PT, R3, desc[UR40][R2.64], R5 ;  /* 0x00000005020309a8 */ /* 0x010ee200081ee1e8 */
[----:B0-----:R-:W0:Y:S02]  /*27010*/  S2R R4, SR_LTMASK ;  /* 0x0000000000047919 */ /* 0x001e240000003900 */
[----:B0-----:R-:W-:-:S04]  /*27020*/  LOP3.LUT R4, R4, UR4, RZ, 0xc0, !PT ;  /* 0x0000000404047c12 */ /* 0x001fc8000f8ec0ff */
[----:B--2---:R-:W0:Y:S01]  /*27030*/  POPC R7, R4 ;  /* 0x0000000400077309 */ /* 0x004e220000000000 */
[----:B---3--:R-:W0:Y:S02]  /*27040*/  SHFL.IDX PT, R0, R3, R0, 0x1f ;  /* 0x00001f0003007589 */ /* 0x008e2400000e0000 */
[----:B0-----:R-:W-:-:S05]  /*27050*/  IADD3 R0, R0, UR37, R7 ;  /* 0x0000002500007c10 */ /* 0x001fca000fffe007 */
[----:B------:R3:W-:Y:S01]  /*27060*/  STL [R1+0x470], R0 ;  /* 0x0004700001007387 */ /* 0x0007e20000100800 */
[----:B------:R-:W-:Y:S05]  /*27070*/  BRA `(.L_x_3356) ;  /* 0x00000048005c7947 */ /* 0x000fea0003800000 */
.L_x_3355:
        /* <DEDUP_REMOVED lines=12> */
[----:B--2---:R-:W-:-:S02]  /*27140*/  IMAD.U32 R7, RZ, RZ, UR9 ;  /* 0x00000009ff077e24 */ /* 0x004fc4000f8e00ff */
[----:B------:R-:W-:Y:S02]  /*27150*/  IMAD.U32 R10, RZ, RZ, UR4 ;  /* 0x00000004ff0a7e24 */ /* 0x000fe4000f8e00ff */
[----:B------:R-:W-:Y:S02]  /*27160*/  IMAD.U32 R11, RZ, RZ, UR5 ;  /* 0x00000005ff0b7e24 */ /* 0x000fe4000f8e00ff */
[----:B-1----:R-:W-:Y:S02]  /*27170*/  IMAD.MOV.U32 R8, RZ, RZ, 0x70 ;  /* 0x00000070ff087424 */ /* 0x002fe400078e00ff */
[----:B------:R-:W-:Y:S02]  /*27180*/  IMAD.MOV.U32 R12, RZ, RZ, 0x1 ;  /* 0x00000001ff0c7424 */ /* 0x000fe400078e00ff */
[----:B------:R-:W-:-:S07]  /*27190*/  IMAD.MOV.U32 R13, RZ, RZ, RZ ;  /* 0x000000ffff0d7224 */ /* 0x000fce00078e00ff */
[----:B------:R-:W-:-:S07]  /*271a0*/  LEPC R20, `(.L_x_3358) ;  /* 0x000000001014794e */ /* 0x000fce0000000000 */
[----:B0-----:R-:W-:Y:S05]  /*271b0*/  CALL.ABS.NOINC R2 ;  /* 0x0000000002007343 */ /* 0x001fea0003c00000 */
.L_x_3358:
[----:B------:R-:W-:Y:S05]  /*271c0*/  BSYNC B6 ;  /* 0x0000000000067941 */ /* 0x000fea0003800000 */
.L_x_3357:
        /* <DEDUP_REMOVED lines=9> */
[----:B0-----:R-:W-:Y:S02]  /*27260*/  IMAD.U32 R4, RZ, RZ, UR6 ;  /* 0x00000006ff047e24 */ /* 0x001fe4000f8e00ff */
[----:B------:R-:W-:Y:S02]  /*27270*/  IMAD.U32 R5, RZ, RZ, UR7 ;  /* 0x00000007ff057e24 */ /* 0x000fe4000f8e00ff */
[----:B------:R-:W-:Y:S02]  /*27280*/  IMAD.U32 R6, RZ, RZ, UR8 ;  /* 0x00000008ff067e24 */ /* 0x000fe4000f8e00ff */
[----:B--2---:R-:W-:-:S02]  /*27290*/  IMAD.U32 R7, RZ, RZ, UR9 ;  /* 0x00000009ff077e24 */ /* 0x004fc4000f8e00ff */
[----:B------:R-:W-:Y:S02]  /*272a0*/  IMAD.U32 R10, RZ, RZ, UR4 ;  /* 0x00000004ff0a7e24 */ /* 0x000fe4000f8e00ff */
[----:B------:R-:W-:Y:S02]  /*272b0*/  IMAD.U32 R11, RZ, RZ, UR5 ;  /* 0x00000005ff0b7e24 */ /* 0x000fe4000f8e00ff */
[----:B-1----:R-:W-:Y:S02]  /*272c0*/  IMAD.MOV.U32 R8, RZ, RZ, 0x70 ;  /* 0x00000070ff087424 */ /* 0x002fe400078e00ff */
[----:B------:R-:W-:Y:S02]  /*272d0*/  IMAD.MOV.U32 R12, RZ, RZ, 0x1 ;  /* 0x00000001ff0c7424 */ /* 0x000fe400078e00ff */
[----:B---3--:R-:W-:-:S07]  /*272e0*/  IMAD.MOV.U32 R13, RZ, RZ, RZ ;  /* 0x000000ffff0d7224 */ /* 0x008fce00078e00ff */
[----:B------:R-:W-:-:S07]  /*272f0*/  LEPC R20, `(.L_x_3361) ;  /* 0x000000001014794e */ /* 0x000fce0000000000 */
[----:B----4-:R-:W-:Y:S05]  /*27300*/  CALL.ABS.NOINC R2 ;  /* 0x0000000002007343 */ /* 0x010fea0003c00000 */
.L_x_3361:
        /* <DEDUP_REMOVED lines=15> */
.L_x_3360:
[----:B------:R-:W-:Y:S05]  /*27400*/  BSYNC B6 ;  /* 0x0000000000067941 */ /* 0x000fea0003800000 */
.L_x_3359:
        /* <DEDUP_REMOVED lines=9> */
[----:B------:R2:W1:Y:S01]  /*274a0*/  @P0 LDG.E R7, desc[UR40][R2.64] ;  /* 0x0000002802070981 */ /* 0x000462000c1e1900 */
[----:B---3--:R-:W-:Y:S01]  /*274b0*/  VIADD R0, R16, 0xffffffff ;  /* 0xffffffff10007836 */ /* 0x008fe20000000000 */
[----:B--2---:R-:W2:Y:S02]  /*274c0*/  LDC.64 R2, c[0x0][0x418] ;  /* 0x00010600ff027b82 */ /* 0x004ea40000000a00 */
[----:B--2---:R-:W-:Y:S01]  /*274d0*/  LOP3.LUT P0, RZ, R2, UR4, RZ, 0xfc, !PT ;  /* 0x0000000402ff7c12 */ /* 0x004fe2000f80fcff */
[----:B------:R-:W-:-:S03]  /*274e0*/  UMOV UR4, 0xffffffff ;  /* 0xffffffff00047882 */ /* 0x000fc60000000000 */
[----:B------:R-:W-:Y:S02]  /*274f0*/  LOP3.LUT P0, RZ, R3, UR5, RZ, 0xfc, P0 ;  /* 0x0000000503ff7c12 */ /* 0x000fe4000800fcff */
[----:B-1----:R-:W-:Y:S01]  /*27500*/  SHF.R.S32.HI R8, RZ, 0x1f, R7 ;  /* 0x0000001fff087819 */ /* 0x002fe20000011407 */
[----:B------:R1:W-:Y:S01]  /*27510*/  STL [R1+0x474], R7 ;  /* 0x0004740701007387 */ /* 0x0003e20000100800 */
[----:B------:R-:W-:-:S03]  /*27520*/  SEL R16, R7, RZ, !P0 ;  /* 0x000000ff07107207 */ /* 0x000fc60004000000 */
[----:B------:R1:W-:Y:S01]  /*27530*/  STL [R1+0x478], R8 ;  /* 0x0004780801007387 */ /* 0x0003e20000100800 */
[----:B------:R-:W-:Y:S05]  /*27540*/  BRA.DIV UR4, `(.L_x_3362) ;  /* 0x0000005e04347947 */ /* 0x000fea000b800000 */
[----:B0-----:R-:W0:Y:S02]  /*27550*/  S2R R4, SR_TID.X ;  /* 0x0000000000047919 */ /* 0x001e240000002100 */
[----:B0-----:R-:W-:-:S04]  /*27560*/  SHF.R.U32.HI R4, RZ, 0x5, R4 ;  /* 0x00000005ff047819 */ /* 0x001fc80000011604 */
[----:B------:R-:W-:-:S05]  /*27570*/  LOP3.LUT R4, R4, 0x3, RZ, 0xc0, !PT ;  /* 0x0000000304047812 */ /* 0x000fca00078ec0ff */
[----:B------:R0:W2:Y:S02]  /*27580*/  SHFL.IDX PT, R14, R4, RZ, 0x1f ;  /* 0x00001fff040e7589 */ /* 0x0000a400000e0000 */
.L_x_3475:
[----:B0-----:R-:W3:Y:S01]  /*27590*/  LDL.LU R4, [R1+0x490] ;  /* 0x0004900001047983 */ /* 0x001ee20000300800 */
[----:B------:R-:W-:Y:S02]  /*275a0*/  PLOP3.LUT P1, PT, PT, PT, PT, 0x8, 0x0 ;  /* 0x000000000000781c */ /* 0x000fe40003f2e170 */
[----:B--2---:R-:W-:Y:S01]  /*275b0*/  ISETP.NE.AND P0, PT, R14, RZ, PT ;  /* 0x000000ff0e00720c */ /* 0x004fe20003f05270 */
[----:B------:R0:W-:Y:S01]  /*275c0*/  STL [R1+0x4a4], R0 ;  /* 0x0004a40001007387 */ /* 0x0001e20000100800 */
[----:B---3--:R-:W-:-:S09]  /*275d0*/  LOP3.LUT R4, R4, 0xfffffffe, RZ, 0xc0, !PT ;  /* 0xfffffffe04047812 */ /* 0x008fd200078ec0ff */
[----:B------:R-:W-:-:S05]  /*275e0*/  @P1 LOP3.LUT R4, R4, 0x1, RZ, 0xfc, !PT ;  /* 0x0000000104041812 */ /* 0x000fca00078efcff */
[----:B------:R0:W-:Y:S01]  /*275f0*/  STL [R1+0x490], R4 ;  /* 0x0004900401007387 */ /* 0x0001e20000100800 */
[----:B------:R-:W-:Y:S05]  /*27600*/  @P0 BRA `(.L_x_3363) ;  /* 0x00000004000c0947 */ /* 0x000fea0003800000 */
[----:B------:R-:W-:-:S03]  /*27610*/  UMOV UR4, 0xffffffff ;  /* 0xffffffff00047882 */ /* 0x000fc60000000000 */
[----:B------:R-:W-:Y:S05]  /*27620*/  BRA.DIV UR4, `(.L_x_3364) ;  /* 0x0000005e04307947 */ /* 0x000fea000b800000 */
[----:B------:R-:W-:-:S13]  /*27630*/  ELECT P6, URZ, PT ;  /* 0x00000000003f782f */ /* 0x000fda00038c0000 */
.L_x_3478:
[----:B------:R-:W-:Y:S05]  /*27640*/  @!P6 BRA `(.L_x_3363) ;  /* 0x0000000000fce947 */ /* 0x000fea0003800000 */
[----:B------:R-:W-:-:S04]  /*27650*/  ISETP.NE.U32.AND P0, PT, R2, RZ, PT ;  /* 0x000000ff0200720c */ /* 0x000fc80003f05070 */
[----:B------:R-:W-:-:S13]  /*27660*/  ISETP.NE.AND.EX P0, PT, R3, RZ, PT, P0 ;  /* 0x000000ff0300720c */ /* 0x000fda0003f05300 */
[----:B------:R-:W-:Y:S05]  /*27670*/  @!P0 BRA `(.L_x_3365) ;  /* 0x0000000000508947 */ /* 0x000fea0003800000 */
[----:B------:R-:W2:Y:S01]  /*27680*/  LDC R6, c[0x0][0x43c] ;  /* 0x00010f00ff067b82 */ /* 0x000ea20000000800 */
[----:B------:R-:W-:Y:S01]  /*27690*/  IMAD.MOV.U32 R9, RZ, RZ, R0 ;  /* 0x000000ffff097224 */ /* 0x000fe200078e0000 */
[----:B------:R-:W-:-:S03]  /*276a0*/  ULDC.64 UR4, c[0x0][0x428] ;  /* 0x00010a0000047ab9 */ /* 0x000fc60000000a00 */
[----:B0-----:R-:W-:Y:S01]  /*276b0*/  IMAD.MOV.U32 R0, RZ, RZ, R9 ;  /* 0x000000ffff007224 */ /* 0x001fe200078e0009 */
[----:B--2---:R-:W-:-:S13]  /*276c0*/  ISETP.NE.AND P0, PT, R6, 0x1, PT ;  /* 0x000000010600780c */ /* 0x004fda0003f05270 */
        /* <DEDUP_REMOVED lines=15> */
.L_x_3365:
[----:B--2---:R-:W2:Y:S01]  /*277c0*/  LDL R2, [R1+0x484] ;  /* 0x0004840001027983 */ /* 0x004ea20000100800 */
[----:B0-----:R-:W-:Y:S01]  /*277d0*/  IMAD R0, R19, 0x8, R18 ;  /* 0x0000000813007824 */ /* 0x001fe200078e0212 */
[----:B--2---:R-:W-:-:S04]  /*277e0*/  SHF.L.U32 R2, R2, 0x1f, RZ ;  /* 0x0000001f02027819 */ /* 0x004fc800000006ff */
[----:B------:R-:W0:Y:S02]  /*277f0*/  SYNCS.PHASECHK.TRANS64.TRYWAIT P0, [R0+URZ+0x32440], R2 ;  /* 0x03244002000075a7 */ /* 0x000e24000800017f */
[----:B0-----:R-:W-:Y:S05]  /*27800*/  @!P0 BRA `(.L_x_3366) ;  /* 0x0000005800d88947 */ /* 0x001fea0003800000 */
.L_x_3479:
[----:B------:R-:W2:Y:S02]  /*27810*/  S2R R3, SR_TID.X ;  /* 0x0000000000037919 */ /* 0x000ea40000002100 */
[----:B--2---:R-:W-:-:S04]  /*27820*/  LOP3.LUT R3, R3, 0x7f, RZ, 0xc0, !PT ;  /* 0x0000007f03037812 */ /* 0x004fc800078ec0ff */
[----:B------:R-:W-:-:S13]  /*27830*/  ISETP.NE.AND P0, PT, R3, RZ, PT ;  /* 0x000000ff0300720c */ /* 0x000fda0003f05270 */
[----:B------:R-:W-:Y:S05]  /*27840*/  @P0 BRA `(.L_x_3367) ;  /* 0x00000000001c0947 */ /* 0x000fea0003800000 */
[----:B------:R-:W2:Y:S01]  /*27850*/  S2R R3, SR_TID.X ;  /* 0x0000000000037919 */ /* 0x000ea20000002100 */
[----:B0-----:R-:W-:-:S04]  /*27860*/  IMAD.MOV.U32 R2, RZ, RZ, 0x3000 ;  /* 0x00003000ff027424 */ /* 0x001fc800078e00ff */
[----:B------:R3:W-:Y:S01]  /*27870*/  SYNCS.ARRIVE.TRANS64 RZ, [R0+URZ+0x32430], R2 ;  /* 0x0324300200ff79a7 */ /* 0x0007e2000800003f */
[----:B--2---:R-:W-:-:S04]  /*27880*/  LOP3.LUT R3, R3, 0x1f, RZ, 0xc0, !PT ;  /* 0x0000001f03037812 */ /* 0x004fc800078ec0ff */
[----:B------:R-:W-:-:S13]  /*27890*/  ISETP.NE.AND P0, PT, R3, RZ, PT ;  /* 0x000000ff0300720c */ /* 0x000fda0003f05270 */
[----:B---3--:R-:W-:Y:S05]  /*278a0*/  @!P0 BRA `(.L_x_3367) ;  /* 0x0000000000048947 */ /* 0x008fea0003800000 */
[----:B------:R-:W-:Y:S01]  /*278b0*/  BPT.TRAP 0x1 ;  /* 0x000000040000795c */ /* 0x000fe20000300000 */
.L_x_3367:
        /* <DEDUP_REMOVED lines=24> */
.L_x_3363:
[----:B--2---:R-:W2:Y:S04]  /*27a40*/  LDL R2, [R1+0x47c] ;  /* 0x00047c0001027983 */ /* 0x004ea80000100800 */
[----:B------:R-:W3:Y:S01]  /*27a50*/  LDL R3, [R1+0x49c] ;  /* 0x00049c0001037983 */ /* 0x000ee20000100800 */
[----:B------:R-:W-:Y:S05]  /*27a60*/  WARPSYNC.ALL ;  /* 0x0000000000007948 */ /* 0x000fea0003800000 */
[----:B------:R-:W-:Y:S01]  /*27a70*/  ULDC.64 UR4, c[0x0][0xaf8] ;  /* 0x0002be0000047ab9 */ /* 0x000fe20000000a00 */
[----:B0-----:R-:W-:Y:S01]  /*27a80*/  VIADD R0, R18, 0x18400 ;  /* 0x0001840012007836 */ /* 0x001fe20000000000 */
[----:B------:R-:W-:Y:S01]  /*27a90*/  BAR.SYNC.DEFER_BLOCKING 0x8, 0x180 ;  /* 0x0206000000007b1d */ /* 0x000fe20000010000 */
[----:B------:R-:W-:-:S03]  /*27aa0*/  ISETP.NE.U32.AND P0, PT, RZ, UR4, PT ;  /* 0x00000004ff007c0c */ /* 0x000fc6000bf05070 */
[----:B------:R-:W-:Y:S02]  /*27ab0*/  LOP3.LUT P1, RZ, R0, 0x3ff, RZ, 0xc0, !PT ;  /* 0x000003ff00ff7812 */ /* 0x000fe4000782c0ff */
[----:B------:R-:W-:Y:S01]  /*27ac0*/  ISETP.NE.AND.EX P0, PT, RZ, UR5, PT, P0 ;  /* 0x00000005ff007c0c */ /* 0x000fe2000bf05300 */
[----:B------:R-:W-:Y:S01]  /*27ad0*/  BSSY B6, `(.L_x_3368) ;  /* 0x0000019000067945 */ /* 0x000fe20003800000 */
[----:B--2---:R-:W-:-:S04]  /*27ae0*/  SHF.R.S32.HI R0, RZ, 0x1f, R2 ;  /* 0x0000001fff007819 */ /* 0x004fc80000011402 */
[----:B------:R-:W-:Y:S02]  /*27af0*/  SEL R4, R0, RZ, !P0 ;  /* 0x000000ff00047207 */ /* 0x000fe40004000000 */
[----:B---3--:R-:W-:Y:S02]  /*27b00*/  SHF.R.S32.HI R3, RZ, 0x1f, R3 ;  /* 0x0000001fff037819 */ /* 0x008fe40000011403 */
[----:B------:R-:W-:Y:S01]  /*27b10*/  SEL R0, R2, RZ, !P0 ;  /* 0x000000ff02007207 */ /* 0x000fe20004000000 */
[----:B------:R0:W-:Y:S04]  /*27b20*/  STL [R1+0x4d0], R4 ;  /* 0x0004d00401007387 */ /* 0x0001e80000100800 */
[----:B------:R0:W-:Y:S04]  /*27b30*/  STL [R1+0x4ac], R0 ;  /* 0x0004ac0001007387 */ /* 0x0001e80000100800 */
[----:B------:R0:W-:Y:S01]  /*27b40*/  STL [R1+0x4c0], R3 ;  /* 0x0004c00301007387 */ /* 0x0001e20000100800 */
        /* <DEDUP_REMOVED lines=9> */
[----:B-1----:R-:W-:-:S02]  /*27be0*/  IMAD.U32 R7, RZ, RZ, UR9 ;  /* 0x00000009ff077e24 */ /* 0x002fc4000f8e00ff */
[----:B------:R-:W-:Y:S02]  /*27bf0*/  IMAD.U32 R10, RZ, RZ, UR4 ;  /* 0x00000004ff0a7e24 */ /* 0x000fe4000f8e00ff */
[----:B------:R-:W-:Y:S02]  /*27c00*/  IMAD.U32 R11, RZ, RZ, UR5 ;  /* 0x00000005ff0b7e24 */ /* 0x000fe4000f8e00ff */
[----:B------:R-:W-:Y:S02]  /*27c10*/  IMAD.MOV.U32 R8, RZ, RZ, 0x70 ;  /* 0x00000070ff087424 */ /* 0x000fe400078e00ff */
[----:B------:R-:W-:Y:S02]  /*27c20*/  IMAD.MOV.U32 R12, RZ, RZ, 0x1 ;  /* 0x00000001ff0c7424 */ /* 0x000fe400078e00ff */
[----:B------:R-:W-:-:S07]  /*27c30*/  IMAD.MOV.U32 R13, RZ, RZ, RZ ;  /* 0x000000ffff0d7224 */ /* 0x000fce00078e00ff */
[----:B------:R-:W-:-:S07]  /*27c40*/  LEPC R20, `(.L_x_3369) ;  /* 0x000000001014794e */ /* 0x000fce0000000000 */
[----:B0-----:R-:W-:Y:S05]  /*27c50*/  CALL.ABS.NOINC R2 ;  /* 0x0000000002007343 */ /* 0x001fea0003c00000 */
.L_x_3369:
[----:B------:R-:W-:Y:S05]  /*27c60*/  BSYNC B6 ;  /* 0x0000000000067941 */ /* 0x000fea0003800000 */
.L_x_3368:
[----:B------:R-:W2:Y:S01]  /*27c70*/  LDL R11, [R1+0x494] ;  /* 0x00049400010b7983 */ /* 0x000ea20000100800 */
[----:B-1----:R-:W1:Y:S01]  /*27c80*/  LDC R7, c[0x0][0x448] ;  /* 0x00011200ff077b82 */ /* 0x002e620000000800 */
[----:B------:R-:W-:Y:S01]  /*27c90*/  ULDC.64 UR4, c[0x0][0x298] ;  /* 0x0000a60000047ab9 */ /* 0x000fe20000000a00 */
[----:B------:R-:W-:Y:S01]  /*27ca0*/  ULDC.64 UR6, c[0x0][0x280] ;  /* 0x0000a00000067ab9 */ /* 0x000fe20000000a00 */
[----:B0-----:R-:W3:Y:S04]  /*27cb0*/  LDL R4, [R1+0x4c0] ;  /* 0x0004c00001047983 */ /* 0x001ee80000100800 */
[----:B------:R-:W4:Y:S04]  /*27cc0*/  LDL R9, [R1+0x49c] ;  /* 0x00049c0001097983 */ /* 0x000f280000100800 */
[----:B------:R-:W4:Y:S01]  /*27cd0*/  LDL R8, [R1+0x4d0] ;  /* 0x0004d00001087983 */ /* 0x000f220000100800 */
[----:B------:R-:W0:Y:S01]  /*27ce0*/  S2R R2, SR_TID.X ;  /* 0x0000000000027919 */ /* 0x000e220000002100 */
[----:B------:R-:W0:Y:S02]  /*27cf0*/  S2R R0, SR_TID.X ;  /* 0x0000000000007919 */ /* 0x000e240000002100 */
[----:B------:R-:W4:Y:S01]  /*27d00*/  LDL R6, [R1+0x4ac] ;  /* 0x0004ac0001067983 */ /* 0x000f220000100800 */
[----:B-1----:R-:W-:-:S13]  /*27d10*/  ISETP.NE.AND P0, PT, R7, 0x1, PT ;  /* 0x000000010700780c */ /* 0x002fda0003f05270 */
[----:B------:R-:W1:Y:S01]  /*27d20*/  @P0 LDC R3, c[0x0][0x450] ;  /* 0x00011400ff030b82 */ /* 0x000e620000000800 */
[----:B0-----:R-:W-:-:S04]  /*27d30*/  LOP3.LUT R2, R2, 0x7f, RZ, 0xc0, !PT ;  /* 0x0000007f02027812 */ /* 0x001fc800078ec0ff */
[----:B------:R-:W-:Y:S01]  /*27d40*/  SHF.R.U32.HI R2, RZ, 0x3, R2 ;  /* 0x00000003ff027819 */ /* 0x000fe20000011602 */
[----:B------:R-:W-:-:S05]  /*27d50*/  IMAD.SHL.U32 R0, R0, 0x10, RZ ;  /* 0x0000001000007824 */ /* 0x000fca00078e00ff */
[----:B------:R-:W-:Y:S02]  /*27d60*/  LOP3.LUT R0, R2, 0x70, R0, 0xf8, !PT ;  /* 0x0000007002007812 */ /* 0x000fe400078ef800 */
[----:B------:R-:W0:Y:S03]  /*27d70*/  @P0 LDC R2, c[0x0][0x44c] ;  /* 0x00011300ff020b82 */ /* 0x000e260000000800 */
[----:B--2---:R-:W-:-:S04]  /*27d80*/  IMAD.IADD R5, R0, 0x1, R11 ;  /* 0x0000000100057824 */ /* 0x004fc800078e020b */
        /* <DEDUP_REMOVED lines=8> */
[----:B------:R-:W-:-:S04]  /*27e10*/  IMAD.WIDE.U32 R2, R17, UR4, R2 ;  /* 0x0000000411027c25 */ /* 0x000fc8000f8e0002 */
[----:B------:R-:W-:Y:S01]  /*27e20*/  IMAD R3, R17, UR5, R3 ;  /* 0x0000000511037c24 */ /* 0x000fe2000f8e0203 */
[----:B------:R-:W-:Y:S02]  /*27e30*/  ULDC.64 UR4, c[0x0][0x2e0] ;  /* 0x0000b80000047ab9 */ /* 0x000fe40000000a00 */
[----:B------:R-:W-:Y:S02]  /*27e40*/  IMAD R4, R8, UR4, RZ ;  /* 0x0000000408047c24 */ /* 0x000fe4000f8e02ff */
[----:B------:R0:W5:Y:S01]  /*27e50*/  LDL R8, [R1+0x480] ;  /* 0x0004800001087983 */ /* 0x0001620000100800 */
[C---:B------:R-:W-:Y:S01]  /*27e60*/  IMAD.WIDE.U32 R2, R6.reuse, UR4, R2 ;  /* 0x0000000406027c25 */ /* 0x040fe2000f8e0002 */
[----:B------:R-:W1:Y:S03]  /*27e70*/  S2R R10, SR_TID.X ;  /* 0x00000000000a7919 */ /* 0x000e660000002100 */
        /* <DEDUP_REMOVED lines=11> */
[----:B------:R-:W-:Y:S01]  /*27f30*/  IMAD.IADD R3, R3, 0x1, R4 ;  /* 0x0000000103037824 */ /* 0x000fe200078e0204 */
[----:B------:R2:W-:Y:S01]  /*27f40*/  STL [R1+0x498], R5 ;  /* 0x0004980501007387 */ /* 0x0005e20000100800 */
[----:B-1----:R-:W-:Y:S02]  /*27f50*/  IMAD.SHL.U32 R9, R10, 0x8, RZ ;  /* 0x000000080a097824 */ /* 0x002fe400078e00ff */
[----:B------:R-:W-:-:S03]  /*27f60*/  IMAD R6, R6, UR4, RZ ;  /* 0x0000000406067c24 */ /* 0x000fc6000f8e02ff */
[----:B------:R-:W-:Y:S01]  /*27f70*/  LOP3.LUT R9, R9, 0x38, RZ, 0xc0, !PT ;  /* 0x0000003809097812 */ /* 0x000fe200078ec0ff */
[----:B--2---:R-:W-:Y:S01]  /*27f80*/  IMAD.WIDE.U32 R4, R0, UR4, R2 ;  /* 0x0000000400047c25 */ /* 0x004fe2000f8e0002 */
[----:B------:R-:W-:-:S03]  /*27f90*/  ULDC UR4, c[0x0][0x2b8] ;  /* 0x0000ae0000047ab9 */ /* 0x000fc60000000800 */
[----:B------:R-:W-:Y:S01]  /*27fa0*/  IMAD R0, R0, UR5, R6 ;  /* 0x0000000500007c24 */ /* 0x000fe2000f8e0206 */
[----:B------:R-:W-:-:S03]  /*27fb0*/  LEA R3, P1, R4, UR6, 0x1 ;  /* 0x0000000604037c11 */ /* 0x000fc6000f8208ff */
[----:B------:R-:W-:Y:S01]  /*27fc0*/  IMAD.IADD R0, R5, 0x1, R0 ;  /* 0x0000000105007824 */ /* 0x000fe200078e0200 */
[----:B------:R-:W-:Y:S01]  /*27fd0*/  ISETP.GE.AND P0, PT, R9, UR4, PT ;  /* 0x0000000409007c0c */ /* 0x000fe2000bf06270 */
[----:B------:R-:W-:Y:S01]  /*27fe0*/  UMOV UR4, 0xffffffff ;  /* 0xffffffff00047882 */ /* 0x000fe20000000000 */
[----:B------:R-:W-:Y:S02]  /*27ff0*/  LOP3.LUT R10, R10, 0x7f, RZ, 0xc0, !PT ;  /* 0x0000007f0a0a7812 */ /* 0x000fe400078ec0ff */
[----:B------:R-:W-:Y:S02]  /*28000*/  LEA.HI.X R0, R4, UR7, R0, 0x1, P1 ;  /* 0x0000000704007c11 */ /* 0x000fe400088f0c00 */
[----:B------:R-:W-:Y:S01]  /*28010*/  SHF.R.U32.HI R10, RZ, 0x3, R10 ;  /* 0x00000003ff0a7819 */ /* 0x000fe2000001160a */
[----:B0-----:R-:W-:Y:S06]  /*28020*/  BRA.DIV UR4, `(.L_x_3370) ;  /* 0x0000005204e47947 */ /* 0x001fec000b800000 */
[----:B------:R-:W2:Y:S04]  /*28030*/  LDL R4, [R1+0x4a0] ;  /* 0x0004a00001047983 */ /* 0x000ea80000100800 */
[----:B------:R-:W3:Y:S04]  /*28040*/  LDL.LU R6, [R1+0x494] ;  /* 0x0004940001067983 */ /* 0x000ee80000300800 */
[----:B------:R-:W0:Y:S01]  /*28050*/  SHFL.IDX PT, R5, R3, RZ, 0x181f ;  /* 0x00181fff03057589 */ /* 0x000e2200000e0000 */
[----:B--2---:R-:W-:-:S03]  /*28060*/  IMAD R2, R4, R7, RZ ;  /* 0x0000000704027224 */ /* 0x004fc600078e02ff */
[----:B------:R-:W1:Y:S01]  /*28070*/  SHFL.IDX PT, R4, R0, RZ, 0x181f ;  /* 0x00181fff00047589 */ /* 0x000e6200000e0000 */
[----:B---3--:R-:W-:-:S03]  /*28080*/  IMAD.IADD R10, R10, 0x1, R6 ;  /* 0x000000010a0a7824 */ /* 0x008fc600078e0206 */
[----:B------:R-:W2:Y:S01]  /*28090*/  SHFL.IDX PT, R6, R3, 0x1, 0x181f ;  /* 0x00381f0003067f89 */ /* 0x000ea200000e0000 */
[C---:B------:R-:W-:Y:S01]  /*280a0*/  VIADD R11, R10.reuse, 0x10 ;  /* 0x000000100a0b7836 */ /* 0x040fe20000000000 */
[CC--:B------:R-:W-:Y:S02]  /*280b0*/  ISETP.GE.AND P1, PT, R10.reuse, R2.reuse, PT ;  /* 0x000000020a00720c */ /* 0x0c0fe40003f26270 */
[----:B------:R-:W3:Y:S02]  /*280c0*/  SHFL.IDX PT, R7, R0, 0x1, 0x181f ;  /* 0x00381f0000077f89 */ /* 0x000ee400000e0000 */
[----:B------:R-:W-:Y:S02]  /*280d0*/  ISETP.GE.AND P2, PT, R11, R2, PT ;  /* 0x000000020b00720c */ /* 0x000fe40003f46270 */
[----:B------:R4:W-:Y:S04]  /*280e0*/  STL [R1+0x4c8], R11 ;  /* 0x0004c80b01007387 */ /* 0x0009e80000100800 */
[----:B------:R-:W-:Y:S03]  /*280f0*/  STL [R1+0x494], R10 ;  /* 0x0004940a01007387 */ /* 0x000fe60000100800 */
[----:B0-----:R-:W-:Y:S01]  /*28100*/  @!P1 LEA R5, P3, R9, R5, 0x1 ;  /* 0x0000000509059211 */ /* 0x001fe200078608ff */
[----:B----4-:R-:W-:-:S04]  /*28110*/  VIADD R11, R10, 0x20 ;  /* 0x000000200a0b7836 */ /* 0x010fc80000000000 */
[----:B-1----:R-:W-:Y:S01]  /*28120*/  @!P1 IMAD.X R4, RZ, RZ, R4, P3 ;  /* 0x000000ffff049224 */ /* 0x002fe200018e0604 */
[----:B------:R-:W-:Y:S04]  /*28130*/  STL [R1+0x4cc], R11 ;  /* 0x0004cc0b01007387 */ /* 0x000fe80000100800 */
[----:B------:R-:W-:-:S04]  /*28140*/  @!P1 LOP3.LUT R5, R5, R4, RZ, 0x3c, !PT ;  /* 0x0000000405059212 */ /* 0x000fc800078e3cff */
[----:B------:R-:W-:-:S04]  /*28150*/  @!P1 LOP3.LUT R4, R5, R4, RZ, 0x3c, !PT ;  /* 0x0000000405049212 */ /* 0x000fc800078e3cff */
[----:B------:R-:W-:-:S05]  /*28160*/  @!P1 LOP3.LUT R5, R5, R4, RZ, 0x3c, !PT ;  /* 0x0000000405059212 */ /* 0x000fca00078e3cff */
[----:B-----5:R2:W-:Y:S02]  /*28170*/  @!P1 LDGSTS.E.BYPASS.LTC128B.128 [R8+0x18400], desc[UR40][R4.64], !P0 ;  /* 0x1840000004089fae */ /* 0x0205e4000c101d68 */
[----:B--2---:R-:W-:Y:S02]  /*28180*/  @!P2 LEA R5, P1, R9, R6, 0x1 ;  /* 0x000000060905a211 */ /* 0x004fe400078208ff */
[----:B------:R-:W-:Y:S03]  /*28190*/  SHFL.IDX PT, R6, R0, 0x2, 0x181f ;  /* 0x00581f0000067f89 */ /* 0x000fe600000e0000 */
[----:B---3--:R-:W-:Y:S01]  /*281a0*/  @!P2 IMAD.X R4, RZ, RZ, R7, P1 ;  /* 0x000000ffff04a224 */ /* 0x008fe200008e0607 */
        /* <DEDUP_REMOVED lines=58> */
.L_x_3496:
        /* <DEDUP_REMOVED lines=12> */
.L_x_3371:
        /* <DEDUP_REMOVED lines=8> */
[----:B------:R-:W-:-:S03]  /*28690*/  ULDC.64 UR4, c[0x0][0x398] ;  /* 0x0000e60000047ab9 */ /* 0x000fc60000000a00 */
[----:B0-----:R-:W3:Y:S01]  /*286a0*/  LDL.LU R3, [R1+0x49c] ;  /* 0x00049c0001037983 */ /* 0x001ee20000300800 */
[----:B------:R-:W-:Y:S01]  /*286b0*/  VIADD R2, R18, 0x22400 ;  /* 0x0002240012027836 */ /* 0x000fe20000000000 */
[----:B------:R0:W-:Y:S01]  /*286c0*/  SYNCS.ARRIVE.TRANS64.A1T0 RZ, [R18+URZ+0x32400], RZ ;  /* 0x032400ff12ff79a7 */ /* 0x0001e2000810003f */
[----:B------:R-:W-:Y:S03]  /*286d0*/  BSSY B6, `(.L_x_3372) ;  /* 0x0000019000067945 */ /* 0x000fe60003800000 */
        /* <DEDUP_REMOVED lines=24> */
.L_x_3373:
[----:B------:R-:W-:Y:S05]  /*28860*/  BSYNC B6 ;  /* 0x0000000000067941 */ /* 0x000fea0003800000 */
.L_x_3372:
[----:B------:R-:W2:Y:S01]  /*28870*/  LDL.LU R5, [R1+0x49c] ;  /* 0x00049c0001057983 */ /* 0x000ea20000300800 */
[----:B------:R-:W1:Y:S01]  /*28880*/  LDC R7, c[0x0][0x448] ;  /* 0x00011200ff077b82 */ /* 0x000e620000000800 */
[----:B------:R-:W-:Y:S01]  /*28890*/  ULDC.64 UR4, c[0x0][0x3d8] ;  /* 0x0000f60000047ab9 */ /* 0x000fe20000000a00 */
[----:B------:R-:W-:Y:S01]  /*288a0*/  ULDC.64 UR6, c[0x0][0x390] ;  /* 0x0000e40000067ab9 */ /* 0x000fe20000000a00 */
[----:B0-----:R-:W2:Y:S04]  /*288b0*/  LDL.LU.64 R2, [R1+0x4c0] ;  /* 0x0004c00001027983 */ /* 0x001ea80000300a00 */
[----:B------:R-:W3:Y:S04]  /*288c0*/  LDL.LU R0, [R1+0x4d0] ;  /* 0x0004d00001007983 */ /* 0x000ee80000300800 */
[----:B------:R-:W4:Y:S04]  /*288d0*/  LDL.LU R4, [R1+0x4ac] ;  /* 0x0004ac0001047983 */ /* 0x000f280000300800 */
[----:B------:R-:W5:Y:S01]  /*288e0*/  LDL.LU R8, [R1+0x498] ;  /* 0x0004980001087983 */ /* 0x000f620000300800 */
[----:B------:R-:W0:Y:S01]  /*288f0*/  S2R R9, SR_TID.X ;  /* 0x0000000000097919 */ /* 0x000e220000002100 */
[----:B-1----:R-:W-:Y:S01]  /*28900*/  ISETP.NE.AND P0, PT, R7, 0x1, PT ;  /* 0x000000010700780c */ /* 0x002fe20003f05270 */
[----:B--2---:R-:W-:-:S12]  /*28910*/  IMAD.MOV.U32 R3, RZ, RZ, R5 ;  /* 0x000000ffff037224 */ /* 0x004fd800078e0005 */
[----:B------:R-:W1:Y:S01]  /*28920*/  @P0 LDC R5, c[0x0][0x450] ;  /* 0x00011400ff050b82 */ /* 0x000e620000000800 */
[----:B------:R-:W-:-:S04]  /*28930*/  IMAD.WIDE.U32 R2, R17, UR4, R2 ;  /* 0x0000000411027c25 */ /* 0x000fc8000f8e0002 */
[----:B------:R-:W-:Y:S01]  /*28940*/  IMAD R3, R17, UR5, R3 ;  /* 0x0000000511037c24 */ /* 0x000fe2000f8e0203 */
[----:B------:R-:W-:Y:S02]  /*28950*/  ULDC.64 UR4, c[0x0][0x3e0] ;  /* 0x0000f80000047ab9 */ /* 0x000fe40000000a00 */
[----:B---3--:R-:W-:Y:S02]  /*28960*/  IMAD R0, R0, UR4, RZ ;  /* 0x0000000400007c24 */ /* 0x008fe4000f8e02ff */
[----:B----4-:R-:W-:-:S04]  /*28970*/  IMAD.WIDE.U32 R2, R4, UR4, R2 ;  /* 0x0000000404027c25 */ /* 0x010fc8000f8e0002 */
[----:B------:R-:W-:Y:S01]  /*28980*/  IMAD R0, R4, UR5, R0 ;  /* 0x0000000504007c24 */ /* 0x000fe2000f8e0200 */
[----:B------:R-:W-:Y:S01]  /*28990*/  ULDC.64 UR4, c[0x0][0x3d0] ;  /* 0x0000f40000047ab9 */ /* 0x000fe20000000a00 */
[----:B------:R-:W2:Y:S02]  /*289a0*/  @P0 LDC R4, c[0x0][0x44c] ;  /* 0x00011300ff040b82 */ /* 0x000ea40000000800 */
[----:B------:R-:W-:Y:S02]  /*289b0*/  IMAD.IADD R3, R3, 0x1, R0 ;  /* 0x0000000103037824 */ /* 0x000fe400078e0200 */
[----:B-----5:R-:W-:Y:S02]  /*289c0*/  IMAD.MOV.U32 R0, RZ, RZ, R8 ;  /* 0x000000ffff007224 */ /* 0x020fe400078e0008 */
[----:B--2---:R-:W-:-:S05]  /*289d0*/  @P0 IMAD.HI.U32 R4, R8, R4, RZ ;  /* 0x0000000408040227 */ /* 0x004fca00078e00ff */
[----:B-1----:R-:W-:-:S04]  /*289e0*/  @P0 SHF.R.U32.HI R0, RZ, R5, R4 ;  /* 0x00000005ff000219 */ /* 0x002fc80000011604 */
[--C-:B------:R-:W-:Y:S01]  /*289f0*/  SHF.R.S32.HI R4, RZ, 0x1f, R0.reuse ;  /* 0x0000001fff047819 */ /* 0x100fe20000011400 */
[----:B------:R-:W-:Y:S02]  /*28a00*/  IMAD.MOV R6, RZ, RZ, -R0 ;  /* 0x000000ffff067224 */ /* 0x000fe400078e0a00 */
[----:B------:R-:W-:-:S04]  /*28a10*/  IMAD.WIDE.U32 R2, R0, UR4, R2 ;  /* 0x0000000400027c25 */ /* 0x000fc8000f8e0002 */
[----:B------:R-:W-:Y:S02]  /*28a20*/  IMAD R4, R4, UR4, RZ ;  /* 0x0000000404047c24 */ /* 0x000fe4000f8e02ff */
[----:B------:R-:W-:Y:S02]  /*28a30*/  IMAD R6, R7, R6, R8 ;  /* 0x0000000607067224 */ /* 0x000fe400078e0208 */
[----:B------:R-:W-:Y:S01]  /*28a40*/  IMAD R0, R0, UR5, R4 ;  /* 0x0000000500007c24 */ /* 0x000fe2000f8e0204 */
[----:B------:R-:W-:Y:S01]  /*28a50*/  ULDC.64 UR4, c[0x0][0x3c8] ;  /* 0x0000f20000047ab9 */ /* 0x000fe20000000a00 */
[----:B0-----:R-:W-:Y:S02]  /*28a60*/  IMAD.SHL.U32 R8, R9, 0x8, RZ ;  /* 0x0000000809087824 */ /* 0x001fe400078e00ff */
[----:B------:R-:W-:Y:S01]  /*28a70*/  IMAD.IADD R3, R3, 0x1, R0 ;  /* 0x0000000103037824 */ /* 0x000fe200078e0200 */
[----:B------:R-:W-:Y:S01]  /*28a80*/  SHF.R.S32.HI R0, RZ, 0x1f, R6 ;  /* 0x0000001fff007819 */ /* 0x000fe20000011406 */
[----:B------:R-:W-:Y:S01]  /*28a90*/  IMAD.SHL.U32 R9, R9, 0x8, RZ ;  /* 0x0000000809097824 */ /* 0x000fe200078e00ff */
[----:B------:R-:W-:Y:S01]  /*28aa0*/  LOP3.LUT R8, R8, 0x38, RZ, 0xc0, !PT ;  /* 0x0000003808087812 */ /* 0x000fe200078ec0ff */
[----:B------:R-:W-:-:S03]  /*28ab0*/  IMAD.WIDE.U32 R4, R6, UR4, R2 ;  /* 0x0000000406047c25 */ /* 0x000fc6000f8e0002 */
[----:B------:R-:W-:Y:S01]  /*28ac0*/  LOP3.LUT R9, R9, 0x38, RZ, 0xc0, !PT ;  /* 0x0000003809097812 */ /* 0x000fe200078ec0ff */
[----:B------:R-:W-:Y:S01]  /*28ad0*/  IMAD R0, R0, UR4, RZ ;  /* 0x0000000400007c24 */ /* 0x000fe2000f8e02ff */
[----:B------:R-:W-:Y:S01]  /*28ae0*/  ULDC UR4, c[0x0][0x3b8] ;  /* 0x0000ee0000047ab9 */ /* 0x000fe20000000800 */
[----:B------:R-:W-:Y:S02]  /*28af0*/  LEA R2, P4, R4, UR6, 0x1 ;  /* 0x0000000604027c11 */ /* 0x000fe4000f8808ff */
[----:B------:R-:W-:Y:S01]  /*28b00*/  IMAD R6, R6, UR5, R0 ;  /* 0x0000000506067c24 */ /* 0x000fe2000f8e0200 */
[C---:B------:R-:W-:Y:S02]  /*28b10*/  LOP3.LUT R11, R9.reuse, 0x40, RZ, 0xfc, !PT ;  /* 0x00000040090b7812 */ /* 0x040fe400078efcff */
[----:B------:R-:W-:Y:S01]  /*28b20*/  LOP3.LUT R10, R9, 0x80, RZ, 0xfc, !PT ;  /* 0x00000080090a7812 */ /* 0x000fe200078efcff */
[----:B------:R-:W-:Y:S01]  /*28b30*/  IMAD.IADD R0, R5, 0x1, R6 ;  /* 0x0000000105007824 */ /* 0x000fe200078e0206 */
[----:B------:R-:W-:-:S02]  /*28b40*/  LOP3.LUT R9, R9, 0xc0, RZ, 0xfc, !PT ;  /* 0x000000c009097812 */ /* 0x000fc400078efcff */
[----:B------:R-:W-:Y:S02]  /*28b50*/  ISETP.GE.AND P3, PT, R8, UR4, PT ;  /* 0x0000000408007c0c */ /* 0x000fe4000bf66270 */
[----:B------:R-:W-:Y:S02]  /*28b60*/  ISETP.GE.AND P2, PT, R11, UR4, PT ;  /* 0x000000040b007c0c */ /* 0x000fe4000bf46270 */
[----:B------:R-:W-:Y:S02]  /*28b70*/  ISETP.GE.AND P1, PT, R10, UR4, PT ;  /* 0x000000040a007c0c */ /* 0x000fe4000bf26270 */
[----:B------:R-:W-:Y:S01]  /*28b80*/  ISETP.GE.AND P0, PT, R9, UR4, PT ;  /* 0x0000000409007c0c */ /* 0x000fe2000bf06270 */
[----:B------:R-:W-:Y:S01]  /*28b90*/  UMOV UR4, 0xffffffff ;  /* 0xffffffff00047882 */ /* 0x000fe20000000000 */
[----:B------:R-:W-:Y:S02]  /*28ba0*/  LEA.HI.X R0, R4, UR7, R0, 0x1, P4 ;  /* 0x0000000704007c11 */ /* 0x000fe4000a0f0c00 */
[----:B------:R-:W-:Y:S09]  /*28bb0*/  BRA.DIV UR4, `(.L_x_3374) ;  /* 0x0000005204c87947 */ /* 0x000ff2000b800000 */
[----:B------:R-:W2:Y:S04]  /*28bc0*/  LDL.LU R10, [R1+0x4a0] ;  /* 0x0004a000010a7983 */ /* 0x000ea80000300800 */
[----:B------:R-:W3:Y:S04]  /*28bd0*/  LDL.LU R5, [R1+0x494] ;  /* 0x0004940001057983 */ /* 0x000ee80000300800 */
[----:B------:R-:W4:Y:S04]  /*28be0*/  LDL.LU R4, [R1+0x4c8] ;  /* 0x0004c80001047983 */ /* 0x000f280000300800 */
[----:B------:R-:W5:Y:S04]  /*28bf0*/  LDL R9, [R1+0x480] ;  /* 0x0004800001097983 */ /* 0x000f680000100800 */
[----:B------:R-:W5:Y:S04]  /*28c00*/  LDL.LU R11, [R1+0x4cc] ;  /* 0x0004cc00010b7983 */ /* 0x000f680000300800 */
[----:B------:R-:W5:Y:S04]  /*28c10*/  LDL.LU R12, [R1+0x4d8] ;  /* 0x0004d800010c7983 */ /* 0x000f680000300800 */
[----:B------:R-:W-:Y:S01]  /*28c20*/  SHFL.IDX PT, R6, R0, 0x1, 0x181f ;  /* 0x00381f0000067f89 */ /* 0x000fe200000e0000 */
[----:B--2---:R-:W-:-:S03]  /*28c30*/  IMAD R3, R10, R7, RZ ;  /* 0x000000070a037224 */ /* 0x004fc600078e02ff */
[----:B------:R-:W2:Y:S02]  /*28c40*/  LDL.LU R10, [R1+0x4d4] ;  /* 0x0004d400010a7983 */ /* 0x000ea40000300800 */
[-C--:B---3--:R-:W-:Y:S02]  /*28c50*/  ISETP.GE.AND P5, PT, R5, R3.reuse, PT ;  /* 0x000000030500720c */ /* 0x088fe40003fa6270 */
[----:B------:R-:W0:Y:S01]  /*28c60*/  SHFL.IDX PT, R5, R2, RZ, 0x181f ;  /* 0x00181fff02057589 */ /* 0x000e2200000e0000 */
[----:B----4-:R-:W-:-:S03]  /*28c70*/  ISETP.GE.AND P4, PT, R4, R3, PT ;  /* 0x000000030400720c */ /* 0x010fc60003f86270 */
[----:B------:R-:W1:Y:S07]  /*28c80*/  SHFL.IDX PT, R4, R0, RZ, 0x181f ;  /* 0x00181fff00047589 */ /* 0x000e6e00000e0000 */
        /* <DEDUP_REMOVED lines=17> */
[----:B------:R-:W3:Y:S04]  /*28da0*/  LDL.LU R11, [R1+0x4dc] ;  /* 0x0004dc00010b7983 */ /* 0x000ee80000300800 */
        /* <DEDUP_REMOVED lines=47> */
.L_x_3514:
        /* <DEDUP_REMOVED lines=14> */
.L_x_3376:
[----:B------:R-:W-:Y:S05]  /*29180*/  BSYNC B0 ;  /* 0x0000000000007941 */ /* 0x000fea0003800000 */
.L_x_3375:
[----:B------:R-:W-:Y:S01]  /*29190*/  NOP ;  /* 0x0000000000007918 */ /* 0x000fe20000000000 */
[----:B------:R-:W-:-:S13]  /*291a0*/  PLOP3.LUT P0, PT, PT, PT, PT, 0x80, 0x0 ;  /* 0x000000000000781c */ /* 0x000fda0003f0f070 */
.L_x_3377:
        /* <DEDUP_REMOVED lines=18> */
.L_x_3515:
[----:B------:R-:W-:Y:S05]  /*292d0*/  BSYNC B0 ;  /* 0x0000000000007941 */ /* 0x000fea0003800000 */
.L_x_3378:
        /* <DEDUP_REMOVED lines=13> */
.L_x_3516:
[----:B------:R-:W-:Y:S05]  /*293b0*/  BSYNC B1 ;  /* 0x0000000000017941 */ /* 0x000fea0003800000 */
.L_x_3382:
        /* <DEDUP_REMOVED lines=9> */
.L_x_3385:
[----:B------:R-:W-:Y:S05]  /*29450*/  BSYNC B1 ;  /* 0x0000000000017941 */ /* 0x000fea0003800000 */
.L_x_3384:
        /* <DEDUP_REMOVED lines=12> */
.L_x_3386:
        /* <DEDUP_REMOVED lines=15> */
.L_x_3387:
        /* <DEDUP_REMOVED lines=15> */
.L_x_3388:
        /* <DEDUP_REMOVED lines=15> */
.L_x_3389:
        /* <DEDUP_REMOVED lines=10> */
.L_x_3381:
[----:B------:R-:W-:Y:S05]  /*29890*/  BSYNC B0 ;  /* 0x0000000000007941 */ /* 0x000fea0003800000 */
.L_x_3380:
[----:B------:R-:W0:Y:S04]  /*298a0*/  LDL R4, [R1+0x4b4] ;  /* 0x0004b40001047983 */ /* 0x000e280000100800 */
[----:B------:R-:W3:Y:S01]  /*298b0*/  LDL R5, [R1+0x48c] ;  /* 0x00048c0001057983 */ /* 0x000ee20000100800 */
[----:B------:R-:W-:Y:S01]  /*298c0*/  BSSY B0, `(.L_x_3390) ;  /* 0x00001f8000007945 */ /* 0x000fe20003800000 */
[----:B0-----:R-:W-:-:S05]  /*298d0*/  VIADD R0, R4, 0xfffffffe ;  /* 0xfffffffe04007836 */ /* 0x001fca0000000000 */
[----:B---3--:R-:W-:-:S13]  /*298e0*/  ISETP.GE.AND P0, PT, R0, R5, PT ;  /* 0x000000050000720c */ /* 0x008fda0003f06270 */
[----:B------:R-:W-:Y:S05]  /*298f0*/  @!P0 BRA `(.L_x_3391) ;  /* 0x0000001c00d08947 */ /* 0x000fea0003800000 */
[----:B------:R-:W3:Y:S04]  /*29900*/  LDL.LU R9, [R1+0x4ec] ;  /* 0x0004ec0001097983 */ /* 0x000ee80000300800 */
[----:B------:R-:W4:Y:S04]  /*29910*/  LDL.LU R8, [R1+0x4bc] ;  /* 0x0004bc0001087983 */ /* 0x000f280000300800 */
[----:B------:R-:W5:Y:S04]  /*29920*/  LDL.LU R7, [R1+0x4f0] ;  /* 0x0004f00001077983 */ /* 0x000f680000300800 */
[----:B--2---:R-:W2:Y:S04]  /*29930*/  LDL.LU R6, [R1+0x4b8] ;  /* 0x0004b80001067983 */ /* 0x004ea80000300800 */
[----:B------:R-:W2:Y:S01]  /*29940*/  LDL.LU R4, [R1+0x4f4] ;  /* 0x0004f40001047983 */ /* 0x000ea20000300800 */
[----:B------:R-:W-:Y:S01]  /*29950*/  BSSY B2, `(.L_x_3392) ;  /* 0x00000ad000027945 */ /* 0x000fe20003800000 */
[----:B---3--:R-:W-:-:S04]  /*29960*/  VIADD R2, R9, 0x1 ;  /* 0x0000000109027836 */ /* 0x008fc80000000000 */
[----:B----4-:R-:W-:Y:S01]  /*29970*/  IMAD R2, R2, R8, RZ ;  /* 0x0000000802027224 */ /* 0x010fe200078e02ff */
[----:B------:R-:W-:Y:S02]  /*29980*/  LOP3.LUT R8, RZ, R5, RZ, 0x33, !PT ;  /* 0x00000005ff087212 */ /* 0x000fe400078e33ff */
[----:B-----5:R-:W-:Y:S02]  /*29990*/  LOP3.LUT R3, RZ, R7, RZ, 0x33, !PT ;  /* 0x00000007ff037212 */ /* 0x020fe400078e33ff */
[----:B------:R-:W-:-:S04]  /*299a0*/  LOP3.LUT R2, RZ, R2, RZ, 0x33, !PT ;  /* 0x00000002ff027212 */ /* 0x000fc800078e33ff */
[----:B--2---:R-:W-:Y:S02]  /*299b0*/  VIADDMNMX R2, R2, -R6, R3, !PT ;  /* 0x8000000602027246 */ /* 0x004fe40007800103 */
        /* <DEDUP_REMOVED lines=9> */
[----:B------:R-:W3:Y:S01]  /*29a50*/  LDL R5, [R1+0x490] ;  /* 0x0004900001057983 */ /* 0x000ee20000100800 */
[----:B------:R-:W-:-:S05]  /*29a60*/  VIADD R19, R19, 0x1 ;  /* 0x0000000113137836 */ /* 0x000fca0000000000 */
[----:B------:R-:W-:-:S04]  /*29a70*/  ISETP.NE.AND P0, PT, R19, 0x2, PT ;  /* 0x000000021300780c */ /* 0x000fc80003f05270 */
[----:B------:R-:W-:Y:S01]  /*29a80*/  SEL R2, RZ, 0x1, P0 ;  /* 0x00000001ff027807 */ /* 0x000fe20000000000 */
[----:B------:R-:W-:Y:S01]  /*29a90*/  BSSY B1, `(.L_x_3394) ;  /* 0x0000096000017945 */ /* 0x000fe20003800000 */
[----:B------:R-:W-:Y:S02]  /*29aa0*/  SEL R19, R19, RZ, P0 ;  /* 0x000000ff13137207 */ /* 0x000fe40000000000 */
[----:B--2---:R-:W-:-:S05]  /*29ab0*/  LOP3.LUT R9, R9, R2, RZ, 0x3c, !PT ;  /* 0x0000000209097212 */ /* 0x004fca00078e3cff */
[----:B------:R0:W-:Y:S01]  /*29ac0*/  STL [R1+0x484], R9 ;  /* 0x0004840901007387 */ /* 0x0001e20000100800 */
[----:B---3--:R-:W-:-:S13]  /*29ad0*/  LOP3.LUT P2, RZ, R5, 0x1, RZ, 0xc0, !PT ;  /* 0x0000000105ff7812 */ /* 0x008fda000784c0ff */
[----:B0-----:R-:W-:Y:S05]  /*29ae0*/  @!P2 BRA `(.L_x_3395) ;  /* 0x000000080040a947 */ /* 0x001fea0003800000 */
[----:B------:R-:W-:Y:S02]  /*29af0*/  ULDC.64 UR4, c[0x0][0x418] ;  /* 0x0001060000047ab9 */ /* 0x000fe40000000a00 */
[----:B------:R-:W-:-:S04]  /*29b00*/  ISETP.NE.U32.AND P0, PT, RZ, UR4, PT ;  /* 0x00000004ff007c0c */ /* 0x000fc8000bf05070 */
[----:B------:R-:W-:-:S13]  /*29b10*/  ISETP.NE.AND.EX P0, PT, RZ, UR5, PT, P0 ;  /* 0x00000005ff007c0c */ /* 0x000fda000bf05300 */
[----:B------:R-:W-:Y:S05]  /*29b20*/  @!P0 BRA `(.L_x_3396) ;  /* 0x00000000004c8947 */ /* 0x000fea0003800000 */
[----:B------:R-:W2:Y:S01]  /*29b30*/  LDL R10, [R1+0x478] ;  /* 0x00047800010a7983 */ /* 0x000ea20000100800 */
        /* <DEDUP_REMOVED lines=18> */
.L_x_3396:
[----:B------:R-:W1:Y:S01]  /*29c60*/  S2R R2, SR_TID.X ;  /* 0x0000000000027919 */ /* 0x000e620000002100 */
[----:B0-----:R-:W-:Y:S01]  /*29c70*/  SHF.L.U32 R6, R9, 0x1f, RZ ;  /* 0x0000001f09067819 */ /* 0x001fe200000006ff */
[----:B------:R-:W-:Y:S01]  /*29c80*/  BSSY B3, `(.L_x_3397) ;  /* 0x0000006000037945 */ /* 0x000fe20003800000 */
[----:B-1----:R-:W-:Y:S01]  /*29c90*/  LOP3.LUT R3, R2, 0x7f, RZ, 0xc0, !PT ;  /* 0x0000007f02037812 */ /* 0x002fe200078ec0ff */
[----:B------:R-:W-:-:S03]  /*29ca0*/  IMAD R2, R19, 0x8, R18 ;  /* 0x0000000813027824 */ /* 0x000fc600078e0212 */
[----:B------:R-:W-:Y:S01]  /*29cb0*/  ISETP.NE.AND P1, PT, R3, RZ, PT ;  /* 0x000000ff0300720c */ /* 0x000fe20003f25270 */
[----:B------:R-:W0:Y:S02]  /*29cc0*/  SYNCS.PHASECHK.TRANS64.TRYWAIT P0, [R2+URZ+0x32440], R6 ;  /* 0x03244006020075a7 */ /* 0x000e24000800017f */
[----:B0-----:R-:W-:Y:S10]  /*29cd0*/  @!P0 BRA `(.L_x_3398) ;  /* 0x0000005000088947 */ /* 0x001ff40003800000 */
.L_x_3517:
[----:B------:R-:W-:Y:S05]  /*29ce0*/  BSYNC B3 ;  /* 0x0000000000037941 */ /* 0x000fea0003800000 */
.L_x_3397:
[----:B------:R-:W-:Y:S04]  /*29cf0*/  BSSY B3, `(.L_x_3399) ;  /* 0x0000009000037945 */ /* 0x000fe80003800000 */
[----:B------:R-:W-:Y:S05]  /*29d00*/  @P1 BRA `(.L_x_3400) ;  /* 0x00000000001c1947 */ /* 0x000fea0003800000 */
[----:B------:R-:W1:Y:S02]  /*29d10*/  S2R R3, SR_TID.X ;  /* 0x0000000000037919 */ /* 0x000e640000002100 */
[----:B-1----:R-:W-:Y:S01]  /*29d20*/  LOP3.LUT R5, R3, 0x1f, RZ, 0xc0, !PT ;  /* 0x0000001f03057812 */ /* 0x002fe200078ec0ff */
[----:B------:R-:W-:-:S03]  /*29d30*/  IMAD.MOV.U32 R3, RZ, RZ, 0x3000 ;  /* 0x00003000ff037424 */ /* 0x000fc600078e00ff */
[----:B------:R-:W-:Y:S01]  /*29d40*/  ISETP.NE.AND P0, PT, R5, RZ, PT ;  /* 0x000000ff0500720c */ /* 0x000fe20003f05270 */
[----:B------:R1:W-:-:S12]  /*29d50*/  SYNCS.ARRIVE.TRANS64 RZ, [R2+URZ+0x32430], R3 ;  /* 0x0324300302ff79a7 */ /* 0x0003d8000800003f */
[----:B-1----:R-:W-:Y:S05]  /*29d60*/  @!P0 BRA `(.L_x_3400) ;  /* 0x0000000000048947 */ /* 0x002fea0003800000 */
[----:B------:R-:W-:Y:S01]  /*29d70*/  BPT.TRAP 0x1 ;  /* 0x000000040000795c */ /* 0x000fe20000300000 */
.L_x_3400:
[----:B------:R-:W-:Y:S05]  /*29d80*/  BSYNC B3 ;  /* 0x0000000000037941 */ /* 0x000fea0003800000 */
.L_x_3399:
        /* <DEDUP_REMOVED lines=12> */
.L_x_3401:
        /* <DEDUP_REMOVED lines=13> */
.L_x_3518:
[----:B------:R-:W-:Y:S05]  /*29f20*/  BSYNC B3 ;  /* 0x0000000000037941 */ /* 0x000fea0003800000 */
.L_x_3402:
        /* <DEDUP_REMOVED lines=11> */
.L_x_3405:
[----:B------:R-:W-:Y:S05]  /*29fe0*/  BSYNC B3 ;  /* 0x0000000000037941 */ /* 0x000fea0003800000 */
.L_x_3404:
        /* <DEDUP_REMOVED lines=9> */
.L_x_3406:
        /* <DEDUP_REMOVED lines=15> */
.L_x_3407:
        /* <DEDUP_REMOVED lines=15> */
.L_x_3408:
        /* <DEDUP_REMOVED lines=15> */
.L_x_3409:
        /* <DEDUP_REMOVED lines=10> */
.L_x_3395:
[----:B------:R-:W-:Y:S05]  /*2a3f0*/  BSYNC B1 ;  /* 0x0000000000017941 */ /* 0x000fea0003800000 */
.L_x_3394:
[----:B------:R-:W2:Y:S02]  /*2a400*/  LDL.LU R5, [R1+0x4b4] ;  /* 0x0004b40001057983 */ /* 0x000ea40000300800 */
[----:B--2---:R-:W-:-:S07]  /*2a410*/  VIADD R0, R5, 0xfffffffd ;  /* 0xfffffffd05007836 */ /* 0x004fce0000000000 */
.L_x_3393:
[----:B------:R-:W-:Y:S05]  /*2a420*/  BSYNC B2 ;  /* 0x0000000000027941 */ /* 0x000fea0003800000 */
.L_x_3392:
[----:B------:R-:W-:-:S05]  /*2a430*/  VIADD R8, R8, 0xfffffffe ;  /* 0xfffffffe08087836 */ /* 0x000fca0000000000 */
[----:B------:R-:W-:-:S13]  /*2a440*/  ISETP.NE.AND P0, PT, R8, R4, PT ;  /* 0x000000040800720c */ /* 0x000fda0003f05270 */
[----:B------:R-:W-:Y:S05]  /*2a450*/  @!P0 BRA `(.L_x_3391) ;  /* 0x0000001000f88947 */ /* 0x000fea0003800000 */
.L_x_3442:
        /* <DEDUP_REMOVED lines=35> */
.L_x_3412:
[----:B------:R-:W0:Y:S01]  /*2a690*/  S2R R2, SR_TID.X ;  /* 0x0000000000027919 */ /* 0x000e220000002100 */
[----:B------:R-:W-:Y:S01]  /*2a6a0*/  SHF.L.U32 R3, R6, 0x1f, RZ ;  /* 0x0000001f06037819 */ /* 0x000fe200000006ff */
[----:B------:R-:W-:Y:S01]  /*2a6b0*/  BSSY B2, `(.L_x_3413) ;  /* 0x0000006000027945 */ /* 0x000fe20003800000 */
[----:B0-----:R-:W-:Y:S01]  /*2a6c0*/  LOP3.LUT R4, R2, 0x7f, RZ, 0xc0, !PT ;  /* 0x0000007f02047812 */ /* 0x001fe200078ec0ff */
[----:B------:R-:W-:-:S03]  /*2a6d0*/  IMAD R2, R7, 0x8, R18 ;  /* 0x0000000807027824 */ /* 0x000fc600078e0212 */
[----:B------:R-:W-:Y:S01]  /*2a6e0*/  ISETP.NE.AND P1, PT, R4, RZ, PT ;  /* 0x000000ff0400720c */ /* 0x000fe20003f25270 */
[----:B------:R-:W0:Y:S02]  /*2a6f0*/  SYNCS.PHASECHK.TRANS64.TRYWAIT P0, [R2+URZ+0x32440], R3 ;  /* 0x03244003020075a7 */ /* 0x000e24000800017f */
[----:B0-----:R-:W-:Y:S10]  /*2a700*/  @!P0 BRA `(.L_x_3414) ;  /* 0x0000004400a48947 */ /* 0x001ff40003800000 */
.L_x_3519:
[----:B------:R-:W-:Y:S05]  /*2a710*/  BSYNC B2 ;  /* 0x0000000000027941 */ /* 0x000fea0003800000 */
.L_x_3413:
        /* <DEDUP_REMOVED lines=9> */
.L_x_3416:
[----:B------:R-:W-:Y:S05]  /*2a7b0*/  BSYNC B2 ;  /* 0x0000000000027941 */ /* 0x000fea0003800000 */
.L_x_3415:
        /* <DEDUP_REMOVED lines=12> */
.L_x_3417:
        /* <DEDUP_REMOVED lines=13> */
.L_x_3520:
[----:B------:R-:W-:Y:S05]  /*2a950*/  BSYNC B2 ;  /* 0x0000000000027941 */ /* 0x000fea0003800000 */
.L_x_3418:
        /* <DEDUP_REMOVED lines=11> */
.L_x_3421:
[----:B------:R-:W-:Y:S05]  /*2aa10*/  BSYNC B2 ;  /* 0x0000000000027941 */ /* 0x000fea0003800000 */
.L_x_3420:
        /* <DEDUP_REMOVED lines=9> */
.L_x_3422:
        /* <DEDUP_REMOVED lines=15> */
.L_x_3423:
        /* <DEDUP_REMOVED lines=15> */
.L_x_3424:
        /* <DEDUP_REMOVED lines=15> */
.L_x_3425:
        /* <DEDUP_REMOVED lines=10> */
.L_x_3411:
[----:B------:R-:W-:Y:S05]  /*2ae20*/  BSYNC B1 ;  /* 0x0000000000017941 */ /* 0x000fea0003800000 */
.L_x_3410:
        /* <DEDUP_REMOVED lines=10> */
[----:B0-----:R-:W-:Y:S05]  /*2aed0*/  @!P2 BRA `(.L_x_3427) ;  /* 0x000000080044a947 */ /* 0x001fea0003800000 */
        /* <DEDUP_REMOVED lines=24> */
.L_x_3428:
[----:B------:R-:W0:Y:S01]  /*2b060*/  S2R R2, SR_TID.X ;  /* 0x0000000000027919 */ /* 0x000e220000002100 */
[----:B------:R-:W-:Y:S01]  /*2b070*/  IMAD R3, R19, 0x8, R18 ;  /* 0x0000000813037824 */ /* 0x000fe200078e0212 */
[----:B------:R-:W-:Y:S01]  /*2b080*/  BSSY B2, `(.L_x_3429) ;  /* 0x0000006000027945 */ /* 0x000fe20003800000 */
[----:B0-----:R-:W-:Y:S02]  /*2b090*/  LOP3.LUT R4, R2, 0x7f, RZ, 0xc0, !PT ;  /* 0x0000007f02047812 */ /* 0x001fe400078ec0ff */
[----:B------:R-:W-:Y:S02]  /*2b0a0*/  SHF.L.U32 R2, R8, 0x1f, RZ ;  /* 0x0000001f08027819 */ /* 0x000fe400000006ff */
[----:B------:R-:W-:Y:S02]  /*2b0b0*/  ISETP.NE.AND P1, PT, R4, RZ, PT ;  /* 0x000000ff0400720c */ /* 0x000fe40003f25270 */
[----:B------:R-:W0:Y:S02]  /*2b0c0*/  SYNCS.PHASECHK.TRANS64.TRYWAIT P0, [R3+URZ+0x32440], R2 ;  /* 0x03244002030075a7 */ /* 0x000e24000800017f */
[----:B0-----:R-:W-:Y:S09]  /*2b0d0*/  @!P0 BRA `(.L_x_3430) ;  /* 0x0000003c00588947 */ /* 0x001ff20003800000 */
.L_x_3521:
[----:B------:R-:W-:Y:S05]  /*2b0e0*/  BSYNC B2 ;  /* 0x0000000000027941 */ /* 0x000fea0003800000 */
.L_x_3429:
        /* <DEDUP_REMOVED lines=9> */
.L_x_3432:
[----:B------:R-:W-:Y:S05]  /*2b180*/  BSYNC B2 ;  /* 0x0000000000027941 */ /* 0x000fea0003800000 */
.L_x_3431:
        /* <DEDUP_REMOVED lines=12> */
.L_x_3433:
        /* <DEDUP_REMOVED lines=13> */
.L_x_3522:
[----:B------:R-:W-:Y:S05]  /*2b320*/  BSYNC B2 ;  /* 0x0000000000027941 */ /* 0x000fea0003800000 */
.L_x_3434:
        /* <DEDUP_REMOVED lines=11> */
.L_x_3437:
[----:B------:R-:W-:Y:S05]  /*2b3e0*/  BSYNC B2 ;  /* 0x0000000000027941 */ /* 0x000fea0003800000 */
.L_x_3436:
        /* <DEDUP_REMOVED lines=9> */
.L_x_3438:
        /* <DEDUP_REMOVED lines=15> */
.L_x_3439:
        /* <DEDUP_REMOVED lines=15> */
.L_x_3440:
        /* <DEDUP_REMOVED lines=15> */
.L_x_3441:
        /* <DEDUP_REMOVED lines=10> */
.L_x_3427:
[----:B------:R-:W-:Y:S05]  /*2b7f0*/  BSYNC B1 ;  /* 0x0000000000017941 */ /* 0x000fea0003800000 */
.L_x_3426:
[----:B------:R-:W2:Y:S01]  /*2b800*/  LDL R5, [R1+0x48c] ;  /* 0x00048c0001057983 */ /* 0x000ea20000100800 */
[----:B------:R-:W-:Y:S01]  /*2b810*/  VIADD R0, R0, 0xfffffffe ;  /* 0xfffffffe00007836 */ /* 0x000fe20000000000 */
[----:B--2---:R-:W-:-:S13]  /*2b820*/  ISETP.GT.AND P0, PT, R6, R5, PT ;  /* 0x000000050600720c */ /* 0x004fda0003f04270 */
[----:B------:R-:W-:Y:S05]  /*2b830*/  @P0 BRA `(.L_x_3442) ;  /* 0xffffffec00080947 */ /* 0x000fea000383ffff */
.L_x_3391:
[----:B------:R-:W-:Y:S05]  /*2b840*/  BSYNC B0 ;  /* 0x0000000000007941 */ /* 0x000fea0003800000 */
.L_x_3390:
[----:B------:R-:W0:Y:S02]  /*2b850*/  S2R R2, SR_TID.X ;  /* 0x0000000000027919 */ /* 0x000e240000002100 */
[----:B0-----:R-:W-:Y:S02]  /*2b860*/  LOP3.LUT R3, R2, 0x7f, RZ, 0xc0, !PT ;  /* 0x0000007f02037812 */ /* 0x001fe400078ec0ff */
        /* <DEDUP_REMOVED lines=9> */
[----:B------:R-:W1:Y:S01]  /*2b900*/  S2R R3, SR_LANEID ;  /* 0x0000000000037919 */ /* 0x000e620000000000 */
[----:B------:R-:W-:Y:S02]  /*2b910*/  VOTEU.ANY UR4, UPT, PT ;  /* 0x0000000000047886 */ /* 0x000fe400038e0100 */
[----:B------:R-:W1:Y:S08]  /*2b920*/  FLO.U32 R0, UR4 ;  /* 0x0000000400007d00 */ /* 0x000e7000080e0000 */
[----:B------:R-:W3:Y:S01]  /*2b930*/  POPC R5, UR4 ;  /* 0x0000000400057d09 */ /* 0x000ee20008000000 */
[----:B-1----:R-:W-:-:S02]  /*2b940*/  ISETP.EQ.U32.AND P1, PT, R0, R3, PT ;  /* 0x000000030000720c */ /* 0x002fc40003f22070 */
[----:B0-----:R-:W3:Y:S11]  /*2b950*/  LDC.64 R2, c[0x0][0xd60] ;  /* 0x00035800ff027b82 */ /* 0x001ef60000000a00 */
[----:B---3--:R-:W3:Y:S01]  /*2b960*/  @P1 ATOMG.E.ADD.STRONG.GPU PT, R3, desc[UR40][R2.64], R5 ;  /* 0x00000005020319a8 */ /* 0x008ee200081ee1e8 */
[----:B------:R-:W0:Y:S02]  /*2b970*/  S2R R4, SR_LTMASK ;  /* 0x0000000000047919 */ /* 0x000e240000003900 */
[----:B0-----:R-:W-:-:S04]  /*2b980*/  LOP3.LUT R4, R4, UR4, RZ, 0xc0, !PT ;  /* 0x0000000404047c12 */ /* 0x001fc8000f8ec0ff */
[----:B------:R-:W0:Y:S01]  /*2b990*/  POPC R7, R4 ;  /* 0x0000000400077309 */ /* 0x000e220000000000 */
[----:B---3--:R-:W0:Y:S02]  /*2b9a0*/  SHFL.IDX PT, R0, R3, R0, 0x1f ;  /* 0x00001f0003007589 */ /* 0x008e2400000e0000 */
[----:B0-----:R-:W-:-:S05]  /*2b9b0*/  IADD3 R0, R0, UR37, R7 ;  /* 0x0000002500007c10 */ /* 0x001fca000fffe007 */
[----:B------:R1:W-:Y:S02]  /*2b9c0*/  STL [R1+0x470], R0 ;  /* 0x0004700001007387 */ /* 0x0003e40000100800 */
.L_x_3444:
[----:B------:R-:W-:Y:S05]  /*2b9d0*/  BSYNC B0 ;  /* 0x0000000000007941 */ /* 0x000fea0003800000 */
.L_x_3443:
[----:B------:R-:W-:-:S07]  /*2b9e0*/  SEL R19, R19, RZ, P0 ;  /* 0x000000ff13137207 */ /* 0x000fce0000000000 */
.L_x_3356:
[----:B------:R-:W-:Y:S05]  /*2b9f0*/  BSYNC B7 ;  /* 0x0000000000077941 */ /* 0x000fea0003800000 */
.L_x_3354:
[----:B-1-3--:R-:W3:Y:S02]  /*2ba00*/  LDL R0, [R1+0x490] ;  /* 0x0004900001007983 */ /* 0x00aee40000100800 */
[----:B---3--:R-:W-:-:S13]  /*2ba10*/  LOP3.LUT P0, RZ, R0, 0x40, RZ, 0xc0, !PT ;  /* 0x0000004000ff7812 */ /* 0x008fda000780c0ff */
[----:B------:R-:W-:Y:S05]  /*2ba20*/  @!P0 BRA `(.L_x_3445) ;  /* 0x0000000000288947 */ /* 0x000fea0003800000 */
[----:B------:R-:W-:Y:S05]  /*2ba30*/  WARPSYNC.ALL ;  /* 0x0000000000007948 */ /* 0x000fea0003800000 */
[----:B------:R-:W1:Y:S08]  /*2ba40*/  S2UR UR5, SR_CgaCtaId ;  /* 0x00000000000579c3 */ /* 0x000e700000008800 */
[----:B------:R-:W-:Y:S06]  /*2ba50*/  BAR.SYNC.DEFER_BLOCKING 0x5, 0x180 ;  /* 0x0146000000007b1d */ /* 0x000fec0000010000 */
[----:B------:R-:W-:-:S02]  /*2ba60*/  UMOV UR4, 0x400 ;  /* 0x0000040000047882 */ /* 0x000fc40000000000 */
[----:B-1----:R-:W-:-:S06]  /*2ba70*/  ULEA UR4, UR5, UR4, 0x18 ;  /* 0x0000000405047291 */ /* 0x002fcc000f8ec03f */
[----:B------:R-:W-:-:S05]  /*2ba80*/  IMAD.U32 R18, RZ, RZ, UR4 ;  /* 0x00000004ff127e24 */ /* 0x000fca000f8e00ff */
[----:B0-2---:R-:W0:Y:S04]  /*2ba90*/  LDS.128 R4, [R18+0x324d0] ;  /* 0x0324d00012047984 */ /* 0x005e280000000c00 */
[----:B0-----:R1:W-:Y:S01]  /*2baa0*/  STL.128 [R1+0x470], R4 ;  /* 0x0004700401007387 */ /* 0x0013e20000100c00 */
[----:B------:R-:W-:Y:S06]  /*2bab0*/  BAR.ARV 0x4, 0x180 ;  /* 0x0106000000007b1d */ /* 0x000fec0000002000 */
[----:B------:R-:W-:Y:S05]  /*2bac0*/  BRA `(.L_x_3446) ;  /* 0x0000001000347947 */ /* 0x000fea0003800000 */
.L_x_3445:
[----:B------:R-:W1:Y:S01]  /*2bad0*/  S2R R0, SR_TID.X ;  /* 0x0000000000007919 */ /* 0x000e620000002100 */
[----:B------:R-:W-:Y:S01]  /*2bae0*/  UMOV UR4, 0xffffffff ;  /* 0xffffffff00047882 */ /* 0x000fe20000000000 */
[----:B-1----:R-:W-:-:S04]  /*2baf0*/  LOP3.LUT R16, R0, 0x1f, RZ, 0xc0, !PT ;  /* 0x0000001f00107812 */ /* 0x002fc800078ec0ff */
[----:B------:R-:W-:Y:S01]  /*2bb00*/  ISETP.NE.AND P0, PT, R16, 0x1f, PT ;  /* 0x0000001f1000780c */ /* 0x000fe20003f05270 */
[----:B------:R-:W-:-:S12]  /*2bb10*/  BRA.DIV UR4, `(.L_x_3447) ;  /* 0x0000003204f07947 */ /* 0x000fd8000b800000 */
[----:B0-----:R-:W3:Y:S01]  /*2bb20*/  LDL R4, [R1+0x47c] ;  /* 0x00047c0001047983 */ /* 0x001ee20000100800 */
[----:B------:R-:W-:-:S03]  /*2bb30*/  ULDC UR4, c[0x0][0xd3c] ;  /* 0x00034f0000047ab9 */ /* 0x000fc60000000800 */
[----:B------:R-:W4:Y:S01]  /*2bb40*/  LDL.LU R3, [R1+0x470] ;  /* 0x0004700001037983 */ /* 0x000f220000300800 */
[----:B---3--:R-:W-:-:S05]  /*2bb50*/  IMAD.IADD R0, R4, 0x1, R16 ;  /* 0x0000000104007824 */ /* 0x008fca00078e0210 */
[----:B------:R-:W-:Y:S01]  /*2bb60*/  ISETP.GE.OR P1, PT, R0, UR4, !P0 ;  /* 0x0000000400007c0c */ /* 0x000fe2000c726670 */
[----:B----4-:R-:W-:-:S12]  /*2bb70*/  IMAD.MOV.U32 R11, RZ, RZ, R3 ;  /* 0x000000ffff0b7224 */ /* 0x010fd800078e0003 */
[----:B------:R-:W0:Y:S08]  /*2bb80*/  @!P1 LDC.64 R2, c[0x0][0xd80] ;  /* 0x00036000ff029b82 */ /* 0x000e300000000a00 */
[----:B------:R-:W1:Y:S01]  /*2bb90*/  @!P1 LDC.64 R4, c[0x0][0xd78] ;  /* 0x00035e00ff049b82 */ /* 0x000e620000000a00 */
[----:B0-----:R-:W-:-:S05]  /*2bba0*/  @!P1 IMAD.WIDE R2, R0, 0x4, R2 ;  /* 0x0000000400029825 */ /* 0x001fca00078e0202 */
[----:B--2---:R1:W2:Y:S02]  /*2bbb0*/  @!P1 LDG.E R6, desc[UR40][R2.64] ;  /* 0x0000002802069981 */ /* 0x0042a4000c1e1900 */
[----:B-1----:R-:W-:-:S06]  /*2bbc0*/  @!P1 IMAD.WIDE R2, R0, 0x4, R4 ;  /* 0x0000000400029825 */ /* 0x002fcc00078e0204 */
[----:B------:R-:W3:Y:S01]  /*2bbd0*/  @!P1 LDG.E R2, desc[UR40][R2.64] ;  /* 0x0000002802029981 */ /* 0x000ee2000c1e1900 */
[----:B------:R-:W-:Y:S01]  /*2bbe0*/  IMAD.MOV.U32 R5, RZ, RZ, RZ ;  /* 0x000000ffff057224 */ /* 0x000fe200078e00ff */
[C---:B------:R-:W-:Y:S02]  /*2bbf0*/  ISETP.GE.U32.AND P2, PT, R16.reuse, 0x2, PT ;  /* 0x000000021000780c */ /* 0x040fe40003f46070 */
[C---:B------:R-:W-:Y:S02]  /*2bc00*/  ISETP.GE.U32.AND P3, PT, R16.reuse, 0x4, PT ;  /* 0x000000041000780c */ /* 0x040fe40003f66070 */
[C---:B------:R-:W-:Y:S02]  /*2bc10*/  ISETP.GE.U32.AND P4, PT, R16.reuse, 0x8, PT ;  /* 0x000000081000780c */ /* 0x040fe40003f86070 */
[----:B------:R-:W-:Y:S01]  /*2bc20*/  ISETP.GE.U32.AND P5, PT, R16, 0x10, PT ;  /* 0x000000101000780c */ /* 0x000fe20003fa6070 */
[----:B------:R-:W-:Y:S04]  /*2bc30*/  SHFL.IDX PT, R0, R11, RZ, 0x1f ;  /* 0x00001fff0b007589 */ /* 0x000fe800000e0000 */
[----:B------:R-:W-:Y:S01]  /*2bc40*/  SHFL.IDX PT, R9, R11, 0x1, 0x1f ;  /* 0x00201f000b097f89 */ /* 0x000fe200000e0000 */
[----:B------:R-:W-:-:S02]  /*2bc50*/  IMAD.MOV.U32 R8, RZ, RZ, RZ ;  /* 0x000000ffff087224 */ /* 0x000fc400078e00ff */
[----:B--2---:R-:W-:Y:S02]  /*2bc60*/  @!P1 IMAD.MOV.U32 R5, RZ, RZ, R6 ;  /* 0x000000ffff059224 */ /* 0x004fe400078e0006 */
[----:B------:R-:W-:Y:S02]  /*2bc70*/  IMAD.MOV.U32 R6, RZ, RZ, RZ ;  /* 0x000000ffff067224 */ /* 0x000fe400078e00ff */
[----:B---3--:R-:W-:-:S04]  /*2bc80*/  @!P1 IMAD.MOV.U32 R6, RZ, RZ, R2 ;  /* 0x000000ffff069224 */ /* 0x008fc800078e0002 */
[----:B------:R-:W-:-:S05]  /*2bc90*/  IMAD R2, R6, R5, RZ ;  /* 0x0000000506027224 */ /* 0x000fca00078e02ff */
[----:B------:R-:W0:Y:S01]  /*2bca0*/  SHFL.UP PT, R3, R2, 0x1, RZ ;  /* 0x0420000002037989 */ /* 0x000e2200000e00ff */
[----:B------:R-:W-:-:S04]  /*2bcb0*/  ISETP.NE.AND P1, PT, R16, RZ, PT ;  /* 0x000000ff1000720c */ /* 0x000fc80003f25270 */
        /* <DEDUP_REMOVED lines=15> */
.L_x_3532:
[----:B------:R-:W-:Y:S02]  /*2bdb0*/  ULDC UR4, c[0x0][0xd38] ;  /* 0x00034e0000047ab9 */ /* 0x000fe40000000800 */
[----:B------:R-:W-:-:S04]  /*2bdc0*/  IMAD.U32 R7, RZ, RZ, UR4 ;  /* 0x00000004ff077e24 */ /* 0x000fc8000f8e00ff */
[----:B-1----:R-:W-:-:S04]  /*2bdd0*/  IMAD R10, R10, R7, RZ ;  /* 0x000000070a0a7224 */ /* 0x002fc800078e02ff */
[----:B------:R-:W-:-:S05]  /*2bde0*/  IMAD.IADD R4, R9, 0x1, R10 ;  /* 0x0000000109047824 */ /* 0x000fca00078e020a */
[----:B------:R-:W-:-:S13]  /*2bdf0*/  ISETP.GT.AND P6, PT, R4, R0, PT ;  /* 0x000000000400720c */ /* 0x000fda0003fc4270 */
[----:B------:R-:W-:Y:S05]  /*2be00*/  @P6 BRA `(.L_x_3448) ;  /* 0x0000000000ac6947 */ /* 0x000fea0003800000 */
.L_x_3451:
        /* <DEDUP_REMOVED lines=37> */
.L_x_3540:
[----:B------:R-:W-:Y:S02]  /*2c060*/  ULDC UR4, c[0x0][0xd38] ;  /* 0x00034e0000047ab9 */ /* 0x000fe40000000800 */
[----:B------:R-:W-:-:S04]  /*2c070*/  IMAD.U32 R7, RZ, RZ, UR4 ;  /* 0x00000004ff077e24 */ /* 0x000fc8000f8e00ff */
[----:B-1----:R-:W-:-:S04]  /*2c080*/  IMAD R10, R10, R7, RZ ;  /* 0x000000070a0a7224 */ /* 0x002fc800078e02ff */
[----:B------:R-:W-:-:S05]  /*2c090*/  IMAD.IADD R4, R10, 0x1, R4 ;  /* 0x000000010a047824 */ /* 0x000fca00078e0204 */
[----:B------:R-:W-:-:S13]  /*2c0a0*/  ISETP.GT.AND P6, PT, R4, R0, PT ;  /* 0x000000000400720c */ /* 0x000fda0003fc4270 */
[----:B------:R-:W-:Y:S05]  /*2c0b0*/  @!P6 BRA `(.L_x_3451) ;  /* 0xfffffffc0054e947 */ /* 0x000fea000383ffff */
.L_x_3448:
        /* <DEDUP_REMOVED lines=12> */
.L_x_3545:
[----:B------:R-:W-:-:S13]  /*2c180*/  ISETP.NE.AND P0, PT, R3, RZ, PT ;  /* 0x000000ff0300720c */ /* 0x000fda0003f05270 */
[----:B------:R-:W-:Y:S05]  /*2c190*/  @!P0 BRA `(.L_x_3453) ;  /* 0x0000000000148947 */ /* 0x000fea0003800000 */
[----:B------:R-:W-:Y:S01]  /*2c1a0*/  UMOV UR4, 0xffffffff ;  /* 0xffffffff00047882 */ /* 0x000fe20000000000 */
[----:B---3--:R-:W-:Y:S02]  /*2c1b0*/  VIADD R9, R9, 0xffffffff ;  /* 0xffffffff09097836 */ /* 0x008fe40000000000 */
[----:B------:R-:W-:Y:S05]  /*2c1c0*/  BRA.DIV UR4, `(.L_x_3454) ;  /* 0x0000003604e47947 */ /* 0x000fea000b800000 */
[----:B0-----:R0:W2:Y:S02]  /*2c1d0*/  SHFL.IDX PT, R2, R2, R9, 0x1f ;  /* 0x00001f0902027589 */ /* 0x0010a400000e0000 */
.L_x_3548:
[----:B--2---:R-:W-:-:S07]  /*2c1e0*/  IMAD.MOV.U32 R8, RZ, RZ, R2 ;  /* 0x000000ffff087224 */ /* 0x004fce00078e0002 */
.L_x_3453:
[----:B0-----:R-:W-:Y:S01]  /*2c1f0*/  IMAD R2, R8, R7, R10 ;  /* 0x0000000708027224 */ /* 0x001fe200078e020a */
[----:B------:R-:W-:-:S03]  /*2c200*/  ISETP.NE.AND P0, PT, R6, 0x1, PT ;  /* 0x000000010600780c */ /* 0x000fc60003f05270 */
[----:B------:R-:W-:Y:S01]  /*2c210*/  IMAD.IADD R0, R0, 0x1, -R2 ;  /* 0x0000000100007824 */ /* 0x000fe200078e0a02 */
[----:B------:R0:W-:Y:S09]  /*2c220*/  STL [R1+0x470], R2 ;  /* 0x0004700201007387 */ /* 0x0001f20000100800 */
[----:B------:R-:W-:Y:S05]  /*2c230*/  @!P0 BRA `(.L_x_3455) ;  /* 0x0000000000e48947 */ /* 0x000fea0003800000 */
[----:B-1-3--:R-:W-:-:S04]  /*2c240*/  IABS R5, R4 ;  /* 0x0000000400057213 */ /* 0x00afc80000000000 */
[----:B0-----:R-:W0:Y:S08]  /*2c250*/  I2F.RP R2, R5 ;  /* 0x0000000500027306 */ /* 0x001e300000209400 */
        /* <DEDUP_REMOVED lines=55> */
.L_x_3455:
[----:B-1-3--:R-:W2:Y:S01]  /*2c5d0*/  LDL R5, [R1+0x47c] ;  /* 0x00047c0001057983 */ /* 0x00aea20000100800 */
[----:B0-----:R-:W2:Y:S02]  /*2c5e0*/  LDC.64 R2, c[0x0][0xd90] ;  /* 0x00036400ff027b82 */ /* 0x001ea40000000a00 */
[----:B--2---:R-:W-:-:S05]  /*2c5f0*/  IMAD.WIDE R2, R5, 0x4, R2 ;  /* 0x0000000405027825 */ /* 0x004fca00078e0202 */
        /* <DEDUP_REMOVED lines=51> */
[----:B------:R-:W-:Y:S02]  /*2c930*/  ISETP.GE.AND P2, PT, R3, RZ, PT ;  /* 0x000000ff0300720c */ /* 0x000fe40003f46270 */
[----:B------:R-:W-:-:S05]  /*2c940*/  IADD3 R3, R8, 0x1000000, R0 ;  /* 0x0100000008037810 */ /* 0x000fca0007ffe000 */
[----:B------:R-:W-:-:S06]  /*2c950*/  @P0 VIADD R2, R2, 0x1 ;  /* 0x0000000102020836 */ /* 0x000fcc0000000000 */
[----:B------:R-:W-:Y:S01]  /*2c960*/  @!P2 IMAD.MOV R2, RZ, RZ, -R2 ;  /* 0x000000ffff02a224 */ /* 0x000fe200078e0a02 */
[----:B------:R-:W-:Y:S01]  /*2c970*/  @!P1 LOP3.LUT R2, RZ, R6, RZ, 0x33, !PT ;  /* 0x00000006ff029212 */ /* 0x000fe200078e33ff */
[----:B------:R-:W-:-:S04]  /*2c980*/  IMAD.MOV R6, RZ, RZ, -R6 ;  /* 0x000000ffff067224 */ /* 0x000fc800078e0a06 */
[----:B------:R-:W-:Y:S02]  /*2c990*/  IMAD R3, R2, R6, R3 ;  /* 0x0000000602037224 */ /* 0x000fe400078e0203 */
[----:B------:R-:W-:-:S03]  /*2c9a0*/  IMAD.MOV.U32 R0, RZ, RZ, R2 ;  /* 0x000000ffff007224 */ /* 0x000fc600078e0002 */
[----:B------:R1:W-:Y:S04]  /*2c9b0*/  STL [R1+0x478], R3 ;  /* 0x0004780301007387 */ /* 0x0003e80000100800 */
.L_x_3456:
[----:B-1----:R-:W-:-:S05]  /*2c9c0*/  LOP3.LUT R3, RZ, R0, RZ, 0x33, !PT ;  /* 0x00000000ff037212 */ /* 0x002fca00078e33ff */
[----:B------:R-:W-:-:S05]  /*2c9d0*/  IMAD.IADD R0, R4, 0x1, R3 ;  /* 0x0000000104007824 */ /* 0x000fca00078e0203 */
[----:B------:R2:W-:Y:S01]  /*2c9e0*/  STL [R1+0x474], R0 ;  /* 0x0004740001007387 */ /* 0x0005e20000100800 */
[----:B------:R-:W-:Y:S05]  /*2c9f0*/  BRA `(.L_x_3457) ;  /* 0x0000000000287947 */ /* 0x000fea0003800000 */
.L_x_3449:
[----:B------:R-:W-:Y:S01]  /*2ca00*/  UMOV UR4, URZ ;  /* 0x0000003f00047c82 */ /* 0x000fe20008000000 */
[----:B------:R-:W-:Y:S01]  /*2ca10*/  UMOV UR5, URZ ;  /* 0x0000003f00057c82 */ /* 0x000fe20008000000 */
[----:B------:R-:W-:Y:S01]  /*2ca20*/  ULDC UR6, c[0x0][0xd3c] ;  /* 0x00034f0000067ab9 */ /* 0x000fe20000000800 */
[----:B------:R0:W-:Y:S01]  /*2ca30*/  STL [R1+0x470], R0 ;  /* 0x0004700001007387 */ /* 0x0001e20000100800 */
[----:B------:R-:W-:Y:S02]  /*2ca40*/  IMAD.U32 R3, RZ, RZ, UR4 ;  /* 0x00000004ff037e24 */ /* 0x000fe4000f8e00ff */
[----:B------:R-:W-:-:S03]  /*2ca50*/  IMAD.U32 R2, RZ, RZ, UR5 ;  /* 0x00000005ff027e24 */ /* 0x000fc6000f8e00ff */
[----:B------:R1:W-:Y:S01]  /*2ca60*/  STL [R1+0x474], R3 ;  /* 0x0004740301007387 */ /* 0x0003e20000100800 */
[----:B0-----:R-:W-:-:S03]  /*2ca70*/  IMAD.U32 R0, RZ, RZ, UR6 ;  /* 0x00000006ff007e24 */ /* 0x001fc6000f8e00ff */
[----:B------:R1:W-:Y:S04]  /*2ca80*/  STL [R1+0x478], R2 ;  /* 0x0004780201007387 */ /* 0x0003e80000100800 */
[----:B------:R1:W-:Y:S02]  /*2ca90*/  STL [R1+0x47c], R0 ;  /* 0x00047c0001007387 */ /* 0x0003e40000100800 */
.L_x_3457:
[----:B-1----:R-:W3:Y:S04]  /*2caa0*/  LDL R3, [R1+0x478] ;  /* 0x0004780001037983 */ /* 0x002ee80000100800 */
[----:B0-----:R-:W4:Y:S04]  /*2cab0*/  LDL R2, [R1+0x47c] ;  /* 0x00047c0001027983 */ /* 0x001f280000100800 */
[----:B------:R-:W5:Y:S04]  /*2cac0*/  LDL R4, [R1+0x470] ;  /* 0x0004700001047983 */ /* 0x000f680000100800 */
[----:B------:R-:W5:Y:S01]  /*2cad0*/  LDL R5, [R1+0x474] ;  /* 0x0004740001057983 */ /* 0x000f620000100800 */
[----:B------:R-:W-:Y:S05]  /*2cae0*/  WARPSYNC.ALL ;  /* 0x0000000000007948 */ /* 0x000fea0003800000 */
[----:B--2---:R-:W0:Y:S02]  /*2caf0*/  S2R R0, SR_TID.X ;  /* 0x0000000000007919 */ /* 0x004e240000002100 */
[----:B0-----:R-:W-:Y:S01]  /*2cb00*/  LOP3.LUT R0, R0, 0x1f, RZ, 0xc0, !PT ;  /* 0x0000001f00007812 */ /* 0x001fe200078ec0ff */
[----:B------:R-:W-:Y:S03]  /*2cb10*/  BAR.SYNC.DEFER_BLOCKING 0x4, 0x180 ;  /* 0x0106000000007b1d */ /* 0x000fe60000010000 */
[----:B------:R-:W-:-:S13]  /*2cb20*/  ISETP.NE.AND P0, PT, R0, RZ, PT ;  /* 0x000000ff0000720c */ /* 0x000fda0003f05270 */
[----:B------:R-:W-:Y:S01]  /*2cb30*/  @!P0 MOV R0, 0x400 ;  /* 0x0000040000008802 */ /* 0x000fe20000000f00 */
[----:B---3--:R-:W-:Y:S02]  /*2cb40*/  IMAD.MOV.U32 R6, RZ, RZ, R3 ;  /* 0x000000ffff067224 */ /* 0x008fe400078e0003 */
[----:B------:R-:W0:Y:S01]  /*2cb50*/  @!P0 S2R R3, SR_CgaCtaId ;  /* 0x0000000000038919 */ /* 0x000e220000008800 */
[----:B----4-:R-:W-:Y:S01]  /*2cb60*/  IMAD.MOV.U32 R7, RZ, RZ, R2 ;  /* 0x000000ffff077224 */ /* 0x010fe200078e0002 */
[----:B0-----:R-:W-:-:S05]  /*2cb70*/  @!P0 LEA R18, R3, R0, 0x18 ;  /* 0x0000000003128211 */ /* 0x001fca00078ec0ff */
[----:B-----5:R0:W-:Y:S01]  /*2cb80*/  @!P0 STS.128 [R18+0x324d0], R4 ;  /* 0x0324d00412008388 */ /* 0x0201e20000000c00 */
[----:B------:R-:W-:Y:S06]  /*2cb90*/  BAR.ARV 0x5, 0x180 ;  /* 0x0146000000007b1d */ /* 0x000fec0000002000 */
.L_x_3446:
[----:B------:R-:W2:Y:S01]  /*2cba0*/  LDL R0, [R1+0x47c] ;  /* 0x00047c0001007983 */ /* 0x000ea20000100800 */
[----:B------:R-:W-:Y:S02]  /*2cbb0*/  ULDC UR4, c[0x0][0xd3c] ;  /* 0x00034f0000047ab9 */ /* 0x000fe40000000800 */
[----:B--2---:R-:W-:-:S13]  /*2cbc0*/  ISETP.GE.AND P0, PT, R0, UR4, PT ;  /* 0x0000000400007c0c */ /* 0x004fda000bf06270 */
[----:B------:R-:W-:Y:S05]  /*2cbd0*/  @!P0 BRA `(.L_x_3458) ;  /* 0xffffff9400dc8947 */ /* 0x000fea000383ffff */
[----:B------:R-:W-:Y:S05]  /*2cbe0*/  BSYNC B8 ;  /* 0x0000000000087941 */ /* 0x000fea0003800000 */
.L_x_3340:
[----:B----4-:R-:W2:Y:S01]  /*2cbf0*/  LDL.LU R0, [R1+0x4e8] ;  /* 0x0004e80001007983 */ /* 0x010ea20000300800 */
[----:B------:R-:W-:Y:S01]  /*2cc00*/  BSSY B0, `(.L_x_3459) ;  /* 0x000000b000007945 */ /* 0x000fe20003800000 */
[----:B01-3--:R-:W0:Y:S01]  /*2cc10*/  S2R R5, SR_CgaCtaId ;  /* 0x0000000000057919 */ /* 0x00be220000008800 */
[----:B--2---:R-:W-:-:S05]  /*2cc20*/  VIADD R0, R0, 0x1 ;  /* 0x0000000100007836 */ /* 0x004fca0000000000 */
[----:B------:R-:W-:-:S04]  /*2cc30*/  LEA.HI R2, R0, R0, RZ, 0x1 ;  /* 0x0000000000027211 */ /* 0x000fc800078f08ff */
[----:B------:R-:W-:-:S05]  /*2cc40*/  LOP3.LUT R3, R2, 0xfffffffe, RZ, 0xc0, !PT ;  /* 0xfffffffe02037812 */ /* 0x000fca00078ec0ff */
[----:B------:R-:W-:Y:S01]  /*2cc50*/  IMAD.IADD R3, R0, 0x1, -R3 ;  /* 0x0000000100037824 */ /* 0x000fe200078e0a03 */
[----:B------:R-:W-:-:S04]  /*2cc60*/  MOV R0, 0x400 ;  /* 0x0000040000007802 */ /* 0x000fc80000000f00 */
[----:B0-----:R-:W-:Y:S02]  /*2cc70*/  LEA R0, R5, R0, 0x18 ;  /* 0x0000000005007211 */ /* 0x001fe400078ec0ff */
[----:B------:R-:W-:-:S04]  /*2cc80*/  SHF.L.U32 R3, R3, 0x1f, RZ ;  /* 0x0000001f03037819 */ /* 0x000fc800000006ff */
[----:B------:R-:W0:Y:S02]  /*2cc90*/  SYNCS.PHASECHK.TRANS64.TRYWAIT P0, [R0+URZ+0x32420], R3 ;  /* 0x03242003000075a7 */ /* 0x000e24000800017f */
[----:B0-----:R-:W-:Y:S05]  /*2cca0*/  @!P0 BRA `(.L_x_3460) ;  /* 0x0000002c00588947 */ /* 0x001fea0003800000 */
.L_x_3549:
[----:B------:R-:W-:Y:S05]  /*2ccb0*/  BSYNC B0 ;  /* 0x0000000000007941 */ /* 0x000fea0003800000 */
.L_x_3459:
[----:B------:R-:W-:-:S03]  /*2ccc0*/  UMOV UR4, 0xffffffff ;  /* 0xffffffff00047882 */ /* 0x000fc60000000000 */
[----:B------:R-:W-:Y:S05]  /*2ccd0*/  BRA.DIV UR4, `(.L_x_3461) ;  /* 0x0000002e04607947 */ /* 0x000fea000b800000 */
[----:B------:R-:W1:Y:S02]  /*2cce0*/  S2R R2, SR_TID.X ;  /* 0x0000000000027919 */ /* 0x000e640000002100 */
[----:B-1----:R-:W-:-:S04]  /*2ccf0*/  SHF.R.U32.HI R2, RZ, 0x5, R2 ;  /* 0x00000005ff027819 */ /* 0x002fc80000011602 */
[----:B------:R-:W-:-:S05]  /*2cd00*/  LOP3.LUT R2, R2, 0x3, RZ, 0xc0, !PT ;  /* 0x0000000302027812 */ /* 0x000fca00078ec0ff */
[----:B------:R1:W2:Y:S02]  /*2cd10*/  SHFL.IDX PT, R14, R2, RZ, 0x1f ;  /* 0x00001fff020e7589 */ /* 0x0002a400000e0000 */
.L_x_3552:
[----:B--2---:R-:W-:Y:S01]  /*2cd20*/  ISETP.NE.AND P0, PT, R14, RZ, PT ;  /* 0x000000ff0e00720c */ /* 0x004fe20003f05270 */
[----:B------:R-:W-:-:S12]  /*2cd30*/  BSSY B0, `(.L_x_3462) ;  /* 0x0000025000007945 */ /* 0x000fd80003800000 */
[----:B------:R-:W-:Y:S05]  /*2cd40*/  @P0 BRA `(.L_x_3463) ;  /* 0x00000000008c0947 */ /* 0x000fea0003800000 */
[----:B------:R-:W-:-:S03]  /*2cd50*/  UMOV UR4, 0xffffffff ;  /* 0xffffffff00047882 */ /* 0x000fc60000000000 */
[----:B------:R-:W-:Y:S05]  /*2cd60*/  BRA.DIV UR4, `(.L_x_3464) ;  /* 0x0000002e04707947 */ /* 0x000fea000b800000 */
[----:B------:R-:W-:-:S13]  /*2cd70*/  ELECT P6, URZ, PT ;  /* 0x00000000003f782f */ /* 0x000fda00038c0000 */
.L_x_3555:
[----:B------:R-:W-:Y:S05]  /*2cd80*/  @!P6 BRA `(.L_x_3463) ;  /* 0x00000000007ce947 */ /* 0x000fea0003800000 */
[----:B------:R-:W-:-:S06]  /*2cd90*/  ULOP3.LUT UR4, UR36, 0x2, URZ, 0xfc, !UPT ;  /* 0x0000000224047892 */ /* 0x000fcc000f8efc3f */
[----:B-1----:R-:W-:-:S05]  /*2cda0*/  IMAD.U32 R2, RZ, RZ, UR4 ;  /* 0x00000004ff027e24 */ /* 0x002fca000f8e00ff */
[----:B------:R-:W-:-:S13]  /*2cdb0*/  ISETP.NE.AND P2, PT, R2, 0x3, PT ;  /* 0x000000030200780c */ /* 0x000fda0003f45270 */
[----:B------:R-:W-:Y:S05]  /*2cdc0*/  @!P2 BRA `(.L_x_3465) ;  /* 0x000000000004a947 */ /* 0x000fea0003800000 */
[----:B------:R-:W-:Y:S01]  /*2cdd0*/  BPT.TRAP 0x1 ;  /* 0x000000040000795c */ /* 0x000fe20000300000 */
.L_x_3465:
        /* <DEDUP_REMOVED lines=13> */
.L_x_3556:
[----:B------:R-:W1:Y:S02]  /*2ceb0*/  SYNCS.PHASECHK.TRANS64.TRYWAIT P0, [R7+URZ], R2 ;  /* 0x00000002070075a7 */ /* 0x000e64000800017f */
[----:B-1----:R-:W-:Y:S05]  /*2cec0*/  @!P0 BRA `(.L_x_3467) ;  /* 0x0000002c004c8947 */ /* 0x002fea0003800000 */
.L_x_3557:
[----:B------:R-:W-:Y:S05]  /*2ced0*/  @!P2 BRA `(.L_x_3468) ;  /* 0x000000000004a947 */ /* 0x000fea0003800000 */
[----:B------:R-:W-:Y:S01]  /*2cee0*/  BPT.TRAP 0x1 ;  /* 0x000000040000795c */ /* 0x000fe20000300000 */
.L_x_3468:
[----:B------:R-:W-:-:S04]  /*2cef0*/  VIADD R0, R0, 0x32460 ;  /* 0x0003246000007836 */ /* 0x000fc80000000000 */
[----:B------:R-:W-:-:S04]  /*2cf00*/  IMAD R4, R19, 0x8, R0 ;  /* 0x0000000813047824 */ /* 0x000fc800078e0200 */
[----:B------:R-:W2:Y:S02]  /*2cf10*/  SYNCS.PHASECHK.TRANS64.TRYWAIT P0, [R4+URZ], R5 ;  /* 0x00000005040075a7 */ /* 0x000ea4000800017f */
[----:B--2---:R-:W-:Y:S05]  /*2cf20*/  @!P0 BRA `(.L_x_3469) ;  /* 0x0000002c00488947 */ /* 0x004fea0003800000 */
.L_x_3558:
[----:B------:R-:W-:-:S07]  /*2cf30*/  IMAD R3, R3, 0x8, R0 ;  /* 0x0000000803037824 */ /* 0x000fce00078e0200 */
.L_x_3470:
[----:B---3--:R3:W4:Y:S02]  /*2cf40*/  SYNCS.PHASECHK.TRANS64.TRYWAIT P0, [R3+URZ], R2 ;  /* 0x00000002030075a7 */ /* 0x008724000800017f */
[----:B----4-:R-:W-:Y:S05]  /*2cf50*/  @!P0 NANOSLEEP.SYNCS 0x989680 ;  /* 0x009896800000895d */ /* 0x010fea0003900000 */
[----:B------:R-:W4:Y:S02]  /*2cf60*/  @!P0 SYNCS.PHASECHK.TRANS64 P0, [R3+URZ], R2 ;  /* 0x00000002030085a7 */ /* 0x000f24000800007f */
[----:B----4-:R-:W-:Y:S05]  /*2cf70*/  @!P0 BRA `(.L_x_3470) ;  /* 0xfffffffc00f08947 */ /* 0x010fea000383ffff */
.L_x_3463:
[----:B------:R-:W-:Y:S05]  /*2cf80*/  BSYNC B0 ;  /* 0x0000000000007941 */ /* 0x000fea0003800000 */
.L_x_3462:
[----:B------:R-:W-:Y:S05]  /*2cf90*/  EXIT ;  /* 0x000000000000794d */ /* 0x000fea0003800000 */
.L_x_3220:
[----:B0-----:R0:W1:Y:S02]  /*2cfa0*/  SYNCS.PHASECHK.TRANS64.TRYWAIT P0, [R72+URZ+0x32400], R11 ;  /* 0x0324000b480075a7 */ /* 0x001064000800017f */
[----:B-1----:R-:W-:Y:S05]  /*2cfb0*/  @!P0 NANOSLEEP.SYNCS 0x989680 ;  /* 0x009896800000895d */ /* 0x002fea0003900000 */
[----:B------:R-:W1:Y:S02]  /*2cfc0*/  @!P0 SYNCS.PHASECHK.TRANS64 P0, [R72+URZ+0x32400], R11 ;  /* 0x0324000b480085a7 */ /* 0x000e64000800007f */
[----:B-1----:R-:W-:Y:S05]  /*2cfd0*/  @!P0 BRA `(.L_x_3220) ;  /* 0xfffffffc00f08947 */ /* 0x002fea000383ffff */
[----:B------:R-:W-:Y:S05]  /*2cfe0*/  BRA `(.L_x_3471) ;  /* 0xfffffd5c00847947 */ /* 0x000fea000383ffff */
.L_x_3227:
[----:B-1----:R1:W2:Y:S02]  /*2cff0*/  SYNCS.PHASECHK.TRANS64.TRYWAIT P0, [R10+URZ], R11 ;  /* 0x0000000b0a0075a7 */ /* 0x0022a4000800017f */
[----:B--2---:R-:W-:Y:S05]  /*2d000*/  @!P0 NANOSLEEP.SYNCS 0x989680 ;  /* 0x009896800000895d */ /* 0x004fea0003900000 */
[----:B------:R-:W2:Y:S02]  /*2d010*/  @!P0 SYNCS.PHASECHK.TRANS64 P0, [R10+URZ], R11 ;  /* 0x0000000b0a0085a7 */ /* 0x000ea4000800007f */
[----:B--2---:R-:W-:Y:S05]  /*2d020*/  @!P0 BRA `(.L_x_3227) ;  /* 0xfffffffc00f08947 */ /* 0x004fea000383ffff */
[----:B------:R-:W-:Y:S05]  /*2d030*/  BRA `(.L_x_3226) ;  /* 0xfffffd6000ac7947 */ /* 0x000fea000383ffff */
.L_x_3229:
[----:B0-----:R0:W1:Y:S02]  /*2d040*/  SYNCS.PHASECHK.TRANS64.TRYWAIT P0, [R72+URZ+0x32410], R11 ;  /* 0x0324100b480075a7 */ /* 0x001064000800017f */
[----:B-1----:R-:W-:Y:S05]  /*2d050*/  @!P0 NANOSLEEP.SYNCS 0x989680 ;  /* 0x009896800000895d */ /* 0x002fea0003900000 */
[----:B------:R-:W1:Y:S02]  /*2d060*/  @!P0 SYNCS.PHASECHK.TRANS64 P0, [R72+URZ+0x32410], R11 ;  /* 0x0324100b480085a7 */ /* 0x000e64000800007f */
[----:B-1----:R-:W-:Y:S05]  /*2d070*/  @!P0 BRA `(.L_x_3229) ;  /* 0xfffffffc00f08947 */ /* 0x002fea000383ffff */
[----:B------:R-:W-:Y:S05]  /*2d080*/  BRA `(.L_x_3472) ;  /* 0xfffffd6400847947 */ /* 0x000fea000383ffff */
.L_x_3236:
[----:B-1----:R1:W2:Y:S02]  /*2d090*/  SYNCS.PHASECHK.TRANS64.TRYWAIT P0, [R10+URZ], R11 ;  /* 0x0000000b0a0075a7 */ /* 0x0022a4000800017f */
[----:B--2---:R-:W-:Y:S05]  /*2d0a0*/  @!P0 NANOSLEEP.SYNCS 0x989680 ;  /* 0x009896800000895d */ /* 0x004fea0003900000 */
[----:B------:R-:W2:Y:S02]  /*2d0b0*/  @!P0 SYNCS.PHASECHK.TRANS64 P0, [R10+URZ], R11 ;  /* 0x0000000b0a0085a7 */ /* 0x000ea4000800007f */
[----:B--2---:R-:W-:Y:S05]  /*2d0c0*/  @!P0 BRA `(.L_x_3236) ;  /* 0xfffffffc00f08947 */ /* 0x004fea000383ffff */
[----:B------:R-:W-:Y:S05]  /*2d0d0*/  BRA `(.L_x_3235) ;  /* 0xfffffd6400c87947 */ /* 0x000fea000383ffff */
.L_x_3267:
[----:B0-----:R0:W1:Y:S02]  /*2d0e0*/  SYNCS.PHASECHK.TRANS64.TRYWAIT P2, [R0+URZ], R3 ;  /* 0x00000003000075a7 */ /* 0x001064000804017f */
[----:B-1----:R-:W-:Y:S05]  /*2d0f0*/  @!P2 NANOSLEEP.SYNCS 0x989680 ;  /* 0x009896800000a95d */ /* 0x002fea0003900000 */
[----:B------:R-:W1:Y:S02]  /*2d100*/  @!P2 SYNCS.PHASECHK.TRANS64 P2, [R0+URZ], R3 ;  /* 0x000000030000a5a7 */ /* 0x000e64000804007f */
[----:B-1----:R-:W-:Y:S05]  /*2d110*/  @!P2 BRA `(.L_x_3267) ;  /* 0xfffffffc00f0a947 */ /* 0x002fea000383ffff */
[----:B------:R-:W-:Y:S05]  /*2d120*/  BRA `(.L_x_3266) ;  /* 0xfffffdd000f47947 */ /* 0x000fea000383ffff */
.L_x_3274:
[----:B-1----:R1:W2:Y:S02]  /*2d130*/  SYNCS.PHASECHK.TRANS64.TRYWAIT P2, [R4+URZ], R5 ;  /* 0x00000005040075a7 */ /* 0x0022a4000804017f */
[----:B--2---:R-:W-:Y:S05]  /*2d140*/  @!P2 NANOSLEEP.SYNCS 0x989680 ;  /* 0x009896800000a95d */ /* 0x004fea0003900000 */
[----:B------:R-:W2:Y:S02]  /*2d150*/  @!P2 SYNCS.PHASECHK.TRANS64 P2, [R4+URZ], R5 ;  /* 0x000000050400a5a7 */ /* 0x000ea4000804007f */
[----:B--2---:R-:W-:Y:S05]  /*2d160*/  @!P2 BRA `(.L_x_3274) ;  /* 0xfffffffc00f0a947 */ /* 0x004fea000383ffff */
[----:B------:R-:W-:Y:S05]  /*2d170*/  BRA `(.L_x_3273) ;  /* 0xfffffdd800187947 */ /* 0x000fea000383ffff */
.L_x_3285:
[----:B-1----:R1:W2:Y:S02]  /*2d180*/  SYNCS.PHASECHK.TRANS64.TRYWAIT P1, [R0+URZ], R7 ;  /* 0x00000007000075a7 */ /* 0x0022a4000802017f */
[----:B--2---:R-:W-:Y:S05]  /*2d190*/  @!P1 NANOSLEEP.SYNCS 0x989680 ;  /* 0x009896800000995d */ /* 0x004fea0003900000 */
[----:B------:R-:W2:Y:S02]  /*2d1a0*/  @!P1 SYNCS.PHASECHK.TRANS64 P1, [R0+URZ], R7 ;  /* 0x00000007000095a7 */ /* 0x000ea4000802007f */
[----:B--2---:R-:W-:Y:S05]  /*2d1b0*/  @!P1 BRA `(.L_x_3285) ;  /* 0xfffffffc00f09947 */ /* 0x004fea000383ffff */
[----:B------:R-:W-:Y:S05]  /*2d1c0*/  BRA `(.L_x_3284) ;  /* 0xfffffe7000747947 */ /* 0x000fea000383ffff */
.L_x_3292:
[----:B--2---:R2:W3:Y:S02]  /*2d1d0*/  SYNCS.PHASECHK.TRANS64.TRYWAIT P1, [R4+URZ], R5 ;  /* 0x00000005040075a7 */ /* 0x0044e4000802017f */
[----:B---3--:R-:W-:Y:S05]  /*2d1e0*/  @!P1 NANOSLEEP.SYNCS 0x989680 ;  /* 0x009896800000995d */ /* 0x008fea0003900000 */
[----:B------:R-:W3:Y:S02]  /*2d1f0*/  @!P1 SYNCS.PHASECHK.TRANS64 P1, [R4+URZ], R5 ;  /* 0x00000005040095a7 */ /* 0x000ee4000802007f */
[----:B---3--:R-:W-:Y:S05]  /*2d200*/  @!P1 BRA `(.L_x_3292) ;  /* 0xfffffffc00f09947 */ /* 0x008fea000383ffff */
[----:B------:R-:W-:Y:S05]  /*2d210*/  BRA `(.L_x_3291) ;  /* 0xfffffe7400987947 */ /* 0x000fea000383ffff */
.L_x_3362:
[----:B0-----:R-:W0:Y:S01]  /*2d220*/  S2R R4, SR_TID.X ;  /* 0x0000000000047919 */ /* 0x001e220000002100 */
[----:B------:R-:W-:Y:S01]  /*2d230*/  BSSY B0, `(.L_x_3473) ;  /* 0x000000a000007945 */ /* 0x000fe20003800000 */
[----:B------:R-:W-:Y:S02]  /*2d240*/  IMAD.MOV.U32 R12, RZ, RZ, RZ ;  /* 0x000000ffff0c7224 */ /* 0x000fe400078e00ff */
[----:B------:R-:W-:Y:S02]  /*2d250*/  IMAD.MOV.U32 R11, RZ, RZ, 0x1f ;  /* 0x0000001fff0b7424 */ /* 0x000fe400078e00ff */
[----:B------:R-:W-:Y:S01]  /*2d260*/  IMAD.MOV.U32 R15, RZ, RZ, -0x1 ;  /* 0xffffffffff0f7424 */ /* 0x000fe200078e00ff */
[----:B0-----:R-:W-:-:S04]  /*2d270*/  SHF.R.U32.HI R4, RZ, 0x5, R4 ;  /* 0x00000005ff047819 */ /* 0x001fc80000011604 */
[----:B------:R-:W-:-:S05]  /*2d280*/  LOP3.LUT R4, R4, 0x3, RZ, 0xc0, !PT ;  /* 0x0000000304047812 */ /* 0x000fca00078ec0ff */
[----:B------:R-:W-:-:S07]  /*2d290*/  IMAD.MOV.U32 R13, RZ, RZ, R4 ;  /* 0x000000ffff0d7224 */ /* 0x000fce00078e0004 */
[----:B-1----:R-:W-:Y:S05]  /*2d2a0*/  WARPSYNC.COLLECTIVE R15, `(.L_x_3474) ;  /* 0x000000000f087348 */ /* 0x002fea0003c00000 */
[----:B------:R0:W2:Y:S02]  /*2d2b0*/  SHFL.IDX P6, R14, R13, R12, R11 ;  /* 0x0000000c0d0e7389 */ /* 0x0000a400000c000b */
[----:B012---:R-:W-:Y:S01]  /*2d2c0*/  ENDCOLLECTIVE ;  /* 0x000000000000791b */ /* 0x007fe20003800000 */
.L_x_3474:
[----:B------:R-:W-:Y:S05]  /*2d2d0*/  BSYNC B0 ;  /* 0x0000000000007941 */ /* 0x000fea0003800000 */
.L_x_3473:
[----:B------:R-:W-:Y:S05]  /*2d2e0*/  BRA `(.L_x_3475) ;  /* 0xffffffa000a87947 */ /* 0x000fea000383ffff */
.L_x_3364:
[----:B------:R-:W-:Y:S01]  /*2d2f0*/  BSSY B0, `(.L_x_3476) ;  /* 0x0000006000007945 */ /* 0x000fe20003800000 */
[----:B------:R-:W-:-:S07]  /*2d300*/  IMAD.MOV.U32 R15, RZ, RZ, -0x1 ;  /* 0xffffffffff0f7424 */ /* 0x000fce00078e00ff */
[----:B01----:R-:W-:Y:S05]  /*2d310*/  WARPSYNC.COLLECTIVE R15, `(.L_x_3477) ;  /* 0x000000000f0c7348 */ /* 0x003fea0003c00000 */
[----:B------:R-:W-:Y:S02]  /*2d320*/  ELECT P6, UR62, PT ;  /* 0x00000000003e782f */ /* 0x000fe400038c0000 */
[----:B------:R-:W-:Y:S01]  /*2d330*/  MOV R14, UR62 ;  /* 0x0000003e000e7c02 */ /* 0x000fe20008000f00 */
[----:B01----:R-:W-:Y:S10]  /*2d340*/  ENDCOLLECTIVE ;  /* 0x000000000000791b */ /* 0x003ff40003800000 */
.L_x_3477:
[----:B------:R-:W-:Y:S05]  /*2d350*/  BSYNC B0 ;  /* 0x0000000000007941 */ /* 0x000fea0003800000 */
.L_x_3476:
[----:B------:R-:W-:Y:S05]  /*2d360*/  BRA `(.L_x_3478) ;  /* 0xffffffa000b47947 */ /* 0x000fea000383ffff */
.L_x_3366:
[----:B0-----:R0:W2:Y:S02]  /*2d370*/  SYNCS.PHASECHK.TRANS64.TRYWAIT P0, [R0+URZ+0x32440], R2 ;  /* 0x03244002000075a7 */ /* 0x0010a4000800017f */
[----:B--2---:R-:W-:Y:S05]  /*2d380*/  @!P0 NANOSLEEP.SYNCS 0x989680 ;  /* 0x009896800000895d */ /* 0x004fea0003900000 */
[----:B------:R-:W2:Y:S02]  /*2d390*/  @!P0 SYNCS.PHASECHK.TRANS64 P0, [R0+URZ+0x32440], R2 ;  /* 0x03244002000085a7 */ /* 0x000ea4000800007f */
[----:B--2---:R-:W-:Y:S05]  /*2d3a0*/  @!P0 BRA `(.L_x_3366) ;  /* 0xfffffffc00f08947 */ /* 0x004fea000383ffff */
[----:B------:R-:W-:Y:S05]  /*2d3b0*/  BRA `(.L_x_3479) ;  /* 0xffffffa400147947 */ /* 0x000fea000383ffff */
.L_x_3370:
[----:B------:R0:W5:Y:S01]  /*2d3c0*/  LDL R2, [R1+0x4a0] ;  /* 0x0004a00001027983 */ /* 0x0001620000100800 */
[----:B------:R-:W-:Y:S02]  /*2d3d0*/  IMAD.MOV.U32 R6, RZ, RZ, R11 ;  /* 0x000000ffff067224 */ /* 0x000fe400078e000b */
[----:B------:R-:W-:Y:S02]  /*2d3e0*/  IMAD.MOV.U32 R13, RZ, RZ, R0 ;  /* 0x000000ffff0d7224 */ /* 0x000fe400078e0000 */
[----:B------:R-:W-:Y:S02]  /*2d3f0*/  IMAD.MOV.U32 R12, RZ, RZ, RZ ;  /* 0x000000ffff0c7224 */ /* 0x000fe400078e00ff */
[----:B------:R-:W-:Y:S02]  /*2d400*/  IMAD.MOV.U32 R11, RZ, RZ, 0x181f ;  /* 0x0000181fff0b7424 */ /* 0x000fe400078e00ff */
[----:B------:R-:W-:Y:S02]  /*2d410*/  IMAD.MOV.U32 R15, RZ, RZ, -0x1 ;  /* 0xffffffffff0f7424 */ /* 0x000fe400078e00ff */
[----:B0-----:R-:W-:-:S07]  /*2d420*/  IMAD.IADD R10, R10, 0x1, R6 ;  /* 0x000000010a0a7824 */ /* 0x001fce00078e0206 */
[----:B-----5:R-:W-:Y:S05]  /*2d430*/  WARPSYNC.COLLECTIVE R15, `(.L_x_3480) ;  /* 0x000000000f087348 */ /* 0x020fea0003c00000 */
[----:B------:R0:W1:Y:S02]  /*2d440*/  SHFL.IDX P6, R14, R13, R12, R11 ;  /* 0x0000000c0d0e7389 */ /* 0x00006400000c000b */
[----:B01---5:R-:W-:Y:S01]  /*2d450*/  ENDCOLLECTIVE ;  /* 0x000000000000791b */ /* 0x023fe20003800000 */
.L_x_3480:
[----:B------:R0:W-:Y:S01]  /*2d460*/  STL [R1+0x494], R10 ;  /* 0x0004940a01007387 */ /* 0x0001e20000100800 */
[----:B------:R-:W-:Y:S02]  /*2d470*/  IMAD.MOV.U32 R13, RZ, RZ, R3 ;  /* 0x000000ffff0d7224 */ /* 0x000fe400078e0003 */
[----:B------:R-:W-:-:S07]  /*2d480*/  IMAD.MOV.U32 R4, RZ, RZ, R14 ;  /* 0x000000ffff047224 */ /* 0x000fce00078e000e */
[----:B0-----:R-:W-:Y:S05]  /*2d490*/  WARPSYNC.COLLECTIVE R15, `(.L_x_3481) ;  /* 0x000000000f087348 */ /* 0x001fea0003c00000 */
[----:B------:R1:W2:Y:S02]  /*2d4a0*/  SHFL.IDX P6, R14, R13, R12, R11 ;  /* 0x0000000c0d0e7389 */ /* 0x0002a400000c000b */
[----:B012---:R-:W-:Y:S01]  /*2d4b0*/  ENDCOLLECTIVE ;  /* 0x000000000000791b */ /* 0x007fe20003800000 */
.L_x_3481:
[----:B------:R-:W-:Y:S02]  /*2d4c0*/  IMAD.MOV.U32 R13, RZ, RZ, R0 ;  /* 0x000000ffff0d7224 */ /* 0x000fe400078e0000 */
[----:B------:R-:W-:Y:S02]  /*2d4d0*/  IMAD.MOV.U32 R12, RZ, RZ, 0x1 ;  /* 0x00000001ff0c7424 */ /* 0x000fe400078e00ff */
[----:B------:R-:W-:-:S07]  /*2d4e0*/  IMAD.MOV.U32 R5, RZ, RZ, R14 ;  /* 0x000000ffff057224 */ /* 0x000fce00078e000e */
[----:B------:R-:W-:Y:S05]  /*2d4f0*/  WARPSYNC.COLLECTIVE R15, `(.L_x_3482) ;  /* 0x000000000f087348 */ /* 0x000fea0003c00000 */
[----:B------:R0:W1:Y:S02]  /*2d500*/  SHFL.IDX P6, R14, R13, R12, R11 ;  /* 0x0000000c0d0e7389 */ /* 0x00006400000c000b */
[----:B01----:R-:W-:Y:S01]  /*2d510*/  ENDCOLLECTIVE ;  /* 0x000000000000791b */ /* 0x003fe20003800000 */
.L_x_3482:
[----:B------:R-:W-:Y:S02]  /*2d520*/  IMAD.MOV.U32 R13, RZ, RZ, R3 ;  /* 0x000000ffff0d7224 */ /* 0x000fe400078e0003 */
[----:B------:R-:W-:Y:S02]  /*2d530*/  IMAD R2, R2, R7, RZ ;  /* 0x0000000702027224 */ /* 0x000fe400078e02ff */
[----:B------:R-:W-:-:S07]  /*2d540*/  IMAD.MOV.U32 R7, RZ, RZ, R14 ;  /* 0x000000ffff077224 */ /* 0x000fce00078e000e */
[----:B------:R-:W-:Y:S05]  /*2d550*/  WARPSYNC.COLLECTIVE R15, `(.L_x_3483) ;  /* 0x000000000f087348 */ /* 0x000fea0003c00000 */
[----:B------:R0:W1:Y:S02]  /*2d560*/  SHFL.IDX P6, R14, R13, R12, R11 ;  /* 0x0000000c0d0e7389 */ /* 0x00006400000c000b */
[----:B01----:R-:W-:Y:S01]  /*2d570*/  ENDCOLLECTIVE ;  /* 0x000000000000791b */ /* 0x003fe20003800000 */
.L_x_3483:
[----:B------:R-:W-:-:S13]  /*2d580*/  ISETP.GE.AND P1, PT, R10, R2, PT ;  /* 0x000000020a00720c */ /* 0x000fda0003f26270 */
[----:B------:R-:W-:Y:S01]  /*2d590*/  @!P1 LEA R5, P3, R9, R5, 0x1 ;  /* 0x0000000509059211 */ /* 0x000fe200078608ff */
[----:B------:R-:W-:Y:S02]  /*2d5a0*/  IMAD.MOV.U32 R13, RZ, RZ, R0 ;  /* 0x000000ffff0d7224 */ /* 0x000fe400078e0000 */
[----:B------:R-:W-:Y:S02]  /*2d5b0*/  IMAD.MOV.U32 R12, RZ, RZ, 0x2 ;  /* 0x00000002ff0c7424 */ /* 0x000fe400078e00ff */
[----:B------:R-:W-:-:S05]  /*2d5c0*/  @!P1 IMAD.X R4, RZ, RZ, R4, P3 ;  /* 0x000000ffff049224 */ /* 0x000fca00018e0604 */
[----:B------:R-:W-:Y:S01]  /*2d5d0*/  @!P1 LOP3.LUT R5, R5, R4, RZ, 0x3c, !PT ;  /* 0x0000000405059212 */ /* 0x000fe200078e3cff */
[----:B------:R-:W-:-:S07]  /*2d5e0*/  IMAD.MOV.U32 R6, RZ, RZ, R14 ;  /* 0x000000ffff067224 */ /* 0x000fce00078e000e */
[----:B------:R-:W-:Y:S05]  /*2d5f0*/  WARPSYNC.COLLECTIVE R15, `(.L_x_3484) ;  /* 0x000000000f087348 */ /* 0x000fea0003c00000 */
[----:B------:R0:W1:Y:S02]  /*2d600*/  SHFL.IDX P6, R14, R13, R12, R11 ;  /* 0x0000000c0d0e7389 */ /* 0x00006400000c000b */
[----:B01----:R-:W-:Y:S01]  /*2d610*/  ENDCOLLECTIVE ;  /* 0x000000000000791b */ /* 0x003fe20003800000 */
.L_x_3484:
        /* <DEDUP_REMOVED lines=15> */
.L_x_3485:
        /* <DEDUP_REMOVED lines=19> */
.L_x_3486:
        /* <DEDUP_REMOVED lines=10> */
.L_x_3487:
        /* <DEDUP_REMOVED lines=13> */
.L_x_3488:
        /* <DEDUP_REMOVED lines=10> */
.L_x_3489:
        /* <DEDUP_REMOVED lines=13> */
.L_x_3490:
        /* <DEDUP_REMOVED lines=10> */
.L_x_3491:
        /* <DEDUP_REMOVED lines=13> */
.L_x_3492:
        /* <DEDUP_REMOVED lines=10> */
.L_x_3493:
        /* <DEDUP_REMOVED lines=11> */
.L_x_3494:
        /* <DEDUP_REMOVED lines=10> */
.L_x_3495:
[----:B------:R-:W-:Y:S01]  /*2de80*/  @!PT LDS RZ, [RZ] ;  /* 0x00000000fffff984 */ /* 0x000fe20000000800 */
[----:B------:R-:W-:Y:S01]  /*2de90*/  @!PT LDS RZ, [RZ] ;  /* 0x00000000fffff984 */ /* 0x000fe20000000800 */
[----:B------:R-:W-:Y:S01]  /*2dea0*/  @!PT LDS RZ, [RZ] ;  /* 0x00000000fffff984 */ /* 0x000fe20000000800 */
[----:B------:R1:W-:Y:S01]  /*2deb0*/  @!P1 LDGSTS.E.BYPASS.LTC128B.128 [R8+0x1b400], desc[UR40][R4.64], !P0 ;  /* 0x1b40000004089fae */ /* 0x0003e2000c101d68 */
[----:B------:R-:W-:Y:S01]  /*2dec0*/  IMAD.MOV.U32 R3, RZ, RZ, R14 ;  /* 0x000000ffff037224 */ /* 0x000fe200078e000e */
[----:B------:R-:W-:Y:S06]  /*2ded0*/  BRA `(.L_x_3496) ;  /* 0xffffffa4009c7947 */ /* 0x000fec000383ffff */
.L_x_3374:
        /* <DEDUP_REMOVED lines=11> */
[-C--:B---3--:R-:W-:Y:S02]  /*2df90*/  ISETP.GE.AND P4, PT, R6, R3.reuse, PT ;  /* 0x000000030600720c */ /* 0x088fe40003f86270 */
[----:B----4-:R-:W-:Y:S02]  /*2dfa0*/  ISETP.GE.AND P5, PT, R15, R3, PT ;  /* 0x000000030f00720c */ /* 0x010fe40003fa6270 */
[----:B-----5:R-:W-:-:S09]  /*2dfb0*/  LOP3.LUT R9, R9, 0xffffffef, RZ, 0xc0, !PT ;  /* 0xffffffef09097812 */ /* 0x020fd200078ec0ff */
        /* <DEDUP_REMOVED lines=9> */
[----:B------:R-:W-:-:S04]  /*2e050*/  @P4 LOP3.LUT R9, R9, 0x2, RZ, 0xfc, !PT ;  /* 0x0000000209094812 */ /* 0x000fc800078efcff */
[----:B------:R-:W-:-:S04]  /*2e060*/  LOP3.LUT R9, R9, 0xffffffdf, RZ, 0xc0, !PT ;  /* 0xffffffdf09097812 */ /* 0x000fc800078ec0ff */
[----:B------:R-:W-:-:S05]  /*2e070*/  @P6 LOP3.LUT R9, R9, 0x20, RZ, 0xfc, !PT ;  /* 0x0000002009096812 */ /* 0x000fca00078efcff */
[----:B------:R0:W-:Y:S01]  /*2e080*/  STL [R1+0x490], R9 ;  /* 0x0004900901007387 */ /* 0x0001e20000100800 */
[-C--:B------:R-:W-:Y:S01]  /*2e090*/  ISETP.GE.AND P5, PT, R12, R3.reuse, PT ;  /* 0x000000030c00720c */ /* 0x080fe20003fa6270 */
[----:B------:R-:W-:Y:S01]  /*2e0a0*/  IMAD.MOV.U32 R13, RZ, RZ, R0 ;  /* 0x000000ffff0d7224 */ /* 0x000fe200078e0000 */
[----:B------:R-:W-:Y:S01]  /*2e0b0*/  ISETP.GE.AND P4, PT, R10, R3, PT ;  /* 0x000000030a00720c */ /* 0x000fe20003f86270 */
[----:B------:R-:W-:Y:S02]  /*2e0c0*/  IMAD.MOV.U32 R12, RZ, RZ, RZ ;  /* 0x000000ffff0c7224 */ /* 0x000fe400078e00ff */
[----:B------:R-:W-:Y:S02]  /*2e0d0*/  IMAD.MOV.U32 R11, RZ, RZ, 0x181f ;  /* 0x0000181fff0b7424 */ /* 0x000fe400078e00ff */
[----:B------:R-:W-:-:S08]  /*2e0e0*/  IMAD.MOV.U32 R15, RZ, RZ, -0x1 ;  /* 0xffffffffff0f7424 */ /* 0x000fd000078e00ff */
[----:B0-----:R-:W-:Y:S05]  /*2e0f0*/  WARPSYNC.COLLECTIVE R15, `(.L_x_3498) ;  /* 0x000000000f087348 */ /* 0x001fea0003c00000 */
[----:B------:R1:W2:Y:S02]  /*2e100*/  SHFL.IDX P6, R14, R13, R12, R11 ;  /* 0x0000000c0d0e7389 */ /* 0x0002a400000c000b */
[----:B012---:R-:W-:Y:S01]  /*2e110*/  ENDCOLLECTIVE ;  /* 0x000000000000791b */ /* 0x007fe20003800000 */
.L_x_3498:
[----:B------:R-:W-:Y:S05]  /*2e120*/  BSYNC B0 ;  /* 0x0000000000007941 */ /* 0x000fea0003800000 */
.L_x_3497:
        /* <DEDUP_REMOVED lines=10> */
.L_x_3499:
        /* <DEDUP_REMOVED lines=16> */
.L_x_3500:
        /* <DEDUP_REMOVED lines=15> */
.L_x_3501:
        /* <DEDUP_REMOVED lines=12> */
.L_x_3502:
        /* <DEDUP_REMOVED lines=12> */
.L_x_3503:
        /* <DEDUP_REMOVED lines=12> */
.L_x_3504:
        /* <DEDUP_REMOVED lines=12> */
.L_x_3505:
        /* <DEDUP_REMOVED lines=12> */
.L_x_3506:
        /* <DEDUP_REMOVED lines=12> */
.L_x_3507:
        /* <DEDUP_REMOVED lines=12> */
.L_x_3508:
        /* <DEDUP_REMOVED lines=11> */
.L_x_3509:
        /* <DEDUP_REMOVED lines=16> */
.L_x_3510:
[----:B------:R-:W-:Y:S02]  /*2eab0*/  IMAD.MOV.U32 R13, RZ, RZ, R2 ;  /* 0x000000ffff0d7224 */ /* 0x000fe400078e0002 */
[----:B------:R-:W-:-:S07]  /*2eac0*/  IMAD.MOV.U32 R6, RZ, RZ, R14 ;  /* 0x000000ffff067224 */ /* 0x000fce00078e000e */
[----:B------:R-:W-:Y:S05]  /*2ead0*/  WARPSYNC.COLLECTIVE R15, `(.L_x_3511) ;  /* 0x000000000f087348 */ /* 0x000fea0003c00000 */
[----:B------:R0:W1:Y:S02]  /*2eae0*/  SHFL.IDX P6, R14, R13, R12, R11 ;  /* 0x0000000c0d0e7389 */ /* 0x00006400000c000b */
[----:B01----:R-:W-:Y:S01]  /*2eaf0*/  ENDCOLLECTIVE ;  /* 0x000000000000791b */ /* 0x003fe20003800000 */
.L_x_3511:
[----:B------:R-:W-:Y:S02]  /*2eb00*/  IMAD.MOV.U32 R13, RZ, RZ, R0 ;  /* 0x000000ffff0d7224 */ /* 0x000fe400078e0000 */
[----:B------:R-:W-:Y:S02]  /*2eb10*/  IMAD.MOV.U32 R12, RZ, RZ, 0x7 ;  /* 0x00000007ff0c7424 */ /* 0x000fe400078e00ff */
[----:B------:R-:W-:-:S07]  /*2eb20*/  IMAD.MOV.U32 R4, RZ, RZ, R14 ;  /* 0x000000ffff047224 */ /* 0x000fce00078e000e */
[----:B------:R-:W-:Y:S05]  /*2eb30*/  WARPSYNC.COLLECTIVE R15, `(.L_x_3512) ;  /* 0x000000000f087348 */ /* 0x000fea0003c00000 */
[----:B------:R0:W1:Y:S02]  /*2eb40*/  SHFL.IDX P6, R14, R13, R12, R11 ;  /* 0x0000000c0d0e7389 */ /* 0x00006400000c000b */
[----:B01----:R-:W-:Y:S01]  /*2eb50*/  ENDCOLLECTIVE ;  /* 0x000000000000791b */ /* 0x003fe20003800000 */
.L_x_3512:
        /* <DEDUP_REMOVED lines=14> */
.L_x_3513:
[----:B------:R-:W-:Y:S01]  /*2ec40*/  IMAD.MOV.U32 R2, RZ, RZ, R14 ;  /* 0x000000ffff027224 */ /* 0x000fe200078e000e */
[----:B------:R-:W-:Y:S06]  /*2ec50*/  BRA `(.L_x_3514) ;  /* 0xffffffa400107947 */ /* 0x000fec000383ffff */
.L_x_3379:
[----:B0-----:R0:W1:Y:S02]  /*2ec60*/  SYNCS.PHASECHK.TRANS64.TRYWAIT P0, [R18+URZ+0x32420], R0 ;  /* 0x03242000120075a7 */ /* 0x001064000800017f */
[----:B-1----:R-:W-:Y:S05]  /*2ec70*/  @!P0 NANOSLEEP.SYNCS 0x989680 ;  /* 0x009896800000895d */ /* 0x002fea0003900000 */
[----:B------:R-:W1:Y:S02]  /*2ec80*/  @!P0 SYNCS.PHASECHK.TRANS64 P0, [R18+URZ+0x32420], R0 ;  /* 0x03242000120085a7 */ /* 0x000e64000800007f */
[----:B-1----:R-:W-:Y:S05]  /*2ec90*/  @!P0 BRA `(.L_x_3379) ;  /* 0xfffffffc00f08947 */ /* 0x002fea000383ffff */
[----:B------:R-:W-:Y:S05]  /*2eca0*/  BRA `(.L_x_3515) ;  /* 0xffffffa400887947 */ /* 0x000fea000383ffff */
.L_x_3383:
[----:B0-----:R0:W1:Y:S02]  /*2ecb0*/  SYNCS.PHASECHK.TRANS64.TRYWAIT P0, [R2+URZ+0x32460], R0 ;  /* 0x03246000020075a7 */ /* 0x001064000800017f */
[----:B-1----:R-:W-:Y:S05]  /*2ecc0*/  @!P0 NANOSLEEP.SYNCS 0x989680 ;  /* 0x009896800000895d */ /* 0x002fea0003900000 */
[----:B------:R-:W1:Y:S02]  /*2ecd0*/  @!P0 SYNCS.PHASECHK.TRANS64 P0, [R2+URZ+0x32460], R0 ;  /* 0x03246000020085a7 */ /* 0x000e64000800007f */
[----:B-1----:R-:W-:Y:S05]  /*2ece0*/  @!P0 BRA `(.L_x_3383) ;  /* 0xfffffffc00f08947 */ /* 0x002fea000383ffff */
[----:B------:R-:W-:Y:S05]  /*2ecf0*/  BRA `(.L_x_3516) ;  /* 0xffffffa400ac7947 */ /* 0x000fea000383ffff */
.L_x_3398:
[----:B0-----:R0:W1:Y:S02]  /*2ed00*/  SYNCS.PHASECHK.TRANS64.TRYWAIT P0, [R2+URZ+0x32440], R6 ;  /* 0x03244006020075a7 */ /* 0x001064000800017f */
[----:B-1----:R-:W-:Y:S05]  /*2ed10*/  @!P0 NANOSLEEP.SYNCS 0x989680 ;  /* 0x009896800000895d */ /* 0x002fea0003900000 */
[----:B------:R-:W1:Y:S02]  /*2ed20*/  @!P0 SYNCS.PHASECHK.TRANS64 P0, [R2+URZ+0x32440], R6 ;  /* 0x03244006020085a7 */ /* 0x000e64000800007f */
[----:B-1----:R-:W-:Y:S05]  /*2ed30*/  @!P0 BRA `(.L_x_3398) ;  /* 0xfffffffc00f08947 */ /* 0x002fea000383ffff */
[----:B------:R-:W-:Y:S05]  /*2ed40*/  BRA `(.L_x_3517) ;  /* 0xffffffac00e47947 */ /* 0x000fea000383ffff */
.L_x_3403:
[----:B-1----:R1:W2:Y:S02]  /*2ed50*/  SYNCS.PHASECHK.TRANS64.TRYWAIT P0, [R2+URZ+0x32460], R6 ;  /* 0x03246006020075a7 */ /* 0x0022a4000800017f */
[----:B--2---:R-:W-:Y:S05]  /*2ed60*/  @!P0 NANOSLEEP.SYNCS 0x989680 ;  /* 0x009896800000895d */ /* 0x004fea0003900000 */
[----:B------:R-:W2:Y:S02]  /*2ed70*/  @!P0 SYNCS.PHASECHK.TRANS64 P0, [R2+URZ+0x32460], R6 ;  /* 0x03246006020085a7 */ /* 0x000ea4000800007f */
[----:B--2---:R-:W-:Y:S05]  /*2ed80*/  @!P0 BRA `(.L_x_3403) ;  /* 0xfffffffc00f08947 */ /* 0x004fea000383ffff */
[----:B------:R-:W-:Y:S05]  /*2ed90*/  BRA `(.L_x_3518) ;  /* 0xffffffb000607947 */ /* 0x000fea000383ffff */
.L_x_3414:
[----:B0-----:R0:W1:Y:S02]  /*2eda0*/  SYNCS.PHASECHK.TRANS64.TRYWAIT P0, [R2+URZ+0x32440], R3 ;  /* 0x03244003020075a7 */ /* 0x001064000800017f */
[----:B-1----:R-:W-:Y:S05]  /*2edb0*/  @!P0 NANOSLEEP.SYNCS 0x989680 ;  /* 0x009896800000895d */ /* 0x002fea0003900000 */
[----:B------:R-:W1:Y:S02]  /*2edc0*/  @!P0 SYNCS.PHASECHK.TRANS64 P0, [R2+URZ+0x32440], R3 ;  /* 0x03244003020085a7 */ /* 0x000e64000800007f */
[----:B-1----:R-:W-:Y:S05]  /*2edd0*/  @!P0 BRA `(.L_x_3414) ;  /* 0xfffffffc00f08947 */ /* 0x002fea000383ffff */
[----:B------:R-:W-:Y:S05]  /*2ede0*/  BRA `(.L_x_3519) ;  /* 0xffffffb800487947 */ /* 0x000fea000383ffff */
.L_x_3419:
[----:B-1----:R1:W2:Y:S02]  /*2edf0*/  SYNCS.PHASECHK.TRANS64.TRYWAIT P0, [R2+URZ+0x32460], R3 ;  /* 0x03246003020075a7 */ /* 0x0022a4000800017f */
[----:B--2---:R-:W-:Y:S05]  /*2ee00*/  @!P0 NANOSLEEP.SYNCS 0x989680 ;  /* 0x009896800000895d */ /* 0x004fea0003900000 */
[----:B------:R-:W2:Y:S02]  /*2ee10*/  @!P0 SYNCS.PHASECHK.TRANS64 P0, [R2+URZ+0x32460], R3 ;  /* 0x03246003020085a7 */ /* 0x000ea4000800007f */
[----:B--2---:R-:W-:Y:S05]  /*2ee20*/  @!P0 BRA `(.L_x_3419) ;  /* 0xfffffffc00f08947 */ /* 0x004fea000383ffff */
[----:B------:R-:W-:Y:S05]  /*2ee30*/  BRA `(.L_x_3520) ;  /* 0xffffffb800c47947 */ /* 0x000fea000383ffff */
.L_x_3430:
[----:B0-----:R0:W1:Y:S02]  /*2ee40*/  SYNCS.PHASECHK.TRANS64.TRYWAIT P0, [R3+URZ+0x32440], R2 ;  /* 0x03244002030075a7 */ /* 0x001064000800017f */
[----:B-1----:R-:W-:Y:S05]  /*2ee50*/  @!P0 NANOSLEEP.SYNCS 0x989680 ;  /* 0x009896800000895d */ /* 0x002fea0003900000 */
[----:B------:R-:W1:Y:S02]  /*2ee60*/  @!P0 SYNCS.PHASECHK.TRANS64 P0, [R3+URZ+0x32440], R2 ;  /* 0x03244002030085a7 */ /* 0x000e64000800007f */
[----:B-1----:R-:W-:Y:S05]  /*2ee70*/  @!P0 BRA `(.L_x_3430) ;  /* 0xfffffffc00f08947 */ /* 0x002fea000383ffff */
[----:B------:R-:W-:Y:S05]  /*2ee80*/  BRA `(.L_x_3521) ;  /* 0xffffffc000947947 */ /* 0x000fea000383ffff */
.L_x_3435:
[----:B-1----:R1:W2:Y:S02]  /*2ee90*/  SYNCS.PHASECHK.TRANS64.TRYWAIT P0, [R3+URZ+0x32460], R2 ;  /* 0x03246002030075a7 */ /* 0x0022a4000800017f */
[----:B--2---:R-:W-:Y:S05]  /*2eea0*/  @!P0 NANOSLEEP.SYNCS 0x989680 ;  /* 0x009896800000895d */ /* 0x004fea0003900000 */
[----:B------:R-:W2:Y:S02]  /*2eeb0*/  @!P0 SYNCS.PHASECHK.TRANS64 P0, [R3+URZ+0x32460], R2 ;  /* 0x03246002030085a7 */ /* 0x000ea4000800007f */
[----:B--2---:R-:W-:Y:S05]  /*2eec0*/  @!P0 BRA `(.L_x_3435) ;  /* 0xfffffffc00f08947 */ /* 0x004fea000383ffff */
[----:B------:R-:W-:Y:S05]  /*2eed0*/  BRA `(.L_x_3522) ;  /* 0xffffffc400107947 */ /* 0x000fea000383ffff */
.L_x_3447:
[----:B------:R-:W3:Y:S01]  /*2eee0*/  LDL R3, [R1+0x470] ;  /* 0x0004700001037983 */ /* 0x000ee20000100800 */
[----:B------:R-:W-:Y:S01]  /*2eef0*/  BSSY B0, `(.L_x_3523) ;  /* 0x0000008000007945 */ /* 0x000fe20003800000 */
[----:B------:R-:W-:Y:S02]  /*2ef00*/  IMAD.MOV.U32 R12, RZ, RZ, RZ ;  /* 0x000000ffff0c7224 */ /* 0x000fe400078e00ff */
[----:B------:R-:W-:Y:S02]  /*2ef10*/  IMAD.MOV.U32 R11, RZ, RZ, 0x1f ;  /* 0x0000001fff0b7424 */ /* 0x000fe400078e00ff */
[----:B------:R-:W-:Y:S02]  /*2ef20*/  IMAD.MOV.U32 R15, RZ, RZ, -0x1 ;  /* 0xffffffffff0f7424 */ /* 0x000fe400078e00ff */
[----:B---3--:R-:W-:-:S07]  /*2ef30*/  IMAD.MOV.U32 R13, RZ, RZ, R3 ;  /* 0x000000ffff0d7224 */ /* 0x008fce00078e0003 */
[----:B0-2---:R-:W-:Y:S05]  /*2ef40*/  WARPSYNC.COLLECTIVE R15, `(.L_x_3524) ;  /* 0x000000000f087348 */ /* 0x005fea0003c00000 */
[----:B------:R1:W3:Y:S02]  /*2ef50*/  SHFL.IDX P6, R14, R13, R12, R11 ;  /* 0x0000000c0d0e7389 */ /* 0x0002e400000c000b */
[----:B0123--:R-:W-:Y:S01]  /*2ef60*/  ENDCOLLECTIVE ;  /* 0x000000000000791b */ /* 0x00ffe20003800000 */
.L_x_3524:
[----:B------:R-:W-:Y:S05]  /*2ef70*/  BSYNC B0 ;  /* 0x0000000000007941 */ /* 0x000fea0003800000 */
.L_x_3523:
        /* <DEDUP_REMOVED lines=9> */
.L_x_3525:
        /* <DEDUP_REMOVED lines=26> */
.L_x_3526:
        /* <DEDUP_REMOVED lines=8> */
.L_x_3527:
        /* <DEDUP_REMOVED lines=8> */
.L_x_3528:
        /* <DEDUP_REMOVED lines=8> */
.L_x_3529:
        /* <DEDUP_REMOVED lines=8> */
.L_x_3530:
        /* <DEDUP_REMOVED lines=9> */
.L_x_3531:
[----:B------:R-:W-:Y:S01]  /*2f440*/  IMAD.MOV.U32 R10, RZ, RZ, R14 ;  /* 0x000000ffff0a7224 */ /* 0x000fe200078e000e */
[----:B------:R-:W-:Y:S06]  /*2f450*/  BRA `(.L_x_3532) ;  /* 0xffffffc800547947 */ /* 0x000fec000383ffff */
.L_x_3450:
        /* <DEDUP_REMOVED lines=8> */
.L_x_3534:
[----:B------:R-:W-:Y:S05]  /*2f4e0*/  BSYNC B0 ;  /* 0x0000000000007941 */ /* 0x000fea0003800000 */
.L_x_3533:
        /* <DEDUP_REMOVED lines=10> */
.L_x_3535:
        /* <DEDUP_REMOVED lines=8> */
.L_x_3536:
        /* <DEDUP_REMOVED lines=8> */
.L_x_3537:
        /* <DEDUP_REMOVED lines=8> */
.L_x_3538:
        /* <DEDUP_REMOVED lines=9> */
.L_x_3539:
[----:B------:R-:W-:Y:S01]  /*2f7a0*/  IMAD.MOV.U32 R10, RZ, RZ, R14 ;  /* 0x000000ffff0a7224 */ /* 0x000fe200078e000e */
[----:B------:R-:W-:Y:S06]  /*2f7b0*/  BRA `(.L_x_3540) ;  /* 0xffffffc800287947 */ /* 0x000fec000383ffff */
.L_x_3452:
[----:B------:R-:W-:Y:S01]  /*2f7c0*/  BSSY B0, `(.L_x_3541) ;  /* 0x0000006000007945 */ /* 0x000fe20003800000 */
[----:B------:R-:W-:Y:S01]  /*2f7d0*/  PLOP3.LUT P6, PT, P6, PT, PT, 0x8, 0x0 ;  /* 0x000000000000781c */ /* 0x000fe200037ce170 */
[----:B------:R-:W-:-:S12]  /*2f7e0*/  IMAD.MOV.U32 R15, RZ, RZ, -0x1 ;  /* 0xffffffffff0f7424 */ /* 0x000fd800078e00ff */
[----:B0-----:R-:W-:Y:S05]  /*2f7f0*/  WARPSYNC.COLLECTIVE R15, `(.L_x_3542) ;  /* 0x000000000f087348 */ /* 0x001fea0003c00000 */
[----:B------:R-:W-:Y:S01]  /*2f800*/  VOTE.ANY R14, PT, P6 ;  /* 0x00000000000e7806 */ /* 0x000fe200030e0100 */
[----:B0-----:R-:W-:Y:S06]  /*2f810*/  ENDCOLLECTIVE ;  /* 0x000000000000791b */ /* 0x001fec0003800000 */
.L_x_3542:
[----:B------:R-:W-:Y:S05]  /*2f820*/  BSYNC B0 ;  /* 0x0000000000007941 */ /* 0x000fea0003800000 */
.L_x_3541:
        /* <DEDUP_REMOVED lines=10> */
.L_x_3543:
[----:B------:R-:W-:Y:S02]  /*2f8d0*/  IMAD.MOV.U32 R13, RZ, RZ, R6 ;  /* 0x000000ffff0d7224 */ /* 0x000fe400078e0006 */
[----:B------:R-:W-:-:S07]  /*2f8e0*/  IMAD.MOV.U32 R4, RZ, RZ, R14 ;  /* 0x000000ffff047224 */ /* 0x000fce00078e000e */
[----:B------:R-:W-:Y:S05]  /*2f8f0*/  WARPSYNC.COLLECTIVE R15, `(.L_x_3544) ;  /* 0x000000000f087348 */ /* 0x000fea0003c00000 */
[----:B------:R0:W1:Y:S02]  /*2f900*/  SHFL.IDX P6, R14, R13, R12, R11 ;  /* 0x0000000c0d0e7389 */ /* 0x00006400000c000b */
[----:B01----:R-:W-:Y:S01]  /*2f910*/  ENDCOLLECTIVE ;  /* 0x000000000000791b */ /* 0x003fe20003800000 */
.L_x_3544:
[----:B------:R-:W-:Y:S02]  /*2f920*/  IMAD.MOV.U32 R6, RZ, RZ, R14 ;  /* 0x000000ffff067224 */ /* 0x000fe400078e000e */
[----:B------:R-:W-:-:S05]  /*2f930*/  IMAD.IADD R5, R9, 0x1, R16 ;  /* 0x0000000109057824 */ /* 0x000fca00078e0210 */
[----:B------:R1:W-:Y:S01]  /*2f940*/  STL [R1+0x47c], R5 ;  /* 0x00047c0501007387 */ /* 0x0003e20000100800 */
[----:B------:R-:W-:Y:S05]  /*2f950*/  BRA `(.L_x_3545) ;  /* 0xffffffc800087947 */ /* 0x000fea000383ffff */
.L_x_3454:
[----:B------:R-:W-:Y:S01]  /*2f960*/  BSSY B0, `(.L_x_3546) ;  /* 0x0000008000007945 */ /* 0x000fe20003800000 */
[----:B------:R-:W-:Y:S02]  /*2f970*/  IMAD.MOV.U32 R13, RZ, RZ, R2 ;  /* 0x000000ffff0d7224 */ /* 0x000fe400078e0002 */
[----:B------:R-:W-:Y:S02]  /*2f980*/  IMAD.MOV.U32 R12, RZ, RZ, R9 ;  /* 0x000000ffff0c7224 */ /* 0x000fe400078e0009 */
[----:B------:R-:W-:Y:S02]  /*2f990*/  IMAD.MOV.U32 R11, RZ, RZ, 0x1f ;  /* 0x0000001fff0b7424 */ /* 0x000fe400078e00ff */
[----:B------:R-:W-:-:S07]  /*2f9a0*/  IMAD.MOV.U32 R15, RZ, RZ, -0x1 ;  /* 0xffffffffff0f7424 */ /* 0x000fce00078e00ff */
[----:B01----:R-:W-:Y:S05]  /*2f9b0*/  WARPSYNC.COLLECTIVE R15, `(.L_x_3547) ;  /* 0x000000000f087348 */ /* 0x003fea0003c00000 */
[----:B------:R2:W3:Y:S02]  /*2f9c0*/  SHFL.IDX P6, R14, R13, R12, R11 ;  /* 0x0000000c0d0e7389 */ /* 0x0004e400000c000b */
[----:B0123--:R-:W-:Y:S01]  /*2f9d0*/  ENDCOLLECTIVE ;  /* 0x000000000000791b */ /* 0x00ffe20003800000 */
.L_x_3547:
[----:B------:R-:W-:Y:S05]  /*2f9e0*/  BSYNC B0 ;  /* 0x0000000000007941 */ /* 0x000fea0003800000 */
.L_x_3546:
[----:B------:R-:W-:Y:S01]  /*2f9f0*/  IMAD.MOV.U32 R2, RZ, RZ, R14 ;  /* 0x000000ffff027224 */ /* 0x000fe200078e000e */
[----:B------:R-:W-:Y:S06]  /*2fa00*/  BRA `(.L_x_3548) ;  /* 0xffffffc400f47947 */ /* 0x000fec000383ffff */
.L_x_3460:
[----:B0-----:R0:W1:Y:S02]  /*2fa10*/  SYNCS.PHASECHK.TRANS64.TRYWAIT P0, [R0+URZ+0x32420], R3 ;  /* 0x03242003000075a7 */ /* 0x001064000800017f */
[----:B-1----:R-:W-:Y:S05]  /*2fa20*/  @!P0 NANOSLEEP.SYNCS 0x989680 ;  /* 0x009896800000895d */ /* 0x002fea0003900000 */
[----:B------:R-:W1:Y:S02]  /*2fa30*/  @!P0 SYNCS.PHASECHK.TRANS64 P0, [R0+URZ+0x32420], R3 ;  /* 0x03242003000085a7 */ /* 0x000e64000800007f */
[----:B-1----:R-:W-:Y:S05]  /*2fa40*/  @!P0 BRA `(.L_x_3460) ;  /* 0xfffffffc00f08947 */ /* 0x002fea000383ffff */
[----:B------:R-:W-:Y:S05]  /*2fa50*/  BRA `(.L_x_3549) ;  /* 0xffffffd000947947 */ /* 0x000fea000383ffff */
.L_x_3461:
        /* <DEDUP_REMOVED lines=11> */
.L_x_3551:
[----:B------:R-:W-:Y:S05]  /*2fb10*/  BSYNC B0 ;  /* 0x0000000000007941 */ /* 0x000fea0003800000 */
.L_x_3550:
[----:B------:R-:W-:Y:S05]  /*2fb20*/  BRA `(.L_x_3552) ;  /* 0xffffffd0007c7947 */ /* 0x000fea000383ffff */
.L_x_3464:
[----:B------:R-:W-:Y:S01]  /*2fb30*/  BSSY B1, `(.L_x_3553) ;  /* 0x0000006000017945 */ /* 0x000fe20003800000 */
[----:B------:R-:W-:-:S07]  /*2fb40*/  IMAD.MOV.U32 R15, RZ, RZ, -0x1 ;  /* 0xffffffffff0f7424 */ /* 0x000fce00078e00ff */
[----:B01----:R-:W-:Y:S05]  /*2fb50*/  WARPSYNC.COLLECTIVE R15, `(.L_x_3554) ;  /* 0x000000000f0c7348 */ /* 0x003fea0003c00000 */
[----:B------:R-:W-:Y:S02]  /*2fb60*/  ELECT P6, UR62, PT ;  /* 0x00000000003e782f */ /* 0x000fe400038c0000 */
[----:B------:R-:W-:Y:S01]  /*2fb70*/  MOV R14, UR62 ;  /* 0x0000003e000e7c02 */ /* 0x000fe20008000f00 */
[----:B01----:R-:W-:Y:S10]  /*2fb80*/  ENDCOLLECTIVE ;  /* 0x000000000000791b */ /* 0x003ff40003800000 */
.L_x_3554:
[----:B------:R-:W-:Y:S05]  /*2fb90*/  BSYNC B1 ;  /* 0x0000000000017941 */ /* 0x000fea0003800000 */
.L_x_3553:
[----:B------:R-:W-:Y:S05]  /*2fba0*/  BRA `(.L_x_3555) ;  /* 0xffffffd000747947 */ /* 0x000fea000383ffff */
.L_x_3466:
[----:B0-----:R0:W1:Y:S02]  /*2fbb0*/  SYNCS.PHASECHK.TRANS64.TRYWAIT P0, [R6+URZ], R5 ;  /* 0x00000005060075a7 */ /* 0x001064000800017f */
[----:B-1----:R-:W-:Y:S05]  /*2fbc0*/  @!P0 NANOSLEEP.SYNCS 0x989680 ;  /* 0x009896800000895d */ /* 0x002fea0003900000 */
[----:B------:R-:W1:Y:S02]  /*2fbd0*/  @!P0 SYNCS.PHASECHK.TRANS64 P0, [R6+URZ], R5 ;  /* 0x00000005060085a7 */ /* 0x000e64000800007f */
[----:B-1----:R-:W-:Y:S05]  /*2fbe0*/  @!P0 BRA `(.L_x_3466) ;  /* 0xfffffffc00f08947 */ /* 0x002fea000383ffff */
[----:B------:R-:W-:Y:S05]  /*2fbf0*/  BRA `(.L_x_3556) ;  /* 0xffffffd000ac7947 */ /* 0x000fea000383ffff */
.L_x_3467:
[----:B-1----:R1:W2:Y:S02]  /*2fc00*/  SYNCS.PHASECHK.TRANS64.TRYWAIT P0, [R7+URZ], R2 ;  /* 0x00000002070075a7 */ /* 0x0022a4000800017f */
[----:B--2---:R-:W-:Y:S05]  /*2fc10*/  @!P0 NANOSLEEP.SYNCS 0x989680 ;  /* 0x009896800000895d */ /* 0x004fea0003900000 */
[----:B------:R-:W2:Y:S02]  /*2fc20*/  @!P0 SYNCS.PHASECHK.TRANS64 P0, [R7+URZ], R2 ;  /* 0x00000002070085a7 */ /* 0x000ea4000800007f */
[----:B--2---:R-:W-:Y:S05]  /*2fc30*/  @!P0 BRA `(.L_x_3467) ;  /* 0xfffffffc00f08947 */ /* 0x004fea000383ffff */
[----:B------:R-:W-:Y:S05]  /*2fc40*/  BRA `(.L_x_3557) ;  /* 0xffffffd000a07947 */ /* 0x000fea000383ffff */
.L_x_3469:
[----:B--2---:R2:W3:Y:S02]  /*2fc50*/  SYNCS.PHASECHK.TRANS64.TRYWAIT P0, [R4+URZ], R5 ;  /* 0x00000005040075a7 */ /* 0x0044e4000800017f */
[----:B---3--:R-:W-:Y:S05]  /*2fc60*/  @!P0 NANOSLEEP.SYNCS 0x989680 ;  /* 0x009896800000895d */ /* 0x008fea0003900000 */
[----:B------:R-:W3:Y:S02]  /*2fc70*/  @!P0 SYNCS.PHASECHK.TRANS64 P0, [R4+URZ], R5 ;  /* 0x00000005040085a7 */ /* 0x000ee4000800007f */
[----:B---3--:R-:W-:Y:S05]  /*2fc80*/  @!P0 BRA `(.L_x_3469) ;  /* 0xfffffffc00f08947 */ /* 0x008fea000383ffff */
[----:B------:R-:W-:Y:S05]  /*2fc90*/  BRA `(.L_x_3558) ;  /* 0xffffffd000a47947 */ /* 0x000fea000383ffff */
        .type           $_ZN7cutlass13device_kernelIN5flash11enable_sm90INS1_16FlashAttnFwdSm90INS1_25CollectiveMainloopFwdSm90ILi2EN4cute5tupleIJNS5_1CILi1EEES8_S8_EEENS6_IJNS7_ILi128EEENS7_ILi96EEENS7_ILi64EEEEEELi256ENS_10bfloat16_tEfNS_4arch4Sm90ELb0ELb1ELb1ELb1ELb0ELb0ELb1ELb1ELb0ELb1ELb1ELb0EEENS1_21CollectiveEpilogueFwdINS6_IJSA_NS7_ILi256EEESB_EEES9_SE_SG_Li256ELb1ELb1ELb1ELb0EEENS1_36VarlenDynamicPersistentTileSchedulerILi128ELi96ELi256ELi128ELb1ELb1ELb1ELb1ELb0ELb1EEEEEEEEEvNT_6ParamsE$_ZZN5flash25CollectiveMainloopFwdSm90ILi2EN4cute5tupleIJNS1_1CILi1EEES4_S4_EEENS2_IJNS3_ILi128EEENS3_ILi96EEENS3_ILi64EEEEEELi256EN7cutlass10bfloat16_tEfNSA_4arch4Sm90ELb0ELb1ELb1ELb1ELb0ELb0ELb1ELb1ELb0ELb1ELb1ELb0EE3mmaINS_16FlashAttnFwdSm90ISE_NS_21CollectiveEpilogueFwdINS2_IJS6_NS3_ILi256EEES7_EEES5_SB_SD_Li256ELb1ELb1ELb1ELb0EEENS_36VarlenDynamicPersistentTileSchedulerILi128ELi96ELi256ELi128ELb1ELb1ELb1ELb1ELb0ELb1EEEE13SharedStorageENS1_6TensorINS1_11ArrayEngineIfLm128EEENS1_6LayoutINS2_IJNS2_IJNS3_ILi2EEEST_NS3_ILi32EEEEEES4_S4_EEENS2_IJNS2_IJS4_ST_NS3_ILi4EEEEEENS3_ILi0EEESZ_EEEEEEENS_7SoftmaxILi2ELi0EEEEEbRKNSE_6ParamsENSA_25PipelineTmaAsyncNoClusterILi2ENSA_16PipelineTmaAsyncILi2EEEEES1B_RNSA_13PipelineStateILj2EEERT0_RT1_iRiRKNS_16SeqlenInfoQKNewKILb1ELb0EEENS2_IJiiiiEEERT_ENKUliT_T0_T1_E_clIZSF_ISO_S12_S14_EbS17_S1B_S1B_S1E_S1G_S1I_iS1J_S1N_S1O_S1Q_EUlRS1R_iE1_NS3_ILb0EEENS3_ILb1EEEEEDaiS1R_S1S_S1T_,@function
        .size           $_ZN7cutlass13device_kernelIN5flash11enable_sm90INS1_16FlashAttnFwdSm90INS1_25CollectiveMainloopFwdSm90ILi2EN4cute5tupleIJNS5_1CILi1EEES8_S8_EEENS6_IJNS7_ILi128EEENS7_ILi96EEENS7_ILi64EEEEEELi256ENS_10bfloat16_tEfNS_4arch4Sm90ELb0ELb1ELb1ELb1ELb0ELb0ELb1ELb1ELb0ELb1ELb1ELb0EEENS1_21CollectiveEpilogueFwdINS6_IJSA_NS7_ILi256EEESB_EEES9_SE_SG_Li256ELb1ELb1ELb1ELb0EEENS1_36VarlenDynamicPersistentTileSchedulerILi128ELi96ELi256ELi128ELb1ELb1ELb1ELb1ELb0ELb1EEEEEEEEEvNT_6ParamsE$_ZZN5flash25CollectiveMainloopFwdSm90ILi2EN4cute5tupleIJNS1_1CILi1EEES4_S4_EEENS2_IJNS3_ILi128EEENS3_ILi96EEENS3_ILi64EEEEEELi256EN7cutlass10bfloat16_tEfNSA_4arch4Sm90ELb0ELb1ELb1ELb1ELb0ELb0ELb1ELb1ELb0ELb1ELb1ELb0EE3mmaINS_16FlashAttnFwdSm90ISE_NS_21CollectiveEpilogueFwdINS2_IJS6_NS3_ILi256EEES7_EEES5_SB_SD_Li256ELb1ELb1ELb1ELb0EEENS_36VarlenDynamicPersistentTileSchedulerILi128ELi96ELi256ELi128ELb1ELb1ELb1ELb1ELb0ELb1EEEE13SharedStorageENS1_6TensorINS1_11ArrayEngineIfLm128EEENS1_6LayoutINS2_IJNS2_IJNS3_ILi2EEEST_NS3_ILi32EEEEEES4_S4_EEENS2_IJNS2_IJS4_ST_NS3_ILi4EEEEEENS3_ILi0EEESZ_EEEEEEENS_7SoftmaxILi2ELi0EEEEEbRKNSE_6ParamsENSA_25PipelineTmaAsyncNoClusterILi2ENSA_16PipelineTmaAsyncILi2EEEEES1B_RNSA_13PipelineStateILj2EEERT0_RT1_iRiRKNS_16SeqlenInfoQKNewKILb1ELb0EEENS2_IJiiiiEEERT_ENKUliT_T0_T1_E_clIZSF_ISO_S12_S14_EbS17_S1B_S1B_S1E_S1G_S1I_iS1J_S1N_S1O_S1Q_EUlRS1R_iE1_NS3_ILb0EEENS3_ILb1EEEEEDaiS1R_S1S_S1T_,(.L_x_6139 - $_ZN7cutlass13device_kernelIN5flash11enable_sm90INS1_16FlashAttnFwdSm90INS1_25CollectiveMainloopFwdSm90ILi2EN4cute5tupleIJNS5_1CILi1EEES8_S8_EEENS6_IJNS7_ILi128EEENS7_ILi96EEENS7_ILi64EEEEEELi256ENS_10bfloat16_tEfNS_4arch4Sm90ELb0ELb1ELb1ELb1ELb0ELb0ELb1ELb1ELb0ELb1ELb1ELb0EEENS1_21CollectiveEpilogueFwdINS6_IJSA_NS7_ILi256EEESB_EEES9_SE_SG_Li256ELb1ELb1ELb1ELb0EEENS1_36VarlenDynamicPersistentTileSchedulerILi128ELi96ELi256ELi128ELb1ELb1ELb1ELb1ELb0ELb1EEEEEEEEEvNT_6ParamsE$_ZZN5flash25CollectiveMainloopFwdSm90ILi2EN4cute5tupleIJNS1_1CILi1EEES4_S4_EEENS2_IJNS3_ILi128EEENS3_ILi96EEENS3_ILi64EEEEEELi256EN7cutlass10bfloat16_tEfNSA_4arch4Sm90ELb0ELb1ELb1ELb1ELb0ELb0ELb1ELb1ELb0ELb1ELb1ELb0EE3mmaINS_16FlashAttnFwdSm90ISE_NS_21CollectiveEpilogueFwdINS2_IJS6_NS3_ILi256EEES7_EEES5_SB_SD_Li256ELb1ELb1ELb1ELb0EEENS_36VarlenDynamicPersistentTileSchedulerILi128ELi96ELi256ELi128ELb1ELb1ELb1ELb1ELb0ELb1EEEE13SharedStorageENS1_6TensorINS1_11ArrayEngineIfLm128EEENS1_6LayoutINS2_IJNS2_IJNS3_ILi2EEEST_NS3_ILi32EEEEEES4_S4_EEENS2_IJNS2_IJS4_ST_NS3_ILi4EEEEEENS3_ILi0EEESZ_EEEEEEENS_7SoftmaxILi2ELi0EEEEEbRKNSE_6ParamsENSA_25PipelineTmaAsyncNoClusterILi2ENSA_16PipelineTmaAsyncILi2EEEEES1B_RNSA_13PipelineStateILj2EEERT0_RT1_iRiRKNS_16SeqlenInfoQKNewKILb1ELb0EEENS2_IJiiiiEEERT_ENKUliT_T0_T1_E_clIZSF_ISO_S12_S14_EbS17_S1B_S1B_S1E_S1G_S1I_iS1J_S1N_S1O_S1Q_EUlRS1R_iE1_NS3_ILb0EEENS3_ILb1EEEEEDaiS1R_S1S_S1T_)
$_ZN7cutlass13device_kernelIN5flash11enable_sm90INS1_16FlashAttnFwdSm90INS1_25CollectiveMainloopFwdSm90ILi2EN4cute5tupleIJNS5_1CILi1EEES8_S8_EEENS6_IJNS7_ILi128EEENS7_ILi96EEENS7_ILi64EEEEEELi256ENS_10bfloat16_tEfNS_4arch4Sm90ELb0ELb1ELb1ELb1ELb0ELb0ELb1ELb1ELb0ELb1ELb1ELb0EEENS1_21CollectiveEpilogueFwdINS6_IJSA_NS7_ILi256EEESB_EEES9_SE_SG_Li256ELb1ELb1ELb1ELb0EEENS1_36VarlenDynamicPersistentTileSchedulerILi128ELi96ELi256ELi128ELb1ELb1ELb1ELb1ELb0ELb1EEEEEEEEEvNT_6ParamsE$_ZZN5flash25CollectiveMainloopFwdSm90ILi2EN4cute5tupleIJNS1_1CILi1EEES4_S4_EEENS2_IJNS3_ILi128EEENS3_ILi96EEENS3_ILi64EEEEEELi256EN7cutlass10bfloat16_tEfNSA_4arch4Sm90ELb0ELb1ELb1ELb1ELb0ELb0ELb1ELb1ELb0ELb1ELb1ELb0EE3mmaINS_16FlashAttnFwdSm90ISE_NS_21CollectiveEpilogueFwdINS2_IJS6_NS3_ILi256EEES7_EEES5_SB_SD_Li256ELb1ELb1ELb1ELb0EEENS_36VarlenDynamicPersistentTileSchedulerILi128ELi96ELi256ELi128ELb1ELb1ELb1ELb1ELb0ELb1EEEE13SharedStorageENS1_6TensorINS1_11ArrayEngineIfLm128EEENS1_6LayoutINS2_IJNS2_IJNS3_ILi2EEEST_NS3_ILi32EEEEEES4_S4_EEENS2_IJNS2_IJS4_ST_NS3_ILi4EEEEEENS3_ILi0EEESZ_EEEEEEENS_7SoftmaxILi2ELi0EEEEEbRKNSE_6ParamsENSA_25PipelineTmaAsyncNoClusterILi2ENSA_16PipelineTmaAsyncILi2EEEEES1B_RNSA_13PipelineStateILj2EEERT0_RT1_iRiRKNS_16SeqlenInfoQKNewKILb1ELb0EEENS2_IJiiiiEEERT_ENKUliT_T0_T1_E_clIZSF_ISO_S12_S14_EbS17_S1B_S1B_S1E_S1G_S1I_iS1J_S1N_S1O_S1Q_EUlRS1R_iE1_NS3_ILb0EEENS3_ILb1EEEEEDaiS1R_S1S_S1T_:
        /* <DEDUP_REMOVED lines=48> */
.L_x_3560:
[----:B------:R-:W-:Y:S05]  /*2ffa0*/  BSYNC B3 ;  /* 0x0000000000037941 */ /* 0x000fea0003800000 */
.L_x_3559:
        /* <DEDUP_REMOVED lines=17> */
.L_x_3562:
[----:B------:R-:W-:Y:S05]  /*300c0*/  BSYNC B3 ;  /* 0x0000000000037941 */ /* 0x000fea0003800000 */
.L_x_3561:
        /* <DEDUP_REMOVED lines=10> */
.L_x_3564:
[----:B------:R-:W-:Y:S05]  /*30170*/  BSYNC B3 ;  /* 0x0000000000037941 */ /* 0x000fea0003800000 */
.L_x_3563:
[----:B------:R-:W2:Y:S04]  /*30180*/  LDL.64 R12, [R0] ;  /* 0x00000000000c7983 */ /* 0x000ea80000100a00 */
[----:B------:R-:W3:Y:S01]  /*30190*/  LDL.64 R8, [R0+0x28] ;  /* 0x0000280000087983 */ /* 0x000ee20000100a00 */
[C---:B------:R-:W-:Y:S02]  /*301a0*/  R2UR UR6, R4.reuse ;  /* 0x00000000040672ca */ /* 0x040fe400000e0000 */
[C---:B------:R-:W-:Y:S01]  /*301b0*/  R2UR UR7, R5.reuse ;  /* 0x00000000050772ca */ /* 0x040fe200000e0000 */
[----:B------:R-:W4:Y:S01]  /*301c0*/  LDL.64 R18, [R0+0x20] ;  /* 0x0000200000127983 */ /* 0x000f220000100a00 */
[C---:B------:R-:W-:Y:S02]  /*301d0*/  R2UR UR4, R4.reuse ;  /* 0x00000000040472ca */ /* 0x040fe400000e0000 */
[----:B------:R-:W-:Y:S01]  /*301e0*/  R2UR UR5, R5 ;  /* 0x00000000050572ca */ /* 0x000fe200000e0000 */
[----:B0----5:R-:W4:Y:S08]  /*301f0*/  LDL.64 R14, [R0+0x8] ;  /* 0x00000800000e7983 */ /* 0x021f300000100a00 */
[----:B--2---:R-:W2:Y:S04]  /*30200*/  LD.E R21, desc[UR6][R12.64] ;  /* 0x000000060c157980 */ /* 0x004ea8000c101900 */
[----:B---3--:R-:W2:Y:S01]  /*30210*/  LD.E.64 R8, desc[UR4][R8.64] ;  /* 0x0000000408087980 */ /* 0x008ea2000c101b00 */
[----:B------:R-:W-:Y:S05]  /*30220*/  WARPSYNC.ALL ;  /* 0x0000000000007948 */ /* 0x000fea0003800000 */
[----:B------:R-:W-:-:S02]  /*30230*/  R2UR UR4, R4 ;  /* 0x00000000040472ca */ /* 0x000fc400000e0000 */
[C---:B------:R-:W-:Y:S02]  /*30240*/  R2UR UR5, R5.reuse ;  /* 0x00000000050572ca */ /* 0x040fe400000e0000 */
[----:B------:R-:W-:Y:S02]  /*30250*/  R2UR UR6, R4 ;  /* 0x00000000040672ca */ /* 0x000fe400000e0000 */
[----:B------:R-:W-:-:S09]  /*30260*/  R2UR UR7, R5 ;  /* 0x00000000050772ca */ /* 0x000fd200000e0000 */
[----:B----4-:R-:W-:Y:S04]  /*30270*/  ST.E desc[UR4][R14.64], RZ ;  /* 0x000000ff0e007985 */ /* 0x010fe8000c101904 */
[----:B------:R-:W3:Y:S01]  /*30280*/  LD.E.64 R12, desc[UR6][R18.64] ;  /* 0x00000006120c7980 */ /* 0x000ee2000c101b00 */
[----:B--2---:R-:W-:Y:S01]  /*30290*/  IMAD R8, R21, 0x300, R8 ;  /* 0x0000030015087824 */ /* 0x004fe200078e0208 */
[----:B------:R-:W-:Y:S01]  /*302a0*/  R2UR UR7, R9 ;  /* 0x00000000090772ca */ /* 0x000fe200000e0000 */
[----:B------:R-:W-:Y:S01]  /*302b0*/  WARPGROUP.ARRIVE ;  /* 0x00000000000079c5 */ /* 0x000fe20000000000 */
[----:B------:R-:W-:Y:S02]  /*302c0*/  R2UR UR8, R4 ;  /* 0x00000000040872ca */ /* 0x000fe400000e0000 */
[----:B------:R-:W-:-:S02]  /*302d0*/  R2UR UR6, R8 ;  /* 0x00000000080672ca */ /* 0x000fc400000e0000 */
[C---:B------:R-:W-:Y:S02]  /*302e0*/  R2UR UR9, R5.reuse ;  /* 0x00000000050972ca */ /* 0x040fe400000e0000 */
[----:B------:R-:W-:Y:S02]  /*302f0*/  R2UR UR10, R4 ;  /* 0x00000000040a72ca */ /* 0x000fe400000e0000 */
[----:B------:R-:W-:Y:S02]  /*30300*/  R2UR UR11, R5 ;  /* 0x00000000050b72ca */ /* 0x000fe400000e0000 */
[----:B---3--:R-:W-:Y:S01]  /*30310*/  R2UR UR4, R12 ;  /* 0x000000000c0472ca */ /* 0x008fe200000e0000 */
[----:B------:R-:W-:Y:S01]  /*30320*/  IMAD.MOV.U32 R12, RZ, RZ, 0x1 ;  /* 0x00000001ff0c7424 */ /* 0x000fe200078e00ff */
[----:B------:R-:W-:-:S13]  /*30330*/  R2UR UR5, R13 ;  /* 0x000000000d0572ca */ /* 0x000fda00000e0000 */
[----:B------:R-:W-:Y:S03]  /*30340*/  HGMMA.64x96x16.F32.BF16 R24, gdesc[UR4], RZ, !UPT, gsb0 ;  /* 0x01600000041879f0 */ /* 0x000fe6000c0018ff */
[----:B------:R-:W-:Y:S02]  /*30350*/  WARPGROUP.DEPBAR.LE gsb0, 0x0 ;  /* 0x00008000000079c5 */ /* 0x000fe40000010000 */
[----:B------:R-:W-:Y:S04]  /*30360*/  ST.E desc[UR8][R14.64], R12 ;  /* 0x0000000c0e007985 */ /* 0x000fe8000c101908 */
[----:B------:R-:W2:Y:S01]  /*30370*/  LD.E.64 R20, desc[UR10][R18.64] ;  /* 0x0000000a12147980 */ /* 0x000ea2000c101b00 */
[----:B------:R-:W-:Y:S01]  /*30380*/  VIADD R72, R8, 0x2 ;  /* 0x0000000208487836 */ /* 0x000fe20000000000 */
[----:B------:R-:W-:Y:S01]  /*30390*/  WARPGROUP.ARRIVE ;  /* 0x00000000000079c5 */ /* 0x000fe20000000000 */
[----:B------:R-:W-:Y:S01]  /*303a0*/  IMAD.MOV.U32 R73, RZ, RZ, R9 ;  /* 0x000000ffff497224 */ /* 0x000fe200078e0009 */
[----:B------:R-:W-:-:S02]  /*303b0*/  R2UR UR8, R4 ;  /* 0x00000000040872ca */ /* 0x000fc400000e0000 */
[----:B------:R-:W-:Y:S02]  /*303c0*/  R2UR UR6, R72 ;  /* 0x00000000480672ca */ /* 0x000fe400000e0000 */
        /* <DEDUP_REMOVED lines=28> */
[----:B------:R-:W-:Y:S01]  /*30590*/  R2UR UR7, R9 ;  /* 0x00000000090772ca */ /* 0x000fe200000e0000 */
[----:B------:R-:W-:Y:S01]  /*305a0*/  WARPGROUP.ARRIVE ;  /* 0x00000000000079c5 */ /* 0x000fe20000000000 */
[----:B------:R-:W-:-:S02]  /*305b0*/  R2UR UR8, R4 ;  /* 0x00000000040872ca */ /* 0x000fc400000e0000 */
        /* <DEDUP_REMOVED lines=11> */
[----:B0-----:R-:W3:-:S12]  /*30670*/  LDL.64 R14, [R0] ;  /* 0x00000000000e7983 */ /* 0x001ed80000100a00 */
        /* <DEDUP_REMOVED lines=12> */
.L_x_3567:
[----:B------:R-:W-:Y:S05]  /*30740*/  BSYNC B3 ;  /* 0x0000000000037941 */ /* 0x000fea0003800000 */
.L_x_3566:
        /* <DEDUP_REMOVED lines=17> */
.L_x_3569:
[----:B------:R-:W-:Y:S05]  /*30860*/  BSYNC B3 ;  /* 0x0000000000037941 */ /* 0x000fea0003800000 */
.L_x_3568:
        /* <DEDUP_REMOVED lines=10> */
.L_x_3571:
[----:B------:R-:W-:Y:S05]  /*30910*/  BSYNC B3 ;  /* 0x0000000000037941 */ /* 0x000fea0003800000 */
.L_x_3570:
[----:B------:R-:W2:Y:S04]  /*30920*/  LDL.64 R8, [R0] ;  /* 0x0000000000087983 */ /* 0x000ea80000100a00 */
[----:B------:R-:W3:Y:S04]  /*30930*/  LDL.64 R20, [R0+0x58] ;  /* 0x0000580000147983 */ /* 0x000ee80000100a00 */
[----:B------:R-:W4:Y:S04]  /*30940*/  LDL.64 R14, [R0+0x48] ;  /* 0x00004800000e7983 */ /* 0x000f280000100a00 */
[----:B0----5:R-:W4:Y:S01]  /*30950*/  LDL.64 R18, [R0+0x50] ;  /* 0x0000500000127983 */ /* 0x021f220000100a00 */
[----:B------:R-:W-:-:S02]  /*30960*/  R2UR UR6, R4 ;  /* 0x00000000040672ca */ /* 0x000fc400000e0000 */
[C---:B------:R-:W-:Y:S01]  /*30970*/  R2UR UR7, R5.reuse ;  /* 0x00000000050772ca */ /* 0x040fe200000e0000 */
[----:B------:R-:W4:Y:S01]  /*30980*/  LDL.LU R74, [R1+0x490] ;  /* 0x00049000014a7983 */ /* 0x000f220000300800 */
[----:B------:R-:W-:Y:S02]  /*30990*/  R2UR UR4, R4 ;  /* 0x00000000040472ca */ /* 0x000fe400000e0000 */
[----:B------:R-:W-:-:S09]  /*309a0*/  R2UR UR5, R5 ;  /* 0x00000000050572ca */ /* 0x000fd200000e0000 */
        /* <DEDUP_REMOVED lines=14> */
[----:B--2---:R-:W-:Y:S01]  /*30a90*/  IMAD R8, R13, 0xc00, R8 ;  /* 0x00000c000d087824 */ /* 0x004fe200078e0208 */
[----:B------:R-:W-:-:S04]  /*30aa0*/  R2UR UR7, R9 ;  /* 0x00000000090772ca */ /* 0x000fc800000e0000 */
        /* <DEDUP_REMOVED lines=9> */
[----:B------:R-:W-:-:S02]  /*30b40*/  VIADD R72, R8, 0x2 ;  /* 0x0000000208487836 */ /* 0x000fc40000000000 */
[----:B------:R-:W-:-:S03]  /*30b50*/  IMAD.MOV.U32 R73, RZ, RZ, R9 ;  /* 0x000000ffff497224 */ /* 0x000fc600078e0009 */
[----:B------:R-:W-:Y:S02]  /*30b60*/  R2UR UR6, R72 ;  /* 0x00000000480672ca */ /* 0x000fe400000e0000 */
        /* <DEDUP_REMOVED lines=235> */
[----:B------:R-:W2:Y:S04]  /*31a20*/  @!P2 LDL.64 R8, [R0] ;  /* 0x000000000008a983 */ /* 0x000ea80000100a00 */
[----:B0-----:R-:W3:Y:S01]  /*31a30*/  @!P2 LDL.64 R14, [R0+0x18] ;  /* 0x00001800000ea983 */ /* 0x001ee20000100a00 */
[----:B------:R-:W-:-:S02]  /*31a40*/  @!P2 R2UR UR4, R4 ;  /* 0x000000000404a2ca */ /* 0x000fc400000e0000 */
[C---:B------:R-:W-:Y:S02]  /*31a50*/  @!P2 R2UR UR5, R5.reuse ;  /* 0x000000000505a2ca */ /* 0x040fe400000e0000 */
[----:B------:R-:W-:Y:S02]  /*31a60*/  SHF.R.U32.HI R18, RZ, 0x7, R13 ;  /* 0x00000007ff127819 */ /* 0x000fe4000001160d */
[----:B------:R-:W-:Y:S02]  /*31a70*/  @!P2 R2UR UR6, R4 ;  /* 0x000000000406a2ca */ /* 0x000fe400000e0000 */
[----:B------:R-:W-:Y:S02]  /*31a80*/  @!P2 R2UR UR7, R5 ;  /* 0x000000000507a2ca */ /* 0x000fe400000e0000 */
[----:B------:R-:W-:-:S05]  /*31a90*/  IADD3 R18, -R18, 0xb, RZ ;  /* 0x0000000b12127810 */ /* 0x000fca0007ffe1ff */
[----:B------:R0:W-:Y:S06]  /*31aa0*/  BAR.ARV R18, 0x100 ;  /* 0x000400120000751d */ /* 0x0001ec0000002000 */
[----:B--2---:R-:W2:Y:S04]  /*31ab0*/  @!P2 LD.E R8, desc[UR6][R8.64] ;  /* 0x000000060808a980 */ /* 0x004ea8000c101900 */
[----:B---3--:R-:W3:Y:S02]  /*31ac0*/  @!P2 LD.E.64 R14, desc[UR4][R14.64+0x30] ;  /* 0x000030040e0ea980 */ /* 0x008ee4000c101b00 */
[----:B---3--:R-:W-:-:S05]  /*31ad0*/  @!P2 MOV R19, R14 ;  /* 0x0000000e0013a202 */ /* 0x008fca0000000f00 */
[----:B--2---:R-:W-:-:S05]  /*31ae0*/  @!P2 IMAD R19, R8, 0x8, R19 ;  /* 0x000000080813a824 */ /* 0x004fca00078e0213 */
[----:B------:R-:W-:-:S04]  /*31af0*/  @!P2 PRMT R19, RZ, 0x654, R19 ;  /* 0x00000654ff13a816 */ /* 0x000fc80000000013 */
[----:B------:R1:W-:Y:S01]  /*31b00*/  @!P2 SYNCS.ARRIVE.TRANS64.RED.A1T0 RZ, [R19+URZ], RZ ;  /* 0x000000ff13ffa9a7 */ /* 0x0003e2000810043f */
[----:B------:R-:W2:Y:S01]  /*31b10*/  LDL.64 R8, [R0+0x68] ;  /* 0x0000680000087983 */ /* 0x000ea20000100a00 */
[----:B------:R-:W-:Y:S02]  /*31b20*/  R2UR UR4, R4 ;  /* 0x00000000040472ca */ /* 0x000fe400000e0000 */
[----:B------:R-:W-:-:S13]  /*31b30*/  R2UR UR5, R5 ;  /* 0x00000000050572ca */ /* 0x000fda00000e0000 */
[----:B--2---:R-:W2:Y:S01]  /*31b40*/  LD.E.64 R8, desc[UR4][R8.64] ;  /* 0x0000000408087980 */ /* 0x004ea2000c101b00 */
[----:B------:R-:W-:Y:S02]  /*31b50*/  R2UR UR4, R4 ;  /* 0x00000000040472ca */ /* 0x000fe400000e0000 */
[----:B------:R-:W-:-:S13]  /*31b60*/  R2UR UR5, R5 ;  /* 0x00000000050572ca */ /* 0x000fda00000e0000 */
[----:B0-----:R-:W3:Y:S01]  /*31b70*/  LD.E R18, desc[UR4][R6.64+0x24] ;  /* 0x0000240406127980 */ /* 0x001ee2000c101900 */
[C---:B------:R-:W-:Y:S02]  /*31b80*/  R2UR UR4, R4.reuse ;  /* 0x00000000040472ca */ /* 0x040fe400000e0000 */
[C---:B------:R-:W-:Y:S02]  /*31b90*/  R2UR UR5, R5.reuse ;  /* 0x00000000050572ca */ /* 0x040fe400000e0000 */
[C---:B------:R-:W-:Y:S02]  /*31ba0*/  R2UR UR14, R4.reuse ;  /* 0x00000000040e72ca */ /* 0x040fe400000e0000 */
[C---:B------:R-:W-:Y:S02]  /*31bb0*/  R2UR UR15, R5.reuse ;  /* 0x00000000050f72ca */ /* 0x040fe400000e0000 */
[----:B------:R-:W-:Y:S02]  /*31bc0*/  R2UR UR10, R4 ;  /* 0x00000000040a72ca */ /* 0x000fe400000e0000 */
[----:B------:R-:W-:-:S02]  /*31bd0*/  R2UR UR11, R5 ;  /* 0x00000000050b72ca */ /* 0x000fc400000e0000 */
[----:B------:R-:W-:Y:S02]  /*31be0*/  R2UR UR8, R4 ;  /* 0x00000000040872ca */ /* 0x000fe400000e0000 */
[C---:B------:R-:W-:Y:S02]  /*31bf0*/  R2UR UR9, R5.reuse ;  /* 0x00000000050972ca */ /* 0x040fe400000e0000 */
[----:B------:R-:W-:Y:S02]  /*31c00*/  LOP3.LUT R74, R74, 0xfff7ffff, RZ, 0xc0, !PT ;  /* 0xfff7ffff4a4a7812 */ /* 0x000fe400078ec0ff */
[----:B------:R-:W-:Y:S02]  /*31c10*/  R2UR UR12, R4 ;  /* 0x00000000040c72ca */ /* 0x000fe400000e0000 */
[----:B------:R-:W-:Y:S02]  /*31c20*/  R2UR UR13, R5 ;  /* 0x00000000050d72ca */ /* 0x000fe400000e0000 */
[----:B------:R-:W-:Y:S01]  /*31c30*/  @P2 LOP3.LUT R74, R74, 0x80000, RZ, 0xfc, !PT ;  /* 0x000800004a4a2812 */ /* 0x000fe200078efcff */
[----:B------:R-:W4:Y:S04]  /*31c40*/  LD.E R73, desc[UR10][R6.64+0xc] ;  /* 0x00000c0a06497980 */ /* 0x000f28000c101900 */
[----:B------:R0:W-:Y:S06]  /*31c50*/  STL [R1+0x490], R74 ;  /* 0x0004904a01007387 */ /* 0x0001ec0000100800 */
[----:B------:R-:W4:Y:S04]  /*31c60*/  LD.E R75, desc[UR12][R6.64+0x14] ;  /* 0x0000140c064b7980 */ /* 0x000f28000c101900 */
[----:B0-----:R-:W4:Y:S04]  /*31c70*/  LD.E R74, desc[UR8][R6.64+0x10] ;  /* 0x00001008064a7980 */ /* 0x001f28000c101900 */
[----:B--2---:R-:W2:Y:S01]  /*31c80*/  LD.E R72, desc[UR4][R8.64] ;  /* 0x0000000408487980 */ /* 0x004ea2000c101900 */
[----:B------:R-:W-:-:S02]  /*31c90*/  R2UR UR4, R4 ;  /* 0x00000000040472ca */ /* 0x000fc400000e0000 */
[----:B------:R-:W-:Y:S01]  /*31ca0*/  R2UR UR5, R5 ;  /* 0x00000000050572ca */ /* 0x000fe200000e0000 */
[----:B------:R-:W2:-:S12]  /*31cb0*/  LD.E R9, desc[UR14][R6.64+0x18] ;  /* 0x0000180e06097980 */ /* 0x000e98000c101900 */
[----:B------:R-:W2:Y:S01]  /*31cc0*/  LD.E R78, desc[UR4][R6.64] ;  /* 0x00000004064e7980 */ /* 0x000ea2000c101900 */
[----:B------:R-:W-:Y:S02]  /*31cd0*/  R2UR UR4, R4 ;  /* 0x00000000040472ca */ /* 0x000fe400000e0000 */
[----:B------:R-:W-:Y:S02]  /*31ce0*/  R2UR UR5, R5 ;  /* 0x00000000050572ca */ /* 0x000fe400000e0000 */
[----:B---3--:R-:W-:-:S11]  /*31cf0*/  ISETP.NE.AND P1, PT, R18, 0x1, PT ;  /* 0x000000011200780c */ /* 0x008fd60003f25270 */
[----:B------:R0:W3:Y:S02]  /*31d00*/  LD.E R80, desc[UR4][R2.64] ;  /* 0x0000000402507980 */ /* 0x0000e4000c101900 */
[C---:B------:R-:W-:Y:S02]  /*31d10*/  @P1 R2UR UR4, R4.reuse ;  /* 0x00000000040412ca */ /* 0x040fe400000e0000 */
[C---:B------:R-:W-:Y:S02]  /*31d20*/  @P1 R2UR UR5, R5.reuse ;  /* 0x00000000050512ca */ /* 0x040fe400000e0000 */
[----:B------:R-:W-:Y:S02]  /*31d30*/  @P1 R2UR UR6, R4 ;  /* 0x00000000040612ca */ /* 0x000fe400000e0000 */
[----:B------:R-:W-:-:S09]  /*31d40*/  @P1 R2UR UR7, R5 ;  /* 0x00000000050712ca */ /* 0x000fd200000e0000 */
[----:B------:R-:W3:Y:S04]  /*31d50*/  @P1 LD.E R77, desc[UR4][R6.64+0x28] ;  /* 0x00002804064d1980 */ /* 0x000ee8000c101900 */
[----:B------:R-:W3:Y:S01]  /*31d60*/  @P1 LD.E R76, desc[UR6][R6.64+0x2c] ;  /* 0x00002c06064c1980 */ /* 0x000ee2000c101900 */
[C---:B------:R-:W-:Y:S02]  /*31d70*/  R2UR UR4, R4.reuse ;  /* 0x00000000040472ca */ /* 0x040fe400000e0000 */
[C---:B------:R-:W-:Y:S02]  /*31d80*/  R2UR UR5, R5.reuse ;  /* 0x00000000050572ca */ /* 0x040fe400000e0000 */
[----:B------:R-:W-:Y:S02]  /*31d90*/  R2UR UR6, R4 ;  /* 0x00000000040672ca */ /* 0x000fe400000e0000 */
[----:B------:R-:W-:-:S09]  /*31da0*/  R2UR UR7, R5 ;  /* 0x00000000050772ca */ /* 0x000fd200000e0000 */
[----:B------:R-:W3:Y:S04]  /*31db0*/  LD.E R3, desc[UR4][R6.64+0x8] ;  /* 0x0000080406037980 */ /* 0x000ee8000c101900 */
[----:B------:R-:W3:Y:S01]  /*31dc0*/  LD.E R8, desc[UR6][R6.64+0x4] ;  /* 0x0000040606087980 */ /* 0x000ee2000c101900 */
[----:B------:R-:W-:Y:S01]  /*31dd0*/  BSSY B3, `(.L_x_3573) ;  /* 0x00000af000037945 */ /* 0x000fe20003800000 */
[----:B----4-:R-:W-:Y:S02]  /*31de0*/  IMAD R75, R10, -0x60, R75 ;  /* 0xffffffa00a4b7824 */ /* 0x010fe400078e024b */
[-C--:B--2---:R-:W-:Y:S01]  /*31df0*/  FMUL.FTZ R81, R45, R72.reuse ;  /* 0x000000482d517220 */ /* 0x084fe20000410000 */
[-C--:B------:R-:W-:Y:S01]  /*31e00*/  FMUL.FTZ R14, R24, R72.reuse ;  /* 0x00000048180e7220 */ /* 0x080fe20000410000 */
[-C--:B-1----:R-:W-:Y:S01]  /*31e10*/  FMUL.FTZ R19, R31, R72.reuse ;  /* 0x000000481f137220 */ /* 0x082fe20000410000 */
[-C--:B------:R-:W-:Y:S01]  /*31e20*/  FMUL.FTZ R24, R38, R72.reuse ;  /* 0x0000004826187220 */ /* 0x080fe20000410000 */
[-C--:B------:R-:W-:Y:S01]  /*31e30*/  FMUL.FTZ R31, R47, R72.reuse ;  /* 0x000000482f1f7220 */ /* 0x080fe20000410000 */
[-C--:B------:R-:W-:Y:S01]  /*31e40*/  FMUL.FTZ R38, R54, R72.reuse ;  /* 0x0000004836267220 */ /* 0x080fe20000410000 */
[-C--:B------:R-:W-:Y:S01]  /*31e50*/  FMUL.FTZ R47, R48, R72.reuse ;  /* 0x00000048302f7220 */ /* 0x080fe20000410000 */
[-C--:B------:R-:W-:Y:S01]  /*31e60*/  FMUL.FTZ R48, R49, R72.reuse ;  /* 0x0000004831307220 */ /* 0x080fe20000410000 */
[-C--:B------:R-:W-:Y:S01]  /*31e70*/  FMUL.FTZ R49, R52, R72.reuse ;  /* 0x0000004834317220 */ /* 0x080fe20000410000 */
[----:B------:R-:W-:Y:S01]  /*31e80*/  FMUL.FTZ R52, R57, R72 ;  /* 0x0000004839347220 */ /* 0x000fe20000410000 */
[----:B------:R-:W-:-:S04]  /*31e90*/  SHF.R.S32.HI R45, RZ, 0x1f, R78 ;  /* 0x0000001fff2d7819 */ /* 0x000fc8000001144e */
[----:B------:R-:W-:Y:S01]  /*31ea0*/  LEA.HI R54, R45, R78, RZ, 0x7 ;  /* 0x0000004e2d367211 */ /* 0x000fe200078f38ff */
[----:B0-----:R-:W-:-:S03]  /*31eb0*/  FMUL.FTZ R2, R26, R72 ;  /* 0x000000481a027220 */ /* 0x001fc60000410000 */
[----:B------:R-:W-:Y:S01]  /*31ec0*/  LOP3.LUT R57, R54, 0xffffff80, RZ, 0xc0, !PT ;  /* 0xffffff8036397812 */ /* 0x000fe200078ec0ff */
[-C--:B------:R-:W-:Y:S01]  /*31ed0*/  FMUL.FTZ R26, R42, R72.reuse ;  /* 0x000000482a1a7220 */ /* 0x080fe20000410000 */
[----:B------:R-:W-:-:S03]  /*31ee0*/  FMUL.FTZ R42, R58, R72 ;  /* 0x000000483a2a7220 */ /* 0x000fc60000410000 */
[----:B------:R-:W-:Y:S02]  /*31ef0*/  IMAD.IADD R58, R78, 0x1, -R57 ;  /* 0x000000014e3a7824 */ /* 0x000fe400078e0a39 */
[-C--:B------:R-:W-:Y:S01]  /*31f00*/  FMUL.FTZ R79, R25, R72.reuse ;  /* 0x00000048194f7220 */ /* 0x080fe20000410000 */
[-C--:B------:R-:W-:Y:S01]  /*31f10*/  FMUL.FTZ R21, R35, R72.reuse ;  /* 0x0000004823157220 */ /* 0x080fe20000410000 */
[-C--:B------:R-:W-:Y:S01]  /*31f20*/  FMUL.FTZ R25, R39, R72.reuse ;  /* 0x0000004827197220 */ /* 0x080fe20000410000 */
[-C--:B------:R-:W-:Y:S01]  /*31f30*/  FMUL.FTZ R35, R51, R72.reuse ;  /* 0x0000004833237220 */ /* 0x080fe20000410000 */
[----:B------:R-:W-:Y:S01]  /*31f40*/  SHF.R.S32.HI R57, RZ, 0x1f, R58 ;  /* 0x0000001fff397819 */ /* 0x000fe2000001143a */
[-C--:B------:R-:W-:Y:S01]  /*31f50*/  FMUL.FTZ R39, R55, R72.reuse ;  /* 0x0000004837277220 */ /* 0x080fe20000410000 */
[-C--:B------:R-:W-:Y:S01]  /*31f60*/  FMUL.FTZ R51, R56, R72.reuse ;  /* 0x0000004838337220 */ /* 0x080fe20000410000 */
[----:B------:R-:W-:Y:S01]  /*31f70*/  FMUL.FTZ R55, R61, R72 ;  /* 0x000000483d377220 */ /* 0x000fe20000410000 */
[----:B------:R-:W-:Y:S01]  /*31f80*/  LEA.HI R56, R45, R78, RZ, 0x2 ;  /* 0x0000004e2d387211 */ /* 0x000fe200078f10ff */
[----:B------:R-:W-:Y:S01]  /*31f90*/  FMUL.FTZ R15, R27, R72 ;  /* 0x000000481b0f7220 */ /* 0x000fe20000410000 */
[----:B------:R-:W-:Y:S01]  /*31fa0*/  LEA.HI R61, R57, R58, RZ, 0x2 ;  /* 0x0000003a393d7211 */ /* 0x000fe200078f10ff */
[-C--:B------:R-:W-:Y:S01]  /*31fb0*/  FMUL.FTZ R27, R43, R72.reuse ;  /* 0x000000482b1b7220 */ /* 0x080fe20000410000 */
[-C--:B------:R-:W-:Y:S01]  /*31fc0*/  FMUL.FTZ R43, R59, R72.reuse ;  /* 0x000000483b2b7220 */ /* 0x080fe20000410000 */
[-C--:B------:R-:W-:Y:S01]  /*31fd0*/  FMUL.FTZ R20, R34, R72.reuse ;  /* 0x0000004822147220 */ /* 0x080fe20000410000 */
[----:B------:R-:W-:Y:S01]  /*31fe0*/  LOP3.LUT R59, R56, 0xfffffffc, RZ, 0xc0, !PT ;  /* 0xfffffffc383b7812 */ /* 0x000fe200078ec0ff */
[-C--:B------:R-:W-:Y:S01]  /*31ff0*/  FMUL.FTZ R34, R50, R72.reuse ;  /* 0x0000004832227220 */ /* 0x080fe20000410000 */
[--C-:B------:R-:W-:Y:S01]  /*32000*/  SHF.R.S32.HI R56, RZ, 0x2, R61.reuse ;  /* 0x00000002ff387819 */ /* 0x100fe2000001143d */
[-C--:B------:R-:W-:Y:S01]  /*32010*/  FMUL.FTZ R50, R53, R72.reuse ;  /* 0x0000004835327220 */ /* 0x080fe20000410000 */
[----:B------:R-:W-:Y:S01]  /*32020*/  SHF.R.S32.HI R83, RZ, 0x1f, R61 ;  /* 0x0000001fff537819 */ /* 0x000fe2000001143d */
[----:B------:R-:W-:Y:S01]  /*32030*/  FMUL.FTZ R53, R60, R72 ;  /* 0x000000483c357220 */ /* 0x000fe20000410000 */
[----:B------:R-:W-:-:S02]  /*32040*/  LEA.HI R60, R57, R58, RZ, 0x5 ;  /* 0x0000003a393c7211 */ /* 0x000fc400078f28ff */
[----:B------:R-:W-:Y:S02]  /*32050*/  SHF.R.S32.HI R57, RZ, 0x7, R54 ;  /* 0x00000007ff397819 */ /* 0x000fe40000011436 */
[----:B------:R-:W-:Y:S01]  /*32060*/  LEA.HI R83, R83, R56, RZ, 0x3 ;  /* 0x0000003853537211 */ /* 0x000fe200078f18ff */
[-C--:B------:R-:W-:Y:S01]  /*32070*/  FMUL.FTZ R45, R63, R72.reuse ;  /* 0x000000483f2d7220 */ /* 0x080fe20000410000 */
[----:B------:R-:W-:Y:S01]  /*32080*/  IMAD.IADD R78, R78, 0x1, -R59 ;  /* 0x000000014e4e7824 */ /* 0x000fe200078e0a3b */
[----:B------:R-:W-:Y:S01]  /*32090*/  SHF.R.S32.HI R63, RZ, 0x5, R60 ;  /* 0x00000005ff3f7819 */ /* 0x000fe2000001143c */
[-C--:B------:R-:W-:Y:S01]  /*320a0*/  FMUL.FTZ R18, R30, R72.reuse ;  /* 0x000000481e127220 */ /* 0x080fe20000410000 */
[----:B------:R-:W-:Y:S02]  /*320b0*/  LEA.HI R54, R54, R57, RZ, 0x1 ;  /* 0x0000003936367211 */ /* 0x000fe400078f08ff */
[----:B------:R-:W-:Y:S01]  /*320c0*/  LOP3.LUT R83, R83, 0xfffffff8, RZ, 0xc0, !PT ;  /* 0xfffffff853537812 */ /* 0x000fe200078ec0ff */
[-C--:B------:R-:W-:Y:S01]  /*320d0*/  FMUL.FTZ R30, R46, R72.reuse ;  /* 0x000000482e1e7220 */ /* 0x080fe20000410000 */
[----:B------:R-:W-:Y:S01]  /*320e0*/  FMUL.FTZ R46, R62, R72 ;  /* 0x000000483e2e7220 */ /* 0x000fe20000410000 */
[----:B------:R-:W-:Y:S01]  /*320f0*/  LOP3.LUT R54, R54, 0x3fffffe, RZ, 0xc0, !PT ;  /* 0x03fffffe36367812 */ /* 0x000fe200078ec0ff */
[----:B---3--:R-:W-:Y:S01]  /*32100*/  IMAD R80, R80, 0x8, R63 ;  /* 0x0000000850507824 */ /* 0x008fe200078e023f */
[----:B------:R-:W-:Y:S01]  /*32110*/  LEA.HI R62, R78, R78, RZ, 0x1 ;  /* 0x0000004e4e3e7211 */ /* 0x000fe200078f08ff */
[----:B------:R-:W-:-:S02]  /*32120*/  IMAD.IADD R83, R56, 0x1, -R83 ;  /* 0x0000000138537824 */ /* 0x000fc400078e0a53 */
        /* <DEDUP_REMOVED lines=8> */
[----:B------:R-:W-:Y:S01]  /*321b0*/  LOP3.LUT R61, R61, 0x7ffffffc, RZ, 0xc0, !PT ;  /* 0x7ffffffc3d3d7812 */ /* 0x000fe200078ec0ff */
[----:B------:R-:W-:Y:S02]  /*321c0*/  IMAD.MOV.U32 R63, RZ, RZ, -0x60 ;  /* 0xffffffa0ff3f7424 */ /* 0x000fe400078e00ff */
[----:B------:R-:W0:Y:S01]  /*321d0*/  SHFL.IDX PT, R77, R62, RZ, 0x1c1f ;  /* 0x001c1fff3e4d7589 */ /* 0x000e2200000e0000 */
[-C--:B------:R-:W-:Y:S01]  /*321e0*/  FMUL.FTZ R59, R64, R72.reuse ;  /* 0x00000048403b7220 */ /* 0x080fe20000410000 */
        /* <DEDUP_REMOVED lines=16> */
[-C--:B------:R-:W-:Y:S01]  /*322f0*/  FMUL.FTZ R58, R71, R72.reuse ;  /* 0x00000048473a7220 */ /* 0x080fe20000410000 */
[----:B------:R-:W-:Y:S01]  /*32300*/  FMUL.FTZ R68, R68, R72 ;  /* 0x0000004844447220 */ /* 0x000fe20000410000 */
[----:B------:R-:W-:Y:S01]  /*32310*/  ISETP.GE.AND P2, PT, R9, 0x1, PT ;  /* 0x000000010900780c */ /* 0x000fe20003f46270 */
[----:B------:R-:W-:Y:S01]  /*32320*/  IMAD R61, R61, -0x2, R64 ;  /* 0xfffffffe3d3d7824 */ /* 0x000fe200078e0240 */
[----:B------:R-:W1:Y:S01]  /*32330*/  MUFU.TANH R14, R14 ;  /* 0x0000000e000e7308 */ /* 0x000e620000002400 */
[----:B------:R-:W-:-:S03]  /*32340*/  LOP3.LUT R64, RZ, R73, RZ, 0x33, !PT ;  /* 0x00000049ff407212 */ /* 0x000fc600078e33ff */
[----:B------:R-:W-:-:S04]  /*32350*/  IADD3 R63, -R8, R61, R3 ;  /* 0x0000003d083f7210 */ /* 0x000fc80007ffe103 */
[----:B------:R-:W2:Y:S08]  /*32360*/  MUFU.TANH R79, R79 ;  /* 0x0000004f004f7308 */ /* 0x000eb00000002400 */
[----:B------:R-:W3:Y:S08]  /*32370*/  MUFU.TANH R2, R2 ;  /* 0x0000000200027308 */ /* 0x000ef00000002400 */
        /* <DEDUP_REMOVED lines=43> */
[----:B------:R-:W1:Y:S08]  /*32630*/  MUFU.TANH R57, R57 ;  /* 0x0000003900397308 */ /* 0x000e700000002400 */
[----:B------:R-:W1:Y:S01]  /*32640*/  MUFU.TANH R58, R58 ;  /* 0x0000003a003a7308 */ /* 0x000e620000002400 */
[----:B------:R-:W-:-:S02]  /*32650*/  IMAD.IADD R74, R63, 0x1, R74 ;  /* 0x000000013f4a7824 */ /* 0x000fc400078e024a */
[----:B------:R-:W-:Y:S02]  /*32660*/  IMAD.IADD R70, R63, 0x1, R64 ;  /* 0x000000013f467824 */ /* 0x000fe400078e0240 */
[----:B------:R-:W-:Y:S02]  /*32670*/  VIADD R71, R61, 0xffffffff ;  /* 0xffffffff3d477836 */ /* 0x000fe40000000000 */
[--C-:B0-----:R-:W-:Y:S02]  /*32680*/  IMAD.IADD R64, R74, 0x1, R77.reuse ;  /* 0x000000014a407824 */ /* 0x101fe400078e024d */
[----:B------:R-:W-:Y:S01]  /*32690*/  IMAD.IADD R65, R70, 0x1, R77 ;  /* 0x0000000146417824 */ /* 0x000fe200078e024d */
[----:B--234-:R-:W-:Y:S06]  /*326a0*/  @!P2 BRA `(.L_x_3574) ;  /* 0x000000000084a947 */ /* 0x01cfec0003800000 */
        /* <DEDUP_REMOVED lines=16> */
.L_x_3578:
[----:B------:R-:W-:Y:S05]  /*327b0*/  BSYNC B5 ;  /* 0x0000000000057941 */ /* 0x000fea0003800000 */
.L_x_3577:
[----:B------:R-:W-:Y:S01]  /*327c0*/  LOP3.LUT R66, RZ, R66, RZ, 0x33, !PT ;  /* 0x00000042ff427212 */ /* 0x000fe200078e33ff */
[----:B------:R-:W-:Y:S06]  /*327d0*/  BRA `(.L_x_3579) ;  /* 0x0000000000287947 */ /* 0x000fec0003800000 */
.L_x_3576:
        /* <DEDUP_REMOVED lines=10> */
.L_x_3579:
[----:B------:R-:W-:Y:S05]  /*32880*/  BSYNC B4 ;  /* 0x0000000000047941 */ /* 0x000fea0003800000 */
.L_x_3575:
[----:B------:R-:W-:-:S05]  /*32890*/  IMAD R66, R9, R66, R71 ;  /* 0x0000004209427224 */ /* 0x000fca00078e0247 */
[----:B------:R-:W-:Y:S02]  /*328a0*/  VIMNMX R65, R65, R66, !PT ;  /* 0x0000004241417248 */ /* 0x000fe40007fe0100 */
[----:B------:R-:W-:-:S07]  /*328b0*/  VIADDMNMX R64, R66, R9, R64, PT ;  /* 0x0000000942407246 */ /* 0x000fce0003800140 */
.L_x_3574:
[----:B------:R-:W-:Y:S05]  /*328c0*/  BSYNC B3 ;  /* 0x0000000000037941 */ /* 0x000fea0003800000 */
.L_x_3573:
[C---:B------:R-:W-:Y:S01]  /*328d0*/  ISETP.GE.AND P2, PT, R75.reuse, 0x9, PT ;  /* 0x000000094b00780c */ /* 0x040fe20003f46270 */
[----:B------:R-:W-:Y:S01]  /*328e0*/  BSSY B3, `(.L_x_3580) ;  /* 0x0000099000037945 */ /* 0x000fe20003800000 */
[----:B------:R-:W-:Y:S02]  /*328f0*/  ISETP.GE.AND P1, PT, R75, 0x2, PT ;  /* 0x000000024b00780c */ /* 0x000fe40003f26270 */
[C---:B------:R-:W-:Y:S02]  /*32900*/  ISETP.GT.AND P3, PT, R65.reuse, 0x8, !P2 ;  /* 0x000000084100780c */ /* 0x040fe40005764270 */
[----:B------:R-:W-:Y:S02]  /*32910*/  ISETP.GT.AND P4, PT, R65, 0x1, !P1 ;  /* 0x000000014100780c */ /* 0x000fe40004f84270 */
[----:B------:R-:W-:Y:S02]  /*32920*/  ISETP.LT.OR P3, PT, R64, 0x9, P3 ;  /* 0x000000094000780c */ /* 0x000fe40001f61670 */
[----:B------:R-:W-:-:S02]  /*32930*/  ISETP.GE.AND P5, PT, R75, 0xa, PT ;  /* 0x0000000a4b00780c */ /* 0x000fc40003fa6270 */
[----:B------:R-:W-:Y:S02]  /*32940*/  FSEL R28, R28, -INF , !P3 ;  /* 0xff8000001c1c7808 */ /* 0x000fe40005800000 */
        /* <DEDUP_REMOVED lines=102> */
[----:B-1----:R-:W-:Y:S02]  /*32fb0*/  FSEL R63, R14, -INF , !P6 ;  /* 0xff8000000e3f7808 */ /* 0x002fe40007000000 */
[----:B------:R-:W-:-:S04]  /*32fc0*/  ISETP.GE.AND P6, PT, R75, 0x5a, PT ;  /* 0x0000005a4b00780c */ /* 0x000fc80003fc6270 */
[----:B------:R-:W-:Y:S02]  /*32fd0*/  P2R R75, PR, RZ, 0x40 ;  /* 0x00000040ff4b7803 */ /* 0x000fe40000000000 */
[----:B------:R-:W-:Y:S02]  /*32fe0*/  ISETP.GT.AND P6, PT, R65, 0x59, !P6 ;  /* 0x000000594100780c */ /* 0x000fe400077c4270 */
[----:B------:R-:W0:Y:S02]  /*32ff0*/  SHFL.IDX PT, R65, R62, 0x1, 0x1c1f ;  /* 0x003c1f003e417f89 */ /* 0x000e2400000e0000 */
[----:B------:R-:W-:-:S04]  /*33000*/  ISETP.LT.OR P6, PT, R64, 0x5a, P6 ;  /* 0x0000005a4000780c */ /* 0x000fc800037c1670 */
[----:B------:R-:W-:Y:S02]  /*33010*/  FSEL R14, R69, -INF , !P6 ;  /* 0xff800000450e7808 */ /* 0x000fe40007000000 */
[----:B------:R-:W-:Y:S01]  /*33020*/  ISETP.GE.AND P6, PT, R9, 0x1, PT ;  /* 0x000000010900780c */ /* 0x000fe20003fc6270 */
[--C-:B0-----:R-:W-:Y:S02]  /*33030*/  IMAD.IADD R66, R74, 0x1, R65.reuse ;  /* 0x000000014a427824 */ /* 0x101fe400078e0241 */
[----:B------:R-:W-:-:S10]  /*33040*/  IMAD.IADD R64, R70, 0x1, R65 ;  /* 0x0000000146407824 */ /* 0x000fd400078e0241 */
        /* <DEDUP_REMOVED lines=17> */
.L_x_3585:
[----:B------:R-:W-:Y:S05]  /*33160*/  BSYNC B5 ;  /* 0x0000000000057941 */ /* 0x000fea0003800000 */
.L_x_3584:
[----:B------:R-:W-:Y:S01]  /*33170*/  LOP3.LUT R8, RZ, R8, RZ, 0x33, !PT ;  /* 0x00000008ff087212 */ /* 0x000fe200078e33ff */
[----:B------:R-:W-:Y:S06]  /*33180*/  BRA `(.L_x_3586) ;  /* 0x0000000000287947 */ /* 0x000fec0003800000 */
.L_x_3583:
        /* <DEDUP_REMOVED lines=10> */
.L_x_3586:
[----:B------:R-:W-:Y:S05]  /*33230*/  BSYNC B4 ;  /* 0x0000000000047941 */ /* 0x000fea0003800000 */
.L_x_3582:
[----:B------:R-:W-:-:S05]  /*33240*/  IMAD R3, R9, R8, R71 ;  /* 0x0000000809037224 */ /* 0x000fca00078e0247 */
[----:B------:R-:W-:Y:S02]  /*33250*/  VIADDMNMX R66, R3, R9, R66, PT ;  /* 0x0000000903427246 */ /* 0x000fe40003800142 */
[----:B------:R-:W-:-:S07]  /*33260*/  VIMNMX R64, R64, R3, !PT ;  /* 0x0000000340407248 */ /* 0x000fce0007fe0100 */
.L_x_3581:
[----:B------:R-:W-:Y:S05]  /*33270*/  BSYNC B3 ;  /* 0x0000000000037941 */ /* 0x000fea0003800000 */
.L_x_3580:
        /* <DEDUP_REMOVED lines=69> */
[----:B------:R-:W-:Y:S02]  /*336d0*/  R2UR UR4, R4 ;  /* 0x00000000040472ca */ /* 0x000fe400000e0000 */
[----:B------:R-:W-:Y:S02]  /*336e0*/  ISETP.LT.OR P1, PT, R66, 0x49, P1 ;  /* 0x000000494200780c */ /* 0x000fe40000f21670 */
[----:B------:R-:W-:Y:S02]  /*336f0*/  R2UR UR5, R5 ;  /* 0x00000000050572ca */ /* 0x000fe400000e0000 */
[----:B------:R-:W-:-:S02]  /*33700*/  FSEL R46, R46, -INF , !P1 ;  /* 0xff8000002e2e7808 */ /* 0x000fc40004800000 */
[----:B------:R-:W-:Y:S02]  /*33710*/  ISETP.GT.AND P1, PT, R64, RZ, !P6 ;  /* 0x000000ff4000720c */ /* 0x000fe40007724270 */
[----:B------:R-:W-:Y:S02]  /*33720*/  ISETP.NE.AND P2, PT, R91, RZ, PT ;  /* 0x000000ff5b00720c */ /* 0x000fe40003f45270 */
[----:B------:R-:W-:Y:S02]  /*33730*/  ISETP.LT.OR P1, PT, R66, 0x1, P1 ;  /* 0x000000014200780c */ /* 0x000fe40000f21670 */
[----:B------:R-:W-:Y:S02]  /*33740*/  ISETP.NE.AND P6, PT, R75, RZ, PT ;  /* 0x000000ff4b00720c */ /* 0x000fe40003fc5270 */
[----:B------:R-:W-:Y:S02]  /*33750*/  FSEL R62, R2, -INF , !P1 ;  /* 0xff800000023e7808 */ /* 0x000fe40004800000 */
[----:B------:R-:W2:Y:S04]  /*33760*/  LDL.64 R2, [R0+0x70] ;  /* 0x0000700000027983 */ /* 0x000ea80000100a00 */
[----:B--2---:R-:W2:Y:S01]  /*33770*/  LD.E.64 R6, desc[UR4][R2.64] ;  /* 0x0000000402067980 */ /* 0x004ea2000c101b00 */
[----:B------:R-:W-:-:S02]  /*33780*/  ISETP.GT.AND P1, PT, R64, 0x49, !P2 ;  /* 0x000000494000780c */ /* 0x000fc40005724270 */
[C---:B------:R-:W-:Y:S02]  /*33790*/  ISETP.GT.AND P3, PT, R64.reuse, 0x50, !P3 ;  /* 0x000000504000780c */ /* 0x040fe40005f64270 */
[C---:B------:R-:W-:Y:S02]  /*337a0*/  ISETP.GT.AND P4, PT, R64.reuse, 0x51, !P4 ;  /* 0x000000514000780c */ /* 0x040fe40006784270 */
[C---:B------:R-:W-:Y:S02]  /*337b0*/  ISETP.GT.AND P5, PT, R64.reuse, 0x58, !P5 ;  /* 0x000000584000780c */ /* 0x040fe40006fa4270 */
[----:B------:R-:W-:Y:S02]  /*337c0*/  ISETP.GT.AND P2, PT, R64, 0x59, !P6 ;  /* 0x000000594000780c */ /* 0x000fe40007744270 */
[C---:B------:R-:W-:Y:S02]  /*337d0*/  ISETP.LT.OR P1, PT, R66.reuse, 0x4a, P1 ;  /* 0x0000004a4200780c */ /* 0x040fe40000f21670 */
[----:B------:R-:W-:-:S02]  /*337e0*/  ISETP.LT.OR P3, PT, R66, 0x51, P3 ;  /* 0x000000514200780c */ /* 0x000fc40001f61670 */
[C---:B------:R-:W-:Y:S02]  /*337f0*/  ISETP.LT.OR P4, PT, R66.reuse, 0x52, P4 ;  /* 0x000000524200780c */ /* 0x040fe40002781670 */
[----:B------:R-:W-:Y:S02]  /*33800*/  ISETP.LT.OR P5, PT, R66, 0x59, P5 ;  /* 0x000000594200780c */ /* 0x000fe40002fa1670 */
[----:B------:R-:W-:Y:S02]  /*33810*/  FSEL R56, R56, -INF , !P4 ;  /* 0xff80000038387808 */ /* 0x000fe40006000000 */
[----:B------:R-:W-:Y:S02]  /*33820*/  ISETP.LT.OR P2, PT, R66, 0x5a, P2 ;  /* 0x0000005a4200780c */ /* 0x000fe40001741670 */
[----:B------:R-:W-:Y:S01]  /*33830*/  FSEL R57, R57, -INF , !P5 ;  /* 0xff80000039397808 */ /* 0x000fe20006800000 */
[----:B------:R-:W3:Y:S01]  /*33840*/  LD.E R66, desc[UR4][R2.64+0x10] ;  /* 0x0000100402427980 */ /* 0x000ee2000c101900 */
[----:B------:R-:W-:-:S02]  /*33850*/  R2UR UR6, R4 ;  /* 0x00000000040672ca */ /* 0x000fc400000e0000 */
[----:B------:R-:W-:Y:S02]  /*33860*/  R2UR UR7, R5 ;  /* 0x00000000050772ca */ /* 0x000fe400000e0000 */
[----:B------:R-:W-:-:S11]  /*33870*/  FSEL R58, R58, -INF , !P2 ;  /* 0xff8000003a3a7808 */ /* 0x000fd60005000000 */
[----:B------:R-:W4:Y:S01]  /*33880*/  LD.E R71, desc[UR6][R2.64+0x14] ;  /* 0x0000140602477980 */ /* 0x000f22000c101900 */
[----:B--2---:R-:W-:Y:S02]  /*33890*/  FMNMX.FTZ R8, R63, R6, !PT ;  /* 0x000000063f087209 */ /* 0x004fe40007810000 */
        /* <DEDUP_REMOVED lines=36> */
[----:B------:R-:W-:Y:S02]  /*33ae0*/  FSEL R64, R45, -INF , !P1 ;  /* 0xff8000002d407808 */ /* 0x000fe40004800000 */
[----:B------:R-:W-:Y:S02]  /*33af0*/  FMNMX.FTZ R9, R46, R9, !PT ;  /* 0x000000092e097209 */ /* 0x000fe40007810000 */
[----:B------:R-:W-:Y:S02]  /*33b00*/  FMNMX.FTZ R8, R55, R8, !PT ;  /* 0x0000000837087209 */ /* 0x000fe40007810000 */
[----:B------:R-:W-:Y:S02]  /*33b10*/  FSEL R65, R54, -INF , !P3 ;  /* 0xff80000036417808 */ /* 0x000fe40005800000 */
        /* <DEDUP_REMOVED lines=8> */
[----:B------:R-:W-:-:S03]  /*33ba0*/  FMNMX.FTZ R9, R58, R45, !PT ;  /* 0x0000002d3a097209 */ /* 0x000fc60007810000 */
[----:B------:R-:W0:Y:S04]  /*33bb0*/  SHFL.BFLY PT, R45, R8, 0x2, 0x1f ;  /* 0x0c401f00082d7f89 */ /* 0x000e2800000e0000 */
[----:B------:R-:W-:Y:S04]  /*33bc0*/  ST.E.64 desc[UR4][R2.64], R8 ;  /* 0x0000000802007985 */ /* 0x000fe8000c101b04 */
[----:B------:R-:W2:Y:S01]  /*33bd0*/  LD.E R69, desc[UR6][R2.64+0x4] ;  /* 0x0000040602457980 */ /* 0x000ea2000c101900 */
[----:B0-----:R-:W-:-:S05]  /*33be0*/  FMNMX.FTZ R45, R8, R45, !PT ;  /* 0x0000002d082d7209 */ /* 0x001fca0007810000 */
[----:B------:R-:W0:Y:S02]  /*33bf0*/  SHFL.BFLY PT, R54, R45, 0x1, 0x1f ;  /* 0x0c201f002d367f89 */ /* 0x000e2400000e0000 */
[----:B0-----:R-:W-:Y:S02]  /*33c00*/  FMNMX.FTZ R67, R45, R54, !PT ;  /* 0x000000362d437209 */ /* 0x001fe40007810000 */
[----:B------:R-:W5:Y:S04]  /*33c10*/  LD.E R54, desc[UR4][R2.64+0x20] ;  /* 0x0000200402367980 */ /* 0x000f68000c101900 */
[----:B------:R-:W-:Y:S04]  /*33c20*/  ST.E desc[UR4][R2.64], R67 ;  /* 0x0000004302007985 */ /* 0x000fe8000c101904 */
[----:B------:R-:W3:Y:S01]  /*33c30*/  LD.E R68, desc[UR6][R2.64] ;  /* 0x0000000602447980 */ /* 0x000ee2000c101900 */
[----:B------:R-:W-:-:S02]  /*33c40*/  R2UR UR8, R4 ;  /* 0x00000000040872ca */ /* 0x000fc400000e0000 */
        /* <DEDUP_REMOVED lines=11> */
[----:B-----5:R-:W-:Y:S02]  /*33d00*/  FMUL.FTZ R45, R45, R54 ;  /* 0x000000362d2d7220 */ /* 0x020fe40000410000 */
[----:B------:R-:W-:-:S04]  /*33d10*/  FMUL.FTZ R54, R54, R7 ;  /* 0x0000000736367220 */ /* 0x000fc80000410000 */
[----:B------:R-:W0:Y:S08]  /*33d20*/  MUFU.EX2 R45, R45 ;  /* 0x0000002d002d7308 */ /* 0x000e300000000800 */
[----:B------:R-:W4:Y:S01]  /*33d30*/  MUFU.EX2 R54, R54 ;  /* 0x0000003600367308 */ /* 0x000f220000000800 */
[----:B------:R-:W-:Y:S01]  /*33d40*/  ST.E desc[UR4][R2.64+0x4], R9 ;  /* 0x0000040902007985 */ /* 0x000fe2000c101904 */
[----:B0-----:R-:W-:Y:S01]  /*33d50*/  FMUL.FTZ R67, R45, R66 ;  /* 0x000000422d437220 */ /* 0x001fe20000410000 */
[----:B----4-:R-:W-:-:S04]  /*33d60*/  FMUL.FTZ R69, R54, R71 ;  /* 0x0000004736457220 */ /* 0x010fc80000410000 */
[----:B------:R0:W-:Y:S04]  /*33d70*/  ST.E desc[UR6][R2.64+0x10], R67 ;  /* 0x0000104302007985 */ /* 0x0001e8000c101906 */
        /* <DEDUP_REMOVED lines=13> */
[----:B------:R-:W-:-:S04]  /*33e50*/  FFMA.FTZ R172, R63, R66, -R3 ;  /* 0x000000423fac7223 */ /* 0x000fc80000010803 */
[-C--:B------:R-:W-:Y:S01]  /*33e60*/  FFMA.FTZ R173, R62, R66.reuse, -R71 ;  /* 0x000000423ead7223 */ /* 0x080fe20000010847 */
[-C--:B------:R-:W-:Y:S01]  /*33e70*/  FFMA.FTZ R79, R79, R66.reuse, -R3 ;  /* 0x000000424f4f7223 */ /* 0x080fe20000010803 */
[----:B------:R-:W3:Y:S01]  /*33e80*/  MUFU.EX2 R172, R172 ;  /* 0x000000ac00ac7308 */ /* 0x000ee20000000800 */
[-C--:B------:R-:W-:Y:S01]  /*33e90*/  FFMA.FTZ R15, R15, R66.reuse, -R71 ;  /* 0x000000420f0f7223 */ /* 0x080fe20000010847 */
[-CC-:B------:R-:W-:Y:S01]  /*33ea0*/  FFMA.FTZ R154, R36, R66.reuse, -R3.reuse ;  /* 0x00000042249a7223 */ /* 0x180fe20000010803 */
[-C--:B------:R-:W-:Y:S01]  /*33eb0*/  FFMA.FTZ R174, R28, R66.reuse, -R3 ;  /* 0x000000421cae7223 */ /* 0x080fe20000010803 */
[-CC-:B------:R-:W-:Y:S01]  /*33ec0*/  FFMA.FTZ R175, R18, R66.reuse, -R71.reuse ;  /* 0x0000004212af7223 */ /* 0x180fe20000010847 */
[----:B------:R-:W-:-:S03]  /*33ed0*/  FFMA.FTZ R36, R21, R66, -R71 ;  /* 0x0000004215247223 */ /* 0x000fc60000010847 */
[----:B------:R-:W-:Y:S01]  /*33ee0*/  MUFU.EX2 R173, R173 ;  /* 0x000000ad00ad7308 */ /* 0x000fe20000000800 */
[-CC-:B------:R-:W-:Y:S01]  /*33ef0*/  FFMA.FTZ R152, R32, R66.reuse, -R3.reuse ;  /* 0x0000004220987223 */ /* 0x180fe20000010803 */
[-C--:B------:R-:W-:Y:S01]  /*33f00*/  FFMA.FTZ R8, R29, R66.reuse, -R3 ;  /* 0x000000421d087223 */ /* 0x080fe20000010803 */
[----:B------:R-:W-:-:S05]  /*33f10*/  FFMA.FTZ R32, R19, R66, -R71 ;  /* 0x0000004213207223 */ /* 0x000fca0000010847 */
[----:B------:R-:W0:Y:S01]  /*33f20*/  MUFU.EX2 R21, R79 ;  /* 0x0000004f00157308 */ /* 0x000e220000000800 */
[----:B------:R-:W-:-:S07]  /*33f30*/  FFMA.FTZ R153, R20, R66, -R71 ;  /* 0x0000004214997223 */ /* 0x000fce0000010847 */
[----:B------:R-:W1:Y:S01]  /*33f40*/  MUFU.EX2 R18, R15 ;  /* 0x0000000f00127308 */ /* 0x000e620000000800 */
[-CC-:B------:R-:W-:Y:S01]  /*33f50*/  FFMA.FTZ R9, R33, R66.reuse, -R3.reuse ;  /* 0x0000004221097223 */ /* 0x180fe20000010803 */
[----:B------:R-:W-:-:S06]  /*33f60*/  FFMA.FTZ R156, R40, R66, -R3 ;  /* 0x00000042289c7223 */ /* 0x000fcc0000010803 */
[----:B------:R-:W-:Y:S01]  /*33f70*/  MUFU.EX2 R174, R174 ;  /* 0x000000ae00ae7308 */ /* 0x000fe20000000800 */
[----:B------:R-:W-:-:S07]  /*33f80*/  FFMA.FTZ R40, R25, R66, -R71 ;  /* 0x0000004219287223 */ /* 0x000fce0000010847 */
[----:B------:R-:W2:Y:S01]  /*33f90*/  MUFU.EX2 R175, R175 ;  /* 0x000000af00af7308 */ /* 0x000ea20000000800 */
[----:B------:R-:W-:-:S07]  /*33fa0*/  FFMA.FTZ R155, R24, R66, -R71 ;  /* 0x00000042189b7223 */ /* 0x000fce0000010847 */
[----:B------:R3:W-:Y:S01]  /*33fb0*/  MUFU.EX2 R19, R8 ;  /* 0x0000000800137308 */ /* 0x0007e20000000800 */
[----:B------:R-:W-:-:S07]  /*33fc0*/  FFMA.FTZ R162, R49, R66, -R3 ;  /* 0x0000004231a27223 */ /* 0x000fce0000010803 */
[----:B------:R-:W5:Y:S01]  /*33fd0*/  MUFU.EX2 R20, R32 ;  /* 0x0000002000147308 */ /* 0x000f620000000800 */
[----:B---3--:R-:W-:Y:S01]  /*33fe0*/  FADD.FTZ R8, R172, R67 ;  /* 0x00000043ac087221 */ /* 0x008fe20000010000 */
[----:B------:R-:W-:-:S06]  /*33ff0*/  FFMA.FTZ R14, R14, R66, -R3 ;  /* 0x000000420e0e7223 */ /* 0x000fcc0000010803 */
[----:B------:R-:W3:Y:S01]  /*34000*/  MUFU.EX2 R152, R152 ;  /* 0x0000009800987308 */ /* 0x000ee20000000800 */
[----:B0-----:R-:W-:Y:S01]  /*34010*/  FADD.FTZ R49, R21, R8 ;  /* 0x0000000815317221 */ /* 0x001fe20000010000 */
[----:B------:R-:W-:-:S06]  /*34020*/  FFMA.FTZ R165, R42, R66, -R71 ;  /* 0x000000422aa57223 */ /* 0x000fcc0000010847 */
[----:B------:R4:W-:Y:S01]  /*34030*/  MUFU.EX2 R25, R9 ;  /* 0x0000000900197308 */ /* 0x0009e20000000800 */
[----:B------:R-:W-:-:S07]  /*34040*/  FFMA.FTZ R42, R43, R66, -R71 ;  /* 0x000000422b2a7223 */ /* 0x000fce0000010847 */
[----:B------:R-:W0:Y:S01]  /*34050*/  MUFU.EX2 R153, R153 ;  /* 0x0000009900997308 */ /* 0x000e220000000800 */
[----:B----4-:R-:W-:Y:S01]  /*34060*/  FADD.FTZ R9, R173, R68 ;  /* 0x00000044ad097221 */ /* 0x010fe20000010000 */
[----:B------:R-:W-:-:S03]  /*34070*/  FFMA.FTZ R28, R37, R66, -R3 ;  /* 0x00000042251c7223 */ /* 0x000fc60000010803 */
[----:B-1----:R-:W-:-:S03]  /*34080*/  FADD.FTZ R8, R18, R9 ;  /* 0x0000000912087221 */ /* 0x002fc60000010000 */
[----:B------:R-:W1:Y:S01]  /*34090*/  MUFU.EX2 R24, R36 ;  /* 0x0000002400187308 */ /* 0x000e620000000800 */
[----:B--2---:R-:W-:Y:S01]  /*340a0*/  FADD.FTZ R9, R175, R8 ;  /* 0x00000008af097221 */ /* 0x004fe20000010000 */
[-C--:B------:R-:W-:Y:S01]  /*340b0*/  FFMA.FTZ R158, R44, R66.reuse, -R3 ;  /* 0x000000422c9e7223 */ /* 0x080fe20000010803 */
[-CC-:B------:R-:W-:Y:S01]  /*340c0*/  FFMA.FTZ R157, R26, R66.reuse, -R71.reuse ;  /* 0x000000421a9d7223 */ /* 0x180fe20000010847 */
[----:B------:R-:W-:-:S04]  /*340d0*/  FFMA.FTZ R44, R27, R66, -R71 ;  /* 0x000000421b2c7223 */ /* 0x000fc80000010847 */
[----:B------:R-:W2:Y:S01]  /*340e0*/  MUFU.EX2 R154, R154 ;  /* 0x0000009a009a7308 */ /* 0x000ea20000000800 */
[----:B-----5:R-:W-:Y:S01]  /*340f0*/  FADD.FTZ R8, R20, R9 ;  /* 0x0000000914087221 */ /* 0x020fe20000010000 */
[----:B------:R-:W-:-:S06]  /*34100*/  FFMA.FTZ R29, R41, R66, -R3 ;  /* 0x00000042291d7223 */ /* 0x000fcc0000010803 */
[----:B------:R4:W-:Y:S08]  /*34110*/  MUFU.EX2 R43, R14 ;  /* 0x0000000e002b7308 */ /* 0x0009f00000000800 */
[----:B------:R-:W5:Y:S01]  /*34120*/  MUFU.EX2 R155, R155 ;  /* 0x0000009b009b7308 */ /* 0x000f620000000800 */
[----:B----4-:R-:W-:-:S04]  /*34130*/  FADD.FTZ R14, R174, R49 ;  /* 0x00000031ae0e7221 */ /* 0x010fc80000010000 */
[----:B------:R-:W-:-:S03]  /*34140*/  FADD.FTZ R15, R19, R14 ;  /* 0x0000000e130f7221 */ /* 0x000fc60000010000 */
[----:B------:R-:W4:Y:S01]  /*34150*/  MUFU.EX2 R27, R28 ;  /* 0x0000001c001b7308 */ /* 0x000f220000000800 */
[----:B---3--:R-:W-:Y:S01]  /*34160*/  FADD.FTZ R14, R152, R15 ;  /* 0x0000000f980e7221 */ /* 0x008fe20000010000 */
[----:B0-----:R-:W-:-:S06]  /*34170*/  FADD.FTZ R9, R153, R8 ;  /* 0x0000000899097221 */ /* 0x001fcc0000010000 */
[----:B------:R-:W0:Y:S01]  /*34180*/  MUFU.EX2 R26, R40 ;  /* 0x00000028001a7308 */ /* 0x000e220000000800 */
[----:B------:R-:W-:Y:S01]  /*34190*/  FFMA.FTZ R159, R30, R66, -R71 ;  /* 0x000000421e9f7223 */ /* 0x000fe20000010847 */
[----:B------:R-:W-:Y:S01]  /*341a0*/  FADD.FTZ R15, R25, R14 ;  /* 0x0000000e190f7221 */ /* 0x000fe20000010000 */
[----:B-1----:R-:W-:-:S05]  /*341b0*/  FADD.FTZ R8, R24, R9 ;  /* 0x0000000918087221 */ /* 0x002fca0000010000 */
[----:B------:R-:W1:Y:S01]  /*341c0*/  MUFU.EX2 R156, R156 ;  /* 0x0000009c009c7308 */ /* 0x000e620000000800 */
[----:B------:R-:W-:-:S07]  /*341d0*/  FFMA.FTZ R30, R31, R66, -R71 ;  /* 0x000000421f1e7223 */ /* 0x000fce0000010847 */
[----:B------:R-:W3:Y:S01]  /*341e0*/  MUFU.EX2 R157, R157 ;  /* 0x0000009d009d7308 */ /* 0x000ee20000000800 */
[----:B------:R-:W-:Y:S01]  /*341f0*/  FFMA.FTZ R81, R81, R66, -R3 ;  /* 0x0000004251517223 */ /* 0x000fe20000010803 */
[----:B--2---:R-:W-:Y:S01]  /*34200*/  FADD.FTZ R14, R154, R15 ;  /* 0x0000000f9a0e7221 */ /* 0x004fe20000010000 */
[----:B-----5:R-:W-:-:S05]  /*34210*/  FADD.FTZ R9, R155, R8 ;  /* 0x000000089b097221 */ /* 0x020fca0000010000 */
[----:B------:R-:W2:Y:S01]  /*34220*/  MUFU.EX2 R29, R29 ;  /* 0x0000001d001d7308 */ /* 0x000ea20000000800 */
[-C--:B------:R-:W-:Y:S01]  /*34230*/  FFMA.FTZ R160, R47, R66.reuse, -R3 ;  /* 0x000000422fa07223 */ /* 0x080fe20000010803 */
[----:B------:R-:W-:-:S06]  /*34240*/  FFMA.FTZ R161, R34, R66, -R71 ;  /* 0x0000004222a17223 */ /* 0x000fcc0000010847 */
[----:B------:R-:W5:Y:S01]  /*34250*/  MUFU.EX2 R28, R44 ;  /* 0x0000002c001c7308 */ /* 0x000f620000000800 */
[----:B----4-:R-:W-:Y:S01]  /*34260*/  FADD.FTZ R15, R27, R14 ;  /* 0x0000000e1b0f7221 */ /* 0x010fe20000010000 */
[----:B0-----:R-:W-:-:S06]  /*34270*/  FADD.FTZ R8, R26, R9 ;  /* 0x000000091a087221 */ /* 0x001fcc0000010000 */
[----:B------:R-:W0:Y:S01]  /*34280*/  MUFU.EX2 R158, R158 ;  /* 0x0000009e009e7308 */ /* 0x000e220000000800 */
[----:B------:R-:W-:-:S07]  /*34290*/  FFMA.FTZ R33, R48, R66, -R3 ;  /* 0x0000004230217223 */ /* 0x000fce0000010803 */
[----:B------:R-:W4:Y:S01]  /*342a0*/  MUFU.EX2 R159, R159 ;  /* 0x0000009f009f7308 */ /* 0x000f220000000800 */
[----:B------:R-:W-:Y:S01]  /*342b0*/  FFMA.FTZ R47, R35, R66, -R71 ;  /* 0x00000042232f7223 */ /* 0x000fe20000010847 */
[----:B-1----:R-:W-:Y:S01]  /*342c0*/  FADD.FTZ R14, R156, R15 ;  /* 0x0000000f9c0e7221 */ /* 0x002fe20000010000 */
[----:B---3--:R-:W-:-:S05]  /*342d0*/  FADD.FTZ R9, R157, R8 ;  /* 0x000000089d097221 */ /* 0x008fca0000010000 */
[----:B------:R-:W1:Y:S01]  /*342e0*/  MUFU.EX2 R31, R81 ;  /* 0x00000051001f7308 */ /* 0x000e620000000800 */
[----:B------:R-:W-:-:S07]  /*342f0*/  FFMA.FTZ R163, R38, R66, -R71 ;  /* 0x0000004226a37223 */ /* 0x000fce0000010847 */
[----:B------:R-:W3:Y:S01]  /*34300*/  MUFU.EX2 R30, R30 ;  /* 0x0000001e001e7308 */ /* 0x000ee20000000800 */
[----:B--2---:R-:W-:Y:S01]  /*34310*/  FADD.FTZ R15, R29, R14 ;  /* 0x0000000e1d0f7221 */ /* 0x004fe20000010000 */
[----:B-----5:R-:W-:-:S06]  /*34320*/  FADD.FTZ R8, R28, R9 ;  /* 0x000000091c087221 */ /* 0x020fcc0000010000 */
[----:B------:R-:W2:Y:S01]  /*34330*/  MUFU.EX2 R160, R160 ;  /* 0x000000a000a07308 */ /* 0x000ea20000000800 */
[----:B------:R-:W-:-:S07]  /*34340*/  FFMA.FTZ R34, R39, R66, -R71 ;  /* 0x0000004227227223 */ /* 0x000fce0000010847 */
[----:B------:R-:W5:Y:S01]  /*34350*/  MUFU.EX2 R161, R161 ;  /* 0x000000a100a17308 */ /* 0x000f620000000800 */
[----:B------:R-:W-:Y:S01]  /*34360*/  FFMA.FTZ R50, R50, R66, -R3 ;  /* 0x0000004232327223 */ /* 0x000fe20000010803 */
[----:B0-----:R-:W-:Y:S01]  /*34370*/  FADD.FTZ R14, R158, R15 ;  /* 0x0000000f9e0e7221 */ /* 0x001fe20000010000 */
[----:B----4-:R-:W-:-:S05]  /*34380*/  FADD.FTZ R9, R159, R8 ;  /* 0x000000089f097221 */ /* 0x010fca0000010000 */
[----:B------:R-:W0:Y:S01]  /*34390*/  MUFU.EX2 R33, R33 ;  /* 0x0000002100217308 */ /* 0x000e220000000800 */
[----:B------:R-:W-:-:S07]  /*343a0*/  FFMA.FTZ R164, R51, R66, -R3 ;  /* 0x0000004233a47223 */ /* 0x000fce0000010803 */
[----:B------:R-:W4:Y:S01]  /*343b0*/  MUFU.EX2 R32, R47 ;  /* 0x0000002f00207308 */ /* 0x000f220000000800 */
[----:B-1----:R-:W-:Y:S01]  /*343c0*/  FADD.FTZ R15, R31, R14 ;  /* 0x0000000e1f0f7221 */ /* 0x002fe20000010000 */
[----:B---3--:R-:W-:-:S06]  /*343d0*/  FADD.FTZ R8, R30, R9 ;  /* 0x000000091e087221 */ /* 0x008fcc0000010000 */
[----:B------:R-:W1:Y:S01]  /*343e0*/  MUFU.EX2 R162, R162 ;  /* 0x000000a200a27308 */ /* 0x000e620000000800 */
[----:B------:R-:W-:-:S07]  /*343f0*/  FFMA.FTZ R37, R52, R66, -R3 ;  /* 0x0000004234257223 */ /* 0x000fce0000010803 */
[----:B------:R-:W3:Y:S01]  /*34400*/  MUFU.EX2 R163, R163 ;  /* 0x000000a300a37308 */ /* 0x000ee20000000800 */
[----:B--2---:R-:W-:Y:S01]  /*34410*/  FADD.FTZ R14, R160, R15 ;  /* 0x0000000fa00e7221 */ /* 0x004fe20000010000 */
[----:B-----5:R-:W-:-:S06]  /*34420*/  FADD.FTZ R9, R161, R8 ;  /* 0x00000008a1097221 */ /* 0x020fcc0000010000 */
[----:B------:R-:W2:Y:S01]  /*34430*/  MUFU.EX2 R35, R50 ;  /* 0x0000003200237308 */ /* 0x000ea20000000800 */
[-C--:B------:R-:W-:Y:S01]  /*34440*/  FFMA.FTZ R166, R53, R66.reuse, -R3 ;  /* 0x0000004235a67223 */ /* 0x080fe20000010803 */
[----:B------:R-:W-:-:S06]  /*34450*/  FFMA.FTZ R167, R46, R66, -R71 ;  /* 0x000000422ea77223 */ /* 0x000fcc0000010847 */
[----:B------:R-:W5:Y:S01]  /*34460*/  MUFU.EX2 R34, R34 ;  /* 0x0000002200227308 */ /* 0x000f620000000800 */
[----:B0-----:R-:W-:Y:S01]  /*34470*/  FADD.FTZ R15, R33, R14 ;  /* 0x0000000e210f7221 */ /* 0x001fe20000010000 */
[----:B----4-:R-:W-:-:S06]  /*34480*/  FADD.FTZ R8, R32, R9 ;  /* 0x0000000920087221 */ /* 0x010fcc0000010000 */
[----:B------:R-:W0:Y:S01]  /*34490*/  MUFU.EX2 R164, R164 ;  /* 0x000000a400a47308 */ /* 0x000e220000000800 */
[----:B------:R-:W-:-:S07]  /*344a0*/  FFMA.FTZ R38, R64, R66, -R71 ;  /* 0x0000004240267223 */ /* 0x000fce0000010847 */
[----:B------:R-:W4:Y:S01]  /*344b0*/  MUFU.EX2 R165, R165 ;  /* 0x000000a500a57308 */ /* 0x000f220000000800 */
[----:B------:R-:W-:Y:S01]  /*344c0*/  FFMA.FTZ R55, R55, R66, -R3 ;  /* 0x0000004237377223 */ /* 0x000fe20000010803 */
[----:B-1----:R-:W-:Y:S01]  /*344d0*/  FADD.FTZ R14, R162, R15 ;  /* 0x0000000fa20e7221 */ /* 0x002fe20000010000 */
[----:B---3--:R-:W-:-:S05]  /*344e0*/  FADD.FTZ R9, R163, R8 ;  /* 0x00000008a3097221 */ /* 0x008fca0000010000 */
[----:B------:R-:W1:Y:S01]  /*344f0*/  MUFU.EX2 R37, R37 ;  /* 0x0000002500257308 */ /* 0x000e620000000800 */
[-C--:B------:R-:W-:Y:S01]  /*34500*/  FFMA.FTZ R168, R59, R66.reuse, -R3 ;  /* 0x000000423ba87223 */ /* 0x080fe20000010803 */
[----:B------:R-:W-:-:S06]  /*34510*/  FFMA.FTZ R169, R65, R66, -R71 ;  /* 0x0000004241a97223 */ /* 0x000fcc0000010847 */
        /* <DEDUP_REMOVED lines=15> */
[----:B------:R-:W1:Y:S08]  /*34610*/  MUFU.EX2 R168, R168 ;  /* 0x000000a800a87308 */ /* 0x000e700000000800 */
[----:B------:R-:W3:Y:S01]  /*34620*/  MUFU.EX2 R169, R169 ;  /* 0x000000a900a97308 */ /* 0x000ee20000000800 */
[----:B------:R-:W-:Y:S01]  /*34630*/  FFMA.FTZ R3, R58, R66, -R71 ;  /* 0x000000423a037223 */ /* 0x000fe20000010847 */
[----:B--2---:R-:W-:Y:S01]  /*34640*/  FADD.FTZ R14, R166, R15 ;  /* 0x0000000fa60e7221 */ /* 0x004fe20000010000 */
[----:B-----5:R-:W-:-:S05]  /*34650*/  FADD.FTZ R9, R167, R8 ;  /* 0x00000008a7097221 */ /* 0x020fca0000010000 */
[----:B------:R-:W2:Y:S08]  /*34660*/  MUFU.EX2 R41, R41 ;  /* 0x0000002900297308 */ /* 0x000eb00000000800 */
[----:B------:R-:W5:Y:S01]  /*34670*/  MUFU.EX2 R56, R56 ;  /* 0x0000003800387308 */ /* 0x000f620000000800 */
[----:B0-----:R-:W-:Y:S01]  /*34680*/  FADD.FTZ R15, R39, R14 ;  /* 0x0000000e270f7221 */ /* 0x001fe20000010000 */
[----:B----4-:R-:W-:-:S06]  /*34690*/  FADD.FTZ R8, R38, R9 ;  /* 0x0000000926087221 */ /* 0x010fcc0000010000 */
[----:B------:R-:W0:Y:S08]  /*346a0*/  MUFU.EX2 R170, R170 ;  /* 0x000000aa00aa7308 */ /* 0x000e300000000800 */
[----:B------:R-:W4:Y:S01]  /*346b0*/  MUFU.EX2 R171, R2 ;  /* 0x0000000200ab7308 */ /* 0x000f220000000800 */
[----:B-1----:R-:W-:Y:S01]  /*346c0*/  FADD.FTZ R14, R168, R15 ;  /* 0x0000000fa80e7221 */ /* 0x002fe20000010000 */
[----:B---3--:R-:W-:-:S06]  /*346d0*/  FADD.FTZ R9, R169, R8 ;  /* 0x00000008a9097221 */ /* 0x008fcc0000010000 */
[----:B------:R1:W3:Y:S01]  /*346e0*/  MUFU.EX2 R40, R3 ;  /* 0x0000000300287308 */ /* 0x0002e20000000800 */
[----:B--2---:R-:W-:Y:S01]  /*346f0*/  FADD.FTZ R15, R41, R14 ;  /* 0x0000000e290f7221 */ /* 0x004fe20000010000 */
[----:B-----5:R-:W-:-:S03]  /*34700*/  FADD.FTZ R8, R56, R9 ;  /* 0x0000000938087221 */ /* 0x020fc60000010000 */
[----:B0-----:R-:W-:Y:S01]  /*34710*/  FADD.FTZ R14, R170, R15 ;  /* 0x0000000faa0e7221 */ /* 0x001fe20000010000 */
[----:B----4-:R-:W-:-:S03]  /*34720*/  FADD.FTZ R9, R171, R8 ;  /* 0x00000008ab097221 */ /* 0x010fc60000010000 */
[----:B-1----:R-:W-:Y:S01]  /*34730*/  FADD.FTZ R3, R43, R14 ;  /* 0x0000000e2b037221 */ /* 0x002fe20000010000 */
[----:B---3--:R-:W-:-:S04]  /*34740*/  FADD.FTZ R15, R40, R9 ;  /* 0x00000009280f7221 */ /* 0x008fc80000010000 */
[----:B------:R-:W-:Y:S04]  /*34750*/  ST.E desc[UR4][R6.64+0x10], R3 ;  /* 0x0000100306007985 */ /* 0x000fe8000c101904 */
[----:B------:R0:W-:Y:S04]  /*34760*/  ST.E desc[UR6][R6.64+0x14], R15 ;  /* 0x0000140f06007985 */ /* 0x0001e8000c101906 */
[----:B------:R-:W2:Y:S01]  /*34770*/  LDL.64 R8, [R0+0x80] ;  /* 0x0000800000087983 */ /* 0x000ea20000100a00 */
[C---:B------:R-:W-:Y:S02]  /*34780*/  R2UR UR18, R4.reuse ;  /* 0x00000000041272ca */ /* 0x040fe400000e0000 */
[----:B------:R-:W-:Y:S01]  /*34790*/  R2UR UR19, R5 ;  /* 0x00000000051372ca */ /* 0x000fe200000e0000 */
[----:B--2---:R-:W2:Y:S04]  /*347a0*/  LD.E R2, desc[UR4][R8.64] ;  /* 0x0000000408027980 */ /* 0x004ea8000c101900 */
[----:B------:R-:W3:Y:S04]  /*347b0*/  LD.E R48, desc[UR4][R8.64+0x30] ;  /* 0x0000300408307980 */ /* 0x000ee8000c101900 */
        /* <DEDUP_REMOVED lines=16> */
[----:B------:R-:W-:-:S02]  /*348c0*/  R2UR UR10, R4 ;  /* 0x00000000040a72ca */ /* 0x000fc400000e0000 */
[C---:B------:R-:W-:Y:S01]  /*348d0*/  R2UR UR11, R5.reuse ;  /* 0x00000000050b72ca */ /* 0x040fe200000e0000 */
[----:B------:R-:W5:Y:S01]  /*348e0*/  LD.E R92, desc[UR18][R8.64+0xd0] ;  /* 0x0000d012085c7980 */ /* 0x000f62000c101900 */
[C---:B------:R-:W-:Y:S02]  /*348f0*/  R2UR UR12, R4.reuse ;  /* 0x00000000040c72ca */ /* 0x040fe400000e0000 */
[C---:B------:R-:W-:Y:S01]  /*34900*/  R2UR UR13, R5.reuse ;  /* 0x00000000050d72ca */ /* 0x040fe200000e0000 */
[----:B------:R-:W5:Y:S01]  /*34910*/  LD.E R108, desc[UR18][R8.64+0x110] ;  /* 0x00011012086c7980 */ /* 0x000f62000c101900 */
[C---:B------:R-:W-:Y:S02]  /*34920*/  R2UR UR14, R4.reuse ;  /* 0x00000000040e72ca */ /* 0x040fe400000e0000 */
[----:B------:R-:W-:Y:S02]  /*34930*/  R2UR UR15, R5 ;  /* 0x00000000050f72ca */ /* 0x000fe400000e0000 */
[----:B------:R-:W-:-:S02]  /*34940*/  R2UR UR16, R4 ;  /* 0x00000000041072ca */ /* 0x000fc400000e0000 */
[----:B------:R-:W-:Y:S01]  /*34950*/  R2UR UR17, R5 ;  /* 0x00000000051172ca */ /* 0x000fe200000e0000 */
        /* <DEDUP_REMOVED lines=22> */
[----:B--2---:R-:W-:-:S03]  /*34ac0*/  FMUL.FTZ R3, R45, R2 ;  /* 0x000000022d037220 */ /* 0x004fc60000410000 */
[----:B------:R-:W2:Y:S04]  /*34ad0*/  LD.E R2, desc[UR18][R8.64+0x150] ;  /* 0x0001501208027980 */ /* 0x000ea8000c101900 */
[----:B------:R3:W-:Y:S02]  /*34ae0*/  ST.E desc[UR4][R8.64], R3 ;  /* 0x0000000308007985 */ /* 0x0007e4000c101904 */
[----:B---3--:R-:W-:-:S05]  /*34af0*/  FMUL.FTZ R3, R45, R48 ;  /* 0x000000302d037220 */ /* 0x008fca0000410000 */
[----:B------:R4:W-:Y:S02]  /*34b00*/  ST.E desc[UR4][R8.64+0x30], R3 ;  /* 0x0000300308007985 */ /* 0x0009e4000c101904 */
[----:B----4-:R-:W-:-:S05]  /*34b10*/  FMUL.FTZ R3, R45, R64 ;  /* 0x000000402d037220 */ /* 0x010fca0000410000 */
[----:B------:R5:W-:Y:S02]  /*34b20*/  ST.E desc[UR4][R8.64+0x60], R3 ;  /* 0x0000600308007985 */ /* 0x000be4000c101904 */
[----:B-----5:R-:W-:-:S05]  /*34b30*/  FMUL.FTZ R3, R45, R78 ;  /* 0x0000004e2d037220 */ /* 0x020fca0000410000 */
[----:B------:R0:W-:Y:S02]  /*34b40*/  ST.E desc[UR4][R8.64+0x94], R3 ;  /* 0x0000940308007985 */ /* 0x0001e4000c101904 */
[----:B0-----:R-:W-:-:S05]  /*34b50*/  FMUL.FTZ R3, R45, R94 ;  /* 0x0000005e2d037220 */ /* 0x001fca0000410000 */
[----:B------:R0:W-:Y:S02]  /*34b60*/  ST.E desc[UR4][R8.64+0xd4], R3 ;  /* 0x0000d40308007985 */ /* 0x0001e4000c101904 */
[----:B0-----:R-:W-:-:S05]  /*34b70*/  FMUL.FTZ R3, R45, R110 ;  /* 0x0000006e2d037220 */ /* 0x001fca0000410000 */
[----:B------:R2:W-:Y:S02]  /*34b80*/  ST.E desc[UR4][R8.64+0x114], R3 ;  /* 0x0001140308007985 */ /* 0x0005e4000c101904 */
[C---:B--2---:R-:W-:Y:S02]  /*34b90*/  FMUL.FTZ R3, R45.reuse, R2 ;  /* 0x000000022d037220 */ /* 0x044fe40000410000 */
[----:B------:R-:W2:Y:S01]  /*34ba0*/  LD.E R2, desc[UR6][R8.64+0x154] ;  /* 0x0001540608027980 */ /* 0x000ea2000c101900 */
[----:B------:R-:W-:-:S05]  /*34bb0*/  FMUL.FTZ R7, R45, R14 ;  /* 0x0000000e2d077220 */ /* 0x000fca0000410000 */
[----:B------:R0:W-:Y:S02]  /*34bc0*/  ST.E desc[UR6][R8.64+0x4], R7 ;  /* 0x0000040708007985 */ /* 0x0001e4000c101906 */
[----:B0-----:R-:W-:-:S05]  /*34bd0*/  FMUL.FTZ R7, R45, R50 ;  /* 0x000000322d077220 */ /* 0x001fca0000410000 */
        /* <DEDUP_REMOVED lines=73> */
[----:B------:R-:W-:Y:S04]  /*35070*/  ST.E desc[UR4][R8.64+0x1d0], R7 ;  /* 0x0001d00708007985 */ /* 0x000fe8000c101904 */
[----:B------:R0:W-:Y:S04]  /*35080*/  ST.E desc[UR4][R8.64+0x1e0], R3 ;  /* 0x0001e00308007985 */ /* 0x0001e8000c101904 */
[----:B0-----:R-:W3:Y:S01]  /*35090*/  LD.E R3, desc[UR6][R8.64+0x8] ;  /* 0x0000080608037980 */ /* 0x001ee2000c101900 */
[----:B--2---:R-:W-:-:S03]  /*350a0*/  FMUL.FTZ R7, R45, R2 ;  /* 0x000000022d077220 */ /* 0x004fc60000410000 */
[----:B------:R-:W2:Y:S04]  /*350b0*/  LD.E R2, desc[UR6][R8.64+0x1f0] ;  /* 0x0001f00608027980 */ /* 0x000ea8000c101900 */
[----:B------:R0:W-:Y:S04]  /*350c0*/  ST.E desc[UR4][R8.64+0x1e4], R7 ;  /* 0x0001e40708007985 */ /* 0x0001e8000c101904 */
[----:B0-----:R-:W4:Y:S01]  /*350d0*/  LD.E R7, desc[UR6][R8.64+0xc] ;  /* 0x00000c0608077980 */ /* 0x001f22000c101900 */
[----:B---3--:R-:W-:-:S03]  /*350e0*/  FMUL.FTZ R3, R54, R3 ;  /* 0x0000000336037220 */ /* 0x008fc60000410000 */
[----:B------:R-:W-:Y:S04]  /*350f0*/  ST.E desc[UR4][R8.64+0x1d4], R15 ;  /* 0x0001d40f08007985 */ /* 0x000fe8000c101904 */
[----:B------:R0:W-:Y:S04]  /*35100*/  ST.E desc[UR4][R8.64+0x8], R3 ;  /* 0x0000080308007985 */ /* 0x0001e8000c101904 */
[----:B0-----:R-:W3:Y:S01]  /*35110*/  LD.E R3, desc[UR6][R8.64+0x1c] ;  /* 0x00001c0608037980 */ /* 0x001ee2000c101900 */
[----:B--2---:R-:W-:-:S03]  /*35120*/  FMUL.FTZ R15, R45, R2 ;  /* 0x000000022d0f7220 */ /* 0x004fc60000410000 */
[----:B------:R-:W2:Y:S04]  /*35130*/  LD.E R2, desc[UR6][R8.64+0x1f4] ;  /* 0x0001f40608027980 */ /* 0x000ea8000c101900 */
[----:B------:R0:W-:Y:S01]  /*35140*/  ST.E desc[UR4][R8.64+0x1f0], R15 ;  /* 0x0001f00f08007985 */ /* 0x0001e2000c101904 */
[----:B----4-:R-:W-:-:S03]  /*35150*/  FMUL.FTZ R7, R54, R7 ;  /* 0x0000000736077220 */ /* 0x010fc60000410000 */
[----:B0-----:R-:W4:Y:S04]  /*35160*/  LD.E R15, desc[UR6][R8.64+0x18] ;  /* 0x00001806080f7980 */ /* 0x001f28000c101900 */
[----:B------:R0:W-:Y:S04]  /*35170*/  ST.E desc[UR4][R8.64+0xc], R7 ;  /* 0x00000c0708007985 */ /* 0x0001e8000c101904 */
[----:B0-----:R-:W5:Y:S01]  /*35180*/  LD.E R7, desc[UR6][R8.64+0x28] ;  /* 0x0000280608077980 */ /* 0x001f62000c101900 */
[----:B---3--:R-:W-:-:S05]  /*35190*/  FMUL.FTZ R3, R54, R3 ;  /* 0x0000000336037220 */ /* 0x008fca0000410000 */
[----:B------:R0:W-:Y:S04]  /*351a0*/  ST.E desc[UR4][R8.64+0x1c], R3 ;  /* 0x00001c0308007985 */ /* 0x0001e8000c101904 */
[----:B0-----:R-:W3:Y:S01]  /*351b0*/  LD.E R3, desc[UR6][R8.64+0x38] ;  /* 0x0000380608037980 */ /* 0x001ee2000c101900 */
[----:B----4-:R-:W-:-:S05]  /*351c0*/  FMUL.FTZ R15, R54, R15 ;  /* 0x0000000f360f7220 */ /* 0x010fca0000410000 */
[----:B------:R0:W-:Y:S01]  /*351d0*/  ST.E desc[UR4][R8.64+0x18], R15 ;  /* 0x0000180f08007985 */ /* 0x0001e2000c101904 */
[----:B-----5:R-:W-:-:S03]  /*351e0*/  FMUL.FTZ R7, R54, R7 ;  /* 0x0000000736077220 */ /* 0x020fc60000410000 */
        /* <DEDUP_REMOVED lines=39> */
[C---:B------:R-:W-:Y:S01]  /*35460*/  FMUL.FTZ R47, R45.reuse, R6 ;  /* 0x000000062d2f7220 */ /* 0x040fe20000410000 */
[C---:B------:R-:W-:Y:S01]  /*35470*/  FMUL.FTZ R49, R45.reuse, R44 ;  /* 0x0000002c2d317220 */ /* 0x040fe20000410000 */
[C---:B------:R-:W-:Y:S01]  /*35480*/  FMUL.FTZ R51, R45.reuse, R46 ;  /* 0x0000002e2d337220 */ /* 0x040fe20000410000 */
[----:B------:R-:W-:-:S02]  /*35490*/  FMUL.FTZ R53, R45, R60 ;  /* 0x0000003c2d357220 */ /* 0x000fc40000410000 */
[----:B------:R0:W-:Y:S04]  /*354a0*/  ST.E desc[UR10][R8.64+0x14], R47 ;  /* 0x0000142f08007985 */ /* 0x0001e8000c10190a */
[----:B------:R1:W-:Y:S01]  /*354b0*/  ST.E desc[UR12][R8.64+0x20], R49 ;  /* 0x0000203108007985 */ /* 0x0003e2000c10190c */
[C---:B0-----:R-:W-:Y:S01]  /*354c0*/  FMUL.FTZ R47, R45.reuse, R58 ;  /* 0x0000003a2d2f7220 */ /* 0x041fe20000410000 */
[C---:B-1----:R-:W-:Y:S02]  /*354d0*/  FMUL.FTZ R49, R45.reuse, R62 ;  /* 0x0000003e2d317220 */ /* 0x042fe40000410000 */
[----:B------:R0:W-:Y:S04]  /*354e0*/  ST.E desc[UR14][R8.64+0x24], R51 ;  /* 0x0000243308007985 */ /* 0x0001e8000c10190e */
[----:B------:R1:W-:Y:S04]  /*354f0*/  ST.E desc[UR10][R8.64+0x44], R47 ;  /* 0x0000442f08007985 */ /* 0x0003e8000c10190a */
[----:B------:R2:W-:Y:S04]  /*35500*/  ST.E desc[UR16][R8.64+0x50], R53 ;  /* 0x0000503508007985 */ /* 0x0005e8000c101910 */
[----:B------:R3:W-:Y:S01]  /*35510*/  ST.E desc[UR12][R8.64+0x54], R49 ;  /* 0x0000543108007985 */ /* 0x0007e2000c10190c */
[C---:B0-----:R-:W-:Y:S01]  /*35520*/  FMUL.FTZ R51, R45.reuse, R72 ;  /* 0x000000482d337220 */ /* 0x041fe20000410000 */
[C---:B-1----:R-:W-:Y:S01]  /*35530*/  FMUL.FTZ R47, R45.reuse, R70 ;  /* 0x000000462d2f7220 */ /* 0x042fe20000410000 */
[C---:B--2---:R-:W-:Y:S01]  /*35540*/  FMUL.FTZ R53, R45.reuse, R76 ;  /* 0x0000004c2d357220 */ /* 0x044fe20000410000 */
[----:B---3--:R-:W-:-:S03]  /*35550*/  FMUL.FTZ R49, R45, R74 ;  /* 0x0000004a2d317220 */ /* 0x008fc60000410000 */
[----:B------:R0:W-:Y:S04]  /*35560*/  ST.E desc[UR10][R8.64+0x74], R47 ;  /* 0x0000742f08007985 */ /* 0x0001e8000c10190a */
[----:B------:R1:W-:Y:S04]  /*35570*/  ST.E desc[UR14][R8.64+0x80], R51 ;  /* 0x0000803308007985 */ /* 0x0003e8000c10190e */
[----:B------:R2:W-:Y:S04]  /*35580*/  ST.E desc[UR12][R8.64+0x84], R49 ;  /* 0x0000843108007985 */ /* 0x0005e8000c10190c */
[----:B------:R3:W-:Y:S01]  /*35590*/  ST.E desc[UR16][R8.64+0x90], R53 ;  /* 0x0000903508007985 */ /* 0x0007e2000c101910 */
[C---:B0-----:R-:W-:Y:S01]  /*355a0*/  FMUL.FTZ R47, R45.reuse, R84 ;  /* 0x000000542d2f7220 */ /* 0x041fe20000410000 */
[C---:B-1----:R-:W-:Y:S01]  /*355b0*/  FMUL.FTZ R51, R45.reuse, R88 ;  /* 0x000000582d337220 */ /* 0x042fe20000410000 */
[C---:B--2---:R-:W-:Y:S01]  /*355c0*/  FMUL.FTZ R49, R45.reuse, R86 ;  /* 0x000000562d317220 */ /* 0x044fe20000410000 */
[----:B---3--:R-:W-:-:S02]  /*355d0*/  FMUL.FTZ R53, R45, R90 ;  /* 0x0000005a2d357220 */ /* 0x008fc40000410000 */
[----:B------:R0:W-:Y:S01]  /*355e0*/  ST.E desc[UR10][R8.64+0xb0], R47 ;  /* 0x0000b02f08007985 */ /* 0x0001e2000c10190a */
[----:B------:R-:W-:-:S03]  /*355f0*/  FMUL.FTZ R55, R45, R92 ;  /* 0x0000005c2d377220 */ /* 0x000fc60000410000 */
[----:B------:R1:W-:Y:S04]  /*35600*/  ST.E desc[UR12][R8.64+0xb4], R49 ;  /* 0x0000b43108007985 */ /* 0x0003e8000c10190c */
[----:B------:R2:W-:Y:S04]  /*35610*/  ST.E desc[UR14][R8.64+0xc0], R51 ;  /* 0x0000c03308007985 */ /* 0x0005e8000c10190e */
[----:B------:R3:W-:Y:S01]  /*35620*/  ST.E desc[UR16][R8.64+0xc4], R53 ;  /* 0x0000c43508007985 */ /* 0x0007e2000c101910 */
[C---:B0-----:R-:W-:Y:S01]  /*35630*/  FMUL.FTZ R47, R45.reuse, R100 ;  /* 0x000000642d2f7220 */ /* 0x041fe20000410000 */
[C---:B-1----:R-:W-:Y:S01]  /*35640*/  FMUL.FTZ R49, R45.reuse, R102 ;  /* 0x000000662d317220 */ /* 0x042fe20000410000 */
[C---:B--2---:R-:W-:Y:S01]  /*35650*/  FMUL.FTZ R51, R45.reuse, R104 ;  /* 0x000000682d337220 */ /* 0x044fe20000410000 */
[----:B---3--:R-:W-:Y:S01]  /*35660*/  FMUL.FTZ R53, R45, R106 ;  /* 0x0000006a2d357220 */ /* 0x008fe20000410000 */
[----:B------:R0:W-:Y:S01]  /*35670*/  ST.E desc[UR18][R8.64+0xd0], R55 ;  /* 0x0000d03708007985 */ /* 0x0001e2000c101912 */
[----:B------:R-:W-:-:S03]  /*35680*/  FMUL.FTZ R3, R54, R3 ;  /* 0x0000000336037220 */ /* 0x000fc60000410000 */
[----:B------:R1:W-:Y:S04]  /*35690*/  ST.E desc[UR10][R8.64+0xf0], R47 ;  /* 0x0000f02f08007985 */ /* 0x0003e8000c10190a */
[----:B------:R2:W-:Y:S04]  /*356a0*/  ST.E desc[UR12][R8.64+0xf4], R49 ;  /* 0x0000f43108007985 */ /* 0x0005e8000c10190c */
[----:B------:R3:W-:Y:S01]  /*356b0*/  ST.E desc[UR14][R8.64+0x100], R51 ;  /* 0x0001003308007985 */ /* 0x0007e2000c10190e */
[----:B0-----:R-:W-:-:S03]  /*356c0*/  FMUL.FTZ R55, R45, R108 ;  /* 0x0000006c2d377220 */ /* 0x001fc60000410000 */
[----:B------:R0:W-:Y:S01]  /*356d0*/  ST.E desc[UR16][R8.64+0x104], R53 ;  /* 0x0001043508007985 */ /* 0x0001e2000c101910 */
[C---:B-1----:R-:W-:Y:S01]  /*356e0*/  FMUL.FTZ R47, R45.reuse, R116 ;  /* 0x000000742d2f7220 */ /* 0x042fe20000410000 */
[C---:B--2---:R-:W-:Y:S01]  /*356f0*/  FMUL.FTZ R49, R45.reuse, R118 ;  /* 0x000000762d317220 */ /* 0x044fe20000410000 */
[C---:B---3--:R-:W-:Y:S01]  /*35700*/  FMUL.FTZ R51, R45.reuse, R120 ;  /* 0x000000782d337220 */ /* 0x048fe20000410000 */
[C---:B0-----:R-:W-:Y:S01]  /*35710*/  FMUL.FTZ R53, R45.reuse, R122 ;  /* 0x0000007a2d357220 */ /* 0x041fe20000410000 */
[----:B------:R-:W-:Y:S01]  /*35720*/  FMUL.FTZ R45, R45, R2 ;  /* 0x000000022d2d7220 */ /* 0x000fe20000410000 */
[----:B------:R-:W-:Y:S04]  /*35730*/  ST.E desc[UR18][R8.64+0x110], R55 ;  /* 0x0001103708007985 */ /* 0x000fe8000c101912 */
[----:B------:R-:W-:Y:S04]  /*35740*/  ST.E desc[UR10][R8.64+0x130], R47 ;  /* 0x0001302f08007985 */ /* 0x000fe8000c10190a */
[----:B------:R-:W-:Y:S04]  /*35750*/  ST.E desc[UR12][R8.64+0x134], R49 ;  /* 0x0001343108007985 */ /* 0x000fe8000c10190c */
[----:B------:R-:W-:Y:S04]  /*35760*/  ST.E desc[UR14][R8.64+0x140], R51 ;  /* 0x0001403308007985 */ /* 0x000fe8000c10190e */
[----:B------:R-:W-:Y:S04]  /*35770*/  ST.E desc[UR16][R8.64+0x144], R53 ;  /* 0x0001443508007985 */ /* 0x000fe8000c101910 */
[----:B------:R-:W-:Y:S04]  /*35780*/  ST.E desc[UR4][R8.64+0x1f4], R45 ;  /* 0x0001f42d08007985 */ /* 0x000fe8000c101904 */
[----:B------:R-:W-:Y:S01]  /*35790*/  ST.E desc[UR4][R8.64+0x98], R3 ;  /* 0x0000980308007985 */ /* 0x000fe2000c101904 */
[----:B----4-:R-:W-:-:S05]  /*357a0*/  FMUL.FTZ R15, R54, R15 ;  /* 0x0000000f360f7220 */ /* 0x010fca0000410000 */
[----:B------:R0:W-:Y:S01]  /*357b0*/  ST.E desc[UR4][R8.64+0x8c], R15 ;  /* 0x00008c0f08007985 */ /* 0x0001e2000c101904 */
[----:B-----5:R-:W-:-:S05]  /*357c0*/  FMUL.FTZ R7, R54, R7 ;  /* 0x0000000736077220 */ /* 0x020fca0000410000 */
[----:B------:R1:W-:Y:S04]  /*357d0*/  ST.E desc[UR4][R8.64+0x9c], R7 ;  /* 0x00009c0708007985 */ /* 0x0003e8000c101904 */
[----:B0-----:R-:W2:Y:S02]  /*357e0*/  LD.E R15, desc[UR6][R8.64+0xa8] ;  /* 0x0000a806080f7980 */ /* 0x001ea4000c101900 */
[----:B--2---:R-:W-:-:S05]  /*357f0*/  FMUL.FTZ R15, R54, R15 ;  /* 0x0000000f360f7220 */ /* 0x004fca0000410000 */
[----:B------:R0:W-:Y:S04]  /*35800*/  ST.E desc[UR4][R8.64+0xa8], R15 ;  /* 0x0000a80f08007985 */ /* 0x0001e8000c101904 */
[----:B------:R-:W2:Y:S02]  /*35810*/  LD.E R3, desc[UR6][R8.64+0xac] ;  /* 0x0000ac0608037980 */ /* 0x000ea4000c101900 */
[----:B--2---:R-:W-:-:S05]  /*35820*/  FMUL.FTZ R3, R54, R3 ;  /* 0x0000000336037220 */ /* 0x004fca0000410000 */
[----:B------:R2:W-:Y:S04]  /*35830*/  ST.E desc[UR4][R8.64+0xac], R3 ;  /* 0x0000ac0308007985 */ /* 0x0005e8000c101904 */
[----:B-1----:R-:W3:Y:S02]  /*35840*/  LD.E R7, desc[UR6][R8.64+0xb8] ;  /* 0x0000b80608077980 */ /* 0x002ee4000c101900 */
[----:B---3--:R-:W-:-:S05]  /*35850*/  FMUL.FTZ R7, R54, R7 ;  /* 0x0000000736077220 */ /* 0x008fca0000410000 */
[----:B------:R1:W-:Y:S04]  /*35860*/  ST.E desc[UR4][R8.64+0xb8], R7 ;  /* 0x0000b80708007985 */ /* 0x0003e8000c101904 */
[----:B0-----:R-:W3:Y:S02]  /*35870*/  LD.E R15, desc[UR6][R8.64+0xbc] ;  /* 0x0000bc06080f7980 */ /* 0x001ee4000c101900 */
[----:B---3--:R-:W-:-:S05]  /*35880*/  FMUL.FTZ R15, R54, R15 ;  /* 0x0000000f360f7220 */ /* 0x008fca0000410000 */
[----:B------:R0:W-:Y:S04]  /*35890*/  ST.E desc[UR4][R8.64+0xbc], R15 ;  /* 0x0000bc0f08007985 */ /* 0x0001e8000c101904 */
[----:B--2---:R-:W2:Y:S02]  /*358a0*/  LD.E R3, desc[UR6][R8.64+0xc8] ;  /* 0x0000c80608037980 */ /* 0x004ea4000c101900 */
        /* <DEDUP_REMOVED lines=115> */
[----:B------:R-:W-:Y:S04]  /*35fe0*/  ST.E desc[UR4][R8.64+0x1f8], R45 ;  /* 0x0001f82d08007985 */ /* 0x000fe8000c101904 */
[----:B--2---:R-:W2:Y:S01]  /*35ff0*/  LD.E R3, desc[UR6][R8.64+0x1fc] ;  /* 0x0001fc0608037980 */ /* 0x004ea2000c101900 */
[----:B------:R-:W-:Y:S01]  /*36000*/  LEA.HI R42, R13, 0x8, RZ, 0x19 ;  /* 0x000000080d2a7811 */ /* 0x000fe200078fc8ff */
[----:B--2---:R-:W-:-:S05]  /*36010*/  FMUL.FTZ R47, R54, R3 ;  /* 0x00000003362f7220 */ /* 0x004fca0000410000 */
[----:B------:R0:W-:Y:S04]  /*36020*/  ST.E desc[UR4][R8.64+0x1fc], R47 ;  /* 0x0001fc2f08007985 */ /* 0x0001e8000c101904 */
[----:B------:R-:W2:Y:S01]  /*36030*/  LDL.64 R2, [R0+0x80] ;  /* 0x0000800000027983 */ /* 0x000ea20000100a00 */
[----:B------:R3:W-:Y:S06]  /*36040*/  BAR.SYNC.DEFER_BLOCKING R42, 0x100 ;  /* 0x0004002a0000751d */ /* 0x0007ec0000010000 */
[----:B------:R-:W4:Y:S04]  /*36050*/  LDL.64 R14, [R0] ;  /* 0x00000000000e7983 */ /* 0x000f280000100a00 */
[----:B-1----:R-:W5:Y:S04]  /*36060*/  LDL.64 R6, [R0+0x98] ;  /* 0x0000980000067983 */ /* 0x002f680000100a00 */
[----:B0-----:R-:W3:Y:S04]  /*36070*/  LDL.64 R8, [R0+0x88] ;  /* 0x0000880000087983 */ /* 0x001ee80000100a00 */
[----:B--2---:R-:W2:Y:S04]  /*36080*/  LD.E R45, desc[UR4][R2.64] ;  /* 0x00000004022d7980 */ /* 0x004ea8000c101900 */
[----:B----4-:R-:W4:Y:S04]  /*36090*/  LD.E R15, desc[UR6][R14.64] ;  /* 0x000000060e0f7980 */ /* 0x010f28000c101900 */
[----:B-----5:R-:W4:Y:S04]  /*360a0*/  LD.E.64 R6, desc[UR4][R6.64] ;  /* 0x0000000406067980 */ /* 0x020f28000c101b00 */
[----:B--2---:R0:W-:Y:S04]  /*360b0*/  ST.E desc[UR8][R2.64], R45 ;  /* 0x0000002d02007985 */ /* 0x0041e8000c101908 */
[----:B------:R-:W2:Y:S04]  /*360c0*/  LD.E R47, desc[UR10][R2.64+0x4] ;  /* 0x0000040a022f7980 */ /* 0x000ea8000c101900 */
[----:B--2---:R1:W-:Y:S04]  /*360d0*/  ST.E desc[UR4][R2.64+0x4], R47 ;  /* 0x0000042f02007985 */ /* 0x0043e8000c101904 */
[----:B------:R-:W2:Y:S04]  /*360e0*/  LD.E R49, desc[UR6][R2.64+0x8] ;  /* 0x0000080602317980 */ /* 0x000ea8000c101900 */
[----:B--2---:R2:W-:Y:S04]  /*360f0*/  ST.E desc[UR4][R2.64+0x8], R49 ;  /* 0x0000083102007985 */ /* 0x0045e8000c101904 */
[----:B------:R-:W5:Y:S04]  /*36100*/  LD.E R51, desc[UR6][R2.64+0xc] ;  /* 0x00000c0602337980 */ /* 0x000f68000c101900 */
[----:B-----5:R5:W-:Y:S04]  /*36110*/  ST.E desc[UR4][R2.64+0xc], R51 ;  /* 0x00000c3302007985 */ /* 0x020be8000c101904 */
[----:B0-----:R-:W3:Y:S04]  /*36120*/  LD.E R45, desc[UR6][R2.64+0x10] ;  /* 0x00001006022d7980 */ /* 0x001ee8000c101900 */
[----:B---3--:R0:W-:Y:S04]  /*36130*/  ST.E desc[UR4][R2.64+0x10], R45 ;  /* 0x0000102d02007985 */ /* 0x0081e8000c101904 */
[----:B-1----:R-:W3:Y:S04]  /*36140*/  LD.E R47, desc[UR6][R2.64+0x14] ;  /* 0x00001406022f7980 */ /* 0x002ee8000c101900 */
[----:B---3--:R1:W-:Y:S04]  /*36150*/  ST.E desc[UR4][R2.64+0x14], R47 ;  /* 0x0000142f02007985 */ /* 0x0083e8000c101904 */
[----:B--2---:R-:W2:Y:S04]  /*36160*/  LD.E R49, desc[UR6][R2.64+0x18] ;  /* 0x0000180602317980 */ /* 0x004ea8000c101900 */
[----:B--2---:R2:W-:Y:S04]  /*36170*/  ST.E desc[UR4][R2.64+0x18], R49 ;  /* 0x0000183102007985 */ /* 0x0045e8000c101904 */
[----:B-----5:R-:W3:Y:S04]  /*36180*/  LD.E R51, desc[UR6][R2.64+0x1c] ;  /* 0x00001c0602337980 */ /* 0x020ee8000c101900 */
[----:B---3--:R3:W-:Y:S04]  /*36190*/  ST.E desc[UR4][R2.64+0x1c], R51 ;  /* 0x00001c3302007985 */ /* 0x0087e8000c101904 */
[----:B0-----:R-:W5:Y:S04]  /*361a0*/  LD.E R45, desc[UR6][R2.64+0x20] ;  /* 0x00002006022d7980 */ /* 0x001f68000c101900 */
[----:B-----5:R0:W-:Y:S04]  /*361b0*/  ST.E desc[UR4][R2.64+0x20], R45 ;  /* 0x0000202d02007985 */ /* 0x0201e8000c101904 */
[----:B-1----:R-:W5:Y:S04]  /*361c0*/  LD.E R47, desc[UR6][R2.64+0x24] ;  /* 0x00002406022f7980 */ /* 0x002f68000c101900 */
[----:B-----5:R1:W-:Y:S04]  /*361d0*/  ST.E desc[UR4][R2.64+0x24], R47 ;  /* 0x0000242f02007985 */ /* 0x0203e8000c101904 */
[----:B--2---:R-:W2:Y:S04]  /*361e0*/  LD.E R49, desc[UR6][R2.64+0x28] ;  /* 0x0000280602317980 */ /* 0x004ea8000c101900 */
[----:B--2---:R2:W-:Y:S04]  /*361f0*/  ST.E desc[UR4][R2.64+0x28], R49 ;  /* 0x0000283102007985 */ /* 0x0045e8000c101904 */
[----:B---3--:R-:W3:Y:S04]  /*36200*/  LD.E R51, desc[UR6][R2.64+0x2c] ;  /* 0x00002c0602337980 */ /* 0x008ee8000c101900 */
        /* <DEDUP_REMOVED lines=231> */
[----:B---3--:R-:W3:Y:S01]  /*37080*/  LD.E R51, desc[UR6][R2.64+0x1fc] ;  /* 0x0001fc0602337980 */ /* 0x008ee2000c101900 */
        /* <DEDUP_REMOVED lines=32> */
[----:B------:R-:W-:Y:S02]  /*37290*/  F2FP.BF16.F32.PACK_AB R152, R25, R152 ;  /* 0x000000981998723e */ /* 0x000fe400000010ff */
[----:B------:R-:W-:Y:S02]  /*372a0*/  F2FP.BF16.F32.PACK_AB R154, R27, R154 ;  /* 0x0000009a1b9a723e */ /* 0x000fe400000010ff */
[----:B------:R-:W-:Y:S02]  /*372b0*/  F2FP.BF16.F32.PACK_AB R156, R29, R156 ;  /* 0x0000009c1d9c723e */ /* 0x000fe400000010ff */
[----:B------:R-:W-:Y:S02]  /*372c0*/  F2FP.BF16.F32.PACK_AB R158, R31, R158 ;  /* 0x0000009e1f9e723e */ /* 0x000fe400000010ff */
[----:B------:R-:W-:-:S02]  /*372d0*/  F2FP.BF16.F32.PACK_AB R160, R33, R160 ;  /* 0x000000a021a0723e */ /* 0x000fc400000010ff */
[----:B------:R-:W-:Y:S02]  /*372e0*/  F2FP.BF16.F32.PACK_AB R162, R35, R162 ;  /* 0x000000a223a2723e */ /* 0x000fe400000010ff */
        /* <DEDUP_REMOVED lines=13> */
[----:B------:R-:W-:Y:S01]  /*373c0*/  F2FP.BF16.F32.PACK_AB R171, R40, R171 ;  /* 0x000000ab28ab723e */ /* 0x000fe200000010ff */
[----:B---3--:R3:W-:Y:S04]  /*373d0*/  ST.E desc[UR4][R2.64+0x1fc], R51 ;  /* 0x0001fc3302007985 */ /* 0x0087e8000c101904 */
        /* <DEDUP_REMOVED lines=22> */
[----:B0-----:R-:W5:Y:S04]  /*37540*/  LD.E R45, desc[UR22][R2.64+0x54] ;  /* 0x00005416022d7980 */ /* 0x001f68000c101900 */
[----:B------:R-:W5:Y:S04]  /*37550*/  LD.E R46, desc[UR24][R2.64+0x58] ;  /* 0x00005818022e7980 */ /* 0x000f68000c101900 */
[----:B-1----:R-:W5:Y:S04]  /*37560*/  LD.E R47, desc[UR26][R2.64+0x5c] ;  /* 0x00005c1a022f7980 */ /* 0x002f68000c101900 */
[----:B------:R-:W5:Y:S04]  /*37570*/  LD.E R48, desc[UR28][R2.64+0x60] ;  /* 0x0000601c02307980 */ /* 0x000f68000c101900 */
[----:B--2---:R-:W2:Y:S04]  /*37580*/  LD.E R49, desc[UR30][R2.64+0x64] ;  /* 0x0000641e02317980 */ /* 0x004ea8000c101900 */
[----:B------:R-:W2:Y:S04]  /*37590*/  LD.E R50, desc[UR32][R2.64+0x68] ;  /* 0x0000682002327980 */ /* 0x000ea8000c101900 */
[----:B---3--:R-:W2:Y:S04]  /*375a0*/  LD.E R51, desc[UR34][R2.64+0x6c] ;  /* 0x00006c2202337980 */ /* 0x008ea8000c101900 */
        /* <DEDUP_REMOVED lines=100> */
[----:B----4-:R-:W-:Y:S01]  /*37bf0*/  IMAD R6, R15, 0xc00, R6 ;  /* 0x00000c000f067824 */ /* 0x010fe200078e0206 */
[----:B-----5:R-:W-:-:S02]  /*37c00*/  ISETP.NE.U32.AND P1, PT, R14, RZ, PT ;  /* 0x000000ff0e00720c */ /* 0x020fc40003f25070 */
        /* <DEDUP_REMOVED lines=29> */
[----:B------:R-:W-:Y:S02]  /*37de0*/  R2UR UR28, R4 ;  /* 0x00000000041c72ca */ /* 0x000fe400000e0000 */
[----:B------:R-:W-:Y:S01]  /*37df0*/  R2UR UR29, R5 ;  /* 0x00000000051d72ca */ /* 0x000fe200000e0000 */
[----:B--2---:R-:W-:-:S06]  /*37e00*/  WARPGROUP.ARRIVE ;  /* 0x00000000000079c5 */ /* 0x004fcc0000000000 */
        /* <DEDUP_REMOVED lines=24> */
[----:B------:R-:W-:Y:S01]  /*37f90*/  R2UR UR55, R5 ;  /* 0x00000000053772ca */ /* 0x000fe200000e0000 */
[----:B------:R-:W-:-:S02]  /*37fa0*/  WARPGROUP.DEPBAR.LE gsb0, 0x0 ;  /* 0x00008000000079c5 */ /* 0x000fc40000010000 */
[----:B------:R0:W-:Y:S01]  /*37fb0*/  ST.E desc[UR4][R2.64], R24 ;  /* 0x0000001802007985 */ /* 0x0001e2000c101904 */
[C---:B------:R-:W-:Y:S02]  /*37fc0*/  R2UR UR4, R4.reuse ;  /* 0x00000000040472ca */ /* 0x040fe400000e0000 */
[C---:B------:R-:W-:Y:S01]  /*37fd0*/  R2UR UR5, R5.reuse ;  /* 0x00000000050572ca */ /* 0x040fe200000e0000 */
[----:B------:R1:W-:Y:S01]  /*37fe0*/  ST.E desc[UR6][R2.64+0x4], R25 ;  /* 0x0000041902007985 */ /* 0x0003e2000c101906 */
[----:B------:R-:W-:Y:S02]  /*37ff0*/  R2UR UR6, R4 ;  /* 0x00000000040672ca */ /* 0x000fe400000e0000 */
[----:B------:R-:W-:-:S09]  /*38000*/  R2UR UR7, R5 ;  /* 0x00000000050772ca */ /* 0x000fd200000e0000 */
[----:B------:R2:W-:Y:S01]  /*38010*/  ST.E desc[UR4][R2.64+0x8], R26 ;  /* 0x0000081a02007985 */ /* 0x0005e2000c101904 */
[C---:B------:R-:W-:Y:S02]  /*38020*/  R2UR UR4, R4.reuse ;  /* 0x00000000040472ca */ /* 0x040fe400000e0000 */
        /* <DEDUP_REMOVED lines=349> */
[----:B------:R-:W-:-:S02]  /*39600*/  R2UR UR26, R4 ;  /* 0x00000000041a72ca */ /* 0x000fc400000e0000 */
[C---:B------:R-:W-:Y:S01]  /*39610*/  R2UR UR27, R5.reuse ;  /* 0x00000000051b72ca */ /* 0x040fe200000e0000 */
[----:B------:R5:W-:Y:S01]  /*39620*/  ST.E desc[UR28][R2.64+0x1fc], R151 ;  /* 0x0001fc9702007985 */ /* 0x000be2000c10191c */
[C---:B------:R-:W-:Y:S02]  /*39630*/  R2UR UR28, R4.reuse ;  /* 0x00000000041c72ca */ /* 0x040fe400000e0000 */
[C---:B------:R-:W-:Y:S02]  /*39640*/  R2UR UR29, R5.reuse ;  /* 0x00000000051d72ca */ /* 0x040fe400000e0000 */
[C---:B------:R-:W-:Y:S02]  /*39650*/  R2UR UR4, R4.reuse ;  /* 0x00000000040472ca */ /* 0x040fe400000e0000 */
[----:B------:R-:W-:Y:S02]  /*39660*/  R2UR UR5, R5 ;  /* 0x00000000050572ca */ /* 0x000fe400000e0000 */
        /* <DEDUP_REMOVED lines=3097> */
[----:B------:R5:W-:Y:S04]  /*45800*/  ST.E desc[UR24][R2.64+0x1dc], R143 ;  /* 0x0001dc8f02007985 */ /* 0x000be8000c101918 */
[----:B------:R5:W-:Y:S01]  /*45810*/  ST.E desc[UR26][R2.64+0x1e0], R144 ;  /* 0x0001e09002007985 */ /* 0x000be2000c10191a */
[C---:B------:R-:W-:Y:S02]  /*45820*/  R2UR UR26, R4.reuse ;  /* 0x00000000041a72ca */ /* 0x040fe400000e0000 */
[----:B------:R-:W-:Y:S01]  /*45830*/  R2UR UR27, R5 ;  /* 0x00000000051b72ca */ /* 0x000fe200000e0000 */
[----:B------:R5:W-:Y:S01]  /*45840*/  ST.E desc[UR28][R2.64+0x1e4], R145 ;  /* 0x0001e49102007985 */ /* 0x000be2000c10191c */
[----:B------:R-:W-:-:S02]  /*45850*/  R2UR UR28, R4 ;  /* 0x00000000041c72ca */ /* 0x000fc400000e0000 */
[----:B------:R-:W-:Y:S01]  /*45860*/  R2UR UR29, R5 ;  /* 0x00000000051d72ca */ /* 0x000fe200000e0000 */
[----:B------:R-:W-:Y:S04]  /*45870*/  ST.E desc[UR6][R2.64+0x1ec], R147 ;  /* 0x0001ec9302007985 */ /* 0x000fe8000c101906 */
[----:B------:R-:W-:Y:S04]  /*45880*/  ST.E desc[UR8][R2.64+0x1f0], R148 ;  /* 0x0001f09402007985 */ /* 0x000fe8000c101908 */
[----:B------:R-:W-:Y:S04]  /*45890*/  ST.E desc[UR10][R2.64+0x1f4], R149 ;  /* 0x0001f49502007985 */ /* 0x000fe8000c10190a */
[----:B------:R-:W-:Y:S04]  /*458a0*/  ST.E desc[UR12][R2.64+0x1f8], R150 ;  /* 0x0001f89602007985 */ /* 0x000fe8000c10190c */
[----:B------:R-:W-:Y:S01]  /*458b0*/  ST.E desc[UR14][R2.64+0x1fc], R151 ;  /* 0x0001fc9702007985 */ /* 0x000fe2000c10190e */
        /* <DEDUP_REMOVED lines=363> */
[----:B------:R-:W-:-:S04]  /*46f70*/  R2UR UR7, R7 ;  /* 0x00000000070772ca */ /* 0x000fc800000e0000 */
[----:B------:R-:W-:Y:S02]  /*46f80*/  R2UR UR6, R6 ;  /* 0x00000000060672ca */ /* 0x000fe400000e0000 */
        /* <DEDUP_REMOVED lines=1172> */
.L_x_3587:
[----:B-1----:R-:W-:Y:S02]  /*4b8d0*/  IMAD.MOV.U32 R2, RZ, RZ, R225 ;  /* 0x000000ffff027224 */ /* 0x002fe400078e00e1 */
[----:B------:R-:W-:-:S04]  /*4b8e0*/  IMAD.MOV.U32 R3, RZ, RZ, 0x0 ;  /* 0x00000000ff037424 */ /* 0x000fc800078e00ff */
[----:B0-----:R-:W-:Y:S05]  /*4b8f0*/  RET.REL.NODEC R2 `(_ZN7cutlass13device_kernelIN5flash11enable_sm90INS1_16FlashAttnFwdSm90INS1_25CollectiveMainloopFwdSm90ILi2EN4cute5tupleIJNS5_1CILi1EEES8_S8_EEENS6_IJNS7_ILi128EEENS7_ILi96EEENS7_ILi64EEEEEELi256ENS_10bfloat16_tEfNS_4arch4Sm90ELb0ELb1ELb1ELb1ELb0ELb0ELb1ELb1ELb0ELb1ELb1ELb0EEENS1_21CollectiveEpilogueFwdINS6_IJSA_NS7_ILi256EEESB_EEES9_SE_SG_Li256ELb1ELb1ELb1ELb0EEENS1_36VarlenDynamicPersistentTileSchedulerILi128ELi96ELi256ELi128ELb1ELb1ELb1ELb1ELb0ELb1EEEEEEEEEvNT_6ParamsE) ;  /* 0xfffffb4402c07950 */ /* 0x001fea0003c3ffff */
.L_x_3565:
[----:B0-----:R0:W1:Y:S02]  /*4b900*/  SYNCS.PHASECHK.TRANS64.TRYWAIT P1, [R14+URZ], R15 ;  /* 0x0000000f0e0075a7 */ /* 0x001064000802017f */
[----:B-1----:R-:W-:Y:S05]  /*4b910*/  @!P1 NANOSLEEP.SYNCS 0x989680 ;  /* 0x009896800000995d */ /* 0x002fea0003900000 */
[----:B------:R-:W1:Y:S02]  /*4b920*/  @!P1 SYNCS.PHASECHK.TRANS64 P1, [R14+URZ], R15 ;  /* 0x0000000f0e0095a7 */ /* 0x000e64000802007f */
[----:B-1----:R-:W-:Y:S05]  /*4b930*/  @!P1 BRA `(.L_x_3565) ;  /* 0xfffffffc00f09947 */ /* 0x002fea000383ffff */
[----:B------:R-:W-:Y:S05]  /*4b940*/  BRA `(.L_x_3564) ;  /* 0xfffffe4800087947 */ /* 0x000fea000383ffff */
.L_x_3572:
[----:B0-----:R0:W1:Y:S02]  /*4b950*/  SYNCS.PHASECHK.TRANS64.TRYWAIT P1, [R18+URZ], R19 ;  /* 0x00000013120075a7 */ /* 0x001064000802017f */
[----:B-1----:R-:W-:Y:S05]  /*4b960*/  @!P1 NANOSLEEP.SYNCS 0x989680 ;  /* 0x009896800000995d */ /* 0x002fea0003900000 */
[----:B------:R-:W1:Y:S02]  /*4b970*/  @!P1 SYNCS.PHASECHK.TRANS64 P1, [R18+URZ], R19 ;  /* 0x00000013120095a7 */ /* 0x000e64000802007f */
[----:B-1----:R-:W-:Y:S05]  /*4b980*/  @!P1 BRA `(.L_x_3572) ;  /* 0xfffffffc00f09947 */ /* 0x002fea000383ffff */
[----:B------:R-:W-:Y:S05]  /*4b990*/  BRA `(.L_x_3571) ;  /* 0xfffffe4c00dc7947 */ /* 0x000fea000383ffff */
.L_x_3588:
        /* <DEDUP_REMOVED lines=14> */
.L_x_6139:


//--------------------- .text._ZN7cutlass13device_kernelIN5flash11enable_sm90INS1_16FlashAttnFwdSm90INS1_25CollectiveMainloopFwdSm90ILi2EN4cute5tupleIJNS5_1CILi1EEES8_S8_EEENS6_IJNS7_ILi128EEENS7_ILi96EEENS7_ILi64EEEEEELi256ENS_10bfloat16_tEfNS_4arch4Sm90ELb0ELb1ELb1ELb1ELb0ELb1ELb1ELb1ELb0ELb1ELb1ELb0EEENS1_21CollectiveEpilogueFwdINS6_IJSA_NS7_ILi256EEESB_EEES9_SE_SG_Li256ELb1ELb1ELb1ELb0EEENS1_36VarlenDynamicPersistentTileSchedulerILi128ELi96ELi256ELi128ELb1ELb1ELb1ELb1ELb0ELb1EEEEEEEEEvNT_6ParamsE --------------------------
	.section	.text._ZN7cutlass13device_kernelIN5flash11enable_sm90INS1_16FlashAttnFwdSm90INS1_25CollectiveMainloopFwdSm90ILi2EN4cute5tupleIJNS5_1CILi1EEES8_S8_EEENS6_IJNS7_ILi128EEENS7_ILi96EEENS7_ILi64EEEEEELi256ENS_10bfloat16_tEfNS_4arch4Sm90ELb0ELb1ELb1ELb1ELb0ELb1ELb1ELb1ELb0ELb1ELb1ELb0EEENS1_21CollectiveEpilogueFwdINS6_IJSA_NS7_ILi256EEESB_EEES9_SE_SG_Li256ELb1ELb1ELb1ELb0EEENS1_36VarlenDynamicPersistentTileSchedulerILi128ELi96ELi256ELi128ELb1ELb1ELb1ELb1ELb0ELb1EEEEEEEEEvNT_6ParamsE,"ax",@progbits
	.align	128
.text._ZN7cutlass13device_kernelIN5flash11enable_sm90INS1_16FlashAttnFwdSm90INS1_25CollectiveMainloopFwdSm90ILi2EN4cute5tupleIJNS5_1CILi1EEES8_S8_EEENS6_IJNS7_ILi128EEENS7_ILi96EEENS7_ILi64EEEEEELi256ENS_10bfloat16_tEfNS_4arch4Sm90ELb0ELb1ELb1ELb1ELb0ELb1ELb1ELb1ELb0ELb1ELb1ELb0EEENS1_21CollectiveEpilogueFwdINS6_IJSA_NS7_ILi256EEESB_EEES9_SE_SG_Li256ELb1ELb1ELb1ELb0EEENS1_36VarlenDynamicPersistentTileSchedulerILi128ELi96ELi256ELi128ELb1ELb1ELb1ELb1ELb0ELb1EEEEEEEEEvNT_6ParamsE:
        .type           _ZN7cutlass13device_kernelIN5flash11enable_sm90INS1_16FlashAttnFwdSm90INS1_25CollectiveMainloopFwdSm90ILi2EN4cute5tupleIJNS5_1CILi1EEES8_S8_EEENS6_IJNS7_ILi128EEENS7_ILi96EEENS7_ILi64EEEEEELi256ENS_10bfloat16_tEfNS_4arch4Sm90ELb0ELb1ELb1ELb1ELb0ELb1ELb1ELb1ELb0ELb1ELb1ELb0EEENS1_21CollectiveEpilogueFwdINS6_IJSA_NS7_ILi256EEESB_EEES9_SE_SG_Li256ELb1ELb1ELb1ELb0EEENS1_36VarlenDynamicPersistentTileSchedulerILi128ELi96ELi256ELi128ELb1ELb1ELb1ELb1ELb0ELb1EEEEEEEEEvNT_6ParamsE,@function
        .size           _ZN7cutlass13device_kernelIN5flash11enable_sm90INS1_16FlashAttnFwdSm90INS1_25CollectiveMainloopFwdSm90ILi2EN4cute5tupleIJNS5_1CILi1EEES8_S8_EEENS6_IJNS7_ILi128EEENS7_ILi96EEENS7_ILi64EEEEEELi256ENS_10bfloat16_tEfNS_4arch4Sm90ELb0ELb1ELb1ELb1ELb0ELb1ELb1ELb1ELb0ELb1ELb1ELb0EEENS1_21CollectiveEpilogueFwdINS6_IJSA_NS7_ILi256EEESB_EEES9_SE_SG_Li256ELb1ELb1ELb1ELb0EEENS1_36VarlenDynamicPersistentTileSchedulerILi128ELi96ELi256ELi128ELb1ELb1ELb1ELb1ELb0ELb1EEEEEEEEEvNT_6ParamsE,(.L_x_6141 - _ZN7cutlass13device_kernelIN5flash11enable_sm90INS1_16FlashAttnFwdSm90INS1_25CollectiveMainloopFwdSm90ILi2EN4cute5tupleIJNS5_1CILi1EEES8_S8_EEENS6_IJNS7_ILi128EEENS7_ILi96EEENS7_ILi64EEEEEELi256ENS_10bfloat16_tEfNS_4arch4Sm90ELb0ELb1ELb1ELb1ELb0ELb1ELb1ELb1ELb0ELb1ELb1ELb0EEENS1_21CollectiveEpilogueFwdINS6_IJSA_NS7_ILi256EEESB_EEES9_SE_SG_Li256ELb1ELb1ELb1ELb0EEENS1_36VarlenDynamicPersistentTileSchedulerILi128ELi96ELi256ELi128ELb1ELb1ELb1ELb1ELb0ELb1EEEEEEEEEvNT_6ParamsE)
        .other          _ZN7cutlass13device_kernelIN5flash11enable_sm90INS1_16FlashAttnFwdSm90INS1_25CollectiveMainloopFwdSm90ILi2EN4cute5tupleIJNS5_1CILi1EEES8_S8_EEENS6_IJNS7_ILi128EEENS7_ILi96EEENS7_ILi64EEEEEELi256ENS_10bfloat16_tEfNS_4arch4Sm90ELb0ELb1ELb1ELb1ELb0ELb1ELb1ELb1ELb0ELb1ELb1ELb0EEENS1_21CollectiveEpilogueFwdINS6_IJSA_NS7_ILi256EEESB_EEES9_SE_SG_Li256ELb1ELb1ELb1ELb0EEENS1_36VarlenDynamicPersistentTileSchedulerILi128ELi96ELi256ELi128ELb1ELb1ELb1ELb1ELb0ELb1EEEEEEEEEvNT_6ParamsE,@"STO_CUDA_ENTRY STV_DEFAULT"
_ZN7cutlass13device_kernelIN5flash11enable_sm90INS1_16FlashAttnFwdSm90INS1_25CollectiveMainloopFwdSm90ILi2EN4cute5tupleIJNS5_1CILi1EEES8_S8_EEENS6_IJNS7_ILi128EEENS7_ILi96EEENS7_ILi64EEEEEELi256ENS_10bfloat16_tEfNS_4arch4Sm90ELb0ELb1ELb1ELb1ELb0ELb1ELb1ELb1ELb0ELb1ELb1ELb0EEENS1_21CollectiveEpilogueFwdINS6_IJSA_NS7_ILi256EEESB_EEES9_SE_SG_Li256ELb1ELb1ELb1ELb0EEENS1_36VarlenDynamicPersistentTileSchedulerILi128ELi96ELi256ELi128ELb1ELb1ELb1ELb1ELb0ELb1EEEEEEEEEvNT_6ParamsE:
[----:B------:R-:W0:Y:S02]  /*0000*/  LDC R1, c[0x0][0x28] ;  /* 0x00000a00ff017b82 */ /* 0x000e240000000800 */
[----:B0-----:R-:W-:-:S05]  /*0010*/  VIADD R1, R1, 0xfffffad0 ;  /* 0xfffffad001017836 */ /* 0x001fca0000000000 */
[----:B------:R-:W-:Y:S01]  /*0020*/  R2UR UR4, R1 ;  /* 0x00000000010472ca */ /* 0x000fe200000e0000 */
[----:B------:R-:W0:Y:S01]  /*0030*/  S2R R3, SR_TID.X ;  /* 0x0000000000037919 */ /* 0x000e220000002100 */
[----:B------:R-:W-:Y:S01]  /*0040*/  ELECT P0, URZ, PT ;  /* 0x00000000003f782f */ /* 0x000fe20003800000 */
[----:B------:R-:W-:Y:S01]  /*0050*/  BSSY B0, `(.L_x_3589) ;  /* 0x0000018000007945 */ /* 0x000fe20003800000 */
[----:B------:R-:W-:Y:S01]  /*0060*/  ULDC UR37, c[0x0][0x20] ;  /* 0x0000080000257ab9 */ /* 0x000fe20000000800 */
[----:B------:R-:W-:-:S08]  /*0070*/  ULDC UR36, c[0x0][0x24] ;  /* 0x0000090000247ab9 */ /* 0x000fd00000000800 */
[----:B------:R-:W-:-:S04]  /*0080*/  UIADD3 UR37, UP0, UR4, UR37, URZ ;  /* 0x0000002504257290 */ /* 0x000fc8000ff1e03f */
[----:B------:R-:W-:Y:S01]  /*0090*/  UIADD3.X UR36, URZ, UR36, URZ, UP0, !UPT ;  /* 0x000000243f247290 */ /* 0x000fe200087fe43f */
        /* <DEDUP_REMOVED lines=19> */
.L_x_3590:
[----:B------:R-:W-:Y:S05]  /*01d0*/  BSYNC B0 ;  /* 0x0000000000007941 */ /* 0x000fea0003800000 */
.L_x_3589:
        /* <DEDUP_REMOVED lines=43> */
.L_x_3591:
        /* <DEDUP_REMOVED lines=22> */
.L_x_3592:
        /* <DEDUP_REMOVED lines=18> */
.L_x_3593:
        /* <DEDUP_REMOVED lines=22> */
.L_x_3594:
        /* <DEDUP_REMOVED lines=22> */
.L_x_3595:
[----:B------:R-:W-:Y:S01]  /*09d0*/  PLOP3.LUT P0, PT, PT, PT, UP0, 0x80, 0x0 ;  /* 0x000000000000781c */ /* 0x000fe20003f0f008 */
[----:B------:R-:W-:Y:S01]  /*09e0*/  UMOV UR38, 0x1 ;  /* 0x0000000100267882 */ /* 0x000fe20000000000 */
[----:B------:R-:W-:Y:S01]  /*09f0*/  NOP ;  /* 0x0000000000007918 */ /* 0x000fe20000000000 */
[----:B------:R-:W-:Y:S01]  /*0a00*/  USEL UR38, UR38, 0x2, !UP0 ;  /* 0x0000000226267887 */ /* 0x000fe2000c000000 */
[----:B------:R-:W-:Y:S01]  /*0a10*/  BSSY B9, `(.L_x_3596) ;  /* 0x0003ae7000097945 */ /* 0x000fe20003800000 */
[----:B------:R-:W-:Y:S01]  /*0a20*/  ULDC.64 UR42, c[0x0][0x208] ;  /* 0x00008200002a7ab9 */ /* 0x000fe20000000a00 */
[----:B------:R-:W-:Y:S02]  /*0a30*/  IMAD.U32 R16, RZ, RZ, UR37 ;  /* 0x00000025ff107e24 */ /* 0x000fe4000f8e00ff */
[----:B------:R-:W-:Y:S01]  /*0a40*/  IMAD.U32 R17, RZ, RZ, UR36 ;  /* 0x00000024ff117e24 */ /* 0x000fe2000f8e00ff */
[----:B0123--:R-:W-:Y:S06]  /*0a50*/  BAR.SYNC.DEFER_BLOCKING 0x0 ;  /* 0x0000000000007b1d */ /* 0x00ffec0000010000 */
[----:B------:R-:W-:Y:S05]  /*0a60*/  @!P0 BRA `(.L_x_3597) ;  /* 0x0000031000c08947 */ /* 0x000fea0003800000 */
.L_x_3598:
[----:B------:R-:W-:-:S08]  /*0a70*/  NOP ;  /* 0x0000000000007918 */ /* 0x000fd00000000000 */
[----:B------:R-:W0:Y:S02]  /*0a80*/  USETMAXREG.TRY_ALLOC.CTAPOOL UP0, 0xf0 ;  /* 0x000000f0000079c8 */ /* 0x000e240008000600 */
[----:B0-----:R-:W-:-:S13]  /*0a90*/  PLOP3.LUT P0, PT, PT, PT, UP0, 0x80, 0x0 ;  /* 0x000000000000781c */ /* 0x001fda0003f0f008 */
[----:B------:R-:W-:Y:S05]  /*0aa0*/  @!P0 BRA `(.L_x_3598) ;  /* 0xfffffffc00f08947 */ /* 0x000fea000383ffff */
[----:B------:R-:W2:Y:S01]  /*0ab0*/  LDL.LU R0, [R1+0x48c] ;  /* 0x00048c0001007983 */ /* 0x000ea20000300800 */
[----:B------:R-:W0:Y:S01]  /*0ac0*/  S2R R2, SR_TID.X ;  /* 0x0000000000027919 */ /* 0x000e220000002100 */
[----:B------:R-:W1:Y:S01]  /*0ad0*/  S2UR UR5, SR_CgaCtaId ;  /* 0x00000000000579c3 */ /* 0x000e620000008800 */
[----:B------:R-:W-:Y:S01]  /*0ae0*/  UMOV UR4, 0x400 ;  /* 0x0000040000047882 */ /* 0x000fe20000000000 */
[----:B0-----:R-:W-:-:S04]  /*0af0*/  SHF.R.U32.HI R2, RZ, 0x7, R2 ;  /* 0x00000007ff027819 */ /* 0x001fc80000011602 */
[----:B------:R-:W-:Y:S01]  /*0b00*/  ISETP.NE.AND P0, PT, R2, 0x1, PT ;  /* 0x000000010200780c */ /* 0x000fe20003f05270 */
[----:B-1----:R-:W-:-:S06]  /*0b10*/  ULEA UR4, UR5, UR4, 0x18 ;  /* 0x0000000405047291 */ /* 0x002fcc000f8ec03f */
[----:B------:R-:W-:Y:S01]  /*0b20*/  IMAD.U32 R2, RZ, RZ, UR4 ;  /* 0x00000004ff027e24 */ /* 0x000fe2000f8e00ff */
[----:B------:R-:W-:Y:S06]  /*0b30*/  BAR.ARV 0x8, 0x180 ;  /* 0x0206000000007b1d */ /* 0x000fec0000002000 */
[----:B------:R-:W-:Y:S01]  /*0b40*/  ULDC UR4, c[0x0][0xd3c] ;  /* 0x00034f0000047ab9 */ /* 0x000fe20000000800 */
[----:B------:R-:W-:Y:S04]  /*0b50*/  STL.64 [R1+0x218], RZ ;  /* 0x000218ff01007387 */ /* 0x000fe80000100a00 */
[----:B------:R-:W-:Y:S04]  /*0b60*/  STL [R1+0x220], RZ ;  /* 0x000220ff01007387 */ /* 0x000fe80000100800 */
[----:B------:R-:W-:Y:S01]  /*0b70*/  STL [R1+0x224], RZ ;  /* 0x000224ff01007387 */ /* 0x000fe20000100800 */
[----:B------:R-:W-:-:S02]  /*0b80*/  UIADD3 UR39, UP0, UR37, 0x218, URZ ;  /* 0x0000021825277890 */ /* 0x000fc4000ff1e03f */
[----:B------:R-:W-:Y:S02]  /*0b90*/  UIADD3 UR46, UP1, UR37, 0x224, URZ ;  /* 0x00000224252e7890 */ /* 0x000fe4000ff3e03f */
[----:B------:R-:W-:Y:S02]  /*0ba0*/  UIADD3.X UR47, URZ, UR36, URZ, UP0, !UPT ;  /* 0x000000243f2f7290 */ /* 0x000fe400087fe43f */
[----:B------:R-:W-:Y:S01]  /*0bb0*/  UIADD3.X UR48, URZ, UR36, URZ, UP1, !UPT ;  /* 0x000000243f307290 */ /* 0x000fe20008ffe43f */
[----:B------:R-:W-:Y:S08]  /*0bc0*/  @!P0 BAR.ARV 0x9, 0x100 ;  /* 0x0244000000008b1d */ /* 0x000ff00000002000 */
[----:B------:R-:W-:Y:S06]  /*0bd0*/  BAR.SYNC.DEFER_BLOCKING 0x5, 0x180 ;  /* 0x0146000000007b1d */ /* 0x000fec0000010000 */
[----:B------:R-:W0:Y:S02]  /*0be0*/  LDS.128 R88, [R2+0x324d0] ;  /* 0x0324d00002587984 */ /* 0x000e240000000c00 */
[----:B------:R-:W-:Y:S06]  /*0bf0*/  BAR.ARV 0x4, 0x180 ;  /* 0x0106000000007b1d */ /* 0x000fec0000002000 */
[----:B--2---:R-:W-:-:S04]  /*0c00*/  LOP3.LUT R0, R0, 0xffefffff, RZ, 0xc0, !PT ;  /* 0xffefffff00007812 */ /* 0x004fc800078ec0ff */
[----:B------:R-:W-:-:S05]  /*0c10*/  @P0 LOP3.LUT R0, R0, 0x100000, RZ, 0xfc, !PT ;  /* 0x0010000000000812 */ /* 0x000fca00078efcff */
[----:B------:R4:W-:Y:S01]  /*0c20*/  STL [R1+0x48c], R0 ;  /* 0x00048c0001007387 */ /* 0x0009e20000100800 */
[----:B0-----:R-:W-:-:S13]  /*0c30*/  ISETP.GE.AND P0, PT, R91, UR4, PT ;  /* 0x000000045b007c0c */ /* 0x001fda000bf06270 */
[----:B----4-:R-:W-:Y:S05]  /*0c40*/  @P0 BRA `(.L_x_3599) ;  /* 0x000003ac000c0947 */ /* 0x010fea0003800000 */
[----:B------:R-:W0:Y:S01]  /*0c50*/  S2R R0, SR_TID.X ;  /* 0x0000000000007919 */ /* 0x000e220000002100 */
[----:B------:R-:W-:Y:S02]  /*0c60*/  IMAD.MOV.U32 R23, RZ, RZ, RZ ;  /* 0x000000ffff177224 */ /* 0x000fe400078e00ff */
[----:B------:R-:W-:Y:S02]  /*0c70*/  IMAD.MOV.U32 R158, RZ, RZ, RZ ;  /* 0x000000ffff9e7224 */ /* 0x000fe400078e00ff */
[----:B0-----:R-:W-:-:S05]  /*0c80*/  VIADD R12, R0, 0xffffff80 ;  /* 0xffffff80000c7836 */ /* 0x001fca0000000000 */
[----:B------:R-:W-:Y:S01]  /*0c90*/  SHF.R.S32.HI R0, RZ, 0x1f, R12 ;  /* 0x0000001fff007819 */ /* 0x000fe2000001140c */
[----:B------:R-:W-:Y:S03]  /*0ca0*/  STL [R1+0x480], R12 ;  /* 0x0004800c01007387 */ /* 0x000fe60000100800 */
[CC--:B------:R-:W-:Y:S02]  /*0cb0*/  LEA.HI R3, R0.reuse, R12.reuse, RZ, 0x7 ;  /* 0x0000000c00037211 */ /* 0x0c0fe400078f38ff */
[----:B------:R-:W-:Y:S02]  /*0cc0*/  LEA.HI R8, R0, R12, RZ, 0x4 ;  /* 0x0000000c00087211 */ /* 0x000fe400078f20ff */
[----:B------:R-:W-:Y:S02]  /*0cd0*/  LOP3.LUT R4, R3, 0xffffff80, RZ, 0xc0, !PT ;  /* 0xffffff8003047812 */ /* 0x000fe400078ec0ff */
[----:B------:R-:W-:-:S02]  /*0ce0*/  SHF.R.S32.HI R13, RZ, 0x7, R3 ;  /* 0x00000007ff0d7819 */ /* 0x000fc40000011403 */
[----:B------:R-:W-:Y:S01]  /*0cf0*/  SHF.R.S32.HI R11, RZ, 0x4, R8 ;  /* 0x00000004ff0b7819 */ /* 0x000fe20000011408 */
[----:B------:R-:W-:Y:S01]  /*0d00*/  IMAD.IADD R10, R12, 0x1, -R4 ;  /* 0x000000010c0a7824 */ /* 0x000fe200078e0a04 */
[----:B------:R-:W-:Y:S01]  /*0d10*/  LEA.HI R3, R3, R13, RZ, 0x1 ;  /* 0x0000000d03037211 */ /* 0x000fe200078f08ff */
[----:B------:R-:W-:Y:S01]  /*0d20*/  STL [R1+0x518], R13 ;  /* 0x0005180d01007387 */ /* 0x000fe20000100800 */
[----:B------:R-:W-:Y:S02]  /*0d30*/  LEA.HI R180, R0, R12, RZ, 0x5 ;  /* 0x0000000c00b47211 */ /* 0x000fe400078f28ff */
[----:B------:R-:W-:Y:S01]  /*0d40*/  SHF.R.S32.HI R4, RZ, 0x1f, R10 ;  /* 0x0000001fff047819 */ /* 0x000fe2000001140a */
[----:B------:R-:W-:Y:S01]  /*0d50*/  STL [R1+0x514], R10 ;  /* 0x0005140a01007387 */ /* 0x000fe20000100800 */
[----:B------:R-:W-:Y:S02]  /*0d60*/  LOP3.LUT R3, R3, 0x3fffffe, RZ, 0xc0, !PT ;  /* 0x03fffffe03037812 */ /* 0x000fe400078ec0ff */
[----:B------:R-:W-:-:S02]  /*0d70*/  LEA.HI R5, R4, R10, RZ, 0x2 ;  /* 0x0000000a04057211 */ /* 0x000fc400078f10ff */
[----:B------:R-:W-:Y:S01]  /*0d80*/  LEA.HI R4, R4, R10, RZ, 0x5 ;  /* 0x0000000a04047211 */ /* 0x000fe200078f28ff */
[----:B------:R-:W-:Y:S01]  /*0d90*/  IMAD.IADD R3, R13, 0x1, -R3 ;  /* 0x000000010d037824 */ /* 0x000fe200078e0a03 */
[--C-:B------:R-:W-:Y:S02]  /*0da0*/  SHF.R.S32.HI R6, RZ, 0x2, R5.reuse ;  /* 0x00000002ff067819 */ /* 0x100fe40000011405 */
[----:B------:R-:W-:Y:S02]  /*0db0*/  SHF.R.S32.HI R7, RZ, 0x1f, R5 ;  /* 0x0000001fff077819 */ /* 0x000fe40000011405 */
[----:B------:R-:W-:Y:S02]  /*0dc0*/  SHF.R.S32.HI R4, RZ, 0x5, R4 ;  /* 0x00000005ff047819 */ /* 0x000fe40000011404 */
[----:B------:R-:W-:Y:S02]  /*0dd0*/  LEA.HI R7, R7, R6, RZ, 0x3 ;  /* 0x0000000607077211 */ /* 0x000fe400078f18ff */
[----:B------:R-:W-:-:S02]  /*0de0*/  SHF.R.S32.HI R180, RZ, 0x5, R180 ;  /* 0x00000005ffb47819 */ /* 0x000fc400000114b4 */
[----:B------:R-:W-:Y:S02]  /*0df0*/  LOP3.LUT R7, R7, 0xfffffff8, RZ, 0xc0, !PT ;  /* 0xfffffff807077812 */ /* 0x000fe400078ec0ff */
[----:B------:R-:W-:-:S03]  /*0e00*/  LOP3.LUT R5, R5, 0x7ffffffc, RZ, 0xc0, !PT ;  /* 0x7ffffffc05057812 */ /* 0x000fc600078ec0ff */
[----:B------:R-:W-:Y:S01]  /*0e10*/  IMAD.IADD R7, R6, 0x1, -R7 ;  /* 0x0000000106077824 */ /* 0x000fe200078e0a07 */
[----:B------:R-:W-:Y:S01]  /*0e20*/  LOP3.LUT R6, R8, 0x3fffff0, RZ, 0xc0, !PT ;  /* 0x03fffff008067812 */ /* 0x000fe200078ec0ff */
[----:B------:R-:W-:Y:S01]  /*0e30*/  IMAD.IADD R5, R10, 0x1, -R5 ;  /* 0x000000010a057824 */ /* 0x000fe200078e0a05 */
[----:B------:R-:W-:Y:S01]  /*0e40*/  LEA.HI R8, R8, R11, RZ, 0x1 ;  /* 0x0000000b08087211 */ /* 0x000fe200078f08ff */
[----:B------:R-:W-:Y:S02]  /*0e50*/  IMAD R4, R4, 0x10, R7 ;  /* 0x0000001004047824 */ /* 0x000fe400078e0207 */
[----:B------:R-:W-:Y:S01]  /*0e60*/  IMAD.IADD R9, R12, 0x1, -R6 ;  /* 0x000000010c097824 */ /* 0x000fe200078e0a06 */
[----:B------:R-:W-:Y:S01]  /*0e70*/  LOP3.LUT R8, R8, 0x1ffffffe, RZ, 0xc0, !PT ;  /* 0x1ffffffe08087812 */ /* 0x000fe200078ec0ff */
[----:B------:R-:W-:Y:S01]  /*0e80*/  IMAD R196, R3, 0x40, R4 ;  /* 0x0000004003c47824 */ /* 0x000fe200078e0204 */
[-C--:B------:R-:W-:Y:S01]  /*0e90*/  LEA.HI R3, R0, R12.reuse, RZ, 0x2 ;  /* 0x0000000c00037211 */ /* 0x080fe200078f10ff */
[----:B------:R-:W-:Y:S01]  /*0ea0*/  IMAD R9, R180, 0x10, R9 ;  /* 0x00000010b4097824 */ /* 0x000fe200078e0209 */
[----:B------:R-:W-:Y:S01]  /*0eb0*/  LEA.HI R4, R0, R12, RZ, 0x3 ;  /* 0x0000000c00047211 */ /* 0x000fe200078f18ff */
[----:B------:R-:W-:Y:S01]  /*0ec0*/  IMAD.IADD R8, R11, 0x1, -R8 ;  /* 0x000000010b087824 */ /* 0x000fe200078e0a08 */
[--C-:B------:R-:W-:Y:S01]  /*0ed0*/  SHF.R.S32.HI R22, RZ, 0x2, R3.reuse ;  /* 0x00000002ff167819 */ /* 0x100fe20000011403 */
[----:B------:R-:W-:Y:S01]  /*0ee0*/  IMAD.SHL.U32 R197, R5, 0x2, RZ ;  /* 0x0000000205c57824 */ /* 0x000fe200078e00ff */
[----:B------:R-:W-:Y:S01]  /*0ef0*/  LOP3.LUT R0, R3, 0xfffffffc, RZ, 0xc0, !PT ;  /* 0xfffffffc03007812 */ /* 0x000fe200078ec0ff */
[----:B------:R-:W-:Y:S01]  /*0f00*/  IMAD R8, R9, 0x8, R8 ;  /* 0x0000000809087824 */ /* 0x000fe200078e0208 */
[----:B------:R-:W-:Y:S01]  /*0f10*/  SHF.R.S32.HI R3, RZ, 0x1f, R3 ;  /* 0x0000001fff037819 */ /* 0x000fe20000011403 */
[----:B------:R-:W-:Y:S01]  /*0f20*/  VIADD R156, R22, 0x40 ;  /* 0x00000040169c7836 */ /* 0x000fe20000000000 */
[----:B------:R-:W-:Y:S01]  /*0f30*/  LOP3.LUT R6, R4, 0xfffffff8, RZ, 0xc0, !PT ;  /* 0xfffffff804067812 */ /* 0x000fe200078ec0ff */
[----:B------:R-:W-:Y:S01]  /*0f40*/  IMAD.IADD R9, R12, 0x1, -R0 ;  /* 0x000000010c097824 */ /* 0x000fe200078e0a00 */
[----:B------:R-:W-:Y:S01]  /*0f50*/  LEA.HI R3, R3, R22, RZ, 0x3 ;  /* 0x0000001603037211 */ /* 0x000fe200078f18ff */
[----:B------:R-:W-:Y:S01]  /*0f60*/  IMAD.SHL.U32 R190, R156, 0x40, RZ ;  /* 0x000000409cbe7824 */ /* 0x000fe200078e00ff */
[----:B------:R-:W-:Y:S01]  /*0f70*/  SHF.R.S32.HI R4, RZ, 0x3, R4 ;  /* 0x00000003ff047819 */ /* 0x000fe20000011404 */
[C---:B------:R-:W-:Y:S01]  /*0f80*/  IMAD.SHL.U32 R154, R9.reuse, 0x4, RZ ;  /* 0x00000004099a7824 */ /* 0x040fe200078e00ff */
[----:B------:R-:W-:Y:S01]  /*0f90*/  SHF.R.S32.HI R7, RZ, 0x1f, R156 ;  /* 0x0000001fff077819 */ /* 0x000fe2000001149c */
[----:B------:R-:W-:Y:S01]  /*0fa0*/  IMAD.SHL.U32 R152, R9, 0x8, RZ ;  /* 0x0000000809987824 */ /* 0x000fe200078e00ff */
[----:B------:R-:W-:Y:S01]  /*0fb0*/  LOP3.LUT R3, R3, 0xfffffff8, RZ, 0xc0, !PT ;  /* 0xfffffff803037812 */ /* 0x000fe200078ec0ff */
[----:B------:R0:W-:Y:S01]  /*0fc0*/  STL [R1+0x47c], R4 ;  /* 0x00047c0401007387 */ /* 0x0001e20000100800 */
[----:B------:R-:W-:Y:S01]  /*0fd0*/  LEA.HI R0, R9, R9, RZ, 0x1 ;  /* 0x0000000909007211 */ /* 0x000fe200078f08ff */
[----:B------:R-:W-:Y:S01]  /*0fe0*/  VIADD R159, R154, 0x10 ;  /* 0x000000109a9f7836 */ /* 0x000fe20000000000 */
[----:B------:R-:W-:Y:S01]  /*0ff0*/  LEA.HI R7, R7, R156, RZ, 0x3 ;  /* 0x0000009c07077211 */ /* 0x000fe200078f18ff */
[----:B------:R-:W-:Y:S01]  /*1000*/  IMAD.IADD R3, R22, 0x1, -R3 ;  /* 0x0000000116037824 */ /* 0x000fe200078e0a03 */
[----:B------:R-:W-:Y:S01]  /*1010*/  LOP3.LUT R0, R0, 0x1ffffffe, RZ, 0xc0, !PT ;  /* 0x1ffffffe00007812 */ /* 0x000fe200078ec0ff */
[----:B------:R-:W-:Y:S01]  /*1020*/  VIADD R5, R197, 0x18 ;  /* 0x00000018c5057836 */ /* 0x000fe20000000000 */
[----:B------:R-:W-:Y:S01]  /*1030*/  LOP3.LUT R190, R190, 0x1c0, RZ, 0xc0, !PT ;  /* 0x000001c0bebe7812 */ /* 0x000fe200078ec0ff */
[----:B------:R-:W-:Y:S01]  /*1040*/  IMAD.SHL.U32 R7, R7, 0x40, RZ ;  /* 0x0000004007077824 */ /* 0x000fe200078e00ff */
[----:B------:R1:W-:Y:S01]  /*1050*/  STL [R1+0x478], R3 ;  /* 0x0004780301007387 */ /* 0x0003e20000100800 */
[----:B0-----:R-:W-:Y:S01]  /*1060*/  IMAD.IADD R4, R12, 0x1, -R6 ;  /* 0x000000010c047824 */ /* 0x001fe200078e0a06 */
[----:B------:R-:W-:Y:S01]  /*1070*/  SHF.R.U32.HI R191, RZ, 0x3, R190 ;  /* 0x00000003ffbf7819 */ /* 0x000fe200000116be */
[----:B------:R-:W-:Y:S01]  /*1080*/  VIADD R6, R197, 0x10 ;  /* 0x00000010c5067836 */ /* 0x000fe20000000000 */
[----:B------:R-:W-:Y:S01]  /*1090*/  LOP3.LUT R192, R7, 0xfffffe00, RZ, 0xc0, !PT ;  /* 0xfffffe0007c07812 */ /* 0x000fe200078ec0ff */
[----:B------:R-:W-:Y:S01]  /*10a0*/  IMAD.SHL.U32 R181, R4, 0x8, RZ ;  /* 0x0000000804b57824 */ /* 0x000fe200078e00ff */
[----:B------:R0:W-:Y:S01]  /*10b0*/  STL [R1+0x490], R4 ;  /* 0x0004900401007387 */ /* 0x0001e20000100800 */
[C---:B------:R-:W-:Y:S01]  /*10c0*/  VIADD R235, R197.reuse, 0x30 ;  /* 0x00000030c5eb7836 */ /* 0x040fe20000000000 */
[----:B------:R-:W-:Y:S01]  /*10d0*/  SHF.R.S32.HI R157, RZ, 0x1f, R22 ;  /* 0x0000001fff9d7819 */ /* 0x000fe20000011416 */
[----:B------:R-:W-:Y:S01]  /*10e0*/  VIADD R237, R197, 0x20 ;  /* 0x00000020c5ed7836 */ /* 0x000fe20000000000 */
[----:B------:R2:W-:Y:S01]  /*10f0*/  STL [R1+0x464], R5 ;  /* 0x0004640501007387 */ /* 0x0005e20000100800 */
[----:B-1----:R-:W-:Y:S01]  /*1100*/  IMAD.IADD R3, R9, 0x1, -R0 ;  /* 0x0000000109037824 */ /* 0x002fe200078e0a00 */
[--C-:B------:R-:W-:Y:S01]  /*1110*/  LOP3.LUT R0, R190, 0x38, R152.reuse, 0xf8, !PT ;  /* 0x00000038be007812 */ /* 0x100fe200078ef898 */
[C---:B------:R-:W-:Y:S01]  /*1120*/  VIADD R236, R197.reuse, 0x28 ;  /* 0x00000028c5ec7836 */ /* 0x040fe20000000000 */
[----:B------:R1:W-:Y:S01]  /*1130*/  STL [R1+0x468], R6 ;  /* 0x0004680601007387 */ /* 0x0003e20000100800 */
[C---:B------:R-:W-:Y:S01]  /*1140*/  VIADD R226, R197.reuse, 0x48 ;  /* 0x00000048c5e27836 */ /* 0x040fe20000000000 */
[----:B0-----:R-:W-:Y:S01]  /*1150*/  SHF.R.S32.HI R4, RZ, 0x1f, R159 ;  /* 0x0000001fff047819 */ /* 0x001fe2000001149f */
[C---:B------:R-:W-:Y:S01]  /*1160*/  VIADD R234, R197.reuse, 0x38 ;  /* 0x00000038c5ea7836 */ /* 0x040fe20000000000 */
[----:B------:R-:W-:Y:S01]  /*1170*/  LOP3.LUT R7, R192, R0, R191, 0xf6, !PT ;  /* 0x00000000c0077212 */ /* 0x000fe200078ef6bf */
[C---:B------:R-:W-:Y:S01]  /*1180*/  VIADD R233, R197.reuse, 0x40 ;  /* 0x00000040c5e97836 */ /* 0x040fe20000000000 */
[----:B--2---:R-:W-:Y:S01]  /*1190*/  SHF.R.S32.HI R5, RZ, 0x1f, R5 ;  /* 0x0000001fff057819 */ /* 0x004fe20000011405 */
[----:B------:R0:W-:Y:S01]  /*11a0*/  STL [R1+0x488], R4 ;  /* 0x0004880401007387 */ /* 0x0001e20000100800 */
[----:B------:R-:W-:Y:S01]  /*11b0*/  VIADD R223, R197, 0x60 ;  /* 0x00000060c5df7836 */ /* 0x000fe20000000000 */
[----:B------:R-:W-:Y:S01]  /*11c0*/  SHF.R.S32.HI R153, RZ, 0x1f, R152 ;  /* 0x0000001fff997819 */ /* 0x000fe20000011498 */
[----:B------:R-:W-:Y:S01]  /*11d0*/  IMAD R0, R7, 0x2, R2 ;  /* 0x0000000207007824 */ /* 0x000fe200078e0202 */
[----:B-1----:R-:W-:Y:S01]  /*11e0*/  SHF.R.S32.HI R6, RZ, 0x1f, R6 ;  /* 0x0000001fff067819 */ /* 0x002fe20000011406 */
[----:B------:R1:W-:Y:S01]  /*11f0*/  STL [R1+0x504], R5 ;  /* 0x0005040501007387 */ /* 0x0003e20000100800 */
[C---:B------:R-:W-:Y:S01]  /*1200*/  VIADD R225, R197.reuse, 0x50 ;  /* 0x00000050c5e17836 */ /* 0x040fe20000000000 */
[----:B------:R-:W-:Y:S01]  /*1210*/  SHF.R.S32.HI R202, RZ, 0x1f, R181 ;  /* 0x0000001fffca7819 */ /* 0x000fe200000114b5 */
[----:B------:R-:W-:Y:S01]  /*1220*/  VIADD R224, R197, 0x58 ;  /* 0x00000058c5e07836 */ /* 0x000fe20000000000 */
[----:B------:R2:W-:Y:S01]  /*1230*/  STL [R1+0x508], R6 ;  /* 0x0005080601007387 */ /* 0x0005e20000100800 */
[----:B0-----:R-:W-:-:S02]  /*1240*/  IMAD.SHL.U32 R4, R8, 0x8, RZ ;  /* 0x0000000808047824 */ /* 0x001fc400078e00ff */
[C---:B------:R-:W-:Y:S01]  /*1250*/  VIADD R8, R197.reuse, 0x8 ;  /* 0x00000008c5087836 */ /* 0x040fe20000000000 */
[----:B------:R-:W-:Y:S01]  /*1260*/  STL [R1+0x510], R0 ;  /* 0x0005100001007387 */ /* 0x000fe20000100800 */
[C---:B------:R-:W-:Y:S01]  /*1270*/  VIADD R220, R197.reuse, 0x78 ;  /* 0x00000078c5dc7836 */ /* 0x040fe20000000000 */
[----:B-1----:R-:W-:Y:S01]  /*1280*/  SHF.R.S32.HI R5, RZ, 0x1f, R235 ;  /* 0x0000001fff057819 */ /* 0x002fe200000114eb */
[C---:B------:R-:W-:Y:S01]  /*1290*/  VIADD R222, R197.reuse, 0x68 ;  /* 0x00000068c5de7836 */ /* 0x040fe20000000000 */
[----:B------:R-:W-:Y:S01]  /*12a0*/  SHF.R.S32.HI R7, RZ, 0x1f, R8 ;  /* 0x0000001fff077819 */ /* 0x000fe20000011408 */
[C---:B------:R-:W-:Y:S01]  /*12b0*/  VIADD R221, R197.reuse, 0x70 ;  /* 0x00000070c5dd7836 */ /* 0x040fe20000000000 */
[----:B--2---:R-:W-:Y:S01]  /*12c0*/  SHF.R.S32.HI R6, RZ, 0x1f, R236 ;  /* 0x0000001fff067819 */ /* 0x004fe200000114ec */
[----:B------:R0:W-:Y:S01]  /*12d0*/  STL [R1+0x4f8], R5 ;  /* 0x0004f80501007387 */ /* 0x0001e20000100800 */
[C---:B------:R-:W-:Y:S02]  /*12e0*/  VIADD R217, R197.reuse, 0x90 ;  /* 0x00000090c5d97836 */ /* 0x040fe40000000000 */
[C---:B------:R-:W-:Y:S01]  /*12f0*/  VIADD R219, R197.reuse, 0x80 ;  /* 0x00000080c5db7836 */ /* 0x040fe20000000000 */
[----:B------:R1:W-:Y:S01]  /*1300*/  STL [R1+0x50c], R7 ;  /* 0x00050c0701007387 */ /* 0x0003e20000100800 */
[----:B------:R-:W-:-:S02]  /*1310*/  VIADD R218, R197, 0x88 ;  /* 0x00000088c5da7836 */ /* 0x000fc40000000000 */
[C---:B------:R-:W-:Y:S01]  /*1320*/  VIADD R214, R197.reuse, 0xa8 ;  /* 0x000000a8c5d67836 */ /* 0x040fe20000000000 */
[----:B------:R2:W-:Y:S01]  /*1330*/  STL [R1+0x4fc], R6 ;  /* 0x0004fc0601007387 */ /* 0x0005e20000100800 */
[C---:B------:R-:W-:Y:S01]  /*1340*/  VIADD R216, R197.reuse, 0x98 ;  /* 0x00000098c5d87836 */ /* 0x040fe20000000000 */
[----:B0-----:R-:W-:Y:S01]  /*1350*/  SHF.R.S32.HI R5, RZ, 0x1f, R226 ;  /* 0x0000001fff057819 */ /* 0x001fe200000114e2 */
[C---:B------:R-:W-:Y:S01]  /*1360*/  VIADD R215, R197.reuse, 0xa0 ;  /* 0x000000a0c5d77836 */ /* 0x040fe20000000000 */
[----:B------:R0:W-:Y:S01]  /*1370*/  STL [R1+0x520], R4 ;  /* 0x0005200401007387 */ /* 0x0001e20000100800 */
[C---:B------:R-:W-:Y:S01]  /*1380*/  VIADD R211, R197.reuse, 0xc0 ;  /* 0x000000c0c5d37836 */ /* 0x040fe20000000000 */
[----:B-1----:R-:W-:Y:S01]  /*1390*/  SHF.R.S32.HI R7, RZ, 0x1f, R237 ;  /* 0x0000001fff077819 */ /* 0x002fe200000114ed */
[C---:B------:R-:W-:Y:S01]  /*13a0*/  VIADD R213, R197.reuse, 0xb0 ;  /* 0x000000b0c5d57836 */ /* 0x040fe20000000000 */
[----:B------:R1:W-:Y:S01]  /*13b0*/  STL [R1+0x4ec], R5 ;  /* 0x0004ec0501007387 */ /* 0x0003e20000100800 */
[C---:B------:R-:W-:Y:S01]  /*13c0*/  VIADD R212, R197.reuse, 0xb8 ;  /* 0x000000b8c5d47836 */ /* 0x040fe20000000000 */
[----:B--2---:R-:W-:Y:S01]  /*13d0*/  SHF.R.S32.HI R6, RZ, 0x1f, R233 ;  /* 0x0000001fff067819 */ /* 0x004fe200000114e9 */
[C---:B------:R-:W-:Y:S01]  /*13e0*/  VIADD R208, R197.reuse, 0xd8 ;  /* 0x000000d8c5d07836 */ /* 0x040fe20000000000 */
[----:B------:R2:W-:Y:S01]  /*13f0*/  STL [R1+0x500], R7 ;  /* 0x0005000701007387 */ /* 0x0005e20000100800 */
[----:B------:R-:W-:-:S02]  /*1400*/  VIADD R210, R197, 0xc8 ;  /* 0x000000c8c5d27836 */ /* 0x000fc40000000000 */
[C---:B------:R-:W-:Y:S01]  /*1410*/  VIADD R209, R197.reuse, 0xd0 ;  /* 0x000000d0c5d17836 */ /* 0x040fe20000000000 */
[----:B------:R3:W-:Y:S01]  /*1420*/  STL [R1+0x4f0], R6 ;  /* 0x0004f00601007387 */ /* 0x0007e20000100800 */
[C---:B0-----:R-:W-:Y:S01]  /*1430*/  VIADD R4, R197.reuse, 0xf0 ;  /* 0x000000f0c5047836 */ /* 0x041fe20000000000 */
[----:B-1----:R-:W-:Y:S01]  /*1440*/  SHF.R.S32.HI R5, RZ, 0x1f, R223 ;  /* 0x0000001fff057819 */ /* 0x002fe200000114df */
[C---:B------:R-:W-:Y:S01]  /*1450*/  VIADD R0, R197.reuse, 0xf8 ;  /* 0x000000f8c5007836 */ /* 0x040fe20000000000 */
[----:B------:R-:W-:Y:S01]  /*1460*/  STL [R1+0x484], R9 ;  /* 0x0004840901007387 */ /* 0x000fe20000100800 */
[C---:B------:R-:W-:Y:S01]  /*1470*/  VIADD R207, R197.reuse, 0xe0 ;  /* 0x000000e0c5cf7836 */ /* 0x040fe20000000000 */
[----:B--2---:R-:W-:Y:S01]  /*1480*/  SHF.R.S32.HI R7, RZ, 0x1f, R234 ;  /* 0x0000001fff077819 */ /* 0x004fe200000114ea */
[----:B------:R-:W-:Y:S01]  /*1490*/  VIADD R206, R197, 0xe8 ;  /* 0x000000e8c5ce7836 */ /* 0x000fe20000000000 */
[----:B------:R0:W-:Y:S01]  /*14a0*/  STL [R1+0x4e0], R5 ;  /* 0x0004e00501007387 */ /* 0x0001e20000100800 */
[C---:B------:R-:W-:Y:S01]  /*14b0*/  VIADD R183, R181.reuse, 0x40 ;  /* 0x00000040b5b77836 */ /* 0x040fe20000000000 */
[----:B---3--:R-:W-:Y:S01]  /*14c0*/  SHF.R.S32.HI R6, RZ, 0x1f, R224 ;  /* 0x0000001fff067819 */ /* 0x008fe200000114e0 */
[C---:B------:R-:W-:Y:S01]  /*14d0*/  VIADD R182, R181.reuse, 0x80 ;  /* 0x00000080b5b67836 */ /* 0x040fe20000000000 */
[----:B------:R1:W-:Y:S01]  /*14e0*/  STL [R1+0x4f4], R7 ;  /* 0x0004f40701007387 */ /* 0x0003e20000100800 */
[----:B------:R-:W-:Y:S01]  /*14f0*/  VIADD R188, R181, 0xc0 ;  /* 0x000000c0b5bc7836 */ /* 0x000fe20000000000 */
[----:B------:R-:W-:-:S02]  /*1500*/  SHF.R.S32.HI R201, RZ, 0x1f, R183 ;  /* 0x0000001fffc97819 */ /* 0x000fc400000114b7 */
[----:B------:R2:W-:Y:S01]  /*1510*/  STL [R1+0x4e4], R6 ;  /* 0x0004e40601007387 */ /* 0x0005e20000100800 */
[----:B------:R-:W-:Y:S02]  /*1520*/  SHF.R.S32.HI R200, RZ, 0x1f, R182 ;  /* 0x0000001fffc87819 */ /* 0x000fe400000114b6 */
[----:B0-----:R-:W-:Y:S01]  /*1530*/  SHF.R.S32.HI R5, RZ, 0x1f, R220 ;  /* 0x0000001fff057819 */ /* 0x001fe200000114dc */
[----:B------:R-:W-:Y:S01]  /*1540*/  STL [R1+0x474], R4 ;  /* 0x0004740401007387 */ /* 0x000fe20000100800 */
[----:B------:R-:W-:Y:S02]  /*1550*/  SHF.R.S32.HI R199, RZ, 0x1f, R188 ;  /* 0x0000001fffc77819 */ /* 0x000fe400000114bc */
[----:B-1----:R-:W-:Y:S01]  /*1560*/  SHF.R.S32.HI R7, RZ, 0x1f, R225 ;  /* 0x0000001fff077819 */ /* 0x002fe200000114e1 */
[----:B------:R0:W-:Y:S01]  /*1570*/  STL [R1+0x4d4], R5 ;  /* 0x0004d40501007387 */ /* 0x0001e20000100800 */
[----:B--2---:R-:W-:-:S03]  /*1580*/  SHF.R.S32.HI R6, RZ, 0x1f, R221 ;  /* 0x0000001fff067819 */ /* 0x004fc600000114dd */
[----:B------:R1:W-:Y:S04]  /*1590*/  STL [R1+0x4e8], R7 ;  /* 0x0004e80701007387 */ /* 0x0003e80000100800 */
[----:B------:R2:W-:Y:S01]  /*15a0*/  STL [R1+0x4d8], R6 ;  /* 0x0004d80601007387 */ /* 0x0005e20000100800 */
[----:B0-----:R-:W-:-:S03]  /*15b0*/  SHF.R.S32.HI R5, RZ, 0x1f, R217 ;  /* 0x0000001fff057819 */ /* 0x001fc600000114d9 */
[----:B------:R-:W-:Y:S01]  /*15c0*/  STL [R1+0x470], R0 ;  /* 0x0004700001007387 */ /* 0x000fe20000100800 */
[----:B-1----:R-:W-:-:S03]  /*15d0*/  SHF.R.S32.HI R7, RZ, 0x1f, R222 ;  /* 0x0000001fff077819 */ /* 0x002fc600000114de */
        /* <DEDUP_REMOVED lines=11> */
[----:B0-----:R-:W-:Y:S02]  /*1690*/  SHF.R.S32.HI R5, RZ, 0x1f, R211 ;  /* 0x0000001fff057819 */ /* 0x001fe400000114d3 */
        /* <DEDUP_REMOVED lines=12> */
[----:B------:R-:W-:Y:S01]  /*1760*/  SHF.R.S32.HI R4, RZ, 0x1f, R0 ;  /* 0x0000001fff047819 */ /* 0x000fe20000011400 */
[----:B------:R-:W-:Y:S01]  /*1770*/  IMAD R0, R3, 0x8, R196 ;  /* 0x0000000803007824 */ /* 0x000fe200078e02c4 */
[----:B-1----:R-:W-:Y:S01]  /*1780*/  SHF.R.S32.HI R7, RZ, 0x1f, R210 ;  /* 0x0000001fff077819 */ /* 0x002fe200000114d2 */
[----:B------:R-:W-:Y:S01]  /*1790*/  STL [R1+0x498], R5 ;  /* 0x0004980501007387 */ /* 0x000fe20000100800 */
[----:B--2---:R-:W-:-:S03]  /*17a0*/  SHF.R.S32.HI R6, RZ, 0x1f, R206 ;  /* 0x0000001fff067819 */ /* 0x004fc600000114ce */
[----:B------:R0:W-:Y:S04]  /*17b0*/  STL [R1+0x4ac], R7 ;  /* 0x0004ac0701007387 */ /* 0x0001e80000100800 */
[----:B------:R1:W-:Y:S04]  /*17c0*/  STL [R1+0x49c], R6 ;  /* 0x00049c0601007387 */ /* 0x0003e80000100800 */
[----:B------:R1:W-:Y:S01]  /*17d0*/  STL [R1+0x51c], R0 ;  /* 0x00051c0001007387 */ /* 0x0003e20000100800 */
[----:B0-----:R-:W-:-:S03]  /*17e0*/  SHF.R.S32.HI R7, RZ, 0x1f, R207 ;  /* 0x0000001fff077819 */ /* 0x001fc600000114cf */
[----:B------:R1:W-:Y:S04]  /*17f0*/  STL [R1+0x494], R4 ;  /* 0x0004940401007387 */ /* 0x0003e80000100800 */
[----:B------:R1:W-:Y:S02]  /*1800*/  STL [R1+0x4a0], R7 ;  /* 0x0004a00701007387 */ /* 0x0003e40000100800 */
.L_x_3833:
[----:B------:R-:W-:Y:S05]  /*1810*/  YIELD ;  /* 0x0000000000007946 */ /* 0x000fea0003800000 */
[----:B------:R-:W-:Y:S01]  /*1820*/  ULDC.64 UR4, c[0x0][0xb20] ;  /* 0x0002c80000047ab9 */ /* 0x000fe20000000a00 */
[----:B012-4-:R-:W0:Y:S01]  /*1830*/  LDC.64 R4, c[0x0][0xb00] ;  /* 0x0002c000ff047b82 */ /* 0x017e220000000a00 */
        /* <DEDUP_REMOVED lines=9> */
[----:B---3--:R-:W1:Y:S01]  /*18d0*/  @P1 LDC.64 R6, c[0x0][0xb20] ;  /* 0x0002c800ff061b82 */ /* 0x008e620000000a00 */
[----:B------:R-:W-:Y:S01]  /*18e0*/  ISETP.NE.AND.EX P0, PT, RZ, UR5, PT, P0 ;  /* 0x00000005ff007c0c */ /* 0x000fe2000bf05300 */
[----:B0-----:R-:W-:-:S06]  /*18f0*/  IMAD.WIDE R4, R91, 0x4, R4 ;  /* 0x000000045b047825 */ /* 0x001fcc00078e0204 */
        /* <DEDUP_REMOVED lines=28> */
.L_x_3600:
        /* <DEDUP_REMOVED lines=14> */
.L_x_3601:
[----:B------:R-:W-:Y:S05]  /*1ba0*/  @!P0 BRA `(.L_x_3602) ;  /* 0x00000000000c8947 */ /* 0x000fea0003800000 */
[----:B------:R-:W2:Y:S04]  /*1bb0*/  LDG.E R0, desc[UR42][R4.64] ;  /* 0x0000002a04007981 */ /* 0x000ea8000c1e1900 */
[----:B------:R-:W2:Y:S02]  /*1bc0*/  LDG.E R19, desc[UR42][R4.64+0x4] ;  /* 0x0000042a04137981 */ /* 0x000ea4000c1e1900 */
[----:B--2---:R-:W-:-:S07]  /*1bd0*/  IMAD.IADD R19, R19, 0x1, -R0 ;  /* 0x0000000113137824 */ /* 0x004fce00078e0a00 */
.L_x_3602:
        /* <DEDUP_REMOVED lines=25> */
[----:B--2---:R-:W-:-:S03]  /*1d70*/  @P1 IMAD.HI.U32 R6, R3, R12, RZ ;  /* 0x0000000c03061227 */ /* 0x004fc600078e00ff */
[C---:B------:R-:W-:Y:S01]  /*1d80*/  IADD3 R231, R29.reuse, 0x1, -R28 ;  /* 0x000000011de77810 */ /* 0x040fe20007ffe81c */
[----:B------:R-:W-:Y:S01]  /*1d90*/  VIADD R0, R29, 0x5f ;  /* 0x0000005f1d007836 */ /* 0x000fe20000000000 */
[----:B----4-:R-:W-:-:S03]  /*1da0*/  @P1 SHF.R.U32.HI R3, RZ, R11, R6 ;  /* 0x0000000bff031219 */ /* 0x010fc60000011606 */
        /* <DEDUP_REMOVED lines=17> */
.L_x_3605:
[----:B------:R-:W-:-:S13]  /*1ec0*/  ISETP.NE.AND P0, PT, R5, 0x1, PT ;  /* 0x000000010500780c */ /* 0x000fda0003f05270 */
[----:B------:R-:W0:Y:S02]  /*1ed0*/  @P0 LDC.64 R6, c[0x0][0xae0] ;  /* 0x0002b800ff060b82 */ /* 0x000e240000000a00 */
[----:B0-----:R-:W-:-:S05]  /*1ee0*/  @P0 IMAD.HI.U32 R6, R0, R6, RZ ;  /* 0x0000000600060227 */ /* 0x001fca00078e00ff */
[----:B------:R-:W-:-:S07]  /*1ef0*/  @P0 SHF.R.U32.HI R0, RZ, R7, R6 ;  /* 0x00000007ff000219 */ /* 0x000fce0000011606 */
.L_x_3606:
[----:B------:R-:W-:Y:S05]  /*1f00*/  BSYNC B0 ;  /* 0x0000000000007941 */ /* 0x000fea0003800000 */
.L_x_3604:
[----:B------:R-:W-:-:S05]  /*1f10*/  IMAD R3, R0, R5, R5 ;  /* 0x0000000500037224 */ /* 0x000fca00078e0205 */
[----:B------:R-:W-:-:S07]  /*1f20*/  VIMNMX R4, R4, R3, PT ;  /* 0x0000000304047248 */ /* 0x000fce0003fe0100 */
.L_x_3603:
[----:B------:R-:W0:Y:S01]  /*1f30*/  @P1 LDC R3, c[0x0][0x44c] ;  /* 0x00011300ff031b82 */ /* 0x000e220000000800 */
[----:B------:R-:W-:Y:S01]  /*1f40*/  VIADD R4, R4, 0x5f ;  /* 0x0000005f04047836 */ /* 0x000fe20000000000 */
[----:B------:R-:W-:Y:S01]  /*1f50*/  ULDC UR4, c[0x0][0xad4] ;  /* 0x0002b50000047ab9 */ /* 0x000fe20000000800 */
[----:B------:R-:W-:Y:S02]  /*1f60*/  IMAD.MOV.U32 R0, RZ, RZ, R194 ;  /* 0x000000ffff007224 */ /* 0x000fe400078e00c2 */
[----:B------:R-:W-:-:S03]  /*1f70*/  IMAD.HI R4, R4, 0x2aaaaaab, RZ ;  /* 0x2aaaaaab04047827 */ /* 0x000fc600078e02ff */
[----:B------:R-:W1:Y:S01]  /*1f80*/  @P1 LDC R7, c[0x0][0x450] ;  /* 0x00011400ff071b82 */ /* 0x000e620000000800 */
[----:B------:R-:W-:Y:S02]  /*1f90*/  IMAD.IADD R205, R29, 0x1, -R28 ;  /* 0x000000011dcd7824 */ /* 0x000fe400078e0a1c */
[----:B0-----:R-:W-:Y:S01]  /*1fa0*/  @P1 IMAD.HI.U32 R6, R194, R3, RZ ;  /* 0x00000003c2061227 */ /* 0x001fe200078e00ff */
[----:B------:R-:W-:-:S04]  /*1fb0*/  SHF.R.U32.HI R3, RZ, 0x1f, R4 ;  /* 0x0000001fff037819 */ /* 0x000fc80000011604 */
[----:B------:R-:W-:Y:S02]  /*1fc0*/  LEA.HI.SX32 R4, R4, R3, 0x1c ;  /* 0x0000000304047211 */ /* 0x000fe400078fe2ff */
[----:B-1----:R-:W-:Y:S02]  /*1fd0*/  @P1 SHF.R.U32.HI R0, RZ, R7, R6 ;  /* 0x00000007ff001219 */ /* 0x002fe40000011606 */
[----:B------:R-:W-:-:S03]  /*1fe0*/  VIMNMX R8, R45, R4, PT ;  /* 0x000000042d087248 */ /* 0x000fc60003fe0100 */
[----:B------:R-:W-:-:S04]  /*1ff0*/  IMAD.IADD R0, R205, 0x1, R0 ;  /* 0x00000001cd007824 */ /* 0x000fc800078e0200 */
        /* <DEDUP_REMOVED lines=12> */
.L_x_3609:
[----:B------:R-:W-:-:S13]  /*20c0*/  ISETP.NE.AND P0, PT, R5, 0x1, PT ;  /* 0x000000010500780c */ /* 0x000fda0003f05270 */
[----:B------:R-:W0:Y:S02]  /*20d0*/  @P0 LDC.64 R6, c[0x0][0xae0] ;  /* 0x0002b800ff060b82 */ /* 0x000e240000000a00 */
[----:B0-----:R-:W-:-:S05]  /*20e0*/  @P0 IMAD.HI.U32 R6, R0, R6, RZ ;  /* 0x0000000600060227 */ /* 0x001fca00078e00ff */
[----:B------:R-:W-:-:S07]  /*20f0*/  @P0 SHF.R.U32.HI R0, RZ, R7, R6 ;  /* 0x00000007ff000219 */ /* 0x000fce0000011606 */
.L_x_3610:
[----:B------:R-:W-:Y:S05]  /*2100*/  BSYNC B0 ;  /* 0x0000000000007941 */ /* 0x000fea0003800000 */
.L_x_3608:
[----:B------:R-:W-:-:S05]  /*2110*/  IMAD R0, R0, R5, RZ ;  /* 0x0000000500007224 */ /* 0x000fca00078e02ff */
[----:B------:R-:W-:-:S07]  /*2120*/  VIMNMX R3, R3, R0, !PT ;  /* 0x0000000003037248 */ /* 0x000fce0007fe0100 */
.L_x_3607:
        /* <DEDUP_REMOVED lines=41> */
.L_x_3612:
[----:B------:R-:W-:Y:S05]  /*23c0*/  BSYNC B0 ;  /* 0x0000000000007941 */ /* 0x000fea0003800000 */
.L_x_3611:
        /* <DEDUP_REMOVED lines=37> */
.L_x_3615:
[----:B------:R-:W-:Y:S05]  /*2620*/  BSYNC B6 ;  /* 0x0000000000067941 */ /* 0x000fea0003800000 */
.L_x_3614:
        /* <DEDUP_REMOVED lines=20> */
.L_x_3617:
[----:B------:R-:W-:Y:S05]  /*2770*/  BSYNC B6 ;  /* 0x0000000000067941 */ /* 0x000fea0003800000 */
.L_x_3616:
[----:B------:R-:W-:Y:S01]  /*2780*/  ULDC.64 UR4, c[0x0][0xaf0] ;  /* 0x0002bc0000047ab9 */ /* 0x000fe20000000a00 */
[----:B------:R-:W2:Y:S01]  /*2790*/  LDL R12, [R1+0x478] ;  /* 0x00047800010c7983 */ /* 0x000ea20000100800 */
[----:B------:R-:W-:Y:S01]  /*27a0*/  ISETP.NE.U32.AND P0, PT, RZ, UR4, PT ;  /* 0x00000004ff007c0c */ /* 0x000fe2000bf05070 */
[----:B------:R-:W-:Y:S01]  /*27b0*/  IMAD.IADD R43, R18, 0x1, R19 ;  /* 0x00000001122b7824 */ /* 0x000fe200078e0213 */
[----:B------:R-:W-:Y:S01]  /*27c0*/  ULDC.64 UR8, c[0x0][0x408] ;  /* 0x0001020000087ab9 */ /* 0x000fe20000000a00 */
[----:B------:R-:W-:Y:S01]  /*27d0*/  SHF.R.S32.HI R155, RZ, 0x1f, R154 ;  /* 0x0000001fff9b7819 */ /* 0x000fe2000001149a */
[----:B------:R-:W-:Y:S01]  /*27e0*/  ULDC.64 UR10, c[0x0][0xb00] ;  /* 0x0002c000000a7ab9 */ /* 0x000fe20000000a00 */
[----:B------:R-:W-:Y:S01]  /*27f0*/  ISETP.NE.AND.EX P0, PT, RZ, UR5, PT, P0 ;  /* 0x00000005ff007c0c */ /* 0x000fe2000bf05300 */
[----:B------:R-:W0:Y:S01]  /*2800*/  S2R R24, SR_TID.X ;  /* 0x0000000000187919 */ /* 0x000e220000002100 */
[----:B------:R-:W-:Y:S01]  /*2810*/  SHF.R.S32.HI R10, RZ, 0x1f, R43 ;  /* 0x0000001fff0a7819 */ /* 0x000fe2000001142b */
[----:B------:R-:W-:Y:S01]  /*2820*/  ULDC.64 UR4, c[0x0][0x300] ;  /* 0x0000c00000047ab9 */ /* 0x000fe20000000a00 */
[----:B------:R-:W-:-:S09]  /*2830*/  ULDC.64 UR6, c[0x0][0x3f8] ;  /* 0x0000fe0000067ab9 */ /* 0x000fd20000000a00 */
[----:B------:R-:W1:Y:S02]  /*2840*/  @P0 LDC.64 R4, c[0x0][0xaf0] ;  /* 0x0002bc00ff040b82 */ /* 0x000e640000000a00 */
[----:B-1----:R-:W-:-:S05]  /*2850*/  @P0 IMAD.WIDE R4, R91, 0x4, R4 ;  /* 0x000000045b040825 */ /* 0x002fca00078e0204 */
[----:B------:R1:W3:Y:S01]  /*2860*/  @P0 LDG.E R91, desc[UR42][R4.64] ;  /* 0x0000002a045b0981 */ /* 0x0002e2000c1e1900 */
[----:B------:R-:W-:Y:S01]  /*2870*/  IMAD R0, R10, UR4, RZ ;  /* 0x000000040a007c24 */ /* 0x000fe2000f8e02ff */
[----:B------:R-:W-:Y:S01]  /*2880*/  ISETP.NE.U32.AND P0, PT, RZ, UR10, PT ;  /* 0x0000000aff007c0c */ /* 0x000fe2000bf05070 */
[C---:B------:R-:W-:Y:S01]  /*2890*/  IMAD.WIDE.U32 R30, R43.reuse, UR4, RZ ;  /* 0x000000042b1e7c25 */ /* 0x040fe2000f8e00ff */
[----:B0-----:R-:W-:Y:S02]  /*28a0*/  SHF.R.U32.HI R24, RZ, 0x7, R24 ;  /* 0x00000007ff187819 */ /* 0x001fe40000011618 */
[----:B------:R-:W-:Y:S01]  /*28b0*/  ISETP.NE.AND.EX P0, PT, RZ, UR11, PT, P0 ;  /* 0x0000000bff007c0c */ /* 0x000fe2000bf05300 */
[----:B------:R-:W-:Y:S01]  /*28c0*/  IMAD R3, R43, UR5, R0 ;  /* 0x000000052b037c24 */ /* 0x000fe2000f8e0200 */
[----:B------:R-:W-:Y:S01]  /*28d0*/  ULDC.64 UR4, c[0x0][0x308] ;  /* 0x0000c20000047ab9 */ /* 0x000fe20000000a00 */
[----:B------:R-:W-:Y:S01]  /*28e0*/  IMAD.WIDE.U32 R20, R22, UR8, R154 ;  /* 0x0000000816147c25 */ /* 0x000fe2000f8e009a */
[----:B------:R-:W-:-:S02]  /*28f0*/  ISETP.NE.AND P6, PT, R24, 0x1, PT ;  /* 0x000000011800780c */ /* 0x000fc40003fc5270 */
[----:B-----5:R-:W-:Y:S01]  /*2900*/  SHF.R.S32.HI R0, RZ, 0x1f, R44 ;  /* 0x0000001fff007819 */ /* 0x020fe2000001142c */
[----:B------:R-:W-:Y:S02]  /*2910*/  IMAD.IADD R31, R31, 0x1, R3 ;  /* 0x000000011f1f7824 */ /* 0x000fe400078e0203 */
[C---:B------:R-:W-:Y:S02]  /*2920*/  IMAD R3, R157.reuse, UR8, RZ ;  /* 0x000000089d037c24 */ /* 0x040fe4000f8e02ff */
[----:B------:R-:W-:Y:S02]  /*2930*/  IMAD R7, R157, UR6, RZ ;  /* 0x000000069d077c24 */ /* 0x000fe4000f8e02ff */
[----:B------:R-:W-:Y:S02]  /*2940*/  IMAD R3, R22, UR9, R3 ;  /* 0x0000000916037c24 */ /* 0x000fe4000f8e0203 */
[----:B------:R-:W-:-:S04]  /*2950*/  IMAD.WIDE.U32 R30, R193, UR4, R30 ;  /* 0x00000004c11e7c25 */ /* 0x000fc8000f8e001e */
[----:B------:R-:W-:Y:S02]  /*2960*/  IMAD.IADD R21, R21, 0x1, R3 ;  /* 0x0000000115157824 */ /* 0x000fe400078e0203 */
[C---:B------:R-:W-:Y:S02]  /*2970*/  IMAD R7, R22.reuse, UR7, R7 ;  /* 0x0000000716077c24 */ /* 0x040fe4000f8e0207 */
[----:B------:R-:W-:-:S04]  /*2980*/  IMAD.WIDE.U32 R18, R22, UR6, R154 ;  /* 0x0000000616127c25 */ /* 0x000fc8000f8e009a */
[----:B------:R-:W-:Y:S01]  /*2990*/  IMAD R31, R193, UR5, R31 ;  /* 0x00000005c11f7c24 */ /* 0x000fe2000f8e021f */
[----:B------:R-:W-:Y:S01]  /*29a0*/  ULDC.64 UR4, c[0x0][0x310] ;  /* 0x0000c40000047ab9 */ /* 0x000fe20000000a00 */
[----:B------:R-:W-:Y:S02]  /*29b0*/  IMAD.IADD R19, R19, 0x1, R7 ;  /* 0x0000000113137824 */ /* 0x000fe400078e0207 */
[C---:B-1----:R-:W-:Y:S02]  /*29c0*/  IMAD R5, R0.reuse, UR6, RZ ;  /* 0x0000000600057c24 */ /* 0x042fe4000f8e02ff */
[----:B------:R-:W-:Y:S02]  /*29d0*/  IMAD R7, R0, UR8, RZ ;  /* 0x0000000800077c24 */ /* 0x000fe4000f8e02ff */
[C---:B------:R-:W-:Y:S02]  /*29e0*/  IMAD R13, R44.reuse, UR7, R5 ;  /* 0x000000072c0d7c24 */ /* 0x040fe4000f8e0205 */
[----:B------:R-:W-:-:S04]  /*29f0*/  IMAD.WIDE.U32 R18, R44, UR6, R18 ;  /* 0x000000062c127c25 */ /* 0x000fc8000f8e0012 */
[C---:B------:R-:W-:Y:S02]  /*2a00*/  IMAD R61, R44.reuse, UR9, R7 ;  /* 0x000000092c3d7c24 */ /* 0x040fe4000f8e0207 */
[----:B------:R-:W-:Y:S01]  /*2a10*/  IMAD.WIDE.U32 R20, R44, UR8, R20 ;  /* 0x000000082c147c25 */ /* 0x000fe2000f8e0014 */
[----:B------:R-:W0:Y:S03]  /*2a20*/  LDC R7, c[0x0][0x3f4] ;  /* 0x0000fd00ff077b82 */ /* 0x000e260000000800 */
[C---:B------:R-:W-:Y:S02]  /*2a30*/  VIADD R4, R152.reuse, 0xc0 ;  /* 0x000000c098047836 */ /* 0x040fe40000000000 */
[C---:B------:R-:W-:Y:S02]  /*2a40*/  VIADD R51, R152.reuse, 0x40 ;  /* 0x0000004098337836 */ /* 0x040fe40000000000 */
[----:B------:R-:W-:-:S02]  /*2a50*/  VIADD R52, R152, 0x60 ;  /* 0x0000006098347836 */ /* 0x000fc40000000000 */
[C---:B------:R-:W-:Y:S02]  /*2a60*/  VIADD R53, R152.reuse, 0x80 ;  /* 0x0000008098357836 */ /* 0x040fe40000000000 */
[C---:B------:R-:W-:Y:S02]  /*2a70*/  VIADD R54, R152.reuse, 0xa0 ;  /* 0x000000a098367836 */ /* 0x040fe40000000000 */
[----:B------:R-:W-:Y:S02]  /*2a80*/  VIADD R9, R152, 0xe0 ;  /* 0x000000e098097836 */ /* 0x000fe40000000000 */
[----:B------:R-:W-:Y:S02]  /*2a90*/  IMAD.MOV.U32 R57, RZ, RZ, 0x20 ;  /* 0x00000020ff397424 */ /* 0x000fe400078e00ff */
[----:B------:R-:W-:Y:S02]  /*2aa0*/  IMAD.IADD R60, R19, 0x1, R13 ;  /* 0x00000001133c7824 */ /* 0x000fe400078e020d */
[----:B------:R-:W-:Y:S01]  /*2ab0*/  IMAD.IADD R61, R21, 0x1, R61 ;  /* 0x00000001153d7824 */ /* 0x000fe200078e023d */
[----:B---3--:R-:W-:-:S02]  /*2ac0*/  SHF.R.S32.HI R3, RZ, 0x1f, R91 ;  /* 0x0000001fff037819 */ /* 0x008fc4000001145b */
[----:B------:R-:W-:Y:S02]  /*2ad0*/  SEL R91, R91, RZ, !P0 ;  /* 0x000000ff5b5b7207 */ /* 0x000fe40004000000 */
[----:B------:R-:W-:-:S05]  /*2ae0*/  SEL R8, R3, RZ, !P0 ;  /* 0x000000ff03087207 */ /* 0x000fca0004000000 */
[----:B------:R-:W-:Y:S02]  /*2af0*/  IMAD R3, R8, UR4, RZ ;  /* 0x0000000408037c24 */ /* 0x000fe4000f8e02ff */
[----:B------:R-:W-:-:S04]  /*2b00*/  IMAD.WIDE.U32 R30, R91, UR4, R30 ;  /* 0x000000045b1e7c25 */ /* 0x000fc8000f8e001e */
[----:B------:R-:W-:Y:S02]  /*2b10*/  IMAD R11, R91, UR5, R3 ;  /* 0x000000055b0b7c24 */ /* 0x000fe4000f8e0203 */
[----:B------:R-:W-:Y:S01]  /*2b20*/  VIADD R3, R152, 0x20 ;  /* 0x0000002098037836 */ /* 0x000fe20000000000 */
[----:B------:R-:W-:Y:S05]  /*2b30*/  @!P6 WARPSYNC.ALL ;  /* 0x000000000000e948 */ /* 0x000fea0003800000 */
[----:B------:R-:W-:Y:S01]  /*2b40*/  ULDC UR4, c[0x0][0x320] ;  /* 0x0000c80000047ab9 */ /* 0x000fe20000000800 */
[----:B--2---:R-:W-:Y:S01]  /*2b50*/  IMAD.SHL.U32 R55, R12, 0x40, RZ ;  /* 0x000000400c377824 */ /* 0x004fe200078e00ff */
[----:B------:R-:W-:Y:S01]  /*2b60*/  @!P6 BAR.SYNC.DEFER_BLOCKING 0x9, 0x100 ;  /* 0x024400000000eb1d */ /* 0x000fe20000010000 */
[----:B------:R-:W-:-:S02]  /*2b70*/  ISETP.GE.AND P0, PT, R3, UR4, PT ;  /* 0x0000000403007c0c */ /* 0x000fc4000bf06270 */
[----:B------:R-:W-:Y:S02]  /*2b80*/  ISETP.GE.AND P1, PT, R152, UR4, PT ;  /* 0x0000000498007c0c */ /* 0x000fe4000bf26270 */
[----:B------:R-:W-:Y:S01]  /*2b90*/  SEL R5, RZ, 0xffffffff, P0 ;  /* 0xffffffffff057807 */ /* 0x000fe20000000000 */
[----:B------:R-:W-:Y:S01]  /*2ba0*/  ULDC.64 UR6, c[0x0][0x330] ;  /* 0x0000cc0000067ab9 */ /* 0x000fe20000000a00 */
[----:B------:R-:W-:Y:S02]  /*2bb0*/  ISETP.GE.AND P0, PT, R4, UR4, PT ;  /* 0x0000000404007c0c */ /* 0x000fe4000bf06270 */
[----:B------:R-:W-:Y:S01]  /*2bc0*/  SEL R4, RZ, 0x1, P1 ;  /* 0x00000001ff047807 */ /* 0x000fe20000800000 */
[----:B------:R-:W-:Y:S01]  /*2bd0*/  IMAD.SHL.U32 R5, R5, 0x2, RZ ;  /* 0x0000000205057824 */ /* 0x000fe200078e00ff */
[----:B------:R-:W-:Y:S02]  /*2be0*/  ISETP.GE.AND P1, PT, R51, UR4, PT ;  /* 0x0000000433007c0c */ /* 0x000fe4000bf26270 */
[----:B------:R-:W-:-:S02]  /*2bf0*/  ISETP.GE.AND P2, PT, R52, UR4, PT ;  /* 0x0000000434007c0c */ /* 0x000fc4000bf46270 */
[----:B------:R-:W-:Y:S02]  /*2c00*/  LOP3.LUT R4, R5, 0x2, R4, 0xe2, !PT ;  /* 0x0000000205047812 */ /* 0x000fe400078ee204 */
[----:B------:R-:W-:Y:S02]  /*2c10*/  SEL R5, RZ, 0x4, P1 ;  /* 0x00000004ff057807 */ /* 0x000fe40000800000 */
[----:B------:R-:W-:Y:S02]  /*2c20*/  SEL R6, RZ, 0x8, P2 ;  /* 0x00000008ff067807 */ /* 0x000fe40001000000 */
[----:B------:R-:W-:Y:S02]  /*2c30*/  ISETP.GE.AND P1, PT, R53, UR4, PT ;  /* 0x0000000435007c0c */ /* 0x000fe4000bf26270 */
[----:B------:R-:W-:Y:S02]  /*2c40*/  ISETP.GE.AND P2, PT, R54, UR4, PT ;  /* 0x0000000436007c0c */ /* 0x000fe4000bf46270 */
[----:B------:R-:W-:-:S02]  /*2c50*/  LOP3.LUT R4, R6, R4, R5, 0xfe, !PT ;  /* 0x0000000406047212 */ /* 0x000fc400078efe05 */
[----:B------:R-:W-:Y:S02]  /*2c60*/  SEL R5, RZ, 0x10, P1 ;  /* 0x00000010ff057807 */ /* 0x000fe40000800000 */
[----:B------:R-:W-:-:S04]  /*2c70*/  SEL R6, RZ, 0x20, P2 ;  /* 0x00000020ff067807 */ /* 0x000fc80001000000 */
[----:B------:R-:W-:Y:S02]  /*2c80*/  LOP3.LUT R5, R6, R4, R5, 0xfe, !PT ;  /* 0x0000000406057212 */ /* 0x000fe400078efe05 */
[----:B------:R-:W-:Y:S02]  /*2c90*/  SEL R4, RZ, 0x40, P0 ;  /* 0x00000040ff047807 */ /* 0x000fe40000000000 */
[----:B0-----:R-:W-:-:S04]  /*2ca0*/  ISETP.GE.AND P0, PT, R152, R7, PT ;  /* 0x000000079800720c */ /* 0x001fc80003f06270 */
[----:B------:R-:W-:-:S05]  /*2cb0*/  SEL R7, R7, RZ, P0 ;  /* 0x000000ff07077207 */ /* 0x000fca0000000000 */
[----:B------:R-:W-:Y:S01]  /*2cc0*/  IMAD.IADD R7, R152, 0x1, R7 ;  /* 0x0000000198077824 */ /* 0x000fe200078e0207 */
[----:B------:R-:W-:Y:S02]  /*2cd0*/  LOP3.LUT R5, R5, R4, RZ, 0xfc, !PT ;  /* 0x0000000405057212 */ /* 0x000fe400078efcff */
[----:B------:R-:W-:Y:S02]  /*2ce0*/  LOP3.LUT R55, R55, 0x1c0, RZ, 0xc0, !PT ;  /* 0x000001c037377812 */ /* 0x000fe400078ec0ff */
[----:B------:R-:W-:Y:S02]  /*2cf0*/  SHF.R.S32.HI R4, RZ, 0x1f, R7 ;  /* 0x0000001fff047819 */ /* 0x000fe40000011407 */
[----:B------:R-:W-:Y:S01]  /*2d00*/  ISETP.GE.AND P3, PT, R9, UR4, PT ;  /* 0x0000000409007c0c */ /* 0x000fe2000bf66270 */
[----:B------:R-:W-:Y:S01]  /*2d10*/  IMAD.WIDE.U32 R40, R193, UR6, R152 ;  /* 0x00000006c1287c25 */ /* 0x000fe2000f8e0098 */
[----:B------:R-:W-:Y:S01]  /*2d20*/  LOP3.LUT R9, R55, 0x18, R152, 0xf8, !PT ;  /* 0x0000001837097812 */ /* 0x000fe200078ef898 */
[----:B------:R-:W-:Y:S01]  /*2d30*/  ULDC.64 UR4, c[0x0][0x338] ;  /* 0x0000ce0000047ab9 */ /* 0x000fe20000000a00 */
[----:B------:R-:W-:-:S02]  /*2d40*/  SHF.R.U32.HI R56, RZ, 0x3, R55 ;  /* 0x00000003ff387819 */ /* 0x000fc40000011637 */
[----:B------:R-:W-:Y:S01]  /*2d50*/  LEA.HI R7, R4, R7, RZ, 0x3 ;  /* 0x0000000704077211 */ /* 0x000fe200078f18ff */
[----:B------:R-:W-:Y:S01]  /*2d60*/  IMAD R41, R193, UR7, R41 ;  /* 0x00000007c1297c24 */ /* 0x000fe2000f8e0229 */
[----:B------:R-:W-:Y:S01]  /*2d70*/  LOP3.LUT P1, RZ, R12, 0x4, RZ, 0xc0, !PT ;  /* 0x000000040cff7812 */ /* 0x000fe2000782c0ff */
[----:B------:R-:W-:Y:S01]  /*2d80*/  IMAD R6, R8, UR4, RZ ;  /* 0x0000000408067c24 */ /* 0x000fe2000f8e02ff */
[----:B------:R-:W-:Y:S02]  /*2d90*/  LOP3.LUT R9, R9, R56, RZ, 0x3c, !PT ;  /* 0x0000003809097212 */ /* 0x000fe400078e3cff */
[----:B------:R-:W-:Y:S02]  /*2da0*/  LOP3.LUT R4, R190, 0x38, R7, 0xf8, !PT ;  /* 0x00000038be047812 */ /* 0x000fe400078ef807 */
[----:B------:R-:W-:Y:S01]  /*2db0*/  IADD3 R42, P2, R22, R43, RZ ;  /* 0x0000002b162a7210 */ /* 0x000fe20007f5e0ff */
[----:B------:R-:W-:Y:S01]  /*2dc0*/  IMAD R65, R91, UR5, R6 ;  /* 0x000000055b417c24 */ /* 0x000fe2000f8e0206 */
[----:B------:R-:W-:Y:S01]  /*2dd0*/  SEL R57, R57, 0xffffffe0, !P1 ;  /* 0xffffffe039397807 */ /* 0x000fe20004800000 */
[----:B------:R-:W-:Y:S01]  /*2de0*/  IMAD.WIDE.U32 R40, R91, UR4, R40 ;  /* 0x000000045b287c25 */ /* 0x000fe2000f8e0028 */
[----:B------:R-:W-:Y:S01]  /*2df0*/  LOP3.LUT R63, R4, R191, RZ, 0x3c, !PT ;  /* 0x000000bf043f7212 */ /* 0x000fe200078e3cff */
[----:B------:R-:W-:Y:S01]  /*2e00*/  ULDC UR4, c[0x0][0x2f4] ;  /* 0x0000bd0000047ab9 */ /* 0x000fe20000000800 */
[----:B------:R-:W-:Y:S01]  /*2e10*/  SEL R66, RZ, 0xffffff80, P3 ;  /* 0xffffff80ff427807 */ /* 0x000fe20001800000 */
[----:B------:R-:W-:Y:S01]  /*2e20*/  IMAD R58, R180, 0x200, R9 ;  /* 0x00000200b43a7824 */ /* 0x000fe200078e0209 */
[----:B------:R-:W-:Y:S01]  /*2e30*/  SHF.R.S32.HI R62, RZ, 0x3, R7 ;  /* 0x00000003ff3e7819 */ /* 0x000fe20000011407 */
[----:B------:R-:W-:Y:S01]  /*2e40*/  IMAD.X R43, R157, 0x1, R10, P2 ;  /* 0x000000019d2b7824 */ /* 0x000fe200010e060a */
[----:B------:R-:W-:Y:S01]  /*2e50*/  ISETP.GE.AND P1, PT, R152, UR4, PT ;  /* 0x0000000498007c0c */ /* 0x000fe2000bf26270 */
[----:B------:R-:W-:Y:S01]  /*2e60*/  IMAD.IADD R59, R57, 0x1, R58 ;  /* 0x00000001393b7824 */ /* 0x000fe200078e023a */
[----:B------:R-:W-:Y:S01]  /*2e70*/  ISETP.GE.AND P2, PT, R3, UR4, PT ;  /* 0x0000000403007c0c */ /* 0x000fe2000bf46270 */
[----:B------:R-:W-:Y:S01]  /*2e80*/  IMAD.IADD R63, R192, 0x1, R63 ;  /* 0x00000001c03f7824 */ /* 0x000fe200078e023f */
[----:B------:R-:W-:Y:S01]  /*2e90*/  LOP3.LUT R66, R5, 0x80, R66, 0xc8, !PT ;  /* 0x0000008005427812 */ /* 0x000fe200078ec842 */
[----:B------:R-:W-:Y:S01]  /*2ea0*/  IMAD.IADD R64, R31, 0x1, R11 ;  /* 0x000000011f407824 */ /* 0x000fe200078e020b */
[----:B------:R-:W-:Y:S01]  /*2eb0*/  LOP3.LUT R67, R5, 0x40, RZ, 0xc0, !PT ;  /* 0x0000004005437812 */ /* 0x000fe200078ec0ff */
[----:B------:R-:W-:-:S08]  /*2ec0*/  IMAD.IADD R65, R41, 0x1, R65 ;  /* 0x0000000129417824 */ /* 0x000fd000078e0241 */
.L_x_3669:
[----:B------:R-:W0:Y:S01]  /*2ed0*/  LDC.64 R76, c[0x0][0x300] ;  /* 0x0000c000ff4c7b82 */ /* 0x000e220000000a00 */
[----:B------:R-:W-:Y:S01]  /*2ee0*/  VIADD R49, R49, 0xffffffff ;  /* 0xffffffff31317836 */ /* 0x000fe20000000000 */
[----:B------:R-:W-:Y:S05]  /*2ef0*/  YIELD ;  /* 0x0000000000007946 */ /* 0x000fea0003800000 */
[----:B------:R-:W-:Y:S01]  /*2f00*/  SHF.R.S32.HI R9, RZ, 0x1f, R49 ;  /* 0x0000001fff097819 */ /* 0x000fe20000011431 */
[----:B------:R-:W1:Y:S01]  /*2f10*/  LDC.64 R70, c[0x0][0x2e8] ;  /* 0x0000ba00ff467b82 */ /* 0x000e620000000a00 */
[----:B------:R-:W-:Y:S01]  /*2f20*/  IMAD.MOV.U32 R78, RZ, RZ, R152 ;  /* 0x000000ffff4e7224 */ /* 0x000fe200078e0098 */
[----:B------:R-:W-:Y:S01]  /*2f30*/  BSSY B0, `(.L_x_3618) ;  /* 0x000032a000007945 */ /* 0x000fe20003800000 */
[----:B------:R-:W-:-:S02]  /*2f40*/  IMAD.MOV.U32 R79, RZ, RZ, R153 ;  /* 0x000000ffff4f7224 */ /* 0x000fc400078e0099 */
[----:B------:R-:W-:-:S03]  /*2f50*/  IMAD R83, R23, 0x1800, R59 ;  /* 0x0000180017537824 */ /* 0x000fc600078e023b */
[----:B------:R-:W2:Y:S01]  /*2f60*/  LDC R73, c[0x0][0x3f4] ;  /* 0x0000fd00ff497b82 */ /* 0x000ea20000000800 */
[----:B------:R-:W-:Y:S02]  /*2f70*/  IMAD R83, R83, 0x2, R48 ;  /* 0x0000000253537824 */ /* 0x000fe400078e0230 */
[-C--:B0-----:R-:W-:Y:S02]  /*2f80*/  IMAD R4, R9, R76.reuse, RZ ;  /* 0x0000004c09047224 */ /* 0x081fe400078e02ff */
[----:B------:R-:W-:-:S04]  /*2f90*/  IMAD.WIDE.U32 R74, R49, R76, RZ ;  /* 0x0000004c314a7225 */ /* 0x000fc800078e00ff */
[----:B------:R-:W-:Y:S02]  /*2fa0*/  IMAD R5, R49, R77, R4 ;  /* 0x0000004d31057224 */ /* 0x000fe400078e0204 */
[-C--:B------:R-:W-:Y:S02]  /*2fb0*/  IMAD R82, R157, R76.reuse, RZ ;  /* 0x0000004c9d527224 */ /* 0x080fe400078e02ff */
[----:B------:R-:W-:Y:S02]  /*2fc0*/  IMAD.IADD R6, R75, 0x1, R5 ;  /* 0x000000014b067824 */ /* 0x000fe400078e0205 */
[----:B------:R-:W-:-:S04]  /*2fd0*/  IMAD.WIDE.U32 R4, R22, R76, R78 ;  /* 0x0000004c16047225 */ /* 0x000fc800078e004e */
[----:B------:R-:W-:Y:S01]  /*2fe0*/  IMAD.WIDE.U32 R74, R74, 0x60, RZ ;  /* 0x000000604a4a7825 */ /* 0x000fe200078e00ff */
[----:B------:R-:W-:-:S03]  /*2ff0*/  IADD3 R7, P3, R30, R4, RZ ;  /* 0x000000041e077210 */ /* 0x000fc60007f7e0ff */
[----:B------:R-:W-:Y:S01]  /*3000*/  IMAD R81, R6, 0x60, RZ ;  /* 0x0000006006517824 */ /* 0x000fe200078e02ff */
[-C--:B------:R-:W-:Y:S01]  /*3010*/  LEA R4, P5, R76, R74.reuse, 0x6 ;  /* 0x0000004a4c047211 */ /* 0x080fe200078a30ff */
[----:B------:R-:W-:Y:S02]  /*3020*/  IMAD R82, R22, R77, R82 ;  /* 0x0000004d16527224 */ /* 0x000fe400078e0252 */
[----:B------:R-:W-:Y:S01]  /*3030*/  IMAD.IADD R81, R75, 0x1, R81 ;  /* 0x000000014b517824 */ /* 0x000fe200078e0251 */
[----:B------:R-:W-:Y:S02]  /*3040*/  IADD3 R4, P4, R4, R7, RZ ;  /* 0x0000000704047210 */ /* 0x000fe40007f9e0ff */
[----:B------:R-:W-:Y:S02]  /*3050*/  IADD3.X R8, R64, R5, R82, P3, !PT ;  /* 0x0000000540087210 */ /* 0x000fe40001ffe452 */
[----:B------:R-:W-:Y:S02]  /*3060*/  IADD3 R6, P3, R7, R74, RZ ;  /* 0x0000004a07067210 */ /* 0x000fe40007f7e0ff */
[----:B------:R-:W-:-:S02]  /*3070*/  LEA.HI.X R5, R76, R81, R77, 0x6, P5 ;  /* 0x000000514c057211 */ /* 0x000fc400028f344d */
[-C--:B-1----:R-:W-:Y:S01]  /*3080*/  LEA R14, P5, R6, R70.reuse, 0x1 ;  /* 0x00000046060e7211 */ /* 0x082fe200078a08ff */
[----:B------:R-:W-:Y:S01]  /*3090*/  IMAD.X R7, R8, 0x1, R81, P3 ;  /* 0x0000000108077824 */ /* 0x000fe200018e0651 */
[----:B----4-:R-:W-:Y:S01]  /*30a0*/  LEA R12, P3, R4, R70, 0x1 ;  /* 0x00000046040c7211 */ /* 0x010fe200078608ff */
[----:B------:R-:W-:Y:S01]  /*30b0*/  IMAD.X R5, R5, 0x1, R8, P4 ;  /* 0x0000000105057824 */ /* 0x000fe200020e0608 */
[----:B------:R-:W-:Y:S02]  /*30c0*/  ISETP.GT.AND P4, PT, R49, R50, PT ;  /* 0x000000323100720c */ /* 0x000fe40003f84270 */
[-C--:B------:R-:W-:Y:S02]  /*30d0*/  LEA.HI.X R15, R6, R71.reuse, R7, 0x1, P5 ;  /* 0x00000047060f7211 */ /* 0x080fe400028f0c07 */
[----:B------:R-:W-:Y:S01]  /*30e0*/  LEA.HI.X R13, R4, R71, R5, 0x1, P3 ;  /* 0x00000047040d7211 */ /* 0x000fe200018f0c05 */
[----:B------:R-:W-:Y:S01]  /*30f0*/  IMAD R5, R23, 0x1800, R58 ;  /* 0x0000180017057824 */ /* 0x000fe200078e023a */
[----:B--2---:R-:W-:-:S02]  /*3100*/  ISETP.GE.AND P3, PT, R73, 0x1, PT ;  /* 0x000000014900780c */ /* 0x004fc40003f66270 */
[----:B------:R-:W-:Y:S01]  /*3110*/  P2R R69, PR, RZ, 0x10 ;  /* 0x00000010ff457803 */ /* 0x000fe20000000000 */
[----:B------:R-:W-:-:S10]  /*3120*/  IMAD R84, R5, 0x2, R48 ;  /* 0x0000000205547824 */ /* 0x000fd400078e0230 */
[----:B------:R-:W-:Y:S05]  /*3130*/  @!P3 BRA `(.L_x_3619) ;  /* 0x0000002c00b8b947 */ /* 0x000fea0003800000 */
[----:B------:R-:W0:Y:S01]  /*3140*/  LDC.64 R38, c[0x0][0x3f8] ;  /* 0x0000fe00ff267b82 */ /* 0x000e220000000a00 */
[----:B------:R-:W-:Y:S01]  /*3150*/  ULDC.U8 UR4, c[0x0][0x410] ;  /* 0x0001040000047ab9 */ /* 0x000fe20000000000 */
[----:B------:R-:W-:Y:S01]  /*3160*/  IMAD R72, R49, -0x60, R46 ;  /* 0xffffffa031487824 */ /* 0x000fe200078e022e */
[----:B------:R-:W-:-:S04]  /*3170*/  ISETP.NE.AND P3, PT, RZ, UR4, PT ;  /* 0x00000004ff007c0c */ /* 0x000fc8000bf65270 */
[----:B------:R-:W-:Y:S01]  /*3180*/  VIMNMX R72, R72, 0x60, PT ;  /* 0x0000006048487848 */ /* 0x000fe20003fe0100 */
[----:B------:R-:W1:Y:S01]  /*3190*/  LDC.64 R36, c[0x0][0x408] ;  /* 0x00010200ff247b82 */ /* 0x000e620000000a00 */
[-C--:B0-----:R-:W-:Y:S02]  /*31a0*/  IMAD R4, R9, R38.reuse, RZ ;  /* 0x0000002609047224 */ /* 0x081fe400078e02ff */
[----:B------:R-:W-:-:S04]  /*31b0*/  IMAD.WIDE.U32 R34, R49, R38, RZ ;  /* 0x0000002631227225 */ /* 0x000fc800078e00ff */
[----:B------:R-:W-:Y:S02]  /*31c0*/  IMAD R5, R49, R39, R4 ;  /* 0x0000002731057224 */ /* 0x000fe400078e0204 */
[-C--:B-1----:R-:W-:Y:S02]  /*31d0*/  IMAD R6, R9, R36.reuse, RZ ;  /* 0x0000002409067224 */ /* 0x082fe400078e02ff */
[----:B------:R-:W-:-:S04]  /*31e0*/  IMAD.WIDE.U32 R32, R49, R36, RZ ;  /* 0x0000002431207225 */ /* 0x000fc800078e00ff */
[----:B------:R-:W-:Y:S02]  /*31f0*/  IMAD R7, R49, R37, R6 ;  /* 0x0000002531077224 */ /* 0x000fe400078e0206 */
        /* <DEDUP_REMOVED lines=11> */
[----:B------:R-:W-:Y:S01]  /*32b0*/  IMAD.MOV.U32 R4, RZ, RZ, R18 ;  /* 0x000000ffff047224 */ /* 0x000fe200078e0012 */
[----:B------:R-:W-:Y:S01]  /*32c0*/  ULDC.64 UR4, c[0x0][0x3e8] ;  /* 0x0000fa0000047ab9 */ /* 0x000fe20000000a00 */
[----:B------:R-:W-:Y:S01]  /*32d0*/  IMAD.MOV.U32 R5, RZ, RZ, R60 ;  /* 0x000000ffff057224 */ /* 0x000fe200078e003c */
[----:B------:R-:W-:Y:S01]  /*32e0*/  ULDC.64 UR6, c[0x0][0x400] ;  /* 0x0001000000067ab9 */ /* 0x000fe20000000a00 */
[----:B------:R-:W-:Y:S01]  /*32f0*/  IMAD R25, R80, 0x60, RZ ;  /* 0x0000006050197824 */ /* 0x000fe200078e02ff */
[----:B------:R-:W-:Y:S01]  /*3300*/  CS2R R76, SRZ ;  /* 0x00000000004c7805 */ /* 0x000fe2000001ff00 */
[----:B------:R-:W-:Y:S01]  /*3310*/  IMAD.WIDE.U32 R6, R34, 0x60, R4 ;  /* 0x0000006022067825 */ /* 0x000fe200078e0004 */
[----:B------:R-:W-:-:S03]  /*3320*/  CS2R R78, SRZ ;  /* 0x00000000004e7805 */ /* 0x000fc6000001ff00 */
[----:B------:R-:W-:Y:S02]  /*3330*/  IMAD.MOV.U32 R4, RZ, RZ, R20 ;  /* 0x000000ffff047224 */ /* 0x000fe400078e0014 */
[----:B------:R-:W-:Y:S02]  /*3340*/  IMAD.MOV.U32 R5, RZ, RZ, R61 ;  /* 0x000000ffff057224 */ /* 0x000fe400078e003d */
[----:B------:R-:W-:Y:S02]  /*3350*/  IMAD R27, R68, 0x60, RZ ;  /* 0x00000060441b7824 */ /* 0x000fe400078e02ff */
[----:B------:R-:W-:Y:S01]  /*3360*/  IMAD.WIDE.U32 R10, R32, 0x60, R4 ;  /* 0x00000060200a7825 */ /* 0x000fe200078e0004 */
[----:B------:R-:W-:-:S03]  /*3370*/  LEA R4, P3, R6, UR4, 0x1 ;  /* 0x0000000406047c11 */ /* 0x000fc6000f8608ff */
[----:B------:R-:W-:Y:S02]  /*3380*/  IMAD.IADD R5, R7, 0x1, R25 ;  /* 0x0000000107057824 */ /* 0x000fe400078e0219 */
[----:B------:R-:W-:-:S03]  /*3390*/  IMAD.IADD R7, R11, 0x1, R27 ;  /* 0x000000010b077824 */ /* 0x000fc600078e021b */
[----:B------:R-:W-:Y:S02]  /*33a0*/  LEA.HI.X R5, R6, UR5, R5, 0x1, P3 ;  /* 0x0000000506057c11 */ /* 0x000fe400098f0c05 */
        /* <DEDUP_REMOVED lines=10> */
.L_x_3622:
[----:B------:R-:W-:Y:S05]  /*3450*/  BSYNC B1 ;  /* 0x0000000000017941 */ /* 0x000fea0003800000 */
.L_x_3621:
[----:B------:R-:W-:Y:S01]  /*3460*/  ISETP.GE.AND P5, PT, R156, R72, PT ;  /* 0x000000489c00720c */ /* 0x000fe20003fa6270 */
[----:B------:R-:W-:Y:S01]  /*3470*/  BSSY B1, `(.L_x_3623) ;  /* 0x0000023000017945 */ /* 0x000fe20003800000 */
[----:B------:R-:W-:Y:S02]  /*3480*/  CS2R R24, SRZ ;  /* 0x0000000000187805 */ /* 0x000fe4000001ff00 */
[----:B------:R-:W-:Y:S01]  /*3490*/  CS2R R10, SRZ ;  /* 0x00000000000a7805 */ /* 0x000fe2000001ff00 */
[----:B-----5:R-:W-:Y:S01]  /*34a0*/  IMAD.MOV.U32 R81, RZ, RZ, R70 ;  /* 0x000000ffff517224 */ /* 0x020fe200078e0046 */
[----:B------:R-:W-:Y:S01]  /*34b0*/  CS2R R26, SRZ ;  /* 0x00000000001a7805 */ /* 0x000fe2000001ff00 */
[----:B------:R-:W-:-:S06]  /*34c0*/  IMAD.MOV.U32 R82, RZ, RZ, R71 ;  /* 0x000000ffff527224 */ /* 0x000fcc00078e0047 */
[----:B------:R-:W-:Y:S05]  /*34d0*/  @P5 BRA `(.L_x_3624) ;  /* 0x0000000000705947 */ /* 0x000fea0003800000 */
[C---:B0-----:R-:W-:Y:S01]  /*34e0*/  SHF.L.U64.HI R5, R38.reuse, 0x6, R39 ;  /* 0x0000000626057819 */ /* 0x041fe20000010227 */
[----:B------:R-:W-:Y:S01]  /*34f0*/  IMAD.SHL.U32 R4, R38, 0x40, RZ ;  /* 0x0000004026047824 */ /* 0x000fe200078e00ff */
[----:B------:R-:W-:Y:S01]  /*3500*/  ULDC.64 UR4, c[0x0][0x3e8] ;  /* 0x0000fa0000047ab9 */ /* 0x000fe20000000a00 */
[----:B------:R-:W-:Y:S01]  /*3510*/  IMAD R9, R80, 0x60, RZ ;  /* 0x0000006050097824 */ /* 0x000fe200078e02ff */
[----:B------:R-:W-:Y:S01]  /*3520*/  CS2R R24, SRZ ;  /* 0x0000000000187805 */ /* 0x000fe2000001ff00 */
[----:B------:R-:W-:Y:S01]  /*3530*/  IMAD.WIDE.U32 R4, R34, 0x60, R4 ;  /* 0x0000006022047825 */ /* 0x000fe200078e0004 */
[----:B------:R-:W-:-:S03]  /*3540*/  CS2R R26, SRZ ;  /* 0x00000000001a7805 */ /* 0x000fc6000001ff00 */
[----:B------:R-:W-:Y:S01]  /*3550*/  IMAD R8, R68, 0x60, RZ ;  /* 0x0000006044087824 */ /* 0x000fe200078e02ff */
[----:B------:R-:W-:Y:S01]  /*3560*/  IADD3 R6, P3, R18, R4, RZ ;  /* 0x0000000412067210 */ /* 0x000fe20007f7e0ff */
[----:B------:R-:W-:-:S03]  /*3570*/  IMAD.SHL.U32 R4, R36, 0x40, RZ ;  /* 0x0000004024047824 */ /* 0x000fc600078e00ff */
[----:B------:R-:W-:Y:S02]  /*3580*/  IADD3.X R9, R60, R9, R5, P3, !PT ;  /* 0x000000093c097210 */ /* 0x000fe40001ffe405 */
[----:B------:R-:W-:-:S03]  /*3590*/  SHF.L.U64.HI R5, R36, 0x6, R37 ;  /* 0x0000000624057819 */ /* 0x000fc60000010225 */
[----:B------:R-:W-:-:S03]  /*35a0*/  IMAD.WIDE.U32 R4, R32, 0x60, R4 ;  /* 0x0000006020047825 */ /* 0x000fc600078e0004 */
[----:B------:R-:W-:-:S04]  /*35b0*/  IADD3 R7, P3, R20, R4, RZ ;  /* 0x0000000414077210 */ /* 0x000fc80007f7e0ff */
[----:B------:R-:W-:Y:S02]  /*35c0*/  IADD3.X R8, R61, R8, R5, P3, !PT ;  /* 0x000000083d087210 */ /* 0x000fe40001ffe405 */
        /* <DEDUP_REMOVED lines=13> */
.L_x_3624:
[----:B------:R-:W-:Y:S05]  /*36a0*/  BSYNC B1 ;  /* 0x0000000000017941 */ /* 0x000fea0003800000 */
.L_x_3623:
[----:B------:R-:W-:Y:S01]  /*36b0*/  ULOP3.LUT UR4, UR38, 0x1, URZ, 0xfc, !UPT ;  /* 0x0000000126047892 */ /* 0x000fe2000f8efc3f */
[----:B01----:R-:W-:Y:S01]  /*36c0*/  IMAD.MOV.U32 R4, RZ, RZ, R76 ;  /* 0x000000ffff047224 */ /* 0x003fe200078e004c */
[----:B------:R-:W-:Y:S01]  /*36d0*/  PRMT R33, R33, 0x5410, R82 ;  /* 0x0000541021217816 */ /* 0x000fe20000000052 */
[----:B------:R-:W-:Y:S01]  /*36e0*/  IMAD.MOV.U32 R5, RZ, RZ, R77 ;  /* 0x000000ffff057224 */ /* 0x000fe200078e004d */
[----:B------:R-:W-:Y:S01]  /*36f0*/  UISETP.NE.AND UP0, UPT, UR4, 0x3, UPT ;  /* 0x000000030400788c */ /* 0x000fe2000bf05270 */
        /* <DEDUP_REMOVED lines=30> */
.L_x_3625:
[----:B------:R-:W-:Y:S01]  /*38e0*/  IMAD R68, R23, 0x8, R2 ;  /* 0x0000000817447824 */ /* 0x000fe200078e0202 */
[----:B------:R-:W-:Y:S01]  /*38f0*/  SHF.L.U32 R80, R158, 0x1f, RZ ;  /* 0x0000001f9e507819 */ /* 0x000fe200000006ff */
[----:B------:R-:W-:Y:S03]  /*3900*/  BSSY B1, `(.L_x_3626) ;  /* 0x0000003000017945 */ /* 0x000fe60003800000 */
[----:B------:R-:W0:Y:S02]  /*3910*/  SYNCS.PHASECHK.TRANS64.TRYWAIT P6, [R68+URZ+0x32490], R80 ;  /* 0x03249050440075a7 */ /* 0x000e2400080c017f */
[----:B0-----:R-:W-:Y:S05]  /*3920*/  @!P6 BRA `(.L_x_3627) ;  /* 0x0000037c00dce947 */ /* 0x001fea0003800000 */
.L_x_4020:
[----:B------:R-:W-:Y:S05]  /*3930*/  BSYNC B1 ;  /* 0x0000000000017941 */ /* 0x000fea0003800000 */
.L_x_3626:
        /* <DEDUP_REMOVED lines=29> */
[----:B------:R-:W-:Y:S01]  /*3b10*/  FMUL.FTZ R7, R7, R82 ;  /* 0x0000005207077220 */ /* 0x000fe20000410000 */
[----:B------:R-:W-:Y:S01]  /*3b20*/  LOP3.LUT R4, R4, 0xffff0000, RZ, 0xc0, !PT ;  /* 0xffff000004047812 */ /* 0x000fe200078ec0ff */
[C---:B------:R-:W-:Y:S01]  /*3b30*/  FMUL.FTZ R95, R77.reuse, R91 ;  /* 0x0000005b4d5f7220 */ /* 0x040fe20000410000 */
[----:B------:R-:W-:Y:S01]  /*3b40*/  LOP3.LUT R90, R90, 0xffff0000, RZ, 0xc0, !PT ;  /* 0xffff00005a5a7812 */ /* 0x000fe200078ec0ff */
[----:B------:R-:W-:Y:S01]  /*3b50*/  FMUL.FTZ R77, R77, R86 ;  /* 0x000000564d4d7220 */ /* 0x000fe20000410000 */
[----:B------:R-:W-:Y:S01]  /*3b60*/  LOP3.LUT R85, R85, 0xffff0000, RZ, 0xc0, !PT ;  /* 0xffff000055557812 */ /* 0x000fe200078ec0ff */
[----:B------:R-:W-:Y:S02]  /*3b70*/  IMAD.U32 R81, R81, 0x10000, RZ ;  /* 0x0001000051517824 */ /* 0x000fe400078e00ff */
[C---:B------:R-:W-:Y:S01]  /*3b80*/  FFMA.FTZ R93, R6.reuse, R82, -R93 ;  /* 0x00000052065d7223 */ /* 0x040fe2000001085d */
[----:B------:R-:W-:Y:S01]  /*3b90*/  FFMA.FTZ R88, R6, R88, R7 ;  /* 0x0000005806587223 */ /* 0x000fe20000010007 */
[----:B------:R-:W-:Y:S01]  /*3ba0*/  FFMA.FTZ R95, R76, R86, -R95 ;  /* 0x000000564c5f7223 */ /* 0x000fe2000001085f */
[----:B------:R-:W-:Y:S01]  /*3bb0*/  FMUL.FTZ R6, R4, R87 ;  /* 0x0000005704067220 */ /* 0x000fe20000410000 */
[----:B------:R-:W-:Y:S01]  /*3bc0*/  FFMA.FTZ R76, R76, R91, R77 ;  /* 0x0000005b4c4c7223 */ /* 0x000fe2000001004d */
[CC--:B------:R-:W-:Y:S01]  /*3bd0*/  FMUL.FTZ R7, R79.reuse, R90.reuse ;  /* 0x0000005a4f077220 */ /* 0x0c0fe20000410000 */
[----:B------:R-:W-:Y:S01]  /*3be0*/  FMUL.FTZ R4, R4, R81 ;  /* 0x0000005104047220 */ /* 0x000fe20000410000 */
[----:B------:R-:W-:Y:S01]  /*3bf0*/  FMUL.FTZ R79, R79, R85 ;  /* 0x000000554f4f7220 */ /* 0x000fe20000410000 */
        /* <DEDUP_REMOVED lines=10> */
.L_x_3633:
[----:B------:R-:W-:Y:S05]  /*3ca0*/  BSYNC B3 ;  /* 0x0000000000037941 */ /* 0x000fea0003800000 */
.L_x_3632:
[----:B--2---:R1:W-:Y:S02]  /*3cb0*/  STG.E.128 desc[UR42][R14.64], R4 ;  /* 0x000000040e007986 */ /* 0x0043e4000c101d2a */
.L_x_3631:
[----:B------:R-:W-:Y:S05]  /*3cc0*/  BSYNC B2 ;  /* 0x0000000000027941 */ /* 0x000fea0003800000 */
.L_x_3630:
[----:B------:R-:W-:Y:S05]  /*3cd0*/  @P2 BRA `(.L_x_3629) ;  /* 0x0000000000d02947 */ /* 0x000fea0003800000 */
[----:B-1----:R1:W2:Y:S01]  /*3ce0*/  LDS.128 R4, [R83] ;  /* 0x0000000053047984 */ /* 0x0022a20000000c00 */
        /* <DEDUP_REMOVED lines=16> */
[C---:B------:R-:W-:Y:S01]  /*3df0*/  LOP3.LUT R82, R81.reuse, 0xffff0000, RZ, 0xc0, !PT ;  /* 0xffff000051527812 */ /* 0x040fe200078ec0ff */
        /* <DEDUP_REMOVED lines=10> */
[----:B------:R-:W-:Y:S01]  /*3ea0*/  FMUL.FTZ R71, R71, R79 ;  /* 0x0000004f47477220 */ /* 0x000fe20000410000 */
        /* <DEDUP_REMOVED lines=21> */
.L_x_3635:
[----:B------:R-:W-:Y:S05]  /*4000*/  BSYNC B2 ;  /* 0x0000000000027941 */ /* 0x000fea0003800000 */
.L_x_3634:
[----:B--2---:R2:W-:Y:S02]  /*4010*/  STG.E.128 desc[UR42][R14.64+0x40], R4 ;  /* 0x000040040e007986 */ /* 0x0045e4000c101d2a */
.L_x_3629:
[----:B------:R-:W-:Y:S05]  /*4020*/  BSYNC B1 ;  /* 0x0000000000017941 */ /* 0x000fea0003800000 */
.L_x_3628:
        /* <DEDUP_REMOVED lines=31> */
[----:B------:R-:W-:Y:S01]  /*4220*/  LOP3.LUT R70, R70, 0xffff0000, RZ, 0xc0, !PT ;  /* 0xffff000046467812 */ /* 0x000fe200078ec0ff */
[-C--:B------:R-:W-:Y:S01]  /*4230*/  FMUL.FTZ R15, R15, R27.reuse ;  /* 0x0000001b0f0f7220 */ /* 0x080fe20000410000 */
[----:B------:R-:W-:Y:S01]  /*4240*/  LOP3.LUT R38, R38, 0xffff0000, RZ, 0xc0, !PT ;  /* 0xffff000026267812 */ /* 0x000fe200078ec0ff */
[----:B------:R-:W-:Y:S02]  /*4250*/  IMAD.U32 R39, R39, 0x10000, RZ ;  /* 0x0001000027277824 */ /* 0x000fe400078e00ff */
[C---:B------:R-:W-:Y:S01]  /*4260*/  FFMA.FTZ R75, R6.reuse, R26, -R75 ;  /* 0x0000001a064b7223 */ /* 0x040fe2000001084b */
[----:B------:R-:W-:Y:S01]  /*4270*/  FFMA.FTZ R36, R6, R36, R7 ;  /* 0x0000002406247223 */ /* 0x000fe20000010007 */
[----:B------:R-:W-:Y:S01]  /*4280*/  FFMA.FTZ R77, R14, R27, -R77 ;  /* 0x0000001b0e4d7223 */ /* 0x000fe2000001084d */
[----:B------:R-:W-:Y:S01]  /*4290*/  FMUL.FTZ R6, R4, R37 ;  /* 0x0000002504067220 */ /* 0x000fe20000410000 */
[----:B------:R-:W-:Y:S01]  /*42a0*/  FFMA.FTZ R14, R14, R71, R15 ;  /* 0x000000470e0e7223 */ /* 0x000fe2000001000f */
[C---:B------:R-:W-:Y:S01]  /*42b0*/  FMUL.FTZ R7, R25.reuse, R70 ;  /* 0x0000004619077220 */ /* 0x040fe20000410000 */
        /* <DEDUP_REMOVED lines=12> */
.L_x_3640:
[----:B------:R-:W-:Y:S05]  /*4380*/  BSYNC B2 ;  /* 0x0000000000027941 */ /* 0x000fea0003800000 */
.L_x_3639:
[----:B--2---:R3:W-:Y:S02]  /*4390*/  STG.E.128 desc[UR42][R12.64], R4 ;  /* 0x000000040c007986 */ /* 0x0047e4000c101d2a */
.L_x_3638:
[----:B------:R-:W-:Y:S05]  /*43a0*/  BSYNC B1 ;  /* 0x0000000000017941 */ /* 0x000fea0003800000 */
.L_x_3637:
        /* <DEDUP_REMOVED lines=51> */
.L_x_3642:
[----:B------:R-:W-:Y:S05]  /*46e0*/  BSYNC B1 ;  /* 0x0000000000017941 */ /* 0x000fea0003800000 */
.L_x_3641:
[----:B--2---:R1:W-:Y:S01]  /*46f0*/  STG.E.128 desc[UR42][R12.64+0x40], R4 ;  /* 0x000040040c007986 */ /* 0x0043e2000c101d2a */
[----:B------:R-:W-:Y:S05]  /*4700*/  BRA `(.L_x_3636) ;  /* 0x0000001800b07947 */ /* 0x000fea0003800000 */
.L_x_3620:
[-C--:B------:R-:W-:Y:S01]  /*4710*/  ISETP.GE.AND P3, PT, R22, R72.reuse, PT ;  /* 0x000000481600720c */ /* 0x080fe20003f66270 */
[----:B------:R-:W-:Y:S01]  /*4720*/  BSSY B1, `(.L_x_3643) ;  /* 0x000002a000017945 */ /* 0x000fe20003800000 */
[----:B------:R-:W-:Y:S02]  /*4730*/  ISETP.GE.AND P4, PT, R156, R72, PT ;  /* 0x000000489c00720c */ /* 0x000fe40003f86270 */
[----:B------:R-:W-:Y:S02]  /*4740*/  CS2R R10, SRZ ;  /* 0x00000000000a7805 */ /* 0x000fe4000001ff00 */
[CC--:B------:R-:W-:Y:S02]  /*4750*/  ISETP.GE.OR P3, PT, R152.reuse, R73.reuse, P3 ;  /* 0x000000499800720c */ /* 0x0c0fe40001f66670 */
[----:B------:R-:W-:Y:S02]  /*4760*/  CS2R R6, SRZ ;  /* 0x0000000000067805 */ /* 0x000fe4000001ff00 */
[----:B------:R-:W-:-:S02]  /*4770*/  ISETP.GE.OR P4, PT, R152, R73, P4 ;  /* 0x000000499800720c */ /* 0x000fc40002786670 */
[----:B------:R-:W-:Y:S02]  /*4780*/  CS2R R4, SRZ ;  /* 0x0000000000047805 */ /* 0x000fe4000001ff00 */
[----:B------:R-:W-:Y:S02]  /*4790*/  CS2R R14, SRZ ;  /* 0x00000000000e7805 */ /* 0x000fe4000001ff00 */
[----:B------:R-:W-:Y:S02]  /*47a0*/  CS2R R8, SRZ ;  /* 0x0000000000087805 */ /* 0x000fe4000001ff00 */
[----:B------:R-:W-:Y:S02]  /*47b0*/  CS2R R26, SRZ ;  /* 0x00000000001a7805 */ /* 0x000fe4000001ff00 */
[----:B------:R-:W-:Y:S01]  /*47c0*/  CS2R R12, SRZ ;  /* 0x00000000000c7805 */ /* 0x000fe2000001ff00 */
[----:B------:R-:W-:Y:S06]  /*47d0*/  @P3 BRA `(.L_x_3644) ;  /* 0x0000000000783947 */ /* 0x000fec0003800000 */
[C---:B------:R-:W-:Y:S01]  /*47e0*/  IMAD R4, R157.reuse, R38, RZ ;  /* 0x000000269d047224 */ /* 0x040fe200078e02ff */
[----:B------:R-:W-:Y:S01]  /*47f0*/  ULDC.64 UR4, c[0x0][0x3e8] ;  /* 0x0000fa0000047ab9 */ /* 0x000fe20000000a00 */
[----:B------:R-:W-:Y:S01]  /*4800*/  IMAD R6, R157, R36, RZ ;  /* 0x000000249d067224 */ /* 0x000fe200078e02ff */
[----:B------:R-:W-:Y:S01]  /*4810*/  ULDC.64 UR6, c[0x0][0x400] ;  /* 0x0001000000067ab9 */ /* 0x000fe20000000a00 */
[----:B------:R-:W-:-:S04]  /*4820*/  IMAD.WIDE.U32 R12, R22, R38, R78 ;  /* 0x00000026160c7225 */ /* 0x000fc800078e004e */
[C---:B------:R-:W-:Y:S02]  /*4830*/  IMAD R7, R22.reuse, R39, R4 ;  /* 0x0000002716077224 */ /* 0x040fe400078e0204 */
[----:B------:R-:W-:Y:S02]  /*4840*/  IMAD R15, R22, R37, R6 ;  /* 0x00000025160f7224 */ /* 0x000fe400078e0206 */
[----:B------:R-:W-:Y:S02]  /*4850*/  IMAD.IADD R13, R7, 0x1, R13 ;  /* 0x00000001070d7824 */ /* 0x000fe400078e020d */
[----:B------:R-:W-:Y:S02]  /*4860*/  IMAD R6, R0, R38, RZ ;  /* 0x0000002600067224 */ /* 0x000fe400078e02ff */
[----:B------:R-:W-:-:S04]  /*4870*/  IMAD.WIDE.U32 R4, R22, R36, R78 ;  /* 0x0000002416047225 */ /* 0x000fc800078e004e */
[C---:B------:R-:W-:Y:S02]  /*4880*/  IMAD R7, R44.reuse, R39, R6 ;  /* 0x000000272c077224 */ /* 0x040fe400078e0206 */
[----:B------:R-:W-:-:S04]  /*4890*/  IMAD.WIDE.U32 R12, R44, R38, R12 ;  /* 0x000000262c0c7225 */ /* 0x000fc800078e000c */
[----:B------:R-:W-:Y:S02]  /*48a0*/  IMAD.IADD R5, R15, 0x1, R5 ;  /* 0x000000010f057824 */ /* 0x000fe400078e0205 */
[-C--:B------:R-:W-:Y:S02]  /*48b0*/  IMAD R14, R0, R36.reuse, RZ ;  /* 0x00000024000e7224 */ /* 0x080fe400078e02ff */
[----:B------:R-:W-:Y:S02]  /*48c0*/  IMAD.IADD R13, R7, 0x1, R13 ;  /* 0x00000001070d7824 */ /* 0x000fe400078e020d */
[C---:B------:R-:W-:Y:S02]  /*48d0*/  IMAD R15, R44.reuse, R37, R14 ;  /* 0x000000252c0f7224 */ /* 0x040fe400078e020e */
[----:B------:R-:W-:-:S04]  /*48e0*/  IMAD.WIDE.U32 R4, R44, R36, R4 ;  /* 0x000000242c047225 */ /* 0x000fc800078e0004 */
[----:B------:R-:W-:Y:S02]  /*48f0*/  IMAD R7, R80, 0x60, RZ ;  /* 0x0000006050077824 */ /* 0x000fe400078e02ff */
[----:B------:R-:W-:-:S04]  /*4900*/  IMAD.WIDE.U32 R12, R34, 0x60, R12 ;  /* 0x00000060220c7825 */ /* 0x000fc800078e000c */
[----:B------:R-:W-:Y:S01]  /*4910*/  IMAD.IADD R5, R15, 0x1, R5 ;  /* 0x000000010f057824 */ /* 0x000fe200078e0205 */
[----:B------:R-:W-:Y:S01]  /*4920*/  LEA R6, P3, R12, UR4, 0x1 ;  /* 0x000000040c067c11 */ /* 0x000fe2000f8608ff */
[----:B------:R-:W-:Y:S02]  /*4930*/  IMAD.IADD R7, R7, 0x1, R13 ;  /* 0x0000000107077824 */ /* 0x000fe400078e020d */
[----:B------:R-:W-:Y:S02]  /*4940*/  IMAD R15, R68, 0x60, RZ ;  /* 0x00000060440f7824 */ /* 0x000fe400078e02ff */
[----:B------:R-:W-:Y:S01]  /*4950*/  IMAD.WIDE.U32 R4, R32, 0x60, R4 ;  /* 0x0000006020047825 */ /* 0x000fe200078e0004 */
[----:B------:R-:W-:-:S03]  /*4960*/  LEA.HI.X R7, R12, UR5, R7, 0x1, P3 ;  /* 0x000000050c077c11 */ /* 0x000fc600098f0c07 */
[----:B------:R-:W-:Y:S01]  /*4970*/  IMAD.IADD R5, R15, 0x1, R5 ;  /* 0x000000010f057824 */ /* 0x000fe200078e0205 */
[----:B------:R-:W-:-:S04]  /*4980*/  LEA R12, P3, R4, UR6, 0x1 ;  /* 0x00000006040c7c11 */ /* 0x000fc8000f8608ff */
[----:B------:R-:W-:Y:S02]  /*4990*/  LEA.HI.X R13, R4, UR7, R5, 0x1, P3 ;  /* 0x00000007040d7c11 */ /* 0x000fe400098f0c05 */
[----:B------:R-:W5:Y:S04]  /*49a0*/  LDG.E.128 R4, desc[UR42][R6.64] ;  /* 0x0000002a06047981 */ /* 0x000f68000c1e1d00 */
[----:B------:R-:W5:Y:S03]  /*49b0*/  LDG.E.128 R12, desc[UR42][R12.64] ;  /* 0x0000002a0c0c7981 */ /* 0x000f66000c1e1d00 */
.L_x_3644:
[----:B------:R-:W-:Y:S05]  /*49c0*/  BSYNC B1 ;  /* 0x0000000000017941 */ /* 0x000fea0003800000 */
.L_x_3643:
[----:B------:R-:W-:Y:S01]  /*49d0*/  BSSY B1, `(.L_x_3645) ;  /* 0x0000029000017945 */ /* 0x000fe20003800000 */
[----:B-----5:R-:W-:Y:S01]  /*49e0*/  IMAD.MOV.U32 R83, RZ, RZ, R6 ;  /* 0x000000ffff537224 */ /* 0x020fe200078e0006 */
[----:B------:R-:W-:Y:S01]  /*49f0*/  CS2R R24, SRZ ;  /* 0x0000000000187805 */ /* 0x000fe2000001ff00 */
[----:B------:R-:W-:Y:S01]  /*4a00*/  IMAD.MOV.U32 R84, RZ, RZ, R7 ;  /* 0x000000ffff547224 */ /* 0x000fe200078e0007 */
[----:B------:R-:W-:Y:S06]  /*4a10*/  @P4 BRA `(.L_x_3646) ;  /* 0x0000000000904947 */ /* 0x000fec0003800000 */
[CC--:B------:R-:W-:Y:S01]  /*4a20*/  IMAD R8, R157.reuse, R38.reuse, RZ ;  /* 0x000000269d087224 */ /* 0x0c0fe200078e02ff */
[----:B------:R-:W-:Y:S01]  /*4a30*/  SHF.L.U64.HI R9, R38, 0x6, R39 ;  /* 0x0000000626097819 */ /* 0x000fe20000010227 */
[----:B------:R-:W-:Y:S01]  /*4a40*/  IMAD R10, R0, R38, RZ ;  /* 0x00000026000a7224 */ /* 0x000fe200078e02ff */
[----:B------:R-:W-:Y:S01]  /*4a50*/  SHF.L.U64.HI R25, R36, 0x6, R37 ;  /* 0x0000000624197819 */ /* 0x000fe20000010225 */
[----:B------:R-:W-:Y:S01]  /*4a60*/  IMAD R24, R157, R36, RZ ;  /* 0x000000249d187224 */ /* 0x000fe200078e02ff */
[----:B------:R-:W-:Y:S01]  /*4a70*/  ULDC.64 UR4, c[0x0][0x3e8] ;  /* 0x0000fa0000047ab9 */ /* 0x000fe20000000a00 */
[-C--:B------:R-:W-:Y:S01]  /*4a80*/  IMAD R27, R22, R39.reuse, R8 ;  /* 0x00000027161b7224 */ /* 0x080fe200078e0208 */
[----:B------:R-:W-:Y:S01]  /*4a90*/  ULDC.64 UR6, c[0x0][0x400] ;  /* 0x0001000000067ab9 */ /* 0x000fe20000000a00 */
[----:B------:R-:W-:Y:S02]  /*4aa0*/  IMAD R39, R44, R39, R10 ;  /* 0x000000272c277224 */ /* 0x000fe400078e020a */
[----:B------:R-:W-:-:S04]  /*4ab0*/  IMAD.WIDE.U32 R10, R22, R38, R78 ;  /* 0x00000026160a7225 */ /* 0x000fc800078e004e */
[----:B------:R-:W-:-:S04]  /*4ac0*/  IMAD.WIDE.U32 R78, R22, R36, R78 ;  /* 0x00000024164e7225 */ /* 0x000fc800078e004e */
[----:B------:R-:W-:Y:S02]  /*4ad0*/  IMAD R33, R22, R37, R24 ;  /* 0x0000002516217224 */ /* 0x000fe400078e0218 */
[----:B------:R-:W-:Y:S02]  /*4ae0*/  IMAD.SHL.U32 R8, R38, 0x40, RZ ;  /* 0x0000004026087824 */ /* 0x000fe400078e00ff */
[----:B------:R-:W-:Y:S02]  /*4af0*/  IMAD.SHL.U32 R24, R36, 0x40, RZ ;  /* 0x0000004024187824 */ /* 0x000fe400078e00ff */
[----:B------:R-:W-:Y:S02]  /*4b00*/  IMAD.IADD R11, R27, 0x1, R11 ;  /* 0x000000011b0b7824 */ /* 0x000fe400078e020b */
[----:B------:R-:W-:Y:S02]  /*4b10*/  IMAD.IADD R79, R33, 0x1, R79 ;  /* 0x00000001214f7824 */ /* 0x000fe400078e024f */
[----:B------:R-:W-:-:S04]  /*4b20*/  IMAD.WIDE.U32 R8, R34, 0x60, R8 ;  /* 0x0000006022087825 */ /* 0x000fc800078e0008 */
[----:B------:R-:W-:-:S04]  /*4b30*/  IMAD.WIDE.U32 R24, R32, 0x60, R24 ;  /* 0x0000006020187825 */ /* 0x000fc800078e0018 */
[----:B------:R-:W-:Y:S02]  /*4b40*/  IMAD R27, R80, 0x60, RZ ;  /* 0x00000060501b7824 */ /* 0x000fe400078e02ff */
[----:B------:R-:W-:Y:S02]  /*4b50*/  IMAD R26, R0, R36, RZ ;  /* 0x00000024001a7224 */ /* 0x000fe400078e02ff */
[----:B------:R-:W-:-:S04]  /*4b60*/  IMAD.WIDE.U32 R10, R44, R38, R10 ;  /* 0x000000262c0a7225 */ /* 0x000fc800078e000a */
[----:B------:R-:W-:Y:S02]  /*4b70*/  IMAD R33, R68, 0x60, RZ ;  /* 0x0000006044217824 */ /* 0x000fe400078e02ff */
[----:B------:R-:W-:-:S04]  /*4b80*/  IMAD.WIDE.U32 R78, R44, R36, R78 ;  /* 0x000000242c4e7225 */ /* 0x000fc800078e004e */
[----:B------:R-:W-:Y:S02]  /*4b90*/  IMAD R26, R44, R37, R26 ;  /* 0x000000252c1a7224 */ /* 0x000fe400078e021a */
[----:B------:R-:W-:Y:S01]  /*4ba0*/  IMAD.IADD R27, R27, 0x1, R9 ;  /* 0x000000011b1b7824 */ /* 0x000fe200078e0209 */
[----:B------:R-:W-:Y:S01]  /*4bb0*/  IADD3 R9, P3, R8, R10, RZ ;  /* 0x0000000a08097210 */ /* 0x000fe20007f7e0ff */
[----:B------:R-:W-:Y:S01]  /*4bc0*/  IMAD.IADD R33, R33, 0x1, R25 ;  /* 0x0000000121217824 */ /* 0x000fe200078e0219 */
[----:B------:R-:W-:Y:S02]  /*4bd0*/  IADD3 R25, P4, R24, R78, RZ ;  /* 0x0000004e18197210 */ /* 0x000fe40007f9e0ff */
[----:B------:R-:W-:Y:S02]  /*4be0*/  IADD3.X R10, R27, R39, R11, P3, !PT ;  /* 0x000000271b0a7210 */ /* 0x000fe40001ffe40b */
[----:B------:R-:W-:Y:S02]  /*4bf0*/  IADD3.X R78, R33, R26, R79, P4, !PT ;  /* 0x0000001a214e7210 */ /* 0x000fe400027fe44f */
[----:B------:R-:W-:-:S02]  /*4c00*/  LEA R8, P3, R9, UR4, 0x1 ;  /* 0x0000000409087c11 */ /* 0x000fc4000f8608ff */
[----:B------:R-:W-:Y:S02]  /*4c10*/  LEA R24, P4, R25, UR6, 0x1 ;  /* 0x0000000619187c11 */ /* 0x000fe4000f8808ff */
[----:B------:R-:W-:Y:S02]  /*4c20*/  LEA.HI.X R9, R9, UR5, R10, 0x1, P3 ;  /* 0x0000000509097c11 */ /* 0x000fe400098f0c0a */
[----:B------:R-:W-:-:S04]  /*4c30*/  LEA.HI.X R25, R25, UR7, R78, 0x1, P4 ;  /* 0x0000000719197c11 */ /* 0x000fc8000a0f0c4e */
[----:B------:R-:W5:Y:S04]  /*4c40*/  LDG.E.128 R8, desc[UR42][R8.64] ;  /* 0x0000002a08087981 */ /* 0x000f68000c1e1d00 */
[----:B------:R-:W5:Y:S02]  /*4c50*/  LDG.E.128 R24, desc[UR42][R24.64] ;  /* 0x0000002a18187981 */ /* 0x000f64000c1e1d00 */
.L_x_3646:
[----:B------:R-:W-:Y:S05]  /*4c60*/  BSYNC B1 ;  /* 0x0000000000017941 */ /* 0x000fea0003800000 */
.L_x_3645:
[----:B------:R-:W-:Y:S01]  /*4c70*/  ULOP3.LUT UR4, UR38, 0x1, URZ, 0xfc, !UPT ;  /* 0x0000000126047892 */ /* 0x000fe2000f8efc3f */
[----:B------:R-:W-:Y:S01]  /*4c80*/  IMAD.MOV.U32 R32, RZ, RZ, R4 ;  /* 0x000000ffff207224 */ /* 0x000fe200078e0004 */
        /* <DEDUP_REMOVED lines=11> */
[----:B-----5:R-:W-:Y:S01]  /*4d40*/  IMAD.MOV.U32 R35, RZ, RZ, R10 ;  /* 0x000000ffff237224 */ /* 0x020fe200078e000a */
        /* <DEDUP_REMOVED lines=15> */
[----:B------:R-:W-:Y:S02]  /*4e40*/  ISETP.GE.AND P4, PT, R152, R73, PT ;  /* 0x000000499800720c */ /* 0x000fe40003f86270 */
[----:B------:R-:W-:Y:S02]  /*4e50*/  PRMT R92, R32, 0x7610, R92 ;  /* 0x00007610205c7816 */ /* 0x000fe4000000005c */
[----:B------:R-:W-:Y:S02]  /*4e60*/  PRMT R93, R33, 0x7610, R93 ;  /* 0x00007610215d7816 */ /* 0x000fe4000000005d */
[----:B------:R-:W-:Y:S02]  /*4e70*/  PRMT R94, R34, 0x7610, R94 ;  /* 0x00007610225e7816 */ /* 0x000fe4000000005e */
[----:B------:R-:W-:Y:S01]  /*4e80*/  PRMT R95, R35, 0x7610, R95 ;  /* 0x00007610235f7816 */ /* 0x000fe2000000005f */
[----:B------:R-:W-:Y:S06]  /*4e90*/  @!P3 BRA `(.L_x_3647) ;  /* 0x000000000004b947 */ /* 0x000fec0003800000 */
[----:B------:R-:W-:Y:S01]  /*4ea0*/  BPT.TRAP 0x1 ;  /* 0x000000040000795c */ /* 0x000fe20000300000 */
.L_x_3647:
[----:B------:R-:W-:Y:S01]  /*4eb0*/  IMAD R68, R23, 0x8, R2 ;  /* 0x0000000817447824 */ /* 0x000fe200078e0202 */
[----:B------:R-:W-:Y:S01]  /*4ec0*/  SHF.L.U32 R80, R158, 0x1f, RZ ;  /* 0x0000001f9e507819 */ /* 0x000fe200000006ff */
[----:B------:R-:W-:Y:S01]  /*4ed0*/  BSSY B1, `(.L_x_3648) ;  /* 0x0000004000017945 */ /* 0x000fe20003800000 */
[----:B------:R-:W-:Y:S02]  /*4ee0*/  IMAD.SHL.U32 R73, R73, 0x2, RZ ;  /* 0x0000000249497824 */ /* 0x000fe400078e00ff */
[----:B------:R-:W0:Y:S02]  /*4ef0*/  SYNCS.PHASECHK.TRANS64.TRYWAIT P5, [R68+URZ+0x32490], R80 ;  /* 0x03249050440075a7 */ /* 0x000e2400080a017f */
[----:B0-----:R-:W-:Y:S05]  /*4f00*/  @!P5 BRA `(.L_x_3649) ;  /* 0x000003680078d947 */ /* 0x001fea0003800000 */
.L_x_4021:
[----:B------:R-:W-:Y:S05]  /*4f10*/  BSYNC B1 ;  /* 0x0000000000017941 */ /* 0x000fea0003800000 */
.L_x_3648:
[----:B------:R-:W-:Y:S01]  /*4f20*/  ISETP.GE.OR P5, PT, R22, R72, P1 ;  /* 0x000000481600720c */ /* 0x000fe20000fa6670 */
[----:B------:R-:W-:-:S12]  /*4f30*/  BSSY B1, `(.L_x_3650) ;  /* 0x0000086000017945 */ /* 0x000fd80003800000 */
[----:B------:R-:W-:Y:S05]  /*4f40*/  @P5 BRA `(.L_x_3651) ;  /* 0x0000000800105947 */ /* 0x000fea0003800000 */
[----:B------:R-:W1:Y:S01]  /*4f50*/  LDC R84, c[0x0][0x2f4] ;  /* 0x0000bd00ff547b82 */ /* 0x000e620000000800 */
[----:B------:R-:W-:Y:S01]  /*4f60*/  IMAD.MOV.U32 R32, RZ, RZ, R74 ;  /* 0x000000ffff207224 */ /* 0x000fe200078e004a */
[----:B------:R-:W-:Y:S01]  /*4f70*/  BSSY B2, `(.L_x_3652) ;  /* 0x0000075000027945 */ /* 0x000fe20003800000 */
[----:B------:R-:W-:Y:S02]  /*4f80*/  IMAD.MOV.U32 R33, RZ, RZ, R81 ;  /* 0x000000ffff217224 */ /* 0x000fe400078e0051 */
[----:B------:R-:W-:Y:S02]  /*4f90*/  IMAD.SHL.U32 R35, R62, 0x8, RZ ;  /* 0x000000083e237824 */ /* 0x000fe400078e00ff */
[----:B------:R-:W-:-:S03]  /*4fa0*/  IMAD.WIDE.U32 R78, R22, R76, R32 ;  /* 0x0000004c164e7225 */ /* 0x000fc600078e0020 */
[----:B------:R-:W-:Y:S01]  /*4fb0*/  SHF.R.S32.HI R83, RZ, 0x1f, R35 ;  /* 0x0000001fff537819 */ /* 0x000fe20000011423 */
[----:B------:R-:W-:Y:S01]  /*4fc0*/  IMAD.IADD R85, R82, 0x1, R79 ;  /* 0x0000000152557824 */ /* 0x000fe200078e024f */
[--C-:B------:R-:W-:Y:S02]  /*4fd0*/  IADD3 R82, P5, P6, R30, R78, R35.reuse ;  /* 0x0000004e1e527210 */ /* 0x100fe40007ebe023 */
[----:B------:R-:W-:Y:S02]  /*4fe0*/  LOP3.LUT R35, R55, 0x38, R35, 0xf8, !PT ;  /* 0x0000003837237812 */ /* 0x000fe400078ef823 */
[----:B------:R-:W-:Y:S02]  /*4ff0*/  IADD3.X R83, R64, R85, R83, P5, P6 ;  /* 0x0000005540537210 */ /* 0x000fe40002fec453 */
[----:B------:R-:W-:Y:S01]  /*5000*/  LOP3.LUT R35, R35, R56, RZ, 0x3c, !PT ;  /* 0x0000003823237212 */ /* 0x000fe200078e3cff */
[----:B-1----:R-:W-:-:S05]  /*5010*/  IMAD.IADD R32, R84, 0x1, -R73 ;  /* 0x0000000154207824 */ /* 0x002fca00078e0a49 */
[----:B------:R-:W-:-:S04]  /*5020*/  SEL R32, R73, R32, !P0 ;  /* 0x0000002049207207 */ /* 0x000fc80004000000 */
[----:B------:R-:W-:-:S04]  /*5030*/  SHF.R.S32.HI R33, RZ, 0x1f, R32 ;  /* 0x0000001fff217819 */ /* 0x000fc80000011420 */
[----:B------:R-:W-:Y:S01]  /*5040*/  LEA.HI R33, R33, R32, RZ, 0x4 ;  /* 0x0000002021217211 */ /* 0x000fe200078f20ff */
[----:B------:R-:W-:-:S03]  /*5050*/  IMAD R32, R180, 0x200, R35 ;  /* 0x00000200b4207824 */ /* 0x000fc600078e0223 */
[----:B------:R-:W-:-:S05]  /*5060*/  LEA.HI.SX32 R33, R33, R62, 0x1c ;  /* 0x0000003e21217211 */ /* 0x000fca00078fe2ff */
[----:B------:R-:W-:-:S05]  /*5070*/  IMAD.SHL.U32 R87, R33, 0x8, RZ ;  /* 0x0000000821577824 */ /* 0x000fca00078e00ff */
[----:B------:R-:W-:-:S04]  /*5080*/  LOP3.LUT R33, R55, 0x38, R87, 0xf8, !PT ;  /* 0x0000003837217812 */ /* 0x000fc800078ef857 */
[----:B------:R-:W-:-:S05]  /*5090*/  LOP3.LUT R33, R33, R56, RZ, 0x3c, !PT ;  /* 0x0000003821217212 */ /* 0x000fca00078e3cff */
[----:B------:R-:W-:Y:S02]  /*50a0*/  IMAD R34, R180, 0x200, R33 ;  /* 0x00000200b4227824 */ /* 0x000fe400078e0221 */
[C---:B------:R-:W-:Y:S02]  /*50b0*/  IMAD R33, R23.reuse, 0x1800, R32 ;  /* 0x0000180017217824 */ /* 0x040fe400078e0220 */
[----:B------:R-:W-:Y:S02]  /*50c0*/  IMAD R35, R23, 0x1800, R34 ;  /* 0x0000180017237824 */ /* 0x000fe400078e0222 */
[--C-:B------:R-:W-:Y:S02]  /*50d0*/  IMAD R33, R33, 0x2, R2.reuse ;  /* 0x0000000221217824 */ /* 0x100fe400078e0202 */
[----:B------:R-:W-:-:S04]  /*50e0*/  IMAD R36, R35, 0x2, R2 ;  /* 0x0000000223247824 */ /* 0x000fc800078e0202 */
[----:B------:R-:W1:Y:S04]  /*50f0*/  LDS.128 R32, [R33+0x1c400] ;  /* 0x01c4000021207984 */ /* 0x000e680000000c00 */
[----:B------:R-:W2:Y:S01]  /*5100*/  LDS.128 R36, [R36+0x1c400] ;  /* 0x01c4000024247984 */ /* 0x000ea20000000c00 */
[----:B------:R-:W-:Y:S05]  /*5110*/  @P4 BRA `(.L_x_3653) ;  /* 0x0000000400684947 */ /* 0x000fea0003800000 */
[----:B------:R-:W-:Y:S02]  /*5120*/  SHF.R.U32.HI R101, RZ, 0x10, R13 ;  /* 0x00000010ff657819 */ /* 0x000fe4000001160d */
[----:B------:R-:W-:Y:S02]  /*5130*/  SHF.R.U32.HI R100, RZ, 0x10, R5 ;  /* 0x00000010ff647819 */ /* 0x000fe40000011605 */
[----:B------:R-:W-:Y:S01]  /*5140*/  SHF.R.U64 R99, R12, 0x10, R13 ;  /* 0x000000100c637819 */ /* 0x000fe2000000120d */
[----:B--2---:R-:W-:Y:S01]  /*5150*/  IMAD.U32 R13, R37, 0x10000, RZ ;  /* 0x00010000250d7824 */ /* 0x004fe200078e00ff */
[----:B------:R-:W-:Y:S01]  /*5160*/  SHF.R.U64 R104, R4, 0x10, R5 ;  /* 0x0000001004687819 */ /* 0x000fe20000001205 */
[----:B-1----:R-:W-:Y:S01]  /*5170*/  IMAD.U32 R5, R32, 0x10000, RZ ;  /* 0x0001000020057824 */ /* 0x002fe200078e00ff */
[--C-:B------:R-:W-:Y:S01]  /*5180*/  SHF.R.U64 R12, R14, 0x10, R15.reuse ;  /* 0x000000100e0c7819 */ /* 0x100fe2000000120f */
[----:B------:R-:W-:Y:S01]  /*5190*/  IMAD.U32 R14, R36, 0x10000, RZ ;  /* 0x00010000240e7824 */ /* 0x000fe200078e00ff */
[----:B------:R-:W-:Y:S01]  /*51a0*/  SHF.R.U32.HI R106, RZ, 0x10, R15 ;  /* 0x00000010ff6a7819 */ /* 0x000fe2000001160f */
[C---:B------:R-:W-:Y:S01]  /*51b0*/  IMAD.U32 R15, R33.reuse, 0x10000, RZ ;  /* 0x00010000210f7824 */ /* 0x040fe200078e00ff */
[----:B------:R-:W-:Y:S01]  /*51c0*/  PRMT R101, R108, 0x5410, R101 ;  /* 0x000054106c657816 */ /* 0x000fe20000000065 */
[----:B------:R-:W-:Y:S01]  /*51d0*/  IMAD.U32 R4, R34, 0x10000, RZ ;  /* 0x0001000022047824 */ /* 0x000fe200078e00ff */
[----:B------:R-:W-:-:S02]  /*51e0*/  LOP3.LUT R98, R33, 0xffff0000, RZ, 0xc0, !PT ;  /* 0xffff000021627812 */ /* 0x000fc400078ec0ff */
[----:B------:R-:W-:Y:S01]  /*51f0*/  LOP3.LUT R96, R37, 0xffff0000, RZ, 0xc0, !PT ;  /* 0xffff000025607812 */ /* 0x000fe200078ec0ff */
[C---:B------:R-:W-:Y:S01]  /*5200*/  IMAD.U32 R37, R35.reuse, 0x10000, RZ ;  /* 0x0001000023257824 */ /* 0x040fe200078e00ff */
[----:B------:R-:W-:Y:S01]  /*5210*/  LOP3.LUT R33, R35, 0xffff0000, RZ, 0xc0, !PT ;  /* 0xffff000023217812 */ /* 0x000fe200078ec0ff */
[C---:B------:R-:W-:Y:S01]  /*5220*/  IMAD.U32 R35, R39.reuse, 0x10000, RZ ;  /* 0x0001000027237824 */ /* 0x040fe200078e00ff */
[--C-:B------:R-:W-:Y:S01]  /*5230*/  SHF.R.U64 R102, R6, 0x10, R7.reuse ;  /* 0x0000001006667819 */ /* 0x100fe20000001207 */
[----:B------:R-:W-:Y:S01]  /*5240*/  IMAD.U32 R6, R38, 0x10000, RZ ;  /* 0x0001000026067824 */ /* 0x000fe200078e00ff */
[----:B------:R-:W-:Y:S02]  /*5250*/  LOP3.LUT R97, R39, 0xffff0000, RZ, 0xc0, !PT ;  /* 0xffff000027617812 */ /* 0x000fe400078ec0ff */
[----:B------:R-:W-:Y:S02]  /*5260*/  PRMT R100, R90, 0x5432, R100 ;  /* 0x000054325a647816 */ /* 0x000fe40000000064 */
[----:B------:R-:W-:Y:S01]  /*5270*/  PRMT R39, R88, 0x5432, R104 ;  /* 0x0000543258277816 */ /* 0x000fe20000000068 */
[----:B------:R-:W-:Y:S01]  /*5280*/  IMAD.U32 R104, R101, 0x10000, RZ ;  /* 0x0001000065687824 */ /* 0x000fe200078e00ff */
[----:B------:R-:W-:-:S02]  /*5290*/  SHF.R.U32.HI R103, RZ, 0x10, R7 ;  /* 0x00000010ff677819 */ /* 0x000fc40000011607 */
[----:B------:R-:W-:Y:S01]  /*52a0*/  PRMT R7, R86, 0x5432, R102 ;  /* 0x0000543256077816 */ /* 0x000fe20000000066 */
[----:B------:R-:W-:Y:S02]  /*52b0*/  IMAD.U32 R102, R100, 0x10000, RZ ;  /* 0x0001000064667824 */ /* 0x000fe400078e00ff */
[----:B------:R-:W-:Y:S01]  /*52c0*/  FMUL.FTZ R108, R13, R104 ;  /* 0x000000680d6c7220 */ /* 0x000fe20000410000 */
[----:B------:R-:W-:Y:S02]  /*52d0*/  PRMT R106, R92, 0x5432, R106 ;  /* 0x000054325c6a7816 */ /* 0x000fe4000000006a */
[----:B------:R-:W-:Y:S01]  /*52e0*/  PRMT R103, R105, 0x5410, R103 ;  /* 0x0000541069677816 */ /* 0x000fe20000000067 */
[-C--:B------:R-:W-:Y:S01]  /*52f0*/  FMUL.FTZ R110, R13, R102.reuse ;  /* 0x000000660d6e7220 */ /* 0x080fe20000410000 */
[----:B------:R-:W-:Y:S01]  /*5300*/  LOP3.LUT R105, R101, 0xffff0000, RZ, 0xc0, !PT ;  /* 0xffff000065697812 */ /* 0x000fe200078ec0ff */
[----:B------:R-:W-:Y:S01]  /*5310*/  FFMA.FTZ R13, R15, R102, -R108 ;  /* 0x000000660f0d7223 */ /* 0x000fe2000001086c */
[----:B------:R-:W-:Y:S01]  /*5320*/  LOP3.LUT R101, R100, 0xffff0000, RZ, 0xc0, !PT ;  /* 0xffff000064657812 */ /* 0x000fe200078ec0ff */
[----:B------:R-:W-:Y:S01]  /*5330*/  IMAD.U32 R108, R106, 0x10000, RZ ;  /* 0x000100006a6c7824 */ /* 0x000fe200078e00ff */
[----:B------:R-:W-:Y:S01]  /*5340*/  PRMT R99, R107, 0x5410, R99 ;  /* 0x000054106b637816 */ /* 0x000fe20000000063 */
[----:B------:R-:W-:Y:S01]  /*5350*/  FMUL.FTZ R107, R96, R105 ;  /* 0x00000069606b7220 */ /* 0x000fe20000410000 */
[----:B------:R-:W-:-:S02]  /*5360*/  IMAD.U32 R100, R103, 0x10000, RZ ;  /* 0x0001000067647824 */ /* 0x000fc400078e00ff */
[C---:B------:R-:W-:Y:S01]  /*5370*/  FMUL.FTZ R102, R35.reuse, R108 ;  /* 0x0000006c23667220 */ /* 0x040fe20000410000 */
[-C--:B------:R-:W-:Y:S01]  /*5380*/  FMUL.FTZ R109, R96, R101.reuse ;  /* 0x00000065606d7220 */ /* 0x080fe20000410000 */
[----:B------:R-:W-:Y:S01]  /*5390*/  FFMA.FTZ R96, R98, R101, -R107 ;  /* 0x0000006562607223 */ /* 0x000fe2000001086b */
[----:B------:R-:W-:Y:S01]  /*53a0*/  LOP3.LUT R106, R106, 0xffff0000, RZ, 0xc0, !PT ;  /* 0xffff00006a6a7812 */ /* 0x000fe200078ec0ff */
[-C--:B------:R-:W-:Y:S01]  /*53b0*/  FMUL.FTZ R101, R35, R100.reuse ;  /* 0x0000006423657220 */ /* 0x080fe20000410000 */
[----:B------:R-:W-:Y:S01]  /*53c0*/  FFMA.FTZ R35, R37, R100, -R102 ;  /* 0x0000006425237223 */ /* 0x000fe20000010866 */
[----:B------:R-:W-:Y:S01]  /*53d0*/  LOP3.LUT R102, R103, 0xffff0000, RZ, 0xc0, !PT ;  /* 0xffff000067667812 */ /* 0x000fe200078ec0ff */
[----:B------:R-:W-:Y:S01]  /*53e0*/  FFMA.FTZ R15, R15, R104, R110 ;  /* 0x000000680f0f7223 */ /* 0x000fe2000001006e */
[----:B------:R-:W-:Y:S01]  /*53f0*/  FFMA.FTZ R37, R37, R108, R101 ;  /* 0x0000006c25257223 */ /* 0x000fe20000010065 */
[----:B------:R-:W-:Y:S01]  /*5400*/  FMUL.FTZ R104, R97, R106 ;  /* 0x0000006a61687220 */ /* 0x000fe20000410000 */
[----:B------:R-:W-:Y:S01]  /*5410*/  IMAD.U32 R101, R99, 0x10000, RZ ;  /* 0x0001000063657824 */ /* 0x000fe200078e00ff */
[----:B------:R-:W-:Y:S01]  /*5420*/  LOP3.LUT R36, R36, 0xffff0000, RZ, 0xc0, !PT ;  /* 0xffff000024247812 */ /* 0x000fe200078ec0ff */
[----:B------:R-:W-:-:S02]  /*5430*/  IMAD.U32 R100, R39, 0x10000, RZ ;  /* 0x0001000027647824 */ /* 0x000fc400078e00ff */
[-C--:B------:R-:W-:Y:S01]  /*5440*/  FMUL.FTZ R108, R97, R102.reuse ;  /* 0x00000066616c7220 */ /* 0x080fe20000410000 */
[----:B------:R-:W-:Y:S01]  /*5450*/  LOP3.LUT R99, R99, 0xffff0000, RZ, 0xc0, !PT ;  /* 0xffff000063637812 */ /* 0x000fe200078ec0ff */
[----:B------:R-:W-:Y:S01]  /*5460*/  FFMA.FTZ R104, R33, R102, -R104 ;  /* 0x0000006621687223 */ /* 0x000fe20000010868 */
[----:B------:R-:W-:Y:S01]  /*5470*/  FMUL.FTZ R102, R14, R101 ;  /* 0x000000650e667220 */ /* 0x000fe20000410000 */
[----:B------:R-:W-:Y:S01]  /*5480*/  LOP3.LUT R32, R32, 0xffff0000, RZ, 0xc0, !PT ;  /* 0xffff000020207812 */ /* 0x000fe200078ec0ff */
[----:B------:R-:W-:Y:S01]  /*5490*/  FMUL.FTZ R14, R14, R100 ;  /* 0x000000640e0e7220 */ /* 0x000fe20000410000 */
[----:B------:R-:W-:Y:S01]  /*54a0*/  LOP3.LUT R39, R39, 0xffff0000, RZ, 0xc0, !PT ;  /* 0xffff000027277812 */ /* 0x000fe200078ec0ff */
[----:B------:R-:W-:Y:S01]  /*54b0*/  FFMA.FTZ R108, R33, R106, R108 ;  /* 0x0000006a216c7223 */ /* 0x000fe2000001006c */
[C---:B------:R-:W-:Y:S01]  /*54c0*/  FMUL.FTZ R33, R36.reuse, R99 ;  /* 0x0000006324217220 */ /* 0x040fe20000410000 */
[----:B------:R-:W-:Y:S01]  /*54d0*/  PRMT R12, R91, 0x5432, R12 ;  /* 0x000054325b0c7816 */ /* 0x000fe2000000000c */
[C---:B------:R-:W-:Y:S01]  /*54e0*/  FFMA.FTZ R14, R5.reuse, R101, R14 ;  /* 0x00000065050e7223 */ /* 0x040fe2000001000e */
[----:B------:R-:W-:Y:S01]  /*54f0*/  FFMA.FTZ R102, R5, R100, -R102 ;  /* 0x0000006405667223 */ /* 0x000fe20000010866 */
[-C--:B------:R-:W-:Y:S01]  /*5500*/  FMUL.FTZ R101, R36, R39.reuse ;  /* 0x0000002724657220 */ /* 0x080fe20000410000 */
[----:B------:R-:W-:Y:S01]  /*5510*/  FFMA.FTZ R97, R32, R39, -R33 ;  /* 0x0000002720617223 */ /* 0x000fe20000010821 */
[----:B------:R-:W-:Y:S01]  /*5520*/  LOP3.LUT R38, R38, 0xffff0000, RZ, 0xc0, !PT ;  /* 0xffff000026267812 */ /* 0x000fe200078ec0ff */
[C---:B------:R-:W-:Y:S01]  /*5530*/  IMAD.U32 R5, R7.reuse, 0x10000, RZ ;  /* 0x0001000007057824 */ /* 0x040fe200078e00ff */
[C---:B------:R-:W-:Y:S01]  /*5540*/  LOP3.LUT R39, R12.reuse, 0xffff0000, RZ, 0xc0, !PT ;  /* 0xffff00000c277812 */ /* 0x040fe200078ec0ff */
[----:B------:R-:W-:Y:S01]  /*5550*/  IMAD.U32 R33, R12, 0x10000, RZ ;  /* 0x000100000c217824 */ /* 0x000fe200078e00ff */
[----:B------:R-:W-:Y:S01]  /*5560*/  LOP3.LUT R7, R7, 0xffff0000, RZ, 0xc0, !PT ;  /* 0xffff000007077812 */ /* 0x000fe200078ec0ff */
[----:B------:R-:W-:Y:S01]  /*5570*/  FFMA.FTZ R101, R32, R99, R101 ;  /* 0x0000006320657223 */ /* 0x000fe20000010065 */
[----:B------:R-:W-:Y:S01]  /*5580*/  LOP3.LUT R34, R34, 0xffff0000, RZ, 0xc0, !PT ;  /* 0xffff000022227812 */ /* 0x000fe200078ec0ff */
[----:B------:R-:W-:Y:S01]  /*5590*/  FMUL.FTZ R99, R6, R33 ;  /* 0x0000002106637220 */ /* 0x000fe20000410000 */
[----:B------:R-:W-:Y:S01]  /*55a0*/  FMUL.FTZ R103, R38, R39 ;  /* 0x0000002726677220 */ /* 0x000fe20000410000 */
[----:B------:R-:W-:Y:S01]  /*55b0*/  FFMA.FTZ R98, R98, R105, R109 ;  /* 0x0000006962627223 */ /* 0x000fe2000001006d */
[----:B------:R-:W-:Y:S01]  /*55c0*/  FMUL.FTZ R6, R6, R5 ;  /* 0x0000000506067220 */ /* 0x000fe20000410000 */
[----:B------:R-:W-:Y:S01]  /*55d0*/  FMUL.FTZ R38, R38, R7 ;  /* 0x0000000726267220 */ /* 0x000fe20000410000 */
[----:B------:R-:W-:Y:S01]  /*55e0*/  FFMA.FTZ R99, R4, R5, -R99 ;  /* 0x0000000504637223 */ /* 0x000fe20000010863 */
[----:B------:R-:W-:Y:S01]  /*55f0*/  F2FP.BF16.F32.PACK_AB R108, R108, R37 ;  /* 0x000000256c6c723e */ /* 0x000fe200000010ff */
[----:B------:R-:W-:Y:S01]  /*5600*/  FFMA.FTZ R6, R4, R33, R6 ;  /* 0x0000002104067223 */ /* 0x000fe20000010006 */
[C---:B------:R-:W-:Y:S01]  /*5610*/  FFMA.FTZ R39, R34.reuse, R39, R38 ;  /* 0x0000002722277223 */ /* 0x040fe20000010026 */
[----:B------:R-:W-:Y:S01]  /*5620*/  FFMA.FTZ R4, R34, R7, -R103 ;  /* 0x0000000722047223 */ /* 0x000fe20000010867 */
[----:B------:R-:W-:-:S02]  /*5630*/  F2FP.BF16.F32.PACK_AB R15, R98, R15 ;  /* 0x0000000f620f723e */ /* 0x000fc400000010ff */
[----:B------:R-:W-:Y:S02]  /*5640*/  F2FP.BF16.F32.PACK_AB R33, R96, R13 ;  /* 0x0000000d6021723e */ /* 0x000fe400000010ff */
[----:B------:R-:W-:Y:S01]  /*5650*/  F2FP.BF16.F32.PACK_AB R38, R39, R6 ;  /* 0x000000062726723e */ /* 0x000fe200000010ff */
[----:B------:R-:W-:Y:S01]  /*5660*/  IMAD.MOV.U32 R37, RZ, RZ, R15 ;  /* 0x000000ffff257224 */ /* 0x000fe200078e000f */
[----:B------:R-:W-:Y:S01]  /*5670*/  F2FP.BF16.F32.PACK_AB R35, R104, R35 ;  /* 0x000000236823723e */ /* 0x000fe200000010ff */
[----:B------:R-:W-:Y:S01]  /*5680*/  IMAD.MOV.U32 R39, RZ, RZ, R108 ;  /* 0x000000ffff277224 */ /* 0x000fe200078e006c */
[----:B------:R-:W-:Y:S02]  /*5690*/  F2FP.BF16.F32.PACK_AB R32, R97, R102 ;  /* 0x000000666120723e */ /* 0x000fe400000010ff */
[----:B------:R-:W-:Y:S02]  /*56a0*/  F2FP.BF16.F32.PACK_AB R36, R101, R14 ;  /* 0x0000000e6524723e */ /* 0x000fe400000010ff */
[----:B------:R-:W-:-:S07]  /*56b0*/  F2FP.BF16.F32.PACK_AB R34, R4, R99 ;  /* 0x000000630422723e */ /* 0x000fce00000010ff */
.L_x_3653:
[----:B------:R-:W-:Y:S05]  /*56c0*/  BSYNC B2 ;  /* 0x0000000000027941 */ /* 0x000fea0003800000 */
.L_x_3652:
        /* <DEDUP_REMOVED lines=12> */
.L_x_3651:
[----:B------:R-:W-:Y:S05]  /*5790*/  BSYNC B1 ;  /* 0x0000000000017941 */ /* 0x000fea0003800000 */
.L_x_3650:
[----:B------:R-:W-:Y:S01]  /*57a0*/  ISETP.GE.OR P5, PT, R156, R72, P1 ;  /* 0x000000489c00720c */ /* 0x000fe20000fa6670 */
[----:B-1----:R-:W-:Y:S01]  /*57b0*/  IMAD.MOV.U32 R32, RZ, RZ, R74 ;  /* 0x000000ffff207224 */ /* 0x002fe200078e004a */
[----:B------:R-:W-:Y:S01]  /*57c0*/  SHF.R.S32.HI R5, RZ, 0x1f, R156 ;  /* 0x0000001fff057819 */ /* 0x000fe2000001149c */
[----:B------:R-:W-:-:S04]  /*57d0*/  IMAD.MOV.U32 R33, RZ, RZ, R81 ;  /* 0x000000ffff217224 */ /* 0x000fc800078e0051 */
[-C--:B------:R-:W-:Y:S02]  /*57e0*/  IMAD R5, R5, R76.reuse, RZ ;  /* 0x0000004c05057224 */ /* 0x080fe400078e02ff */
[----:B------:R-:W-:-:S04]  /*57f0*/  IMAD.WIDE.U32 R32, R156, R76, R32 ;  /* 0x0000004c9c207225 */ /* 0x000fc800078e0020 */
[----:B------:R-:W-:Y:S01]  /*5800*/  IMAD R5, R156, R77, R5 ;  /* 0x0000004d9c057224 */ /* 0x000fe200078e0205 */
[----:B------:R-:W-:Y:S06]  /*5810*/  @P5 BRA `(.L_x_3636) ;  /* 0x00000008006c5947 */ /* 0x000fec0003800000 */
[----:B------:R-:W1:Y:S01]  /*5820*/  LDC R36, c[0x0][0x2f4] ;  /* 0x0000bd00ff247b82 */ /* 0x000e620000000800 */
[----:B------:R-:W-:Y:S01]  /*5830*/  IMAD.SHL.U32 R7, R62, 0x8, RZ ;  /* 0x000000083e077824 */ /* 0x000fe200078e00ff */
[----:B------:R-:W-:Y:S01]  /*5840*/  BSSY B1, `(.L_x_3654) ;  /* 0x0000073000017945 */ /* 0x000fe20003800000 */
[----:B------:R-:W-:-:S03]  /*5850*/  IMAD.IADD R37, R33, 0x1, R5 ;  /* 0x0000000121257824 */ /* 0x000fc600078e0205 */
[--C-:B------:R-:W-:Y:S02]  /*5860*/  SHF.R.S32.HI R5, RZ, 0x1f, R7.reuse ;  /* 0x0000001fff057819 */ /* 0x100fe40000011407 */
[----:B------:R-:W-:-:S04]  /*5870*/  IADD3 R4, P5, P6, R30, R32, R7 ;  /* 0x000000201e047210 */ /* 0x000fc80007ebe007 */
[----:B------:R-:W-:Y:S02]  /*5880*/  IADD3.X R5, R64, R37, R5, P5, P6 ;  /* 0x0000002540057210 */ /* 0x000fe40002fec405 */
[----:B------:R-:W-:-:S04]  /*5890*/  LEA R34, P5, R4, R70, 0x1 ;  /* 0x0000004604227211 */ /* 0x000fc800078a08ff */
[----:B------:R-:W-:Y:S01]  /*58a0*/  LEA.HI.X R35, R4, R71, R5, 0x1, P5 ;  /* 0x0000004704237211 */ /* 0x000fe200028f0c05 */
[----:B-1----:R-:W-:-:S05]  /*58b0*/  @P0 IMAD.IADD R73, R36, 0x1, -R73 ;  /* 0x0000000124490824 */ /* 0x002fca00078e0a49 */
        /* <DEDUP_REMOVED lines=16> */
[----:B------:R-:W-:Y:S02]  /*59c0*/  PRMT R95, R95, 0x5410, R38 ;  /* 0x000054105f5f7816 */ /* 0x000fe40000000026 */
[----:B------:R-:W-:Y:S02]  /*59d0*/  PRMT R91, R91, 0x5410, R74 ;  /* 0x000054105b5b7816 */ /* 0x000fe4000000004a */
[----:B------:R-:W-:Y:S01]  /*59e0*/  SHF.R.U64 R75, R24, 0x10, R25 ;  /* 0x00000010184b7819 */ /* 0x000fe20000001219 */
[----:B--2---:R-:W-:Y:S01]  /*59f0*/  IMAD.U32 R25, R13, 0x10000, RZ ;  /* 0x000100000d197824 */ /* 0x004fe200078e00ff */
[----:B------:R-:W-:Y:S01]  /*5a00*/  SHF.R.U32.HI R78, RZ, 0x10, R27 ;  /* 0x00000010ff4e7819 */ /* 0x000fe2000001161b */
[----:B------:R-:W-:Y:S01]  /*5a10*/  IMAD.U32 R74, R95, 0x10000, RZ ;  /* 0x000100005f4a7824 */ /* 0x000fe200078e00ff */
[----:B------:R-:W-:Y:S01]  /*5a20*/  SHF.R.U32.HI R77, RZ, 0x10, R11 ;  /* 0x00000010ff4d7819 */ /* 0x000fe2000001160b */
[----:B------:R-:W-:Y:S01]  /*5a30*/  IMAD.U32 R38, R91, 0x10000, RZ ;  /* 0x000100005b267824 */ /* 0x000fe200078e00ff */
[----:B------:R-:W-:Y:S01]  /*5a40*/  SHF.R.U64 R81, R8, 0x10, R9 ;  /* 0x0000001008517819 */ /* 0x000fe20000001209 */
[----:B-1----:R-:W-:-:S02]  /*5a50*/  IMAD.U32 R9, R5, 0x10000, RZ ;  /* 0x0001000005097824 */ /* 0x002fc400078e00ff */
[----:B------:R-:W-:Y:S01]  /*5a60*/  FMUL.FTZ R76, R25, R74 ;  /* 0x0000004a194c7220 */ /* 0x000fe20000410000 */
[----:B------:R-:W-:Y:S01]  /*5a70*/  PRMT R93, R93, 0x5410, R78 ;  /* 0x000054105d5d7816 */ /* 0x000fe2000000004e */
[-C--:B------:R-:W-:Y:S01]  /*5a80*/  FMUL.FTZ R78, R25, R38.reuse ;  /* 0x00000026194e7220 */ /* 0x080fe20000410000 */
[----:B------:R-:W-:Y:S01]  /*5a90*/  PRMT R88, R88, 0x5410, R77 ;  /* 0x0000541058587816 */ /* 0x000fe2000000004d */
[----:B------:R-:W-:Y:S01]  /*5aa0*/  FFMA.FTZ R25, R9, R38, -R76 ;  /* 0x0000002609197223 */ /* 0x000fe2000001084c */
[----:B------:R-:W-:Y:S01]  /*5ab0*/  SHF.R.U64 R73, R26, 0x10, R27 ;  /* 0x000000101a497819 */ /* 0x000fe2000000121b */
[----:B------:R-:W-:Y:S01]  /*5ac0*/  IMAD.U32 R27, R15, 0x10000, RZ ;  /* 0x000100000f1b7824 */ /* 0x000fe200078e00ff */
[----:B------:R-:W-:Y:S01]  /*5ad0*/  LOP3.LUT R26, R13, 0xffff0000, RZ, 0xc0, !PT ;  /* 0xffff00000d1a7812 */ /* 0x000fe200078ec0ff */
[----:B------:R-:W-:Y:S01]  /*5ae0*/  IMAD.U32 R76, R93, 0x10000, RZ ;  /* 0x000100005d4c7824 */ /* 0x000fe200078e00ff */
[----:B------:R-:W-:Y:S01]  /*5af0*/  LOP3.LUT R95, R95, 0xffff0000, RZ, 0xc0, !PT ;  /* 0xffff00005f5f7812 */ /* 0x000fe200078ec0ff */
[----:B------:R-:W-:Y:S01]  /*5b00*/  IMAD.U32 R38, R88, 0x10000, RZ ;  /* 0x0001000058267824 */ /* 0x000fe200078e00ff */
[----:B------:R-:W-:Y:S01]  /*5b10*/  LOP3.LUT R91, R91, 0xffff0000, RZ, 0xc0, !PT ;  /* 0xffff00005b5b7812 */ /* 0x000fe200078ec0ff */
[----:B------:R-:W-:Y:S01]  /*5b20*/  FFMA.FTZ R78, R9, R74, R78 ;  /* 0x0000004a094e7223 */ /* 0x000fe2000001004e */
[----:B------:R-:W-:Y:S01]  /*5b30*/  SHF.R.U64 R79, R10, 0x10, R11 ;  /* 0x000000100a4f7819 */ /* 0x000fe2000000120b */
[----:B------:R-:W-:Y:S01]  /*5b40*/  FMUL.FTZ R82, R27, R76 ;  /* 0x0000004c1b527220 */ /* 0x000fe20000410000 */
[----:B------:R-:W-:Y:S01]  /*5b50*/  PRMT R92, R92, 0x5410, R73 ;  /* 0x000054105c5c7816 */ /* 0x000fe20000000049 */
[----:B------:R-:W-:Y:S01]  /*5b60*/  IMAD.U32 R11, R7, 0x10000, RZ ;  /* 0x00010000070b7824 */ /* 0x000fe200078e00ff */
[----:B------:R-:W-:Y:S01]  /*5b70*/  LOP3.LUT R10, R5, 0xffff0000, RZ, 0xc0, !PT ;  /* 0xffff0000050a7812 */ /* 0x000fe200078ec0ff */
[----:B------:R-:W-:Y:S01]  /*5b80*/  FMUL.FTZ R73, R26, R95 ;  /* 0x0000005f1a497220 */ /* 0x000fe20000410000 */
[----:B------:R-:W-:Y:S01]  /*5b90*/  PRMT R94, R94, 0x5410, R75 ;  /* 0x000054105e5e7816 */ /* 0x000fe2000000004b */
[-C--:B------:R-:W-:Y:S01]  /*5ba0*/  FMUL.FTZ R9, R26, R91.reuse ;  /* 0x0000005b1a097220 */ /* 0x080fe20000410000 */
[-C--:B------:R-:W-:Y:S01]  /*5bb0*/  FMUL.FTZ R27, R27, R38.reuse ;  /* 0x000000261b1b7220 */ /* 0x080fe20000410000 */
[----:B------:R-:W-:Y:S01]  /*5bc0*/  LOP3.LUT R15, R15, 0xffff0000, RZ, 0xc0, !PT ;  /* 0xffff00000f0f7812 */ /* 0x000fe200078ec0ff */
[----:B------:R-:W-:Y:S01]  /*5bd0*/  FFMA.FTZ R82, R11, R38, -R82 ;  /* 0x000000260b527223 */ /* 0x000fe20000010852 */
[----:B------:R-:W-:Y:S01]  /*5be0*/  LOP3.LUT R26, R93, 0xffff0000, RZ, 0xc0, !PT ;  /* 0xffff00005d1a7812 */ /* 0x000fe200078ec0ff */
[----:B------:R-:W-:Y:S01]  /*5bf0*/  FFMA.FTZ R76, R11, R76, R27 ;  /* 0x0000004c0b4c7223 */ /* 0x000fe2000001001b */
[----:B------:R-:W-:Y:S01]  /*5c00*/  PRMT R90, R90, 0x5410, R81 ;  /* 0x000054105a5a7816 */ /* 0x000fe20000000051 */
[----:B------:R-:W-:Y:S01]  /*5c10*/  IMAD.U32 R24, R12, 0x10000, RZ ;  /* 0x000100000c187824 */ /* 0x000fe200078e00ff */
[----:B------:R-:W-:Y:S01]  /*5c20*/  LOP3.LUT R88, R88, 0xffff0000, RZ, 0xc0, !PT ;  /* 0xffff000058587812 */ /* 0x000fe200078ec0ff */
[C---:B------:R-:W-:Y:S01]  /*5c30*/  FFMA.FTZ R74, R10.reuse, R91, -R73 ;  /* 0x0000005b0a4a7223 */ /* 0x040fe20000010849 */
[----:B------:R-:W-:Y:S01]  /*5c40*/  LOP3.LUT R13, R7, 0xffff0000, RZ, 0xc0, !PT ;  /* 0xffff0000070d7812 */ /* 0x000fe200078ec0ff */
[----:B------:R-:W-:Y:S01]  /*5c50*/  FFMA.FTZ R95, R10, R95, R9 ;  /* 0x0000005f0a5f7223 */ /* 0x000fe20000010009 */
[----:B------:R-:W-:Y:S01]  /*5c60*/  IMAD.U32 R11, R94, 0x10000, RZ ;  /* 0x000100005e0b7824 */ /* 0x000fe200078e00ff */
[----:B------:R-:W-:Y:S01]  /*5c70*/  LOP3.LUT R12, R12, 0xffff0000, RZ, 0xc0, !PT ;  /* 0xffff00000c0c7812 */ /* 0x000fe200078ec0ff */
[----:B------:R-:W-:Y:S01]  /*5c80*/  FMUL.FTZ R10, R15, R26 ;  /* 0x0000001a0f0a7220 */ /* 0x000fe20000410000 */
[----:B------:R-:W-:Y:S01]  /*5c90*/  LOP3.LUT R94, R94, 0xffff0000, RZ, 0xc0, !PT ;  /* 0xffff00005e5e7812 */ /* 0x000fe200078ec0ff */
[----:B------:R-:W-:-:S02]  /*5ca0*/  IMAD.U32 R9, R90, 0x10000, RZ ;  /* 0x000100005a097824 */ /* 0x000fc400078e00ff */
[-C--:B------:R-:W-:Y:S01]  /*5cb0*/  FMUL.FTZ R38, R15, R88.reuse ;  /* 0x000000580f267220 */ /* 0x080fe20000410000 */
[----:B------:R-:W-:Y:S01]  /*5cc0*/  LOP3.LUT R90, R90, 0xffff0000, RZ, 0xc0, !PT ;  /* 0xffff00005a5a7812 */ /* 0x000fe200078ec0ff */
[----:B------:R-:W-:Y:S01]  /*5cd0*/  FFMA.FTZ R73, R13, R88, -R10 ;  /* 0x000000580d497223 */ /* 0x000fe2000001080a */
[----:B------:R-:W-:Y:S01]  /*5ce0*/  LOP3.LUT R5, R4, 0xffff0000, RZ, 0xc0, !PT ;  /* 0xffff000004057812 */ /* 0x000fe200078ec0ff */
[----:B------:R-:W-:Y:S01]  /*5cf0*/  FMUL.FTZ R15, R24, R11 ;  /* 0x0000000b180f7220 */ /* 0x000fe20000410000 */
[----:B------:R-:W-:Y:S02]  /*5d00*/  IMAD.U32 R8, R4, 0x10000, RZ ;  /* 0x0001000004087824 */ /* 0x000fe400078e00ff */
[----:B------:R-:W-:Y:S01]  /*5d10*/  FMUL.FTZ R24, R24, R9 ;  /* 0x0000000918187220 */ /* 0x000fe20000410000 */
[----:B------:R-:W-:Y:S01]  /*5d20*/  FMUL.FTZ R10, R12, R94 ;  /* 0x0000005e0c0a7220 */ /* 0x000fe20000410000 */
[----:B------:R-:W-:Y:S01]  /*5d30*/  PRMT R86, R86, 0x5410, R79 ;  /* 0x0000541056567816 */ /* 0x000fe2000000004f */
[----:B------:R-:W-:Y:S01]  /*5d40*/  FMUL.FTZ R12, R12, R90 ;  /* 0x0000005a0c0c7220 */ /* 0x000fe20000410000 */
[----:B------:R-:W-:-:S02]  /*5d50*/  IMAD.U32 R7, R14, 0x10000, RZ ;  /* 0x000100000e077824 */ /* 0x000fc400078e00ff */
[----:B------:R-:W-:Y:S01]  /*5d60*/  FFMA.FTZ R24, R8, R11, R24 ;  /* 0x0000000b08187223 */ /* 0x000fe20000010018 */
[----:B------:R-:W-:Y:S01]  /*5d70*/  FFMA.FTZ R90, R5, R90, -R10 ;  /* 0x0000005a055a7223 */ /* 0x000fe2000001080a */
[----:B------:R-:W-:Y:S01]  /*5d80*/  LOP3.LUT R14, R14, 0xffff0000, RZ, 0xc0, !PT ;  /* 0xffff00000e0e7812 */ /* 0x000fe200078ec0ff */
[----:B------:R-:W-:Y:S01]  /*5d90*/  FFMA.FTZ R15, R8, R9, -R15 ;  /* 0x00000009080f7223 */ /* 0x000fe2000001080f */
[C---:B------:R-:W-:Y:S01]  /*5da0*/  IMAD.U32 R10, R92.reuse, 0x10000, RZ ;  /* 0x000100005c0a7824 */ /* 0x040fe200078e00ff */
[----:B------:R-:W-:Y:S01]  /*5db0*/  LOP3.LUT R11, R92, 0xffff0000, RZ, 0xc0, !PT ;  /* 0xffff00005c0b7812 */ /* 0x000fe200078ec0ff */
[C---:B------:R-:W-:Y:S01]  /*5dc0*/  IMAD.U32 R8, R86.reuse, 0x10000, RZ ;  /* 0x0001000056087824 */ /* 0x040fe200078e00ff */
[----:B------:R-:W-:Y:S01]  /*5dd0*/  LOP3.LUT R9, R86, 0xffff0000, RZ, 0xc0, !PT ;  /* 0xffff000056097812 */ /* 0x000fe200078ec0ff */
[----:B------:R-:W-:Y:S01]  /*5de0*/  FFMA.FTZ R75, R13, R26, R38 ;  /* 0x0000001a0d4b7223 */ /* 0x000fe20000010026 */
[C---:B------:R-:W-:Y:S02]  /*5df0*/  IMAD.U32 R4, R6.reuse, 0x10000, RZ ;  /* 0x0001000006047824 */ /* 0x040fe400078e00ff */
[C---:B------:R-:W-:Y:S01]  /*5e00*/  FMUL.FTZ R13, R7.reuse, R10 ;  /* 0x0000000a070d7220 */ /* 0x040fe20000410000 */
[----:B------:R-:W-:Y:S01]  /*5e10*/  LOP3.LUT R6, R6, 0xffff0000, RZ, 0xc0, !PT ;  /* 0xffff000006067812 */ /* 0x000fe200078ec0ff */
[-C--:B------:R-:W-:Y:S01]  /*5e20*/  FMUL.FTZ R7, R7, R8.reuse ;  /* 0x0000000807077220 */ /* 0x080fe20000410000 */
[C---:B------:R-:W-:Y:S01]  /*5e30*/  FMUL.FTZ R27, R14.reuse, R11 ;  /* 0x0000000b0e1b7220 */ /* 0x040fe20000410000 */
[-C--:B------:R-:W-:Y:S01]  /*5e40*/  FMUL.FTZ R14, R14, R9.reuse ;  /* 0x000000090e0e7220 */ /* 0x080fe20000410000 */
[C---:B------:R-:W-:Y:S01]  /*5e50*/  FFMA.FTZ R13, R4.reuse, R8, -R13 ;  /* 0x00000008040d7223 */ /* 0x040fe2000001080d */
[----:B------:R-:W-:Y:S01]  /*5e60*/  FFMA.FTZ R7, R4, R10, R7 ;  /* 0x0000000a04077223 */ /* 0x000fe20000010007 */
[----:B------:R-:W-:Y:S01]  /*5e70*/  FFMA.FTZ R5, R5, R94, R12 ;  /* 0x0000005e05057223 */ /* 0x000fe2000001000c */
[C---:B------:R-:W-:Y:S01]  /*5e80*/  FFMA.FTZ R4, R6.reuse, R9, -R27 ;  /* 0x0000000906047223 */ /* 0x040fe2000001081b */
[----:B------:R-:W-:Y:S01]  /*5e90*/  FFMA.FTZ R14, R6, R11, R14 ;  /* 0x0000000b060e7223 */ /* 0x000fe2000001000e */
[----:B------:R-:W-:-:S02]  /*5ea0*/  F2FP.BF16.F32.PACK_AB R25, R74, R25 ;  /* 0x000000194a19723e */ /* 0x000fc400000010ff */
[----:B------:R-:W-:Y:S02]  /*5eb0*/  F2FP.BF16.F32.PACK_AB R73, R73, R82 ;  /* 0x000000524949723e */ /* 0x000fe400000010ff */
        /* <DEDUP_REMOVED lines=11> */
.L_x_3655:
[----:B------:R-:W-:Y:S05]  /*5f70*/  BSYNC B1 ;  /* 0x0000000000017941 */ /* 0x000fea0003800000 */
.L_x_3654:
        /* <DEDUP_REMOVED lines=10> */
.L_x_3619:
[----:B------:R-:W-:-:S04]  /*6020*/  ULOP3.LUT UR4, UR38, 0x1, URZ, 0xfc, !UPT ;  /* 0x0000000126047892 */ /* 0x000fc8000f8efc3f */
[----:B------:R-:W-:-:S06]  /*6030*/  UISETP.NE.AND UP0, UPT, UR4, 0x3, UPT ;  /* 0x000000030400788c */ /* 0x000fcc000bf05270 */
[----:B------:R-:W-:-:S13]  /*6040*/  PLOP3.LUT P3, PT, PT, PT, UP0, 0x80, 0x0 ;  /* 0x000000000000781c */ /* 0x000fda0003f6f008 */
[----:B------:R-:W-:Y:S05]  /*6050*/  @!P3 BRA `(.L_x_3656) ;  /* 0x000000000004b947 */ /* 0x000fea0003800000 */
[----:B------:R-:W-:Y:S01]  /*6060*/  BPT.TRAP 0x1 ;  /* 0x000000040000795c */ /* 0x000fe20000300000 */
.L_x_3656:
[----:B------:R-:W-:Y:S01]  /*6070*/  IMAD R68, R23, 0x8, R2 ;  /* 0x0000000817447824 */ /* 0x000fe200078e0202 */
[----:B------:R-:W-:Y:S01]  /*6080*/  SHF.L.U32 R80, R158, 0x1f, RZ ;  /* 0x0000001f9e507819 */ /* 0x000fe200000006ff */
[----:B------:R-:W-:Y:S01]  /*6090*/  IMAD R72, R49, -0x60, R46 ;  /* 0xffffffa031487824 */ /* 0x000fe200078e022e */
[----:B------:R-:W-:Y:S02]  /*60a0*/  BSSY B1, `(.L_x_3657) ;  /* 0x0000004000017945 */ /* 0x000fe40003800000 */
[----:B------:R-:W0:Y:S02]  /*60b0*/  SYNCS.PHASECHK.TRANS64.TRYWAIT P4, [R68+URZ+0x32490], R80 ;  /* 0x03249050440075a7 */ /* 0x000e24000808017f */
[----:B------:R-:W-:Y:S01]  /*60c0*/  VIMNMX R72, R72, 0x60, PT ;  /* 0x0000006048487848 */ /* 0x000fe20003fe0100 */
[----:B0-----:R-:W-:Y:S06]  /*60d0*/  @!P4 BRA `(.L_x_3658) ;  /* 0x000003580018c947 */ /* 0x001fec0003800000 */
.L_x_4022:
[----:B------:R-:W-:Y:S05]  /*60e0*/  BSYNC B1 ;  /* 0x0000000000017941 */ /* 0x000fea0003800000 */
.L_x_3657:
        /* <DEDUP_REMOVED lines=8> */
.L_x_3660:
[----:B------:R-:W-:Y:S05]  /*6170*/  BSYNC B1 ;  /* 0x0000000000017941 */ /* 0x000fea0003800000 */
.L_x_3659:
[----:B------:R-:W-:Y:S05]  /*6180*/  @P4 BRA `(.L_x_3636) ;  /* 0x0000000000104947 */ /* 0x000fea0003800000 */
[----:B-1----:R-:W1:Y:S04]  /*6190*/  @!P1 LDS.128 R4, [R84+0x2000] ;  /* 0x0020000054049984 */ /* 0x002e680000000c00 */
[----:B------:R-:W2:Y:S04]  /*61a0*/  @!P2 LDS.128 R8, [R83+0x2000] ;  /* 0x002000005308a984 */ /* 0x000ea80000000c00 */
[----:B-1----:R3:W-:Y:S04]  /*61b0*/  @!P1 STG.E.128 desc[UR42][R12.64], R4 ;  /* 0x000000040c009986 */ /* 0x0027e8000c101d2a */
[----:B--2---:R3:W-:Y:S02]  /*61c0*/  @!P2 STG.E.128 desc[UR42][R12.64+0x40], R8 ;  /* 0x000040080c00a986 */ /* 0x0047e4000c101d2a */
.L_x_3636:
[----:B------:R-:W-:Y:S05]  /*61d0*/  BSYNC B0 ;  /* 0x0000000000007941 */ /* 0x000fea0003800000 */
.L_x_3618:
        /* <DEDUP_REMOVED lines=9> */
[----:B-1----:R-:W-:-:S02]  /*6270*/  LOP3.LUT R4, R5, 0x7f, RZ, 0xc0, !PT ;  /* 0x0000007f05047812 */ /* 0x002fc400078ec0ff */
[----:B------:R-:W-:Y:S02]  /*6280*/  SHF.R.U32.HI R5, RZ, 0x7, R5 ;  /* 0x00000007ff057819 */ /* 0x000fe40000011605 */
[----:B------:R-:W-:-:S03]  /*6290*/  ISETP.NE.AND P4, PT, R4, RZ, PT ;  /* 0x000000ff0400720c */ /* 0x000fc60003f85270 */
[----:B------:R-:W-:-:S10]  /*62a0*/  VIADD R12, R5, 0x8 ;  /* 0x00000008050c7836 */ /* 0x000fd40000000000 */
[----:B------:R-:W-:-:S05]  /*62b0*/  @!P4 VIADD R4, R68, 0x324a0 ;  /* 0x000324a04404c836 */ /* 0x000fca0000000000 */
[----:B------:R-:W-:Y:S01]  /*62c0*/  @!P4 PRMT R4, RZ, 0x654, R4 ;  /* 0x00000654ff04c816 */ /* 0x000fe20000000004 */
[----:B--2---:R1:W-:Y:S06]  /*62d0*/  BAR.SYNC.DEFER_BLOCKING R12, 0x80 ;  /* 0x0002000c0000751d */ /* 0x0043ec0000010000 */
[----:B------:R1:W-:Y:S01]  /*62e0*/  @!P4 SYNCS.ARRIVE.TRANS64.RED.A1T0 RZ, [R4+URZ], RZ ;  /* 0x000000ff04ffc9a7 */ /* 0x0003e2000810043f */
[----:B------:R-:W-:Y:S05]  /*62f0*/  @!P3 BRA `(.L_x_3662) ;  /* 0x000000000004b947 */ /* 0x000fea0003800000 */
[----:B------:R-:W-:Y:S01]  /*6300*/  BPT.TRAP 0x1 ;  /* 0x000000040000795c */ /* 0x000fe20000300000 */
.L_x_3662:
[----:B------:R-:W-:Y:S05]  /*6310*/  BSYNC B0 ;  /* 0x0000000000007941 */ /* 0x000fea0003800000 */
.L_x_3661:
[----:B------:R-:W2:Y:S01]  /*6320*/  SYNCS.PHASECHK.TRANS64.TRYWAIT P3, [R68+URZ+0x324b0], R80 ;  /* 0x0324b050440075a7 */ /* 0x000ea2000806017f */
[----:B------:R-:W-:Y:S01]  /*6330*/  ULDC UR49, c[0x0][0x320] ;  /* 0x0000c80000317ab9 */ /* 0x000fe20000000800 */
[----:B------:R-:W-:Y:S01]  /*6340*/  ULDC.64 UR44, c[0x0][0x328] ;  /* 0x0000ca00002c7ab9 */ /* 0x000fe20000000a00 */
[----:B------:R-:W-:Y:S01]  /*6350*/  ULDC.64 UR40, c[0x0][0x318] ;  /* 0x0000c60000287ab9 */ /* 0x000fe20000000a00 */
[----:B------:R-:W-:Y:S01]  /*6360*/  BSSY B0, `(.L_x_3663) ;  /* 0x0000003000007945 */ /* 0x000fe20003800000 */
[----:B-1----:R-:W-:-:S03]  /*6370*/  IMAD R4, R23, 0x6000, R58 ;  /* 0x0000600017047824 */ /* 0x002fc600078e023a */
[----:B--2---:R-:W-:Y:S05]  /*6380*/  @!P3 BRA `(.L_x_3664) ;  /* 0x000003540080b947 */ /* 0x004fea0003800000 */
.L_x_4023:
[----:B------:R-:W-:Y:S05]  /*6390*/  BSYNC B0 ;  /* 0x0000000000007941 */ /* 0x000fea0003800000 */
.L_x_3663:
        /* <DEDUP_REMOVED lines=8> */
[----:B------:R-:W-:Y:S02]  /*6420*/  IMAD.MOV.U32 R4, RZ, RZ, R40 ;  /* 0x000000ffff047224 */ /* 0x000fe400078e0028 */
[----:B------:R-:W-:Y:S02]  /*6430*/  IMAD.MOV.U32 R5, RZ, RZ, R65 ;  /* 0x000000ffff057224 */ /* 0x000fe400078e0041 */
[C---:B------:R-:W-:Y:S02]  /*6440*/  IMAD R7, R8.reuse, UR45, R7 ;  /* 0x0000002d08077c24 */ /* 0x040fe4000f8e0207 */
[----:B------:R-:W-:-:S04]  /*6450*/  IMAD.WIDE.U32 R4, R8, UR44, R4 ;  /* 0x0000002c08047c25 */ /* 0x000fc8000f8e0004 */
[----:B------:R-:W-:Y:S01]  /*6460*/  IMAD.IADD R5, R5, 0x1, R7 ;  /* 0x0000000105057824 */ /* 0x000fe200078e0207 */
[----:B------:R-:W-:-:S04]  /*6470*/  LEA R10, P3, R4, UR40, 0x1 ;  /* 0x00000028040a7c11 */ /* 0x000fc8000f8608ff */
[----:B------:R-:W-:Y:S02]  /*6480*/  LEA.HI.X R11, R4, UR41, R5, 0x1, P3 ;  /* 0x00000029040b7c11 */ /* 0x000fe400098f0c05 */
[----:B------:R-:W-:-:S13]  /*6490*/  ISETP.GE.AND P3, PT, R152, UR49, PT ;  /* 0x0000003198007c0c */ /* 0x000fda000bf66270 */
[----:B------:R-:W2:Y:S04]  /*64a0*/  @!P3 LDS.128 R4, [R14] ;  /* 0x000000000e04b984 */ /* 0x000ea80000000c00 */
[----:B--2---:R-:W-:Y:S01]  /*64b0*/  @!P3 STG.E.128 desc[UR42][R10.64], R4 ;  /* 0x000000040a00b986 */ /* 0x004fe2000c101d2a */
[----:B------:R-:W-:-:S13]  /*64c0*/  ISETP.GE.AND P3, PT, R3, UR49, PT ;  /* 0x0000003103007c0c */ /* 0x000fda000bf66270 */
[----:B------:R-:W2:Y:S04]  /*64d0*/  @!P3 LDS.128 R4, [R13] ;  /* 0x000000000d04b984 */ /* 0x000ea80000000c00 */
[----:B--2---:R-:W-:Y:S01]  /*64e0*/  @!P3 STG.E.128 desc[UR42][R10.64+0x40], R4 ;  /* 0x000040040a00b986 */ /* 0x004fe2000c101d2a */
[----:B------:R-:W-:-:S13]  /*64f0*/  ISETP.GE.AND P3, PT, R51, UR49, PT ;  /* 0x0000003133007c0c */ /* 0x000fda000bf66270 */
[----:B------:R-:W2:Y:S04]  /*6500*/  @!P3 LDS.128 R4, [R14+0x3000] ;  /* 0x003000000e04b984 */ /* 0x000ea80000000c00 */
        /* <DEDUP_REMOVED lines=10> */
[----:B------:R-:W-:-:S13]  /*65b0*/  ISETP.NE.AND P3, PT, R67, RZ, PT ;  /* 0x000000ff4300720c */ /* 0x000fda0003f65270 */
[----:B------:R-:W2:Y:S04]  /*65c0*/  @P3 LDS.128 R4, [R14+0x9000] ;  /* 0x009000000e043984 */ /* 0x000ea80000000c00 */
[----:B--2---:R-:W-:Y:S01]  /*65d0*/  @P3 STG.E.128 desc[UR42][R10.64+0x180], R4 ;  /* 0x000180040a003986 */ /* 0x004fe2000c101d2a */
[----:B------:R-:W-:-:S13]  /*65e0*/  ISETP.NE.AND P3, PT, R66, RZ, PT ;  /* 0x000000ff4200720c */ /* 0x000fda0003f65270 */
[----:B------:R-:W2:Y:S04]  /*65f0*/  @P3 LDS.128 R4, [R13+0x9000] ;  /* 0x009000000d043984 */ /* 0x000ea80000000c00 */
[----:B--2---:R2:W-:Y:S02]  /*6600*/  @P3 STG.E.128 desc[UR42][R10.64+0x1c0], R4 ;  /* 0x0001c0040a003986 */ /* 0x0045e4000c101d2a */
.L_x_3666:
[----:B------:R-:W-:Y:S05]  /*6610*/  BSYNC B0 ;  /* 0x0000000000007941 */ /* 0x000fea0003800000 */
.L_x_3665:
[----:B------:R-:W-:Y:S01]  /*6620*/  ISETP.GE.AND P3, PT, R156, R72, PT ;  /* 0x000000489c00720c */ /* 0x000fe20003f66270 */
[----:B------:R-:W-:-:S12]  /*6630*/  BSSY B0, `(.L_x_3667) ;  /* 0x0000024000007945 */ /* 0x000fd80003800000 */
[----:B------:R-:W-:Y:S05]  /*6640*/  @P3 BRA `(.L_x_3668) ;  /* 0x0000000000883947 */ /* 0x000fea0003800000 */
[----:B--2---:R-:W-:Y:S01]  /*6650*/  IADD3 R7, P3, R8, 0x40, RZ ;  /* 0x0000004008077810 */ /* 0x004fe20007f7e0ff */
[----:B------:R-:W-:Y:S02]  /*6660*/  IMAD.MOV.U32 R4, RZ, RZ, R40 ;  /* 0x000000ffff047224 */ /* 0x000fe400078e0028 */
        /* <DEDUP_REMOVED lines=31> */
[----:B--2---:R3:W-:Y:S02]  /*6860*/  @P3 STG.E.128 desc[UR42][R8.64+0x1c0], R4 ;  /* 0x0001c00408003986 */ /* 0x0047e4000c101d2a */
.L_x_3668:
[----:B------:R-:W-:Y:S05]  /*6870*/  BSYNC B0 ;  /* 0x0000000000007941 */ /* 0x000fea0003800000 */
.L_x_3667:
[----:B------:R-:W-:Y:S01]  /*6880*/  @!PT LDS RZ, [RZ] ;  /* 0x00000000fffff984 */ /* 0x000fe20000000800 */
[----:B------:R-:W-:Y:S01]  /*6890*/  @!PT LDS RZ, [RZ] ;  /* 0x00000000fffff984 */ /* 0x000fe20000000800 */
[----:B------:R-:W-:Y:S01]  /*68a0*/  @!PT LDS RZ, [RZ] ;  /* 0x00000000fffff984 */ /* 0x000fe20000000800 */
[----:B------:R-:W-:Y:S01]  /*68b0*/  @!PT LDS RZ, [RZ] ;  /* 0x00000000fffff984 */ /* 0x000fe20000000800 */
[----:B------:R4:W-:Y:S06]  /*68c0*/  MEMBAR.ALL.CTA ;  /* 0x0000000000007992 */ /* 0x0009ec0000008000 */
[----:B----4-:R-:W4:Y:S02]  /*68d0*/  FENCE.VIEW.ASYNC.S ;  /* 0x00000000000073c6 */ /* 0x010f240000000000 */
[----:B----4-:R4:W-:Y:S01]  /*68e0*/  BAR.SYNC.DEFER_BLOCKING R12, 0x80 ;  /* 0x0002000c0000751d */ /* 0x0109e20000010000 */
[----:B------:R-:W-:Y:S01]  /*68f0*/  ISETP.NE.AND P5, PT, R69, RZ, PT ;  /* 0x000000ff4500720c */ /* 0x000fe20003fa5270 */
[----:B------:R-:W-:-:S02]  /*6900*/  VIADD R23, R23, 0x1 ;  /* 0x0000000117177836 */ /* 0x000fc40000000000 */
[----:B01----:R-:W-:-:S03]  /*6910*/  @!P4 VIADD R68, R68, 0x324c0 ;  /* 0x000324c04444c836 */ /* 0x003fc60000000000 */
[C---:B------:R-:W-:Y:S02]  /*6920*/  ISETP.NE.AND P3, PT, R23.reuse, 0x2, PT ;  /* 0x000000021700780c */ /* 0x040fe40003f65270 */
[----:B------:R-:W-:Y:S02]  /*6930*/  @!P4 PRMT R68, RZ, 0x654, R68 ;  /* 0x00000654ff44c816 */ /* 0x000fe40000000044 */
[----:B--23--:R-:W-:Y:S02]  /*6940*/  SEL R5, RZ, 0x1, P3 ;  /* 0x00000001ff057807 */ /* 0x00cfe40001800000 */
[----:B------:R-:W-:Y:S02]  /*6950*/  SEL R23, R23, RZ, P3 ;  /* 0x000000ff17177207 */ /* 0x000fe40001800000 */
[----:B------:R-:W-:Y:S01]  /*6960*/  LOP3.LUT R158, R158, R5, RZ, 0x3c, !PT ;  /* 0x000000059e9e7212 */ /* 0x000fe200078e3cff */
[----:B------:R4:W-:Y:S01]  /*6970*/  @!P4 SYNCS.ARRIVE.TRANS64.RED.A1T0 RZ, [R68+URZ], RZ ;  /* 0x000000ff44ffc9a7 */ /* 0x0009e2000810043f */
[----:B------:R-:W-:Y:S05]  /*6980*/  @P5 BRA `(.L_x_3669) ;  /* 0xffffffc400505947 */ /* 0x000fea000383ffff */
[----:B------:R-:W0:Y:S01]  /*6990*/  S2R R4, SR_TID.X ;  /* 0x0000000000047919 */ /* 0x000e220000002100 */
[----:B------:R-:W-:Y:S02]  /*69a0*/  PLOP3.LUT P0, PT, PT, PT, PT, 0x8, 0x0 ;  /* 0x000000000000781c */ /* 0x000fe40003f0e170 */
[----:B0-----:R-:W-:-:S04]  /*69b0*/  SHF.R.U32.HI R4, RZ, 0x7, R4 ;  /* 0x00000007ff047819 */ /* 0x001fc80000011604 */
[----:B------:R-:W-:-:S13]  /*69c0*/  ISETP.NE.AND P5, PT, R4, 0x1, PT ;  /* 0x000000010400780c */ /* 0x000fda0003fa5270 */
[----:B------:R-:W-:Y:S06]  /*69d0*/  @!P5 BAR.ARV 0x9, 0x100 ;  /* 0x024400000000db1d */ /* 0x000fec0000002000 */
.L_x_3613:
[----:B------:R-:W0:Y:S01]  /*69e0*/  S2R R0, SR_TID.X ;  /* 0x0000000000007919 */ /* 0x000e220000002100 */
[----:B------:R-:W1:Y:S01]  /*69f0*/  LDC R19, c[0x0][0x448] ;  /* 0x00011200ff137b82 */ /* 0x000e620000000800 */
[----:B----4-:R-:W-:Y:S01]  /*6a00*/  IMAD.MOV.U32 R12, RZ, RZ, 0x3000 ;  /* 0x00003000ff0c7424 */ /* 0x010fe200078e00ff */
[----:B------:R-:W2:Y:S01]  /*6a10*/  S2R R3, SR_SWINHI ;  /* 0x0000000000037919 */ /* 0x000ea20000002f00 */
[----:B------:R-:W-:Y:S02]  /*6a20*/  IMAD.U32 R13, RZ, RZ, UR38 ;  /* 0x00000026ff0d7e24 */ /* 0x000fe4000f8e00ff */
[----:B------:R-:W-:Y:S01]  /*6a30*/  IMAD.MOV.U32 R14, RZ, RZ, 0x1 ;  /* 0x00000001ff0e7424 */ /* 0x000fe200078e00ff */
[----:B------:R-:W-:Y:S01]  /*6a40*/  STL [R1+0x70], R89 ;  /* 0x0000705901007387 */ /* 0x000fe20000100800 */
[----:B------:R-:W-:Y:S01]  /*6a50*/  IMAD.MOV.U32 R15, RZ, RZ, RZ ;  /* 0x000000ffff0f7224 */ /* 0x000fe200078e00ff */
[----:B------:R-:W3:Y:S01]  /*6a60*/  LDC R18, c[0x0][0xa80] ;  /* 0x0002a000ff127b82 */ /* 0x000ee20000000800 */
[----:B------:R-:W-:Y:S01]  /*6a70*/  IMAD.MOV.U32 R5, RZ, RZ, 0x100 ;  /* 0x00000100ff057424 */ /* 0x000fe200078e00ff */
[----:B------:R4:W-:Y:S01]  /*6a80*/  STL.64 [R1+0x18], R12 ;  /* 0x0000180c01007387 */ /* 0x0009e20000100a00 */
[----:B------:R-:W-:-:S02]  /*6a90*/  IMAD.MOV.U32 R6, RZ, RZ, 0x1 ;  /* 0x00000001ff067424 */ /* 0x000fc400078e00ff */
[----:B------:R-:W-:Y:S01]  /*6aa0*/  IMAD.MOV.U32 R7, RZ, RZ, RZ ;  /* 0x000000ffff077224 */ /* 0x000fe200078e00ff */
[----:B------:R1:W-:Y:S01]  /*6ab0*/  STL.64 [R1+0x60], R14 ;  /* 0x0000600e01007387 */ /* 0x0003e20000100a00 */
[----:B------:R-:W-:Y:S02]  /*6ac0*/  IMAD.MOV.U32 R8, RZ, RZ, 0xc000 ;  /* 0x0000c000ff087424 */ /* 0x000fe400078e00ff */
[----:B------:R-:W-:Y:S01]  /*6ad0*/  IMAD.U32 R9, RZ, RZ, UR38 ;  /* 0x00000026ff097e24 */ /* 0x000fe2000f8e00ff */
[----:B------:R-:W-:Y:S01]  /*6ae0*/  STL.128 [R1+0x230], RZ ;  /* 0x000230ff01007387 */ /* 0x000fe20000100c00 */
[----:B------:R-:W-:Y:S02]  /*6af0*/  IMAD.MOV.U32 R11, RZ, RZ, 0x100 ;  /* 0x00000100ff0b7424 */ /* 0x000fe400078e00ff */
[----:B------:R-:W-:Y:S01]  /*6b00*/  IMAD.U32 R34, RZ, RZ, UR37 ;  /* 0x00000025ff227e24 */ /* 0x000fe2000f8e00ff */
[----:B------:R-:W-:Y:S01]  /*6b10*/  STL.128 [R1+0x240], RZ ;  /* 0x000240ff01007387 */ /* 0x000fe20000100c00 */
[----:B------:R-:W-:-:S03]  /*6b20*/  IMAD.U32 R72, RZ, RZ, UR37 ;  /* 0x00000025ff487e24 */ /* 0x000fc6000f8e00ff */
[----:B------:R-:W-:Y:S02]  /*6b30*/  STL.128 [R1+0x260], RZ ;  /* 0x000260ff01007387 */ /* 0x000fe40000100c00 */
[----:B------:R-:W-:Y:S02]  /*6b40*/  IADD3 R72, P5, R72, 0x70, RZ ;  /* 0x0000007048487810 */ /* 0x000fe40007fbe0ff */
[----:B0-----:R-:W-:Y:S01]  /*6b50*/  LOP3.LUT R0, R0, 0x7f, RZ, 0xc0, !PT ;  /* 0x0000007f00007812 */ /* 0x001fe200078ec0ff */
[----:B------:R-:W-:Y:S03]  /*6b60*/  STL.128 [R1+0x270], RZ ;  /* 0x000270ff01007387 */ /* 0x000fe60000100c00 */
[----:B------:R-:W-:Y:S01]  /*6b70*/  ISETP.NE.AND P1, PT, R0, RZ, PT ;  /* 0x000000ff0000720c */ /* 0x000fe20003f25270 */
[----:B------:R-:W-:Y:S01]  /*6b80*/  STL.128 [R1+0x280], RZ ;  /* 0x000280ff01007387 */ /* 0x000fe20000100c00 */
[----:B------:R-:W-:-:S02]  /*6b90*/  MOV R26, R2 ;  /* 0x00000002001a7202 */ /* 0x000fc40000000f00 */
[----:B--2---:R-:W-:Y:S02]  /*6ba0*/  MOV R27, R3 ;  /* 0x00000003001b7202 */ /* 0x004fe40000000f00 */
[----:B------:R-:W-:Y:S01]  /*6bb0*/  SEL R4, RZ, 0x1, P1 ;  /* 0x00000001ff047807 */ /* 0x000fe20000800000 */
[----:B------:R-:W-:Y:S01]  /*6bc0*/  STL.128 [R1+0x290], RZ ;  /* 0x000290ff01007387 */ /* 0x000fe20000100c00 */
[C---:B----4-:R-:W-:Y:S02]  /*6bd0*/  IADD3 R12, P1, R26.reuse, 0x32430, RZ ;  /* 0x000324301a0c7810 */ /* 0x050fe40007f3e0ff */
[C---:B------:R-:W-:Y:S01]  /*6be0*/  IADD3 R0, P3, R26.reuse, 0x32450, RZ ;  /* 0x000324501a007810 */ /* 0x040fe20007f7e0ff */
[----:B------:R0:W-:Y:S01]  /*6bf0*/  STL.128 [R1+0x20], R4 ;  /* 0x0000200401007387 */ /* 0x0001e20000100c00 */
[C---:B------:R-:W-:Y:S01]  /*6c00*/  IADD3 R3, P4, R26.reuse, 0x32460, RZ ;  /* 0x000324601a037810 */ /* 0x040fe20007f9e0ff */
[----:B------:R-:W-:Y:S01]  /*6c10*/  IMAD.X R13, RZ, RZ, R27, P1 ;  /* 0x000000ffff0d7224 */ /* 0x000fe200008e061b */
[----:B-1----:R-:W-:Y:S01]  /*6c20*/  ISETP.NE.AND P1, PT, R19, 0x1, PT ;  /* 0x000000011300780c */ /* 0x002fe20003f25270 */
[----:B------:R-:W-:Y:S01]  /*6c30*/  IMAD.MOV.U32 R10, RZ, RZ, R4 ;  /* 0x000000ffff0a7224 */ /* 0x000fe200078e0004 */
[----:B------:R-:W-:Y:S01]  /*6c40*/  IADD3 R14, P2, R26, 0x32440, RZ ;  /* 0x000324401a0e7810 */ /* 0x000fe20007f5e0ff */
[----:B------:R-:W-:Y:S01]  /*6c50*/  STL.128 [R1+0x2a0], RZ ;  /* 0x0002a0ff01007387 */ /* 0x000fe20000100c00 */
[----:B------:R-:W-:-:S03]  /*6c60*/  IMAD.U32 R19, RZ, RZ, UR37 ;  /* 0x00000025ff137e24 */ /* 0x000fc6000f8e00ff */
[----:B------:R-:W-:Y:S01]  /*6c70*/  IMAD.X R15, RZ, RZ, R27, P2 ;  /* 0x000000ffff0f7224 */ /* 0x000fe200010e061b */
[----:B------:R-:W-:Y:S01]  /*6c80*/  STL.128 [R1+0x50], R8 ;  /* 0x0000500801007387 */ /* 0x000fe20000100c00 */
[----:B------:R-:W-:-:S03]  /*6c90*/  IADD3 R19, P2, R19, 0x230, RZ ;  /* 0x0000023013137810 */ /* 0x000fc60007f5e0ff */
[----:B------:R-:W-:Y:S01]  /*6ca0*/  STL.64 [R1+0x8], R12 ;  /* 0x0000080c01007387 */ /* 0x000fe20000100a00 */
[--C-:B0-----:R-:W-:Y:S02]  /*6cb0*/  IMAD.X R5, RZ, RZ, R27.reuse, P3 ;  /* 0x000000ffff057224 */ /* 0x101fe400018e061b */
[----:B------:R-:W-:Y:S01]  /*6cc0*/  IMAD.X R7, RZ, RZ, R27, P4 ;  /* 0x000000ffff077224 */ /* 0x000fe200020e061b */
[----:B------:R-:W-:Y:S01]  /*6cd0*/  STL.64 [R1+0x10], R14 ;  /* 0x0000100e01007387 */ /* 0x000fe20000100a00 */
[----:B------:R-:W-:Y:S01]  /*6ce0*/  IMAD.MOV.U32 R4, RZ, RZ, R0 ;  /* 0x000000ffff047224 */ /* 0x000fe200078e0000 */
[----:B------:R-:W-:Y:S01]  /*6cf0*/  IADD3 R34, P4, R34, 0x38, RZ ;  /* 0x0000003822227810 */ /* 0x000fe20007f9e0ff */
[----:B------:R-:W-:Y:S01]  /*6d00*/  IMAD.MOV.U32 R6, RZ, RZ, R3 ;  /* 0x000000ffff067224 */ /* 0x000fe200078e0003 */
[----:B------:R-:W-:Y:S01]  /*6d10*/  STL.64 [R1+0x30], R14 ;  /* 0x0000300e01007387 */ /* 0x000fe20000100a00 */
[----:B------:R-:W0:Y:S01]  /*6d20*/  @P1 LDC R3, c[0x0][0x44c] ;  /* 0x00011300ff031b82 */ /* 0x000e220000000800 */
[----:B------:R-:W-:-:S02]  /*6d30*/  VIADD R0, R194, 0x7f ;  /* 0x0000007fc2007836 */ /* 0x000fc40000000000 */
[----:B------:R-:W-:Y:S04]  /*6d40*/  STL.128 [R1+0x40], R4 ;  /* 0x0000400401007387 */ /* 0x000fe80000100c00 */
[----:B------:R1:W-:Y:S04]  /*6d50*/  STL.64 [R1+0x68], R6 ;  /* 0x0000680601007387 */ /* 0x0003e80000100a00 */
[----:B------:R-:W-:Y:S04]  /*6d60*/  STL.128 [R1+0x2b0], RZ ;  /* 0x0002b0ff01007387 */ /* 0x000fe80000100c00 */
[----:B------:R-:W-:Y:S01]  /*6d70*/  STL.128 [R1+0x2c0], RZ ;  /* 0x0002c0ff01007387 */ /* 0x000fe20000100c00 */
[----:B-1----:R-:W1:Y:S03]  /*6d80*/  @P1 LDC R6, c[0x0][0x450] ;  /* 0x00011400ff061b82 */ /* 0x002e660000000800 */
[----:B------:R-:W-:Y:S04]  /*6d90*/  STL.128 [R1+0x2d0], RZ ;  /* 0x0002d0ff01007387 */ /* 0x000fe80000100c00 */
[----:B------:R-:W-:Y:S01]  /*6da0*/  STL.128 [R1+0x2e0], RZ ;  /* 0x0002e0ff01007387 */ /* 0x000fe20000100c00 */
[----:B0-----:R-:W-:Y:S01]  /*6db0*/  @P1 IMAD.HI.U32 R3, R0, R3, RZ ;  /* 0x0000000300031227 */ /* 0x001fe200078e00ff */
[----:B------:R-:W0:Y:S02]  /*6dc0*/  LDC.64 R4, c[0x0][0xad8] ;  /* 0x0002b600ff047b82 */ /* 0x000e240000000a00 */
[----:B------:R-:W-:Y:S04]  /*6dd0*/  STL.128 [R1+0x2f0], RZ ;  /* 0x0002f0ff01007387 */ /* 0x000fe80000100c00 */
[----:B------:R-:W-:Y:S04]  /*6de0*/  STL.128 [R1+0x300], RZ ;  /* 0x000300ff01007387 */ /* 0x000fe80000100c00 */
[----:B------:R-:W-:Y:S04]  /*6df0*/  STL.128 [R1+0x310], RZ ;  /* 0x000310ff01007387 */ /* 0x000fe80000100c00 */
[----:B------:R-:W-:Y:S01]  /*6e00*/  STL.128 [R1+0x320], RZ ;  /* 0x000320ff01007387 */ /* 0x000fe20000100c00 */
[----:B-1----:R-:W-:-:S03]  /*6e10*/  @P1 SHF.R.U32.HI R0, RZ, R6, R3 ;  /* 0x00000006ff001219 */ /* 0x002fc60000011603 */
[----:B------:R-:W-:Y:S04]  /*6e20*/  STL.128 [R1+0x330], RZ ;  /* 0x000330ff01007387 */ /* 0x000fe80000100c00 */
[----:B------:R-:W-:Y:S01]  /*6e30*/  STL.128 [R1+0x340], RZ ;  /* 0x000340ff01007387 */ /* 0x000fe20000100c00 */
[----:B0-----:R-:W-:-:S03]  /*6e40*/  ISETP.GE.AND P6, PT, R5, 0x1, PT ;  /* 0x000000010500780c */ /* 0x001fc60003fc6270 */
        /* <DEDUP_REMOVED lines=18> */
[----:B------:R-:W-:Y:S04]  /*6f70*/  STL.64 [R1+0x38], RZ ;  /* 0x000038ff01007387 */ /* 0x000fe80000100a00 */
[----:B---3--:R0:W-:Y:S02]  /*6f80*/  STL [R1+0x250], R18 ;  /* 0x0002501201007387 */ /* 0x0081e40000100800 */
[----:B0-----:R-:W-:-:S05]  /*6f90*/  IMAD.U32 R18, RZ, RZ, UR37 ;  /* 0x00000025ff127e24 */ /* 0x001fca000f8e00ff */
[----:B------:R-:W-:Y:S01]  /*6fa0*/  IADD3 R18, P3, R18, 0x260, RZ ;  /* 0x0000026012127810 */ /* 0x000fe20007f7e0ff */
[----:B------:R-:W-:-:S12]  /*6fb0*/  @P0 BRA `(.L_x_3670) ;  /* 0x00000000000c0947 */ /* 0x000fd80003800000 */
[----:B------:R-:W0:Y:S01]  /*6fc0*/  FENCE.VIEW.ASYNC.G ;  /* 0x00000000000073c6 */ /* 0x000e220000000100 */
[----:B------:R-:W-:Y:S05]  /*6fd0*/  WARPSYNC.ALL ;  /* 0x0000000000007948 */ /* 0x000fea0003800000 */
[----:B0-----:R-:W-:Y:S06]  /*6fe0*/  BAR.ARV 0xc, 0x180 ;  /* 0x0306000000007b1d */ /* 0x001fec0000002000 */
.L_x_3670:
[----:B------:R-:W-:Y:S02]  /*6ff0*/  IMAD.IADD R3, R231, 0x1, R0 ;  /* 0x00000001e7037824 */ /* 0x000fe400078e0200 */
[----:B------:R-:W-:Y:S02]  /*7000*/  IMAD.X R47, RZ, RZ, UR36, P2 ;  /* 0x00000024ff2f7e24 */ /* 0x000fe400090e06ff */
[----:B------:R-:W-:Y:S02]  /*7010*/  IMAD.X R46, RZ, RZ, UR36, P3 ;  /* 0x00000024ff2e7e24 */ /* 0x000fe400098e06ff */
[----:B------:R-:W-:Y:S02]  /*7020*/  IMAD.X R39, RZ, RZ, UR36, P4 ;  /* 0x00000024ff277e24 */ /* 0x000fe4000a0e06ff */
[----:B------:R-:W-:Y:S02]  /*7030*/  IMAD.X R73, RZ, RZ, UR36, P5 ;  /* 0x00000024ff497e24 */ /* 0x000fe4000a8e06ff */
        /* <DEDUP_REMOVED lines=13> */
.L_x_3673:
[----:B------:R-:W-:-:S13]  /*7110*/  ISETP.NE.AND P0, PT, R5, 0x1, PT ;  /* 0x000000010500780c */ /* 0x000fda0003f05270 */
[----:B------:R-:W0:Y:S02]  /*7120*/  @P0 LDC.64 R6, c[0x0][0xae0] ;  /* 0x0002b800ff060b82 */ /* 0x000e240000000a00 */
[----:B0-----:R-:W-:-:S05]  /*7130*/  @P0 IMAD.HI.U32 R6, R0, R6, RZ ;  /* 0x0000000600060227 */ /* 0x001fca00078e00ff */
[----:B------:R-:W-:-:S07]  /*7140*/  @P0 SHF.R.U32.HI R0, RZ, R7, R6 ;  /* 0x00000007ff000219 */ /* 0x000fce0000011606 */
.L_x_3674:
[----:B------:R-:W-:Y:S05]  /*7150*/  BSYNC B0 ;  /* 0x0000000000007941 */ /* 0x000fea0003800000 */
.L_x_3672:
[----:B------:R-:W-:-:S05]  /*7160*/  IMAD R3, R0, R5, R5 ;  /* 0x0000000500037224 */ /* 0x000fca00078e0205 */
[----:B------:R-:W-:-:S07]  /*7170*/  VIMNMX R4, R4, R3, PT ;  /* 0x0000000304047248 */ /* 0x000fce0003fe0100 */
.L_x_3671:
[----:B------:R-:W0:Y:S01]  /*7180*/  @P1 LDC R3, c[0x0][0x44c] ;  /* 0x00011300ff031b82 */ /* 0x000e220000000800 */
[----:B------:R-:W-:Y:S01]  /*7190*/  VIADD R4, R4, 0x5f ;  /* 0x0000005f04047836 */ /* 0x000fe20000000000 */
[----:B------:R-:W-:Y:S01]  /*71a0*/  ULDC UR4, c[0x0][0xad4] ;  /* 0x0002b50000047ab9 */ /* 0x000fe20000000800 */
[----:B------:R-:W-:Y:S02]  /*71b0*/  IMAD.MOV.U32 R0, RZ, RZ, R194 ;  /* 0x000000ffff007224 */ /* 0x000fe400078e00c2 */
[----:B------:R-:W-:-:S03]  /*71c0*/  IMAD.HI R4, R4, 0x2aaaaaab, RZ ;  /* 0x2aaaaaab04047827 */ /* 0x000fc600078e02ff */
[----:B------:R-:W1:Y:S01]  /*71d0*/  @P1 LDC R7, c[0x0][0x450] ;  /* 0x00011400ff071b82 */ /* 0x000e620000000800 */
        /* <DEDUP_REMOVED lines=18> */
.L_x_3677:
[----:B------:R-:W-:-:S13]  /*7300*/  ISETP.NE.AND P0, PT, R5, 0x1, PT ;  /* 0x000000010500780c */ /* 0x000fda0003f05270 */
[----:B------:R-:W0:Y:S02]  /*7310*/  @P0 LDC.64 R6, c[0x0][0xae0] ;  /* 0x0002b800ff060b82 */ /* 0x000e240000000a00 */
[----:B0-----:R-:W-:-:S05]  /*7320*/  @P0 IMAD.HI.U32 R6, R0, R6, RZ ;  /* 0x0000000600060227 */ /* 0x001fca00078e00ff */
[----:B------:R-:W-:-:S07]  /*7330*/  @P0 SHF.R.U32.HI R0, RZ, R7, R6 ;  /* 0x00000007ff000219 */ /* 0x000fce0000011606 */
.L_x_3678:
[----:B------:R-:W-:Y:S05]  /*7340*/  BSYNC B0 ;  /* 0x0000000000007941 */ /* 0x000fea0003800000 */
.L_x_3676:
[----:B------:R-:W-:-:S05]  /*7350*/  IMAD R0, R0, R5, RZ ;  /* 0x0000000500007224 */ /* 0x000fca00078e02ff */
[----:B------:R-:W-:-:S07]  /*7360*/  VIMNMX R3, R3, R0, !PT ;  /* 0x0000000003037248 */ /* 0x000fce0007fe0100 */
.L_x_3675:
        /* <DEDUP_REMOVED lines=39> */
.L_x_3680:
[----:B------:R-:W-:Y:S05]  /*75e0*/  BSYNC B0 ;  /* 0x0000000000007941 */ /* 0x000fea0003800000 */
.L_x_3679:
[----:B------:R-:W-:Y:S01]  /*75f0*/  IMAD R189, R203, R204, R189 ;  /* 0x000000cccbbd7224 */ /* 0x000fe200078e02bd */
[----:B------:R-:W-:-:S04]  /*7600*/  PLOP3.LUT P0, PT, PT, PT, PT, 0x80, 0x0 ;  /* 0x000000000000781c */ /* 0x000fc80003f0f070 */
[----:B------:R-:W-:-:S04]  /*7610*/  VIADDMNMX R204, R189, R204, R45, PT ;  /* 0x000000ccbdcc7246 */ /* 0x000fc8000380012d */
[----:B------:R-:W-:-:S13]  /*7620*/  ISETP.GT.AND P1, PT, R204, R189, PT ;  /* 0x000000bdcc00720c */ /* 0x000fda0003f24270 */
[----:B------:R-:W-:Y:S05]  /*7630*/  @!P1 BRA `(.L_x_3681) ;  /* 0x0000025800149947 */ /* 0x000fea0003800000 */
[----:B------:R0:W-:Y:S01]  /*7640*/  STL.64 [R1+0x78], RZ ;  /* 0x000078ff01007387 */ /* 0x0001e20000100a00 */
[----:B------:R-:W-:Y:S01]  /*7650*/  IMAD.U32 R32, RZ, RZ, UR37 ;  /* 0x00000025ff207e24 */ /* 0x000fe2000f8e00ff */
[----:B------:R-:W-:Y:S01]  /*7660*/  UMOV UR4, 0xffffffff ;  /* 0xffffffff00047882 */ /* 0x000fe20000000000 */
[----:B------:R-:W-:Y:S02]  /*7670*/  IMAD.U32 R24, RZ, RZ, UR37 ;  /* 0x00000025ff187e24 */ /* 0x000fe4000f8e00ff */
[----:B------:R-:W-:Y:S01]  /*7680*/  IMAD.U32 R38, RZ, RZ, UR37 ;  /* 0x00000025ff267e24 */ /* 0x000fe2000f8e00ff */
[----:B------:R-:W-:Y:S02]  /*7690*/  IADD3 R32, P0, R32, 0xa8, RZ ;  /* 0x000000a820207810 */ /* 0x000fe40007f1e0ff */
[----:B------:R-:W-:Y:S02]  /*76a0*/  IADD3 R24, P1, R24, 0x78, RZ ;  /* 0x0000007818187810 */ /* 0x000fe40007f3e0ff */
[----:B------:R-:W-:Y:S01]  /*76b0*/  IADD3 R38, P2, R38, 0x80, RZ ;  /* 0x0000008026267810 */ /* 0x000fe20007f5e0ff */
[----:B------:R-:W-:-:S02]  /*76c0*/  IMAD.X R33, RZ, RZ, UR36, P0 ;  /* 0x00000024ff217e24 */ /* 0x000fc400080e06ff */
[----:B------:R-:W-:Y:S02]  /*76d0*/  IMAD.X R25, RZ, RZ, UR36, P1 ;  /* 0x00000024ff197e24 */ /* 0x000fe400088e06ff */
[----:B------:R-:W-:Y:S01]  /*76e0*/  IMAD.X R53, RZ, RZ, UR36, P2 ;  /* 0x00000024ff357e24 */ /* 0x000fe200090e06ff */
[----:B0-----:R-:W-:Y:S07]  /*76f0*/  BRA.DIV UR4, `(.L_x_3682) ;  /* 0x0000034204b87947 */ /* 0x001fee000b800000 */
[----:B------:R-:W2:Y:S04]  /*7700*/  LDL R0, [R1+0x518] ;  /* 0x0005180001007983 */ /* 0x000ea80000100800 */
[----:B--2---:R0:W1:Y:S02]  /*7710*/  SHFL.IDX PT, R14, R0, RZ, 0x1f ;  /* 0x00001fff000e7589 */ /* 0x00406400000e0000 */
.L_x_4026:
[----:B01----:R-:W-:Y:S01]  /*7720*/  LEA.HI R0, R14, R14, RZ, 0x1 ;  /* 0x0000000e0e007211 */ /* 0x003fe200078f08ff */
[C---:B------:R-:W-:Y:S01]  /*7730*/  VIADD R63, R2.reuse, 0x18400 ;  /* 0x00018400023f7836 */ /* 0x040fe20000000000 */
[----:B------:R-:W-:Y:S01]  /*7740*/  STL.128 [R1+0xb0], RZ ;  /* 0x0000b0ff01007387 */ /* 0x000fe20000100c00 */
[----:B------:R-:W-:Y:S01]  /*7750*/  VIADD R10, R2, 0x400 ;  /* 0x00000400020a7836 */ /* 0x000fe20000000000 */
[----:B------:R-:W-:Y:S01]  /*7760*/  LOP3.LUT R3, R0, 0x7fffe, RZ, 0xc0, !PT ;  /* 0x0007fffe00037812 */ /* 0x000fe200078ec0ff */
[----:B------:R-:W-:Y:S01]  /*7770*/  IMAD.MOV.U32 R4, RZ, RZ, 0x1 ;  /* 0x00000001ff047424 */ /* 0x000fe200078e00ff */
[----:B------:R-:W-:Y:S01]  /*7780*/  STL.128 [R1+0xc0], RZ ;  /* 0x0000c0ff01007387 */ /* 0x000fe20000100c00 */
[----:B------:R-:W-:Y:S01]  /*7790*/  IMAD.MOV.U32 R5, RZ, RZ, RZ ;  /* 0x000000ffff057224 */ /* 0x000fe200078e00ff */
[----:B------:R-:W-:Y:S01]  /*77a0*/  SHF.R.U32.HI R10, RZ, 0x4, R10 ;  /* 0x00000004ff0a7819 */ /* 0x000fe2000001160a */
[----:B------:R-:W-:Y:S01]  /*77b0*/  IMAD.IADD R0, R14, 0x1, -R3 ;  /* 0x000000010e007824 */ /* 0x000fe200078e0a03 */
[----:B------:R-:W-:Y:S01]  /*77c0*/  STL.128 [R1+0xd0], RZ ;  /* 0x0000d0ff01007387 */ /* 0x000fe20000100c00 */
[----:B------:R-:W-:Y:S01]  /*77d0*/  VIADD R3, R2, 0x1c400 ;  /* 0x0001c40002037836 */ /* 0x000fe20000000000 */
[----:B------:R-:W-:Y:S01]  /*77e0*/  LOP3.LUT R10, R10, 0x3fff, RZ, 0xc0, !PT ;  /* 0x00003fff0a0a7812 */ /* 0x000fe200078ec0ff */
[----:B------:R-:W-:Y:S01]  /*77f0*/  IMAD R0, R0, 0x2000, R63 ;  /* 0x0000200000007824 */ /* 0x000fe200078e023f */
[----:B------:R-:W-:Y:S01]  /*7800*/  STL.128 [R1+0xe0], RZ ;  /* 0x0000e0ff01007387 */ /* 0x000fe20000100c00 */
[----:B------:R-:W-:Y:S01]  /*7810*/  IMAD.MOV.U32 R6, RZ, RZ, 0x1 ;  /* 0x00000001ff067424 */ /* 0x000fe200078e00ff */
[----:B------:R-:W-:Y:S01]  /*7820*/  SHF.R.U32.HI R3, RZ, 0x4, R3 ;  /* 0x00000004ff037819 */ /* 0x000fe20000011603 */
[----:B------:R-:W-:Y:S01]  /*7830*/  VIADD R11, R0, 0xa000 ;  /* 0x0000a000000b7836 */ /* 0x000fe20000000000 */
[----:B------:R-:W-:Y:S01]  /*7840*/  SHF.R.U32.HI R0, RZ, 0x4, R0 ;  /* 0x00000004ff007819 */ /* 0x000fe20000011600 */
[----:B------:R-:W-:Y:S01]  /*7850*/  IMAD.MOV.U32 R7, RZ, RZ, RZ ;  /* 0x000000ffff077224 */ /* 0x000fe200078e00ff */
[----:B------:R-:W-:Y:S01]  /*7860*/  LOP3.LUT R3, R3, 0x3fff, RZ, 0xc0, !PT ;  /* 0x00003fff03037812 */ /* 0x000fe200078ec0ff */
[----:B------:R-:W-:Y:S01]  /*7870*/  IMAD.MOV.U32 R8, RZ, RZ, 0x1 ;  /* 0x00000001ff087424 */ /* 0x000fe200078e00ff */
[----:B------:R-:W-:Y:S01]  /*7880*/  SHF.R.U32.HI R11, RZ, 0x4, R11 ;  /* 0x00000004ff0b7819 */ /* 0x000fe2000001160b */
[----:B------:R-:W-:Y:S01]  /*7890*/  IMAD.MOV.U32 R9, RZ, RZ, RZ ;  /* 0x000000ffff097224 */ /* 0x000fe200078e00ff */
[----:B------:R-:W-:Y:S01]  /*78a0*/  LOP3.LUT R3, R3, 0x10000, RZ, 0xfc, !PT ;  /* 0x0001000003037812 */ /* 0x000fe200078efcff */
[----:B------:R0:W-:Y:S01]  /*78b0*/  STL.128 [R1+0x80], R4 ;  /* 0x0000800401007387 */ /* 0x0001e20000100c00 */
[----:B------:R-:W-:Y:S01]  /*78c0*/  LOP3.LUT R11, R11, 0x3fff, RZ, 0xc0, !PT ;  /* 0x00003fff0b0b7812 */ /* 0x000fe200078ec0ff */
[----:B------:R-:W-:Y:S01]  /*78d0*/  IMAD.U32 R40, RZ, RZ, UR37 ;  /* 0x00000025ff287e24 */ /* 0x000fe2000f8e00ff */
[----:B------:R-:W-:Y:S01]  /*78e0*/  LOP3.LUT R0, R0, 0x3fff, RZ, 0xc0, !PT ;  /* 0x00003fff00007812 */ /* 0x000fe200078ec0ff */
[----:B------:R1:W-:Y:S01]  /*78f0*/  STL.64 [R1+0x90], R8 ;  /* 0x0000900801007387 */ /* 0x0003e20000100a00 */
[----:B------:R-:W-:Y:S01]  /*7900*/  LOP3.LUT R11, R11, 0x10000, RZ, 0xfc, !PT ;  /* 0x000100000b0b7812 */ /* 0x000fe200078efcff */
[----:B------:R-:W-:Y:S01]  /*7910*/  IMAD.U32 R37, RZ, RZ, UR37 ;  /* 0x00000025ff257e24 */ /* 0x000fe2000f8e00ff */
[----:B------:R-:W-:Y:S01]  /*7920*/  IADD3 R40, P5, R40, 0x90, RZ ;  /* 0x0000009028287810 */ /* 0x000fe20007fbe0ff */
[----:B------:R-:W-:Y:S01]  /*7930*/  STL.128 [R1+0xf0], RZ ;  /* 0x0000f0ff01007387 */ /* 0x000fe20000100c00 */
[----:B------:R-:W-:Y:S01]  /*7940*/  IMAD.U32 R35, RZ, RZ, UR37 ;  /* 0x00000025ff237e24 */ /* 0x000fe2000f8e00ff */
[----:B------:R-:W-:Y:S01]  /*7950*/  BSSY B6, `(.L_x_3683) ;  /* 0x0000031000067945 */ /* 0x000fe20003800000 */
[----:B------:R-:W-:Y:S01]  /*7960*/  IADD3 R37, P0, R37, 0x88, RZ ;  /* 0x0000008825257810 */ /* 0x000fe20007f1e0ff */
[----:B------:R-:W-:Y:S01]  /*7970*/  STL.128 [R1+0x100], RZ ;  /* 0x000100ff01007387 */ /* 0x000fe20000100c00 */
[----:B------:R-:W-:Y:S01]  /*7980*/  IMAD.X R56, RZ, RZ, UR36, P5 ;  /* 0x00000024ff387e24 */ /* 0x000fe2000a8e06ff */
[----:B------:R-:W-:Y:S01]  /*7990*/  LOP3.LUT P5, RZ, R63, 0x1bf, RZ, 0xc0, !PT ;  /* 0x000001bf3fff7812 */ /* 0x000fe200078ac0ff */
[----:B------:R-:W-:Y:S01]  /*79a0*/  IMAD.U32 R58, RZ, RZ, UR37 ;  /* 0x00000025ff3a7e24 */ /* 0x000fe2000f8e00ff */
[C---:B0-----:R-:W-:Y:S01]  /*79b0*/  LOP3.LUT R6, R10.reuse, 0x3000000, RZ, 0xfc, !PT ;  /* 0x030000000a067812 */ /* 0x041fe200078efcff */
[----:B------:R-:W-:Y:S01]  /*79c0*/  IMAD.MOV.U32 R4, RZ, RZ, R3 ;  /* 0x000000ffff047224 */ /* 0x000fe200078e0003 */
[----:B------:R-:W-:Y:S01]  /*79d0*/  LOP3.LUT R10, R10, 0x10000, RZ, 0xfc, !PT ;  /* 0x000100000a0a7812 */ /* 0x000fe200078efcff */
[----:B------:R-:W-:Y:S01]  /*79e0*/  IMAD.MOV.U32 R5, RZ, RZ, 0x40000040 ;  /* 0x40000040ff057424 */ /* 0x000fe200078e00ff */
[----:B-1----:R-:W-:Y:S01]  /*79f0*/  LOP3.LUT R8, R0, 0x10000, RZ, 0xfc, !PT ;  /* 0x0001000000087812 */ /* 0x002fe200078efcff */
[----:B------:R-:W-:Y:S01]  /*7a00*/  IMAD.MOV.U32 R7, RZ, RZ, 0x40000040 ;  /* 0x40000040ff077424 */ /* 0x000fe200078e00ff */
[----:B------:R-:W-:Y:S01]  /*7a10*/  IADD3 R35, P4, R35, 0x98, RZ ;  /* 0x0000009823237810 */ /* 0x000fe20007f9e0ff */
[----:B------:R-:W-:Y:S01]  /*7a20*/  IMAD.MOV.U32 R9, RZ, RZ, 0x40000040 ;  /* 0x40000040ff097424 */ /* 0x000fe200078e00ff */
[----:B------:R-:W-:Y:S01]  /*7a30*/  IADD3 R58, P3, R58, 0xa0, RZ ;  /* 0x000000a03a3a7810 */ /* 0x000fe20007f7e0ff */
[----:B------:R-:W-:Y:S01]  /*7a40*/  IMAD.U32 R49, RZ, RZ, UR37 ;  /* 0x00000025ff317e24 */ /* 0x000fe2000f8e00ff */
[----:B------:R0:W-:Y:S01]  /*7a50*/  STL.128 [R1+0xa0], R4 ;  /* 0x0000a00401007387 */ /* 0x0001e20000100c00 */
[----:B------:R-:W-:-:S02]  /*7a60*/  IMAD.U32 R54, RZ, RZ, UR37 ;  /* 0x00000025ff367e24 */ /* 0x000fc4000f8e00ff */
[----:B------:R-:W-:Y:S01]  /*7a70*/  IMAD.U32 R45, RZ, RZ, UR37 ;  /* 0x00000025ff2d7e24 */ /* 0x000fe2000f8e00ff */
[----:B------:R1:W-:Y:S01]  /*7a80*/  STL.64 [R1+0x98], R8 ;  /* 0x0000980801007387 */ /* 0x0003e20000100a00 */
[----:B------:R-:W-:Y:S01]  /*7a90*/  IMAD.X R52, RZ, RZ, UR36, P0 ;  /* 0x00000024ff347e24 */ /* 0x000fe200080e06ff */
[----:B------:R-:W-:Y:S01]  /*7aa0*/  IADD3 R49, P2, R49, 0xb0, RZ ;  /* 0x000000b031317810 */ /* 0x000fe20007f5e0ff */
[----:B------:R-:W-:Y:S01]  /*7ab0*/  IMAD.X R48, RZ, RZ, UR36, P4 ;  /* 0x00000024ff307e24 */ /* 0x000fe2000a0e06ff */
[----:B------:R-:W-:Y:S01]  /*7ac0*/  IADD3 R54, P1, R54, 0x110, RZ ;  /* 0x0000011036367810 */ /* 0x000fe20007f3e0ff */
[----:B------:R-:W-:Y:S01]  /*7ad0*/  IMAD.X R57, RZ, RZ, UR36, P3 ;  /* 0x00000024ff397e24 */ /* 0x000fe200098e06ff */
[----:B------:R-:W-:Y:S01]  /*7ae0*/  IADD3 R45, P0, R45, 0x118, RZ ;  /* 0x000001182d2d7810 */ /* 0x000fe20007f1e0ff */
[----:B------:R-:W-:Y:S02]  /*7af0*/  IMAD.X R50, RZ, RZ, UR36, P2 ;  /* 0x00000024ff327e24 */ /* 0x000fe400090e06ff */
[----:B------:R-:W-:-:S02]  /*7b00*/  IMAD.X R55, RZ, RZ, UR36, P1 ;  /* 0x00000024ff377e24 */ /* 0x000fc400088e06ff */
[----:B------:R-:W-:Y:S02]  /*7b10*/  IMAD.X R43, RZ, RZ, UR36, P0 ;  /* 0x00000024ff2b7e24 */ /* 0x000fe400080e06ff */
[----:B0-----:R-:W-:Y:S02]  /*7b20*/  IMAD.MOV.U32 R6, RZ, RZ, R10 ;  /* 0x000000ffff067224 */ /* 0x001fe400078e000a */
[----:B------:R-:W-:-:S05]  /*7b30*/  IMAD.MOV.U32 R4, RZ, RZ, R11 ;  /* 0x000000ffff047224 */ /* 0x000fca00078e000b */
[----:B------:R1:W-:Y:S01]  /*7b40*/  STL.128 [R1+0x110], R4 ;  /* 0x0001100401007387 */ /* 0x0003e20000100c00 */
[----:B------:R-:W-:Y:S05]  /*7b50*/  @!P5 BRA `(.L_x_3684) ;  /* 0x000000000040d947 */ /* 0x000fea0003800000 */
[----:B------:R-:W-:Y:S01]  /*7b60*/  MOV R14, 0x0 ;  /* 0x00000000000e7802 */ /* 0x000fe20000000f00 */
[----:B------:R-:W-:Y:S01]  /*7b70*/  ULDC.64 UR4, c[0x4][0x98] ;  /* 0x0100260000047ab9 */ /* 0x000fe20000000a00 */
[----:B------:R-:W-:Y:S01]  /*7b80*/  ULDC.64 UR6, c[0x4][0xa0] ;  /* 0x0100280000067ab9 */ /* 0x000fe20000000a00 */
[----:B-1----:R-:W-:Y:S02]  /*7b90*/  IMAD.U32 R4, RZ, RZ, UR4 ;  /* 0x00000004ff047e24 */ /* 0x002fe4000f8e00ff */
        /* <DEDUP_REMOVED lines=12> */
.L_x_3684:
[----:B------:R-:W-:Y:S05]  /*7c60*/  BSYNC B6 ;  /* 0x0000000000067941 */ /* 0x000fea0003800000 */
.L_x_3683:
[----:B------:R-:W0:Y:S01]  /*7c70*/  S2R R36, SR_TID.X ;  /* 0x0000000000247919 */ /* 0x000e220000002100 */
[----:B------:R-:W2:Y:S01]  /*7c80*/  LDC.64 R10, c[0x0][0xad0] ;  /* 0x0002b400ff0a7b82 */ /* 0x000ea20000000a00 */
[----:B------:R-:W-:Y:S02]  /*7c90*/  UIADD3 UR5, UP0, UR37, 0x120, URZ ;  /* 0x0000012025057890 */ /* 0x000fe4000ff1e03f */
[----:B------:R-:W-:Y:S01]  /*7ca0*/  IMAD.U32 R61, RZ, RZ, UR37 ;  /* 0x00000025ff3d7e24 */ /* 0x000fe2000f8e00ff */
[----:B------:R-:W-:Y:S01]  /*7cb0*/  STL.64 [R1+0x130], R24 ;  /* 0x0001301801007387 */ /* 0x000fe20000100a00 */
[----:B------:R-:W-:Y:S01]  /*7cc0*/  IMAD.U32 R41, RZ, RZ, UR37 ;  /* 0x00000025ff297e24 */ /* 0x000fe2000f8e00ff */
[----:B------:R-:W-:Y:S01]  /*7cd0*/  UIADD3.X UR6, URZ, UR36, URZ, UP0, !UPT ;  /* 0x000000243f067290 */ /* 0x000fe200087fe43f */
[----:B------:R-:W-:Y:S01]  /*7ce0*/  IMAD.U32 R42, RZ, RZ, UR37 ;  /* 0x00000025ff2a7e24 */ /* 0x000fe2000f8e00ff */
[----:B------:R-:W-:Y:S01]  /*7cf0*/  UIADD3 UR4, UP0, UR37, 0x16c, URZ ;  /* 0x0000016c25047890 */ /* 0x000fe2000ff1e03f */
[----:B------:R-:W3:Y:S01]  /*7d00*/  LDC.64 R14, c[0x0][0xad8] ;  /* 0x0002b600ff0e7b82 */ /* 0x000ee20000000a00 */
[----:B-1----:R-:W-:Y:S01]  /*7d10*/  IMAD.U32 R8, RZ, RZ, UR5 ;  /* 0x00000005ff087e24 */ /* 0x002fe2000f8e00ff */
[----:B------:R-:W-:Y:S01]  /*7d20*/  STL.64 [R1+0x120], R196 ;  /* 0x000120c401007387 */ /* 0x000fe20000100a00 */
[----:B------:R-:W-:Y:S01]  /*7d30*/  IMAD.U32 R9, RZ, RZ, UR6 ;  /* 0x00000006ff097e24 */ /* 0x000fe2000f8e00ff */
[----:B------:R-:W-:Y:S01]  /*7d40*/  UIADD3.X UR5, URZ, UR36, URZ, UP0, !UPT ;  /* 0x000000243f057290 */ /* 0x000fe200087fe43f */
[----:B------:R-:W-:Y:S01]  /*7d50*/  IMAD.U32 R12, RZ, RZ, UR4 ;  /* 0x00000004ff0c7e24 */ /* 0x000fe2000f8e00ff */
[----:B------:R-:W-:Y:S01]  /*7d60*/  STL.U8 [R1+0x138], RZ ;  /* 0x000138ff01007387 */ /* 0x000fe20000100000 */
[----:B------:R-:W-:Y:S01]  /*7d70*/  ULDC UR4, c[0x0][0x3f4] ;  /* 0x0000fd0000047ab9 */ /* 0x000fe20000000800 */
[----:B------:R-:W1:Y:S01]  /*7d80*/  LDC.64 R20, c[0x0][0xae0] ;  /* 0x0002b800ff147b82 */ /* 0x000e620000000a00 */
[----:B------:R-:W-:Y:S01]  /*7d90*/  ISETP.LT.AND P0, PT, RZ, UR4, PT ;  /* 0x00000004ff007c0c */ /* 0x000fe2000bf01270 */
[----:B------:R4:W-:Y:S01]  /*7da0*/  STL.64 [R1+0x128], R8 ;  /* 0x0001280801007387 */ /* 0x0009e20000100a00 */
[----:B------:R-:W-:Y:S01]  /*7db0*/  IMAD.U32 R13, RZ, RZ, UR5 ;  /* 0x00000005ff0d7e24 */ /* 0x000fe2000f8e00ff */
[----:B------:R-:W-:-:S02]  /*7dc0*/  IADD3 R61, P2, R61, 0x138, RZ ;  /* 0x000001383d3d7810 */ /* 0x000fc40007f5e0ff */
[----:B------:R-:W-:Y:S02]  /*7dd0*/  IADD3 R41, P3, R41, 0x128, RZ ;  /* 0x0000012829297810 */ /* 0x000fe40007f7e0ff */
[----:B------:R-:W1:Y:S01]  /*7de0*/  LDC R6, c[0x0][0x450] ;  /* 0x00011400ff067b82 */ /* 0x000e620000000800 */
[----:B--2---:R-:W-:Y:S01]  /*7df0*/  IMAD.MOV.U32 R30, RZ, RZ, R11 ;  /* 0x000000ffff1e7224 */ /* 0x004fe200078e000b */
[----:B------:R2:W-:Y:S01]  /*7e00*/  STL.64 [R1+0x170], R12 ;  /* 0x0001700c01007387 */ /* 0x0005e20000100a00 */
[----:B------:R-:W-:Y:S01]  /*7e10*/  IMAD.MOV.U32 R7, RZ, RZ, R10 ;  /* 0x000000ffff077224 */ /* 0x000fe200078e000a */
[----:B------:R-:W-:Y:S01]  /*7e20*/  IADD3 R42, P4, R42, 0x170, RZ ;  /* 0x000001702a2a7810 */ /* 0x000fe20007f9e0ff */
[----:B------:R-:W-:Y:S02]  /*7e30*/  IMAD.X R62, RZ, RZ, UR36, P2 ;  /* 0x00000024ff3e7e24 */ /* 0x000fe400090e06ff */
[----:B----4-:R-:W-:Y:S01]  /*7e40*/  IMAD.MOV.U32 R8, RZ, RZ, RZ ;  /* 0x000000ffff087224 */ /* 0x010fe200078e00ff */
[----:B------:R-:W4:Y:S01]  /*7e50*/  LDC.64 R4, c[0x0][0x448] ;  /* 0x00011200ff047b82 */ /* 0x000f220000000a00 */
[----:B---3--:R-:W-:-:S02]  /*7e60*/  IMAD.MOV.U32 R31, RZ, RZ, R14 ;  /* 0x000000ffff1f7224 */ /* 0x008fc400078e000e */
[----:B------:R-:W-:Y:S02]  /*7e70*/  IMAD.MOV.U32 R9, RZ, RZ, R15 ;  /* 0x000000ffff097224 */ /* 0x000fe400078e000f */
[----:B0-----:R-:W-:Y:S01]  /*7e80*/  VIADD R0, R36, 0xffffff80 ;  /* 0xffffff8024007836 */ /* 0x001fe20000000000 */
[----:B------:R2:W-:Y:S01]  /*7e90*/  STL.128 [R1+0x140], R28 ;  /* 0x0001401c01007387 */ /* 0x0005e20000100c00 */
[----:B------:R-:W-:Y:S02]  /*7ea0*/  IMAD.U32 R36, RZ, RZ, UR37 ;  /* 0x00000025ff247e24 */ /* 0x000fe4000f8e00ff */
[----:B-1----:R-:W-:Y:S01]  /*7eb0*/  IMAD.MOV.U32 R10, RZ, RZ, R20 ;  /* 0x000000ffff0a7224 */ /* 0x002fe200078e0014 */
[----:B------:R2:W-:Y:S01]  /*7ec0*/  STL [R1+0x480], R0 ;  /* 0x0004800001007387 */ /* 0x0005e20000100800 */
[----:B------:R-:W-:Y:S01]  /*7ed0*/  IMAD.MOV.U32 R11, RZ, RZ, R21 ;  /* 0x000000ffff0b7224 */ /* 0x000fe200078e0015 */
[----:B------:R-:W-:Y:S01]  /*7ee0*/  IADD3 R36, P1, R36, 0x13c, RZ ;  /* 0x0000013c24247810 */ /* 0x000fe20007f3e0ff */
[----:B------:R-:W-:Y:S01]  /*7ef0*/  IMAD.X R59, RZ, RZ, UR36, P3 ;  /* 0x00000024ff3b7e24 */ /* 0x000fe200098e06ff */
[----:B------:R2:W-:Y:S01]  /*7f00*/  STL [R1+0x13c], R0 ;  /* 0x00013c0001007387 */ /* 0x0005e20000100800 */
[----:B------:R-:W-:-:S02]  /*7f10*/  IMAD.X R60, RZ, RZ, UR36, P4 ;  /* 0x00000024ff3c7e24 */ /* 0x000fc4000a0e06ff */
[----:B------:R-:W-:Y:S01]  /*7f20*/  IMAD.X R51, RZ, RZ, UR36, P1 ;  /* 0x00000024ff337e24 */ /* 0x000fe200088e06ff */
[----:B------:R2:W-:Y:S04]  /*7f30*/  STL.128 [R1+0x150], R8 ;  /* 0x0001500801007387 */ /* 0x0005e80000100c00 */
[----:B----4-:R2:W-:Y:S01]  /*7f40*/  STL.128 [R1+0x160], R4 ;  /* 0x0001600401007387 */ /* 0x0105e20000100c00 */
[----:B------:R-:W-:Y:S05]  /*7f50*/  @P0 BRA `(.L_x_3685) ;  /* 0x0000000000400947 */ /* 0x000fea0003800000 */
[----:B------:R-:W2:Y:S02]  /*7f60*/  LDL R3, [R1+0x224] ;  /* 0x0002240001037983 */ /* 0x000ea40000100800 */
[----:B--2---:R-:W-:-:S04]  /*7f70*/  LEA.HI R0, R3, R3, RZ, 0x1 ;  /* 0x0000000303007211 */ /* 0x004fc800078f08ff */
[----:B------:R-:W-:-:S05]  /*7f80*/  LOP3.LUT R0, R0, 0xfffffffe, RZ, 0xc0, !PT ;  /* 0xfffffffe00007812 */ /* 0x000fca00078ec0ff */
[----:B------:R-:W-:-:S05]  /*7f90*/  IMAD.IADD R0, R3, 0x1, -R0 ;  /* 0x0000000103007824 */ /* 0x000fca00078e0a00 */
[----:B------:R-:W-:-:S04]  /*7fa0*/  SHF.L.U32 R3, R0, 0x1f, RZ ;  /* 0x0000001f00037819 */ /* 0x000fc800000006ff */
[----:B------:R0:W1:Y:S03]  /*7fb0*/  SYNCS.PHASECHK.TRANS64.TRYWAIT P0, [R2+URZ+0x32400], R3 ;  /* 0x03240003020075a7 */ /* 0x000066000800017f */
[----:B-1----:R-:W-:Y:S05]  /*7fc0*/  @!P0 NANOSLEEP.SYNCS 0x989680 ;  /* 0x009896800000895d */ /* 0x002fea0003900000 */
[----:B------:R-:W1:Y:S01]  /*7fd0*/  @!P0 SYNCS.PHASECHK.TRANS64 P0, [R2+URZ+0x32400], R3 ;  /* 0x03240003020085a7 */ /* 0x000e62000800007f */
[----:B------:R-:W-:Y:S04]  /*7fe0*/  BSSY B0, `(.L_x_3686) ;  /* 0x0000006000007945 */ /* 0x000fe80003800000 */
[----:B-1----:R-:W-:Y:S05]  /*7ff0*/  @P0 BRA `(.L_x_3687) ;  /* 0x0000000000100947 */ /* 0x002fea0003800000 */
.L_x_3688:
[----:B-1----:R1:W2:Y:S02]  /*8000*/  SYNCS.PHASECHK.TRANS64.TRYWAIT P0, [R2+URZ+0x32400], R3 ;  /* 0x03240003020075a7 */ /* 0x0022a4000800017f */
[----:B--2---:R-:W-:Y:S05]  /*8010*/  @!P0 NANOSLEEP.SYNCS 0x989680 ;  /* 0x009896800000895d */ /* 0x004fea0003900000 */
[----:B------:R-:W2:Y:S02]  /*8020*/  @!P0 SYNCS.PHASECHK.TRANS64 P0, [R2+URZ+0x32400], R3 ;  /* 0x03240003020085a7 */ /* 0x000ea4000800007f */
[----:B--2---:R-:W-:Y:S05]  /*8030*/  @!P0 BRA `(.L_x_3688) ;  /* 0xfffffffc00f08947 */ /* 0x004fea000383ffff */
.L_x_3687:
[----:B------:R-:W-:Y:S05]  /*8040*/  BSYNC B0 ;  /* 0x0000000000007941 */ /* 0x000fea0003800000 */
.L_x_3686:
[----:B------:R-:W-:Y:S05]  /*8050*/  BRA `(.L_x_3689) ;  /* 0x0000002c00a07947 */ /* 0x000fea0003800000 */
.L_x_3685:
[----:B------:R-:W-:Y:S01]  /*8060*/  LOP3.LUT P0, RZ, R63, 0x3ff, RZ, 0xc0, !PT ;  /* 0x000003ff3fff7812 */ /* 0x000fe2000780c0ff */
[----:B------:R-:W-:Y:S01]  /*8070*/  ULDC.64 UR4, c[0x0][0x3f8] ;  /* 0x0000fe0000047ab9 */ /* 0x000fe20000000a00 */
[----:B--2--5:R-:W-:Y:S01]  /*8080*/  SHF.R.S32.HI R5, RZ, 0x1f, R44 ;  /* 0x0000001fff057819 */ /* 0x024fe2000001142c */
        /* <DEDUP_REMOVED lines=27> */
.L_x_3691:
[----:B------:R-:W-:Y:S05]  /*8240*/  BSYNC B6 ;  /* 0x0000000000067941 */ /* 0x000fea0003800000 */
.L_x_3690:
[----:B------:R-:W2:Y:S01]  /*8250*/  LDL R3, [R1+0x70] ;  /* 0x0000700001037983 */ /* 0x000ea20000100800 */
[----:B------:R-:W-:Y:S01]  /*8260*/  ULDC.U8 UR4, c[0x0][0x410] ;  /* 0x0001040000047ab9 */ /* 0x000fe20000000000 */
[----:B------:R-:W-:Y:S01]  /*8270*/  BSSY B0, `(.L_x_3692) ;  /* 0x00002be000007945 */ /* 0x000fe20003800000 */
[----:B------:R-:W-:Y:S01]  /*8280*/  ISETP.NE.AND P0, PT, RZ, UR4, PT ;  /* 0x00000004ff007c0c */ /* 0x000fe2000bf05270 */
[----:B--2---:R-:W-:-:S12]  /*8290*/  IMAD R0, R3, 0x80, R22 ;  /* 0x0000008003007824 */ /* 0x004fd800078e0216 */
[----:B------:R-:W-:Y:S05]  /*82a0*/  @!P0 BRA `(.L_x_3693) ;  /* 0x0000001400b08947 */ /* 0x000fea0003800000 */
[----:B------:R-:W2:Y:S01]  /*82b0*/  LDL R20, [R1+0x484] ;  /* 0x0004840001147983 */ /* 0x000ea20000100800 */
[----:B------:R-:W0:Y:S01]  /*82c0*/  LDC R67, c[0x0][0x448] ;  /* 0x00011200ff437b82 */ /* 0x000e220000000800 */
[----:B------:R-:W-:Y:S01]  /*82d0*/  ULDC.64 UR4, c[0x0][0x3f8] ;  /* 0x0000fe0000047ab9 */ /* 0x000fe20000000a00 */
[----:B------:R-:W-:Y:S01]  /*82e0*/  ULDC.64 UR6, c[0x0][0x408] ;  /* 0x0001020000067ab9 */ /* 0x000fe20000000a00 */
[----:B------:R-:W-:Y:S02]  /*82f0*/  IMAD.MOV.U32 R25, RZ, RZ, R29 ;  /* 0x000000ffff197224 */ /* 0x000fe400078e001d */
[----:B------:R-:W-:Y:S01]  /*8300*/  IMAD.MOV.U32 R31, RZ, RZ, R63 ;  /* 0x000000ffff1f7224 */ /* 0x000fe200078e003f */
[----:B0-----:R-:W-:-:S13]  /*8310*/  ISETP.NE.AND P0, PT, R67, 0x1, PT ;  /* 0x000000014300780c */ /* 0x001fda0003f05270 */
[----:B------:R-:W0:Y:S08]  /*8320*/  @P0 LDC R4, c[0x0][0x44c] ;  /* 0x00011300ff040b82 */ /* 0x000e300000000800 */
[----:B------:R-:W1:Y:S01]  /*8330*/  @P0 LDC R5, c[0x0][0x450] ;  /* 0x00011400ff050b82 */ /* 0x000e620000000800 */
[----:B--2---:R-:W-:-:S04]  /*8340*/  IMAD R3, R20, 0x40, R0 ;  /* 0x0000004014037824 */ /* 0x004fc800078e0200 */
[----:B0-----:R-:W-:-:S05]  /*8350*/  @P0 IMAD.HI.U32 R4, R3, R4, RZ ;  /* 0x0000000403040227 */ /* 0x001fca00078e00ff */
[----:B-1----:R-:W-:-:S04]  /*8360*/  @P0 SHF.R.U32.HI R3, RZ, R5, R4 ;  /* 0x00000005ff030219 */ /* 0x002fc80000011604 */
        /* <DEDUP_REMOVED lines=17> */
[----:B------:R0:W1:Y:S04]  /*8480*/  SHFL.IDX PT, R3, R44, RZ, 0x1c1f ;  /* 0x001c1fff2c037589 */ /* 0x00006800000e0000 */
[----:B------:R0:W2:Y:S04]  /*8490*/  SHFL.IDX PT, R6, R10, RZ, 0x1c1f ;  /* 0x001c1fff0a067589 */ /* 0x0000a800000e0000 */
[----:B------:R0:W3:Y:S04]  /*84a0*/  SHFL.IDX PT, R7, R66, RZ, 0x1c1f ;  /* 0x001c1fff42077589 */ /* 0x0000e800000e0000 */
[----:B------:R0:W4:Y:S02]  /*84b0*/  SHFL.IDX PT, R8, R63, RZ, 0x1c1f ;  /* 0x001c1fff3f087589 */ /* 0x00012400000e0000 */
.L_x_4032:
        /* <DEDUP_REMOVED lines=8> */
[----:B------:R-:W3:Y:S01]  /*8540*/  LDL R11, [R1+0x488] ;  /* 0x00048800010b7983 */ /* 0x000ee20000100800 */
[----:B------:R-:W-:Y:S01]  /*8550*/  ULDC UR4, c[0x0][0x3f4] ;  /* 0x0000fd0000047ab9 */ /* 0x000fe20000000800 */
[----:B--2---:R-:W-:Y:S01]  /*8560*/  IMAD.MOV.U32 R4, RZ, RZ, R6 ;  /* 0x000000ffff047224 */ /* 0x004fe200078e0006 */
[----:B------:R-:W-:Y:S01]  /*8570*/  ISETP.GE.AND P2, PT, R154, UR4, PT ;  /* 0x000000049a007c0c */ /* 0x000fe2000bf46270 */
[----:B-1----:R-:W-:Y:S01]  /*8580*/  IMAD.MOV.U32 R5, RZ, RZ, R3 ;  /* 0x000000ffff057224 */ /* 0x002fe200078e0003 */
[----:B------:R-:W-:Y:S02]  /*8590*/  ISETP.GE.AND P3, PT, R159, UR4, PT ;  /* 0x000000049f007c0c */ /* 0x000fe4000bf66270 */
[----:B------:R-:W-:-:S09]  /*85a0*/  CS2R R30, SRZ ;  /* 0x00000000001e7805 */ /* 0x000fd2000001ff00 */
[----:B------:R-:W-:-:S04]  /*85b0*/  @!P2 IMAD.WIDE R4, R154, 0x2, R4 ;  /* 0x000000029a04a825 */ /* 0x000fc800078e0204 */
[----:B------:R-:W-:Y:S01]  /*85c0*/  @!P3 IMAD.SHL.U32 R9, R159, 0x2, RZ ;  /* 0x000000029f09b824 */ /* 0x000fe200078e00ff */
[----:B------:R1:W5:Y:S01]  /*85d0*/  @!P2 LD.E.64 R30, desc[UR42][R4.64] ;  /* 0x0000002a041ea980 */ /* 0x000362000c101b00 */
[----:B------:R-:W-:Y:S02]  /*85e0*/  CS2R R64, SRZ ;  /* 0x0000000000407805 */ /* 0x000fe4000001ff00 */
[----:B------:R-:W-:Y:S02]  /*85f0*/  CS2R R24, SRZ ;  /* 0x0000000000187805 */ /* 0x000fe4000001ff00 */
[----:B------:R-:W-:Y:S02]  /*8600*/  CS2R R28, SRZ ;  /* 0x00000000001c7805 */ /* 0x000fe4000001ff00 */
[-C--:B-1----:R-:W-:Y:S02]  /*8610*/  @!P3 IADD3 R4, P0, R6, R9.reuse, RZ ;  /* 0x000000090604b210 */ /* 0x082fe40007f1e0ff */
[----:B----4-:R-:W-:Y:S01]  /*8620*/  @!P3 IADD3 R6, P1, R8, R9, RZ ;  /* 0x000000090806b210 */ /* 0x010fe20007f3e0ff */
[----:B---3--:R-:W-:-:S02]  /*8630*/  IMAD.MOV.U32 R9, RZ, RZ, R7 ;  /* 0x000000ffff097224 */ /* 0x008fc400078e0007 */
[----:B------:R-:W-:-:S05]  /*8640*/  @!P2 IMAD.WIDE R8, R154, 0x2, R8 ;  /* 0x000000029a08a825 */ /* 0x000fca00078e0208 */
[----:B------:R1:W5:Y:S01]  /*8650*/  @!P2 LD.E.64 R64, desc[UR42][R8.64] ;  /* 0x0000002a0840a980 */ /* 0x000362000c101b00 */
[----:B------:R-:W-:-:S05]  /*8660*/  @!P3 SHF.L.U64.HI R12, R159, 0x1, R11 ;  /* 0x000000019f0cb819 */ /* 0x000fca000001020b */
[--C-:B------:R-:W-:Y:S02]  /*8670*/  @!P3 IMAD.X R5, R3, 0x1, R12.reuse, P0 ;  /* 0x000000010305b824 */ /* 0x100fe400000e060c */
[----:B------:R-:W-:-:S03]  /*8680*/  @!P3 IMAD.X R7, R7, 0x1, R12, P1 ;  /* 0x000000010707b824 */ /* 0x000fc600008e060c */
[----:B------:R1:W5:Y:S04]  /*8690*/  @!P3 LD.E.64 R24, desc[UR42][R4.64] ;  /* 0x0000002a0418b980 */ /* 0x000368000c101b00 */
[----:B------:R1:W5:Y:S02]  /*86a0*/  @!P3 LD.E.64 R28, desc[UR42][R6.64] ;  /* 0x0000002a061cb980 */ /* 0x000364000c101b00 */
.L_x_3696:
[----:B------:R-:W-:Y:S05]  /*86b0*/  BSYNC B1 ;  /* 0x0000000000017941 */ /* 0x000fea0003800000 */
.L_x_3695:
[----:B-1---5:R-:W-:Y:S01]  /*86c0*/  IMAD.MOV.U32 R3, RZ, RZ, R24 ;  /* 0x000000ffff037224 */ /* 0x022fe200078e0018 */
[----:B------:R-:W-:Y:S01]  /*86d0*/  UMOV UR4, 0xffffffff ;  /* 0xffffffff00047882 */ /* 0x000fe20000000000 */
[----:B------:R-:W-:Y:S01]  /*86e0*/  IMAD.MOV.U32 R4, RZ, RZ, R25 ;  /* 0x000000ffff047224 */ /* 0x000fe200078e0019 */
[----:B------:R-:W-:Y:S01]  /*86f0*/  CS2R R20, SRZ ;  /* 0x0000000000147805 */ /* 0x000fe2000001ff00 */
[----:B------:R-:W-:Y:S01]  /*8700*/  IMAD.MOV.U32 R5, RZ, RZ, R30 ;  /* 0x000000ffff057224 */ /* 0x000fe200078e001e */
[----:B------:R-:W-:Y:S01]  /*8710*/  PRMT R70, R3, 0x7610, R70 ;  /* 0x0000761003467816 */ /* 0x000fe20000000046 */
[----:B--2---:R-:W-:Y:S01]  /*8720*/  IMAD.MOV.U32 R6, RZ, RZ, R31 ;  /* 0x000000ffff067224 */ /* 0x004fe200078e001f */
        /* <DEDUP_REMOVED lines=11> */
[----:B------:R-:W-:Y:S06]  /*87e0*/  BRA.DIV UR4, `(.L_x_3697) ;  /* 0x0000033604187947 */ /* 0x000fec000b800000 */
[----:B------:R1:W2:Y:S04]  /*87f0*/  SHFL.IDX PT, R3, R44, 0x1, 0x1c1f ;  /* 0x003c1f002c037f89 */ /* 0x0002a800000e0000 */
[----:B------:R1:W0:Y:S04]  /*8800*/  SHFL.IDX PT, R6, R10, 0x1, 0x1c1f ;  /* 0x003c1f000a067f89 */ /* 0x00022800000e0000 */
[----:B---3--:R1:W3:Y:S04]  /*8810*/  SHFL.IDX PT, R7, R66, 0x1, 0x1c1f ;  /* 0x003c1f0042077f89 */ /* 0x0082e800000e0000 */
[----:B------:R1:W0:Y:S02]  /*8820*/  SHFL.IDX PT, R14, R63, 0x1, 0x1c1f ;  /* 0x003c1f003f0e7f89 */ /* 0x00022400000e0000 */
.L_x_4038:
[----:B------:R-:W5:Y:S01]  /*8830*/  LDL R5, [R1+0x224] ;  /* 0x0002240001057983 */ /* 0x000f620000100800 */
[----:B------:R-:W-:Y:S01]  /*8840*/  VIADD R0, R0, 0x40 ;  /* 0x0000004000007836 */ /* 0x000fe20000000000 */
[----:B------:R-:W-:Y:S01]  /*8850*/  BSSY B1, `(.L_x_3698) ;  /* 0x0000022000017945 */ /* 0x000fe20003800000 */
[----:B01----:R-:W-:Y:S02]  /*8860*/  CS2R R10, SRZ ;  /* 0x00000000000a7805 */ /* 0x003fe4000001ff00 */
[----:B----4-:R-:W-:Y:S02]  /*8870*/  CS2R R8, SRZ ;  /* 0x0000000000087805 */ /* 0x010fe4000001ff00 */
[----:B------:R-:W-:Y:S02]  /*8880*/  CS2R R12, SRZ ;  /* 0x00000000000c7805 */ /* 0x000fe4000001ff00 */
[----:B------:R-:W-:Y:S02]  /*8890*/  ISETP.GE.AND P0, PT, R0, R67, PT ;  /* 0x000000430000720c */ /* 0x000fe40003f06270 */
[----:B-----5:R-:W-:-:S04]  /*88a0*/  LEA.HI R4, R5, R5, RZ, 0x1 ;  /* 0x0000000505047211 */ /* 0x020fc800078f08ff */
[----:B------:R-:W-:-:S05]  /*88b0*/  LOP3.LUT R4, R4, 0xfffffffe, RZ, 0xc0, !PT ;  /* 0xfffffffe04047812 */ /* 0x000fca00078ec0ff */
[----:B------:R-:W-:-:S05]  /*88c0*/  IMAD.IADD R4, R5, 0x1, -R4 ;  /* 0x0000000105047824 */ /* 0x000fca00078e0a04 */
[----:B------:R-:W-:Y:S01]  /*88d0*/  SHF.L.U32 R63, R4, 0x1f, RZ ;  /* 0x0000001f043f7819 */ /* 0x000fe200000006ff */
[----:B------:R-:W-:Y:S06]  /*88e0*/  @P0 BRA `(.L_x_3699) ;  /* 0x0000000000600947 */ /* 0x000fec0003800000 */
[----:B------:R-:W4:Y:S01]  /*88f0*/  LDL R15, [R1+0x488] ;  /* 0x00048800010f7983 */ /* 0x000f220000100800 */
[----:B------:R-:W-:Y:S01]  /*8900*/  ULDC UR4, c[0x0][0x3f4] ;  /* 0x0000fd0000047ab9 */ /* 0x000fe20000000800 */
[----:B------:R-:W-:Y:S01]  /*8910*/  IMAD.MOV.U32 R4, RZ, RZ, R6 ;  /* 0x000000ffff047224 */ /* 0x000fe200078e0006 */
[----:B------:R-:W-:Y:S01]  /*8920*/  ISETP.GE.AND P2, PT, R154, UR4, PT ;  /* 0x000000049a007c0c */ /* 0x000fe2000bf46270 */
[----:B--2---:R-:W-:Y:S01]  /*8930*/  IMAD.MOV.U32 R5, RZ, RZ, R3 ;  /* 0x000000ffff057224 */ /* 0x004fe200078e0003 */
[----:B------:R-:W-:Y:S02]  /*8940*/  ISETP.GE.AND P3, PT, R159, UR4, PT ;  /* 0x000000049f007c0c */ /* 0x000fe4000bf66270 */
[----:B------:R-:W-:Y:S01]  /*8950*/  CS2R R10, SRZ ;  /* 0x00000000000a7805 */ /* 0x000fe2000001ff00 */
[----:B------:R-:W-:-:S08]  /*8960*/  IMAD.MOV.U32 R8, RZ, RZ, R14 ;  /* 0x000000ffff087224 */ /* 0x000fd000078e000e */
[----:B------:R-:W-:-:S04]  /*8970*/  @!P2 IMAD.WIDE R4, R154, 0x2, R4 ;  /* 0x000000029a04a825 */ /* 0x000fc800078e0204 */
[C---:B------:R-:W-:Y:S01]  /*8980*/  @!P3 IMAD.SHL.U32 R9, R159.reuse, 0x2, RZ ;  /* 0x000000029f09b824 */ /* 0x040fe200078e00ff */
[----:B------:R0:W5:Y:S01]  /*8990*/  @!P2 LD.E.64 R10, desc[UR42][R4.64] ;  /* 0x0000002a040aa980 */ /* 0x000162000c101b00 */
[----:B------:R-:W-:Y:S02]  /*89a0*/  CS2R R12, SRZ ;  /* 0x00000000000c7805 */ /* 0x000fe4000001ff00 */
[----:B------:R-:W-:Y:S02]  /*89b0*/  CS2R R20, SRZ ;  /* 0x0000000000147805 */ /* 0x000fe4000001ff00 */
[-C--:B0-----:R-:W-:Y:S02]  /*89c0*/  @!P3 IADD3 R4, P0, R6, R9.reuse, RZ ;  /* 0x000000090604b210 */ /* 0x081fe40007f1e0ff */
[----:B------:R-:W-:Y:S01]  /*89d0*/  @!P3 IADD3 R6, P1, R14, R9, RZ ;  /* 0x000000090e06b210 */ /* 0x000fe20007f3e0ff */
[----:B---3--:R-:W-:Y:S01]  /*89e0*/  IMAD.MOV.U32 R9, RZ, RZ, R7 ;  /* 0x000000ffff097224 */ /* 0x008fe200078e0007 */
[----:B----4-:R-:W-:Y:S01]  /*89f0*/  @!P3 SHF.L.U64.HI R0, R159, 0x1, R15 ;  /* 0x000000019f00b819 */ /* 0x010fe2000001020f */
[----:B------:R-:W-:Y:S01]  /*8a00*/  @!P2 IMAD.WIDE R14, R154, 0x2, R8 ;  /* 0x000000029a0ea825 */ /* 0x000fe200078e0208 */
[----:B------:R-:W-:-:S03]  /*8a10*/  CS2R R8, SRZ ;  /* 0x0000000000087805 */ /* 0x000fc6000001ff00 */
[--C-:B------:R-:W-:Y:S01]  /*8a20*/  @!P3 IMAD.X R5, R3, 0x1, R0.reuse, P0 ;  /* 0x000000010305b824 */ /* 0x100fe200000e0600 */
[----:B------:R0:W5:Y:S01]  /*8a30*/  @!P2 LD.E.64 R12, desc[UR42][R14.64] ;  /* 0x0000002a0e0ca980 */ /* 0x000162000c101b00 */
[----:B------:R-:W-:-:S03]  /*8a40*/  @!P3 IMAD.X R7, R7, 0x1, R0, P1 ;  /* 0x000000010707b824 */ /* 0x000fc600008e0600 */
[----:B------:R0:W5:Y:S04]  /*8a50*/  @!P3 LD.E.64 R20, desc[UR42][R4.64] ;  /* 0x0000002a0414b980 */ /* 0x000168000c101b00 */
[----:B------:R0:W5:Y:S02]  /*8a60*/  @!P3 LD.E.64 R8, desc[UR42][R6.64] ;  /* 0x0000002a0608b980 */ /* 0x000164000c101b00 */
.L_x_3699:
[----:B------:R-:W-:Y:S05]  /*8a70*/  BSYNC B1 ;  /* 0x0000000000017941 */ /* 0x000fea0003800000 */
.L_x_3698:
[----:B------:R-:W1:Y:S01]  /*8a80*/  SYNCS.PHASECHK.TRANS64.TRYWAIT P0, [R2+URZ+0x32400], R63 ;  /* 0x0324003f020075a7 */ /* 0x000e62000800017f */
[----:B------:R-:W-:Y:S04]  /*8a90*/  BSSY B1, `(.L_x_3700) ;  /* 0x0000002000017945 */ /* 0x000fe80003800000 */
[----:B-1----:R-:W-:Y:S05]  /*8aa0*/  @!P0 BRA `(.L_x_3701) ;  /* 0x0000033000d88947 */ /* 0x002fea0003800000 */
.L_x_4039:
[----:B------:R-:W-:Y:S05]  /*8ab0*/  BSYNC B1 ;  /* 0x0000000000017941 */ /* 0x000fea0003800000 */
.L_x_3700:
[----:B0--3--:R-:W3:Y:S04]  /*8ac0*/  LDL R7, [R1+0x478] ;  /* 0x0004780001077983 */ /* 0x009ee80000100800 */
[----:B------:R-:W4:Y:S01]  /*8ad0*/  LDL R6, [R1+0x70] ;  /* 0x0000700001067983 */ /* 0x000f220000100800 */
[----:B-----5:R-:W-:Y:S01]  /*8ae0*/  IMAD.MOV.U32 R4, RZ, RZ, R21 ;  /* 0x000000ffff047224 */ /* 0x020fe200078e0015 */
[----:B------:R-:W-:Y:S01]  /*8af0*/  BSSY B1, `(.L_x_3702) ;  /* 0x0000081000017945 */ /* 0x000fe20003800000 */
[----:B------:R-:W-:-:S03]  /*8b00*/  IMAD.MOV.U32 R5, RZ, RZ, R8 ;  /* 0x000000ffff057224 */ /* 0x000fc600078e0008 */
[----:B------:R-:W-:Y:S01]  /*8b10*/  PRMT R14, R4, 0x7610, R14 ;  /* 0x00007610040e7816 */ /* 0x000fe2000000000e */
[----:B------:R-:W-:Y:S01]  /*8b20*/  IMAD.MOV.U32 R4, RZ, RZ, R11 ;  /* 0x000000ffff047224 */ /* 0x000fe200078e000b */
[----:B------:R-:W-:Y:S01]  /*8b30*/  PRMT R44, R5, 0x7610, R44 ;  /* 0x00007610052c7816 */ /* 0x000fe2000000002c */
[----:B------:R-:W-:-:S05]  /*8b40*/  IMAD.MOV.U32 R5, RZ, RZ, R12 ;  /* 0x000000ffff057224 */ /* 0x000fca00078e000c */
[----:B------:R-:W-:Y:S01]  /*8b50*/  PRMT R68, R5, 0x7610, R68 ;  /* 0x0000761005447816 */ /* 0x000fe20000000044 */
[C---:B---3--:R-:W-:Y:S01]  /*8b60*/  IMAD.SHL.U32 R0, R7.reuse, 0x40, RZ ;  /* 0x0000004007007824 */ /* 0x048fe200078e00ff */
[----:B------:R-:W-:Y:S01]  /*8b70*/  LOP3.LUT P1, RZ, R7, 0x4, RZ, 0xc0, !PT ;  /* 0x0000000407ff7812 */ /* 0x000fe2000782c0ff */
[----:B----4-:R-:W-:-:S03]  /*8b80*/  IMAD R6, R6, -0x80, R67 ;  /* 0xffffff8006067824 */ /* 0x010fc600078e0243 */
[----:B--2---:R-:W-:Y:S02]  /*8b90*/  LOP3.LUT R3, R0, 0x1c0, RZ, 0xc0, !PT ;  /* 0x000001c000037812 */ /* 0x004fe400078ec0ff */
[----:B------:R-:W-:Y:S01]  /*8ba0*/  PRMT R67, R4, 0x7610, R67 ;  /* 0x0000761004437816 */ /* 0x000fe20000000043 */
[----:B------:R-:W-:Y:S01]  /*8bb0*/  IMAD.MOV.U32 R4, RZ, RZ, R9 ;  /* 0x000000ffff047224 */ /* 0x000fe200078e0009 */
[----:B------:R-:W-:Y:S02]  /*8bc0*/  LOP3.LUT R0, R3, 0x18, R152, 0xf8, !PT ;  /* 0x0000001803007812 */ /* 0x000fe400078ef898 */
[----:B------:R-:W-:Y:S02]  /*8bd0*/  SHF.R.U32.HI R3, RZ, 0x3, R3 ;  /* 0x00000003ff037819 */ /* 0x000fe40000011603 */
[----:B------:R-:W-:Y:S01]  /*8be0*/  VIMNMX R15, R6, 0x80, PT ;  /* 0x00000080060f7848 */ /* 0x000fe20003fe0100 */
[----:B------:R-:W-:Y:S01]  /*8bf0*/  IMAD.MOV.U32 R6, RZ, RZ, R13 ;  /* 0x000000ffff067224 */ /* 0x000fe200078e000d */
[----:B------:R-:W-:Y:S01]  /*8c00*/  LOP3.LUT R3, R0, R3, RZ, 0x3c, !PT ;  /* 0x0000000300037212 */ /* 0x000fe200078e3cff */
[----:B------:R-:W-:Y:S01]  /*8c10*/  IMAD.MOV.U32 R0, RZ, RZ, R20 ;  /* 0x000000ffff007224 */ /* 0x000fe200078e0014 */
[----:B------:R-:W-:-:S02]  /*8c20*/  ISETP.GE.AND P0, PT, R22, R15, PT ;  /* 0x0000000f1600720c */ /* 0x000fc40003f06270 */
[----:B-1----:R-:W-:Y:S01]  /*8c30*/  PRMT R63, R4, 0x7610, R63 ;  /* 0x00007610043f7816 */ /* 0x002fe2000000003f */
[----:B------:R-:W-:Y:S01]  /*8c40*/  IMAD R3, R180, 0x200, R3 ;  /* 0x00000200b4037824 */ /* 0x000fe200078e0203 */
[----:B------:R-:W-:-:S03]  /*8c50*/  PRMT R66, R6, 0x7610, R66 ;  /* 0x0000761006427816 */ /* 0x000fc60000000042 */
[----:B------:R-:W-:Y:S02]  /*8c60*/  IMAD R2, R3, 0x2, R2 ;  /* 0x0000000203027824 */ /* 0x000fe400078e0202 */
[----:B------:R-:W-:Y:S02]  /*8c70*/  IMAD.MOV.U32 R3, RZ, RZ, R10 ;  /* 0x000000ffff037224 */ /* 0x000fe400078e000a */
[----:B------:R-:W-:-:S03]  /*8c80*/  VIADD R7, R2, 0x18400 ;  /* 0x0001840002077836 */ /* 0x000fc60000000000 */
[----:B------:R-:W-:Y:S01]  /*8c90*/  PRMT R69, R3, 0x7610, R69 ;  /* 0x0000761003457816 */ /* 0x000fe20000000045 */
[----:B------:R-:W-:Y:S02]  /*8ca0*/  VIADD R3, R2, 0x18440 ;  /* 0x0001844002037836 */ /* 0x000fe40000000000 */
[----:B------:R-:W-:Y:S01]  /*8cb0*/  @P1 VIADD R3, R7, 0xffffffc0 ;  /* 0xffffffc007031836 */ /* 0x000fe20000000000 */
[----:B------:R-:W-:Y:S06]  /*8cc0*/  @P0 BRA `(.L_x_3703) ;  /* 0x00000004008c0947 */ /* 0x000fec0003800000 */
[----:B------:R-:W0:Y:S01]  /*8cd0*/  LDC R4, c[0x0][0x3f4] ;  /* 0x0000fd00ff047b82 */ /* 0x000e220000000800 */
[----:B------:R-:W-:Y:S01]  /*8ce0*/  BSSY B2, `(.L_x_3704) ;  /* 0x0000032000027945 */ /* 0x000fe20003800000 */
[-C--:B0-----:R-:W-:Y:S02]  /*8cf0*/  ISETP.GE.AND P0, PT, R154, R4.reuse, PT ;  /* 0x000000049a00720c */ /* 0x081fe40003f06270 */
[----:B------:R-:W-:-:S11]  /*8d00*/  ISETP.GE.AND P1, PT, R159, R4, PT ;  /* 0x000000049f00720c */ /* 0x000fd60003f26270 */
[----:B------:R-:W-:Y:S05]  /*8d10*/  @P0 BRA `(.L_x_3705) ;  /* 0x0000000000b80947 */ /* 0x000fea0003800000 */
[----:B------:R-:W0:Y:S01]  /*8d20*/  LDS.128 R4, [R2+0x18400] ;  /* 0x0184000002047984 */ /* 0x000e220000000c00 */
[----:B------:R-:W-:Y:S02]  /*8d30*/  SHF.R.U32.HI R80, RZ, 0x10, R65 ;  /* 0x00000010ff507819 */ /* 0x000fe40000011641 */
[----:B------:R-:W-:Y:S02]  /*8d40*/  SHF.R.U32.HI R77, RZ, 0x10, R31 ;  /* 0x00000010ff4d7819 */ /* 0x000fe4000001161f */
[----:B------:R-:W-:Y:S02]  /*8d50*/  SHF.R.U64 R79, R64, 0x10, R65 ;  /* 0x00000010404f7819 */ /* 0x000fe40000001241 */
[----:B------:R-:W-:Y:S02]  /*8d60*/  PRMT R80, R69, 0x5432, R80 ;  /* 0x0000543245507816 */ /* 0x000fe40000000050 */
[----:B------:R-:W-:Y:S02]  /*8d70*/  PRMT R77, R78, 0x5410, R77 ;  /* 0x000054104e4d7816 */ /* 0x000fe4000000004d */
[----:B------:R-:W-:-:S02]  /*8d80*/  SHF.R.U64 R76, R30, 0x10, R31 ;  /* 0x000000101e4c7819 */ /* 0x000fc4000000121f */
[----:B------:R-:W-:Y:S01]  /*8d90*/  PRMT R79, R81, 0x5410, R79 ;  /* 0x00005410514f7816 */ /* 0x000fe2000000004f */
[C---:B------:R-:W-:Y:S01]  /*8da0*/  IMAD.U32 R81, R80.reuse, 0x10000, RZ ;  /* 0x0001000050517824 */ /* 0x040fe200078e00ff */
[----:B------:R-:W-:Y:S01]  /*8db0*/  LOP3.LUT R80, R80, 0xffff0000, RZ, 0xc0, !PT ;  /* 0xffff000050507812 */ /* 0x000fe200078ec0ff */
[C---:B------:R-:W-:Y:S01]  /*8dc0*/  IMAD.U32 R78, R77.reuse, 0x10000, RZ ;  /* 0x000100004d4e7824 */ /* 0x040fe200078e00ff */
[----:B------:R-:W-:Y:S02]  /*8dd0*/  LOP3.LUT R77, R77, 0xffff0000, RZ, 0xc0, !PT ;  /* 0xffff00004d4d7812 */ /* 0x000fe400078ec0ff */
[----:B------:R-:W-:Y:S02]  /*8de0*/  PRMT R76, R68, 0x5432, R76 ;  /* 0x00005432444c7816 */ /* 0x000fe4000000004c */
[C---:B0-----:R-:W-:Y:S01]  /*8df0*/  LOP3.LUT R31, R6.reuse, 0xffff0000, RZ, 0xc0, !PT ;  /* 0xffff0000061f7812 */ /* 0x041fe200078ec0ff */
[----:B------:R-:W-:Y:S01]  /*8e00*/  IMAD.U32 R30, R6, 0x10000, RZ ;  /* 0x00010000061e7824 */ /* 0x000fe200078e00ff */
[C---:B------:R-:W-:Y:S01]  /*8e10*/  LOP3.LUT R65, R7.reuse, 0xffff0000, RZ, 0xc0, !PT ;  /* 0xffff000007417812 */ /* 0x040fe200078ec0ff */
[----:B------:R-:W-:-:S02]  /*8e20*/  IMAD.U32 R64, R7, 0x10000, RZ ;  /* 0x0001000007407824 */ /* 0x000fc400078e00ff */
[CC--:B------:R-:W-:Y:S01]  /*8e30*/  FMUL.FTZ R83, R31.reuse, R81.reuse ;  /* 0x000000511f537220 */ /* 0x0c0fe20000410000 */
[----:B------:R-:W-:Y:S01]  /*8e40*/  FMUL.FTZ R82, R31, R78 ;  /* 0x0000004e1f527220 */ /* 0x000fe20000410000 */
[----:B------:R-:W-:Y:S01]  /*8e50*/  FMUL.FTZ R31, R65, R80 ;  /* 0x00000050411f7220 */ /* 0x000fe20000410000 */
[----:B------:R-:W-:Y:S02]  /*8e60*/  IMAD.U32 R6, R4, 0x10000, RZ ;  /* 0x0001000004067824 */ /* 0x000fe400078e00ff */
        /* <DEDUP_REMOVED lines=25> */
.L_x_3705:
[----:B------:R-:W-:Y:S05]  /*9000*/  BSYNC B2 ;  /* 0x0000000000027941 */ /* 0x000fea0003800000 */
.L_x_3704:
[----:B------:R-:W-:Y:S05]  /*9010*/  @P1 BRA `(.L_x_3703) ;  /* 0x0000000000b81947 */ /* 0x000fea0003800000 */
[----:B0-----:R-:W0:Y:S01]  /*9020*/  LDS.128 R4, [R3] ;  /* 0x0000000003047984 */ /* 0x001e220000000c00 */
[----:B------:R-:W-:Y:S02]  /*9030*/  SHF.R.U64 R31, R24, 0x10, R25 ;  /* 0x00000010181f7819 */ /* 0x000fe40000001219 */
[----:B------:R-:W-:Y:S02]  /*9040*/  SHF.R.U64 R24, R28, 0x10, R29 ;  /* 0x000000101c187819 */ /* 0x000fe4000000121d */
[----:B------:R-:W-:Y:S02]  /*9050*/  SHF.R.U32.HI R30, RZ, 0x10, R25 ;  /* 0x00000010ff1e7819 */ /* 0x000fe40000011619 */
[----:B------:R-:W-:Y:S02]  /*9060*/  SHF.R.U32.HI R29, RZ, 0x10, R29 ;  /* 0x00000010ff1d7819 */ /* 0x000fe4000001161d */
[----:B------:R-:W-:Y:S02]  /*9070*/  PRMT R71, R71, 0x5410, R30 ;  /* 0x0000541047477816 */ /* 0x000fe4000000001e */
[----:B------:R-:W-:-:S02]  /*9080*/  PRMT R74, R74, 0x5410, R29 ;  /* 0x000054104a4a7816 */ /* 0x000fc4000000001d */
[----:B------:R-:W-:Y:S01]  /*9090*/  PRMT R70, R70, 0x5410, R31 ;  /* 0x0000541046467816 */ /* 0x000fe2000000001f */
[----:B------:R-:W-:Y:S01]  /*90a0*/  IMAD.U32 R30, R71, 0x10000, RZ ;  /* 0x00010000471e7824 */ /* 0x000fe200078e00ff */
[----:B------:R-:W-:Y:S01]  /*90b0*/  PRMT R75, R75, 0x5410, R24 ;  /* 0x000054104b4b7816 */ /* 0x000fe20000000018 */
[C---:B------:R-:W-:Y:S01]  /*90c0*/  IMAD.U32 R31, R74.reuse, 0x10000, RZ ;  /* 0x000100004a1f7824 */ /* 0x040fe200078e00ff */
[----:B------:R-:W-:Y:S02]  /*90d0*/  LOP3.LUT R74, R74, 0xffff0000, RZ, 0xc0, !PT ;  /* 0xffff00004a4a7812 */ /* 0x000fe400078ec0ff */
[----:B------:R-:W-:Y:S02]  /*90e0*/  LOP3.LUT R71, R71, 0xffff0000, RZ, 0xc0, !PT ;  /* 0xffff000047477812 */ /* 0x000fe400078ec0ff */
[C---:B0-----:R-:W-:Y:S01]  /*90f0*/  LOP3.LUT R25, R6.reuse, 0xffff0000, RZ, 0xc0, !PT ;  /* 0xffff000006197812 */ /* 0x041fe200078ec0ff */
[----:B------:R-:W-:Y:S01]  /*9100*/  IMAD.U32 R24, R6, 0x10000, RZ ;  /* 0x0001000006187824 */ /* 0x000fe200078e00ff */
[C---:B------:R-:W-:Y:S01]  /*9110*/  LOP3.LUT R29, R7.reuse, 0xffff0000, RZ, 0xc0, !PT ;  /* 0xffff0000071d7812 */ /* 0x040fe200078ec0ff */
[----:B------:R-:W-:-:S02]  /*9120*/  IMAD.U32 R28, R7, 0x10000, RZ ;  /* 0x00010000071c7824 */ /* 0x000fc400078e00ff */
[C---:B------:R-:W-:Y:S01]  /*9130*/  FMUL.FTZ R76, R25.reuse, R30 ;  /* 0x0000001e194c7220 */ /* 0x040fe20000410000 */
[-C--:B------:R-:W-:Y:S01]  /*9140*/  FMUL.FTZ R65, R25, R31.reuse ;  /* 0x0000001f19417220 */ /* 0x080fe20000410000 */
[C---:B------:R-:W-:Y:S01]  /*9150*/  FMUL.FTZ R25, R29.reuse, R74 ;  /* 0x0000004a1d197220 */ /* 0x040fe20000410000 */
[----:B------:R-:W-:Y:S02]  /*9160*/  IMAD.U32 R6, R4, 0x10000, RZ ;  /* 0x0001000004067824 */ /* 0x000fe400078e00ff */
[----:B------:R-:W-:Y:S01]  /*9170*/  FFMA.FTZ R77, R24, R31, R76 ;  /* 0x0000001f184d7223 */ /* 0x000fe2000001004c */
[-C--:B------:R-:W-:Y:S01]  /*9180*/  FMUL.FTZ R31, R29, R71.reuse ;  /* 0x000000471d1f7220 */ /* 0x080fe20000410000 */
[----:B------:R-:W-:Y:S01]  /*9190*/  FFMA.FTZ R71, R28, R71, -R25 ;  /* 0x000000471c477223 */ /* 0x000fe20000010819 */
[----:B------:R-:W-:Y:S02]  /*91a0*/  IMAD.U32 R7, R5, 0x10000, RZ ;  /* 0x0001000005077824 */ /* 0x000fe400078e00ff */
[----:B------:R-:W-:Y:S01]  /*91b0*/  FFMA.FTZ R64, R24, R30, -R65 ;  /* 0x0000001e18407223 */ /* 0x000fe20000010841 */
[----:B------:R-:W-:Y:S01]  /*91c0*/  IMAD.U32 R25, R70, 0x10000, RZ ;  /* 0x0001000046197824 */ /* 0x000fe200078e00ff */
[----:B------:R-:W-:Y:S01]  /*91d0*/  LOP3.LUT R4, R4, 0xffff0000, RZ, 0xc0, !PT ;  /* 0xffff000004047812 */ /* 0x000fe200078ec0ff */
[----:B------:R-:W-:Y:S01]  /*91e0*/  IMAD.U32 R29, R75, 0x10000, RZ ;  /* 0x000100004b1d7824 */ /* 0x000fe200078e00ff */
[----:B------:R-:W-:Y:S01]  /*91f0*/  LOP3.LUT R5, R5, 0xffff0000, RZ, 0xc0, !PT ;  /* 0xffff000005057812 */ /* 0x000fe200078ec0ff */
[----:B------:R-:W-:Y:S01]  /*9200*/  FFMA.FTZ R74, R28, R74, R31 ;  /* 0x0000004a1c4a7223 */ /* 0x000fe2000001001f */
[----:B------:R-:W-:Y:S01]  /*9210*/  LOP3.LUT R24, R75, 0xffff0000, RZ, 0xc0, !PT ;  /* 0xffff00004b187812 */ /* 0x000fe200078ec0ff */
[----:B------:R-:W-:Y:S01]  /*9220*/  FMUL.FTZ R31, R4, R29 ;  /* 0x0000001d041f7220 */ /* 0x000fe20000410000 */
[----:B------:R-:W-:Y:S01]  /*9230*/  LOP3.LUT R70, R70, 0xffff0000, RZ, 0xc0, !PT ;  /* 0xffff000046467812 */ /* 0x000fe200078ec0ff */
[----:B------:R-:W-:-:S02]  /*9240*/  FMUL.FTZ R28, R4, R25 ;  /* 0x00000019041c7220 */ /* 0x000fc40000410000 */
[C---:B------:R-:W-:Y:S01]  /*9250*/  FMUL.FTZ R30, R5.reuse, R24 ;  /* 0x00000018051e7220 */ /* 0x040fe20000410000 */
[C---:B------:R-:W-:Y:S01]  /*9260*/  FFMA.FTZ R4, R6.reuse, R25, -R31 ;  /* 0x0000001906047223 */ /* 0x040fe2000001081f */
[-C--:B------:R-:W-:Y:S01]  /*9270*/  FMUL.FTZ R65, R5, R70.reuse ;  /* 0x0000004605417220 */ /* 0x080fe20000410000 */
[----:B------:R-:W-:Y:S01]  /*9280*/  FFMA.FTZ R29, R6, R29, R28 ;  /* 0x0000001d061d7223 */ /* 0x000fe2000001001c */
[----:B------:R-:W-:Y:S01]  /*9290*/  FFMA.FTZ R5, R7, R70, -R30 ;  /* 0x0000004607057223 */ /* 0x000fe2000001081e */
[----:B------:R-:W-:Y:S01]  /*92a0*/  F2FP.BF16.F32.PACK_AB R6, R77, R64 ;  /* 0x000000404d06723e */ /* 0x000fe200000010ff */
[----:B------:R-:W-:Y:S01]  /*92b0*/  FFMA.FTZ R24, R7, R24, R65 ;  /* 0x0000001807187223 */ /* 0x000fe20000010041 */
[----:B------:R-:W-:Y:S02]  /*92c0*/  F2FP.BF16.F32.PACK_AB R7, R74, R71 ;  /* 0x000000474a07723e */ /* 0x000fe400000010ff */
[----:B------:R-:W-:Y:S02]  /*92d0*/  F2FP.BF16.F32.PACK_AB R4, R29, R4 ;  /* 0x000000041d04723e */ /* 0x000fe400000010ff */
[----:B------:R-:W-:-:S05]  /*92e0*/  F2FP.BF16.F32.PACK_AB R5, R24, R5 ;  /* 0x000000051805723e */ /* 0x000fca00000010ff */
[----:B------:R1:W-:Y:S02]  /*92f0*/  STS.128 [R3], R4 ;  /* 0x0000000403007388 */ /* 0x0003e40000000c00 */
.L_x_3703:
[----:B------:R-:W-:Y:S05]  /*9300*/  BSYNC B1 ;  /* 0x0000000000017941 */ /* 0x000fea0003800000 */
.L_x_3702:
[----:B------:R-:W-:-:S13]  /*9310*/  ISETP.GE.AND P0, PT, R156, R15, PT ;  /* 0x0000000f9c00720c */ /* 0x000fda0003f06270 */
[----:B------:R-:W-:Y:S05]  /*9320*/  @P0 BRA `(.L_x_3706) ;  /* 0x0000001800c80947 */ /* 0x000fea0003800000 */
[----:B01----:R-:W0:Y:S01]  /*9330*/  LDC R4, c[0x0][0x3f4] ;  /* 0x0000fd00ff047b82 */ /* 0x003e220000000800 */
[----:B------:R-:W-:Y:S01]  /*9340*/  BSSY B1, `(.L_x_3707) ;  /* 0x0000032000017945 */ /* 0x000fe20003800000 */
[-C--:B0-----:R-:W-:Y:S02]  /*9350*/  ISETP.GE.AND P0, PT, R154, R4.reuse, PT ;  /* 0x000000049a00720c */ /* 0x081fe40003f06270 */
[----:B------:R-:W-:-:S11]  /*9360*/  ISETP.GE.AND P1, PT, R159, R4, PT ;  /* 0x000000049f00720c */ /* 0x000fd60003f26270 */
[----:B------:R-:W-:Y:S05]  /*9370*/  @P0 BRA `(.L_x_3708) ;  /* 0x0000000000b80947 */ /* 0x000fea0003800000 */
[----:B------:R-:W0:Y:S01]  /*9380*/  LDS.128 R4, [R2+0x1a400] ;  /* 0x01a4000002047984 */ /* 0x000e220000000c00 */
[--C-:B------:R-:W-:Y:S02]  /*9390*/  SHF.R.U64 R24, R10, 0x10, R11.reuse ;  /* 0x000000100a187819 */ /* 0x100fe4000000120b */
[----:B------:R-:W-:Y:S02]  /*93a0*/  SHF.R.U32.HI R10, RZ, 0x10, R11 ;  /* 0x00000010ff0a7819 */ /* 0x000fe4000001160b */
[--C-:B------:R-:W-:Y:S02]  /*93b0*/  SHF.R.U64 R11, R12, 0x10, R13.reuse ;  /* 0x000000100c0b7819 */ /* 0x100fe4000000120d */
        /* <DEDUP_REMOVED lines=17> */
[C---:B------:R-:W-:Y:S01]  /*94d0*/  FFMA.FTZ R28, R10.reuse, R15, -R25 ;  /* 0x0000000f0a1c7223 */ /* 0x040fe20000010819 */
[-C--:B------:R-:W-:Y:S01]  /*94e0*/  FMUL.FTZ R15, R13, R67.reuse ;  /* 0x000000430d0f7220 */ /* 0x080fe20000410000 */
[----:B------:R-:W-:Y:S02]  /*94f0*/  IMAD.U32 R7, R5, 0x10000, RZ ;  /* 0x0001000005077824 */ /* 0x000fe400078e00ff */
[----:B------:R-:W-:Y:S01]  /*9500*/  FFMA.FTZ R29, R10, R24, R11 ;  /* 0x000000180a1d7223 */ /* 0x000fe2000001000b */
[----:B------:R-:W-:Y:S01]  /*9510*/  IMAD.U32 R13, R68, 0x10000, RZ ;  /* 0x00010000440d7824 */ /* 0x000fe200078e00ff */
[----:B------:R-:W-:Y:S01]  /*9520*/  LOP3.LUT R4, R4, 0xffff0000, RZ, 0xc0, !PT ;  /* 0xffff000004047812 */ /* 0x000fe200078ec0ff */
[----:B------:R-:W-:Y:S01]  /*9530*/  IMAD.U32 R11, R69, 0x10000, RZ ;  /* 0x00010000450b7824 */ /* 0x000fe200078e00ff */
[----:B------:R-:W-:Y:S01]  /*9540*/  LOP3.LUT R5, R5, 0xffff0000, RZ, 0xc0, !PT ;  /* 0xffff000005057812 */ /* 0x000fe200078ec0ff */
[----:B------:R-:W-:Y:S01]  /*9550*/  FFMA.FTZ R31, R12, R67, -R31 ;  /* 0x000000430c1f7223 */ /* 0x000fe2000001081f */
[----:B------:R-:W-:Y:S01]  /*9560*/  LOP3.LUT R68, R68, 0xffff0000, RZ, 0xc0, !PT ;  /* 0xffff000044447812 */ /* 0x000fe200078ec0ff */
[----:B------:R-:W-:Y:S01]  /*9570*/  FFMA.FTZ R66, R12, R66, R15 ;  /* 0x000000420c427223 */ /* 0x000fe2000001000f */
        /* <DEDUP_REMOVED lines=14> */
.L_x_3708:
[----:B------:R-:W-:Y:S05]  /*9660*/  BSYNC B1 ;  /* 0x0000000000017941 */ /* 0x000fea0003800000 */
.L_x_3707:
[----:B------:R-:W-:Y:S05]  /*9670*/  @P1 BRA `(.L_x_3706) ;  /* 0x0000001400f41947 */ /* 0x000fea0003800000 */
[----:B0-----:R-:W0:Y:S01]  /*9680*/  LDS.128 R4, [R3+0x2000] ;  /* 0x0020000003047984 */ /* 0x001e220000000c00 */
[----:B------:R-:W-:Y:S02]  /*9690*/  SHF.R.U64 R13, R20, 0x10, R21 ;  /* 0x00000010140d7819 */ /* 0x000fe40000001215 */
[----:B------:R-:W-:Y:S02]  /*96a0*/  SHF.R.U64 R11, R8, 0x10, R9 ;  /* 0x00000010080b7819 */ /* 0x000fe40000001209 */
[----:B------:R-:W-:Y:S02]  /*96b0*/  SHF.R.U32.HI R21, RZ, 0x10, R21 ;  /* 0x00000010ff157819 */ /* 0x000fe40000011615 */
[----:B------:R-:W-:Y:S02]  /*96c0*/  SHF.R.U32.HI R8, RZ, 0x10, R9 ;  /* 0x00000010ff087819 */ /* 0x000fe40000011609 */
[----:B------:R-:W-:Y:S02]  /*96d0*/  PRMT R14, R14, 0x5410, R21 ;  /* 0x000054100e0e7816 */ /* 0x000fe40000000015 */
[----:B------:R-:W-:-:S02]  /*96e0*/  PRMT R63, R63, 0x5410, R8 ;  /* 0x000054103f3f7816 */ /* 0x000fc40000000008 */
[----:B------:R-:W-:Y:S02]  /*96f0*/  PRMT R10, R0, 0x5410, R13 ;  /* 0x00005410000a7816 */ /* 0x000fe4000000000d */
[----:B------:R-:W-:Y:S01]  /*9700*/  PRMT R44, R44, 0x5410, R11 ;  /* 0x000054102c2c7816 */ /* 0x000fe2000000000b */
[C---:B------:R-:W-:Y:S01]  /*9710*/  IMAD.U32 R13, R63.reuse, 0x10000, RZ ;  /* 0x000100003f0d7824 */ /* 0x040fe200078e00ff */
[----:B------:R-:W-:Y:S01]  /*9720*/  LOP3.LUT R12, R63, 0xffff0000, RZ, 0xc0, !PT ;  /* 0xffff00003f0c7812 */ /* 0x000fe200078ec0ff */
[C---:B------:R-:W-:Y:S01]  /*9730*/  IMAD.U32 R11, R14.reuse, 0x10000, RZ ;  /* 0x000100000e0b7824 */ /* 0x040fe200078e00ff */
[----:B------:R-:W-:Y:S01]  /*9740*/  LOP3.LUT R14, R14, 0xffff0000, RZ, 0xc0, !PT ;  /* 0xffff00000e0e7812 */ /* 0x000fe200078ec0ff */
[C---:B0-----:R-:W-:Y:S01]  /*9750*/  IMAD.U32 R8, R6.reuse, 0x10000, RZ ;  /* 0x0001000006087824 */ /* 0x041fe200078e00ff */
[----:B------:R-:W-:Y:S01]  /*9760*/  LOP3.LUT R6, R6, 0xffff0000, RZ, 0xc0, !PT ;  /* 0xffff000006067812 */ /* 0x000fe200078ec0ff */
[C---:B------:R-:W-:Y:S01]  /*9770*/  IMAD.U32 R9, R7.reuse, 0x10000, RZ ;  /* 0x0001000007097824 */ /* 0x040fe200078e00ff */
[----:B------:R-:W-:Y:S01]  /*9780*/  LOP3.LUT R7, R7, 0xffff0000, RZ, 0xc0, !PT ;  /* 0xffff000007077812 */ /* 0x000fe200078ec0ff */
[C---:B------:R-:W-:Y:S01]  /*9790*/  IMAD.U32 R0, R4.reuse, 0x10000, RZ ;  /* 0x0001000004007824 */ /* 0x040fe200078e00ff */
[----:B------:R-:W-:Y:S01]  /*97a0*/  LOP3.LUT R2, R4, 0xffff0000, RZ, 0xc0, !PT ;  /* 0xffff000004027812 */ /* 0x000fe200078ec0ff */
[C---:B------:R-:W-:Y:S01]  /*97b0*/  FMUL.FTZ R15, R6.reuse, R13 ;  /* 0x0000000d060f7220 */ /* 0x040fe20000410000 */
[----:B------:R-:W-:Y:S01]  /*97c0*/  FMUL.FTZ R20, R6, R11 ;  /* 0x0000000b06147220 */ /* 0x000fe20000410000 */
[----:B------:R-:W-:Y:S01]  /*97d0*/  FMUL.FTZ R24, R7, R12 ;  /* 0x0000000c07187220 */ /* 0x000fe20000410000 */
[----:B------:R-:W-:-:S02]  /*97e0*/  IMAD.U32 R4, R5, 0x10000, RZ ;  /* 0x0001000005047824 */ /* 0x000fc400078e00ff */
[C---:B------:R-:W-:Y:S01]  /*97f0*/  FFMA.FTZ R6, R8.reuse, R11, -R15 ;  /* 0x0000000b08067223 */ /* 0x040fe2000001080f */
[----:B------:R-:W-:Y:S01]  /*9800*/  FFMA.FTZ R21, R8, R13, R20 ;  /* 0x0000000d08157223 */ /* 0x000fe20000010014 */
[-C--:B------:R-:W-:Y:S01]  /*9810*/  FMUL.FTZ R8, R7, R14.reuse ;  /* 0x0000000e07087220 */ /* 0x080fe20000410000 */
[----:B------:R-:W-:Y:S01]  /*9820*/  IMAD.U32 R11, R44, 0x10000, RZ ;  /* 0x000100002c0b7824 */ /* 0x000fe200078e00ff */
[----:B------:R-:W-:Y:S01]  /*9830*/  LOP3.LUT R5, R5, 0xffff0000, RZ, 0xc0, !PT ;  /* 0xffff000005057812 */ /* 0x000fe200078ec0ff */
[----:B------:R-:W-:Y:S01]  /*9840*/  IMAD.U32 R7, R10, 0x10000, RZ ;  /* 0x000100000a077824 */ /* 0x000fe200078e00ff */
[----:B------:R-:W-:Y:S01]  /*9850*/  LOP3.LUT R44, R44, 0xffff0000, RZ, 0xc0, !PT ;  /* 0xffff00002c2c7812 */ /* 0x000fe200078ec0ff */
[C---:B------:R-:W-:Y:S01]  /*9860*/  FFMA.FTZ R24, R9.reuse, R14, -R24 ;  /* 0x0000000e09187223 */ /* 0x040fe20000010818 */
[----:B------:R-:W-:Y:S01]  /*9870*/  LOP3.LUT R10, R10, 0xffff0000, RZ, 0xc0, !PT ;  /* 0xffff00000a0a7812 */ /* 0x000fe200078ec0ff */
        /* <DEDUP_REMOVED lines=15> */
.L_x_3693:
        /* <DEDUP_REMOVED lines=29> */
[----:B------:R-:W0:Y:S01]  /*9b40*/  LDC R69, c[0x0][0x3f4] ;  /* 0x0000fd00ff457b82 */ /* 0x000e220000000800 */
[----:B------:R-:W1:Y:S01]  /*9b50*/  SHFL.IDX PT, R5, R29, RZ, 0x1c1f ;  /* 0x001c1fff1d057589 */ /* 0x000e6200000e0000 */
[----:B------:R-:W-:-:S03]  /*9b60*/  IMAD R3, R28, R7, RZ ;  /* 0x000000071c037224 */ /* 0x000fc600078e02ff */
[----:B------:R-:W2:Y:S04]  /*9b70*/  SHFL.IDX PT, R4, R31, RZ, 0x1c1f ;  /* 0x001c1fff1f047589 */ /* 0x000ea800000e0000 */
[----:B------:R-:W3:Y:S04]  /*9b80*/  SHFL.IDX PT, R14, R44, RZ, 0x1c1f ;  /* 0x001c1fff2c0e7589 */ /* 0x000ee800000e0000 */
[----:B------:R-:W4:Y:S01]  /*9b90*/  SHFL.IDX PT, R6, R30, RZ, 0x1c1f ;  /* 0x001c1fff1e067589 */ /* 0x000f2200000e0000 */
[----:B0-----:R-:W-:-:S04]  /*9ba0*/  ISETP.GE.AND P0, PT, R152, R69, PT ;  /* 0x000000459800720c */ /* 0x001fc80003f06270 */
[----:B------:R-:W-:-:S13]  /*9bb0*/  ISETP.GE.OR P1, PT, R0, R3, P0 ;  /* 0x000000030000720c */ /* 0x000fda0000726670 */
[C---:B------:R-:W-:Y:S01]  /*9bc0*/  @!P1 IMAD.SHL.U32 R7, R152.reuse, 0x2, RZ ;  /* 0x0000000298079824 */ /* 0x040fe200078e00ff */
[----:B------:R-:W-:-:S04]  /*9bd0*/  @!P1 SHF.L.U64.HI R21, R152, 0x1, R153 ;  /* 0x0000000198159819 */ /* 0x000fc80000010299 */
[----:B-1----:R-:W-:-:S05]  /*9be0*/  @!P1 IADD3 R8, P2, R5, R7, RZ ;  /* 0x0000000705089210 */ /* 0x002fca0007f5e0ff */
[----:B--2---:R-:W-:Y:S01]  /*9bf0*/  @!P1 IMAD.X R9, R4, 0x1, R21, P2 ;  /* 0x0000000104099824 */ /* 0x004fe200010e0615 */
[----:B---3--:R-:W-:-:S05]  /*9c00*/  @!P1 IADD3 R4, P2, R14, R7, RZ ;  /* 0x000000070e049210 */ /* 0x008fca0007f5e0ff */
[----:B----4-:R-:W-:Y:S01]  /*9c10*/  @!P1 IMAD.X R5, R6, 0x1, R21, P2 ;  /* 0x0000000106059824 */ /* 0x010fe200010e0615 */
[----:B------:R-:W2:Y:S05]  /*9c20*/  @!P1 LD.E.128 R8, desc[UR42][R8.64] ;  /* 0x0000002a08089980 */ /* 0x000eaa000c101d00 */
[----:B------:R-:W3:Y:S01]  /*9c30*/  @!P1 LD.E.128 R4, desc[UR42][R4.64] ;  /* 0x0000002a04049980 */ /* 0x000ee2000c101d00 */
[----:B------:R-:W-:Y:S02]  /*9c40*/  CS2R R24, SRZ ;  /* 0x0000000000187805 */ /* 0x000fe4000001ff00 */
[----:B------:R-:W-:Y:S02]  /*9c50*/  CS2R R20, SRZ ;  /* 0x0000000000147805 */ /* 0x000fe4000001ff00 */
[----:B------:R-:W-:Y:S01]  /*9c60*/  CS2R R64, SRZ ;  /* 0x0000000000407805 */ /* 0x000fe2000001ff00 */
[----:B------:R-:W0:Y:S01]  /*9c70*/  SHFL.IDX PT, R29, R29, 0x1, 0x1c1f ;  /* 0x003c1f001d1d7f89 */ /* 0x000e2200000e0000 */
[----:B------:R-:W-:-:S03]  /*9c80*/  CS2R R66, SRZ ;  /* 0x0000000000427805 */ /* 0x000fc6000001ff00 */
[----:B------:R-:W1:Y:S04]  /*9c90*/  SHFL.IDX PT, R28, R31, 0x1, 0x1c1f ;  /* 0x003c1f001f1c7f89 */ /* 0x000e6800000e0000 */
[----:B------:R-:W4:Y:S04]  /*9ca0*/  SHFL.IDX PT, R30, R30, 0x1, 0x1c1f ;  /* 0x003c1f001e1e7f89 */ /* 0x000f2800000e0000 */
[----:B------:R5:W0:Y:S01]  /*9cb0*/  SHFL.IDX PT, R14, R44, 0x1, 0x1c1f ;  /* 0x003c1f002c0e7f89 */ /* 0x000a2200000e0000 */
[----:B--2---:R-:W-:Y:S02]  /*9cc0*/  @!P1 IMAD.MOV.U32 R24, RZ, RZ, R10 ;  /* 0x000000ffff189224 */ /* 0x004fe400078e000a */
[----:B------:R-:W-:-:S02]  /*9cd0*/  @!P1 IMAD.MOV.U32 R25, RZ, RZ, R11 ;  /* 0x000000ffff199224 */ /* 0x000fc400078e000b */
[----:B------:R-:W-:Y:S02]  /*9ce0*/  @!P1 IMAD.MOV.U32 R20, RZ, RZ, R8 ;  /* 0x000000ffff149224 */ /* 0x000fe400078e0008 */
[----:B------:R-:W-:Y:S02]  /*9cf0*/  @!P1 IMAD.MOV.U32 R21, RZ, RZ, R9 ;  /* 0x000000ffff159224 */ /* 0x000fe400078e0009 */
[----:B---3--:R-:W-:Y:S02]  /*9d00*/  @!P1 IMAD.MOV.U32 R64, RZ, RZ, R4 ;  /* 0x000000ffff409224 */ /* 0x008fe400078e0004 */
[----:B------:R-:W-:Y:S02]  /*9d10*/  @!P1 IMAD.MOV.U32 R65, RZ, RZ, R5 ;  /* 0x000000ffff419224 */ /* 0x000fe400078e0005 */
[----:B------:R-:W-:Y:S02]  /*9d20*/  @!P1 IMAD.MOV.U32 R66, RZ, RZ, R6 ;  /* 0x000000ffff429224 */ /* 0x000fe400078e0006 */
[----:B------:R-:W-:-:S02]  /*9d30*/  @!P1 IMAD.MOV.U32 R67, RZ, RZ, R7 ;  /* 0x000000ffff439224 */ /* 0x000fc400078e0007 */
[----:B------:R-:W-:Y:S02]  /*9d40*/  IMAD.MOV.U32 R8, RZ, RZ, R24 ;  /* 0x000000ffff087224 */ /* 0x000fe400078e0018 */
[----:B------:R-:W-:Y:S02]  /*9d50*/  IMAD.MOV.U32 R9, RZ, RZ, R25 ;  /* 0x000000ffff097224 */ /* 0x000fe400078e0019 */
        /* <DEDUP_REMOVED lines=9> */
[----:B-----5:R-:W-:Y:S01]  /*9df0*/  PRMT R44, R44, 0x5410, R4 ;  /* 0x000054102c2c7816 */ /* 0x020fe20000000004 */
[----:B------:R-:W-:Y:S01]  /*9e00*/  IMAD.MOV.U32 R7, RZ, RZ, R67 ;  /* 0x000000ffff077224 */ /* 0x000fe200078e0043 */
[----:B------:R-:W-:-:S02]  /*9e10*/  PRMT R75, R75, 0x5410, R5 ;  /* 0x000054104b4b7816 */ /* 0x000fc40000000005 */
[----:B------:R-:W-:Y:S02]  /*9e20*/  CS2R R8, SRZ ;  /* 0x0000000000087805 */ /* 0x000fe4000001ff00 */
[----:B------:R-:W-:Y:S02]  /*9e30*/  PRMT R80, R6, 0x7610, R80 ;  /* 0x0000761006507816 */ /* 0x000fe40000000050 */
[----:B01--4-:R-:W-:-:S07]  /*9e40*/  PRMT R76, R76, 0x5410, R7 ;  /* 0x000054104c4c7816 */ /* 0x013fce0000000007 */
.L_x_4049:
[----:B------:R-:W2:Y:S01]  /*9e50*/  LDL R5, [R1+0x224] ;  /* 0x0002240001057983 */ /* 0x000ea20000100800 */
[----:B------:R-:W-:Y:S01]  /*9e60*/  VIADD R0, R0, 0x40 ;  /* 0x0000004000007836 */ /* 0x000fe20000000000 */
[----:B------:R-:W-:Y:S01]  /*9e70*/  BSSY B1, `(.L_x_3710) ;  /* 0x0000016000017945 */ /* 0x000fe20003800000 */
[----:B------:R-:W-:Y:S02]  /*9e80*/  CS2R R10, SRZ ;  /* 0x00000000000a7805 */ /* 0x000fe4000001ff00 */
[----:B------:R-:W-:Y:S02]  /*9e90*/  CS2R R6, SRZ ;  /* 0x0000000000067805 */ /* 0x000fe4000001ff00 */
[----:B------:R-:W-:Y:S02]  /*9ea0*/  ISETP.GE.AND P1, PT, R0, R3, PT ;  /* 0x000000030000720c */ /* 0x000fe40003f26270 */
[----:B--2---:R-:W-:-:S04]  /*9eb0*/  LEA.HI R4, R5, R5, RZ, 0x1 ;  /* 0x0000000505047211 */ /* 0x004fc800078f08ff */
        /* <DEDUP_REMOVED lines=11> */
[-C--:B------:R-:W-:Y:S02]  /*9f70*/  IADD3 R4, P1, R29, R8.reuse, RZ ;  /* 0x000000081d047210 */ /* 0x080fe40007f3e0ff */
[----:B------:R-:W-:-:S03]  /*9f80*/  IADD3 R8, P2, R14, R8, RZ ;  /* 0x000000080e087210 */ /* 0x000fc60007f5e0ff */
[--C-:B------:R-:W-:Y:S02]  /*9f90*/  IMAD.X R5, R28, 0x1, R7.reuse, P1 ;  /* 0x000000011c057824 */ /* 0x100fe400008e0607 */
[----:B------:R-:W-:-:S04]  /*9fa0*/  IMAD.X R9, R30, 0x1, R7, P2 ;  /* 0x000000011e097824 */ /* 0x000fc800010e0607 */
[----:B------:R-:W5:Y:S04]  /*9fb0*/  LD.E.128 R4, desc[UR42][R4.64] ;  /* 0x0000002a04047980 */ /* 0x000f68000c101d00 */
[----:B------:R-:W5:Y:S02]  /*9fc0*/  LD.E.128 R8, desc[UR42][R8.64] ;  /* 0x0000002a08087980 */ /* 0x000f64000c101d00 */
.L_x_3711:
[----:B------:R-:W-:Y:S05]  /*9fd0*/  BSYNC B1 ;  /* 0x0000000000017941 */ /* 0x000fea0003800000 */
.L_x_3710:
[----:B------:R-:W0:Y:S01]  /*9fe0*/  SYNCS.PHASECHK.TRANS64.TRYWAIT P1, [R2+URZ+0x32400], R13 ;  /* 0x0324000d020075a7 */ /* 0x000e22000802017f */
[----:B------:R-:W-:Y:S04]  /*9ff0*/  BSSY B1, `(.L_x_3712) ;  /* 0x0000002000017945 */ /* 0x000fe80003800000 */
[----:B0-----:R-:W-:Y:S05]  /*a000*/  @!P1 BRA `(.L_x_3713) ;  /* 0x0000032000fc9947 */ /* 0x001fea0003800000 */
.L_x_4050:
[----:B------:R-:W-:Y:S05]  /*a010*/  BSYNC B1 ;  /* 0x0000000000017941 */ /* 0x000fea0003800000 */
.L_x_3712:
[----:B------:R-:W2:Y:S01]  /*a020*/  LDL R0, [R1+0x70] ;  /* 0x0000700001007983 */ /* 0x000ea20000100800 */
[----:B-----5:R-:W-:Y:S01]  /*a030*/  IMAD.MOV.U32 R12, RZ, RZ, R9 ;  /* 0x000000ffff0c7224 */ /* 0x020fe200078e0009 */
[----:B------:R-:W-:Y:S01]  /*a040*/  BSSY B1, `(.L_x_3714) ;  /* 0x000007b000017945 */ /* 0x000fe20003800000 */
[----:B0-----:R-:W-:Y:S02]  /*a050*/  IMAD.MOV.U32 R13, RZ, RZ, R4 ;  /* 0x000000ffff0d7224 */ /* 0x001fe400078e0004 */
[----:B------:R-:W-:Y:S01]  /*a060*/  IMAD.MOV.U32 R14, RZ, RZ, R5 ;  /* 0x000000ffff0e7224 */ /* 0x000fe200078e0005 */
[----:B------:R-:W-:Y:S01]  /*a070*/  PRMT R44, R12, 0x7610, R44 ;  /* 0x000076100c2c7816 */ /* 0x000fe2000000002c */
[----:B------:R-:W-:Y:S01]  /*a080*/  IMAD.MOV.U32 R12, RZ, RZ, R11 ;  /* 0x000000ffff0c7224 */ /* 0x000fe200078e000b */
[----:B------:R-:W-:Y:S01]  /*a090*/  PRMT R78, R13, 0x7610, R78 ;  /* 0x000076100d4e7816 */ /* 0x000fe2000000004e */
[----:B------:R-:W-:Y:S01]  /*a0a0*/  IMAD.MOV.U32 R70, RZ, RZ, R7 ;  /* 0x000000ffff467224 */ /* 0x000fe200078e0007 */
[----:B------:R-:W-:-:S02]  /*a0b0*/  PRMT R77, R14, 0x7610, R77 ;  /* 0x000076100e4d7816 */ /* 0x000fc4000000004d */
[----:B------:R-:W-:Y:S01]  /*a0c0*/  PRMT R76, R12, 0x7610, R76 ;  /* 0x000076100c4c7816 */ /* 0x000fe2000000004c */
[----:B--2---:R-:W-:Y:S02]  /*a0d0*/  IMAD R3, R0, -0x80, R3 ;  /* 0xffffff8000037824 */ /* 0x004fe400078e0203 */
[----:B------:R-:W-:-:S03]  /*a0e0*/  IMAD.MOV.U32 R0, RZ, RZ, R8 ;  /* 0x000000ffff007224 */ /* 0x000fc600078e0008 */
[----:B------:R-:W-:-:S04]  /*a0f0*/  VIMNMX R3, R3, 0x80, PT ;  /* 0x0000008003037848 */ /* 0x000fc80003fe0100 */
[-C--:B------:R-:W-:Y:S02]  /*a100*/  ISETP.GE.OR P1, PT, R22, R3.reuse, P0 ;  /* 0x000000031600720c */ /* 0x080fe40000726670 */
[----:B------:R-:W-:Y:S01]  /*a110*/  ISETP.GE.OR P0, PT, R156, R3, P0 ;  /* 0x000000039c00720c */ /* 0x000fe20000706670 */
[----:B------:R-:W-:-:S05]  /*a120*/  IMAD.MOV.U32 R3, RZ, RZ, R10 ;  /* 0x000000ffff037224 */ /* 0x000fca00078e000a */
[----:B------:R-:W-:Y:S01]  /*a130*/  PRMT R75, R3, 0x7610, R75 ;  /* 0x00007610034b7816 */ /* 0x000fe2000000004b */
[----:B------:R-:W-:-:S04]  /*a140*/  IMAD.MOV.U32 R3, RZ, RZ, R6 ;  /* 0x000000ffff037224 */ /* 0x000fc800078e0006 */
[----:B------:R-:W-:Y:S05]  /*a150*/  @P1 BRA `(.L_x_3715) ;  /* 0x0000000400a41947 */ /* 0x000fea0003800000 */
[----:B------:R-:W2:Y:S01]  /*a160*/  LDL R15, [R1+0x478] ;  /* 0x00047800010f7983 */ /* 0x000ea20000100800 */
[----:B------:R-:W-:Y:S01]  /*a170*/  IMAD.IADD R14, R152, 0x1, R69 ;  /* 0x00000001980e7824 */ /* 0x000fe200078e0245 */
[----:B------:R-:W-:Y:S02]  /*a180*/  SHF.R.U64 R79, R20, 0x10, R21 ;  /* 0x00000010144f7819 */ /* 0x000fe40000001215 */
[----:B------:R-:W-:Y:S02]  /*a190*/  SHF.R.U64 R82, R64, 0x10, R65 ;  /* 0x0000001040527819 */ /* 0x000fe40000001241 */
[--C-:B------:R-:W-:Y:S02]  /*a1a0*/  SHF.R.U64 R20, R24, 0x10, R25.reuse ;  /* 0x0000001018147819 */ /* 0x100fe40000001219 */
[----:B------:R-:W-:Y:S02]  /*a1b0*/  SHF.R.U32.HI R25, RZ, 0x10, R25 ;  /* 0x00000010ff197819 */ /* 0x000fe40000011619 */
[----:B------:R-:W-:-:S02]  /*a1c0*/  PRMT R82, R44, 0x5432, R82 ;  /* 0x000054322c527816 */ /* 0x000fc40000000052 */
[----:B------:R-:W-:Y:S02]  /*a1d0*/  SHF.R.U32.HI R81, RZ, 0x10, R21 ;  /* 0x00000010ff517819 */ /* 0x000fe40000011615 */
[----:B------:R-:W-:Y:S02]  /*a1e0*/  SHF.R.U64 R85, R66, 0x10, R67 ;  /* 0x0000001042557819 */ /* 0x000fe40000001243 */
[----:B------:R-:W-:Y:S01]  /*a1f0*/  PRMT R79, R83, 0x5410, R79 ;  /* 0x00005410534f7816 */ /* 0x000fe2000000004f */
[----:B------:R-:W-:Y:S01]  /*a200*/  IMAD.U32 R83, R82, 0x10000, RZ ;  /* 0x0001000052537824 */ /* 0x000fe200078e00ff */
[----:B------:R-:W-:Y:S02]  /*a210*/  PRMT R63, R63, 0x5410, R20 ;  /* 0x000054103f3f7816 */ /* 0x000fe40000000014 */
[----:B------:R-:W-:Y:S02]  /*a220*/  PRMT R68, R68, 0x5410, R25 ;  /* 0x0000541044447816 */ /* 0x000fe40000000019 */
[----:B------:R-:W-:-:S02]  /*a230*/  SHF.R.U32.HI R84, RZ, 0x10, R65 ;  /* 0x00000010ff547819 */ /* 0x000fc40000011641 */
[----:B------:R-:W-:Y:S01]  /*a240*/  PRMT R85, R80, 0x5410, R85 ;  /* 0x0000541050557816 */ /* 0x000fe20000000055 */
[----:B------:R-:W-:Y:S01]  /*a250*/  IMAD.U32 R80, R79, 0x10000, RZ ;  /* 0x000100004f507824 */ /* 0x000fe200078e00ff */
[----:B------:R-:W-:Y:S02]  /*a260*/  PRMT R81, R87, 0x5410, R81 ;  /* 0x0000541057517816 */ /* 0x000fe40000000051 */
[----:B------:R-:W-:Y:S02]  /*a270*/  LOP3.LUT R82, R82, 0xffff0000, RZ, 0xc0, !PT ;  /* 0xffff000052527812 */ /* 0x000fe400078ec0ff */
[----:B------:R-:W-:Y:S02]  /*a280*/  PRMT R84, R75, 0x5432, R84 ;  /* 0x000054324b547816 */ /* 0x000fe40000000054 */
[----:B------:R-:W-:Y:S02]  /*a290*/  LOP3.LUT R79, R79, 0xffff0000, RZ, 0xc0, !PT ;  /* 0xffff00004f4f7812 */ /* 0x000fe400078ec0ff */
[----:B------:R-:W-:-:S04]  /*a2a0*/  SHF.R.U32.HI R86, RZ, 0x10, R67 ;  /* 0x00000010ff567819 */ /* 0x000fc80000011643 */
[----:B------:R-:W-:Y:S01]  /*a2b0*/  PRMT R86, R76, 0x5432, R86 ;  /* 0x000054324c567816 */ /* 0x000fe20000000056 */
[----:B--2---:R-:W-:-:S05]  /*a2c0*/  IMAD.SHL.U32 R12, R15, 0x40, RZ ;  /* 0x000000400f0c7824 */ /* 0x004fca00078e00ff */
[----:B------:R-:W-:-:S04]  /*a2d0*/  LOP3.LUT R15, R12, 0x1c0, RZ, 0xc0, !PT ;  /* 0x000001c00c0f7812 */ /* 0x000fc800078ec0ff */
[C---:B------:R-:W-:Y:S02]  /*a2e0*/  LOP3.LUT R12, R15.reuse, 0x38, R152, 0xf8, !PT ;  /* 0x000000380f0c7812 */ /* 0x040fe400078ef898 */
[----:B------:R-:W-:Y:S02]  /*a2f0*/  SHF.R.U32.HI R29, RZ, 0x3, R15 ;  /* 0x00000003ff1d7819 */ /* 0x000fe4000001160f */
[----:B------:R-:W-:Y:S02]  /*a300*/  LOP3.LUT R14, R15, 0x38, R14, 0xf8, !PT ;  /* 0x000000380f0e7812 */ /* 0x000fe400078ef80e */
[-C--:B------:R-:W-:Y:S02]  /*a310*/  LOP3.LUT R13, R12, R29.reuse, RZ, 0x3c, !PT ;  /* 0x0000001d0c0d7212 */ /* 0x080fe400078e3cff */
[----:B------:R-:W-:-:S03]  /*a320*/  LOP3.LUT R15, R14, R29, RZ, 0x3c, !PT ;  /* 0x0000001d0e0f7212 */ /* 0x000fc600078e3cff */
[C---:B------:R-:W-:Y:S02]  /*a330*/  IMAD R13, R180.reuse, 0x200, R13 ;  /* 0x00000200b40d7824 */ /* 0x040fe400078e020d */
[----:B------:R-:W-:Y:S02]  /*a340*/  IMAD R29, R180, 0x200, R15 ;  /* 0x00000200b41d7824 */ /* 0x000fe400078e020f */
[--C-:B------:R-:W-:Y:S02]  /*a350*/  IMAD R71, R13, 0x2, R2.reuse ;  /* 0x000000020d477824 */ /* 0x100fe400078e0202 */
[----:B------:R-:W-:-:S03]  /*a360*/  IMAD R74, R29, 0x2, R2 ;  /* 0x000000021d4a7824 */ /* 0x000fc600078e0202 */
[----:B------:R-:W0:Y:S04]  /*a370*/  LDS.128 R12, [R71+0x18400] ;  /* 0x01840000470c7984 */ /* 0x000e280000000c00 */
[----:B------:R-:W1:Y:S01]  /*a380*/  LDS.128 R28, [R74+0x18400] ;  /* 0x018400004a1c7984 */ /* 0x000e620000000c00 */
        /* <DEDUP_REMOVED lines=12> */
[C---:B------:R-:W-:Y:S01]  /*a450*/  FMUL.FTZ R88, R28.reuse, R82 ;  /* 0x000000521c587220 */ /* 0x040fe20000410000 */
[----:B------:R-:W-:Y:S01]  /*a460*/  FMUL.FTZ R28, R28, R79 ;  /* 0x0000004f1c1c7220 */ /* 0x000fe20000410000 */
[----:B------:R-:W-:Y:S01]  /*a470*/  FFMA.FTZ R87, R20, R80, -R87 ;  /* 0x0000005014577223 */ /* 0x000fe20000010857 */
[----:B------:R-:W-:-:S02]  /*a480*/  IMAD.U32 R80, R84, 0x10000, RZ ;  /* 0x0001000054507824 */ /* 0x000fc400078e00ff */
[----:B------:R-:W-:Y:S01]  /*a490*/  FFMA.FTZ R83, R20, R83, R15 ;  /* 0x0000005314537223 */ /* 0x000fe2000001000f */
[----:B------:R-:W-:Y:S02]  /*a4a0*/  IMAD.U32 R15, R81, 0x10000, RZ ;  /* 0x00010000510f7824 */ /* 0x000fe400078e00ff */
[----:B------:R-:W-:Y:S01]  /*a4b0*/  FFMA.FTZ R88, R21, R79, -R88 ;  /* 0x0000004f15587223 */ /* 0x000fe20000010858 */
[-C--:B------:R-:W-:Y:S01]  /*a4c0*/  FMUL.FTZ R79, R65, R80.reuse ;  /* 0x00000050414f7220 */ /* 0x080fe20000410000 */
[----:B------:R-:W-:Y:S01]  /*a4d0*/  IMAD.U32 R24, R13, 0x10000, RZ ;  /* 0x000100000d187824 */ /* 0x000fe200078e00ff */
[----:B------:R-:W-:Y:S01]  /*a4e0*/  LOP3.LUT R84, R84, 0xffff0000, RZ, 0xc0, !PT ;  /* 0xffff000054547812 */ /* 0x000fe200078ec0ff */
[-C--:B------:R-:W-:Y:S01]  /*a4f0*/  FMUL.FTZ R65, R65, R15.reuse ;  /* 0x0000000f41417220 */ /* 0x080fe20000410000 */
[----:B------:R-:W-:Y:S01]  /*a500*/  LOP3.LUT R13, R13, 0xffff0000, RZ, 0xc0, !PT ;  /* 0xffff00000d0d7812 */ /* 0x000fe200078ec0ff */
[C---:B------:R-:W-:Y:S01]  /*a510*/  FFMA.FTZ R79, R24.reuse, R15, -R79 ;  /* 0x0000000f184f7223 */ /* 0x040fe2000001084f */
        /* <DEDUP_REMOVED lines=9> */
[----:B------:R-:W-:Y:S01]  /*a5b0*/  FFMA.FTZ R82, R13, R84, R82 ;  /* 0x000000540d527223 */ /* 0x000fe20000010052 */
[----:B------:R-:W-:Y:S02]  /*a5c0*/  IMAD.U32 R15, R63, 0x10000, RZ ;  /* 0x000100003f0f7824 */ /* 0x000fe400078e00ff */
[----:B------:R-:W-:Y:S01]  /*a5d0*/  FMUL.FTZ R90, R66, R21 ;  /* 0x00000015425a7220 */ /* 0x000fe20000410000 */
[----:B------:R-:W-:Y:S01]  /*a5e0*/  IMAD.U32 R24, R86, 0x10000, RZ ;  /* 0x0001000056187824 */ /* 0x000fe200078e00ff */
[----:B------:R-:W-:Y:S01]  /*a5f0*/  LOP3.LUT R30, R30, 0xffff0000, RZ, 0xc0, !PT ;  /* 0xffff00001e1e7812 */ /* 0x000fe200078ec0ff */
[----:B------:R-:W-:Y:S01]  /*a600*/  IMAD.U32 R20, R68, 0x10000, RZ ;  /* 0x0001000044147824 */ /* 0x000fe200078e00ff */
[----:B------:R-:W-:Y:S01]  /*a610*/  LOP3.LUT R31, R31, 0xffff0000, RZ, 0xc0, !PT ;  /* 0xffff00001f1f7812 */ /* 0x000fe200078ec0ff */
[-C--:B------:R-:W-:Y:S01]  /*a620*/  FMUL.FTZ R66, R66, R15.reuse ;  /* 0x0000000f42427220 */ /* 0x080fe20000410000 */
[----:B------:R-:W-:Y:S01]  /*a630*/  FMUL.FTZ R13, R67, R24 ;  /* 0x00000018430d7220 */ /* 0x000fe20000410000 */
[----:B------:R-:W-:Y:S01]  /*a640*/  LOP3.LUT R85, R85, 0xffff0000, RZ, 0xc0, !PT ;  /* 0xffff000055557812 */ /* 0x000fe200078ec0ff */
[C---:B------:R-:W-:Y:S01]  /*a650*/  FFMA.FTZ R90, R25.reuse, R15, -R90 ;  /* 0x0000000f195a7223 */ /* 0x040fe2000001085a */
[----:B------:R-:W-:Y:S01]  /*a660*/  LOP3.LUT R86, R86, 0xffff0000, RZ, 0xc0, !PT ;  /* 0xffff000056567812 */ /* 0x000fe200078ec0ff */
[----:B------:R-:W-:Y:S01]  /*a670*/  FFMA.FTZ R66, R25, R21, R66 ;  /* 0x0000001519427223 */ /* 0x000fe20000010042 */
[----:B------:R-:W-:Y:S01]  /*a680*/  LOP3.LUT R63, R63, 0xffff0000, RZ, 0xc0, !PT ;  /* 0xffff00003f3f7812 */ /* 0x000fe200078ec0ff */
[----:B------:R-:W-:Y:S01]  /*a690*/  FFMA.FTZ R15, R64, R20, -R13 ;  /* 0x00000014400f7223 */ /* 0x000fe2000001080d */
[----:B------:R-:W-:Y:S01]  /*a6a0*/  LOP3.LUT R68, R68, 0xffff0000, RZ, 0xc0, !PT ;  /* 0xffff000044447812 */ /* 0x000fe200078ec0ff */
[C---:B------:R-:W-:Y:S01]  /*a6b0*/  FMUL.FTZ R13, R30.reuse, R85 ;  /* 0x000000551e0d7220 */ /* 0x040fe20000410000 */
        /* <DEDUP_REMOVED lines=19> */
.L_x_3715:
[----:B------:R-:W-:Y:S05]  /*a7f0*/  BSYNC B1 ;  /* 0x0000000000017941 */ /* 0x000fea0003800000 */
.L_x_3714:
[----:B------:R-:W-:Y:S02]  /*a800*/  PRMT R0, R0, 0x5410, R3 ;  /* 0x0000541000007816 */ /* 0x000fe40000000003 */
[----:B------:R-:W-:Y:S01]  /*a810*/  PRMT R21, R21, 0x5410, R70 ;  /* 0x0000541015157816 */ /* 0x000fe20000000046 */
[----:B------:R-:W-:Y:S06]  /*a820*/  @P0 BRA `(.L_x_3706) ;  /* 0x0000000400880947 */ /* 0x000fec0003800000 */
[----:B------:R-:W2:Y:S01]  /*a830*/  LDL R66, [R1+0x510] ;  /* 0x0005100001427983 */ /* 0x000ea20000100800 */
[----:B------:R-:W-:Y:S01]  /*a840*/  IMAD.IADD R69, R152, 0x1, R69 ;  /* 0x0000000198457824 */ /* 0x000fe200078e0245 */
[--C-:B------:R-:W-:Y:S02]  /*a850*/  SHF.R.U64 R25, R8, 0x10, R9.reuse ;  /* 0x0000001008197819 */ /* 0x100fe40000001209 */
[----:B------:R-:W-:Y:S02]  /*a860*/  SHF.R.U32.HI R9, RZ, 0x10, R9 ;  /* 0x00000010ff097819 */ /* 0x000fe40000011609 */
[----:B0-----:R-:W-:Y:S02]  /*a870*/  LOP3.LUT R12, R190, 0x38, R69, 0xf8, !PT ;  /* 0x00000038be0c7812 */ /* 0x001fe400078ef845 */
[----:B------:R-:W-:Y:S02]  /*a880*/  PRMT R25, R0, 0x5410, R25 ;  /* 0x0000541000197816 */ /* 0x000fe40000000019 */
[----:B------:R-:W-:-:S02]  /*a890*/  LOP3.LUT R3, R12, R191, RZ, 0x3c, !PT ;  /* 0x000000bf0c037212 */ /* 0x000fc400078e3cff */
[--C-:B------:R-:W-:Y:S02]  /*a8a0*/  SHF.R.U64 R20, R6, 0x10, R7.reuse ;  /* 0x0000001006147819 */ /* 0x100fe40000001207 */
[----:B------:R-:W-:Y:S01]  /*a8b0*/  SHF.R.U32.HI R24, RZ, 0x10, R7 ;  /* 0x00000010ff187819 */ /* 0x000fe20000011607 */
[----:B------:R-:W-:Y:S01]  /*a8c0*/  IMAD.IADD R3, R192, 0x1, R3 ;  /* 0x00000001c0037824 */ /* 0x000fe200078e0203 */
[----:B------:R-:W-:Y:S02]  /*a8d0*/  PRMT R44, R44, 0x5410, R9 ;  /* 0x000054102c2c7816 */ /* 0x000fe40000000009 */
[--C-:B------:R-:W-:Y:S01]  /*a8e0*/  SHF.R.U32.HI R64, RZ, 0x10, R5.reuse ;  /* 0x00000010ff407819 */ /* 0x100fe20000011605 */
[----:B------:R-:W-:Y:S01]  /*a8f0*/  IMAD R2, R3, 0x2, R2 ;  /* 0x0000000203027824 */ /* 0x000fe200078e0202 */
[----:B------:R-:W-:Y:S02]  /*a900*/  SHF.R.U64 R3, R4, 0x10, R5 ;  /* 0x0000001004037819 */ /* 0x000fe40000001205 */
[----:B------:R-:W-:-:S02]  /*a910*/  SHF.R.U64 R4, R10, 0x10, R11 ;  /* 0x000000100a047819 */ /* 0x000fc4000000120b */
[----:B------:R-:W0:Y:S01]  /*a920*/  LDS.128 R28, [R2+0x18400] ;  /* 0x01840000021c7984 */ /* 0x000e220000000c00 */
[----:B------:R-:W-:Y:S02]  /*a930*/  PRMT R78, R78, 0x5410, R3 ;  /* 0x000054104e4e7816 */ /* 0x000fe40000000003 */
[----:B------:R-:W-:Y:S02]  /*a940*/  SHF.R.U32.HI R11, RZ, 0x10, R11 ;  /* 0x00000010ff0b7819 */ /* 0x000fe4000001160b */
[----:B------:R-:W-:Y:S02]  /*a950*/  PRMT R20, R0, 0x5432, R20 ;  /* 0x0000543200147816 */ /* 0x000fe40000000014 */
[----:B------:R-:W-:Y:S01]  /*a960*/  PRMT R24, R21, 0x5432, R24 ;  /* 0x0000543215187816 */ /* 0x000fe20000000018 */
[----:B------:R-:W-:Y:S01]  /*a970*/  IMAD.U32 R21, R78, 0x10000, RZ ;  /* 0x000100004e157824 */ /* 0x000fe200078e00ff */
[----:B------:R-:W-:Y:S02]  /*a980*/  PRMT R75, R75, 0x5410, R4 ;  /* 0x000054104b4b7816 */ /* 0x000fe40000000004 */
[----:B------:R-:W-:-:S02]  /*a990*/  PRMT R76, R76, 0x5410, R11 ;  /* 0x000054104c4c7816 */ /* 0x000fc4000000000b */
[----:B------:R-:W-:Y:S02]  /*a9a0*/  PRMT R77, R77, 0x5410, R64 ;  /* 0x000054104d4d7816 */ /* 0x000fe40000000040 */
[----:B------:R-:W-:Y:S01]  /*a9b0*/  LOP3.LUT R78, R78, 0xffff0000, RZ, 0xc0, !PT ;  /* 0xffff00004e4e7812 */ /* 0x000fe200078ec0ff */
[----:B------:R-:W-:Y:S02]  /*a9c0*/  IMAD.U32 R64, R76, 0x10000, RZ ;  /* 0x000100004c407824 */ /* 0x000fe400078e00ff */
[C---:B0-----:R-:W-:Y:S01]  /*a9d0*/  IMAD.U32 R8, R28.reuse, 0x10000, RZ ;  /* 0x000100001c087824 */ /* 0x041fe200078e00ff */
[----:B------:R-:W-:Y:S01]  /*a9e0*/  LOP3.LUT R9, R28, 0xffff0000, RZ, 0xc0, !PT ;  /* 0xffff00001c097812 */ /* 0x000fe200078ec0ff */
[C---:B------:R-:W-:Y:S01]  /*a9f0*/  IMAD.U32 R10, R29.reuse, 0x10000, RZ ;  /* 0x000100001d0a7824 */ /* 0x040fe200078e00ff */
[----:B------:R-:W-:Y:S01]  /*aa00*/  LOP3.LUT R28, R29, 0xffff0000, RZ, 0xc0, !PT ;  /* 0xffff00001d1c7812 */ /* 0x000fe200078ec0ff */
[----:B------:R-:W-:Y:S02]  /*aa10*/  IMAD.U32 R29, R25, 0x10000, RZ ;  /* 0x00010000191d7824 */ /* 0x000fe400078e00ff */
[----:B------:R-:W-:Y:S01]  /*aa20*/  FMUL.FTZ R65, R8, R21 ;  /* 0x0000001508417220 */ /* 0x000fe20000410000 */
[----:B------:R-:W-:-:S02]  /*aa30*/  IMAD.U32 R11, R30, 0x10000, RZ ;  /* 0x000100001e0b7824 */ /* 0x000fc400078e00ff */
[----:B------:R-:W-:Y:S01]  /*aa40*/  FMUL.FTZ R63, R8, R29 ;  /* 0x0000001d083f7220 */ /* 0x000fe20000410000 */
[----:B------:R-:W-:Y:S01]  /*aa50*/  LOP3.LUT R8, R25, 0xffff0000, RZ, 0xc0, !PT ;  /* 0xffff000019087812 */ /* 0x000fe200078ec0ff */
[----:B--2---:R-:W0:Y:S02]  /*aa60*/  LDS.128 R12, [R66+0x18400] ;  /* 0x01840000420c7984 */ /* 0x004e240000000c00 */
[C---:B0-----:R-:W-:Y:S01]  /*aa70*/  IMAD.U32 R0, R12.reuse, 0x10000, RZ ;  /* 0x000100000c007824 */ /* 0x041fe200078e00ff */
[----:B------:R-:W-:Y:S01]  /*aa80*/  LOP3.LUT R3, R12, 0xffff0000, RZ, 0xc0, !PT ;  /* 0xffff00000c037812 */ /* 0x000fe200078ec0ff */
[C---:B------:R-:W-:Y:S01]  /*aa90*/  IMAD.U32 R4, R13.reuse, 0x10000, RZ ;  /* 0x000100000d047824 */ /* 0x040fe200078e00ff */
[----:B------:R-:W-:Y:S01]  /*aaa0*/  LOP3.LUT R12, R13, 0xffff0000, RZ, 0xc0, !PT ;  /* 0xffff00000d0c7812 */ /* 0x000fe200078ec0ff */
[C---:B------:R-:W-:Y:S01]  /*aab0*/  IMAD.U32 R5, R14.reuse, 0x10000, RZ ;  /* 0x000100000e057824 */ /* 0x040fe200078e00ff */
[----:B------:R-:W-:Y:S01]  /*aac0*/  LOP3.LUT R6, R14, 0xffff0000, RZ, 0xc0, !PT ;  /* 0xffff00000e067812 */ /* 0x000fe200078ec0ff */
[C---:B------:R-:W-:Y:S01]  /*aad0*/  IMAD.U32 R7, R15.reuse, 0x10000, RZ ;  /* 0x000100000f077824 */ /* 0x040fe200078e00ff */
[----:B------:R-:W-:Y:S01]  /*aae0*/  LOP3.LUT R14, R15, 0xffff0000, RZ, 0xc0, !PT ;  /* 0xffff00000f0e7812 */ /* 0x000fe200078ec0ff */
[C---:B------:R-:W-:Y:S01]  /*aaf0*/  IMAD.U32 R15, R31.reuse, 0x10000, RZ ;  /* 0x000100001f0f7824 */ /* 0x040fe200078e00ff */
[----:B------:R-:W-:Y:S01]  /*ab00*/  LOP3.LUT R13, R30, 0xffff0000, RZ, 0xc0, !PT ;  /* 0xffff00001e0d7812 */ /* 0x000fe200078ec0ff */
[----:B------:R-:W-:Y:S01]  /*ab10*/  FFMA.FTZ R63, R0, R21, -R63 ;  /* 0x00000015003f7223 */ /* 0x000fe2000001083f */
[----:B------:R-:W-:Y:S01]  /*ab20*/  LOP3.LUT R30, R31, 0xffff0000, RZ, 0xc0, !PT ;  /* 0xffff00001f1e7812 */ /* 0x000fe200078ec0ff */
[----:B------:R-:W-:-:S02]  /*ab30*/  IMAD.U32 R31, R44, 0x10000, RZ ;  /* 0x000100002c1f7824 */ /* 0x000fc400078e00ff */
[----:B------:R-:W-:Y:S01]  /*ab40*/  FFMA.FTZ R65, R0, R29, R65 ;  /* 0x0000001d00417223 */ /* 0x000fe20000010041 */
[C---:B------:R-:W-:Y:S01]  /*ab50*/  IMAD.U32 R21, R77.reuse, 0x10000, RZ ;  /* 0x000100004d157824 */ /* 0x040fe200078e00ff */
[----:B------:R-:W-:Y:S01]  /*ab60*/  LOP3.LUT R77, R77, 0xffff0000, RZ, 0xc0, !PT ;  /* 0xffff00004d4d7812 */ /* 0x000fe200078ec0ff */
[----:B------:R-:W-:Y:S01]  /*ab70*/  FMUL.FTZ R67, R10, R31 ;  /* 0x0000001f0a437220 */ /* 0x000fe20000410000 */
[----:B------:R-:W-:Y:S02]  /*ab80*/  IMAD.U32 R0, R24, 0x10000, RZ ;  /* 0x0001000018007824 */ /* 0x000fe400078e00ff */
[-C--:B------:R-:W-:Y:S01]  /*ab90*/  FMUL.FTZ R29, R10, R21.reuse ;  /* 0x000000150a1d7220 */ /* 0x080fe20000410000 */
[C---:B------:R-:W-:Y:S01]  /*aba0*/  FMUL.FTZ R10, R15.reuse, R64 ;  /* 0x000000400f0a7220 */ /* 0x040fe20000410000 */
[C---:B------:R-:W-:Y:S01]  /*abb0*/  FFMA.FTZ R67, R4.reuse, R21, -R67 ;  /* 0x0000001504437223 */ /* 0x040fe20000010843 */
[-C--:B------:R-:W-:Y:S01]  /*abc0*/  FMUL.FTZ R21, R15, R0.reuse ;  /* 0x000000000f157220 */ /* 0x080fe20000410000 */
[----:B------:R-:W-:Y:S01]  /*abd0*/  FFMA.FTZ R29, R4, R31, R29 ;  /* 0x0000001f041d7223 */ /* 0x000fe2000001001d */
[----:B------:R-:W-:Y:S01]  /*abe0*/  FFMA.FTZ R15, R7, R0, -R10 ;  /* 0x00000000070f7223 */ /* 0x000fe2000001080a */
[----:B------:R-:W-:Y:S01]  /*abf0*/  FMUL.FTZ R0, R9, R8 ;  /* 0x0000000809007220 */ /* 0x000fe20000410000 */
[----:B------:R-:W-:Y:S01]  /*ac00*/  FFMA.FTZ R21, R7, R64, R21 ;  /* 0x0000004007157223 */ /* 0x000fe20000010015 */
[----:B------:R-:W-:Y:S01]  /*ac10*/  LOP3.LUT R7, R44, 0xffff0000, RZ, 0xc0, !PT ;  /* 0xffff00002c077812 */ /* 0x000fe200078ec0ff */
[-C--:B------:R-:W-:Y:S01]  /*ac20*/  FMUL.FTZ R10, R9, R78.reuse ;  /* 0x0000004e090a7220 */ /* 0x080fe20000410000 */
[----:B------:R-:W-:Y:S01]  /*ac30*/  FFMA.FTZ R78, R3, R78, -R0 ;  /* 0x0000004e034e7223 */ /* 0x000fe20000010800 */
[C---:B------:R-:W-:Y:S01]  /*ac40*/  IMAD.U32 R4, R75.reuse, 0x10000, RZ ;  /* 0x000100004b047824 */ /* 0x040fe200078e00ff */
[----:B------:R-:W-:Y:S01]  /*ac50*/  LOP3.LUT R75, R75, 0xffff0000, RZ, 0xc0, !PT ;  /* 0xffff00004b4b7812 */ /* 0x000fe200078ec0ff */
[C---:B------:R-:W-:Y:S01]  /*ac60*/  FMUL.FTZ R9, R28.reuse, R7 ;  /* 0x000000071c097220 */ /* 0x040fe20000410000 */
[----:B------:R-:W-:Y:S01]  /*ac70*/  FMUL.FTZ R28, R28, R77 ;  /* 0x0000004d1c1c7220 */ /* 0x000fe20000410000 */
[----:B------:R-:W-:-:S02]  /*ac80*/  IMAD.U32 R0, R20, 0x10000, RZ ;  /* 0x0001000014007824 */ /* 0x000fc400078e00ff */
[----:B------:R-:W-:Y:S01]  /*ac90*/  FFMA.FTZ R8, R3, R8, R10 ;  /* 0x0000000803087223 */ /* 0x000fe2000001000a */
[C---:B------:R-:W-:Y:S01]  /*aca0*/  FMUL.FTZ R44, R11.reuse, R4 ;  /* 0x000000040b2c7220 */ /* 0x040fe20000410000 */
[C---:B------:R-:W-:Y:S01]  /*acb0*/  FFMA.FTZ R10, R12.reuse, R77, -R9 ;  /* 0x0000004d0c0a7223 */ /* 0x040fe20000010809 */
[----:B------:R-:W-:Y:S01]  /*acc0*/  FFMA.FTZ R28, R12, R7, R28 ;  /* 0x000000070c1c7223 */ /* 0x000fe2000001001c */
[----:B------:R-:W-:Y:S01]  /*acd0*/  LOP3.LUT R20, R20, 0xffff0000, RZ, 0xc0, !PT ;  /* 0xffff000014147812 */ /* 0x000fe200078ec0ff */
[-C--:B------:R-:W-:Y:S01]  /*ace0*/  FMUL.FTZ R12, R11, R0.reuse ;  /* 0x000000000b0c7220 */ /* 0x080fe20000410000 */
[----:B------:R-:W-:Y:S01]  /*acf0*/  LOP3.LUT R7, R76, 0xffff0000, RZ, 0xc0, !PT ;  /* 0xffff00004c077812 */ /* 0x000fe200078ec0ff */
[C---:B------:R-:W-:Y:S01]  /*ad00*/  FFMA.FTZ R44, R5.reuse, R0, -R44 ;  /* 0x00000000052c7223 */ /* 0x040fe2000001082c */
[----:B------:R-:W-:Y:S01]  /*ad10*/  LOP3.LUT R3, R24, 0xffff0000, RZ, 0xc0, !PT ;  /* 0xffff000018037812 */ /* 0x000fe200078ec0ff */
[----:B------:R-:W-:Y:S01]  /*ad20*/  FFMA.FTZ R12, R5, R4, R12 ;  /* 0x00000004050c7223 */ /* 0x000fe2000001000c */
[CC--:B------:R-:W-:Y:S01]  /*ad30*/  FMUL.FTZ R0, R13.reuse, R20.reuse ;  /* 0x000000140d007220 */ /* 0x0c0fe20000410000 */
[----:B------:R-:W-:Y:S01]  /*ad40*/  FMUL.FTZ R5, R13, R75 ;  /* 0x0000004b0d057220 */ /* 0x000fe20000410000 */
[C---:B------:R-:W-:Y:S01]  /*ad50*/  FMUL.FTZ R9, R30.reuse, R7 ;  /* 0x000000071e097220 */ /* 0x040fe20000410000 */
[----:B------:R-:W-:Y:S01]  /*ad60*/  FMUL.FTZ R30, R30, R3 ;  /* 0x000000031e1e7220 */ /* 0x000fe20000410000 */
[C---:B------:R-:W-:Y:S01]  /*ad70*/  FFMA.FTZ R75, R6.reuse, R75, R0 ;  /* 0x0000004b064b7223 */ /* 0x040fe20000010000 */
[----:B------:R-:W-:Y:S01]  /*ad80*/  FFMA.FTZ R11, R6, R20, -R5 ;  /* 0x00000014060b7223 */ /* 0x000fe20000010805 */
        /* <DEDUP_REMOVED lines=12> */
.L_x_3706:
[----:B------:R-:W-:Y:S05]  /*ae50*/  BSYNC B0 ;  /* 0x0000000000007941 */ /* 0x000fea0003800000 */
.L_x_3692:
        /* <DEDUP_REMOVED lines=8> */
.L_x_3689:
[----:B------:R-:W4:Y:S01]  /*aee0*/  S2R R0, SR_TID.X ;  /* 0x0000000000007919 */ /* 0x000f220000002100 */
[----:B------:R-:W-:Y:S05]  /*aef0*/  WARPSYNC.ALL ;  /* 0x0000000000007948 */ /* 0x000fea0003800000 */
[----:B----4-:R-:W-:-:S05]  /*af00*/  SHF.R.U32.HI R0, RZ, 0x7, R0 ;  /* 0x00000007ff007819 */ /* 0x010fca0000011600 */
[----:B------:R-:W-:Y:S02]  /*af10*/  VIADD R0, R0, 0x8 ;  /* 0x0000000800007836 */ /* 0x000fe40000000000 */
[----:B0123--:R-:W-:Y:S01]  /*af20*/  IMAD.MOV.U32 R4, RZ, RZ, R38 ;  /* 0x000000ffff047224 */ /* 0x00ffe200078e0026 */
[----:B------:R-:W-:Y:S01]  /*af30*/  UIADD3 UR4, UP0, UR37, 0x228, URZ ;  /* 0x0000022825047890 */ /* 0x000fe2000ff1e03f */
[----:B------:R-:W-:Y:S01]  /*af40*/  IMAD.MOV.U32 R5, RZ, RZ, R53 ;  /* 0x000000ffff057224 */ /* 0x000fe200078e0035 */
[----:B------:R0:W-:Y:S01]  /*af50*/  BAR.SYNC.DEFER_BLOCKING R0, 0x100 ;  /* 0x000400000000751d */ /* 0x0001e20000010000 */
[----:B------:R-:W-:Y:S01]  /*af60*/  IMAD.MOV.U32 R6, RZ, RZ, R61 ;  /* 0x000000ffff067224 */ /* 0x000fe200078e003d */
[----:B------:R-:W-:Y:S01]  /*af70*/  UIADD3.X UR5, URZ, UR36, URZ, UP0, !UPT ;  /* 0x000000243f057290 */ /* 0x000fe200087fe43f */
[----:B------:R-:W-:Y:S01]  /*af80*/  IMAD.MOV.U32 R7, RZ, RZ, R62 ;  /* 0x000000ffff077224 */ /* 0x000fe200078e003e */
[----:B------:R-:W-:Y:S01]  /*af90*/  MOV R228, 0xb2b0 ;  /* 0x0000b2b000e47802 */ /* 0x000fe20000000f00 */
[----:B------:R-:W-:Y:S01]  /*afa0*/  IMAD.U32 R9, RZ, RZ, UR48 ;  /* 0x00000030ff097e24 */ /* 0x000fe2000f8e00ff */
[----:B------:R-:W-:Y:S01]  /*afb0*/  BSSY B0, `(.L_x_3716) ;  /* 0x0000030000007945 */ /* 0x000fe20003800000 */
[----:B------:R-:W-:Y:S01]  /*afc0*/  IMAD.U32 R8, RZ, RZ, UR4 ;  /* 0x00000004ff087e24 */ /* 0x000fe2000f8e00ff */
[----:B------:R1:W-:Y:S01]  /*afd0*/  STL.128 [R1+0x180], R4 ;  /* 0x0001800401007387 */ /* 0x0003e20000100c00 */
[----:B0-----:R-:W-:-:S02]  /*afe0*/  IMAD.U32 R0, RZ, RZ, UR46 ;  /* 0x0000002eff007e24 */ /* 0x001fc4000f8e00ff */
[----:B------:R-:W-:Y:S01]  /*aff0*/  IMAD.MOV.U32 R24, RZ, RZ, R58 ;  /* 0x000000ffff187224 */ /* 0x000fe200078e003a */
[----:B------:R-:W-:Y:S01]  /*b000*/  STL.64 [R1+0x210], R32 ;  /* 0x0002102001007387 */ /* 0x000fe20000100a00 */
[----:B------:R-:W-:Y:S02]  /*b010*/  IMAD.MOV.U32 R25, RZ, RZ, R57 ;  /* 0x000000ffff197224 */ /* 0x000fe400078e0039 */
[----:B------:R-:W-:Y:S02]  /*b020*/  IMAD.U32 R2, RZ, RZ, UR39 ;  /* 0x00000027ff027e24 */ /* 0x000fe4000f8e00ff */
[----:B------:R-:W-:Y:S01]  /*b030*/  IMAD.U32 R3, RZ, RZ, UR47 ;  /* 0x0000002fff037e24 */ /* 0x000fe2000f8e00ff */
[----:B------:R-:W-:Y:S04]  /*b040*/  STL.128 [R1+0x1a0], R24 ;  /* 0x0001a01801007387 */ /* 0x000fe80000100c00 */
[----:B------:R0:W-:Y:S01]  /*b050*/  STL.64 [R1+0x178], R2 ;  /* 0x0001780201007387 */ /* 0x0001e20000100a00 */
[----:B-1----:R-:W-:-:S02]  /*b060*/  IMAD.MOV.U32 R4, RZ, RZ, R40 ;  /* 0x000000ffff047224 */ /* 0x002fc400078e0028 */
[----:B------:R-:W-:Y:S02]  /*b070*/  IMAD.MOV.U32 R5, RZ, RZ, R56 ;  /* 0x000000ffff057224 */ /* 0x000fe400078e0038 */
[----:B------:R-:W-:Y:S02]  /*b080*/  IMAD.MOV.U32 R6, RZ, RZ, R54 ;  /* 0x000000ffff067224 */ /* 0x000fe400078e0036 */
[----:B------:R-:W-:Y:S02]  /*b090*/  IMAD.MOV.U32 R7, RZ, RZ, R55 ;  /* 0x000000ffff077224 */ /* 0x000fe400078e0037 */
[----:B0-----:R-:W-:-:S03]  /*b0a0*/  VIADD R2, R204, 0xffffffff ;  /* 0xffffffffcc027836 */ /* 0x001fc60000000000 */
        /* <DEDUP_REMOVED lines=10> */
[----:B------:R-:W-:Y:S02]  /*b150*/  IMAD.MOV.U32 R7, RZ, RZ, R46 ;  /* 0x000000ffff077224 */ /* 0x000fe400078e002e */
[----:B------:R-:W-:-:S03]  /*b160*/  IMAD.MOV.U32 R18, RZ, RZ, R35 ;  /* 0x000000ffff127224 */ /* 0x000fc600078e0023 */
[----:B------:R0:W-:Y:S04]  /*b170*/  STL.128 [R1+0x1f0], R4 ;  /* 0x0001f00401007387 */ /* 0x0001e80000100c00 */
        /* <DEDUP_REMOVED lines=10> */
[----:B------:R-:W-:Y:S01]  /*b220*/  IMAD.U32 R9, RZ, RZ, UR5 ;  /* 0x00000005ff097e24 */ /* 0x000fe2000f8e00ff */
[----:B------:R-:W-:-:S02]  /*b230*/  UIADD3 UR5, UR37, 0x178, URZ ;  /* 0x0000017825057890 */ /* 0x000fc4000fffe03f */
[----:B------:R0:W-:Y:S02]  /*b240*/  STL.128 [R1+0x1b0], R4 ;  /* 0x0001b00401007387 */ /* 0x0001e40000100c00 */
[----:B0-----:R-:W-:Y:S02]  /*b250*/  IMAD.MOV.U32 R4, RZ, RZ, R45 ;  /* 0x000000ffff047224 */ /* 0x001fe400078e002d */
[----:B------:R-:W-:Y:S02]  /*b260*/  IMAD.MOV.U32 R5, RZ, RZ, R43 ;  /* 0x000000ffff057224 */ /* 0x000fe400078e002b */
[----:B------:R-:W-:Y:S02]  /*b270*/  IMAD.MOV.U32 R6, RZ, RZ, R8 ;  /* 0x000000ffff067224 */ /* 0x000fe400078e0008 */
[----:B------:R-:W-:-:S05]  /*b280*/  IMAD.MOV.U32 R7, RZ, RZ, R9 ;  /* 0x000000ffff077224 */ /* 0x000fca00078e0009 */
[----:B------:R0:W-:Y:S02]  /*b290*/  STL.128 [R1+0x1d0], R4 ;  /* 0x0001d00401007387 */ /* 0x0001e40000100c00 */
[----:B0----5:R-:W-:Y:S05]  /*b2a0*/  CALL.REL.NOINC `($_ZN7cutlass13device_kernelIN5flash11enable_sm90INS1_16FlashAttnFwdSm90INS1_25CollectiveMainloopFwdSm90ILi2EN4cute5tupleIJNS5_1CILi1EEES8_S8_EEENS6_IJNS7_ILi128EEENS7_ILi96EEENS7_ILi64EEEEEELi256ENS_10bfloat16_tEfNS_4arch4Sm90ELb0ELb1ELb1ELb1ELb0ELb1ELb1ELb1ELb0ELb1ELb1ELb0EEENS1_21CollectiveEpilogueFwdINS6_IJSA_NS7_ILi256EEESB_EEES9_SE_SG_Li256ELb1ELb1ELb1ELb0EEENS1_36VarlenDynamicPersistentTileSchedulerILi128ELi96ELi256ELi128ELb1ELb1ELb1ELb1ELb0ELb1EEEEEEEEEvNT_6ParamsE$_ZZN5flash25CollectiveMainloopFwdSm90ILi2EN4cute5tupleIJNS1_1CILi1EEES4_S4_EEENS2_IJNS3_ILi128EEENS3_ILi96EEENS3_ILi64EEEEEELi256EN7cutlass10bfloat16_tEfNSA_4arch4Sm90ELb0ELb1ELb1ELb1ELb0ELb1ELb1ELb1ELb0ELb1ELb1ELb0EE3mmaINS_16FlashAttnFwdSm90ISE_NS_21CollectiveEpilogueFwdINS2_IJS6_NS3_ILi256EEES7_EEES5_SB_SD_Li256ELb1ELb1ELb1ELb0EEENS_36VarlenDynamicPersistentTileSchedulerILi128ELi96ELi256ELi128ELb1ELb1ELb1ELb1ELb0ELb1EEEE13SharedStorageENS1_6TensorINS1_11ArrayEngineIfLm128EEENS1_6LayoutINS2_IJNS2_IJNS3_ILi2EEEST_NS3_ILi32EEEEEES4_S4_EEENS2_IJNS2_IJS4_ST_NS3_ILi4EEEEEENS3_ILi0EEESZ_EEEEEEENS_7SoftmaxILi2ELi0EEEEEbRKNSE_6ParamsENSA_25PipelineTmaAsyncNoClusterILi2ENSA_16PipelineTmaAsyncILi2EEEEES1B_RNSA_13PipelineStateILj2EEERT0_RT1_iRiRKNS_16SeqlenInfoQKNewKILb1ELb1EEENS2_IJiiiiEEERT_ENKUliT_T0_T1_E_clIZSF_ISO_S12_S14_EbS17_S1B_S1B_S1E_S1G_S1I_iS1J_S1N_S1O_S1Q_EUlRS1R_iE0_NS3_ILb1EEES1Y_EEDaiS1R_S1S_S1T_) ;  /* 0x0000034800e47944 */ /* 0x021fea0003c00000 */
[----:B------:R-:W-:Y:S05]  /*b2b0*/  BSYNC B0 ;  /* 0x0000000000007941 */ /* 0x000fea0003800000 */
.L_x_3716:
[----:B------:R-:W2:Y:S01]  /*b2c0*/  LDL R4, [R1+0x70] ;  /* 0x0000700001047983 */ /* 0x000ea20000100800 */
[----:B------:R-:W0:Y:S08]  /*b2d0*/  LDC R0, c[0x0][0x448] ;  /* 0x00011200ff007b82 */ /* 0x000e300000000800 */
[----:B------:R-:W1:Y:S01]  /*b2e0*/  LDC.64 R2, c[0x0][0xad8] ;  /* 0x0002b600ff027b82 */ /* 0x000e620000000a00 */
[----:B0-----:R-:W-:-:S13]  /*b2f0*/  ISETP.NE.AND P0, PT, R0, 0x1, PT ;  /* 0x000000010000780c */ /* 0x001fda0003f05270 */
[----:B------:R-:W0:Y:S08]  /*b300*/  @P0 LDC R5, c[0x0][0x44c] ;  /* 0x00011300ff050b82 */ /* 0x000e300000000800 */
[----:B------:R-:W3:Y:S01]  /*b310*/  @P0 LDC R6, c[0x0][0x450] ;  /* 0x00011400ff060b82 */ /* 0x000ee20000000800 */
[----:B--2---:R-:W-:-:S04]  /*b320*/  IMAD.SHL.U32 R4, R4, 0x80, RZ ;  /* 0x0000008004047824 */ /* 0x004fc800078e00ff */
[----:B0-----:R-:W-:-:S04]  /*b330*/  @P0 IMAD.HI.U32 R5, R4, R5, RZ ;  /* 0x0000000504050227 */ /* 0x001fc800078e00ff */
[----:B------:R-:W-:Y:S01]  /*b340*/  IMAD.MOV.U32 R0, RZ, RZ, R4 ;  /* 0x000000ffff007224 */ /* 0x000fe200078e0004 */
[----:B---3--:R-:W-:Y:S02]  /*b350*/  @P0 SHF.R.U32.HI R0, RZ, R6, R5 ;  /* 0x00000006ff000219 */ /* 0x008fe40000011605 */
[----:B-1----:R-:W-:-:S03]  /*b360*/  ISETP.GE.AND P0, PT, R3, 0x1, PT ;  /* 0x000000010300780c */ /* 0x002fc60003f06270 */
[----:B------:R-:W-:Y:S02]  /*b370*/  IMAD.IADD R205, R205, 0x1, R0 ;  /* 0x00000001cdcd7824 */ /* 0x000fe400078e0200 */
[----:B------:R-:W-:Y:S02]  /*b380*/  VIADD R0, R204, 0xfffffffe ;  /* 0xfffffffecc007836 */ /* 0x000fe40000000000 */
[----:B------:R-:W-:-:S06]  /*b390*/  IMAD.IADD R2, R205, 0x1, R2 ;  /* 0x00000001cd027824 */ /* 0x000fcc00078e0202 */
[----:B------:R-:W-:Y:S05]  /*b3a0*/  @!P0 BRA `(.L_x_3717) ;  /* 0x0000000000488947 */ /* 0x000fea0003800000 */
        /* <DEDUP_REMOVED lines=11> */
.L_x_3719:
[----:B------:R-:W-:-:S13]  /*b460*/  ISETP.NE.AND P0, PT, R3, 0x1, PT ;  /* 0x000000010300780c */ /* 0x000fda0003f05270 */
[----:B------:R-:W0:Y:S02]  /*b470*/  @P0 LDC.64 R6, c[0x0][0xae0] ;  /* 0x0002b800ff060b82 */ /* 0x000e240000000a00 */
[----:B0-----:R-:W-:-:S05]  /*b480*/  @P0 IMAD.HI.U32 R6, R5, R6, RZ ;  /* 0x0000000605060227 */ /* 0x001fca00078e00ff */
[----:B------:R-:W-:-:S07]  /*b490*/  @P0 SHF.R.U32.HI R5, RZ, R7, R6 ;  /* 0x00000007ff050219 */ /* 0x000fce0000011606 */
.L_x_3720:
[----:B------:R-:W-:Y:S05]  /*b4a0*/  BSYNC B0 ;  /* 0x0000000000007941 */ /* 0x000fea0003800000 */
.L_x_3718:
[----:B------:R-:W-:-:S05]  /*b4b0*/  IMAD R3, R5, R3, R3 ;  /* 0x0000000305037224 */ /* 0x000fca00078e0203 */
[----:B------:R-:W-:-:S07]  /*b4c0*/  VIMNMX R2, R2, R3, PT ;  /* 0x0000000302027248 */ /* 0x000fce0003fe0100 */
.L_x_3717:
[----:B------:R-:W-:-:S05]  /*b4d0*/  IMAD.HI R2, R2, 0x2aaaaaab, RZ ;  /* 0x2aaaaaab02027827 */ /* 0x000fca00078e02ff */
[----:B------:R-:W-:-:S04]  /*b4e0*/  SHF.R.U32.HI R3, RZ, 0x1f, R2 ;  /* 0x0000001fff037819 */ /* 0x000fc80000011602 */
[----:B------:R-:W-:-:S04]  /*b4f0*/  LEA.HI.SX32 R2, R2, R3, 0x1c ;  /* 0x0000000302027211 */ /* 0x000fc800078fe2ff */
[----:B------:R-:W-:-:S04]  /*b500*/  VIMNMX R3, R189, R2, !PT ;  /* 0x00000002bd037248 */ /* 0x000fc80007fe0100 */
[----:B------:R-:W-:-:S13]  /*b510*/  ISETP.GE.AND P0, PT, R0, R3, PT ;  /* 0x000000030000720c */ /* 0x000fda0003f06270 */
[----:B------:R-:W-:Y:S05]  /*b520*/  @!P0 BRA `(.L_x_3721) ;  /* 0x000000b000808947 */ /* 0x000fea0003800000 */
.L_x_3748:
        /* <DEDUP_REMOVED lines=16> */
[----:B-1----:R-:W-:Y:S01]  /*b630*/  @!P0 IMAD.MOV.U32 R5, RZ, RZ, RZ ;  /* 0x000000ffff058224 */ /* 0x002fe200078e00ff */
[----:B--2---:R-:W-:-:S04]  /*b640*/  LOP3.LUT R2, R2, 0x1, RZ, 0xfc, !PT ;  /* 0x0000000102027812 */ /* 0x004fc800078efcff */
[----:B------:R-:W-:-:S13]  /*b650*/  ISETP.NE.AND P1, PT, R2, 0x3, PT ;  /* 0x000000030200780c */ /* 0x000fda0003f25270 */
[----:B0-----:R-:W-:Y:S05]  /*b660*/  @!P1 BRA `(.L_x_3723) ;  /* 0x0000000000049947 */ /* 0x001fea0003800000 */
[----:B------:R-:W-:Y:S01]  /*b670*/  BPT.TRAP 0x1 ;  /* 0x000000040000795c */ /* 0x000fe20000300000 */
.L_x_3723:
[----:B------:R-:W-:Y:S05]  /*b680*/  BSYNC B0 ;  /* 0x0000000000007941 */ /* 0x000fea0003800000 */
.L_x_3722:
        /* <DEDUP_REMOVED lines=13> */
.L_x_3725:
[----:B------:R-:W-:Y:S05]  /*b760*/  BSYNC B0 ;  /* 0x0000000000007941 */ /* 0x000fea0003800000 */
.L_x_3724:
        /* <DEDUP_REMOVED lines=8> */
.L_x_3727:
[----:B------:R-:W-:Y:S05]  /*b7f0*/  BSYNC B0 ;  /* 0x0000000000007941 */ /* 0x000fea0003800000 */
.L_x_3726:
[----:B------:R-:W2:Y:S04]  /*b800*/  LD.E R13, desc[UR42][R16.64+0x218] ;  /* 0x0002182a100d7980 */ /* 0x000ea8000c101900 */
[----:B------:R-:W2:Y:S01]  /*b810*/  LDL.64 R10, [R1+0xa0] ;  /* 0x0000a000010a7983 */ /* 0x000ea20000100a00 */
[----:B------:R-:W-:Y:S05]  /*b820*/  WARPSYNC.ALL ;  /* 0x0000000000007948 */ /* 0x000fea0003800000 */
[----:B------:R-:W3:Y:S04]  /*b830*/  LDL.64 R18, [R1+0x98] ;  /* 0x0000980001127983 */ /* 0x000ee80000100a00 */
[----:B------:R-:W4:Y:S04]  /*b840*/  LDL.64 R4, [R1+0x98] ;  /* 0x0000980001047983 */ /* 0x000f280000100a00 */
[----:B0----5:R-:W4:Y:S01]  /*b850*/  LDL.64 R6, [R1+0x98] ;  /* 0x0000980001067983 */ /* 0x021f220000100a00 */
[----:B--2---:R-:W-:-:S03]  /*b860*/  IMAD R10, R13, 0x300, R10 ;  /* 0x000003000d0a7824 */ /* 0x004fc600078e020a */
[----:B------:R-:W2:Y:S01]  /*b870*/  LDL.64 R8, [R1+0x98] ;  /* 0x0000980001087983 */ /* 0x000ea20000100a00 */
[----:B------:R-:W-:Y:S01]  /*b880*/  R2UR UR7, R11 ;  /* 0x000000000b0772ca */ /* 0x000fe200000e0000 */
[----:B------:R-:W-:Y:S01]  /*b890*/  WARPGROUP.ARRIVE ;  /* 0x00000000000079c5 */ /* 0x000fe20000000000 */
[C---:B------:R-:W-:Y:S01]  /*b8a0*/  R2UR UR6, R10.reuse ;  /* 0x000000000a0672ca */ /* 0x040fe200000e0000 */
[----:B------:R-:W2:Y:S01]  /*b8b0*/  LDL R20, [R1+0x54] ;  /* 0x0000540001147983 */ /* 0x000ea20000100800 */
[----:B------:R-:W-:Y:S02]  /*b8c0*/  VIADD R12, R10, 0x2 ;  /* 0x000000020a0c7836 */ /* 0x000fe40000000000 */
[----:B------:R-:W-:Y:S02]  /*b8d0*/  IMAD.MOV.U32 R13, RZ, RZ, R11 ;  /* 0x000000ffff0d7224 */ /* 0x000fe400078e000b */
[----:B------:R-:W-:Y:S01]  /*b8e0*/  IMAD.MOV.U32 R2, RZ, RZ, 0x1 ;  /* 0x00000001ff027424 */ /* 0x000fe200078e00ff */
        /* <DEDUP_REMOVED lines=44> */
.L_x_3730:
[----:B------:R-:W-:Y:S05]  /*bbb0*/  BSYNC B0 ;  /* 0x0000000000007941 */ /* 0x000fea0003800000 */
.L_x_3729:
        /* <DEDUP_REMOVED lines=10> */
.L_x_3732:
[----:B------:R-:W-:Y:S05]  /*bc60*/  BSYNC B0 ;  /* 0x0000000000007941 */ /* 0x000fea0003800000 */
.L_x_3731:
[----:B------:R-:W-:Y:S04]  /*bc70*/  BSSY B0, `(.L_x_3733) ;  /* 0x0000006000007945 */ /* 0x000fe80003800000 */
[----:B-1----:R-:W-:Y:S05]  /*bc80*/  @P0 BRA `(.L_x_3734) ;  /* 0x0000000000100947 */ /* 0x002fea0003800000 */
[----:B-----5:R-:W-:Y:S01]  /*bc90*/  IMAD R4, R4, 0x8, R7 ;  /* 0x0000000804047824 */ /* 0x020fe200078e0207 */
[----:B------:R-:W-:-:S04]  /*bca0*/  SHF.L.U32 R5, R5, 0x1f, RZ ;  /* 0x0000001f05057819 */ /* 0x000fc800000006ff */
[----:B------:R-:W1:Y:S02]  /*bcb0*/  SYNCS.PHASECHK.TRANS64.TRYWAIT P0, [R4+URZ], R5 ;  /* 0x00000005040075a7 */ /* 0x000e64000800017f */
[----:B-1----:R-:W-:Y:S05]  /*bcc0*/  @!P0 BRA `(.L_x_3735) ;  /* 0x0000030400f48947 */ /* 0x002fea0003800000 */
.L_x_3734:
[----:B------:R-:W-:Y:S05]  /*bcd0*/  BSYNC B0 ;  /* 0x0000000000007941 */ /* 0x000fea0003800000 */
.L_x_3733:
[----:B0-----:R-:W2:Y:S04]  /*bce0*/  LD.E R19, desc[UR42][R16.64+0x218] ;  /* 0x0002182a10137980 */ /* 0x001ea8000c101900 */
[----:B-1---5:R-:W2:Y:S04]  /*bcf0*/  LDL.64 R4, [R1+0x118] ;  /* 0x0001180001047983 */ /* 0x022ea80000100a00 */
[----:B------:R-:W3:Y:S04]  /*bd00*/  LDL R18, [R1+0x90] ;  /* 0x0000900001127983 */ /* 0x000ee80000100800 */
        /* <DEDUP_REMOVED lines=178> */
[----:B0-----:R-:W-:Y:S01]  /*c830*/  LOP3.LUT R21, R20, 0x7f, RZ, 0xc0, !PT ;  /* 0x0000007f14157812 */ /* 0x001fe200078ec0ff */
[----:B------:R-:W-:Y:S03]  /*c840*/  STL [R1+0x90], R2 ;  /* 0x0000900201007387 */ /* 0x000fe60000100800 */
[----:B------:R-:W-:Y:S01]  /*c850*/  ISETP.NE.AND P0, PT, R21, RZ, PT ;  /* 0x000000ff1500720c */ /* 0x000fe20003f05270 */
[----:B------:R-:W-:Y:S01]  /*c860*/  STL [R1+0x90], R2 ;  /* 0x0000900201007387 */ /* 0x000fe20000100800 */
[----:B------:R-:W-:-:S03]  /*c870*/  SHF.R.U32.HI R20, RZ, 0x7, R20 ;  /* 0x00000007ff147819 */ /* 0x000fc60000011614 */
        /* <DEDUP_REMOVED lines=21> */
[----:B------:R-:W2:Y:S04]  /*c9d0*/  LDL R73, [R1+0x13c] ;  /* 0x00013c0001497983 */ /* 0x000ea80000100800 */
[----:B------:R-:W3:Y:S04]  /*c9e0*/  LDL R72, [R1+0x70] ;  /* 0x0000700001487983 */ /* 0x000ee80000100800 */
[----:B-1----:R-:W4:Y:S04]  /*c9f0*/  LDL.64 R4, [R1+0x170] ;  /* 0x0001700001047983 */ /* 0x002f280000100a00 */
[----:B------:R-:W2:Y:S04]  /*ca00*/  LDL.64 R12, [R1+0x160] ;  /* 0x00016000010c7983 */ /* 0x000ea80000100a00 */
[----:B------:R-:W3:Y:S04]  /*ca10*/  LDL R21, [R1+0x168] ;  /* 0x0001680001157983 */ /* 0x000ee80000100800 */
[----:B------:R-:W3:Y:S04]  /*ca20*/  LDL.128 R8, [R1+0x150] ;  /* 0x0001500001087983 */ /* 0x000ee80000100c00 */
[----:B----4-:R-:W4:Y:S04]  /*ca30*/  LD.E R19, desc[UR42][R4.64] ;  /* 0x0000002a04137980 */ /* 0x010f28000c101900 */
[----:B0-----:R-:W4:Y:S01]  /*ca40*/  LDL.128 R4, [R1+0x140] ;  /* 0x0001400001047983 */ /* 0x001f220000100c00 */
[----:B--2---:R-:W-:-:S02]  /*ca50*/  ISETP.NE.AND P1, PT, R12, 0x1, PT ;  /* 0x000000010c00780c */ /* 0x004fc40003f25270 */
[----:B---3--:R-:W-:Y:S01]  /*ca60*/  ISETP.GE.AND P2, PT, R9, 0x1, PT ;  /* 0x000000010900780c */ /* 0x008fe20003f46270 */
[----:B------:R-:W-:Y:S01]  /*ca70*/  BSSY B0, `(.L_x_3736) ;  /* 0x000009e000007945 */ /* 0x000fe20003800000 */
[-C--:B----4-:R-:W-:Y:S01]  /*ca80*/  FMUL.FTZ R15, R26, R19.reuse ;  /* 0x000000131a0f7220 */ /* 0x090fe20000410000 */
[-C--:B------:R-:W-:Y:S01]  /*ca90*/  FMUL.FTZ R26, R30, R19.reuse ;  /* 0x000000131e1a7220 */ /* 0x080fe20000410000 */
[-C--:B------:R-:W-:Y:S01]  /*caa0*/  FMUL.FTZ R30, R32, R19.reuse ;  /* 0x00000013201e7220 */ /* 0x080fe20000410000 */
[-C--:B------:R-:W-:Y:S01]  /*cab0*/  FMUL.FTZ R32, R36, R19.reuse ;  /* 0x0000001324207220 */ /* 0x080fe20000410000 */
[----:B------:R-:W-:Y:S01]  /*cac0*/  SHF.R.S32.HI R36, RZ, 0x1f, R73 ;  /* 0x0000001fff247819 */ /* 0x000fe20000011449 */
[-C--:B------:R-:W-:Y:S01]  /*cad0*/  FMUL.FTZ R74, R50, R19.reuse ;  /* 0x00000013324a7220 */ /* 0x080fe20000410000 */
[----:B------:R-:W-:Y:S02]  /*cae0*/  FMUL.FTZ R50, R52, R19 ;  /* 0x0000001334327220 */ /* 0x000fe40000410000 */
[----:B------:R-:W-:Y:S01]  /*caf0*/  LEA.HI R52, R36, R73, RZ, 0x7 ;  /* 0x0000004924347211 */ /* 0x000fe200078f38ff */
[----:B------:R-:W-:-:S03]  /*cb00*/  FMUL.FTZ R76, R54, R19 ;  /* 0x00000013364c7220 */ /* 0x000fc60000410000 */
        /* <DEDUP_REMOVED lines=24> */
[-C--:B------:R-:W-:Y:S01]  /*cc90*/  FMUL.FTZ R57, R58, R19.reuse ;  /* 0x000000133a397220 */ /* 0x080fe20000410000 */
[----:B------:R-:W-:Y:S01]  /*cca0*/  FMUL.FTZ R53, R61, R19 ;  /* 0x000000133d357220 */ /* 0x000fe20000410000 */
        /* <DEDUP_REMOVED lines=26> */
[----:B------:R-:W-:Y:S02]  /*ce50*/  IMAD.MOV.U32 R21, RZ, RZ, -0x60 ;  /* 0xffffffa0ff157424 */ /* 0x000fe400078e00ff */
[----:B------:R-:W-:Y:S01]  /*ce60*/  FMUL.FTZ R20, R25, R19 ;  /* 0x0000001319147220 */ /* 0x000fe20000410000 */
[----:B------:R-:W-:Y:S01]  /*ce70*/  IMAD.IADD R54, R54, 0x1, -R13 ;  /* 0x0000000136367824 */ /* 0x000fe200078e0a0d */
[----:B------:R-:W0:Y:S01]  /*ce80*/  SHFL.IDX PT, R52, R80, RZ, 0x1c1f ;  /* 0x001c1fff50347589 */ /* 0x000e2200000e0000 */
[----:B------:R-:W-:Y:S02]  /*ce90*/  IMAD R21, R0, R21, 0x1 ;  /* 0x0000000100157424 */ /* 0x000fe400078e0215 */
[-C--:B------:R-:W-:Y:S01]  /*cea0*/  FMUL.FTZ R25, R31, R19.reuse ;  /* 0x000000131f197220 */ /* 0x080fe20000410000 */
[-C--:B------:R-:W-:Y:S01]  /*ceb0*/  FMUL.FTZ R31, R33, R19.reuse ;  /* 0x00000013211f7220 */ /* 0x080fe20000410000 */
[-C--:B------:R-:W-:Y:S01]  /*cec0*/  FMUL.FTZ R33, R63, R19.reuse ;  /* 0x000000133f217220 */ /* 0x080fe20000410000 */
[----:B------:R-:W-:Y:S01]  /*ced0*/  FMUL.FTZ R61, R67, R19 ;  /* 0x00000013433d7220 */ /* 0x000fe20000410000 */
[----:B------:R-:W-:-:S02]  /*cee0*/  IMAD R54, R54, -0x2, R21 ;  /* 0xfffffffe36367824 */ /* 0x000fc400078e0215 */
        /* <DEDUP_REMOVED lines=12> */
[----:B------:R-:W1:Y:S01]  /*cfb0*/  MUFU.TANH R14, R14 ;  /* 0x0000000e000e7308 */ /* 0x000e620000002400 */
[----:B------:R-:W-:-:S02]  /*cfc0*/  IADD3 R36, -R4, R54, R5 ;  /* 0x0000003604247210 */ /* 0x000fc40007ffe105 */
[----:B------:R-:W-:-:S05]  /*cfd0*/  LOP3.LUT R19, RZ, R6, RZ, 0x33, !PT ;  /* 0x00000006ff137212 */ /* 0x000fca00078e33ff */
        /* <DEDUP_REMOVED lines=46> */
[----:B------:R-:W1:Y:S01]  /*d2c0*/  MUFU.TANH R21, R21 ;  /* 0x0000001500157308 */ /* 0x000e620000002400 */
[----:B------:R-:W-:-:S02]  /*d2d0*/  IMAD.IADD R71, R36, 0x1, R7 ;  /* 0x0000000124477824 */ /* 0x000fc400078e0207 */
[----:B------:R-:W-:Y:S02]  /*d2e0*/  IMAD.IADD R73, R36, 0x1, R19 ;  /* 0x0000000124497824 */ /* 0x000fe400078e0213 */
[----:B------:R-:W-:Y:S02]  /*d2f0*/  IMAD R79, R0, -0x60, R8 ;  /* 0xffffffa0004f7824 */ /* 0x000fe400078e0208 */
        /* <DEDUP_REMOVED lines=14> */
.L_x_3739:
[----:B------:R-:W-:-:S13]  /*d3e0*/  ISETP.NE.AND P1, PT, R9, 0x1, PT ;  /* 0x000000010900780c */ /* 0x000fda0003f25270 */
[----:B------:R-:W-:-:S05]  /*d3f0*/  @P1 IMAD.HI.U32 R36, R8, R10, RZ ;  /* 0x0000000a08241227 */ /* 0x000fca00078e00ff */
[----:B------:R-:W-:-:S07]  /*d400*/  @P1 SHF.R.U32.HI R8, RZ, R11, R36 ;  /* 0x0000000bff081219 */ /* 0x000fce0000011624 */
.L_x_3740:
[----:B------:R-:W-:Y:S05]  /*d410*/  BSYNC B1 ;  /* 0x0000000000017941 */ /* 0x000fea0003800000 */
.L_x_3738:
[----:B------:R-:W-:-:S05]  /*d420*/  IMAD R8, R8, R9, R81 ;  /* 0x0000000908087224 */ /* 0x000fca00078e0251 */
[----:B------:R-:W-:Y:S02]  /*d430*/  VIMNMX R7, R7, R8, !PT ;  /* 0x0000000807077248 */ /* 0x000fe40007fe0100 */
[----:B------:R-:W-:-:S07]  /*d440*/  VIADDMNMX R6, R8, R9, R6, PT ;  /* 0x0000000908067246 */ /* 0x000fce0003800106 */
.L_x_3737:
[----:B------:R-:W-:Y:S05]  /*d450*/  BSYNC B0 ;  /* 0x0000000000007941 */ /* 0x000fea0003800000 */
.L_x_3736:
[C---:B------:R-:W-:Y:S01]  /*d460*/  ISETP.GE.AND P1, PT, R79.reuse, 0x9, PT ;  /* 0x000000094f00780c */ /* 0x040fe20003f26270 */
[----:B------:R-:W0:Y:S01]  /*d470*/  SHFL.IDX PT, R80, R80, 0x1, 0x1c1f ;  /* 0x003c1f0050507f89 */ /* 0x000e2200000e0000 */
[----:B------:R-:W-:Y:S01]  /*d480*/  ISETP.GE.AND P2, PT, R79, 0x2, PT ;  /* 0x000000024f00780c */ /* 0x000fe20003f46270 */
[----:B------:R-:W-:Y:S01]  /*d490*/  BSSY B0, `(.L_x_3741) ;  /* 0x0000087000007945 */ /* 0x000fe20003800000 */
[----:B------:R-:W-:Y:S02]  /*d4a0*/  P2R R19, PR, RZ, 0x2 ;  /* 0x00000002ff137803 */ /* 0x000fe40000000000 */
[----:B------:R-:W-:Y:S02]  /*d4b0*/  ISETP.GT.AND P1, PT, R7, 0x8, !P1 ;  /* 0x000000080700780c */ /* 0x000fe40004f24270 */
[----:B------:R-:W-:Y:S02]  /*d4c0*/  P2R R8, PR, RZ, 0x4 ;  /* 0x00000004ff087803 */ /* 0x000fe40000000000 */
[----:B------:R-:W-:-:S02]  /*d4d0*/  ISETP.LT.OR P1, PT, R6, 0x9, P1 ;  /* 0x000000090600780c */ /* 0x000fc40000f21670 */
[----:B------:R-:W-:Y:S02]  /*d4e0*/  ISETP.GT.AND P2, PT, R7, 0x1, !P2 ;  /* 0x000000010700780c */ /* 0x000fe40005744270 */
[----:B------:R-:W-:Y:S02]  /*d4f0*/  ISETP.GE.AND P3, PT, R79, 0xa, PT ;  /* 0x0000000a4f00780c */ /* 0x000fe40003f66270 */
[----:B------:R-:W-:Y:S02]  /*d500*/  FSEL R162, R24, -INF , !P1 ;  /* 0xff80000018a27808 */ /* 0x000fe40004800000 */
[----:B------:R-:W-:Y:S02]  /*d510*/  ISETP.LT.OR P2, PT, R6, 0x2, P2 ;  /* 0x000000020600780c */ /* 0x000fe40001741670 */
[----:B------:R-:W-:Y:S02]  /*d520*/  ISETP.GT.AND P1, PT, R7, 0x9, !P3 ;  /* 0x000000090700780c */ /* 0x000fe40005f24270 */
[----:B------:R-:W-:-:S02]  /*d530*/  FSEL R72, R20, -INF , !P2 ;  /* 0xff80000014487808 */ /* 0x000fc40005000000 */
        /* <DEDUP_REMOVED lines=85> */
[----:B------:R-:W-:Y:S01]  /*da90*/  FSEL R32, R63, -INF , !P3 ;  /* 0xff8000003f207808 */ /* 0x000fe20005800000 */
[----:B0-----:R-:W-:Y:S01]  /*daa0*/  IMAD.IADD R63, R73, 0x1, R80 ;  /* 0x00000001493f7824 */ /* 0x001fe200078e0250 */
        /* <DEDUP_REMOVED lines=11> */
[----:B-1----:R-:W-:Y:S01]  /*db60*/  FSEL R160, R14, -INF , !P6 ;  /* 0xff8000000ea07808 */ /* 0x002fe20007000000 */
[----:B------:R-:W-:Y:S01]  /*db70*/  IMAD.IADD R14, R71, 0x1, R80 ;  /* 0x00000001470e7824 */ /* 0x000fe200078e0250 */
[----:B------:R-:W-:-:S04]  /*db80*/  ISETP.GE.AND P6, PT, R79, 0x5a, PT ;  /* 0x0000005a4f00780c */ /* 0x000fc80003fc6270 */
[----:B------:R-:W-:Y:S02]  /*db90*/  P2R R65, PR, RZ, 0x40 ;  /* 0x00000040ff417803 */ /* 0x000fe40000000000 */
        /* <DEDUP_REMOVED lines=15> */
.L_x_3744:
[----:B------:R-:W-:-:S13]  /*dc90*/  ISETP.NE.AND P6, PT, R9, 0x1, PT ;  /* 0x000000010900780c */ /* 0x000fda0003fc5270 */
[----:B------:R-:W-:-:S05]  /*dca0*/  @P6 IMAD.HI.U32 R10, R4, R10, RZ ;  /* 0x0000000a040a6227 */ /* 0x000fca00078e00ff */
[----:B------:R-:W-:-:S07]  /*dcb0*/  @P6 SHF.R.U32.HI R4, RZ, R11, R10 ;  /* 0x0000000bff046219 */ /* 0x000fce000001160a */
.L_x_3745:
[----:B------:R-:W-:Y:S05]  /*dcc0*/  BSYNC B1 ;  /* 0x0000000000017941 */ /* 0x000fea0003800000 */
.L_x_3743:
[----:B------:R-:W-:-:S05]  /*dcd0*/  IMAD R4, R4, R9, R81 ;  /* 0x0000000904047224 */ /* 0x000fca00078e0251 */
[----:B------:R-:W-:Y:S02]  /*dce0*/  VIADDMNMX R14, R4, R9, R14, PT ;  /* 0x00000009040e7246 */ /* 0x000fe4000380010e */
[----:B------:R-:W-:-:S07]  /*dcf0*/  VIMNMX R63, R63, R4, !PT ;  /* 0x000000043f3f7248 */ /* 0x000fce0007fe0100 */
.L_x_3742:
[----:B------:R-:W-:Y:S05]  /*dd00*/  BSYNC B0 ;  /* 0x0000000000007941 */ /* 0x000fea0003800000 */
.L_x_3741:
[----:B------:R-:W2:Y:S01]  /*dd10*/  LDL.64 R6, [R1+0x230] ;  /* 0x0002300001067983 */ /* 0x000ea20000100a00 */
        /* <DEDUP_REMOVED lines=52> */
[----:B------:R-:W-:Y:S01]  /*e060*/  ISETP.NE.AND P5, PT, R90, RZ, PT ;  /* 0x000000ff5a00720c */ /* 0x000fe20003fa5270 */
[----:B------:R-:W3:Y:S03]  /*e070*/  LDL R74, [R1+0x250] ;  /* 0x00025000014a7983 */ /* 0x000ee60000100800 */
        /* <DEDUP_REMOVED lines=20> */
[----:B------:R-:W-:Y:S02]  /*e1c0*/  ISETP.GT.AND P1, PT, R63, 0x49, !P1 ;  /* 0x000000493f00780c */ /* 0x000fe40004f24270 */
[----:B------:R-:W-:Y:S02]  /*e1d0*/  ISETP.LT.OR P5, PT, R14, 0x49, P5 ;  /* 0x000000490e00780c */ /* 0x000fe40002fa1670 */
[----:B--2---:R-:W-:Y:S02]  /*e1e0*/  FMNMX.FTZ R4, R160, R6, !PT ;  /* 0x00000006a0047209 */ /* 0x004fe40007810000 */
[----:B------:R-:W-:-:S02]  /*e1f0*/  FSEL R19, R78, -INF , !P5 ;  /* 0xff8000004e137808 */ /* 0x000fc40006800000 */
[----:B------:R-:W-:Y:S02]  /*e200*/  FMNMX.FTZ R4, R72, R4, !PT ;  /* 0x0000000448047209 */ /* 0x000fe40007810000 */
[C---:B------:R-:W-:Y:S02]  /*e210*/  ISETP.GT.AND P2, PT, R63.reuse, 0x50, !P2 ;  /* 0x000000503f00780c */ /* 0x040fe40005744270 */
[----:B------:R-:W-:Y:S02]  /*e220*/  FMNMX.FTZ R4, R162, R4, !PT ;  /* 0x00000004a2047209 */ /* 0x000fe40007810000 */
[----:B------:R-:W-:Y:S02]  /*e230*/  ISETP.GT.AND P3, PT, R63, 0x51, !P3 ;  /* 0x000000513f00780c */ /* 0x000fe40005f64270 */
[----:B------:R-:W-:Y:S02]  /*e240*/  FMNMX.FTZ R4, R70, R4, !PT ;  /* 0x0000000446047209 */ /* 0x000fe40007810000 */
[----:B------:R-:W-:-:S02]  /*e250*/  ISETP.NE.AND P6, PT, R65, RZ, PT ;  /* 0x000000ff4100720c */ /* 0x000fc40003fc5270 */
        /* <DEDUP_REMOVED lines=18> */
[----:B------:R-:W-:-:S04]  /*e380*/  FMNMX.FTZ R5, R44, R5, !PT ;  /* 0x000000052c057209 */ /* 0x000fc80007810000 */
[----:B------:R-:W-:Y:S02]  /*e390*/  FMNMX.FTZ R9, R42, R5, !PT ;  /* 0x000000052a097209 */ /* 0x000fe40007810000 */
        /* <DEDUP_REMOVED lines=16> */
[----:B------:R-:W-:Y:S01]  /*e4a0*/  FMNMX.FTZ R5, R25, R4, !PT ;  /* 0x0000000419057209 */ /* 0x000fe20007810000 */
[----:B------:R-:W0:Y:S01]  /*e4b0*/  SHFL.BFLY PT, R9, R8, 0x2, 0x1f ;  /* 0x0c401f0008097f89 */ /* 0x000e2200000e0000 */
[----:B------:R-:W-:Y:S02]  /*e4c0*/  ISETP.LT.OR P1, PT, R14, 0x4a, P1 ;  /* 0x0000004a0e00780c */ /* 0x000fe40000f21670 */
        /* <DEDUP_REMOVED lines=17> */
[----:B0-----:R-:W-:Y:S02]  /*e5e0*/  FMNMX.FTZ R10, R8, R9, !PT ;  /* 0x00000009080a7209 */ /* 0x001fe40007810000 */
[----:B------:R-:W-:-:S05]  /*e5f0*/  FMNMX.FTZ R9, R63, R4, !PT ;  /* 0x000000043f097209 */ /* 0x000fca0007810000 */
[----:B------:R-:W-:Y:S04]  /*e600*/  STL.64 [R1+0x230], R8 ;  /* 0x0002300801007387 */ /* 0x000fe80000100a00 */
[----:B------:R-:W2:Y:S04]  /*e610*/  LDL R12, [R1+0x234] ;  /* 0x00023400010c7983 */ /* 0x000ea80000100800 */
[----:B------:R-:W0:Y:S02]  /*e620*/  SHFL.BFLY PT, R5, R10, 0x1, 0x1f ;  /* 0x0c201f000a057f89 */ /* 0x000e2400000e0000 */
[----:B0-----:R-:W-:-:S02]  /*e630*/  FMNMX.FTZ R10, R10, R5, !PT ;  /* 0x000000050a0a7209 */ /* 0x001fc40007810000 */
[----:B------:R-:W4:Y:S04]  /*e640*/  LDL.64 R4, [R1+0x240] ;  /* 0x0002400001047983 */ /* 0x000f280000100a00 */
[----:B------:R-:W-:Y:S04]  /*e650*/  STL [R1+0x230], R10 ;  /* 0x0002300a01007387 */ /* 0x000fe80000100800 */
[----:B------:R-:W5:Y:S04]  /*e660*/  LDL R14, [R1+0x230] ;  /* 0x00023000010e7983 */ /* 0x000f680000100800 */
[----:B--2---:R-:W0:Y:S02]  /*e670*/  SHFL.BFLY PT, R9, R12, 0x2, 0x1f ;  /* 0x0c401f000c097f89 */ /* 0x004e2400000e0000 */
[----:B0-----:R-:W-:-:S05]  /*e680*/  FMNMX.FTZ R9, R9, R12, !PT ;  /* 0x0000000c09097209 */ /* 0x001fca0007810000 */
[----:B------:R-:W0:Y:S01]  /*e690*/  SHFL.BFLY PT, R8, R9, 0x1, 0x1f ;  /* 0x0c201f0009087f89 */ /* 0x000e2200000e0000 */
[----:B-----5:R-:W-:Y:S01]  /*e6a0*/  FSETP.NEU.FTZ.AND P1, PT, R14, -INF , PT ;  /* 0xff8000000e00780b */ /* 0x020fe20003f3d000 */
[----:B---3--:R-:W-:-:S03]  /*e6b0*/  FMUL.FTZ R11, R74, R14 ;  /* 0x0000000e4a0b7220 */ /* 0x008fc60000410000 */
[----:B------:R-:W-:Y:S02]  /*e6c0*/  FSEL R65, R14, RZ, P1 ;  /* 0x000000ff0e417208 */ /* 0x000fe40000800000 */
[----:B------:R-:W-:-:S03]  /*e6d0*/  FSEL R11, R11, RZ, P1 ;  /* 0x000000ff0b0b7208 */ /* 0x000fc60000800000 */
[----:B------:R-:W-:Y:S01]  /*e6e0*/  FADD.FTZ R65, R6, -R65 ;  /* 0x8000004106417221 */ /* 0x000fe20000010000 */
[----:B0-----:R-:W-:-:S04]  /*e6f0*/  FMNMX.FTZ R8, R9, R8, !PT ;  /* 0x0000000809087209 */ /* 0x001fc80007810000 */
[C---:B------:R-:W-:Y:S01]  /*e700*/  FSETP.NEU.FTZ.AND P1, PT, R8.reuse, -INF , PT ;  /* 0xff8000000800780b */ /* 0x040fe20003f3d000 */
[----:B------:R-:W-:-:S03]  /*e710*/  FMUL.FTZ R6, R8, R74 ;  /* 0x0000004a08067220 */ /* 0x000fc60000410000 */
[----:B------:R-:W-:Y:S02]  /*e720*/  FSEL R10, R8, RZ, P1 ;  /* 0x000000ff080a7208 */ /* 0x000fe40000800000 */
[----:B------:R-:W-:Y:S01]  /*e730*/  FSEL R6, R6, RZ, P1 ;  /* 0x000000ff06067208 */ /* 0x000fe20000800000 */
        /* <DEDUP_REMOVED lines=24> */
[----:B------:R-:W-:Y:S01]  /*e8c0*/  FADD.FTZ R7, R7, -R10 ;  /* 0x8000000a07077221 */ /* 0x000fe20000010000 */
[-C--:B------:R-:W-:Y:S01]  /*e8d0*/  FMUL.FTZ R11, R65, R74.reuse ;  /* 0x0000004a410b7220 */ /* 0x080fe20000410000 */
[----:B------:R-:W-:-:S02]  /*e8e0*/  FFMA.FTZ R32, R40, R74, -R6 ;  /* 0x0000004a28207223 */ /* 0x000fc40000010806 */
[----:B------:R-:W-:Y:S01]  /*e8f0*/  FMUL.FTZ R7, R74, R7 ;  /* 0x000000074a077220 */ /* 0x000fe20000410000 */
[-CC-:B------:R-:W-:Y:S01]  /*e900*/  FFMA.FTZ R161, R31, R74.reuse, -R6.reuse ;  /* 0x0000004a1fa17223 */ /* 0x180fe20000010806 */
[----:B------:R-:W-:Y:S01]  /*e910*/  MUFU.EX2 R160, R160 ;  /* 0x000000a000a07308 */ /* 0x000fe20000000800 */
[----:B------:R-:W-:-:S07]  /*e920*/  FFMA.FTZ R31, R29, R74, -R6 ;  /* 0x0000004a1d1f7223 */ /* 0x000fce0000010806 */
[----:B------:R-:W4:Y:S01]  /*e930*/  MUFU.EX2 R11, R11 ;  /* 0x0000000b000b7308 */ /* 0x000f220000000800 */
[----:B------:R-:W-:-:S07]  /*e940*/  FFMA.FTZ R163, R53, R74, -R6 ;  /* 0x0000004a35a37223 */ /* 0x000fce0000010806 */
[----:B------:R-:W-:Y:S08]  /*e950*/  MUFU.EX2 R32, R32 ;  /* 0x0000002000207308 */ /* 0x000ff00000000800 */
[----:B------:R-:W0:Y:S01]  /*e960*/  MUFU.EX2 R10, R7 ;  /* 0x00000007000a7308 */ /* 0x000e220000000800 */
[----:B------:R-:W-:-:S07]  /*e970*/  FFMA.FTZ R30, R45, R74, -R6 ;  /* 0x0000004a2d1e7223 */ /* 0x000fce0000010806 */
[----:B------:R-:W1:Y:S08]  /*e980*/  MUFU.EX2 R13, R13 ;  /* 0x0000000d000d7308 */ /* 0x000e700000000800 */
[----:B------:R-:W2:Y:S01]  /*e990*/  MUFU.EX2 R161, R161 ;  /* 0x000000a100a17308 */ /* 0x000ea20000000800 */
[----:B------:R-:W-:-:S07]  /*e9a0*/  FFMA.FTZ R165, R51, R74, -R6 ;  /* 0x0000004a33a57223 */ /* 0x000fce0000010806 */
[----:B------:R-:W3:Y:S08]  /*e9b0*/  MUFU.EX2 R162, R162 ;  /* 0x000000a200a27308 */ /* 0x000ef00000000800 */
[----:B------:R-:W5:Y:S01]  /*e9c0*/  MUFU.EX2 R31, R31 ;  /* 0x0000001f001f7308 */ /* 0x000f620000000800 */
[----:B----4-:R-:W-:Y:S01]  /*e9d0*/  FFMA.FTZ R4, R11, R4, R160 ;  /* 0x000000040b047223 */ /* 0x010fe200000100a0 */
[----:B0-----:R-:W-:-:S06]  /*e9e0*/  FFMA.FTZ R14, R5, R10, R32 ;  /* 0x0000000a050e7223 */ /* 0x001fcc0000010020 */
[----:B------:R-:W0:Y:S01]  /*e9f0*/  MUFU.EX2 R37, R37 ;  /* 0x0000002500257308 */ /* 0x000e220000000800 */
[----:B------:R-:W-:-:S07]  /*ea00*/  FFMA.FTZ R29, R28, R74, -R6 ;  /* 0x0000004a1c1d7223 */ /* 0x000fce0000010806 */
[----:B------:R-:W4:Y:S01]  /*ea10*/  MUFU.EX2 R163, R163 ;  /* 0x000000a300a37308 */ /* 0x000f220000000800 */
[----:B-1----:R-:W-:Y:S01]  /*ea20*/  FADD.FTZ R5, R13, R4 ;  /* 0x000000040d057221 */ /* 0x002fe20000010000 */
[----:B--2---:R-:W-:-:S06]  /*ea30*/  FADD.FTZ R14, R161, R14 ;  /* 0x0000000ea10e7221 */ /* 0x004fcc0000010000 */
[----:B------:R-:W1:Y:S01]  /*ea40*/  MUFU.EX2 R36, R36 ;  /* 0x0000002400247308 */ /* 0x000e620000000800 */
[----:B------:R-:W-:-:S07]  /*ea50*/  FFMA.FTZ R167, R49, R74, -R6 ;  /* 0x0000004a31a77223 */ /* 0x000fce0000010806 */
[----:B------:R-:W2:Y:S01]  /*ea60*/  MUFU.EX2 R30, R30 ;  /* 0x0000001e001e7308 */ /* 0x000ea20000000800 */
[----:B---3--:R-:W-:Y:S01]  /*ea70*/  FADD.FTZ R4, R162, R5 ;  /* 0x00000005a2047221 */ /* 0x008fe20000010000 */
[----:B-----5:R-:W-:-:S06]  /*ea80*/  FADD.FTZ R14, R31, R14 ;  /* 0x0000000e1f0e7221 */ /* 0x020fcc0000010000 */
[----:B------:R-:W3:Y:S01]  /*ea90*/  MUFU.EX2 R164, R164 ;  /* 0x000000a400a47308 */ /* 0x000ee20000000800 */
[----:B------:R-:W-:-:S07]  /*eaa0*/  FFMA.FTZ R28, R41, R74, -R6 ;  /* 0x0000004a291c7223 */ /* 0x000fce0000010806 */
[----:B------:R-:W5:Y:S01]  /*eab0*/  MUFU.EX2 R165, R165 ;  /* 0x000000a500a57308 */ /* 0x000f620000000800 */
[----:B0-----:R-:W-:Y:S01]  /*eac0*/  FADD.FTZ R5, R37, R4 ;  /* 0x0000000425057221 */ /* 0x001fe20000010000 */
[----:B----4-:R-:W-:-:S06]  /*ead0*/  FADD.FTZ R7, R163, R14 ;  /* 0x0000000ea3077221 */ /* 0x010fcc0000010000 */
        /* <DEDUP_REMOVED lines=75> */
[----:B------:R-:W0:Y:S08]  /*ef90*/  MUFU.EX2 R173, R173 ;  /* 0x000000ad00ad7308 */ /* 0x000e300000000800 */
[----:B------:R-:W4:Y:S01]  /*efa0*/  MUFU.EX2 R19, R19 ;  /* 0x0000001300137308 */ /* 0x000f220000000800 */
[----:B-1----:R-:W-:Y:S01]  /*efb0*/  FADD.FTZ R7, R178, R7 ;  /* 0x00000007b2077221 */ /* 0x002fe20000010000 */
[----:B--2---:R-:W-:-:S06]  /*efc0*/  FADD.FTZ R5, R175, R4 ;  /* 0x00000004af057221 */ /* 0x004fcc0000010000 */
[----:B------:R-:W1:Y:S08]  /*efd0*/  MUFU.EX2 R21, R21 ;  /* 0x0000001500157308 */ /* 0x000e700000000800 */
[----:B------:R-:W2:Y:S01]  /*efe0*/  MUFU.EX2 R14, R14 ;  /* 0x0000000e000e7308 */ /* 0x000ea20000000800 */
[----:B---3--:R-:W-:Y:S01]  /*eff0*/  FADD.FTZ R4, R172, R7 ;  /* 0x00000007ac047221 */ /* 0x008fe20000010000 */
[----:B-----5:R-:W-:-:S06]  /*f000*/  FADD.FTZ R6, R18, R5 ;  /* 0x0000000512067221 */ /* 0x020fcc0000010000 */
[----:B------:R-:W3:Y:S08]  /*f010*/  MUFU.EX2 R20, R20 ;  /* 0x0000001400147308 */ /* 0x000ef00000000800 */
[----:B------:R-:W5:Y:S01]  /*f020*/  MUFU.EX2 R15, R15 ;  /* 0x0000000f000f7308 */ /* 0x000f620000000800 */
[----:B0-----:R-:W-:Y:S01]  /*f030*/  FADD.FTZ R4, R173, R4 ;  /* 0x00000004ad047221 */ /* 0x001fe20000010000 */
[----:B----4-:R-:W-:-:S03]  /*f040*/  FADD.FTZ R5, R19, R6 ;  /* 0x0000000613057221 */ /* 0x010fc60000010000 */
[----:B-1----:R-:W-:Y:S01]  /*f050*/  FADD.FTZ R7, R21, R4 ;  /* 0x0000000415077221 */ /* 0x002fe20000010000 */
[----:B--2---:R-:W-:-:S03]  /*f060*/  FADD.FTZ R6, R14, R5 ;  /* 0x000000050e067221 */ /* 0x004fc60000010000 */
[----:B---3--:R-:W-:Y:S01]  /*f070*/  FADD.FTZ R4, R20, R7 ;  /* 0x0000000714047221 */ /* 0x008fe20000010000 */
[----:B------:R-:W-:Y:S01]  /*f080*/  STL [R1+0x234], R8 ;  /* 0x0002340801007387 */ /* 0x000fe20000100800 */
[----:B-----5:R-:W-:-:S05]  /*f090*/  FADD.FTZ R5, R15, R6 ;  /* 0x000000060f057221 */ /* 0x020fca0000010000 */
[----:B------:R0:W-:Y:S04]  /*f0a0*/  STL.64 [R1+0x240], R4 ;  /* 0x0002400401007387 */ /* 0x0001e80000100a00 */
[----:B------:R-:W2:Y:S01]  /*f0b0*/  LD.E R6, desc[UR42][R16.64+0x260] ;  /* 0x0002602a10067980 */ /* 0x000ea2000c101900 */
[----:B------:R-:W-:-:S04]  /*f0c0*/  UIADD3 UR4, UP0, UR37, 0x260, URZ ;  /* 0x0000026025047890 */ /* 0x000fc8000ff1e03f */
[----:B------:R-:W-:Y:S02]  /*f0d0*/  ULOP3.LUT UR5, UR4, 0x4, URZ, 0xfc, !UPT ;  /* 0x0000000404057892 */ /* 0x000fe4000f8efc3f */
[----:B------:R-:W-:-:S04]  /*f0e0*/  UIADD3.X UR6, URZ, UR36, URZ, UP0, !UPT ;  /* 0x000000243f067290 */ /* 0x000fc800087fe43f */
[----:B0-----:R-:W-:Y:S02]  /*f0f0*/  IMAD.U32 R4, RZ, RZ, UR5 ;  /* 0x00000005ff047e24 */ /* 0x001fe4000f8e00ff */
[----:B------:R-:W-:Y:S02]  /*f100*/  IMAD.U32 R5, RZ, RZ, UR6 ;  /* 0x00000006ff057e24 */ /* 0x000fe4000f8e00ff */
[----:B--2---:R-:W-:-:S05]  /*f110*/  FMUL.FTZ R7, R11, R6 ;  /* 0x000000060b077220 */ /* 0x004fca0000410000 */
[----:B------:R-:W-:Y:S04]  /*f120*/  ST.E desc[UR42][R16.64+0x260], R7 ;  /* 0x0002600710007985 */ /* 0x000fe8000c10192a */
[----:B------:R-:W2:Y:S02]  /*f130*/  LD.E R6, desc[UR42][R4.64] ;  /* 0x0000002a04067980 */ /* 0x000ea4000c101900 */
[----:B--2---:R-:W-:-:S05]  /*f140*/  FMUL.FTZ R9, R11, R6 ;  /* 0x000000060b097220 */ /* 0x004fca0000410000 */
[----:B------:R0:W-:Y:S04]  /*f150*/  ST.E desc[UR42][R4.64], R9 ;  /* 0x0000000904007985 */ /* 0x0001e8000c10192a */
[----:B------:R-:W0:Y:S04]  /*f160*/  LD.E R134, desc[UR42][R16.64+0x274] ;  /* 0x0002742a10867980 */ /* 0x000e28000c101900 */
[----:B------:R-:W2:Y:S04]  /*f170*/  LD.E R232, desc[UR42][R16.64+0x454] ;  /* 0x0004542a10e87980 */ /* 0x000ea8000c101900 */
        /* <DEDUP_REMOVED lines=60> */
[----:B------:R-:W-:Y:S01]  /*f540*/  ULOP3.LUT UR5, UR4, 0x8, URZ, 0xfc, !UPT ;  /* 0x0000000804057892 */ /* 0x000fe2000f8efc3f */
[C---:B0-----:R-:W-:Y:S01]  /*f550*/  FMUL.FTZ R9, R11.reuse, R134 ;  /* 0x000000860b097220 */ /* 0x041fe20000410000 */
[----:B--2---:R-:W-:-:S04]  /*f560*/  FMUL.FTZ R45, R11, R232 ;  /* 0x000000e80b2d7220 */ /* 0x004fc80000410000 */
[----:B------:R0:W-:Y:S01]  /*f570*/  ST.E desc[UR42][R16.64+0x274], R9 ;  /* 0x0002740910007985 */ /* 0x0001e2000c10192a */
[C---:B---3--:R-:W-:Y:S01]  /*f580*/  FMUL.FTZ R7, R11.reuse, R132 ;  /* 0x000000840b077220 */ /* 0x048fe20000410000 */
[C---:B----4-:R-:W-:Y:S01]  /*f590*/  FMUL.FTZ R25, R11.reuse, R136 ;  /* 0x000000880b197220 */ /* 0x050fe20000410000 */
[C---:B-----5:R-:W-:Y:S01]  /*f5a0*/  FMUL.FTZ R27, R11.reuse, R138 ;  /* 0x0000008a0b1b7220 */ /* 0x060fe20000410000 */
[C---:B------:R-:W-:Y:S01]  /*f5b0*/  FMUL.FTZ R39, R11.reuse, R140 ;  /* 0x0000008c0b277220 */ /* 0x040fe20000410000 */
[----:B------:R-:W-:Y:S01]  /*f5c0*/  ST.E desc[UR42][R16.64+0x454], R45 ;  /* 0x0004542d10007985 */ /* 0x000fe2000c10192a */
[----:B0-----:R-:W-:-:S03]  /*f5d0*/  FMUL.FTZ R9, R11, R148 ;  /* 0x000000940b097220 */ /* 0x001fc60000410000 */
[----:B------:R0:W-:Y:S01]  /*f5e0*/  ST.E desc[UR42][R16.64+0x270], R7 ;  /* 0x0002700710007985 */ /* 0x0001e2000c10192a */
[----:B------:R-:W-:-:S03]  /*f5f0*/  FMUL.FTZ R41, R11, R142 ;  /* 0x0000008e0b297220 */ /* 0x000fc60000410000 */
[----:B------:R1:W-:Y:S01]  /*f600*/  ST.E desc[UR42][R16.64+0x280], R25 ;  /* 0x0002801910007985 */ /* 0x0003e2000c10192a */
[----:B------:R-:W-:-:S03]  /*f610*/  FMUL.FTZ R43, R11, R144 ;  /* 0x000000900b2b7220 */ /* 0x000fc60000410000 */
[----:B------:R2:W-:Y:S04]  /*f620*/  ST.E desc[UR42][R16.64+0x284], R27 ;  /* 0x0002841b10007985 */ /* 0x0005e8000c10192a */
[----:B------:R3:W-:Y:S01]  /*f630*/  ST.E desc[UR42][R16.64+0x290], R39 ;  /* 0x0002902710007985 */ /* 0x0007e2000c10192a */
[C---:B0-----:R-:W-:Y:S01]  /*f640*/  FMUL.FTZ R7, R11.reuse, R146 ;  /* 0x000000920b077220 */ /* 0x041fe20000410000 */
[C---:B------:R-:W-:Y:S02]  /*f650*/  FMUL.FTZ R45, R11.reuse, R150 ;  /* 0x000000960b2d7220 */ /* 0x040fe40000410000 */
[----:B------:R0:W-:Y:S01]  /*f660*/  ST.E desc[UR42][R16.64+0x2b0], R9 ;  /* 0x0002b00910007985 */ /* 0x0001e2000c10192a */
[C---:B------:R-:W-:Y:S01]  /*f670*/  FMUL.FTZ R47, R11.reuse, R130 ;  /* 0x000000820b2f7220 */ /* 0x040fe20000410000 */
[C---:B-1----:R-:W-:Y:S01]  /*f680*/  FMUL.FTZ R25, R11.reuse, R128 ;  /* 0x000000800b197220 */ /* 0x042fe20000410000 */
[C---:B--2---:R-:W-:Y:S01]  /*f690*/  FMUL.FTZ R27, R11.reuse, R126 ;  /* 0x0000007e0b1b7220 */ /* 0x044fe20000410000 */
[C---:B---3--:R-:W-:Y:S01]  /*f6a0*/  FMUL.FTZ R39, R11.reuse, R124 ;  /* 0x0000007c0b277220 */ /* 0x048fe20000410000 */
[----:B------:R1:W-:Y:S01]  /*f6b0*/  ST.E desc[UR42][R16.64+0x294], R41 ;  /* 0x0002942910007985 */ /* 0x0003e2000c10192a */
[----:B0-----:R-:W-:-:S03]  /*f6c0*/  FMUL.FTZ R9, R11, R118 ;  /* 0x000000760b097220 */ /* 0x001fc60000410000 */
[----:B------:R0:W-:Y:S04]  /*f6d0*/  ST.E desc[UR42][R16.64+0x2a0], R43 ;  /* 0x0002a02b10007985 */ /* 0x0001e8000c10192a */
[----:B------:R2:W-:Y:S04]  /*f6e0*/  ST.E desc[UR42][R16.64+0x2a4], R7 ;  /* 0x0002a40710007985 */ /* 0x0005e8000c10192a */
[----:B------:R3:W-:Y:S01]  /*f6f0*/  ST.E desc[UR42][R16.64+0x2b4], R45 ;  /* 0x0002b42d10007985 */ /* 0x0007e2000c10192a */
[----:B-1----:R-:W-:-:S03]  /*f700*/  FMUL.FTZ R41, R11, R110 ;  /* 0x0000006e0b297220 */ /* 0x002fc60000410000 */
[----:B------:R1:W-:Y:S01]  /*f710*/  ST.E desc[UR42][R16.64+0x2c0], R47 ;  /* 0x0002c02f10007985 */ /* 0x0003e2000c10192a */
[----:B0-----:R-:W-:-:S03]  /*f720*/  FMUL.FTZ R43, R11, R120 ;  /* 0x000000780b2b7220 */ /* 0x001fc60000410000 */
[----:B------:R0:W-:Y:S01]  /*f730*/  ST.E desc[UR42][R16.64+0x2c4], R25 ;  /* 0x0002c41910007985 */ /* 0x0001e2000c10192a */
[----:B--2---:R-:W-:-:S03]  /*f740*/  FMUL.FTZ R7, R11, R122 ;  /* 0x0000007a0b077220 */ /* 0x004fc60000410000 */
[----:B------:R2:W-:Y:S01]  /*f750*/  ST.E desc[UR42][R16.64+0x2d0], R27 ;  /* 0x0002d01b10007985 */ /* 0x0005e2000c10192a */
[----:B---3--:R-:W-:-:S03]  /*f760*/  FMUL.FTZ R45, R11, R100 ;  /* 0x000000640b2d7220 */ /* 0x008fc60000410000 */
[----:B------:R3:W-:Y:S01]  /*f770*/  ST.E desc[UR42][R16.64+0x2d4], R39 ;  /* 0x0002d42710007985 */ /* 0x0007e2000c10192a */
[C---:B-1----:R-:W-:Y:S01]  /*f780*/  FMUL.FTZ R47, R11.reuse, R112 ;  /* 0x000000700b2f7220 */ /* 0x042fe20000410000 */
[C---:B0-----:R-:W-:Y:S02]  /*f790*/  FMUL.FTZ R25, R11.reuse, R116 ;  /* 0x000000740b197220 */ /* 0x041fe40000410000 */
        /* <DEDUP_REMOVED lines=16> */
[C---:B---3--:R-:W-:Y:S01]  /*f8a0*/  FMUL.FTZ R45, R11.reuse, R80 ;  /* 0x000000500b2d7220 */ /* 0x048fe20000410000 */
[C---:B0-----:R-:W-:Y:S02]  /*f8b0*/  FMUL.FTZ R47, R11.reuse, R92 ;  /* 0x0000005c0b2f7220 */ /* 0x041fe40000410000 */
[----:B------:R0:W-:Y:S01]  /*f8c0*/  ST.E desc[UR42][R16.64+0x340], R9 ;  /* 0x0003400910007985 */ /* 0x0001e2000c10192a */
[C---:B--2---:R-:W-:Y:S01]  /*f8d0*/  FMUL.FTZ R27, R11.reuse, R96 ;  /* 0x000000600b1b7220 */ /* 0x044fe20000410000 */
[C---:B-1----:R-:W-:Y:S02]  /*f8e0*/  FMUL.FTZ R39, R11.reuse, R94 ;  /* 0x0000005e0b277220 */ /* 0x042fe40000410000 */
        /* <DEDUP_REMOVED lines=41> */
[----:B------:R1:W-:Y:S01]  /*fb80*/  ST.E desc[UR42][R16.64+0x3d4], R43 ;  /* 0x0003d42b10007985 */ /* 0x0003e2000c10192a */
[----:B------:R-:W-:-:S03]  /*fb90*/  FMUL.FTZ R49, R11, R8 ;  /* 0x000000080b317220 */ /* 0x000fc60000410000 */
        /* <DEDUP_REMOVED lines=8> */
[----:B------:R-:W-:Y:S02]  /*fc20*/  IMAD.U32 R8, RZ, RZ, UR5 ;  /* 0x00000005ff087e24 */ /* 0x000fe4000f8e00ff */
[C---:B0-----:R-:W-:Y:S01]  /*fc30*/  FMUL.FTZ R39, R11.reuse, R44 ;  /* 0x0000002c0b277220 */ /* 0x041fe20000410000 */
[----:B------:R0:W-:Y:S01]  /*fc40*/  ST.E desc[UR42][R16.64+0x404], R9 ;  /* 0x0004040910007985 */ /* 0x0001e2000c10192a */
[C---:B--2---:R-:W-:Y:S01]  /*fc50*/  FMUL.FTZ R45, R11.reuse, R26 ;  /* 0x0000001a0b2d7220 */ /* 0x044fe20000410000 */
[C---:B-1----:R-:W-:Y:S01]  /*fc60*/  FMUL.FTZ R47, R11.reuse, R6 ;  /* 0x000000060b2f7220 */ /* 0x042fe20000410000 */
[----:B------:R-:W-:Y:S01]  /*fc70*/  FMUL.FTZ R11, R11, R24 ;  /* 0x000000180b0b7220 */ /* 0x000fe20000410000 */
[----:B0-----:R-:W-:Y:S01]  /*fc80*/  IMAD.U32 R9, RZ, RZ, UR6 ;  /* 0x00000006ff097e24 */ /* 0x001fe2000f8e00ff */
[----:B------:R-:W-:Y:S04]  /*fc90*/  ST.E desc[UR42][R16.64+0x3f0], R7 ;  /* 0x0003f00710007985 */ /* 0x000fe8000c10192a */
[----:B------:R0:W-:Y:S04]  /*fca0*/  ST.E desc[UR42][R16.64+0x410], R25 ;  /* 0x0004101910007985 */ /* 0x0001e8000c10192a */
[----:B------:R1:W-:Y:S04]  /*fcb0*/  ST.E desc[UR42][R16.64+0x414], R27 ;  /* 0x0004141b10007985 */ /* 0x0003e8000c10192a */
[----:B------:R-:W-:Y:S04]  /*fcc0*/  ST.E desc[UR42][R16.64+0x420], R41 ;  /* 0x0004202910007985 */ /* 0x000fe8000c10192a */
[----:B------:R-:W-:Y:S04]  /*fcd0*/  ST.E desc[UR42][R16.64+0x424], R43 ;  /* 0x0004242b10007985 */ /* 0x000fe8000c10192a */
[----:B------:R-:W-:Y:S04]  /*fce0*/  ST.E desc[UR42][R16.64+0x430], R39 ;  /* 0x0004302710007985 */ /* 0x000fe8000c10192a */
[----:B------:R-:W-:Y:S04]  /*fcf0*/  ST.E desc[UR42][R16.64+0x434], R45 ;  /* 0x0004342d10007985 */ /* 0x000fe8000c10192a */
[----:B------:R-:W-:Y:S04]  /*fd00*/  ST.E desc[UR42][R16.64+0x440], R47 ;  /* 0x0004402f10007985 */ /* 0x000fe8000c10192a */
[----:B------:R2:W-:Y:S04]  /*fd10*/  ST.E desc[UR42][R16.64+0x444], R49 ;  /* 0x0004443110007985 */ /* 0x0005e8000c10192a */
[----:B------:R3:W-:Y:S04]  /*fd20*/  ST.E desc[UR42][R16.64+0x450], R11 ;  /* 0x0004500b10007985 */ /* 0x0007e8000c10192a */
[----:B0-----:R-:W4:Y:S01]  /*fd30*/  LD.E R25, desc[UR42][R8.64] ;  /* 0x0000002a08197980 */ /* 0x001f22000c101900 */
[----:B------:R-:W-:Y:S01]  /*fd40*/  ULOP3.LUT UR4, UR4, 0xc, URZ, 0xfc, !UPT ;  /* 0x0000000c04047892 */ /* 0x000fe2000f8efc3f */
[----:B------:R-:W-:-:S05]  /*fd50*/  IMAD.U32 R7, RZ, RZ, UR6 ;  /* 0x00000006ff077e24 */ /* 0x000fca000f8e00ff */
[----:B------:R-:W-:Y:S02]  /*fd60*/  IMAD.U32 R6, RZ, RZ, UR4 ;  /* 0x00000004ff067e24 */ /* 0x000fe4000f8e00ff */
[----:B----4-:R-:W-:-:S05]  /*fd70*/  FMUL.FTZ R25, R10, R25 ;  /* 0x000000190a197220 */ /* 0x010fca0000410000 */
[----:B------:R0:W-:Y:S04]  /*fd80*/  ST.E desc[UR42][R8.64], R25 ;  /* 0x0000001908007985 */ /* 0x0001e8000c10192a */
[----:B-1----:R-:W4:Y:S01]  /*fd90*/  LD.E R27, desc[UR42][R6.64] ;  /* 0x0000002a061b7980 */ /* 0x002f22000c101900 */
[----:B------:R-:W1:Y:S01]  /*fda0*/  S2R R232, SR_TID.X ;  /* 0x0000000000e87919 */ /* 0x000e620000002100 */
[----:B----4-:R-:W-:-:S05]  /*fdb0*/  FMUL.FTZ R27, R10, R27 ;  /* 0x0000001b0a1b7220 */ /* 0x010fca0000410000 */
[----:B------:R4:W-:Y:S04]  /*fdc0*/  ST.E desc[UR42][R6.64], R27 ;  /* 0x0000001b06007985 */ /* 0x0009e8000c10192a */
        /* <DEDUP_REMOVED lines=53> */
[----:B--2---:R-:W2:Y:S04]  /*10120*/  LD.E R49, desc[UR42][R16.64+0x418] ;  /* 0x0004182a10317980 */ /* 0x004ea8000c101900 */
[----:B------:R-:W2:Y:S04]  /*10130*/  LD.E R41, desc[UR42][R16.64+0x41c] ;  /* 0x00041c2a10297980 */ /* 0x000ea8000c101900 */
[----:B------:R-:W2:Y:S04]  /*10140*/  LD.E R47, desc[UR42][R16.64+0x428] ;  /* 0x0004282a102f7980 */ /* 0x000ea8000c101900 */
[----:B------:R-:W2:Y:S04]  /*10150*/  LD.E R45, desc[UR42][R16.64+0x42c] ;  /* 0x00042c2a102d7980 */ /* 0x000ea8000c101900 */
[----:B------:R-:W2:Y:S04]  /*10160*/  LD.E R43, desc[UR42][R16.64+0x438] ;  /* 0x0004382a102b7980 */ /* 0x000ea8000c101900 */
[----:B------:R-:W2:Y:S04]  /*10170*/  LD.E R39, desc[UR42][R16.64+0x43c] ;  /* 0x00043c2a10277980 */ /* 0x000ea8000c101900 */
[----:B---3--:R-:W3:Y:S04]  /*10180*/  LD.E R11, desc[UR42][R16.64+0x448] ;  /* 0x0004482a100b7980 */ /* 0x008ee8000c101900 */
[----:B0-----:R-:W3:Y:S04]  /*10190*/  LD.E R25, desc[UR42][R16.64+0x44c] ;  /* 0x00044c2a10197980 */ /* 0x001ee8000c101900 */
[----:B----4-:R-:W4:Y:S01]  /*101a0*/  LD.E R27, desc[UR42][R16.64+0x458] ;  /* 0x0004582a101b7980 */ /* 0x010f22000c101900 */
[----:B-1----:R-:W-:Y:S01]  /*101b0*/  SHF.R.U32.HI R232, RZ, 0x7, R232 ;  /* 0x00000007ffe87819 */ /* 0x002fe200000116e8 */
[C---:B-----5:R-:W-:Y:S01]  /*101c0*/  FMUL.FTZ R51, R10.reuse, R51 ;  /* 0x000000330a337220 */ /* 0x060fe20000410000 */
[----:B------:R-:W-:-:S04]  /*101d0*/  FMUL.FTZ R26, R10, R26 ;  /* 0x0000001a0a1a7220 */ /* 0x000fc80000410000 */
[----:B------:R-:W-:Y:S01]  /*101e0*/  ST.E desc[UR42][R16.64+0x3f8], R51 ;  /* 0x0003f83310007985 */ /* 0x000fe2000c10192a */
[----:B------:R-:W-:-:S03]  /*101f0*/  FMUL.FTZ R141, R10, R141 ;  /* 0x0000008d0a8d7220 */ /* 0x000fc60000410000 */
[----:B------:R0:W-:Y:S01]  /*10200*/  ST.E desc[UR42][R16.64+0x45c], R26 ;  /* 0x00045c1a10007985 */ /* 0x0001e2000c10192a */
[C---:B------:R-:W-:Y:S01]  /*10210*/  FMUL.FTZ R143, R10.reuse, R143 ;  /* 0x0000008f0a8f7220 */ /* 0x040fe20000410000 */
[C---:B------:R-:W-:Y:S01]  /*10220*/  FMUL.FTZ R145, R10.reuse, R145 ;  /* 0x000000910a917220 */ /* 0x040fe20000410000 */
[----:B------:R-:W-:Y:S01]  /*10230*/  FMUL.FTZ R147, R10, R147 ;  /* 0x000000930a937220 */ /* 0x000fe20000410000 */
[----:B0-----:R-:W-:Y:S02]  /*10240*/  VIADD R26, R232, 0x8 ;  /* 0x00000008e81a7836 */ /* 0x001fe40000000000 */
        /* <DEDUP_REMOVED lines=47> */
[C---:B--2---:R-:W-:Y:S01]  /*10540*/  FMUL.FTZ R49, R10.reuse, R49 ;  /* 0x000000310a317220 */ /* 0x044fe20000410000 */
[C---:B------:R-:W-:Y:S01]  /*10550*/  FMUL.FTZ R41, R10.reuse, R41 ;  /* 0x000000290a297220 */ /* 0x040fe20000410000 */
[C---:B------:R-:W-:Y:S01]  /*10560*/  FMUL.FTZ R47, R10.reuse, R47 ;  /* 0x0000002f0a2f7220 */ /* 0x040fe20000410000 */
[C---:B------:R-:W-:Y:S01]  /*10570*/  FMUL.FTZ R45, R10.reuse, R45 ;  /* 0x0000002d0a2d7220 */ /* 0x040fe20000410000 */
[C---:B------:R-:W-:Y:S01]  /*10580*/  FMUL.FTZ R43, R10.reuse, R43 ;  /* 0x0000002b0a2b7220 */ /* 0x040fe20000410000 */
[C---:B------:R-:W-:Y:S01]  /*10590*/  FMUL.FTZ R39, R10.reuse, R39 ;  /* 0x000000270a277220 */ /* 0x040fe20000410000 */
[C---:B---3--:R-:W-:Y:S01]  /*105a0*/  FMUL.FTZ R51, R10.reuse, R11 ;  /* 0x0000000b0a337220 */ /* 0x048fe20000410000 */
[C---:B------:R-:W-:Y:S01]  /*105b0*/  FMUL.FTZ R25, R10.reuse, R25 ;  /* 0x000000190a197220 */ /* 0x040fe20000410000 */
[----:B----4-:R-:W-:Y:S01]  /*105c0*/  FMUL.FTZ R27, R10, R27 ;  /* 0x0000001b0a1b7220 */ /* 0x010fe20000410000 */
        /* <DEDUP_REMOVED lines=54> */
[----:B------:R-:W-:Y:S04]  /*10930*/  ST.E desc[UR42][R16.64+0x42c], R45 ;  /* 0x00042c2d10007985 */ /* 0x000fe8000c10192a */
[----:B------:R1:W-:Y:S04]  /*10940*/  ST.E desc[UR42][R16.64+0x438], R43 ;  /* 0x0004382b10007985 */ /* 0x0003e8000c10192a */
[----:B------:R2:W-:Y:S04]  /*10950*/  ST.E desc[UR42][R16.64+0x43c], R39 ;  /* 0x00043c2710007985 */ /* 0x0005e8000c10192a */
[----:B------:R-:W-:Y:S04]  /*10960*/  ST.E desc[UR42][R16.64+0x448], R51 ;  /* 0x0004483310007985 */ /* 0x000fe8000c10192a */
[----:B------:R3:W-:Y:S04]  /*10970*/  ST.E desc[UR42][R16.64+0x44c], R25 ;  /* 0x00044c1910007985 */ /* 0x0007e8000c10192a */
[----:B------:R4:W-:Y:S01]  /*10980*/  ST.E desc[UR42][R16.64+0x458], R27 ;  /* 0x0004581b10007985 */ /* 0x0009e2000c10192a */
        /* <DEDUP_REMOVED lines=11> */
[----:B----4-:R-:W4:Y:S04]  /*10a40*/  LD.E R27, desc[UR42][R16.64+0x270] ;  /* 0x0002702a101b7980 */ /* 0x010f28000c101900 */
[----:B------:R-:W4:Y:S04]  /*10a50*/  LD.E R45, desc[UR42][R16.64+0x274] ;  /* 0x0002742a102d7980 */ /* 0x000f28000c101900 */
[----:B0-----:R-:W4:Y:S04]  /*10a60*/  LD.E R41, desc[UR42][R16.64+0x278] ;  /* 0x0002782a10297980 */ /* 0x001f28000c101900 */
[----:B------:R-:W4:Y:S04]  /*10a70*/  LD.E R47, desc[UR42][R16.64+0x27c] ;  /* 0x00027c2a102f7980 */ /* 0x000f28000c101900 */
[----:B------:R-:W4:Y:S04]  /*10a80*/  LD.E R49, desc[UR42][R16.64+0x280] ;  /* 0x0002802a10317980 */ /* 0x000f28000c101900 */
[----:B------:R-:W4:Y:S04]  /*10a90*/  LD.E R51, desc[UR42][R16.64+0x284] ;  /* 0x0002842a10337980 */ /* 0x000f28000c101900 */
[----:B-1----:R-:W4:Y:S04]  /*10aa0*/  LD.E R43, desc[UR42][R16.64+0x288] ;  /* 0x0002882a102b7980 */ /* 0x002f28000c101900 */
        /* <DEDUP_REMOVED lines=9> */
[----:B---3--:R-:W3:Y:S04]  /*10b40*/  LD.E R25, desc[UR42][R16.64+0x2b0] ;  /* 0x0002b02a10197980 */ /* 0x008ee8000c101900 */
        /* <DEDUP_REMOVED lines=58> */
[----:B----4-:R0:W-:Y:S04]  /*10ef0*/  ST.E desc[UR42][R16.64+0x270], R27 ;  /* 0x0002701b10007985 */ /* 0x0101e8000c10192a */
[----:B------:R-:W-:Y:S04]  /*10f00*/  ST.E desc[UR42][R16.64+0x274], R45 ;  /* 0x0002742d10007985 */ /* 0x000fe8000c10192a */
[----:B------:R-:W-:Y:S04]  /*10f10*/  ST.E desc[UR42][R16.64+0x278], R41 ;  /* 0x0002782910007985 */ /* 0x000fe8000c10192a */
[----:B------:R-:W-:Y:S04]  /*10f20*/  ST.E desc[UR42][R16.64+0x27c], R47 ;  /* 0x00027c2f10007985 */ /* 0x000fe8000c10192a */
[----:B------:R-:W-:Y:S04]  /*10f30*/  ST.E desc[UR42][R16.64+0x280], R49 ;  /* 0x0002803110007985 */ /* 0x000fe8000c10192a */
        /* <DEDUP_REMOVED lines=11> */
[----:B0-----:R-:W5:Y:S04]  /*10ff0*/  LD.E R27, desc[UR42][R16.64+0x2b8] ;  /* 0x0002b82a101b7980 */ /* 0x001f68000c101900 */
[----:B-1----:R-:W5:Y:S04]  /*11000*/  LD.E R39, desc[UR42][R16.64+0x2c0] ;  /* 0x0002c02a10277980 */ /* 0x002f68000c101900 */
        /* <DEDUP_REMOVED lines=8> */
[----:B----4-:R-:W4:Y:S04]  /*11090*/  LD.E R57, desc[UR42][R16.64+0x308] ;  /* 0x0003082a10397980 */ /* 0x010f28000c101900 */
[----:B------:R-:W4:Y:S04]  /*110a0*/  LD.E R59, desc[UR42][R16.64+0x310] ;  /* 0x0003102a103b7980 */ /* 0x000f28000c101900 */
        /* <DEDUP_REMOVED lines=37> */
[----:B------:R0:W-:Y:S04]  /*11300*/  ST.E desc[UR42][R16.64+0x2b0], R25 ;  /* 0x0002b01910007985 */ /* 0x0001e8000c10192a */
        /* <DEDUP_REMOVED lines=35> */
[----:B----4-:R4:W-:Y:S04]  /*11540*/  ST.E desc[UR42][R16.64+0x308], R57 ;  /* 0x0003083910007985 */ /* 0x0109e8000c10192a */
[----:B------:R4:W-:Y:S04]  /*11550*/  ST.E desc[UR42][R16.64+0x310], R59 ;  /* 0x0003103b10007985 */ /* 0x0009e8000c10192a */
[----:B---3--:R3:W-:Y:S04]  /*11560*/  ST.E desc[UR42][R16.64+0x318], R61 ;  /* 0x0003183d10007985 */ /* 0x0087e8000c10192a */
        /* <DEDUP_REMOVED lines=69> */
[----:B0-----:R-:W3:Y:S01]  /*119c0*/  LDL R25, [R1+0x88] ;  /* 0x0000880001197983 */ /* 0x001ee20000100800 */
[----:B------:R-:W-:-:S02]  /*119d0*/  IMAD R10, R24, 0xc00, R10 ;  /* 0x00000c00180a7824 */ /* 0x000fc400078e020a */
[----:B-1----:R-:W-:Y:S01]  /*119e0*/  IMAD.MOV.U32 R27, RZ, RZ, R11 ;  /* 0x000000ffff1b7224 */ /* 0x002fe200078e000b */
[----:B------:R-:W-:Y:S01]  /*119f0*/  F2FP.BF16.F32.PACK_AB R162, R37, R162 ;  /* 0x000000a225a2723e */ /* 0x000fe200000010ff */
[----:B------:R-:W-:Y:S01]  /*11a00*/  VIADD R24, R10, 0x80 ;  /* 0x000000800a187836 */ /* 0x000fe20000000000 */
[----:B------:R-:W-:Y:S01]  /*11a10*/  F2FP.BF16.F32.PACK_AB R164, R164, R36 ;  /* 0x00000024a4a4723e */ /* 0x000fe200000010ff */
[----:B------:R-:W-:Y:S01]  /*11a20*/  VIADD R26, R10, 0x100 ;  /* 0x000001000a1a7836 */ /* 0x000fe20000000000 */
[----:B------:R-:W-:Y:S01]  /*11a30*/  R2UR UR15, R27 ;  /* 0x000000001b0f72ca */ /* 0x000fe200000e0000 */
[----:B------:R-:W3:Y:S01]  /*11a40*/  LD.E R36, desc[UR42][R16.64+0x290] ;  /* 0x0002902a10247980 */ /* 0x000ee2000c101900 */
[----:B------:R-:W-:Y:S02]  /*11a50*/  R2UR UR10, R24 ;  /* 0x00000000180a72ca */ /* 0x000fe400000e0000 */
[----:B------:R-:W-:Y:S01]  /*11a60*/  R2UR UR14, R26 ;  /* 0x000000001a0e72ca */ /* 0x000fe200000e0000 */
[----:B------:R-:W3:Y:S01]  /*11a70*/  LD.E R24, desc[UR42][R16.64+0x260] ;  /* 0x0002602a10187980 */ /* 0x000ee2000c101900 */
[----:B------:R-:W-:-:S02]  /*11a80*/  F2FP.BF16.F32.PACK_AB R166, R166, R35 ;  /* 0x00000023a6a6723e */ /* 0x000fc400000010ff */
[----:B------:R-:W-:Y:S01]  /*11a90*/  F2FP.BF16.F32.PACK_AB R168, R168, R34 ;  /* 0x00000022a8a8723e */ /* 0x000fe200000010ff */
[----:B------:R-:W3:Y:S01]  /*11aa0*/  LD.E R35, desc[UR42][R16.64+0x28c] ;  /* 0x00028c2a10237980 */ /* 0x000ee2000c101900 */
[----:B------:R-:W-:Y:S02]  /*11ab0*/  F2FP.BF16.F32.PACK_AB R170, R170, R33 ;  /* 0x00000021aaaa723e */ /* 0x000fe400000010ff */
[----:B------:R-:W-:Y:S01]  /*11ac0*/  F2FP.BF16.F32.PACK_AB R161, R161, R32 ;  /* 0x00000020a1a1723e */ /* 0x000fe200000010ff */
[----:B------:R-:W3:Y:S01]  /*11ad0*/  LD.E R33, desc[UR42][R16.64+0x284] ;  /* 0x0002842a10217980 */ /* 0x000ee2000c101900 */
[----:B------:R-:W-:Y:S02]  /*11ae0*/  F2FP.BF16.F32.PACK_AB R163, R163, R31 ;  /* 0x0000001fa3a3723e */ /* 0x000fe400000010ff */
[----:B------:R-:W-:Y:S01]  /*11af0*/  F2FP.BF16.F32.PACK_AB R165, R165, R30 ;  /* 0x0000001ea5a5723e */ /* 0x000fe200000010ff */
[----:B------:R-:W3:Y:S01]  /*11b00*/  LD.E R31, desc[UR42][R16.64+0x27c] ;  /* 0x00027c2a101f7980 */ /* 0x000ee2000c101900 */
[----:B------:R-:W-:-:S02]  /*11b10*/  F2FP.BF16.F32.PACK_AB R167, R167, R29 ;  /* 0x0000001da7a7723e */ /* 0x000fc400000010ff */
[----:B------:R-:W-:Y:S01]  /*11b20*/  F2FP.BF16.F32.PACK_AB R169, R169, R28 ;  /* 0x0000001ca9a9723e */ /* 0x000fe200000010ff */
[----:B------:R-:W3:Y:S04]  /*11b30*/  LD.E R29, desc[UR42][R16.64+0x274] ;  /* 0x0002742a101d7980 */ /* 0x000ee8000c101900 */
[----:B------:R-:W3:Y:S04]  /*11b40*/  LD.E R28, desc[UR42][R16.64+0x270] ;  /* 0x0002702a101c7980 */ /* 0x000ee8000c101900 */
[----:B------:R-:W3:Y:S04]  /*11b50*/  LD.E R30, desc[UR42][R16.64+0x278] ;  /* 0x0002782a101e7980 */ /* 0x000ee8000c101900 */
[----:B------:R-:W3:Y:S04]  /*11b60*/  LD.E R32, desc[UR42][R16.64+0x280] ;  /* 0x0002802a10207980 */ /* 0x000ee8000c101900 */
[----:B------:R-:W3:Y:S04]  /*11b70*/  LD.E R34, desc[UR42][R16.64+0x288] ;  /* 0x0002882a10227980 */ /* 0x000ee8000c101900 */
[----:B------:R-:W3:Y:S04]  /*11b80*/  LD.E R37, desc[UR42][R16.64+0x294] ;  /* 0x0002942a10257980 */ /* 0x000ee8000c101900 */
[----:B------:R-:W3:Y:S04]  /*11b90*/  LD.E R38, desc[UR42][R16.64+0x298] ;  /* 0x0002982a10267980 */ /* 0x000ee8000c101900 */
        /* <DEDUP_REMOVED lines=16> */
[----:B--2---:R-:W5:Y:S04]  /*11ca0*/  LD.E R55, desc[UR42][R16.64+0x2dc] ;  /* 0x0002dc2a10377980 */ /* 0x004f68000c101900 */
[----:B------:R-:W5:Y:S04]  /*11cb0*/  LD.E R56, desc[UR42][R16.64+0x2e0] ;  /* 0x0002e02a10387980 */ /* 0x000f68000c101900 */
[----:B----4-:R-:W5:Y:S04]  /*11cc0*/  LD.E R57, desc[UR42][R16.64+0x2e4] ;  /* 0x0002e42a10397980 */ /* 0x010f68000c101900 */
[----:B------:R-:W5:Y:S04]  /*11cd0*/  LD.E R58, desc[UR42][R16.64+0x2e8] ;  /* 0x0002e82a103a7980 */ /* 0x000f68000c101900 */
[----:B------:R-:W5:Y:S04]  /*11ce0*/  LD.E R59, desc[UR42][R16.64+0x2ec] ;  /* 0x0002ec2a103b7980 */ /* 0x000f68000c101900 */
[----:B------:R-:W5:Y:S04]  /*11cf0*/  LD.E R60, desc[UR42][R16.64+0x2f0] ;  /* 0x0002f02a103c7980 */ /* 0x000f68000c101900 */
[----:B---3--:R-:W5:Y:S04]  /*11d00*/  LD.E R61, desc[UR42][R16.64+0x2f4] ;  /* 0x0002f42a103d7980 */ /* 0x008f68000c101900 */
        /* <DEDUP_REMOVED lines=38> */
[----:B------:R-:W-:Y:S01]  /*11f70*/  ISETP.NE.U32.AND P1, PT, R25, RZ, PT ;  /* 0x000000ff1900720c */ /* 0x000fe20003f25070 */
[----:B------:R-:W-:-:S02]  /*11f80*/  IMAD.MOV.U32 R25, RZ, RZ, R11 ;  /* 0x000000ffff197224 */ /* 0x000fc400078e000b */
[----:B------:R-:W5:Y:S03]  /*11f90*/  LD.E R100, desc[UR42][R16.64+0x390] ;  /* 0x0003902a10647980 */ /* 0x000f66000c101900 */
        /* <DEDUP_REMOVED lines=56> */
[----:B------:R-:W-:Y:S02]  /*12320*/  R2UR UR7, R11 ;  /* 0x000000000b0772ca */ /* 0x000fe400000e0000 */
[----:B------:R-:W-:Y:S01]  /*12330*/  F2FP.BF16.F32.PACK_AB R160, R13, R160 ;  /* 0x000000a00da0723e */ /* 0x000fe200000010ff */
[----:B------:R-:W-:-:S03]  /*12340*/  VOTEU.ANY UP0, P1 ;  /* 0x00000000003f7886 */ /* 0x000fc60000800100 */
[----:B-----5:R-:W-:-:S07]  /*12350*/  WARPGROUP.ARRIVE ;  /* 0x00000000000079c5 */ /* 0x020fce0000000000 */
[----:B------:R-:W-:Y:S01]  /*12360*/  HGMMA.64x256x16.F32.BF16 R24, R160, gdesc[UR4].tnspB, R24, UP0, gsb0 ;  /* 0x43e00004a0187df0 */ /* 0x000fe2000b801818 */
[----:B------:R-:W-:Y:S02]  /*12370*/  F2FP.BF16.F32.PACK_AB R171, R12, R171 ;  /* 0x000000ab0cab723e */ /* 0x000fe400000010ff */
        /* <DEDUP_REMOVED lines=1077> */
.L_x_3747:
[----:B------:R-:W-:Y:S05]  /*166d0*/  BSYNC B0 ;  /* 0x0000000000007941 */ /* 0x000fea0003800000 */
.L_x_3746:
[C---:B------:R-:W-:Y:S01]  /*166e0*/  ISETP.GT.AND P0, PT, R0.reuse, R3, PT ;  /* 0x000000030000720c */ /* 0x040fe20003f04270 */
[----:B------:R-:W-:-:S12]  /*166f0*/  VIADD R0, R0, 0xffffffff ;  /* 0xffffffff00007836 */ /* 0x000fd80000000000 */
[----:B------:R-:W-:Y:S05]  /*16700*/  @P0 BRA `(.L_x_3748) ;  /* 0xffffff4c00880947 */ /* 0x000fea000383ffff */
[----:B0-----:R-:W2:Y:S02]  /*16710*/  LDL R4, [R1+0x70] ;  /* 0x0000700001047983 */ /* 0x001ea40000100800 */
[----:B--2---:R-:W-:-:S07]  /*16720*/  IMAD.SHL.U32 R4, R4, 0x80, RZ ;  /* 0x0000008004047824 */ /* 0x004fce00078e00ff */
.L_x_3721:
[----:B-1----:R-:W0:Y:S01]  /*16730*/  LDC R2, c[0x0][0x448] ;  /* 0x00011200ff027b82 */ /* 0x002e220000000800 */
        /* <DEDUP_REMOVED lines=22> */
.L_x_3751:
[----:B------:R-:W-:-:S13]  /*168a0*/  ISETP.NE.AND P0, PT, R7, 0x1, PT ;  /* 0x000000010700780c */ /* 0x000fda0003f05270 */
[----:B------:R-:W0:Y:S02]  /*168b0*/  @P0 LDC.64 R8, c[0x0][0xae0] ;  /* 0x0002b800ff080b82 */ /* 0x000e240000000a00 */
[----:B0-----:R-:W-:-:S05]  /*168c0*/  @P0 IMAD.HI.U32 R6, R4, R8, RZ ;  /* 0x0000000804060227 */ /* 0x001fca00078e00ff */
[----:B------:R-:W-:-:S07]  /*168d0*/  @P0 SHF.R.U32.HI R4, RZ, R9, R6 ;  /* 0x00000009ff040219 */ /* 0x000fce0000011606 */
.L_x_3752:
[----:B------:R-:W-:Y:S05]  /*168e0*/  BSYNC B0 ;  /* 0x0000000000007941 */ /* 0x000fea0003800000 */
.L_x_3750:
[----:B------:R-:W-:-:S05]  /*168f0*/  IMAD R3, R4, R7, RZ ;  /* 0x0000000704037224 */ /* 0x000fca00078e02ff */
[----:B------:R-:W-:-:S07]  /*16900*/  VIMNMX R2, R2, R3, !PT ;  /* 0x0000000302027248 */ /* 0x000fce0007fe0100 */
.L_x_3749:
        /* <DEDUP_REMOVED lines=9> */
.L_x_3770:
        /* <DEDUP_REMOVED lines=24> */
.L_x_3755:
[----:B------:R-:W-:Y:S05]  /*16b20*/  BSYNC B0 ;  /* 0x0000000000007941 */ /* 0x000fea0003800000 */
.L_x_3754:
        /* <DEDUP_REMOVED lines=13> */
.L_x_3757:
[----:B------:R-:W-:Y:S05]  /*16c00*/  BSYNC B0 ;  /* 0x0000000000007941 */ /* 0x000fea0003800000 */
.L_x_3756:
        /* <DEDUP_REMOVED lines=8> */
.L_x_3759:
[----:B------:R-:W-:Y:S05]  /*16c90*/  BSYNC B0 ;  /* 0x0000000000007941 */ /* 0x000fea0003800000 */
.L_x_3758:
        /* <DEDUP_REMOVED lines=59> */
.L_x_3762:
[----:B------:R-:W-:Y:S05]  /*17050*/  BSYNC B0 ;  /* 0x0000000000007941 */ /* 0x000fea0003800000 */
.L_x_3761:
        /* <DEDUP_REMOVED lines=10> */
.L_x_3764:
[----:B------:R-:W-:Y:S05]  /*17100*/  BSYNC B0 ;  /* 0x0000000000007941 */ /* 0x000fea0003800000 */
.L_x_3763:
[----:B------:R-:W-:Y:S04]  /*17110*/  BSSY B0, `(.L_x_3765) ;  /* 0x0000006000007945 */ /* 0x000fe80003800000 */
[----:B--2---:R-:W-:Y:S05]  /*17120*/  @P1 BRA `(.L_x_3766) ;  /* 0x0000000000101947 */ /* 0x004fea0003800000 */
[----:B-----5:R-:W-:Y:S01]  /*17130*/  IMAD R6, R6, 0x8, R9 ;  /* 0x0000000806067824 */ /* 0x020fe200078e0209 */
[----:B------:R-:W-:-:S04]  /*17140*/  SHF.L.U32 R7, R7, 0x1f, RZ ;  /* 0x0000001f07077819 */ /* 0x000fc800000006ff */
[----:B------:R-:W2:Y:S02]  /*17150*/  SYNCS.PHASECHK.TRANS64.TRYWAIT P1, [R6+URZ], R7 ;  /* 0x00000007060075a7 */ /* 0x000ea4000802017f */
[----:B--2---:R-:W-:Y:S05]  /*17160*/  @!P1 BRA `(.L_x_3767) ;  /* 0x0000025000f49947 */ /* 0x004fea0003800000 */
.L_x_3766:
[----:B------:R-:W-:Y:S05]  /*17170*/  BSYNC B0 ;  /* 0x0000000000007941 */ /* 0x000fea0003800000 */
.L_x_3765:
[----:B-1----:R-:W3:Y:S04]  /*17180*/  LD.E R21, desc[UR42][R2.64] ;  /* 0x0000002a02157980 */ /* 0x002ee8000c101900 */
[----:B--2--5:R-:W3:Y:S04]  /*17190*/  LDL.64 R6, [R1+0x118] ;  /* 0x0001180001067983 */ /* 0x024ee80000100a00 */
[----:B------:R-:W2:Y:S04]  /*171a0*/  LDL R20, [R1+0x90] ;  /* 0x0000900001147983 */ /* 0x000ea80000100800 */
        /* <DEDUP_REMOVED lines=178> */
[----:B-1----:R-:W-:Y:S01]  /*17cd0*/  LOP3.LUT R72, R73, 0x7f, RZ, 0xc0, !PT ;  /* 0x0000007f49487812 */ /* 0x002fe200078ec0ff */
        /* <DEDUP_REMOVED lines=24> */
[----:B------:R2:W-:Y:S02]  /*17e60*/  @!P2 SYNCS.ARRIVE.TRANS64.RED.A1T0 RZ, [R6+URZ], RZ ;  /* 0x000000ff06ffa9a7 */ /* 0x0005e4000810043f */
[----:B--2---:R-:W2:Y:S04]  /*17e70*/  LDL.64 R6, [R1+0x170] ;  /* 0x0001700001067983 */ /* 0x004ea80000100a00 */
[----:B--2---:R-:W2:Y:S04]  /*17e80*/  LD.E R12, desc[UR42][R6.64] ;  /* 0x0000002a060c7980 */ /* 0x004ea8000c101900 */
[----:B------:R-:W3:Y:S01]  /*17e90*/  LD.E.64 R6, desc[UR42][R16.64+0x230] ;  /* 0x0002302a10067980 */ /* 0x000ee2000c101b00 */
[----:B------:R-:W-:-:S04]  /*17ea0*/  UIADD3 UR4, UP0, UR37, 0x230, URZ ;  /* 0x0000023025047890 */ /* 0x000fc8000ff1e03f */
[----:B------:R-:W-:Y:S02]  /*17eb0*/  ULOP3.LUT UR4, UR4, 0x4, URZ, 0xfc, !UPT ;  /* 0x0000000404047892 */ /* 0x000fe4000f8efc3f */
[----:B------:R-:W-:Y:S01]  /*17ec0*/  UIADD3.X UR5, URZ, UR36, URZ, UP0, !UPT ;  /* 0x000000243f057290 */ /* 0x000fe200087fe43f */
        /* <DEDUP_REMOVED lines=9> */
[-C--:B-1----:R-:W-:Y:S01]  /*17f60*/  FMUL.FTZ R8, R26, R12.reuse ;  /* 0x0000000c1a087220 */ /* 0x082fe20000410000 */
[-C--:B------:R-:W-:Y:S01]  /*17f70*/  FMUL.FTZ R14, R30, R12.reuse ;  /* 0x0000000c1e0e7220 */ /* 0x080fe20000410000 */
[----:B------:R-:W-:-:S05]  /*17f80*/  FMUL.FTZ R26, R39, R12 ;  /* 0x0000000c271a7220 */ /* 0x000fca0000410000 */
[----:B------:R-:W1:Y:S01]  /*17f90*/  MUFU.TANH R20, R20 ;  /* 0x0000001400147308 */ /* 0x000e620000002400 */
[----:B---3--:R-:W-:Y:S01]  /*17fa0*/  FMNMX.FTZ R13, R11, R6, !PT ;  /* 0x000000060b0d7209 */ /* 0x008fe20007810000 */
[-C--:B------:R-:W-:Y:S01]  /*17fb0*/  FMUL.FTZ R30, R36, R12.reuse ;  /* 0x0000000c241e7220 */ /* 0x080fe20000410000 */
[-C--:B------:R-:W-:Y:S01]  /*17fc0*/  FMUL.FTZ R39, R46, R12.reuse ;  /* 0x0000000c2e277220 */ /* 0x080fe20000410000 */
[----:B------:R-:W-:-:S04]  /*17fd0*/  FMUL.FTZ R46, R48, R12 ;  /* 0x0000000c302e7220 */ /* 0x000fc80000410000 */
[----:B------:R-:W3:Y:S01]  /*17fe0*/  MUFU.TANH R21, R21 ;  /* 0x0000001500157308 */ /* 0x000ee20000002400 */
[-C--:B------:R-:W-:Y:S01]  /*17ff0*/  FMUL.FTZ R48, R52, R12.reuse ;  /* 0x0000000c34307220 */ /* 0x080fe20000410000 */
[----:B--2---:R-:W-:Y:S01]  /*18000*/  FMNMX.FTZ R52, R10, R13, !PT ;  /* 0x0000000d0a347209 */ /* 0x004fe20007810000 */
[----:B------:R-:W-:-:S05]  /*18010*/  FMUL.FTZ R32, R37, R12 ;  /* 0x0000000c25207220 */ /* 0x000fca0000410000 */
[----:B------:R-:W2:Y:S01]  /*18020*/  MUFU.TANH R29, R29 ;  /* 0x0000001d001d7308 */ /* 0x000ea20000002400 */
[----:B------:R-:W-:Y:S01]  /*18030*/  FMUL.FTZ R19, R34, R12 ;  /* 0x0000000c22137220 */ /* 0x000fe20000410000 */
[----:B----4-:R-:W-:Y:S01]  /*18040*/  FMNMX.FTZ R13, R15, R52, !PT ;  /* 0x000000340f0d7209 */ /* 0x010fe20007810000 */
[----:B------:R-:W-:-:S05]  /*18050*/  FMUL.FTZ R34, R40, R12 ;  /* 0x0000000c28227220 */ /* 0x000fca0000410000 */
[----:B------:R-:W4:Y:S01]  /*18060*/  MUFU.TANH R30, R30 ;  /* 0x0000001e001e7308 */ /* 0x000f220000002400 */
[----:B-1----:R-:W-:Y:S01]  /*18070*/  FMNMX.FTZ R52, R20, R13, !PT ;  /* 0x0000000d14347209 */ /* 0x002fe20007810000 */
[----:B------:R-:W-:-:S06]  /*18080*/  FMUL.FTZ R36, R41, R12 ;  /* 0x0000000c29247220 */ /* 0x000fcc0000410000 */
[----:B------:R-:W1:Y:S01]  /*18090*/  MUFU.TANH R32, R32 ;  /* 0x0000002000207308 */ /* 0x000e620000002400 */
[----:B---3--:R-:W-:Y:S01]  /*180a0*/  FMNMX.FTZ R52, R21, R52, !PT ;  /* 0x0000003415347209 */ /* 0x008fe20007810000 */
[----:B------:R-:W-:-:S06]  /*180b0*/  FMUL.FTZ R72, R44, R12 ;  /* 0x0000000c2c487220 */ /* 0x000fcc0000410000 */
[----:B------:R-:W3:Y:S01]  /*180c0*/  MUFU.TANH R34, R34 ;  /* 0x0000002200227308 */ /* 0x000ee20000002400 */
[----:B--2---:R-:W-:Y:S01]  /*180d0*/  FMNMX.FTZ R13, R29, R52, !PT ;  /* 0x000000341d0d7209 */ /* 0x004fe20007810000 */
[----:B------:R-:W-:-:S06]  /*180e0*/  FMUL.FTZ R73, R45, R12 ;  /* 0x0000000c2d497220 */ /* 0x000fcc0000410000 */
[----:B------:R-:W2:Y:S01]  /*180f0*/  MUFU.TANH R36, R36 ;  /* 0x0000002400247308 */ /* 0x000ea20000002400 */
[----:B----4-:R-:W-:Y:S01]  /*18100*/  FMNMX.FTZ R13, R30, R13, !PT ;  /* 0x0000000d1e0d7209 */ /* 0x010fe20007810000 */
[----:B------:R-:W-:-:S06]  /*18110*/  FMUL.FTZ R40, R47, R12 ;  /* 0x0000000c2f287220 */ /* 0x000fcc0000410000 */
        /* <DEDUP_REMOVED lines=8> */
[-C--:B------:R-:W-:Y:S01]  /*181a0*/  FMUL.FTZ R9, R27, R12.reuse ;  /* 0x0000000c1b097220 */ /* 0x080fe20000410000 */
[-C--:B------:R-:W-:Y:S01]  /*181b0*/  FMUL.FTZ R41, R50, R12.reuse ;  /* 0x0000000c32297220 */ /* 0x080fe20000410000 */
[----:B------:R-:W-:-:S04]  /*181c0*/  FMUL.FTZ R50, R56, R12 ;  /* 0x0000000c38327220 */ /* 0x000fc80000410000 */
[----:B------:R-:W2:Y:S01]  /*181d0*/  MUFU.TANH R47, R47 ;  /* 0x0000002f002f7308 */ /* 0x000ea20000002400 */
[----:B----4-:R-:W-:Y:S01]  /*181e0*/  FMNMX.FTZ R56, R72, R13, !PT ;  /* 0x0000000d48387209 */ /* 0x010fe20007810000 */
[-C--:B------:R-:W-:Y:S01]  /*181f0*/  FMUL.FTZ R28, R42, R12.reuse ;  /* 0x0000000c2a1c7220 */ /* 0x080fe20000410000 */
[----:B------:R-:W-:-:S05]  /*18200*/  FMUL.FTZ R42, R51, R12 ;  /* 0x0000000c332a7220 */ /* 0x000fca0000410000 */
[----:B------:R-:W4:Y:S01]  /*18210*/  MUFU.TANH R48, R48 ;  /* 0x0000003000307308 */ /* 0x000f220000002400 */
[----:B-1----:R-:W-:Y:S01]  /*18220*/  FMNMX.FTZ R13, R73, R56, !PT ;  /* 0x00000038490d7209 */ /* 0x002fe20007810000 */
[----:B------:R-:W-:-:S06]  /*18230*/  FMUL.FTZ R51, R57, R12 ;  /* 0x0000000c39337220 */ /* 0x000fcc0000410000 */
[----:B------:R-:W1:Y:S01]  /*18240*/  MUFU.TANH R8, R8 ;  /* 0x0000000800087308 */ /* 0x000e620000002400 */
[----:B------:R-:W-:Y:S01]  /*18250*/  FMUL.FTZ R18, R31, R12 ;  /* 0x0000000c1f127220 */ /* 0x000fe20000410000 */
[----:B---3--:R-:W-:-:S06]  /*18260*/  FMNMX.FTZ R56, R46, R13, !PT ;  /* 0x0000000d2e387209 */ /* 0x008fcc0007810000 */
[----:B------:R-:W3:Y:S01]  /*18270*/  MUFU.TANH R49, R49 ;  /* 0x0000003100317308 */ /* 0x000ee20000002400 */
[-C--:B------:R-:W-:Y:S01]  /*18280*/  FMUL.FTZ R52, R60, R12.reuse ;  /* 0x0000000c3c347220 */ /* 0x080fe20000410000 */
[----:B------:R-:W-:-:S06]  /*18290*/  FMUL.FTZ R25, R38, R12 ;  /* 0x0000000c26197220 */ /* 0x000fcc0000410000 */
[----:B------:R-:W0:Y:S01]  /*182a0*/  MUFU.TANH R9, R9 ;  /* 0x0000000900097308 */ /* 0x000e220000002400 */
[-C--:B------:R-:W-:Y:S01]  /*182b0*/  FMUL.FTZ R38, R43, R12.reuse ;  /* 0x0000000c2b267220 */ /* 0x080fe20000410000 */
[----:B------:R-:W-:Y:S01]  /*182c0*/  FMUL.FTZ R43, R54, R12 ;  /* 0x0000000c362b7220 */ /* 0x000fe20000410000 */
[----:B--2---:R-:W-:-:S05]  /*182d0*/  FMNMX.FTZ R13, R47, R56, !PT ;  /* 0x000000382f0d7209 */ /* 0x004fca0007810000 */
[----:B------:R-:W2:Y:S01]  /*182e0*/  MUFU.TANH R50, R50 ;  /* 0x0000003200327308 */ /* 0x000ea20000002400 */
[-C--:B------:R-:W-:Y:S01]  /*182f0*/  FMUL.FTZ R54, R61, R12.reuse ;  /* 0x0000000c3d367220 */ /* 0x080fe20000410000 */
[----:B------:R-:W-:-:S06]  /*18300*/  FMUL.FTZ R24, R35, R12 ;  /* 0x0000000c23187220 */ /* 0x000fcc0000410000 */
[----:B------:R-:W2:Y:S01]  /*18310*/  MUFU.TANH R14, R14 ;  /* 0x0000000e000e7308 */ /* 0x000ea20000002400 */
[-C--:B------:R-:W-:Y:S01]  /*18320*/  FMUL.FTZ R45, R58, R12.reuse ;  /* 0x0000000c3a2d7220 */ /* 0x080fe20000410000 */
[----:B------:R-:W-:Y:S01]  /*18330*/  FMUL.FTZ R44, R55, R12 ;  /* 0x0000000c372c7220 */ /* 0x000fe20000410000 */
[----:B----4-:R-:W-:-:S05]  /*18340*/  FMNMX.FTZ R58, R48, R13, !PT ;  /* 0x0000000d303a7209 */ /* 0x010fca0007810000 */
[----:B------:R-:W4:Y:S01]  /*18350*/  MUFU.TANH R51, R51 ;  /* 0x0000003300337308 */ /* 0x000f220000002400 */
[----:B------:R-:W-:Y:S01]  /*18360*/  FMUL.FTZ R55, R64, R12 ;  /* 0x0000000c40377220 */ /* 0x000fe20000410000 */
[----:B-1----:R-:W-:-:S06]  /*18370*/  FMNMX.FTZ R56, R8, R7, !PT ;  /* 0x0000000708387209 */ /* 0x002fcc0007810000 */
[----:B------:R-:W1:Y:S01]  /*18380*/  MUFU.TANH R18, R18 ;  /* 0x0000001200127308 */ /* 0x000e620000002400 */
[----:B---3--:R-:W-:Y:S01]  /*18390*/  FMNMX.FTZ R27, R49, R58, !PT ;  /* 0x0000003a311b7209 */ /* 0x008fe20007810000 */
[----:B------:R-:W-:-:S06]  /*183a0*/  FMUL.FTZ R57, R65, R12 ;  /* 0x0000000c41397220 */ /* 0x000fcc0000410000 */
[----:B------:R-:W3:Y:S01]  /*183b0*/  MUFU.TANH R52, R52 ;  /* 0x0000003400347308 */ /* 0x000ee20000002400 */
[----:B0-----:R-:W-:-:S07]  /*183c0*/  FMNMX.FTZ R13, R9, R56, !PT ;  /* 0x00000038090d7209 */ /* 0x001fce0007810000 */
[----:B------:R-:W0:Y:S01]  /*183d0*/  MUFU.TANH R19, R19 ;  /* 0x0000001300137308 */ /* 0x000e220000002400 */
[----:B--2---:R-:W-:Y:S01]  /*183e0*/  FMNMX.FTZ R60, R50, R27, !PT ;  /* 0x0000001b323c7209 */ /* 0x004fe20007810000 */
[----:B------:R-:W-:-:S06]  /*183f0*/  FMUL.FTZ R58, R68, R12 ;  /* 0x0000000c443a7220 */ /* 0x000fcc0000410000 */
[----:B------:R-:W2:Y:S01]  /*18400*/  MUFU.TANH R54, R54 ;  /* 0x0000003600367308 */ /* 0x000ea20000002400 */
[----:B------:R-:W-:-:S07]  /*18410*/  FMNMX.FTZ R13, R14, R13, !PT ;  /* 0x0000000d0e0d7209 */ /* 0x000fce0007810000 */
[----:B------:R-:W2:Y:S01]  /*18420*/  MUFU.TANH R24, R24 ;  /* 0x0000001800187308 */ /* 0x000ea20000002400 */
[----:B----4-:R-:W-:Y:S01]  /*18430*/  FMNMX.FTZ R27, R51, R60, !PT ;  /* 0x0000003c331b7209 */ /* 0x010fe20007810000 */
[----:B------:R-:W-:-:S06]  /*18440*/  FMUL.FTZ R61, R69, R12 ;  /* 0x0000000c453d7220 */ /* 0x000fcc0000410000 */
[----:B------:R-:W4:Y:S01]  /*18450*/  MUFU.TANH R55, R55 ;  /* 0x0000003700377308 */ /* 0x000f220000002400 */
[----:B-1----:R-:W-:-:S07]  /*18460*/  FMNMX.FTZ R56, R18, R13, !PT ;  /* 0x0000000d12387209 */ /* 0x002fce0007810000 */
[----:B------:R-:W1:Y:S01]  /*18470*/  MUFU.TANH R25, R25 ;  /* 0x0000001900197308 */ /* 0x000e620000002400 */
[----:B---3--:R-:W-:-:S07]  /*18480*/  FMNMX.FTZ R27, R52, R27, !PT ;  /* 0x0000001b341b7209 */ /* 0x008fce0007810000 */
[----:B------:R-:W3:Y:S01]  /*18490*/  MUFU.TANH R57, R57 ;  /* 0x0000003900397308 */ /* 0x000ee20000002400 */
[----:B0-----:R-:W-:-:S07]  /*184a0*/  FMNMX.FTZ R13, R19, R56, !PT ;  /* 0x00000038130d7209 */ /* 0x001fce0007810000 */
[----:B------:R-:W0:Y:S01]  /*184b0*/  MUFU.TANH R26, R26 ;  /* 0x0000001a001a7308 */ /* 0x000e220000002400 */
[----:B--2---:R-:W-:-:S07]  /*184c0*/  FMNMX.FTZ R60, R54, R27, !PT ;  /* 0x0000001b363c7209 */ /* 0x004fce0007810000 */
[----:B------:R-:W2:Y:S01]  /*184d0*/  MUFU.TANH R58, R58 ;  /* 0x0000003a003a7308 */ /* 0x000ea20000002400 */
[----:B------:R-:W-:-:S07]  /*184e0*/  FMNMX.FTZ R56, R24, R13, !PT ;  /* 0x0000000d18387209 */ /* 0x000fce0007810000 */
[----:B------:R-:W2:Y:S01]  /*184f0*/  MUFU.TANH R28, R28 ;  /* 0x0000001c001c7308 */ /* 0x000ea20000002400 */
[----:B----4-:R-:W-:-:S07]  /*18500*/  FMNMX.FTZ R60, R55, R60, !PT ;  /* 0x0000003c373c7209 */ /* 0x010fce0007810000 */
[----:B------:R-:W4:Y:S01]  /*18510*/  MUFU.TANH R61, R61 ;  /* 0x0000003d003d7308 */ /* 0x000f220000002400 */
[----:B-1----:R-:W-:-:S07]  /*18520*/  FMNMX.FTZ R13, R25, R56, !PT ;  /* 0x00000038190d7209 */ /* 0x002fce0007810000 */
[----:B------:R-:W1:Y:S01]  /*18530*/  MUFU.TANH R38, R38 ;  /* 0x0000002600267308 */ /* 0x000e620000002400 */
[----:B---3--:R-:W-:Y:S02]  /*18540*/  FMNMX.FTZ R27, R57, R60, !PT ;  /* 0x0000003c391b7209 */ /* 0x008fe40007810000 */
[----:B0-----:R-:W-:-:S05]  /*18550*/  FMNMX.FTZ R13, R26, R13, !PT ;  /* 0x0000000d1a0d7209 */ /* 0x001fca0007810000 */
[----:B------:R-:W0:Y:S01]  /*18560*/  MUFU.TANH R39, R39 ;  /* 0x0000002700277308 */ /* 0x000e220000002400 */
[----:B------:R-:W-:Y:S01]  /*18570*/  FMUL.FTZ R56, R62, R12 ;  /* 0x0000000c3e387220 */ /* 0x000fe20000410000 */
[----:B--2---:R-:W-:-:S06]  /*18580*/  FMNMX.FTZ R62, R58, R27, !PT ;  /* 0x0000001b3a3e7209 */ /* 0x004fcc0007810000 */
[----:B------:R-:W2:Y:S01]  /*18590*/  MUFU.TANH R40, R40 ;  /* 0x0000002800287308 */ /* 0x000ea20000002400 */
[----:B------:R-:W-:Y:S02]  /*185a0*/  FMNMX.FTZ R13, R28, R13, !PT ;  /* 0x0000000d1c0d7209 */ /* 0x000fe40007810000 */
[----:B----4-:R-:W-:-:S05]  /*185b0*/  FMNMX.FTZ R31, R61, R62, !PT ;  /* 0x0000003e3d1f7209 */ /* 0x010fca0007810000 */
[----:B------:R-:W3:Y:S01]  /*185c0*/  MUFU.TANH R41, R41 ;  /* 0x0000002900297308 */ /* 0x000ee20000002400 */
[----:B-1----:R-:W-:Y:S01]  /*185d0*/  FMNMX.FTZ R60, R38, R13, !PT ;  /* 0x0000000d263c7209 */ /* 0x002fe20007810000 */
[----:B------:R-:W1:Y:S06]  /*185e0*/  SHFL.BFLY PT, R68, R31, 0x2, 0x1f ;  /* 0x0c401f001f447f89 */ /* 0x000e6c00000e0000 */
[----:B------:R-:W4:Y:S01]  /*185f0*/  MUFU.TANH R42, R42 ;  /* 0x0000002a002a7308 */ /* 0x000f220000002400 */
[----:B0-----:R-:W-:Y:S01]  /*18600*/  FMNMX.FTZ R13, R39, R60, !PT ;  /* 0x0000003c270d7209 */ /* 0x001fe20007810000 */
[----:B------:R-:W-:-:S06]  /*18610*/  FMUL.FTZ R53, R59, R12 ;  /* 0x0000000c3b357220 */ /* 0x000fcc0000410000 */
[----:B------:R-:W0:Y:S01]  /*18620*/  MUFU.TANH R43, R43 ;  /* 0x0000002b002b7308 */ /* 0x000e220000002400 */
[----:B--2---:R-:W-:-:S07]  /*18630*/  FMNMX.FTZ R62, R40, R13, !PT ;  /* 0x0000000d283e7209 */ /* 0x004fce0007810000 */
[----:B------:R-:W2:Y:S01]  /*18640*/  MUFU.TANH R44, R44 ;  /* 0x0000002c002c7308 */ /* 0x000ea20000002400 */
[----:B---3--:R-:W-:Y:S01]  /*18650*/  FMNMX.FTZ R13, R41, R62, !PT ;  /* 0x0000003e290d7209 */ /* 0x008fe20007810000 */
[----:B------:R-:W-:-:S06]  /*18660*/  FMUL.FTZ R59, R63, R12 ;  /* 0x0000000c3f3b7220 */ /* 0x000fcc0000410000 */
[----:B------:R-:W3:Y:S01]  /*18670*/  MUFU.TANH R45, R45 ;  /* 0x0000002d002d7308 */ /* 0x000ee20000002400 */
[----:B----4-:R-:W-:Y:S01]  /*18680*/  FMNMX.FTZ R64, R42, R13, !PT ;  /* 0x0000000d2a407209 */ /* 0x010fe20007810000 */
[----:B------:R-:W-:-:S06]  /*18690*/  FMUL.FTZ R60, R66, R12 ;  /* 0x0000000c423c7220 */ /* 0x000fcc0000410000 */
[----:B------:R-:W4:Y:S01]  /*186a0*/  MUFU.TANH R53, R53 ;  /* 0x0000003500357308 */ /* 0x000f220000002400 */
        /* <DEDUP_REMOVED lines=10> */
[----:B----4-:R-:W-:Y:S01]  /*18750*/  FMNMX.FTZ R13, R53, R64, !PT ;  /* 0x00000040350d7209 */ /* 0x010fe20007810000 */
[----:B------:R-:W-:-:S06]  /*18760*/  FMUL.FTZ R64, R71, R12 ;  /* 0x0000000c47407220 */ /* 0x000fcc0000410000 */
[----:B------:R-:W4:Y:S01]  /*18770*/  MUFU.TANH R62, R62 ;  /* 0x0000003e003e7308 */ /* 0x000f220000002400 */
[----:B0-----:R-:W-:-:S07]  /*18780*/  FMNMX.FTZ R12, R56, R13, !PT ;  /* 0x0000000d380c7209 */ /* 0x001fce0007810000 */
[----:B------:R-:W0:Y:S01]  /*18790*/  MUFU.TANH R63, R63 ;  /* 0x0000003f003f7308 */ /* 0x000e220000002400 */
[----:B-1----:R-:W-:-:S07]  /*187a0*/  FMNMX.FTZ R13, R59, R12, !PT ;  /* 0x0000000c3b0d7209 */ /* 0x002fce0007810000 */
[----:B------:R-:W1:Y:S01]  /*187b0*/  MUFU.TANH R64, R64 ;  /* 0x0000004000407308 */ /* 0x000e620000002400 */
[----:B---3--:R-:W-:-:S04]  /*187c0*/  FMNMX.FTZ R13, R60, R13, !PT ;  /* 0x0000000d3c0d7209 */ /* 0x008fc80007810000 */
[----:B----4-:R-:W-:-:S04]  /*187d0*/  FMNMX.FTZ R12, R62, R13, !PT ;  /* 0x0000000d3e0c7209 */ /* 0x010fc80007810000 */
[----:B0-----:R-:W-:Y:S01]  /*187e0*/  FMNMX.FTZ R27, R63, R12, !PT ;  /* 0x0000000c3f1b7209 */ /* 0x001fe20007810000 */
[----:B------:R-:W-:Y:S01]  /*187f0*/  IMAD.U32 R12, RZ, RZ, UR4 ;  /* 0x00000004ff0c7e24 */ /* 0x000fe2000f8e00ff */
[----:B--2---:R-:W-:Y:S01]  /*18800*/  FMNMX.FTZ R33, R68, R33, !PT ;  /* 0x0000002144217209 */ /* 0x004fe20007810000 */
[----:B------:R-:W-:Y:S01]  /*18810*/  IMAD.U32 R13, RZ, RZ, UR5 ;  /* 0x00000005ff0d7e24 */ /* 0x000fe2000f8e00ff */
[----:B------:R-:W-:Y:S01]  /*18820*/  ST.E desc[UR42][R16.64+0x230], R31 ;  /* 0x0002301f10007985 */ /* 0x000fe2000c10192a */
[----:B-1----:R-:W-:-:S05]  /*18830*/  FMNMX.FTZ R27, R64, R27, !PT ;  /* 0x0000001b401b7209 */ /* 0x002fca0007810000 */
        /* <DEDUP_REMOVED lines=11> */
[----:B------:R-:W4:Y:S04]  /*188f0*/  LD.E R68, desc[UR42][R16.64+0x244] ;  /* 0x0002442a10447980 */ /* 0x000f28000c101900 */
[----:B------:R-:W4:Y:S01]  /*18900*/  LD.E R66, desc[UR42][R16.64+0x260] ;  /* 0x0002602a10427980 */ /* 0x000f22000c101900 */
[----:B------:R-:W-:Y:S01]  /*18910*/  FADD.FTZ R74, R7, -R70 ;  /* 0x80000046074a7221 */ /* 0x000fe20000010000 */
[----:B------:R-:W-:-:S04]  /*18920*/  UIADD3 UR4, UP0, UR37, 0x260, URZ ;  /* 0x0000026025047890 */ /* 0x000fc8000ff1e03f */
[----:B------:R-:W-:Y:S02]  /*18930*/  ULOP3.LUT UR6, UR4, 0x4, URZ, 0xfc, !UPT ;  /* 0x0000000404067892 */ /* 0x000fe4000f8efc3f */
[----:B------:R-:W-:Y:S01]  /*18940*/  UIADD3.X UR5, URZ, UR36, URZ, UP0, !UPT ;  /* 0x000000243f057290 */ /* 0x000fe200087fe43f */
[----:B--2---:R-:W-:-:S04]  /*18950*/  FADD.FTZ R6, R6, -R69 ;  /* 0x8000004506067221 */ /* 0x004fc80000010000 */
[-C--:B---3--:R-:W-:Y:S01]  /*18960*/  FMUL.FTZ R6, R6, R65.reuse ;  /* 0x0000004106067220 */ /* 0x088fe20000410000 */
[----:B0-----:R-:W-:-:S03]  /*18970*/  FMUL.FTZ R12, R69, R65 ;  /* 0x00000041450c7220 */ /* 0x001fc60000410000 */
[----:B------:R0:W-:Y:S01]  /*18980*/  MUFU.EX2 R7, R6 ;  /* 0x0000000600077308 */ /* 0x0001e20000000800 */
[-CC-:B------:R-:W-:Y:S01]  /*18990*/  FFMA.FTZ R160, R11, R65.reuse, -R12.reuse ;  /* 0x000000410ba07223 */ /* 0x180fe2000001080c */
[-CC-:B------:R-:W-:Y:S01]  /*189a0*/  FFMA.FTZ R168, R36, R65.reuse, -R12.reuse ;  /* 0x0000004124a87223 */ /* 0x180fe2000001080c */
[----:B------:R-:W-:Y:S01]  /*189b0*/  FMUL.FTZ R27, R65, R74 ;  /* 0x0000004a411b7220 */ /* 0x000fe20000410000 */
[-C--:B0-----:R-:W-:Y:S01]  /*189c0*/  FMUL.FTZ R6, R70, R65.reuse ;  /* 0x0000004146067220 */ /* 0x081fe20000410000 */
[----:B------:R-:W-:-:S03]  /*189d0*/  FFMA.FTZ R37, R10, R65, -R12 ;  /* 0x000000410a257223 */ /* 0x000fc6000001080c */
[-CC-:B------:R-:W-:Y:S01]  /*189e0*/  FFMA.FTZ R36, R8, R65.reuse, -R6.reuse ;  /* 0x0000004108247223 */ /* 0x180fe20000010806 */
[-C--:B------:R-:W-:Y:S01]  /*189f0*/  FFMA.FTZ R161, R9, R65.reuse, -R6 ;  /* 0x0000004109a17223 */ /* 0x080fe20000010806 */
[----:B------:R-:W4:Y:S01]  /*18a00*/  MUFU.EX2 R160, R160 ;  /* 0x000000a000a07308 */ /* 0x000f220000000800 */
[-CC-:B------:R-:W-:Y:S01]  /*18a10*/  FFMA.FTZ R164, R29, R65.reuse, -R12.reuse ;  /* 0x000000411da47223 */ /* 0x180fe2000001080c */
[-CC-:B------:R-:W-:Y:S01]  /*18a20*/  FFMA.FTZ R35, R15, R65.reuse, -R12.reuse ;  /* 0x000000410f237223 */ /* 0x180fe2000001080c */
[-C--:B------:R-:W-:Y:S01]  /*18a30*/  FFMA.FTZ R29, R34, R65.reuse, -R12 ;  /* 0x00000041221d7223 */ /* 0x080fe2000001080c */
[----:B------:R-:W-:-:S04]  /*18a40*/  FFMA.FTZ R34, R14, R65, -R6 ;  /* 0x000000410e227223 */ /* 0x000fc80000010806 */
[----:B------:R-:W-:Y:S01]  /*18a50*/  MUFU.EX2 R27, R27 ;  /* 0x0000001b001b7308 */ /* 0x000fe20000000800 */
[-C--:B------:R-:W-:Y:S01]  /*18a60*/  FFMA.FTZ R162, R20, R65.reuse, -R12 ;  /* 0x0000004114a27223 */ /* 0x080fe2000001080c */
[----:B------:R-:W-:-:S06]  /*18a70*/  FFMA.FTZ R163, R18, R65, -R6 ;  /* 0x0000004112a37223 */ /* 0x000fcc0000010806 */
[----:B------:R-:W0:Y:S01]  /*18a80*/  MUFU.EX2 R36, R36 ;  /* 0x0000002400247308 */ /* 0x000e220000000800 */
[-CC-:B------:R-:W-:Y:S01]  /*18a90*/  FFMA.FTZ R33, R21, R65.reuse, -R12.reuse ;  /* 0x0000004115217223 */ /* 0x180fe2000001080c */
[----:B------:R-:W-:-:S06]  /*18aa0*/  FFMA.FTZ R166, R32, R65, -R12 ;  /* 0x0000004120a67223 */ /* 0x000fcc000001080c */
[----:B------:R-:W1:Y:S01]  /*18ab0*/  MUFU.EX2 R37, R37 ;  /* 0x0000002500257308 */ /* 0x000e620000000800 */
[----:B------:R-:W-:-:S07]  /*18ac0*/  FFMA.FTZ R32, R19, R65, -R6 ;  /* 0x0000004113207223 */ /* 0x000fce0000010806 */
[----:B------:R-:W2:Y:S01]  /*18ad0*/  MUFU.EX2 R161, R161 ;  /* 0x000000a100a17308 */ /* 0x000ea20000000800 */
[----:B------:R-:W-:-:S07]  /*18ae0*/  FFMA.FTZ R165, R24, R65, -R6 ;  /* 0x0000004118a57223 */ /* 0x000fce0000010806 */
[----:B------:R-:W3:Y:S08]  /*18af0*/  MUFU.EX2 R35, R35 ;  /* 0x0000002300237308 */ /* 0x000ef00000000800 */
[----:B------:R-:W3:Y:S01]  /*18b00*/  MUFU.EX2 R34, R34 ;  /* 0x0000002200227308 */ /* 0x000ee20000000800 */
[----:B----4-:R-:W-:Y:S01]  /*18b10*/  FFMA.FTZ R8, R7, R67, R160 ;  /* 0x0000004307087223 */ /* 0x010fe200000100a0 */
[----:B------:R-:W-:-:S06]  /*18b20*/  FFMA.FTZ R31, R30, R65, -R12 ;  /* 0x000000411e1f7223 */ /* 0x000fcc000001080c */
[----:B------:R-:W4:Y:S01]  /*18b30*/  MUFU.EX2 R162, R162 ;  /* 0x000000a200a27308 */ /* 0x000f220000000800 */
[----:B0-----:R-:W-:Y:S01]  /*18b40*/  FFMA.FTZ R68, R27, R68, R36 ;  /* 0x000000441b447223 */ /* 0x001fe20000010024 */
[----:B------:R-:W-:-:S06]  /*18b50*/  FFMA.FTZ R30, R25, R65, -R6 ;  /* 0x00000041191e7223 */ /* 0x000fcc0000010806 */
[----:B------:R-:W0:Y:S01]  /*18b60*/  MUFU.EX2 R163, R163 ;  /* 0x000000a300a37308 */ /* 0x000e220000000800 */
[----:B-1----:R-:W-:Y:S01]  /*18b70*/  FADD.FTZ R8, R37, R8 ;  /* 0x0000000825087221 */ /* 0x002fe20000010000 */
[----:B--2---:R-:W-:-:S06]  /*18b80*/  FADD.FTZ R9, R161, R68 ;  /* 0x00000044a1097221 */ /* 0x004fcc0000010000 */
[----:B------:R-:W1:Y:S01]  /*18b90*/  MUFU.EX2 R33, R33 ;  /* 0x0000002100217308 */ /* 0x000e620000000800 */
[----:B------:R-:W-:-:S07]  /*18ba0*/  FFMA.FTZ R167, R26, R65, -R6 ;  /* 0x000000411aa77223 */ /* 0x000fce0000010806 */
[----:B------:R-:W2:Y:S01]  /*18bb0*/  MUFU.EX2 R32, R32 ;  /* 0x0000002000207308 */ /* 0x000ea20000000800 */
[----:B---3--:R-:W-:Y:S01]  /*18bc0*/  FADD.FTZ R11, R35, R8 ;  /* 0x00000008230b7221 */ /* 0x008fe20000010000 */
[----:B------:R-:W-:-:S06]  /*18bd0*/  FADD.FTZ R8, R34, R9 ;  /* 0x0000000922087221 */ /* 0x000fcc0000010000 */
[----:B------:R-:W3:Y:S01]  /*18be0*/  MUFU.EX2 R164, R164 ;  /* 0x000000a400a47308 */ /* 0x000ee20000000800 */
[----:B------:R-:W-:-:S07]  /*18bf0*/  FFMA.FTZ R28, R28, R65, -R6 ;  /* 0x000000411c1c7223 */ /* 0x000fce0000010806 */
[----:B------:R-:W3:Y:S01]  /*18c00*/  MUFU.EX2 R165, R165 ;  /* 0x000000a500a57308 */ /* 0x000ee20000000800 */
[----:B----4-:R-:W-:Y:S01]  /*18c10*/  FADD.FTZ R10, R162, R11 ;  /* 0x0000000ba20a7221 */ /* 0x010fe20000010000 */
[----:B0-----:R-:W-:-:S06]  /*18c20*/  FADD.FTZ R9, R163, R8 ;  /* 0x00000008a3097221 */ /* 0x001fcc0000010000 */
[----:B------:R-:W0:Y:S01]  /*18c30*/  MUFU.EX2 R31, R31 ;  /* 0x0000001f001f7308 */ /* 0x000e220000000800 */
[----:B------:R-:W-:-:S07]  /*18c40*/  FFMA.FTZ R169, R38, R65, -R6 ;  /* 0x0000004126a97223 */ /* 0x000fce0000010806 */
[----:B------:R-:W4:Y:S01]  /*18c50*/  MUFU.EX2 R30, R30 ;  /* 0x0000001e001e7308 */ /* 0x000f220000000800 */
[----:B-1----:R-:W-:Y:S01]  /*18c60*/  FADD.FTZ R11, R33, R10 ;  /* 0x0000000a210b7221 */ /* 0x002fe20000010000 */
[----:B------:R-:W-:-:S06]  /*18c70*/  FFMA.FTZ R15, R72, R65, -R12 ;  /* 0x00000041480f7223 */ /* 0x000fcc000001080c */
[----:B------:R-:W1:Y:S01]  /*18c80*/  MUFU.EX2 R166, R166 ;  /* 0x000000a600a67308 */ /* 0x000e620000000800 */
[----:B--2---:R-:W-:Y:S01]  /*18c90*/  FADD.FTZ R8, R32, R9 ;  /* 0x0000000920087221 */ /* 0x004fe20000010000 */
[----:B------:R-:W-:-:S06]  /*18ca0*/  FFMA.FTZ R171, R39, R65, -R6 ;  /* 0x0000004127ab7223 */ /* 0x000fcc0000010806 */
[----:B------:R-:W2:Y:S01]  /*18cb0*/  MUFU.EX2 R167, R167 ;  /* 0x000000a700a77308 */ /* 0x000ea20000000800 */
[----:B---3--:R-:W-:Y:S01]  /*18cc0*/  FADD.FTZ R10, R164, R11 ;  /* 0x0000000ba40a7221 */ /* 0x008fe20000010000 */
[----:B------:R-:W-:-:S06]  /*18cd0*/  FFMA.FTZ R170, R73, R65, -R12 ;  /* 0x0000004149aa7223 */ /* 0x000fcc000001080c */
[----:B------:R-:W3:Y:S01]  /*18ce0*/  MUFU.EX2 R29, R29 ;  /* 0x0000001d001d7308 */ /* 0x000ee20000000800 */
[----:B------:R-:W-:Y:S01]  /*18cf0*/  FADD.FTZ R9, R165, R8 ;  /* 0x00000008a5097221 */ /* 0x000fe20000010000 */
[----:B------:R-:W-:-:S06]  /*18d00*/  FFMA.FTZ R14, R40, R65, -R6 ;  /* 0x00000041280e7223 */ /* 0x000fcc0000010806 */
[----:B------:R-:W3:Y:S01]  /*18d10*/  MUFU.EX2 R28, R28 ;  /* 0x0000001c001c7308 */ /* 0x000ee20000000800 */
[----:B0-----:R-:W-:Y:S01]  /*18d20*/  FADD.FTZ R11, R31, R10 ;  /* 0x0000000a1f0b7221 */ /* 0x001fe20000010000 */
[----:B------:R-:W-:-:S06]  /*18d30*/  FFMA.FTZ R231, R46, R65, -R12 ;  /* 0x000000412ee77223 */ /* 0x000fcc000001080c */
[----:B------:R-:W0:Y:S01]  /*18d40*/  MUFU.EX2 R168, R168 ;  /* 0x000000a800a87308 */ /* 0x000e220000000800 */
[----:B----4-:R-:W-:Y:S01]  /*18d50*/  FADD.FTZ R8, R30, R9 ;  /* 0x000000091e087221 */ /* 0x010fe20000010000 */
[----:B------:R-:W-:-:S06]  /*18d60*/  FFMA.FTZ R229, R41, R65, -R6 ;  /* 0x0000004129e57223 */ /* 0x000fcc0000010806 */
        /* <DEDUP_REMOVED lines=14> */
[----:B----4-:R-:W-:-:S06]  /*18e50*/  FADD.FTZ R8, R169, R8 ;  /* 0x00000008a9087221 */ /* 0x010fcc0000010000 */
[----:B------:R-:W0:Y:S01]  /*18e60*/  MUFU.EX2 R231, R231 ;  /* 0x000000e700e77308 */ /* 0x000e220000000800 */
[-C--:B------:R-:W-:Y:S01]  /*18e70*/  FFMA.FTZ R228, R49, R65.reuse, -R12 ;  /* 0x0000004131e47223 */ /* 0x080fe2000001080c */
[----:B------:R-:W-:-:S06]  /*18e80*/  FFMA.FTZ R205, R44, R65, -R6 ;  /* 0x000000412ccd7223 */ /* 0x000fcc0000010806 */
[----:B------:R-:W4:Y:S01]  /*18e90*/  MUFU.EX2 R229, R229 ;  /* 0x000000e500e57308 */ /* 0x000f220000000800 */
[----:B-1----:R-:W-:Y:S01]  /*18ea0*/  FADD.FTZ R9, R15, R10 ;  /* 0x0000000a0f097221 */ /* 0x002fe20000010000 */
[----:B--2---:R-:W-:-:S06]  /*18eb0*/  FADD.FTZ R11, R171, R8 ;  /* 0x00000008ab0b7221 */ /* 0x004fcc0000010000 */
[----:B------:R-:W1:Y:S01]  /*18ec0*/  MUFU.EX2 R232, R232 ;  /* 0x000000e800e87308 */ /* 0x000e620000000800 */
[-C--:B------:R-:W-:Y:S01]  /*18ed0*/  FFMA.FTZ R186, R50, R65.reuse, -R12 ;  /* 0x0000004132ba7223 */ /* 0x080fe2000001080c */
[----:B------:R-:W-:-:S06]  /*18ee0*/  FFMA.FTZ R184, R45, R65, -R6 ;  /* 0x000000412db87223 */ /* 0x000fcc0000010806 */
[----:B------:R-:W2:Y:S01]  /*18ef0*/  MUFU.EX2 R230, R230 ;  /* 0x000000e600e67308 */ /* 0x000ea20000000800 */
[----:B---3--:R-:W-:Y:S01]  /*18f00*/  FADD.FTZ R8, R170, R9 ;  /* 0x00000009aa087221 */ /* 0x008fe20000010000 */
[----:B------:R-:W-:-:S06]  /*18f10*/  FADD.FTZ R10, R14, R11 ;  /* 0x0000000b0e0a7221 */ /* 0x000fcc0000010000 */
[----:B------:R-:W3:Y:S01]  /*18f20*/  MUFU.EX2 R227, R227 ;  /* 0x000000e300e37308 */ /* 0x000ee20000000800 */
[-C--:B------:R-:W-:Y:S01]  /*18f30*/  FFMA.FTZ R187, R51, R65.reuse, -R12 ;  /* 0x0000004133bb7223 */ /* 0x080fe2000001080c */
        /* <DEDUP_REMOVED lines=47> */
[----:B------:R-:W-:-:S06]  /*19230*/  FADD.FTZ R8, R172, R9 ;  /* 0x00000009ac087221 */ /* 0x000fcc0000010000 */
[----:B------:R-:W3:Y:S08]  /*19240*/  MUFU.EX2 R21, R21 ;  /* 0x0000001500157308 */ /* 0x000ef00000000800 */
[----:B------:R-:W3:Y:S01]  /*19250*/  MUFU.EX2 R19, R19 ;  /* 0x0000001300137308 */ /* 0x000ee20000000800 */
[----:B0-----:R-:W-:Y:S01]  /*19260*/  FADD.FTZ R9, R175, R6 ;  /* 0x00000006af097221 */ /* 0x001fe20000010000 */
[----:B----4-:R-:W-:-:S03]  /*19270*/  FADD.FTZ R11, R173, R8 ;  /* 0x00000008ad0b7221 */ /* 0x010fc60000010000 */
[----:B-1----:R-:W-:Y:S01]  /*19280*/  FADD.FTZ R6, R20, R9 ;  /* 0x0000000914067221 */ /* 0x002fe20000010000 */
[----:B--2---:R-:W-:Y:S01]  /*19290*/  FADD.FTZ R8, R18, R11 ;  /* 0x0000000b12087221 */ /* 0x004fe20000010000 */
[----:B------:R-:W-:Y:S01]  /*192a0*/  FMUL.FTZ R25, R7, R66 ;  /* 0x0000004207197220 */ /* 0x000fe20000410000 */
[----:B------:R-:W-:Y:S02]  /*192b0*/  IMAD.U32 R10, RZ, RZ, UR6 ;  /* 0x00000006ff0a7e24 */ /* 0x000fe4000f8e00ff */
[----:B---3--:R-:W-:Y:S01]  /*192c0*/  FADD.FTZ R9, R21, R6 ;  /* 0x0000000615097221 */ /* 0x008fe20000010000 */
[----:B------:R-:W-:Y:S01]  /*192d0*/  IMAD.U32 R11, RZ, RZ, UR5 ;  /* 0x00000005ff0b7e24 */ /* 0x000fe2000f8e00ff */
[----:B------:R-:W-:Y:S01]  /*192e0*/  ST.E desc[UR42][R16.64+0x260], R25 ;  /* 0x0002601910007985 */ /* 0x000fe2000c10192a */
[----:B------:R-:W-:-:S03]  /*192f0*/  FADD.FTZ R13, R19, R8 ;  /* 0x00000008130d7221 */ /* 0x000fc60000010000 */
[----:B------:R-:W-:Y:S04]  /*19300*/  ST.E desc[UR42][R16.64+0x240], R9 ;  /* 0x0002400910007985 */ /* 0x000fe8000c10192a */
[----:B------:R0:W-:Y:S04]  /*19310*/  ST.E desc[UR42][R16.64+0x244], R13 ;  /* 0x0002440d10007985 */ /* 0x0001e8000c10192a */
[----:B------:R-:W2:Y:S02]  /*19320*/  LD.E R6, desc[UR42][R10.64] ;  /* 0x0000002a0a067980 */ /* 0x000ea4000c101900 */
[----:B--2---:R-:W-:-:S05]  /*19330*/  FMUL.FTZ R39, R7, R6 ;  /* 0x0000000607277220 */ /* 0x004fca0000410000 */
[----:B------:R1:W-:Y:S04]  /*19340*/  ST.E desc[UR42][R10.64], R39 ;  /* 0x000000270a007985 */ /* 0x0003e8000c10192a */
[----:B------:R-:W0:Y:S04]  /*19350*/  LD.E R136, desc[UR42][R16.64+0x274] ;  /* 0x0002742a10887980 */ /* 0x000e28000c101900 */
[----:B------:R-:W2:Y:S04]  /*19360*/  LD.E R134, desc[UR42][R16.64+0x270] ;  /* 0x0002702a10867980 */ /* 0x000ea8000c101900 */
[----:B------:R-:W3:Y:S04]  /*19370*/  LD.E R150, desc[UR42][R16.64+0x454] ;  /* 0x0004542a10967980 */ /* 0x000ee8000c101900 */
[----:B------:R-:W4:Y:S04]  /*19380*/  LD.E R138, desc[UR42][R16.64+0x280] ;  /* 0x0002802a108a7980 */ /* 0x000f28000c101900 */
        /* <DEDUP_REMOVED lines=58> */
[----:B------:R-:W-:Y:S01]  /*19730*/  ULOP3.LUT UR6, UR4, 0x8, URZ, 0xfc, !UPT ;  /* 0x0000000804067892 */ /* 0x000fe2000f8efc3f */
[C---:B0-----:R-:W-:Y:S01]  /*19740*/  FMUL.FTZ R13, R7.reuse, R136 ;  /* 0x00000088070d7220 */ /* 0x041fe20000410000 */
[----:B--2---:R-:W-:-:S04]  /*19750*/  FMUL.FTZ R9, R7, R134 ;  /* 0x0000008607097220 */ /* 0x004fc80000410000 */
[----:B------:R0:W-:Y:S01]  /*19760*/  ST.E desc[UR42][R16.64+0x274], R13 ;  /* 0x0002740d10007985 */ /* 0x0001e2000c10192a */
[----:B---3--:R-:W-:-:S03]  /*19770*/  FMUL.FTZ R47, R7, R150 ;  /* 0x00000096072f7220 */ /* 0x008fc60000410000 */
[----:B------:R2:W-:Y:S01]  /*19780*/  ST.E desc[UR42][R16.64+0x270], R9 ;  /* 0x0002700910007985 */ /* 0x0005e2000c10192a */
[C---:B----4-:R-:W-:Y:S01]  /*19790*/  FMUL.FTZ R25, R7.reuse, R138 ;  /* 0x0000008a07197220 */ /* 0x050fe20000410000 */
[C---:B-1----:R-:W-:Y:S01]  /*197a0*/  FMUL.FTZ R39, R7.reuse, R140 ;  /* 0x0000008c07277220 */ /* 0x042fe20000410000 */
[C---:B------:R-:W-:Y:S01]  /*197b0*/  FMUL.FTZ R41, R7.reuse, R142 ;  /* 0x0000008e07297220 */ /* 0x040fe20000410000 */
[C---:B0-----:R-:W-:Y:S01]  /*197c0*/  FMUL.FTZ R13, R7.reuse, R132 ;  /* 0x00000084070d7220 */ /* 0x041fe20000410000 */
[C---:B--2---:R-:W-:Y:S01]  /*197d0*/  FMUL.FTZ R9, R7.reuse, R148 ;  /* 0x0000009407097220 */ /* 0x044fe20000410000 */
        /* <DEDUP_REMOVED lines=104> */
[----:B------:R-:W-:Y:S02]  /*19e60*/  IMAD.U32 R8, RZ, RZ, UR6 ;  /* 0x00000006ff087e24 */ /* 0x000fe4000f8e00ff */
[----:B---3--:R-:W-:Y:S01]  /*19e70*/  FMUL.FTZ R13, R7, R24 ;  /* 0x00000018070d7220 */ /* 0x008fe20000410000 */
[----:B0-----:R-:W-:Y:S01]  /*19e80*/  IMAD.U32 R9, RZ, RZ, UR5 ;  /* 0x00000005ff097e24 */ /* 0x001fe2000f8e00ff */
        /* <DEDUP_REMOVED lines=8> */
[----:B------:R-:W-:Y:S04]  /*19f10*/  ST.E desc[UR42][R16.64+0x450], R51 ;  /* 0x0004503310007985 */ /* 0x000fe8000c10192a */
[----:B------:R-:W0:Y:S01]  /*19f20*/  LD.E R12, desc[UR42][R8.64] ;  /* 0x0000002a080c7980 */ /* 0x000e22000c101900 */
[----:B------:R-:W-:Y:S01]  /*19f30*/  ULOP3.LUT UR4, UR4, 0xc, URZ, 0xfc, !UPT ;  /* 0x0000000c04047892 */ /* 0x000fe2000f8efc3f */
[----:B------:R-:W-:-:S05]  /*19f40*/  IMAD.U32 R7, RZ, RZ, UR5 ;  /* 0x00000005ff077e24 */ /* 0x000fca000f8e00ff */
[----:B------:R-:W-:Y:S02]  /*19f50*/  IMAD.U32 R6, RZ, RZ, UR4 ;  /* 0x00000004ff067e24 */ /* 0x000fe4000f8e00ff */
[----:B0-----:R-:W-:-:S05]  /*19f60*/  FMUL.FTZ R25, R27, R12 ;  /* 0x0000000c1b197220 */ /* 0x001fca0000410000 */
[----:B------:R0:W-:Y:S04]  /*19f70*/  ST.E desc[UR42][R8.64], R25 ;  /* 0x0000001908007985 */ /* 0x0001e8000c10192a */
[----:B------:R-:W1:Y:S02]  /*19f80*/  LD.E R12, desc[UR42][R6.64] ;  /* 0x0000002a060c7980 */ /* 0x000e64000c101900 */
[----:B-1----:R-:W-:-:S05]  /*19f90*/  FMUL.FTZ R13, R27, R12 ;  /* 0x0000000c1b0d7220 */ /* 0x002fca0000410000 */
[----:B------:R1:W-:Y:S04]  /*19fa0*/  ST.E desc[UR42][R6.64], R13 ;  /* 0x0000000d06007985 */ /* 0x0003e8000c10192a */
[----:B------:R-:W2:Y:S04]  /*19fb0*/  LD.E R39, desc[UR42][R16.64+0x45c] ;  /* 0x00045c2a10277980 */ /* 0x000ea8000c101900 */
[----:B------:R-:W0:Y:S04]  /*19fc0*/  LD.E R146, desc[UR42][R16.64+0x27c] ;  /* 0x00027c2a10927980 */ /* 0x000e28000c101900 */
        /* <DEDUP_REMOVED lines=60> */
[C---:B--2---:R-:W-:Y:S01]  /*1a390*/  FMUL.FTZ R49, R27.reuse, R39 ;  /* 0x000000271b317220 */ /* 0x044fe20000410000 */
[----:B0-----:R-:W-:-:S04]  /*1a3a0*/  FMUL.FTZ R25, R27, R146 ;  /* 0x000000921b197220 */ /* 0x001fc80000410000 */
[----:B------:R-:W-:Y:S01]  /*1a3b0*/  ST.E desc[UR42][R16.64+0x45c], R49 ;  /* 0x00045c3110007985 */ /* 0x000fe2000c10192a */
[----:B-1----:R-:W-:-:S03]  /*1a3c0*/  FMUL.FTZ R13, R27, R144 ;  /* 0x000000901b0d7220 */ /* 0x002fc60000410000 */
[----:B------:R0:W-:Y:S01]  /*1a3d0*/  ST.E desc[UR42][R16.64+0x27c], R25 ;  /* 0x00027c1910007985 */ /* 0x0001e2000c10192a */
[C---:B---3--:R-:W-:Y:S01]  /*1a3e0*/  FMUL.FTZ R39, R27.reuse, R148 ;  /* 0x000000941b277220 */ /* 0x048fe20000410000 */
[C---:B----4-:R-:W-:Y:S01]  /*1a3f0*/  FMUL.FTZ R41, R27.reuse, R150 ;  /* 0x000000961b297220 */ /* 0x050fe20000410000 */
[C---:B------:R-:W-:Y:S01]  /*1a400*/  FMUL.FTZ R43, R27.reuse, R43 ;  /* 0x0000002b1b2b7220 */ /* 0x040fe20000410000 */
        /* <DEDUP_REMOVED lines=130> */
[----:B------:R-:W3:Y:S04]  /*1ac30*/  LD.E R47, desc[UR42][R16.64+0x278] ;  /* 0x0002782a102f7980 */ /* 0x000ee8000c101900 */
[----:B0-----:R-:W3:Y:S04]  /*1ac40*/  LD.E R39, desc[UR42][R16.64+0x27c] ;  /* 0x00027c2a10277980 */ /* 0x001ee8000c101900 */
        /* <DEDUP_REMOVED lines=73> */
[----:B------:R-:W-:Y:S04]  /*1b0e0*/  ST.E desc[UR42][R16.64+0x278], R47 ;  /* 0x0002782f10007985 */ /* 0x000fe8000c10192a */
[----:B------:R1:W-:Y:S04]  /*1b0f0*/  ST.E desc[UR42][R16.64+0x27c], R39 ;  /* 0x00027c2710007985 */ /* 0x0003e8000c10192a */
        /* <DEDUP_REMOVED lines=169> */
[----:B0-----:R-:W2:Y:S01]  /*1bb90*/  LDL R25, [R1+0x88] ;  /* 0x0000880001197983 */ /* 0x001ea20000100800 */
[----:B------:R-:W-:-:S02]  /*1bba0*/  IMAD R12, R24, 0xc00, R12 ;  /* 0x00000c00180c7824 */ /* 0x000fc400078e020c */
[----:B-1----:R-:W-:Y:S01]  /*1bbb0*/  IMAD.MOV.U32 R27, RZ, RZ, R13 ;  /* 0x000000ffff1b7224 */ /* 0x002fe200078e000d */
[----:B------:R-:W-:Y:S01]  /*1bbc0*/  F2FP.BF16.F32.PACK_AB R160, R37, R160 ;  /* 0x000000a025a0723e */ /* 0x000fe200000010ff */
[C---:B------:R-:W-:Y:S01]  /*1bbd0*/  VIADD R24, R12.reuse, 0x80 ;  /* 0x000000800c187836 */ /* 0x040fe20000000000 */
[----:B------:R-:W-:Y:S01]  /*1bbe0*/  F2FP.BF16.F32.PACK_AB R161, R161, R36 ;  /* 0x00000024a1a1723e */ /* 0x000fe200000010ff */
[----:B------:R-:W-:Y:S01]  /*1bbf0*/  VIADD R26, R12, 0x100 ;  /* 0x000001000c1a7836 */ /* 0x000fe20000000000 */
[----:B------:R-:W-:Y:S01]  /*1bc00*/  R2UR UR15, R27 ;  /* 0x000000001b0f72ca */ /* 0x000fe200000e0000 */
[----:B------:R-:W2:Y:S01]  /*1bc10*/  LD.E R36, desc[UR42][R16.64+0x290] ;  /* 0x0002902a10247980 */ /* 0x000ea2000c101900 */
[----:B------:R-:W-:Y:S02]  /*1bc20*/  R2UR UR10, R24 ;  /* 0x00000000180a72ca */ /* 0x000fe400000e0000 */
[----:B------:R-:W-:Y:S01]  /*1bc30*/  R2UR UR14, R26 ;  /* 0x000000001a0e72ca */ /* 0x000fe200000e0000 */
[----:B------:R-:W2:Y:S01]  /*1bc40*/  LD.E R24, desc[UR42][R16.64+0x260] ;  /* 0x0002602a10187980 */ /* 0x000ea2000c101900 */
[----:B------:R-:W-:-:S02]  /*1bc50*/  F2FP.BF16.F32.PACK_AB R162, R162, R35 ;  /* 0x00000023a2a2723e */ /* 0x000fc400000010ff */
[----:B------:R-:W-:Y:S01]  /*1bc60*/  F2FP.BF16.F32.PACK_AB R163, R163, R34 ;  /* 0x00000022a3a3723e */ /* 0x000fe200000010ff */
[----:B------:R-:W2:Y:S01]  /*1bc70*/  LD.E R35, desc[UR42][R16.64+0x28c] ;  /* 0x00028c2a10237980 */ /* 0x000ea2000c101900 */
[----:B------:R-:W-:Y:S02]  /*1bc80*/  F2FP.BF16.F32.PACK_AB R164, R164, R33 ;  /* 0x00000021a4a4723e */ /* 0x000fe400000010ff */
[----:B------:R-:W-:Y:S01]  /*1bc90*/  F2FP.BF16.F32.PACK_AB R165, R165, R32 ;  /* 0x00000020a5a5723e */ /* 0x000fe200000010ff */
[----:B------:R-:W2:Y:S01]  /*1bca0*/  LD.E R33, desc[UR42][R16.64+0x284] ;  /* 0x0002842a10217980 */ /* 0x000ea2000c101900 */
[----:B------:R-:W-:Y:S02]  /*1bcb0*/  F2FP.BF16.F32.PACK_AB R166, R166, R31 ;  /* 0x0000001fa6a6723e */ /* 0x000fe400000010ff */
[----:B------:R-:W-:Y:S01]  /*1bcc0*/  F2FP.BF16.F32.PACK_AB R167, R167, R30 ;  /* 0x0000001ea7a7723e */ /* 0x000fe200000010ff */
[----:B------:R-:W2:Y:S01]  /*1bcd0*/  LD.E R31, desc[UR42][R16.64+0x27c] ;  /* 0x00027c2a101f7980 */ /* 0x000ea2000c101900 */
[----:B------:R-:W-:-:S02]  /*1bce0*/  F2FP.BF16.F32.PACK_AB R168, R168, R29 ;  /* 0x0000001da8a8723e */ /* 0x000fc400000010ff */
[----:B------:R-:W-:Y:S01]  /*1bcf0*/  F2FP.BF16.F32.PACK_AB R169, R169, R28 ;  /* 0x0000001ca9a9723e */ /* 0x000fe200000010ff */
[----:B------:R-:W2:Y:S04]  /*1bd00*/  LD.E R29, desc[UR42][R16.64+0x274] ;  /* 0x0002742a101d7980 */ /* 0x000ea8000c101900 */
        /* <DEDUP_REMOVED lines=8> */
[----:B---3--:R-:W4:Y:S04]  /*1bd90*/  LD.E R41, desc[UR42][R16.64+0x2a4] ;  /* 0x0002a42a10297980 */ /* 0x008f28000c101900 */
[----:B------:R-:W4:Y:S04]  /*1bda0*/  LD.E R42, desc[UR42][R16.64+0x2a8] ;  /* 0x0002a82a102a7980 */ /* 0x000f28000c101900 */
[----:B--2---:R-:W4:Y:S04]  /*1bdb0*/  LD.E R43, desc[UR42][R16.64+0x2ac] ;  /* 0x0002ac2a102b7980 */ /* 0x004f28000c101900 */
        /* <DEDUP_REMOVED lines=56> */
[----:B------:R-:W-:Y:S01]  /*1c140*/  ISETP.NE.U32.AND P1, PT, R25, RZ, PT ;  /* 0x000000ff1900720c */ /* 0x000fe20003f25070 */
[----:B------:R-:W-:-:S02]  /*1c150*/  IMAD.MOV.U32 R25, RZ, RZ, R13 ;  /* 0x000000ffff197224 */ /* 0x000fc400078e000d */
[----:B------:R-:W4:Y:S03]  /*1c160*/  LD.E R100, desc[UR42][R16.64+0x390] ;  /* 0x0003902a10647980 */ /* 0x000f26000c101900 */
[----:B------:R-:W-:Y:S01]  /*1c170*/  R2UR UR11, R25 ;  /* 0x00000000190b72ca */ /* 0x000fe200000e0000 */
        /* <DEDUP_REMOVED lines=54> */
[----:B------:R-:W-:-:S02]  /*1c4e0*/  R2UR UR6, R12 ;  /* 0x000000000c0672ca */ /* 0x000fc400000e0000 */
[----:B------:R-:W-:Y:S01]  /*1c4f0*/  R2UR UR7, R13 ;  /* 0x000000000d0772ca */ /* 0x000fe200000e0000 */
[----:B------:R-:W-:Y:S01]  /*1c500*/  VOTEU.ANY UP0, P1 ;  /* 0x00000000003f7886 */ /* 0x000fe20000800100 */
[----:B----4-:R-:W-:-:S11]  /*1c510*/  WARPGROUP.ARRIVE ;  /* 0x00000000000079c5 */ /* 0x010fd60000000000 */
        /* <DEDUP_REMOVED lines=815> */
[----:B------:R0:W-:Y:S04]  /*1f810*/  STL [R1+0x88], R0 ;  /* 0x0000880001007387 */ /* 0x0001e80000100800 */
[----:B------:R-:W2:Y:S04]  /*1f820*/  LD.E R13, desc[UR42][R16.64+0x260] ;  /* 0x0002602a100d7980 */ /* 0x000ea8000c101900 */
[----:B--2---:R-:W-:Y:S04]  /*1f830*/  ST.E desc[UR42][R16.64+0x260], R13 ;  /* 0x0002600d10007985 */ /* 0x004fe8000c10192a */
[----:B------:R-:W2:Y:S04]  /*1f840*/  LD.E R15, desc[UR42][R10.64] ;  /* 0x0000002a0a0f7980 */ /* 0x000ea8000c101900 */
[----:B--2---:R-:W-:Y:S04]  /*1f850*/  ST.E desc[UR42][R10.64], R15 ;  /* 0x0000000f0a007985 */ /* 0x004fe8000c10192a */
[----:B------:R-:W2:Y:S04]  /*1f860*/  LD.E R19, desc[UR42][R8.64] ;  /* 0x0000002a08137980 */ /* 0x000ea8000c101900 */
[----:B--2---:R1:W-:Y:S04]  /*1f870*/  ST.E desc[UR42][R8.64], R19 ;  /* 0x0000001308007985 */ /* 0x0043e8000c10192a */
[----:B------:R-:W2:Y:S04]  /*1f880*/  LD.E R21, desc[UR42][R6.64] ;  /* 0x0000002a06157980 */ /* 0x000ea8000c101900 */
[----:B--2---:R2:W-:Y:S04]  /*1f890*/  ST.E desc[UR42][R6.64], R21 ;  /* 0x0000001506007985 */ /* 0x0045e8000c10192a */
[----:B0-----:R-:W3:Y:S04]  /*1f8a0*/  LD.E R0, desc[UR42][R16.64+0x270] ;  /* 0x0002702a10007980 */ /* 0x001ee8000c101900 */
[----:B-1----:R-:W4:Y:S04]  /*1f8b0*/  LD.E R8, desc[UR42][R16.64+0x27c] ;  /* 0x00027c2a10087980 */ /* 0x002f28000c101900 */
[----:B--2---:R-:W2:Y:S04]  /*1f8c0*/  LD.E R6, desc[UR42][R16.64+0x274] ;  /* 0x0002742a10067980 */ /* 0x004ea8000c101900 */
        /* <DEDUP_REMOVED lines=122> */
[----:B--2---:R0:W-:Y:S04]  /*20070*/  ST.E desc[UR42][R16.64+0x274], R6 ;  /* 0x0002740610007985 */ /* 0x0041e8000c10192a */
[----:B----4-:R0:W-:Y:S04]  /*20080*/  ST.E desc[UR42][R16.64+0x278], R7 ;  /* 0x0002780710007985 */ /* 0x0101e8000c10192a */
        /* <DEDUP_REMOVED lines=129> */
.L_x_3769:
[----:B------:R-:W-:Y:S05]  /*208a0*/  BSYNC B0 ;  /* 0x0000000000007941 */ /* 0x000fea0003800000 */
.L_x_3768:
[----:B------:R-:W-:Y:S05]  /*208b0*/  @P0 BRA `(.L_x_3770) ;  /* 0xffffff6000380947 */ /* 0x000fea000383ffff */
[----:B01----:R-:W-:-:S07]  /*208c0*/  IMAD.MOV.U32 R0, RZ, RZ, R5 ;  /* 0x000000ffff007224 */ /* 0x003fce00078e0005 */
.L_x_3753:
[----:B------:R-:W-:-:S13]  /*208d0*/  ISETP.GE.AND P0, PT, R0, R189, PT ;  /* 0x000000bd0000720c */ /* 0x000fda0003f06270 */
[----:B------:R-:W-:Y:S05]  /*208e0*/  @!P0 BRA `(.L_x_3771) ;  /* 0x000000b000888947 */ /* 0x000fea0003800000 */
[----:B------:R0:W5:Y:S02]  /*208f0*/  LDL.64 R2, [R1+0x178] ;  /* 0x0001780001027983 */ /* 0x0001640000100a00 */
.L_x_3798:
        /* <DEDUP_REMOVED lines=21> */
.L_x_3773:
[----:B------:R-:W-:Y:S05]  /*20a50*/  BSYNC B0 ;  /* 0x0000000000007941 */ /* 0x000fea0003800000 */
.L_x_3772:
        /* <DEDUP_REMOVED lines=13> */
.L_x_3775:
[----:B------:R-:W-:Y:S05]  /*20b30*/  BSYNC B0 ;  /* 0x0000000000007941 */ /* 0x000fea0003800000 */
.L_x_3774:
        /* <DEDUP_REMOVED lines=8> */
.L_x_3777:
[----:B------:R-:W-:Y:S05]  /*20bc0*/  BSYNC B0 ;  /* 0x0000000000007941 */ /* 0x000fea0003800000 */
.L_x_3776:
        /* <DEDUP_REMOVED lines=59> */
.L_x_3780:
[----:B------:R-:W-:Y:S05]  /*20f80*/  BSYNC B0 ;  /* 0x0000000000007941 */ /* 0x000fea0003800000 */
.L_x_3779:
        /* <DEDUP_REMOVED lines=10> */
.L_x_3782:
[----:B------:R-:W-:Y:S05]  /*21030*/  BSYNC B0 ;  /* 0x0000000000007941 */ /* 0x000fea0003800000 */
.L_x_3781:
[----:B------:R-:W-:Y:S04]  /*21040*/  BSSY B0, `(.L_x_3783) ;  /* 0x0000006000007945 */ /* 0x000fe80003800000 */
[----:B--2---:R-:W-:Y:S05]  /*21050*/  @P0 BRA `(.L_x_3784) ;  /* 0x0000000000100947 */ /* 0x004fea0003800000 */
[----:B-----5:R-:W-:Y:S01]  /*21060*/  IMAD R6, R6, 0x8, R8 ;  /* 0x0000000806067824 */ /* 0x020fe200078e0208 */
[----:B------:R-:W-:-:S04]  /*21070*/  SHF.L.U32 R7, R7, 0x1f, RZ ;  /* 0x0000001f07077819 */ /* 0x000fc800000006ff */
[----:B------:R-:W2:Y:S02]  /*21080*/  SYNCS.PHASECHK.TRANS64.TRYWAIT P0, [R6+URZ], R7 ;  /* 0x00000007060075a7 */ /* 0x000ea4000800017f */
[----:B--2---:R-:W-:Y:S05]  /*21090*/  @!P0 BRA `(.L_x_3785) ;  /* 0x000001b400508947 */ /* 0x004fea0003800000 */
.L_x_3784:
[----:B------:R-:W-:Y:S05]  /*210a0*/  BSYNC B0 ;  /* 0x0000000000007941 */ /* 0x000fea0003800000 */
.L_x_3783:
        /* <DEDUP_REMOVED lines=210> */
[----:B------:R-:W4:Y:S04]  /*21dd0*/  LDL R72, [R1+0x168] ;  /* 0x0001680001487983 */ /* 0x000f280000100800 */
[----:B------:R-:W2:Y:S04]  /*21de0*/  LDL.128 R12, [R1+0x150] ;  /* 0x00015000010c7983 */ /* 0x000ea80000100c00 */
[----:B-1----:R-:W4:Y:S04]  /*21df0*/  LDL.128 R8, [R1+0x140] ;  /* 0x0001400001087983 */ /* 0x002f280000100c00 */
[----:B---3--:R-:W3:Y:S04]  /*21e00*/  LD.E R20, desc[UR42][R6.64] ;  /* 0x0000002a06147980 */ /* 0x008ee8000c101900 */
[----:B------:R-:W4:Y:S01]  /*21e10*/  LDL.64 R6, [R1+0x160] ;  /* 0x0001600001067983 */ /* 0x000f220000100a00 */
[----:B--2---:R-:W-:Y:S01]  /*21e20*/  ISETP.GE.AND P2, PT, R13, 0x1, PT ;  /* 0x000000010d00780c */ /* 0x004fe20003f46270 */
[----:B------:R-:W-:Y:S01]  /*21e30*/  BSSY B0, `(.L_x_3786) ;  /* 0x000009f000007945 */ /* 0x000fe20003800000 */
[-C--:B---3--:R-:W-:Y:S01]  /*21e40*/  FMUL.FTZ R75, R29, R20.reuse ;  /* 0x000000141d4b7220 */ /* 0x088fe20000410000 */
[-C--:B------:R-:W-:Y:S01]  /*21e50*/  FMUL.FTZ R29, R39, R20.reuse ;  /* 0x00000014271d7220 */ /* 0x080fe20000410000 */
[-C--:B------:R-:W-:Y:S01]  /*21e60*/  FMUL.FTZ R39, R55, R20.reuse ;  /* 0x0000001437277220 */ /* 0x080fe20000410000 */
[-C--:B------:R-:W-:Y:S01]  /*21e70*/  FMUL.FTZ R5, R24, R20.reuse ;  /* 0x0000001418057220 */ /* 0x080fe20000410000 */
[----:B----4-:R-:W-:Y:S01]  /*21e80*/  SHF.R.S32.HI R55, RZ, 0x1f, R74 ;  /* 0x0000001fff377819 */ /* 0x010fe2000001144a */
[-C--:B------:R-:W-:Y:S01]  /*21e90*/  FMUL.FTZ R24, R28, R20.reuse ;  /* 0x000000141c187220 */ /* 0x080fe20000410000 */
[-C--:B------:R-:W-:Y:S01]  /*21ea0*/  FMUL.FTZ R78, R36, R20.reuse ;  /* 0x00000014244e7220 */ /* 0x080fe20000410000 */
        /* <DEDUP_REMOVED lines=9> */
[----:B------:R-:W-:Y:S01]  /*21f40*/  LOP3.LUT R57, R56, 0xffffff80, RZ, 0xc0, !PT ;  /* 0xffffff8038397812 */ /* 0x000fe200078ec0ff */
[-C--:B------:R-:W-:Y:S01]  /*21f50*/  FMUL.FTZ R76, R32, R20.reuse ;  /* 0x00000014204c7220 */ /* 0x080fe20000410000 */
[----:B------:R-:W-:-:S03]  /*21f60*/  FMUL.FTZ R32, R42, R20 ;  /* 0x000000142a207220 */ /* 0x000fc60000410000 */
[----:B------:R-:W-:Y:S02]  /*21f70*/  IMAD.IADD R57, R74, 0x1, -R57 ;  /* 0x000000014a397824 */ /* 0x000fe400078e0a39 */
        /* <DEDUP_REMOVED lines=19> */
[--C-:B------:R-:W-:Y:S01]  /*220b0*/  SHF.R.S32.HI R60, RZ, 0x2, R62.reuse ;  /* 0x00000002ff3c7819 */ /* 0x100fe2000001143e */
[-C--:B------:R-:W-:Y:S01]  /*220c0*/  FMUL.FTZ R38, R54, R20.reuse ;  /* 0x0000001436267220 */ /* 0x080fe20000410000 */
[----:B------:R-:W-:Y:S01]  /*220d0*/  SHF.R.S32.HI R55, RZ, 0x1f, R62 ;  /* 0x0000001fff377819 */ /* 0x000fe2000001143e */
[----:B------:R-:W-:Y:S01]  /*220e0*/  FMUL.FTZ R54, R61, R20 ;  /* 0x000000143d367220 */ /* 0x000fe20000410000 */
[----:B------:R-:W-:-:S02]  /*220f0*/  LOP3.LUT R61, R59, 0xfffffffc, RZ, 0xc0, !PT ;  /* 0xfffffffc3b3d7812 */ /* 0x000fc400078ec0ff */
[----:B------:R-:W-:Y:S02]  /*22100*/  LEA.HI R59, R55, R60, RZ, 0x3 ;  /* 0x0000003c373b7211 */ /* 0x000fe400078f18ff */
[----:B------:R-:W-:Y:S02]  /*22110*/  SHF.R.S32.HI R55, RZ, 0x7, R56 ;  /* 0x00000007ff377819 */ /* 0x000fe40000011438 */
[----:B------:R-:W-:Y:S01]  /*22120*/  LEA.HI R58, R58, R57, RZ, 0x5 ;  /* 0x000000393a3a7211 */ /* 0x000fe200078f28ff */
[----:B------:R-:W-:Y:S01]  /*22130*/  IMAD.IADD R74, R74, 0x1, -R61 ;  /* 0x000000014a4a7824 */ /* 0x000fe200078e0a3d */
[----:B------:R-:W-:Y:S02]  /*22140*/  LOP3.LUT R61, R59, 0xfffffff8, RZ, 0xc0, !PT ;  /* 0xfffffff83b3d7812 */ /* 0x000fe400078ec0ff */
[----:B------:R-:W-:Y:S02]  /*22150*/  LEA.HI R56, R56, R55, RZ, 0x1 ;  /* 0x0000003738387211 */ /* 0x000fe400078f08ff */
[----:B------:R-:W-:Y:S01]  /*22160*/  SHF.R.S32.HI R58, RZ, 0x5, R58 ;  /* 0x00000005ff3a7819 */ /* 0x000fe2000001143a */
[-C--:B------:R-:W-:Y:S01]  /*22170*/  FMUL.FTZ R79, R44, R20.reuse ;  /* 0x000000142c4f7220 */ /* 0x080fe20000410000 */
[----:B------:R-:W-:Y:S01]  /*22180*/  FMUL.FTZ R44, R63, R20 ;  /* 0x000000143f2c7220 */ /* 0x000fe20000410000 */
[----:B------:R-:W-:Y:S01]  /*22190*/  LOP3.LUT R56, R56, 0x3fffffe, RZ, 0xc0, !PT ;  /* 0x03fffffe38387812 */ /* 0x000fe200078ec0ff */
[----:B------:R-:W-:Y:S01]  /*221a0*/  IMAD.IADD R61, R60, 0x1, -R61 ;  /* 0x000000013c3d7824 */ /* 0x000fe200078e0a3d */
[----:B------:R-:W-:Y:S01]  /*221b0*/  LEA.HI R63, R74, R74, RZ, 0x1 ;  /* 0x0000004a4a3f7211 */ /* 0x000fe200078f08ff */
[----:B------:R-:W-:Y:S01]  /*221c0*/  IMAD R58, R73, 0x8, R58 ;  /* 0x00000008493a7824 */ /* 0x000fe200078e023a */
[----:B------:R-:W-:Y:S01]  /*221d0*/  ISETP.NE.AND P1, PT, R6, 0x1, PT ;  /* 0x000000010600780c */ /* 0x000fe20003f25270 */
        /* <DEDUP_REMOVED lines=9> */
[----:B------:R-:W-:Y:S01]  /*22270*/  FMUL.FTZ R61, R69, R20 ;  /* 0x00000014453d7220 */ /* 0x000fe20000410000 */
[----:B------:R-:W-:-:S03]  /*22280*/  IMAD.MOV.U32 R63, RZ, RZ, -0x60 ;  /* 0xffffffa0ff3f7424 */ /* 0x000fc600078e00ff */
        /* <DEDUP_REMOVED lines=82> */
.L_x_3789:
[----:B------:R-:W-:-:S13]  /*227b0*/  ISETP.NE.AND P1, PT, R13, 0x1, PT ;  /* 0x000000010d00780c */ /* 0x000fda0003f25270 */
[----:B------:R-:W-:-:S05]  /*227c0*/  @P1 IMAD.HI.U32 R12, R10, R14, RZ ;  /* 0x0000000e0a0c1227 */ /* 0x000fca00078e00ff */
[----:B------:R-:W-:-:S07]  /*227d0*/  @P1 SHF.R.U32.HI R10, RZ, R15, R12 ;  /* 0x0000000fff0a1219 */ /* 0x000fce000001160c */
.L_x_3790:
[----:B------:R-:W-:Y:S05]  /*227e0*/  BSYNC B1 ;  /* 0x0000000000017941 */ /* 0x000fea0003800000 */
.L_x_3788:
[----:B------:R-:W-:-:S05]  /*227f0*/  IMAD R10, R10, R13, R67 ;  /* 0x0000000d0a0a7224 */ /* 0x000fca00078e0243 */
[----:B------:R-:W-:Y:S02]  /*22800*/  VIMNMX R63, R63, R10, !PT ;  /* 0x0000000a3f3f7248 */ /* 0x000fe40007fe0100 */
[----:B------:R-:W-:-:S07]  /*22810*/  VIADDMNMX R62, R10, R13, R62, PT ;  /* 0x0000000d0a3e7246 */ /* 0x000fce000380013e */
.L_x_3787:
[----:B------:R-:W-:Y:S05]  /*22820*/  BSYNC B0 ;  /* 0x0000000000007941 */ /* 0x000fea0003800000 */
.L_x_3786:
[C---:B------:R-:W-:Y:S01]  /*22830*/  ISETP.GE.AND P1, PT, R65.reuse, 0x9, PT ;  /* 0x000000094100780c */ /* 0x040fe20003f26270 */
[----:B------:R-:W-:Y:S01]  /*22840*/  BSSY B0, `(.L_x_3791) ;  /* 0x0000089000007945 */ /* 0x000fe20003800000 */
[----:B------:R-:W-:Y:S02]  /*22850*/  ISETP.GE.AND P2, PT, R65, 0x2, PT ;  /* 0x000000024100780c */ /* 0x000fe40003f46270 */
[----:B------:R-:W-:Y:S02]  /*22860*/  P2R R69, PR, RZ, 0x2 ;  /* 0x00000002ff457803 */ /* 0x000fe40000000000 */
[----:B------:R-:W-:Y:S02]  /*22870*/  ISETP.GT.AND P1, PT, R63, 0x8, !P1 ;  /* 0x000000083f00780c */ /* 0x000fe40004f24270 */
[----:B------:R-:W-:Y:S02]  /*22880*/  P2R R68, PR, RZ, 0x4 ;  /* 0x00000004ff447803 */ /* 0x000fe40000000000 */
[----:B------:R-:W-:-:S02]  /*22890*/  ISETP.LT.OR P1, PT, R62, 0x9, P1 ;  /* 0x000000093e00780c */ /* 0x000fc40000f21670 */
[----:B------:R-:W-:Y:S02]  /*228a0*/  ISETP.GT.AND P2, PT, R63, 0x1, !P2 ;  /* 0x000000013f00780c */ /* 0x000fe40005744270 */
[----:B------:R-:W-:Y:S02]  /*228b0*/  ISETP.GE.AND P3, PT, R65, 0xa, PT ;  /* 0x0000000a4100780c */ /* 0x000fe40003f66270 */
[----:B0-----:R-:W-:Y:S02]  /*228c0*/  FSEL R24, R24, -INF , !P1 ;  /* 0xff80000018187808 */ /* 0x001fe40004800000 */
        /* <DEDUP_REMOVED lines=97> */
[----:B------:R-:W-:Y:S01]  /*22ee0*/  ISETP.GE.AND P5, PT, R65, 0x1, PT ;  /* 0x000000014100780c */ /* 0x000fe20003fa6270 */
[----:B------:R-:W0:Y:S03]  /*22ef0*/  SHFL.IDX PT, R7, R6, 0x1, 0x1c1f ;  /* 0x003c1f0006077f89 */ /* 0x000e2600000e0000 */
[----:B------:R-:W-:-:S04]  /*22f00*/  ISETP.GT.AND P6, PT, R63, RZ, !P5 ;  /* 0x000000ff3f00720c */ /* 0x000fc80006fc4270 */
[----:B------:R-:W-:-:S04]  /*22f10*/  ISETP.LT.OR P6, PT, R62, 0x1, P6 ;  /* 0x000000013e00780c */ /* 0x000fc800037c1670 */
[----:B------:R-:W-:Y:S02]  /*22f20*/  FSEL R37, R5, -INF , !P6 ;  /* 0xff80000005257808 */ /* 0x000fe40007000000 */
[----:B------:R-:W-:-:S04]  /*22f30*/  ISETP.GE.AND P6, PT, R65, 0x5a, PT ;  /* 0x0000005a4100780c */ /* 0x000fc80003fc6270 */
[----:B------:R-:W-:Y:S02]  /*22f40*/  P2R R65, PR, RZ, 0x40 ;  /* 0x00000040ff417803 */ /* 0x000fe40000000000 */
[----:B------:R-:W-:-:S04]  /*22f50*/  ISETP.GT.AND P6, PT, R63, 0x59, !P6 ;  /* 0x000000593f00780c */ /* 0x000fc800077c4270 */
[----:B------:R-:W-:Y:S01]  /*22f60*/  ISETP.LT.OR P6, PT, R62, 0x5a, P6 ;  /* 0x0000005a3e00780c */ /* 0x000fe200037c1670 */
[--C-:B0-----:R-:W-:Y:S02]  /*22f70*/  IMAD.IADD R66, R66, 0x1, R7.reuse ;  /* 0x0000000142427824 */ /* 0x101fe400078e0207 */
[----:B------:R-:W-:Y:S01]  /*22f80*/  IMAD.IADD R63, R64, 0x1, R7 ;  /* 0x00000001403f7824 */ /* 0x000fe200078e0207 */
        /* <DEDUP_REMOVED lines=13> */
.L_x_3794:
[----:B------:R-:W-:-:S13]  /*23060*/  ISETP.NE.AND P6, PT, R13, 0x1, PT ;  /* 0x000000010d00780c */ /* 0x000fda0003fc5270 */
[----:B------:R-:W-:-:S05]  /*23070*/  @P6 IMAD.HI.U32 R14, R8, R14, RZ ;  /* 0x0000000e080e6227 */ /* 0x000fca00078e00ff */
[----:B------:R-:W-:-:S07]  /*23080*/  @P6 SHF.R.U32.HI R8, RZ, R15, R14 ;  /* 0x0000000fff086219 */ /* 0x000fce000001160e */
.L_x_3795:
[----:B------:R-:W-:Y:S05]  /*23090*/  BSYNC B1 ;  /* 0x0000000000017941 */ /* 0x000fea0003800000 */
.L_x_3793:
[----:B------:R-:W-:-:S05]  /*230a0*/  IMAD R8, R8, R13, R67 ;  /* 0x0000000d08087224 */ /* 0x000fca00078e0243 */
[----:B------:R-:W-:Y:S02]  /*230b0*/  VIADDMNMX R66, R8, R13, R66, PT ;  /* 0x0000000d08427246 */ /* 0x000fe40003800142 */
[----:B------:R-:W-:-:S07]  /*230c0*/  VIMNMX R63, R63, R8, !PT ;  /* 0x000000083f3f7248 */ /* 0x000fce0007fe0100 */
.L_x_3792:
[----:B------:R-:W-:Y:S05]  /*230d0*/  BSYNC B0 ;  /* 0x0000000000007941 */ /* 0x000fea0003800000 */
.L_x_3791:
[----:B------:R-:W2:Y:S01]  /*230e0*/  LD.E.64 R6, desc[UR42][R16.64+0x230] ;  /* 0x0002302a10067980 */ /* 0x000ea2000c101b00 */
[----:B------:R-:W-:Y:S02]  /*230f0*/  ISETP.GT.AND P5, PT, R63, RZ, !P5 ;  /* 0x000000ff3f00720c */ /* 0x000fe40006fa4270 */
[----:B------:R-:W-:Y:S01]  /*23100*/  ISETP.NE.AND P6, PT, R74, RZ, PT ;  /* 0x000000ff4a00720c */ /* 0x000fe20003fc5270 */
[----:B------:R-:W3:Y:S01]  /*23110*/  LD.E R64, desc[UR42][R16.64+0x250] ;  /* 0x0002502a10407980 */ /* 0x000ee2000c101900 */
        /* <DEDUP_REMOVED lines=99> */
[----:B------:R-:W-:-:S05]  /*23750*/  FMNMX.FTZ R31, R5, R30, !PT ;  /* 0x0000001e051f7209 */ /* 0x000fca0007810000 */
[----:B------:R-:W0:Y:S01]  /*23760*/  SHFL.BFLY PT, R30, R31, 0x2, 0x1f ;  /* 0x0c401f001f1e7f89 */ /* 0x000e2200000e0000 */
[----:B------:R-:W-:-:S04]  /*23770*/  FMNMX.FTZ R9, R14, R7, !PT ;  /* 0x000000070e097209 */ /* 0x000fc80007810000 */
[----:B------:R-:W-:Y:S02]  /*23780*/  FMNMX.FTZ R9, R62, R9, !PT ;  /* 0x000000093e097209 */ /* 0x000fe40007810000 */
[----:B0-----:R-:W-:Y:S02]  /*23790*/  FMNMX.FTZ R29, R31, R30, !PT ;  /* 0x0000001e1f1d7209 */ /* 0x001fe40007810000 */
[----:B------:R-:W-:-:S04]  /*237a0*/  FMNMX.FTZ R30, R26, R9, !PT ;  /* 0x000000091a1e7209 */ /* 0x000fc80007810000 */
[----:B------:R-:W-:Y:S01]  /*237b0*/  FMNMX.FTZ R9, R61, R30, !PT ;  /* 0x0000001e3d097209 */ /* 0x000fe20007810000 */
[----:B------:R-:W0:Y:S03]  /*237c0*/  SHFL.BFLY PT, R32, R29, 0x1, 0x1f ;  /* 0x0c201f001d207f89 */ /* 0x000e2600000e0000 */
[----:B------:R-:W-:-:S04]  /*237d0*/  FMNMX.FTZ R9, R28, R9, !PT ;  /* 0x000000091c097209 */ /* 0x000fc80007810000 */
[----:B------:R-:W-:-:S04]  /*237e0*/  FMNMX.FTZ R30, R60, R9, !PT ;  /* 0x000000093c1e7209 */ /* 0x000fc80007810000 */
[----:B------:R-:W-:-:S04]  /*237f0*/  FMNMX.FTZ R30, R15, R30, !PT ;  /* 0x0000001e0f1e7209 */ /* 0x000fc80007810000 */
[----:B------:R-:W-:-:S04]  /*23800*/  FMNMX.FTZ R30, R59, R30, !PT ;  /* 0x0000001e3b1e7209 */ /* 0x000fc80007810000 */
[----:B------:R-:W-:-:S04]  /*23810*/  FMNMX.FTZ R30, R19, R30, !PT ;  /* 0x0000001e131e7209 */ /* 0x000fc80007810000 */
[----:B------:R-:W-:Y:S02]  /*23820*/  FMNMX.FTZ R30, R27, R30, !PT ;  /* 0x0000001e1b1e7209 */ /* 0x000fe40007810000 */
[----:B0-----:R-:W-:Y:S02]  /*23830*/  FMNMX.FTZ R33, R29, R32, !PT ;  /* 0x000000201d217209 */ /* 0x001fe40007810000 */
[----:B------:R-:W-:-:S04]  /*23840*/  FMNMX.FTZ R29, R25, R30, !PT ;  /* 0x0000001e191d7209 */ /* 0x000fc80007810000 */
[----:B------:R-:W-:-:S04]  /*23850*/  FMNMX.FTZ R29, R8, R29, !PT ;  /* 0x0000001d081d7209 */ /* 0x000fc80007810000 */
[----:B------:R-:W-:-:S04]  /*23860*/  FMNMX.FTZ R30, R18, R29, !PT ;  /* 0x0000001d121e7209 */ /* 0x000fc80007810000 */
[----:B------:R-:W-:-:S04]  /*23870*/  FMNMX.FTZ R29, R13, R30, !PT ;  /* 0x0000001e0d1d7209 */ /* 0x000fc80007810000 */
[----:B------:R-:W-:-:S04]  /*23880*/  FMNMX.FTZ R30, R38, R29, !PT ;  /* 0x0000001d261e7209 */ /* 0x000fc80007810000 */
[----:B------:R-:W-:-:S04]  /*23890*/  FMNMX.FTZ R29, R39, R30, !PT ;  /* 0x0000001e271d7209 */ /* 0x000fc80007810000 */
[----:B------:R-:W-:Y:S02]  /*238a0*/  FMNMX.FTZ R30, R42, R29, !PT ;  /* 0x0000001d2a1e7209 */ /* 0x000fe40007810000 */
[C---:B------:R-:W-:Y:S02]  /*238b0*/  ISETP.LT.OR P1, PT, R66.reuse, 0x4a, P1 ;  /* 0x0000004a4200780c */ /* 0x040fe40000f21670 */
[----:B------:R-:W-:Y:S02]  /*238c0*/  FMNMX.FTZ R29, R43, R30, !PT ;  /* 0x0000001e2b1d7209 */ /* 0x000fe40007810000 */
[----:B------:R-:W-:Y:S02]  /*238d0*/  ISETP.GT.AND P3, PT, R63, 0x51, !P3 ;  /* 0x000000513f00780c */ /* 0x000fe40005f64270 */
[----:B------:R-:W-:Y:S02]  /*238e0*/  ISETP.LT.OR P2, PT, R66, 0x51, P2 ;  /* 0x000000514200780c */ /* 0x000fe40001741670 */
[----:B------:R-:W-:-:S02]  /*238f0*/  FSEL R65, R44, -INF , !P1 ;  /* 0xff8000002c417808 */ /* 0x000fc40004800000 */
[----:B------:R-:W-:Y:S02]  /*23900*/  FMNMX.FTZ R30, R46, R29, !PT ;  /* 0x0000001d2e1e7209 */ /* 0x000fe40007810000 */
[----:B------:R-:W-:Y:S01]  /*23910*/  ISETP.GT.AND P4, PT, R63, 0x58, !P4 ;  /* 0x000000583f00780c */ /* 0x000fe20006784270 */
[----:B------:R3:W-:Y:S01]  /*23920*/  ST.E desc[UR42][R16.64+0x230], R31 ;  /* 0x0002301f10007985 */ /* 0x0007e2000c10192a */
[----:B------:R-:W-:Y:S02]  /*23930*/  ISETP.LT.OR P3, PT, R66, 0x52, P3 ;  /* 0x000000524200780c */ /* 0x000fe40001f61670 */
[----:B------:R-:W-:Y:S01]  /*23940*/  FSEL R55, R55, -INF , !P2 ;  /* 0xff80000037377808 */ /* 0x000fe20005000000 */
[----:B------:R-:W2:Y:S01]  /*23950*/  LD.E R44, desc[UR42][R16.64+0x260] ;  /* 0x0002602a102c7980 */ /* 0x000ea2000c101900 */
[----:B------:R-:W-:Y:S02]  /*23960*/  FMNMX.FTZ R30, R65, R30, !PT ;  /* 0x0000001e411e7209 */ /* 0x000fe40007810000 */
[----:B------:R-:W-:-:S02]  /*23970*/  ISETP.GT.AND P1, PT, R63, 0x59, !P6 ;  /* 0x000000593f00780c */ /* 0x000fc40007724270 */
[----:B------:R-:W-:Y:S02]  /*23980*/  ISETP.LT.OR P4, PT, R66, 0x59, P4 ;  /* 0x000000594200780c */ /* 0x000fe40002781670 */
[----:B------:R-:W-:Y:S02]  /*23990*/  FSEL R63, R56, -INF , !P3 ;  /* 0xff800000383f7808 */ /* 0x000fe40005800000 */
[----:B------:R-:W-:Y:S01]  /*239a0*/  FMNMX.FTZ R30, R55, R30, !PT ;  /* 0x0000001e371e7209 */ /* 0x000fe20007810000 */
[----:B------:R-:W-:Y:S01]  /*239b0*/  ST.E desc[UR42][R16.64+0x230], R33 ;  /* 0x0002302110007985 */ /* 0x000fe2000c10192a */
[----:B------:R-:W-:Y:S02]  /*239c0*/  ISETP.LT.OR P1, PT, R66, 0x5a, P1 ;  /* 0x0000005a4200780c */ /* 0x000fe40000f21670 */
[----:B------:R-:W-:Y:S01]  /*239d0*/  FSEL R57, R57, -INF , !P4 ;  /* 0xff80000039397808 */ /* 0x000fe20006000000 */
[----:B------:R-:W3:Y:S01]  /*239e0*/  LD.E R9, desc[UR42][R16.64+0x230] ;  /* 0x0002302a10097980 */ /* 0x000ee2000c101900 */
[----:B------:R-:W-:-:S02]  /*239f0*/  FMNMX.FTZ R30, R63, R30, !PT ;  /* 0x0000001e3f1e7209 */ /* 0x000fc40007810000 */
[----:B------:R-:W-:Y:S01]  /*23a00*/  FSEL R67, R20, -INF , !P1 ;  /* 0xff80000014437808 */ /* 0x000fe20004800000 */
[----:B------:R-:W4:Y:S01]  /*23a10*/  LD.E R56, desc[UR42][R16.64+0x244] ;  /* 0x0002442a10387980 */ /* 0x000f22000c101900 */
[----:B------:R-:W-:-:S03]  /*23a20*/  FMNMX.FTZ R30, R57, R30, !PT ;  /* 0x0000001e391e7209 */ /* 0x000fc60007810000 */
[----:B------:R-:W5:Y:S01]  /*23a30*/  LD.E R20, desc[UR42][R16.64+0x240] ;  /* 0x0002402a10147980 */ /* 0x000f62000c101900 */
[----:B------:R-:W-:-:S05]  /*23a40*/  FMNMX.FTZ R29, R67, R30, !PT ;  /* 0x0000001e431d7209 */ /* 0x000fca0007810000 */
[----:B------:R-:W-:Y:S04]  /*23a50*/  ST.E desc[UR42][R16.64+0x234], R29 ;  /* 0x0002341d10007985 */ /* 0x000fe8000c10192a */
[----:B------:R-:W2:Y:S01]  /*23a60*/  LD.E R30, desc[UR42][R16.64+0x234] ;  /* 0x0002342a101e7980 */ /* 0x000ea2000c101900 */
[----:B------:R-:W-:-:S04]  /*23a70*/  UIADD3 UR4, UP0, UR37, 0x260, URZ ;  /* 0x0000026025047890 */ /* 0x000fc8000ff1e03f */
[----:B------:R-:W-:Y:S02]  /*23a80*/  ULOP3.LUT UR6, UR4, 0x4, URZ, 0xfc, !UPT ;  /* 0x0000000404067892 */ /* 0x000fe4000f8efc3f */
[----:B------:R-:W-:Y:S01]  /*23a90*/  UIADD3.X UR5, URZ, UR36, URZ, UP0, !UPT ;  /* 0x000000243f057290 */ /* 0x000fe200087fe43f */
[C---:B---3--:R-:W-:Y:S01]  /*23aa0*/  FMUL.FTZ R31, R9.reuse, R64 ;  /* 0x00000040091f7220 */ /* 0x048fe20000410000 */
[----:B------:R-:W-:-:S04]  /*23ab0*/  FSETP.NEU.FTZ.AND P1, PT, R9, -INF , PT ;  /* 0xff8000000900780b */ /* 0x000fc80003f3d000 */
[----:B------:R-:W-:-:S05]  /*23ac0*/  FSEL R31, R31, RZ, P1 ;  /* 0x000000ff1f1f7208 */ /* 0x000fca0000800000 */
[-CC-:B------:R-:W-:Y:S01]  /*23ad0*/  FFMA.FTZ R160, R37, R64.reuse, -R31.reuse ;  /* 0x0000004025a07223 */ /* 0x180fe2000001081f */
[-CC-:B------:R-:W-:Y:S02]  /*23ae0*/  FFMA.FTZ R37, R21, R64.reuse, -R31.reuse ;  /* 0x0000004015257223 */ /* 0x180fe4000001081f */
[----:B--2---:R-:W0:Y:S01]  /*23af0*/  SHFL.BFLY PT, R21, R30, 0x2, 0x1f ;  /* 0x0c401f001e157f89 */ /* 0x004e2200000e0000 */
[----:B------:R-:W-:Y:S01]  /*23b00*/  FFMA.FTZ R36, R24, R64, -R31 ;  /* 0x0000004018247223 */ /* 0x000fe2000001081f */
[----:B0-----:R-:W-:-:S05]  /*23b10*/  FMNMX.FTZ R21, R30, R21, !PT ;  /* 0x000000151e157209 */ /* 0x001fca0007810000 */
[----:B------:R-:W0:Y:S01]  /*23b20*/  SHFL.BFLY PT, R24, R21, 0x1, 0x1f ;  /* 0x0c201f0015187f89 */ /* 0x000e2200000e0000 */
[-CC-:B------:R-:W-:Y:S01]  /*23b30*/  FFMA.FTZ R168, R41, R64.reuse, -R31.reuse ;  /* 0x0000004029a87223 */ /* 0x180fe2000001081f */
[----:B------:R-:W-:Y:S01]  /*23b40*/  FSEL R9, R9, RZ, P1 ;  /* 0x000000ff09097208 */ /* 0x000fe20000800000 */
[----:B------:R-:W-:-:S04]  /*23b50*/  FFMA.FTZ R172, R11, R64, -R31 ;  /* 0x000000400bac7223 */ /* 0x000fc8000001081f */
[----:B------:R-:W-:Y:S01]  /*23b60*/  FADD.FTZ R9, R6, -R9 ;  /* 0x8000000906097221 */ /* 0x000fe20000010000 */
[-CC-:B------:R-:W-:Y:S01]  /*23b70*/  FFMA.FTZ R162, R75, R64.reuse, -R31.reuse ;  /* 0x000000404ba27223 */ /* 0x180fe2000001081f */
[-CC-:B------:R-:W-:Y:S01]  /*23b80*/  FFMA.FTZ R35, R76, R64.reuse, -R31.reuse ;  /* 0x000000404c237223 */ /* 0x180fe2000001081f */
[----:B------:R-:W-:Y:S01]  /*23b90*/  FFMA.FTZ R164, R77, R64, -R31 ;  /* 0x000000404da47223 */ /* 0x000fe2000001081f */
[----:B0-----:R-:W-:-:S04]  /*23ba0*/  FMNMX.FTZ R41, R21, R24, !PT ;  /* 0x0000001815297209 */ /* 0x001fc80007810000 */
[C---:B------:R-:W-:Y:S01]  /*23bb0*/  FSETP.NEU.FTZ.AND P1, PT, R41.reuse, -INF , PT ;  /* 0xff8000002900780b */ /* 0x040fe20003f3d000 */
[----:B------:R-:W-:-:S03]  /*23bc0*/  FMUL.FTZ R11, R41, R64 ;  /* 0x00000040290b7220 */ /* 0x000fc60000410000 */
[----:B------:R-:W-:Y:S02]  /*23bd0*/  FSEL R6, R41, RZ, P1 ;  /* 0x000000ff29067208 */ /* 0x000fe40000800000 */
[----:B------:R-:W-:Y:S01]  /*23be0*/  FSEL R11, R11, RZ, P1 ;  /* 0x000000ff0b0b7208 */ /* 0x000fe20000800000 */
[-CC-:B------:R-:W-:Y:S01]  /*23bf0*/  FFMA.FTZ R34, R78, R64.reuse, -R31.reuse ;  /* 0x000000404e227223 */ /* 0x180fe2000001081f */
[-CC-:B------:R-:W-:Y:S01]  /*23c00*/  FFMA.FTZ R166, R58, R64.reuse, -R31.reuse ;  /* 0x000000403aa67223 */ /* 0x180fe2000001081f */
[----:B------:R-:W-:Y:S01]  /*23c10*/  FADD.FTZ R7, R7, -R6 ;  /* 0x8000000607077221 */ /* 0x000fe20000010000 */
        /* <DEDUP_REMOVED lines=14> */
[-C--:B------:R-:W-:Y:S01]  /*23d00*/  FMUL.FTZ R9, R9, R64.reuse ;  /* 0x0000004009097220 */ /* 0x080fe20000410000 */
[-CC-:B------:R-:W-:Y:S01]  /*23d10*/  FFMA.FTZ R31, R14, R64.reuse, -R11.reuse ;  /* 0x000000400e1f7223 */ /* 0x180fe2000001080b */
[----:B------:R-:W-:Y:S01]  /*23d20*/  FMUL.FTZ R7, R64, R7 ;  /* 0x0000000740077220 */ /* 0x000fe20000410000 */
[-CC-:B------:R-:W-:Y:S01]  /*23d30*/  FFMA.FTZ R161, R62, R64.reuse, -R11.reuse ;  /* 0x000000403ea17223 */ /* 0x180fe2000001080b */
[----:B------:R-:W-:Y:S01]  /*23d40*/  MUFU.EX2 R160, R160 ;  /* 0x000000a000a07308 */ /* 0x000fe20000000800 */
[----:B------:R-:W-:-:S07]  /*23d50*/  FFMA.FTZ R30, R26, R64, -R11 ;  /* 0x000000401a1e7223 */ /* 0x000fce000001080b */
[----:B------:R-:W5:Y:S01]  /*23d60*/  MUFU.EX2 R9, R9 ;  /* 0x0000000900097308 */ /* 0x000f620000000800 */
[----:B------:R-:W-:-:S07]  /*23d70*/  FFMA.FTZ R163, R61, R64, -R11 ;  /* 0x000000403da37223 */ /* 0x000fce000001080b */
[----:B------:R-:W-:Y:S08]  /*23d80*/  MUFU.EX2 R31, R31 ;  /* 0x0000001f001f7308 */ /* 0x000ff00000000800 */
[----:B------:R-:W4:Y:S01]  /*23d90*/  MUFU.EX2 R12, R7 ;  /* 0x00000007000c7308 */ /* 0x000f220000000800 */
[----:B------:R-:W-:-:S07]  /*23da0*/  FFMA.FTZ R29, R28, R64, -R11 ;  /* 0x000000401c1d7223 */ /* 0x000fce000001080b */
[----:B------:R-:W0:Y:S08]  /*23db0*/  MUFU.EX2 R37, R37 ;  /* 0x0000002500257308 */ /* 0x000e300000000800 */
[----:B------:R-:W1:Y:S01]  /*23dc0*/  MUFU.EX2 R161, R161 ;  /* 0x000000a100a17308 */ /* 0x000e620000000800 */
[----:B------:R-:W-:-:S07]  /*23dd0*/  FFMA.FTZ R165, R60, R64, -R11 ;  /* 0x000000403ca57223 */ /* 0x000fce000001080b */
[----:B------:R-:W2:Y:S08]  /*23de0*/  MUFU.EX2 R36, R36 ;  /* 0x0000002400247308 */ /* 0x000eb00000000800 */
[----:B------:R-:W3:Y:S01]  /*23df0*/  MUFU.EX2 R30, R30 ;  /* 0x0000001e001e7308 */ /* 0x000ee20000000800 */
[----:B-----5:R-:W-:Y:S01]  /*23e00*/  FFMA.FTZ R20, R9, R20, R160 ;  /* 0x0000001409147223 */ /* 0x020fe200000100a0 */
[----:B----4-:R-:W-:-:S06]  /*23e10*/  FFMA.FTZ R56, R12, R56, R31 ;  /* 0x000000380c387223 */ /* 0x010fcc000001001f */
        /* <DEDUP_REMOVED lines=101> */
[----:B-----5:R-:W-:-:S03]  /*24470*/  FADD.FTZ R6, R20, R11 ;  /* 0x0000000b14067221 */ /* 0x020fc60000010000 */
[----:B0-----:R-:W-:Y:S01]  /*24480*/  FADD.FTZ R8, R172, R7 ;  /* 0x00000007ac087221 */ /* 0x001fe20000010000 */
[----:B-1----:R-:W-:Y:S01]  /*24490*/  FADD.FTZ R7, R5, R6 ;  /* 0x0000000605077221 */ /* 0x002fe20000010000 */
[----:B------:R-:W-:Y:S01]  /*244a0*/  FMUL.FTZ R25, R9, R44 ;  /* 0x0000002c09197220 */ /* 0x000fe20000410000 */
[----:B------:R-:W-:Y:S02]  /*244b0*/  IMAD.U32 R10, RZ, RZ, UR6 ;  /* 0x00000006ff0a7e24 */ /* 0x000fe4000f8e00ff */
[----:B--2---:R-:W-:Y:S01]  /*244c0*/  FADD.FTZ R13, R21, R8 ;  /* 0x00000008150d7221 */ /* 0x004fe20000010000 */
[----:B------:R-:W-:Y:S01]  /*244d0*/  IMAD.U32 R11, RZ, RZ, UR5 ;  /* 0x00000005ff0b7e24 */ /* 0x000fe2000f8e00ff */
[----:B------:R-:W-:Y:S01]  /*244e0*/  ST.E desc[UR42][R16.64+0x234], R41 ;  /* 0x0002342910007985 */ /* 0x000fe2000c10192a */
[----:B---3--:R-:W-:-:S03]  /*244f0*/  FADD.FTZ R7, R18, R7 ;  /* 0x0000000712077221 */ /* 0x008fc60000010000 */
[----:B------:R0:W-:Y:S04]  /*24500*/  ST.E desc[UR42][R16.64+0x240], R13 ;  /* 0x0002400d10007985 */ /* 0x0001e8000c10192a */
[----:B------:R1:W-:Y:S04]  /*24510*/  ST.E desc[UR42][R16.64+0x244], R7 ;  /* 0x0002440710007985 */ /* 0x0003e8000c10192a */
[----:B------:R2:W-:Y:S04]  /*24520*/  ST.E desc[UR42][R16.64+0x260], R25 ;  /* 0x0002601910007985 */ /* 0x0005e8000c10192a */
[----:B------:R-:W3:Y:S02]  /*24530*/  LD.E R6, desc[UR42][R10.64] ;  /* 0x0000002a0a067980 */ /* 0x000ee4000c101900 */
[----:B---3--:R-:W-:-:S05]  /*24540*/  FMUL.FTZ R27, R9, R6 ;  /* 0x00000006091b7220 */ /* 0x008fca0000410000 */
[----:B------:R3:W-:Y:S04]  /*24550*/  ST.E desc[UR42][R10.64], R27 ;  /* 0x0000001b0a007985 */ /* 0x0007e8000c10192a */
[----:B------:R-:W0:Y:S04]  /*24560*/  LD.E R134, desc[UR42][R16.64+0x274] ;  /* 0x0002742a10867980 */ /* 0x000e28000c101900 */
[----:B------:R-:W4:Y:S04]  /*24570*/  LD.E R232, desc[UR42][R16.64+0x454] ;  /* 0x0004542a10e87980 */ /* 0x000f28000c101900 */
[----:B------:R-:W1:Y:S04]  /*24580*/  LD.E R132, desc[UR42][R16.64+0x270] ;  /* 0x0002702a10847980 */ /* 0x000e68000c101900 */
[----:B------:R-:W2:Y:S04]  /*24590*/  LD.E R136, desc[UR42][R16.64+0x280] ;  /* 0x0002802a10887980 */ /* 0x000ea8000c101900 */
[----:B------:R-:W3:Y:S04]  /*245a0*/  LD.E R138, desc[UR42][R16.64+0x284] ;  /* 0x0002842a108a7980 */ /* 0x000ee8000c101900 */
        /* <DEDUP_REMOVED lines=59> */
[----:B----4-:R-:W-:-:S04]  /*24960*/  FMUL.FTZ R45, R9, R232 ;  /* 0x000000e8092d7220 */ /* 0x010fc80000410000 */
[----:B------:R0:W-:Y:S01]  /*24970*/  ST.E desc[UR42][R16.64+0x274], R13 ;  /* 0x0002740d10007985 */ /* 0x0001e2000c10192a */
[C---:B-1----:R-:W-:Y:S01]  /*24980*/  FMUL.FTZ R7, R9.reuse, R132 ;  /* 0x0000008409077220 */ /* 0x042fe20000410000 */
[C---:B--2---:R-:W-:Y:S01]  /*24990*/  FMUL.FTZ R25, R9.reuse, R136 ;  /* 0x0000008809197220 */ /* 0x044fe20000410000 */
[C---:B---3--:R-:W-:Y:S01]  /*249a0*/  FMUL.FTZ R27, R9.reuse, R138 ;  /* 0x0000008a091b7220 */ /* 0x048fe20000410000 */
[C---:B-----5:R-:W-:Y:S01]  /*249b0*/  FMUL.FTZ R39, R9.reuse, R140 ;  /* 0x0000008c09277220 */ /* 0x060fe20000410000 */
[C---:B0-----:R-:W-:Y:S01]  /*249c0*/  FMUL.FTZ R13, R9.reuse, R148 ;  /* 0x00000094090d7220 */ /* 0x041fe20000410000 */
        /* <DEDUP_REMOVED lines=8> */
[C---:B-1----:R-:W-:Y:S01]  /*24a50*/  FMUL.FTZ R7, R9.reuse, R146 ;  /* 0x0000009209077220 */ /* 0x042fe20000410000 */
[C---:B------:R-:W-:Y:S02]  /*24a60*/  FMUL.FTZ R47, R9.reuse, R130 ;  /* 0x00000082092f7220 */ /* 0x040fe40000410000 */
        /* <DEDUP_REMOVED lines=95> */
[----:B------:R-:W-:Y:S02]  /*25060*/  IMAD.U32 R8, RZ, RZ, UR6 ;  /* 0x00000006ff087e24 */ /* 0x000fe4000f8e00ff */
[----:B0-----:R-:W-:Y:S01]  /*25070*/  FMUL.FTZ R13, R9, R26 ;  /* 0x0000001a090d7220 */ /* 0x001fe20000410000 */
[----:B------:R-:W-:Y:S01]  /*25080*/  IMAD.U32 R9, RZ, RZ, UR5 ;  /* 0x00000005ff097e24 */ /* 0x000fe2000f8e00ff */
        /* <DEDUP_REMOVED lines=8> */
[----:B------:R-:W-:Y:S04]  /*25110*/  ST.E desc[UR42][R16.64+0x444], R47 ;  /* 0x0004442f10007985 */ /* 0x000fe8000c10192a */
[----:B------:R2:W-:Y:S04]  /*25120*/  ST.E desc[UR42][R16.64+0x450], R49 ;  /* 0x0004503110007985 */ /* 0x0005e8000c10192a */
[----:B0-----:R-:W3:Y:S01]  /*25130*/  LD.E R25, desc[UR42][R8.64] ;  /* 0x0000002a08197980 */ /* 0x001ee2000c101900 */
[----:B------:R-:W-:Y:S01]  /*25140*/  ULOP3.LUT UR4, UR4, 0xc, URZ, 0xfc, !UPT ;  /* 0x0000000c04047892 */ /* 0x000fe2000f8efc3f */
[----:B------:R-:W-:-:S05]  /*25150*/  IMAD.U32 R7, RZ, RZ, UR5 ;  /* 0x00000005ff077e24 */ /* 0x000fca000f8e00ff */
[----:B------:R-:W-:Y:S02]  /*25160*/  IMAD.U32 R6, RZ, RZ, UR4 ;  /* 0x00000004ff067e24 */ /* 0x000fe4000f8e00ff */
[----:B---3--:R-:W-:-:S05]  /*25170*/  FMUL.FTZ R25, R12, R25 ;  /* 0x000000190c197220 */ /* 0x008fca0000410000 */
[----:B------:R0:W-:Y:S04]  /*25180*/  ST.E desc[UR42][R8.64], R25 ;  /* 0x0000001908007985 */ /* 0x0001e8000c10192a */
[----:B-1----:R-:W3:Y:S01]  /*25190*/  LD.E R27, desc[UR42][R6.64] ;  /* 0x0000002a061b7980 */ /* 0x002ee2000c101900 */
[----:B------:R-:W1:Y:S01]  /*251a0*/  S2R R232, SR_TID.X ;  /* 0x0000000000e87919 */ /* 0x000e620000002100 */
[----:B---3--:R-:W-:-:S05]  /*251b0*/  FMUL.FTZ R27, R12, R27 ;  /* 0x0000001b0c1b7220 */ /* 0x008fca0000410000 */
[----:B------:R3:W-:Y:S04]  /*251c0*/  ST.E desc[UR42][R6.64], R27 ;  /* 0x0000001b06007985 */ /* 0x0007e8000c10192a */
        /* <DEDUP_REMOVED lines=60> */
[----:B0-----:R-:W2:Y:S04]  /*25590*/  LD.E R25, desc[UR42][R16.64+0x44c] ;  /* 0x00044c2a10197980 */ /* 0x001ea8000c101900 */
[----:B---3--:R-:W3:Y:S01]  /*255a0*/  LD.E R27, desc[UR42][R16.64+0x458] ;  /* 0x0004582a101b7980 */ /* 0x008ee2000c101900 */
[----:B-1----:R-:W-:Y:S01]  /*255b0*/  SHF.R.U32.HI R232, RZ, 0x7, R232 ;  /* 0x00000007ffe87819 */ /* 0x002fe200000116e8 */
[C---:B----4-:R-:W-:Y:S01]  /*255c0*/  FMUL.FTZ R51, R12.reuse, R51 ;  /* 0x000000330c337220 */ /* 0x050fe20000410000 */
[----:B-----5:R-:W-:-:S04]  /*255d0*/  FMUL.FTZ R26, R12, R26 ;  /* 0x0000001a0c1a7220 */ /* 0x020fc80000410000 */
        /* <DEDUP_REMOVED lines=60> */
[C---:B------:R-:W-:Y:S01]  /*259a0*/  FMUL.FTZ R51, R12.reuse, R13 ;  /* 0x0000000d0c337220 */ /* 0x040fe20000410000 */
[C---:B------:R-:W-:Y:S01]  /*259b0*/  FMUL.FTZ R25, R12.reuse, R25 ;  /* 0x000000190c197220 */ /* 0x040fe20000410000 */
[----:B---3--:R-:W-:Y:S01]  /*259c0*/  FMUL.FTZ R27, R12, R27 ;  /* 0x0000001b0c1b7220 */ /* 0x008fe20000410000 */
        /* <DEDUP_REMOVED lines=73> */
[----:B------:R-:W4:Y:S04]  /*25e60*/  LD.E R47, desc[UR42][R16.64+0x278] ;  /* 0x0002782a102f7980 */ /* 0x000f28000c101900 */
[----:B0-----:R-:W4:Y:S04]  /*25e70*/  LD.E R41, desc[UR42][R16.64+0x27c] ;  /* 0x00027c2a10297980 */ /* 0x001f28000c101900 */
        /* <DEDUP_REMOVED lines=394> */
[----:B------:R-:W-:Y:S01]  /*27720*/  R2UR UR7, R13 ;  /* 0x000000000d0772ca */ /* 0x000fe200000e0000 */
[----:B------:R-:W-:Y:S01]  /*27730*/  VOTEU.ANY UP0, P1 ;  /* 0x00000000003f7886 */ /* 0x000fe20000800100 */
[----:B-----5:R-:W-:-:S11]  /*27740*/  WARPGROUP.ARRIVE ;  /* 0x00000000000079c5 */ /* 0x020fd60000000000 */
        /* <DEDUP_REMOVED lines=1080> */
.L_x_3797:
[----:B------:R-:W-:Y:S05]  /*2bad0*/  BSYNC B0 ;  /* 0x0000000000007941 */ /* 0x000fea0003800000 */
.L_x_3796:
[C---:B------:R-:W-:Y:S01]  /*2bae0*/  ISETP.GT.AND P0, PT, R0.reuse, R189, PT ;  /* 0x000000bd0000720c */ /* 0x040fe20003f04270 */
[----:B------:R-:W-:-:S12]  /*2baf0*/  VIADD R0, R0, 0xffffffff ;  /* 0xffffffff00007836 */ /* 0x000fd80000000000 */
[----:B------:R-:W-:Y:S05]  /*2bb00*/  @P0 BRA `(.L_x_3798) ;  /* 0xffffff4c007c0947 */ /* 0x000fea000383ffff */
.L_x_3771:
[----:B0-----:R-:W2:Y:S01]  /*2bb10*/  LDL R5, [R1+0x240] ;  /* 0x0002400001057983 */ /* 0x001ea20000100800 */
[----:B------:R-:W-:Y:S05]  /*2bb20*/  WARPSYNC.ALL ;  /* 0x0000000000007948 */ /* 0x000fea0003800000 */
[----:B------:R-:W3:Y:S04]  /*2bb30*/  LDL R6, [R1+0x244] ;  /* 0x0002440001067983 */ /* 0x000ee80000100800 */
[----:B------:R-:W4:Y:S04]  /*2bb40*/  LDL.64 R8, [R1+0x260] ;  /* 0x0002600001087983 */ /* 0x000f280000100a00 */
[----:B------:R-:W5:Y:S04]  /*2bb50*/  LDL R126, [R1+0x218] ;  /* 0x00021800017e7983 */ /* 0x000f680000100800 */
[----:B------:R-:W4:Y:S01]  /*2bb60*/  LDL.64 R112, [R1+0x300] ;  /* 0x0003000001707983 */ /* 0x000f220000100a00 */
[----:B------:R-:W-:-:S02]  /*2bb70*/  IMAD.MOV.U32 R132, RZ, RZ, -0x800000 ;  /* 0xff800000ff847424 */ /* 0x000fc400078e00ff */
[----:B------:R-:W-:Y:S01]  /*2bb80*/  IMAD.MOV.U32 R130, RZ, RZ, -0x800000 ;  /* 0xff800000ff827424 */ /* 0x000fe200078e00ff */
        /* <DEDUP_REMOVED lines=52> */
[----:B------:R-:W4:Y:S04]  /*2bed0*/  LDL R129, [R1+0x224] ;  /* 0x0002240001817983 */ /* 0x000f280000100800 */
[----:B--2---:R-:W0:Y:S02]  /*2bee0*/  SHFL.BFLY PT, R0, R5, 0x2, 0x1f ;  /* 0x0c401f0005007f89 */ /* 0x004e2400000e0000 */
[----:B0-----:R-:W-:-:S05]  /*2bef0*/  FADD.FTZ R0, R5, R0 ;  /* 0x0000000005007221 */ /* 0x001fca0000010000 */
[----:B------:R-:W0:Y:S02]  /*2bf00*/  SHFL.BFLY PT, R3, R0, 0x1, 0x1f ;  /* 0x0c201f0000037f89 */ /* 0x000e2400000e0000 */
[----:B0-----:R-:W-:-:S05]  /*2bf10*/  FADD.FTZ R2, R0, R3 ;  /* 0x0000000300027221 */ /* 0x001fca0000010000 */
[----:B------:R-:W-:Y:S04]  /*2bf20*/  STL [R1+0x240], R2 ;  /* 0x0002400201007387 */ /* 0x000fe80000100800 */
[----:B------:R-:W2:Y:S04]  /*2bf30*/  LDL R18, [R1+0x240] ;  /* 0x0002400001127983 */ /* 0x000ea80000100800 */
[----:B---3--:R-:W0:Y:S02]  /*2bf40*/  SHFL.BFLY PT, R3, R6, 0x2, 0x1f ;  /* 0x0c401f0006037f89 */ /* 0x008e2400000e0000 */
[----:B0-----:R-:W-:-:S02]  /*2bf50*/  FADD.FTZ R3, R3, R6 ;  /* 0x0000000603037221 */ /* 0x001fc40000010000 */
[----:B------:R-:W3:Y:S04]  /*2bf60*/  LDL.64 R6, [R1+0x270] ;  /* 0x0002700001067983 */ /* 0x000ee80000100a00 */
[----:B-1----:R-:W0:Y:S02]  /*2bf70*/  SHFL.BFLY PT, R4, R3, 0x1, 0x1f ;  /* 0x0c201f0003047f89 */ /* 0x002e2400000e0000 */
[----:B0-----:R-:W-:Y:S02]  /*2bf80*/  FADD.FTZ R131, R3, R4 ;  /* 0x0000000403837221 */ /* 0x001fe40000010000 */
[----:B------:R-:W3:Y:S03]  /*2bf90*/  LDL.64 R4, [R1+0x280] ;  /* 0x0002800001047983 */ /* 0x000ee60000100a00 */
[----:B------:R-:W-:Y:S01]  /*2bfa0*/  FSETP.NE.FTZ.AND P1, PT, R131, RZ, PT ;  /* 0x000000ff8300720b */ /* 0x000fe20003f35000 */
[----:B------:R-:W3:-:S12]  /*2bfb0*/  LDL.64 R2, [R1+0x290] ;  /* 0x0002900001027983 */ /* 0x000ed80000100a00 */
[----:B------:R-:W3:Y:S04]  /*2bfc0*/  @P1 LDL R14, [R1+0x250] ;  /* 0x00025000010e1983 */ /* 0x000ee80000100800 */
[----:B------:R-:W3:Y:S01]  /*2bfd0*/  @P1 LDL R15, [R1+0x234] ;  /* 0x00023400010f1983 */ /* 0x000ee20000100800 */
[----:B--2---:R-:W-:-:S13]  /*2bfe0*/  FSETP.NE.FTZ.AND P0, PT, R18, RZ, PT ;  /* 0x000000ff1200720b */ /* 0x004fda0003f15000 */
[----:B------:R-:W2:Y:S04]  /*2bff0*/  @P0 LDL R10, [R1+0x250] ;  /* 0x00025000010a0983 */ /* 0x000ea80000100800 */
[----:B------:R-:W2:Y:S01]  /*2c000*/  @P0 LDL R11, [R1+0x230] ;  /* 0x00023000010b0983 */ /* 0x000ea20000100800 */
[----:B------:R-:W0:Y:S01]  /*2c010*/  @P1 MUFU.LG2 R13, R131 ;  /* 0x00000083000d1308 */ /* 0x000e220000000c00 */
[----:B------:R-:W-:-:S07]  /*2c020*/  IMAD.MOV.U32 R0, RZ, RZ, RZ ;  /* 0x000000ffff007224 */ /* 0x000fce00078e00ff */
[----:B------:R-:W1:Y:S08]  /*2c030*/  @P0 MUFU.LG2 R12, R18 ;  /* 0x00000012000c0308 */ /* 0x000e700000000c00 */
[----:B------:R-:W4:Y:S01]  /*2c040*/  @P0 MUFU.RCP R0, R18 ;  /* 0x0000001200000308 */ /* 0x000f220000001000 */
[----:B0-----:R-:W-:Y:S01]  /*2c050*/  @P1 FMUL.FTZ R19, R13, 0.69314718246459960938 ;  /* 0x3f3172180d131820 */ /* 0x001fe20000410000 */
[----:B-1----:R-:W-:Y:S01]  /*2c060*/  @P0 FMUL.FTZ R13, R12, 0.69314718246459960938 ;  /* 0x3f3172180c0d0820 */ /* 0x002fe20000410000 */
[----:B-----5:R-:W-:-:S02]  /*2c070*/  VIADD R126, R126, 0x1 ;  /* 0x000000017e7e7836 */ /* 0x020fc40000000000 */
[-C--:B----4-:R-:W-:Y:S01]  /*2c080*/  FMUL.FTZ R9, R9, R0.reuse ;  /* 0x0000000009097220 */ /* 0x090fe20000410000 */
[-C--:B------:R-:W-:Y:S01]  /*2c090*/  FMUL.FTZ R8, R8, R0.reuse ;  /* 0x0000000008087220 */ /* 0x080fe20000410000 */
[-C--:B---3--:R-:W-:Y:S01]  /*2c0a0*/  FMUL.FTZ R7, R7, R0.reuse ;  /* 0x0000000007077220 */ /* 0x088fe20000410000 */
[-C--:B------:R-:W-:Y:S01]  /*2c0b0*/  FMUL.FTZ R6, R6, R0.reuse ;  /* 0x0000000006067220 */ /* 0x080fe20000410000 */
[-C--:B------:R-:W-:Y:S01]  /*2c0c0*/  FMUL.FTZ R5, R5, R0.reuse ;  /* 0x0000000005057220 */ /* 0x080fe20000410000 */
[-C--:B------:R-:W-:Y:S01]  /*2c0d0*/  FMUL.FTZ R4, R4, R0.reuse ;  /* 0x0000000004047220 */ /* 0x080fe20000410000 */
[-C--:B------:R-:W-:Y:S01]  /*2c0e0*/  FMUL.FTZ R3, R3, R0.reuse ;  /* 0x0000000003037220 */ /* 0x080fe20000410000 */
[----:B------:R-:W-:Y:S01]  /*2c0f0*/  FMUL.FTZ R2, R2, R0 ;  /* 0x0000000002027220 */ /* 0x000fe20000410000 */
[----:B------:R0:W-:Y:S04]  /*2c100*/  STL.64 [R1+0x260], R8 ;  /* 0x0002600801007387 */ /* 0x0001e80000100a00 */
[----:B------:R-:W-:Y:S01]  /*2c110*/  STL.64 [R1+0x270], R6 ;  /* 0x0002700601007387 */ /* 0x000fe20000100a00 */
[----:B------:R-:W-:-:S03]  /*2c120*/  @P1 FMUL.FTZ R14, R14, 0.69314718246459960938 ;  /* 0x3f3172180e0e1820 */ /* 0x000fc60000410000 */
[----:B------:R1:W-:Y:S01]  /*2c130*/  STL.64 [R1+0x280], R4 ;  /* 0x0002800401007387 */ /* 0x0003e20000100a00 */
[----:B------:R-:W-:-:S03]  /*2c140*/  @P1 FFMA.FTZ R130, R14, R15, R19 ;  /* 0x0000000f0e821223 */ /* 0x000fc60000010013 */
[----:B------:R3:W-:Y:S04]  /*2c150*/  STL.64 [R1+0x290], R2 ;  /* 0x0002900201007387 */ /* 0x0007e80000100a00 */
[----:B------:R-:W4:Y:S04]  /*2c160*/  LDL.64 R18, [R1+0x3f8] ;  /* 0x0003f80001127983 */ /* 0x000f280000100a00 */
[----:B------:R-:W5:Y:S04]  /*2c170*/  LDL.64 R14, [R1+0x408] ;  /* 0x00040800010e7983 */ /* 0x000f680000100a00 */
[----:B0-----:R-:W5:Y:S04]  /*2c180*/  LDL.64 R8, [R1+0x418] ;  /* 0x0004180001087983 */ /* 0x001f680000100a00 */
[----:B-1----:R-:W5:Y:S04]  /*2c190*/  LDL.64 R4, [R1+0x428] ;  /* 0x0004280001047983 */ /* 0x002f680000100a00 */
[----:B---3--:R-:W3:Y:S04]  /*2c1a0*/  LDL.64 R2, [R1+0x448] ;  /* 0x0004480001027983 */ /* 0x008ee80000100a00 */
[----:B------:R-:W3:Y:S01]  /*2c1b0*/  LDL.64 R6, [R1+0x458] ;  /* 0x0004580001067983 */ /* 0x000ee20000100a00 */
[----:B--2---:R-:W-:-:S04]  /*2c1c0*/  @P0 FMUL.FTZ R10, R10, 0.69314718246459960938 ;  /* 0x3f3172180a0a0820 */ /* 0x004fc80000410000 */
[----:B------:R-:W-:Y:S02]  /*2c1d0*/  @P0 FFMA.FTZ R132, R10, R11, R13 ;  /* 0x0000000b0a840223 */ /* 0x000fe4000001000d */
[----:B------:R-:W2:Y:S04]  /*2c1e0*/  LDL.64 R12, [R1+0x3c8] ;  /* 0x0003c800010c7983 */ /* 0x000ea80000100a00 */
[----:B------:R-:W2:Y:S01]  /*2c1f0*/  LDL.64 R10, [R1+0x438] ;  /* 0x00043800010a7983 */ /* 0x000ea20000100a00 */
[----:B------:R-:W-:-:S13]  /*2c200*/  ISETP.NE.AND P0, PT, R126, 0x2, PT ;  /* 0x000000027e00780c */ /* 0x000fda0003f05270 */
[----:B------:R-:W2:Y:S01]  /*2c210*/  @!P0 LDL R128, [R1+0x21c] ;  /* 0x00021c0001808983 */ /* 0x000ea20000100800 */
[-C--:B------:R-:W-:Y:S01]  /*2c220*/  FMUL.FTZ R113, R113, R0.reuse ;  /* 0x0000000071717220 */ /* 0x080fe20000410000 */
[----:B------:R-:W-:Y:S01]  /*2c230*/  FMUL.FTZ R112, R112, R0 ;  /* 0x0000000070707220 */ /* 0x000fe20000410000 */
[----:B------:R-:W0:Y:S04]  /*2c240*/  S2R R133, SR_TID.X ;  /* 0x0000000000857919 */ /* 0x000e280000002100 */
[----:B------:R1:W-:Y:S02]  /*2c250*/  STL.64 [R1+0x300], R112 ;  /* 0x0003007001007387 */ /* 0x0003e40000100a00 */
[----:B-1----:R-:W-:-:S06]  /*2c260*/  IMAD.MOV.U32 R112, RZ, RZ, RZ ;  /* 0x000000ffff707224 */ /* 0x002fcc00078e00ff */
[----:B------:R-:W1:Y:S01]  /*2c270*/  @P1 MUFU.RCP R112, R131 ;  /* 0x0000008300701308 */ /* 0x000e620000001000 */
[-C--:B------:R-:W-:Y:S01]  /*2c280*/  FMUL.FTZ R125, R125, R0.reuse ;  /* 0x000000007d7d7220 */ /* 0x080fe20000410000 */
[-C--:B------:R-:W-:Y:S01]  /*2c290*/  FMUL.FTZ R124, R124, R0.reuse ;  /* 0x000000007c7c7220 */ /* 0x080fe20000410000 */
[-C--:B------:R-:W-:Y:S01]  /*2c2a0*/  FMUL.FTZ R123, R123, R0.reuse ;  /* 0x000000007b7b7220 */ /* 0x080fe20000410000 */
[-C--:B------:R-:W-:Y:S01]  /*2c2b0*/  FMUL.FTZ R122, R122, R0.reuse ;  /* 0x000000007a7a7220 */ /* 0x080fe20000410000 */
[-C--:B------:R-:W-:Y:S01]  /*2c2c0*/  FMUL.FTZ R121, R121, R0.reuse ;  /* 0x0000000079797220 */ /* 0x080fe20000410000 */
[-C--:B------:R-:W-:Y:S01]  /*2c2d0*/  FMUL.FTZ R120, R120, R0.reuse ;  /* 0x0000000078787220 */ /* 0x080fe20000410000 */
[----:B0-----:R-:W-:Y:S01]  /*2c2e0*/  SHF.R.U32.HI R133, RZ, 0x7, R133 ;  /* 0x00000007ff857819 */ /* 0x001fe20000011685 */
        /* <DEDUP_REMOVED lines=12> */
[----:B------:R-:W-:Y:S01]  /*2c3b0*/  IADD3 R113, -R133, 0xb, RZ ;  /* 0x0000000b85717810 */ /* 0x000fe20007ffe1ff */
        /* <DEDUP_REMOVED lines=86> */
[-C--:B-----5:R-:W-:Y:S01]  /*2c920*/  FMUL.FTZ R15, R15, R112.reuse ;  /* 0x000000700f0f7220 */ /* 0x0a0fe20000410000 */
[-C--:B------:R-:W-:Y:S01]  /*2c930*/  FMUL.FTZ R14, R14, R112.reuse ;  /* 0x000000700e0e7220 */ /* 0x080fe20000410000 */
[-C--:B------:R-:W-:Y:S01]  /*2c940*/  FMUL.FTZ R9, R9, R112.reuse ;  /* 0x0000007009097220 */ /* 0x080fe20000410000 */
[-C--:B------:R-:W-:Y:S01]  /*2c950*/  FMUL.FTZ R8, R8, R112.reuse ;  /* 0x0000007008087220 */ /* 0x080fe20000410000 */
[-C--:B------:R-:W-:Y:S01]  /*2c960*/  FMUL.FTZ R5, R5, R112.reuse ;  /* 0x0000007005057220 */ /* 0x080fe20000410000 */
[-C--:B------:R-:W-:Y:S01]  /*2c970*/  FMUL.FTZ R4, R4, R112.reuse ;  /* 0x0000007004047220 */ /* 0x080fe20000410000 */
[-C--:B---3--:R-:W-:Y:S01]  /*2c980*/  FMUL.FTZ R3, R3, R112.reuse ;  /* 0x0000007003037220 */ /* 0x088fe20000410000 */
[-C--:B------:R-:W-:Y:S01]  /*2c990*/  FMUL.FTZ R2, R2, R112.reuse ;  /* 0x0000007002027220 */ /* 0x080fe20000410000 */
[-C--:B------:R-:W-:Y:S01]  /*2c9a0*/  FMUL.FTZ R7, R7, R112.reuse ;  /* 0x0000007007077220 */ /* 0x080fe20000410000 */
[-C--:B------:R-:W-:Y:S01]  /*2c9b0*/  FMUL.FTZ R6, R6, R112.reuse ;  /* 0x0000007006067220 */ /* 0x080fe20000410000 */
[----:B------:R-:W-:Y:S01]  /*2c9c0*/  VIADD R0, R127, 0x1 ;  /* 0x000000017f007836 */ /* 0x000fe20000000000 */
[----:B------:R-:W-:Y:S04]  /*2c9d0*/  STL [R1+0x244], R131 ;  /* 0x0002448301007387 */ /* 0x000fe80000100800 */
[----:B------:R-:W-:Y:S04]  /*2c9e0*/  STL.64 [R1+0x2a0], R124 ;  /* 0x0002a07c01007387 */ /* 0x000fe80000100a00 */
[----:B------:R-:W-:Y:S04]  /*2c9f0*/  STL.64 [R1+0x2b0], R122 ;  /* 0x0002b07a01007387 */ /* 0x000fe80000100a00 */
[----:B------:R-:W-:Y:S04]  /*2ca00*/  STL.64 [R1+0x2c0], R120 ;  /* 0x0002c07801007387 */ /* 0x000fe80000100a00 */
[----:B------:R-:W-:Y:S04]  /*2ca10*/  STL.64 [R1+0x2d0], R118 ;  /* 0x0002d07601007387 */ /* 0x000fe80000100a00 */
[----:B------:R-:W-:Y:S04]  /*2ca20*/  STL.64 [R1+0x2e0], R116 ;  /* 0x0002e07401007387 */ /* 0x000fe80000100a00 */
[----:B------:R-:W-:Y:S04]  /*2ca30*/  STL.64 [R1+0x2f0], R114 ;  /* 0x0002f07201007387 */ /* 0x000fe80000100a00 */
[----:B------:R-:W-:Y:S04]  /*2ca40*/  STL [R1+0x240], R132 ;  /* 0x0002408401007387 */ /* 0x000fe80000100800 */
        /* <DEDUP_REMOVED lines=23> */
[----:B------:R-:W-:Y:S01]  /*2cbc0*/  STL.64 [R1+0x278], R68 ;  /* 0x0002784401007387 */ /* 0x000fe20000100a00 */
[-C--:B--2---:R-:W-:Y:S01]  /*2cbd0*/  FMUL.FTZ R13, R13, R112.reuse ;  /* 0x000000700d0d7220 */ /* 0x084fe20000410000 */
[-C--:B------:R-:W-:Y:S01]  /*2cbe0*/  FMUL.FTZ R12, R12, R112.reuse ;  /* 0x000000700c0c7220 */ /* 0x080fe20000410000 */
[-C--:B------:R-:W-:Y:S01]  /*2cbf0*/  FMUL.FTZ R11, R11, R112.reuse ;  /* 0x000000700b0b7220 */ /* 0x080fe20000410000 */
[----:B------:R-:W-:-:S03]  /*2cc00*/  FMUL.FTZ R10, R10, R112 ;  /* 0x000000700a0a7220 */ /* 0x000fc60000410000 */
[----:B------:R0:W-:Y:S04]  /*2cc10*/  STL.64 [R1+0x3c8], R12 ;  /* 0x0003c80c01007387 */ /* 0x0001e80000100a00 */
[----:B------:R1:W-:Y:S01]  /*2cc20*/  STL.64 [R1+0x288], R56 ;  /* 0x0002883801007387 */ /* 0x0003e20000100a00 */
[----:B0-----:R-:W-:-:S03]  /*2cc30*/  VIADD R12, R129, 0x1 ;  /* 0x00000001810c7836 */ /* 0x001fc60000000000 */
        /* <DEDUP_REMOVED lines=29> */
[----:B------:R1:W-:Y:S01]  /*2ce10*/  STL [R1+0x224], R12 ;  /* 0x0002240c01007387 */ /* 0x0003e20000100800 */
[----:B------:R-:W-:-:S03]  /*2ce20*/  @!P0 LOP3.LUT R128, R128, 0x1, RZ, 0x3c, !PT ;  /* 0x0000000180808812 */ /* 0x000fc600078e3cff */
[----:B------:R1:W-:Y:S04]  /*2ce30*/  STL [R1+0x218], R126 ;  /* 0x0002187e01007387 */ /* 0x0003e80000100800 */
[----:B------:R1:W-:Y:S04]  /*2ce40*/  @!P0 STL [R1+0x21c], R128 ;  /* 0x00021c8001008387 */ /* 0x0003e80000100800 */
[----:B------:R1:W-:Y:S01]  /*2ce50*/  @!P0 STL [R1+0x218], RZ ;  /* 0x000218ff01008387 */ /* 0x0003e20000100800 */
[----:B------:R1:W-:Y:S08]  /*2ce60*/  BAR.ARV R113, 0x100 ;  /* 0x000400710000751d */ /* 0x0003f00000002000 */
[----:B------:R-:W-:Y:S06]  /*2ce70*/  BAR.ARV 0x8, 0x180 ;  /* 0x0206000000007b1d */ /* 0x000fec0000002000 */
[----:B------:R-:W-:-:S13]  /*2ce80*/  PLOP3.LUT P0, PT, PT, PT, PT, 0x8, 0x0 ;  /* 0x000000000000781c */ /* 0x000fda0003f0e170 */
.L_x_3681:
[----:B------:R-:W-:Y:S05]  /*2ce90*/  WARPSYNC.ALL ;  /* 0x0000000000007948 */ /* 0x000fea0003800000 */
[----:B------:R-:W0:Y:S08]  /*2cea0*/  S2UR UR5, SR_CgaCtaId ;  /* 0x00000000000579c3 */ /* 0x000e300000008800 */
[----:B------:R-:W-:Y:S06]  /*2ceb0*/  BAR.SYNC.DEFER_BLOCKING 0x5, 0x180 ;  /* 0x0146000000007b1d */ /* 0x000fec0000010000 */
[----:B------:R-:W-:Y:S01]  /*2cec0*/  UMOV UR4, 0x400 ;  /* 0x0000040000047882 */ /* 0x000fe20000000000 */
[----:B------:R-:W-:Y:S01]  /*2ced0*/  BSSY B0, `(.L_x_3799) ;  /* 0x00004e5000007945 */ /* 0x000fe20003800000 */
[----:B0-----:R-:W-:-:S06]  /*2cee0*/  ULEA UR4, UR5, UR4, 0x18 ;  /* 0x0000000405047291 */ /* 0x001fcc000f8ec03f */
[----:B-1----:R-:W-:-:S05]  /*2cef0*/  IMAD.U32 R2, RZ, RZ, UR4 ;  /* 0x00000004ff027e24 */ /* 0x002fca000f8e00ff */
[----:B------:R0:W1:Y:S01]  /*2cf00*/  LDS.128 R88, [R2+0x324d0] ;  /* 0x0324d00002587984 */ /* 0x0000620000000c00 */
[----:B------:R-:W-:Y:S06]  /*2cf10*/  BAR.ARV 0x4, 0x180 ;  /* 0x0106000000007b1d */ /* 0x000fec0000002000 */
[----:B------:R-:W-:Y:S05]  /*2cf20*/  @P0 BRA `(.L_x_3800) ;  /* 0x0000003c00f40947 */ /* 0x000fea0003800000 */
[----:B------:R-:W2:Y:S04]  /*2cf30*/  LDL R0, [R1+0x520] ;  /* 0x0005200001007983 */ /* 0x000ea80000100800 */
[----:B------:R-:W3:Y:S04]  /*2cf40*/  LDL.128 R28, [R1+0x260] ;  /* 0x00026000011c7983 */ /* 0x000ee80000100c00 */
[----:B------:R-:W4:Y:S04]  /*2cf50*/  LDL.128 R24, [R1+0x270] ;  /* 0x0002700001187983 */ /* 0x000f280000100c00 */
[----:B------:R-:W4:Y:S04]  /*2cf60*/  LDL.128 R32, [R1+0x280] ;  /* 0x0002800001207983 */ /* 0x000f280000100c00 */
[----:B------:R-:W4:Y:S04]  /*2cf70*/  LDL.128 R12, [R1+0x290] ;  /* 0x00029000010c7983 */ /* 0x000f280000100c00 */
[----:B------:R-:W4:Y:S04]  /*2cf80*/  LDL.128 R4, [R1+0x2a0] ;  /* 0x0002a00001047983 */ /* 0x000f280000100c00 */
[----:B------:R-:W4:Y:S01]  /*2cf90*/  LDL.128 R8, [R1+0x2b0] ;  /* 0x0002b00001087983 */ /* 0x000f220000100c00 */
[C---:B------:R-:W-:Y:S01]  /*2cfa0*/  ISETP.NE.AND P0, PT, R195.reuse, RZ, PT ;  /* 0x000000ffc300720c */ /* 0x040fe20003f05270 */
[----:B------:R-:W-:Y:S01]  /*2cfb0*/  ULDC UR4, c[0x0][0xbd4] ;  /* 0x0002f50000047ab9 */ /* 0x000fe20000000800 */
[----:B------:R-:W0:Y:S02]  /*2cfc0*/  S2R R3, SR_SWINHI ;  /* 0x0000000000037919 */ /* 0x000e240000002f00 */
[----:B------:R-:W-:Y:S01]  /*2cfd0*/  SEL R195, R195, UR4, P0 ;  /* 0x00000004c3c37c07 */ /* 0x000fe20008000000 */
[----:B------:R-:W-:Y:S05]  /*2cfe0*/  WARPSYNC.ALL ;  /* 0x0000000000007948 */ /* 0x000fea0003800000 */
[----:B------:R-:W4:Y:S01]  /*2cff0*/  LDL.128 R116, [R1+0x2c0] ;  /* 0x0002c00001747983 */ /* 0x000f220000100c00 */
[----:B------:R-:W-:Y:S01]  /*2d000*/  ULDC.64 UR6, c[0x0][0xd08] ;  /* 0x0003420000067ab9 */ /* 0x000fe20000000a00 */
[----:B------:R-:W-:-:S02]  /*2d010*/  ULDC.64 UR4, c[0x0][0xd00] ;  /* 0x0003400000047ab9 */ /* 0x000fc40000000a00 */
[----:B------:R-:W4:Y:S04]  /*2d020*/  LDL.128 R108, [R1+0x2e0] ;  /* 0x0002e000016c7983 */ /* 0x000f280000100c00 */
[----:B------:R-:W4:Y:S04]  /*2d030*/  LDL.128 R112, [R1+0x2d0] ;  /* 0x0002d00001707983 */ /* 0x000f280000100c00 */
[----:B------:R-:W4:Y:S04]  /*2d040*/  LDL.128 R100, [R1+0x300] ;  /* 0x0003000001647983 */ /* 0x000f280000100c00 */
[----:B------:R-:W4:Y:S04]  /*2d050*/  LDL.128 R104, [R1+0x2f0] ;  /* 0x0002f00001687983 */ /* 0x000f280000100c00 */
[----:B------:R-:W4:Y:S04]  /*2d060*/  LDL.128 R92, [R1+0x320] ;  /* 0x00032000015c7983 */ /* 0x000f280000100c00 */
[----:B------:R-:W4:Y:S01]  /*2d070*/  LDL.128 R96, [R1+0x310] ;  /* 0x0003100001607983 */ /* 0x000f220000100c00 */
[----:B------:R-:W-:-:S02]  /*2d080*/  MOV R18, R2 ;  /* 0x0000000200127202 */ /* 0x000fc40000000f00 */
[----:B0-----:R-:W-:Y:S01]  /*2d090*/  MOV R19, R3 ;  /* 0x0000000300137202 */ /* 0x001fe20000000f00 */
        /* <DEDUP_REMOVED lines=10> */
[----:B-----5:R-:W4:Y:S01]  /*2d140*/  LDL.128 R44, [R1+0x3d0] ;  /* 0x0003d000012c7983 */ /* 0x020f220000100c00 */
[----:B--2---:R-:W-:Y:S01]  /*2d150*/  IMAD.WIDE R20, R0, 0x2, R18 ;  /* 0x0000000200147825 */ /* 0x004fe200078e0212 */
[----:B---3--:R-:W-:-:S02]  /*2d160*/  F2FP.BF16.F32.PACK_AB R28, R29, R28 ;  /* 0x0000001c1d1c723e */ /* 0x008fc400000010ff */
[C---:B------:R-:W-:Y:S02]  /*2d170*/  IADD3 R37, P3, R20.reuse, 0x20, RZ ;  /* 0x0000002014257810 */ /* 0x040fe40007f7e0ff */
[C---:B------:R-:W-:Y:S02]  /*2d180*/  LOP3.LUT R41, R20.reuse, 0x380, RZ, 0xc0, !PT ;  /* 0x0000038014297812 */ /* 0x040fe400078ec0ff */
[----:B------:R-:W-:Y:S02]  /*2d190*/  IADD3 R38, P2, R20, 0x40, RZ ;  /* 0x0000004014267810 */ /* 0x000fe40007f5e0ff */
[----:B------:R-:W-:Y:S02]  /*2d1a0*/  LOP3.LUT R36, R37, 0x380, RZ, 0xc0, !PT ;  /* 0x0000038025247812 */ /* 0x000fe400078ec0ff */
[----:B------:R-:W-:Y:S02]  /*2d1b0*/  SHF.R.U64 R41, R41, 0x3, RZ ;  /* 0x0000000329297819 */ /* 0x000fe400000012ff */
[----:B------:R-:W-:-:S02]  /*2d1c0*/  LOP3.LUT R0, R38, 0x380, RZ, 0xc0, !PT ;  /* 0x0000038026007812 */ /* 0x000fc400078ec0ff */
[----:B------:R-:W-:Y:S02]  /*2d1d0*/  SHF.R.U64 R36, R36, 0x3, RZ ;  /* 0x0000000324247819 */ /* 0x000fe400000012ff */
[----:B------:R-:W-:Y:S01]  /*2d1e0*/  LOP3.LUT R40, R41, R20, RZ, 0x3c, !PT ;  /* 0x0000001429287212 */ /* 0x000fe200078e3cff */
[--C-:B------:R-:W-:Y:S01]  /*2d1f0*/  IMAD.MOV.U32 R41, RZ, RZ, R21.reuse ;  /* 0x000000ffff297224 */ /* 0x100fe200078e0015 */
[----:B------:R-:W-:Y:S02]  /*2d200*/  SHF.R.U64 R39, R0, 0x3, RZ ;  /* 0x0000000300277819 */ /* 0x000fe400000012ff */
[----:B------:R-:W-:Y:S01]  /*2d210*/  LOP3.LUT R36, R36, R37, RZ, 0x3c, !PT ;  /* 0x0000002524247212 */ /* 0x000fe200078e3cff */
[--C-:B------:R-:W-:Y:S01]  /*2d220*/  IMAD.X R37, RZ, RZ, R21.reuse, P3 ;  /* 0x000000ffff257224 */ /* 0x100fe200018e0615 */
[----:B------:R-:W-:Y:S01]  /*2d230*/  LOP3.LUT R38, R39, R38, RZ, 0x3c, !PT ;  /* 0x0000002627267212 */ /* 0x000fe200078e3cff */
[----:B------:R-:W-:Y:S01]  /*2d240*/  IMAD.X R39, RZ, RZ, R21, P2 ;  /* 0x000000ffff277224 */ /* 0x000fe200010e0615 */
[----:B------:R-:W-:-:S02]  /*2d250*/  F2FP.BF16.F32.PACK_AB R29, R31, R30 ;  /* 0x0000001e1f1d723e */ /* 0x000fc400000010ff */
[----:B------:R-:W-:Y:S02]  /*2d260*/  MOV R40, R40 ;  /* 0x0000002800287202 */ /* 0x000fe40000000f00 */
[----:B----4-:R-:W-:Y:S02]  /*2d270*/  F2FP.BF16.F32.PACK_AB R30, R25, R24 ;  /* 0x00000018191e723e */ /* 0x010fe400000010ff */
[----:B------:R-:W-:Y:S01]  /*2d280*/  F2FP.BF16.F32.PACK_AB R31, R27, R26 ;  /* 0x0000001a1b1f723e */ /* 0x000fe200000010ff */
[----:B------:R-:W-:Y:S01]  /*2d290*/  BAR.SYNC.DEFER_BLOCKING 0x1, 0x100 ;  /* 0x0044000000007b1d */ /* 0x000fe20000010000 */
[----:B------:R-:W-:Y:S02]  /*2d2a0*/  MOV R36, R36 ;  /* 0x0000002400247202 */ /* 0x000fe40000000f00 */
[----:B------:R-:W-:Y:S02]  /*2d2b0*/  F2FP.BF16.F32.PACK_AB R24, R33, R32 ;  /* 0x000000202118723e */ /* 0x000fe400000010ff */
[----:B------:R-:W-:-:S02]  /*2d2c0*/  F2FP.BF16.F32.PACK_AB R25, R35, R34 ;  /* 0x000000222319723e */ /* 0x000fc400000010ff */
[----:B------:R-:W-:Y:S01]  /*2d2d0*/  F2FP.BF16.F32.PACK_AB R26, R13, R12 ;  /* 0x0000000c0d1a723e */ /* 0x000fe200000010ff */
[----:B------:R-:W2:Y:S01]  /*2d2e0*/  LDL.128 R32, [R1+0x400] ;  /* 0x0004000001207983 */ /* 0x000ea20000100c00 */
[----:B------:R-:W-:Y:S02]  /*2d2f0*/  F2FP.BF16.F32.PACK_AB R27, R15, R14 ;  /* 0x0000000e0f1b723e */ /* 0x000fe400000010ff */
[----:B------:R-:W-:Y:S01]  /*2d300*/  F2FP.BF16.F32.PACK_AB R4, R5, R4 ;  /* 0x000000040504723e */ /* 0x000fe200000010ff */
[----:B------:R-:W3:Y:S01]  /*2d310*/  LDL.128 R12, [R1+0x430] ;  /* 0x00043000010c7983 */ /* 0x000ee20000100c00 */
[----:B------:R-:W-:Y:S02]  /*2d320*/  F2FP.BF16.F32.PACK_AB R5, R7, R6 ;  /* 0x000000060705723e */ /* 0x000fe400000010ff */
[----:B------:R-:W-:Y:S02]  /*2d330*/  MOV R0, R38 ;  /* 0x0000002600007202 */ /* 0x000fe40000000f00 */
[----:B------:R-:W-:-:S02]  /*2d340*/  F2FP.BF16.F32.PACK_AB R6, R9, R8 ;  /* 0x000000080906723e */ /* 0x000fc400000010ff */
[----:B------:R-:W-:Y:S02]  /*2d350*/  F2FP.BF16.F32.PACK_AB R7, R11, R10 ;  /* 0x0000000a0b07723e */ /* 0x000fe400000010ff */
[----:B------:R-:W4:Y:S01]  /*2d360*/  LDL.128 R8, [R1+0x440] ;  /* 0x0004400001087983 */ /* 0x000f220000100c00 */
[C---:B------:R-:W-:Y:S02]  /*2d370*/  IADD3 R135, P0, R20.reuse, 0x4000, RZ ;  /* 0x0000400014877810 */ /* 0x040fe40007f1e0ff */
[C---:B------:R-:W-:Y:S01]  /*2d380*/  IADD3 R136, P1, R20.reuse, 0x60, RZ ;  /* 0x0000006014887810 */ /* 0x040fe20007f3e0ff */
[----:B------:R0:W-:Y:S01]  /*2d390*/  STSM.16.M88.4 [R40], R28 ;  /* 0x0000001c28007844 */ /* 0x0001e20000000200 */
[----:B------:R-:W-:Y:S02]  /*2d3a0*/  LOP3.LUT R134, R135, 0x380, RZ, 0xc0, !PT ;  /* 0x0000038087867812 */ /* 0x000fe400078ec0ff */
[----:B------:R-:W-:Y:S01]  /*2d3b0*/  IADD3 R129, P5, R20, 0x4020, RZ ;  /* 0x0000402014817810 */ /* 0x000fe20007fbe0ff */
[----:B------:R1:W-:Y:S01]  /*2d3c0*/  STSM.16.M88.4 [R36], R24 ;  /* 0x0000001824007844 */ /* 0x0003e20000000200 */
[----:B------:R-:W-:Y:S01]  /*2d3d0*/  SHF.R.U64 R134, R134, 0x3, RZ ;  /* 0x0000000386867819 */ /* 0x000fe200000012ff */
[----:B------:R-:W-:Y:S01]  /*2d3e0*/  IMAD.X R137, RZ, RZ, R21, P1 ;  /* 0x000000ffff897224 */ /* 0x000fe200008e0615 */
[C---:B------:R-:W-:Y:S01]  /*2d3f0*/  IADD3 R121, P4, R20.reuse, 0x4040, RZ ;  /* 0x0000404014797810 */ /* 0x040fe20007f9e0ff */
[----:B------:R1:W-:Y:S01]  /*2d400*/  STSM.16.M88.4 [R0], R4 ;  /* 0x0000000400007844 */ /* 0x0003e20000000200 */
[----:B------:R-:W-:-:S02]  /*2d410*/  IADD3 R123, P3, R20, 0x4060, RZ ;  /* 0x00004060147b7810 */ /* 0x000fc40007f7e0ff */
[----:B------:R-:W-:Y:S02]  /*2d420*/  IADD3 R125, P2, R20, 0x8000, RZ ;  /* 0x00008000147d7810 */ /* 0x000fe40007f5e0ff */
[----:B------:R-:W-:Y:S02]  /*2d430*/  LOP3.LUT R128, R129, 0x380, RZ, 0xc0, !PT ;  /* 0x0000038081807812 */ /* 0x000fe400078ec0ff */
[----:B------:R-:W-:Y:S01]  /*2d440*/  LOP3.LUT R134, R134, R135, RZ, 0x3c, !PT ;  /* 0x0000008786867212 */ /* 0x000fe200078e3cff */
[----:B0-----:R-:W3:Y:S01]  /*2d450*/  LDL.128 R40, [R1+0x3e0] ;  /* 0x0003e00001287983 */ /* 0x001ee20000100c00 */
[----:B------:R-:W-:Y:S01]  /*2d460*/  LOP3.LUT R120, R121, 0x380, RZ, 0xc0, !PT ;  /* 0x0000038079787812 */ /* 0x000fe200078ec0ff */
[----:B------:R-:W-:Y:S01]  /*2d470*/  IMAD.X R135, RZ, RZ, R21, P0 ;  /* 0x000000ffff877224 */ /* 0x000fe200000e0615 */
[----:B------:R-:W-:Y:S01]  /*2d480*/  LOP3.LUT R122, R123, 0x380, RZ, 0xc0, !PT ;  /* 0x000003807b7a7812 */ /* 0x000fe200078ec0ff */
[----:B-1----:R-:W3:Y:S01]  /*2d490*/  LDL.128 R36, [R1+0x3f0] ;  /* 0x0003f00001247983 */ /* 0x002ee20000100c00 */
[----:B------:R-:W-:-:S02]  /*2d4a0*/  IADD3 R127, P1, R20, 0x8020, RZ ;  /* 0x00008020147f7810 */ /* 0x000fc40007f3e0ff */
[----:B------:R-:W-:Y:S01]  /*2d4b0*/  IADD3 R131, P0, R20, 0x8040, RZ ;  /* 0x0000804014837810 */ /* 0x000fe20007f1e0ff */
[----:B------:R-:W3:Y:S01]  /*2d4c0*/  LDL.128 R24, [R1+0x420] ;  /* 0x0004200001187983 */ /* 0x000ee20000100c00 */
[----:B------:R-:W-:Y:S02]  /*2d4d0*/  LOP3.LUT R124, R125, 0x380, RZ, 0xc0, !PT ;  /* 0x000003807d7c7812 */ /* 0x000fe400078ec0ff */
[----:B------:R-:W-:Y:S01]  /*2d4e0*/  SHF.R.U64 R128, R128, 0x3, RZ ;  /* 0x0000000380807819 */ /* 0x000fe200000012ff */
[----:B------:R-:W3:Y:S01]  /*2d4f0*/  LDL.128 R28, [R1+0x410] ;  /* 0x00041000011c7983 */ /* 0x000ee20000100c00 */
[----:B------:R-:W-:Y:S02]  /*2d500*/  SHF.R.U64 R120, R120, 0x3, RZ ;  /* 0x0000000378787819 */ /* 0x000fe400000012ff */
[----:B------:R-:W-:Y:S01]  /*2d510*/  SHF.R.U64 R122, R122, 0x3, RZ ;  /* 0x000000037a7a7819 */ /* 0x000fe200000012ff */
[----:B------:R-:W3:Y:S01]  /*2d520*/  LDL.128 R4, [R1+0x450] ;  /* 0x0004500001047983 */ /* 0x000ee20000100c00 */
[----:B------:R-:W-:-:S02]  /*2d530*/  LOP3.LUT R126, R127, 0x380, RZ, 0xc0, !PT ;  /* 0x000003807f7e7812 */ /* 0x000fc400078ec0ff */
[----:B------:R-:W-:Y:S02]  /*2d540*/  LOP3.LUT R130, R131, 0x380, RZ, 0xc0, !PT ;  /* 0x0000038083827812 */ /* 0x000fe400078ec0ff */
[----:B------:R-:W-:Y:S02]  /*2d550*/  SHF.R.U64 R124, R124, 0x3, RZ ;  /* 0x000000037c7c7819 */ /* 0x000fe400000012ff */
[----:B------:R-:W-:Y:S02]  /*2d560*/  LOP3.LUT R3, R136, 0x380, RZ, 0xc0, !PT ;  /* 0x0000038088037812 */ /* 0x000fe400078ec0ff */
[----:B------:R-:W-:Y:S01]  /*2d570*/  LOP3.LUT R128, R128, R129, RZ, 0x3c, !PT ;  /* 0x0000008180807212 */ /* 0x000fe200078e3cff */
[--C-:B------:R-:W-:Y:S01]  /*2d580*/  IMAD.X R129, RZ, RZ, R21.reuse, P5 ;  /* 0x000000ffff817224 */ /* 0x100fe200028e0615 */
[----:B------:R-:W-:Y:S01]  /*2d590*/  LOP3.LUT R120, R120, R121, RZ, 0x3c, !PT ;  /* 0x0000007978787212 */ /* 0x000fe200078e3cff */
[--C-:B------:R-:W-:Y:S01]  /*2d5a0*/  IMAD.X R121, RZ, RZ, R21.reuse, P4 ;  /* 0x000000ffff797224 */ /* 0x100fe200020e0615 */
[----:B------:R-:W-:Y:S01]  /*2d5b0*/  LOP3.LUT R122, R122, R123, RZ, 0x3c, !PT ;  /* 0x0000007b7a7a7212 */ /* 0x000fe200078e3cff */
[----:B------:R-:W-:Y:S01]  /*2d5c0*/  IMAD.X R123, RZ, RZ, R21, P3 ;  /* 0x000000ffff7b7224 */ /* 0x000fe200018e0615 */
[----:B------:R-:W-:-:S02]  /*2d5d0*/  IADD3 R133, P5, R20, 0x8060, RZ ;  /* 0x0000806014857810 */ /* 0x000fc40007fbe0ff */
[----:B------:R-:W-:Y:S02]  /*2d5e0*/  SHF.R.U64 R126, R126, 0x3, RZ ;  /* 0x000000037e7e7819 */ /* 0x000fe400000012ff */
[----:B------:R-:W-:Y:S02]  /*2d5f0*/  SHF.R.U64 R130, R130, 0x3, RZ ;  /* 0x0000000382827819 */ /* 0x000fe400000012ff */
[----:B------:R-:W-:Y:S01]  /*2d600*/  LOP3.LUT R124, R124, R125, RZ, 0x3c, !PT ;  /* 0x0000007d7c7c7212 */ /* 0x000fe200078e3cff */
[----:B------:R-:W-:Y:S01]  /*2d610*/  IMAD.X R125, RZ, RZ, R21, P2 ;  /* 0x000000ffff7d7224 */ /* 0x000fe200010e0615 */
[C---:B------:R-:W-:Y:S02]  /*2d620*/  IADD3 R139, P4, R20.reuse, 0xc000, RZ ;  /* 0x0000c000148b7810 */ /* 0x040fe40007f9e0ff */
[----:B------:R-:W-:Y:S02]  /*2d630*/  SHF.R.U64 R3, R3, 0x3, RZ ;  /* 0x0000000303037819 */ /* 0x000fe400000012ff */
[----:B------:R-:W-:-:S02]  /*2d640*/  IADD3 R141, P3, R20, 0xc020, RZ ;  /* 0x0000c020148d7810 */ /* 0x000fc40007f7e0ff */
[----:B------:R-:W-:Y:S02]  /*2d650*/  IADD3 R143, P2, R20, 0xc040, RZ ;  /* 0x0000c040148f7810 */ /* 0x000fe40007f5e0ff */
[----:B------:R-:W-:Y:S02]  /*2d660*/  LOP3.LUT R132, R133, 0x380, RZ, 0xc0, !PT ;  /* 0x0000038085847812 */ /* 0x000fe400078ec0ff */
[----:B------:R-:W-:Y:S01]  /*2d670*/  LOP3.LUT R126, R126, R127, RZ, 0x3c, !PT ;  /* 0x0000007f7e7e7212 */ /* 0x000fe200078e3cff */
[--C-:B------:R-:W-:Y:S01]  /*2d680*/  IMAD.X R127, RZ, RZ, R21.reuse, P1 ;  /* 0x000000ffff7f7224 */ /* 0x100fe200008e0615 */
[----:B------:R-:W-:Y:S01]  /*2d690*/  LOP3.LUT R130, R130, R131, RZ, 0x3c, !PT ;  /* 0x0000008382827212 */ /* 0x000fe200078e3cff */
[----:B------:R-:W-:Y:S01]  /*2d6a0*/  IMAD.X R131, RZ, RZ, R21, P0 ;  /* 0x000000ffff837224 */ /* 0x000fe200000e0615 */
[----:B------:R-:W-:Y:S02]  /*2d6b0*/  LOP3.LUT R138, R139, 0x380, RZ, 0xc0, !PT ;  /* 0x000003808b8a7812 */ /* 0x000fe400078ec0ff */
[----:B------:R-:W-:-:S02]  /*2d6c0*/  LOP3.LUT R136, R3, R136, RZ, 0x3c, !PT ;  /* 0x0000008803887212 */ /* 0x000fc400078e3cff */
[----:B------:R-:W-:Y:S02]  /*2d6d0*/  LOP3.LUT R140, R141, 0x380, RZ, 0xc0, !PT ;  /* 0x000003808d8c7812 */ /* 0x000fe400078ec0ff */
[----:B------:R-:W-:Y:S02]  /*2d6e0*/  IADD3 R20, P1, R20, 0xc060, RZ ;  /* 0x0000c06014147810 */ /* 0x000fe40007f3e0ff */
[----:B------:R-:W-:Y:S02]  /*2d6f0*/  ISETP.NE.U32.AND P0, PT, RZ, UR6, PT ;  /* 0x00000006ff007c0c */ /* 0x000fe4000bf05070 */
[----:B------:R-:W-:Y:S02]  /*2d700*/  LOP3.LUT R142, R143, 0x380, RZ, 0xc0, !PT ;  /* 0x000003808f8e7812 */ /* 0x000fe400078ec0ff */
[----:B------:R-:W-:Y:S02]  /*2d710*/  SHF.R.U64 R132, R132, 0x3, RZ ;  /* 0x0000000384847819 */ /* 0x000fe400000012ff */
[----:B------:R-:W-:-:S02]  /*2d720*/  F2FP.BF16.F32.PACK_AB R116, R117, R116 ;  /* 0x000000747574723e */ /* 0x000fc400000010ff */
[----:B------:R-:W-:Y:S02]  /*2d730*/  SHF.R.U64 R138, R138, 0x3, RZ ;  /* 0x000000038a8a7819 */ /* 0x000fe400000012ff */
[----:B------:R-:W-:Y:S02]  /*2d740*/  F2FP.BF16.F32.PACK_AB R117, R119, R118 ;  /* 0x000000767775723e */ /* 0x000fe400000010ff */
[----:B------:R-:W-:Y:S02]  /*2d750*/  F2FP.BF16.F32.PACK_AB R108, R109, R108 ;  /* 0x0000006c6d6c723e */ /* 0x000fe400000010ff */
[----:B------:R-:W-:Y:S02]  /*2d760*/  SHF.R.U64 R140, R140, 0x3, RZ ;  /* 0x000000038c8c7819 */ /* 0x000fe400000012ff */
[----:B------:R-:W-:Y:S02]  /*2d770*/  MOV R136, R136 ;  /* 0x0000008800887202 */ /* 0x000fe40000000f00 */
[----:B------:R-:W-:-:S02]  /*2d780*/  LOP3.LUT R0, R20, 0x380, RZ, 0xc0, !PT ;  /* 0x0000038014007812 */ /* 0x000fc400078ec0ff */
[----:B------:R-:W-:Y:S02]  /*2d790*/  F2FP.BF16.F32.PACK_AB R118, R113, R112 ;  /* 0x000000707176723e */ /* 0x000fe400000010ff */
[----:B------:R-:W-:Y:S02]  /*2d7a0*/  F2FP.BF16.F32.PACK_AB R119, R115, R114 ;  /* 0x000000727377723e */ /* 0x000fe400000010ff */
[----:B------:R-:W-:Y:S02]  /*2d7b0*/  F2FP.BF16.F32.PACK_AB R109, R111, R110 ;  /* 0x0000006e6f6d723e */ /* 0x000fe400000010ff */
[----:B------:R-:W-:Y:S02]  /*2d7c0*/  F2FP.BF16.F32.PACK_AB R100, R101, R100 ;  /* 0x000000646564723e */ /* 0x000fe400000010ff */
[----:B------:R-:W-:Y:S02]  /*2d7d0*/  ISETP.NE.AND.EX P0, PT, RZ, UR7, PT, P0 ;  /* 0x00000007ff007c0c */ /* 0x000fe4000bf05300 */
[----:B------:R-:W-:-:S02]  /*2d7e0*/  SHF.R.U64 R142, R142, 0x3, RZ ;  /* 0x000000038e8e7819 */ /* 0x000fc400000012ff */
[----:B------:R-:W-:Y:S02]  /*2d7f0*/  MOV R134, R134 ;  /* 0x0000008600867202 */ /* 0x000fe40000000f00 */
[----:B------:R-:W-:Y:S02]  /*2d800*/  F2FP.BF16.F32.PACK_AB R110, R105, R104 ;  /* 0x00000068696e723e */ /* 0x000fe400000010ff */
[----:B------:R-:W-:Y:S02]  /*2d810*/  F2FP.BF16.F32.PACK_AB R111, R107, R106 ;  /* 0x0000006a6b6f723e */ /* 0x000fe400000010ff */
[----:B------:R-:W-:Y:S02]  /*2d820*/  F2FP.BF16.F32.PACK_AB R101, R103, R102 ;  /* 0x000000666765723e */ /* 0x000fe400000010ff */
[----:B------:R-:W-:Y:S02]  /*2d830*/  F2FP.BF16.F32.PACK_AB R92, R93, R92 ;  /* 0x0000005c5d5c723e */ /* 0x000fe400000010ff */
[----:B------:R-:W-:Y:S01]  /*2d840*/  LOP3.LUT R132, R132, R133, RZ, 0x3c, !PT ;  /* 0x0000008584847212 */ /* 0x000fe200078e3cff */
[----:B------:R-:W-:Y:S01]  /*2d850*/  IMAD.X R133, RZ, RZ, R21, P5 ;  /* 0x000000ffff857224 */ /* 0x000fe200028e0615 */
[----:B------:R-:W-:-:S02]  /*2d860*/  MOV R128, R128 ;  /* 0x0000008000807202 */ /* 0x000fc40000000f00 */
        /* <DEDUP_REMOVED lines=10> */
[----:B------:R-:W-:Y:S01]  /*2d910*/  F2FP.BF16.F32.PACK_AB R72, R73, R72 ;  /* 0x000000484948723e */ /* 0x000fe200000010ff */
[----:B------:R0:W-:Y:S01]  /*2d920*/  STSM.16.M88.4 [R136], R116 ;  /* 0x0000007488007844 */ /* 0x0001e20000000200 */
[----:B------:R-:W-:Y:S01]  /*2d930*/  LOP3.LUT R140, R140, R141, RZ, 0x3c, !PT ;  /* 0x0000008d8c8c7212 */ /* 0x000fe200078e3cff */
[----:B------:R-:W-:Y:S01]  /*2d940*/  IMAD.X R141, RZ, RZ, R21, P3 ;  /* 0x000000ffff8d7224 */ /* 0x000fe200018e0615 */
[----:B------:R-:W-:-:S02]  /*2d950*/  SHF.R.U64 R0, R0, 0x3, RZ ;  /* 0x0000000300007819 */ /* 0x000fc400000012ff */
[----:B------:R-:W-:Y:S02]  /*2d960*/  MOV R122, R122 ;  /* 0x0000007a007a7202 */ /* 0x000fe40000000f00 */
[----:B------:R-:W-:Y:S02]  /*2d970*/  F2FP.BF16.F32.PACK_AB R82, R77, R76 ;  /* 0x0000004c4d52723e */ /* 0x000fe400000010ff */
[----:B------:R-:W-:Y:S02]  /*2d980*/  F2FP.BF16.F32.PACK_AB R83, R79, R78 ;  /* 0x0000004e4f53723e */ /* 0x000fe400000010ff */
[----:B------:R-:W-:Y:S02]  /*2d990*/  F2FP.BF16.F32.PACK_AB R73, R75, R74 ;  /* 0x0000004a4b49723e */ /* 0x000fe400000010ff */
[----:B------:R-:W-:Y:S01]  /*2d9a0*/  F2FP.BF16.F32.PACK_AB R64, R65, R64 ;  /* 0x000000404140723e */ /* 0x000fe200000010ff */
[----:B------:R0:W-:Y:S01]  /*2d9b0*/  STSM.16.M88.4 [R134], R108 ;  /* 0x0000006c86007844 */ /* 0x0001e20000000200 */
[----:B------:R-:W-:Y:S01]  /*2d9c0*/  LOP3.LUT R142, R142, R143, RZ, 0x3c, !PT ;  /* 0x0000008f8e8e7212 */ /* 0x000fe200078e3cff */
[----:B------:R-:W-:Y:S01]  /*2d9d0*/  IMAD.X R143, RZ, RZ, R21, P2 ;  /* 0x000000ffff8f7224 */ /* 0x000fe200010e0615 */
[----:B------:R-:W-:-:S02]  /*2d9e0*/  MOV R124, R124 ;  /* 0x0000007c007c7202 */ /* 0x000fc40000000f00 */
[----:B------:R-:W-:Y:S02]  /*2d9f0*/  F2FP.BF16.F32.PACK_AB R74, R69, R68 ;  /* 0x00000044454a723e */ /* 0x000fe400000010ff */
[----:B------:R-:W-:Y:S02]  /*2da00*/  F2FP.BF16.F32.PACK_AB R75, R71, R70 ;  /* 0x00000046474b723e */ /* 0x000fe400000010ff */
[----:B------:R-:W-:Y:S02]  /*2da10*/  F2FP.BF16.F32.PACK_AB R65, R67, R66 ;  /* 0x000000424341723e */ /* 0x000fe400000010ff */
[----:B------:R-:W-:Y:S01]  /*2da20*/  F2FP.BF16.F32.PACK_AB R56, R57, R56 ;  /* 0x000000383938723e */ /* 0x000fe200000010ff */
[----:B------:R-:W-:Y:S01]  /*2da30*/  IMAD.X R21, RZ, RZ, R21, P1 ;  /* 0x000000ffff157224 */ /* 0x000fe200008e0615 */
[----:B------:R-:W-:Y:S01]  /*2da40*/  MOV R126, R126 ;  /* 0x0000007e007e7202 */ /* 0x000fe20000000f00 */
[----:B------:R0:W-:Y:S01]  /*2da50*/  STSM.16.M88.4 [R128], R100 ;  /* 0x0000006480007844 */ /* 0x0001e20000000200 */
[----:B------:R-:W-:-:S02]  /*2da60*/  F2FP.BF16.F32.PACK_AB R66, R61, R60 ;  /* 0x0000003c3d42723e */ /* 0x000fc400000010ff */
[----:B------:R-:W-:Y:S02]  /*2da70*/  F2FP.BF16.F32.PACK_AB R67, R63, R62 ;  /* 0x0000003e3f43723e */ /* 0x000fe400000010ff */
[----:B------:R-:W-:Y:S02]  /*2da80*/  F2FP.BF16.F32.PACK_AB R57, R59, R58 ;  /* 0x0000003a3b39723e */ /* 0x000fe400000010ff */
[----:B------:R-:W-:Y:S01]  /*2da90*/  F2FP.BF16.F32.PACK_AB R48, R49, R48 ;  /* 0x000000303130723e */ /* 0x000fe200000010ff */
[----:B------:R0:W-:Y:S01]  /*2daa0*/  STSM.16.M88.4 [R120], R92 ;  /* 0x0000005c78007844 */ /* 0x0001e20000000200 */
[----:B------:R-:W-:Y:S02]  /*2dab0*/  MOV R130, R130 ;  /* 0x0000008200827202 */ /* 0x000fe40000000f00 */
[----:B------:R-:W-:Y:S02]  /*2dac0*/  F2FP.BF16.F32.PACK_AB R58, R53, R52 ;  /* 0x00000034353a723e */ /* 0x000fe400000010ff */
[----:B------:R-:W-:-:S02]  /*2dad0*/  F2FP.BF16.F32.PACK_AB R59, R55, R54 ;  /* 0x00000036373b723e */ /* 0x000fc400000010ff */
[----:B------:R-:W-:Y:S01]  /*2dae0*/  F2FP.BF16.F32.PACK_AB R49, R51, R50 ;  /* 0x000000323331723e */ /* 0x000fe200000010ff */
[----:B------:R0:W-:Y:S01]  /*2daf0*/  STSM.16.M88.4 [R122], R80 ;  /* 0x000000507a007844 */ /* 0x0001e20000000200 */
[----:B------:R-:W-:Y:S02]  /*2db00*/  LOP3.LUT R20, R0, R20, RZ, 0x3c, !PT ;  /* 0x0000001400147212 */ /* 0x000fe400078e3cff */
[----:B------:R-:W-:Y:S02]  /*2db10*/  MOV R132, R132 ;  /* 0x0000008400847202 */ /* 0x000fe40000000f00 */
[----:B------:R-:W-:Y:S02]  /*2db20*/  F2FP.BF16.F32.PACK_AB R50, R45, R44 ;  /* 0x0000002c2d32723e */ /* 0x000fe400000010ff */
[----:B------:R-:W-:Y:S01]  /*2db30*/  F2FP.BF16.F32.PACK_AB R51, R47, R46 ;  /* 0x0000002e2f33723e */ /* 0x000fe200000010ff */
[----:B------:R0:W-:Y:S01]  /*2db40*/  STSM.16.M88.4 [R124], R72 ;  /* 0x000000487c007844 */ /* 0x0001e20000000200 */
[----:B------:R-:W-:Y:S01]  /*2db50*/  MOV R138, R138 ;  /* 0x0000008a008a7202 */ /* 0x000fe20000000f00 */
[----:B------:R-:W1:Y:S01]  /*2db60*/  LDC.64 R44, c[0x0][0xd00] ;  /* 0x00034000ff2c7b82 */ /* 0x000e620000000a00 */
[----:B------:R-:W-:Y:S01]  /*2db70*/  MOV R140, R140 ;  /* 0x0000008c008c7202 */ /* 0x000fe20000000f00 */
[----:B------:R0:W-:Y:S01]  /*2db80*/  STSM.16.M88.4 [R126], R64 ;  /* 0x000000407e007844 */ /* 0x0001e20000000200 */
[----:B------:R-:W-:-:S02]  /*2db90*/  MOV R142, R142 ;  /* 0x0000008e008e7202 */ /* 0x000fc40000000f00 */
[----:B------:R-:W-:Y:S01]  /*2dba0*/  MOV R20, R20 ;  /* 0x0000001400147202 */ /* 0x000fe20000000f00 */
[----:B------:R0:W-:Y:S04]  /*2dbb0*/  STSM.16.M88.4 [R130], R56 ;  /* 0x0000003882007844 */ /* 0x0001e80000000200 */
[----:B------:R0:W-:Y:S01]  /*2dbc0*/  STSM.16.M88.4 [R132], R48 ;  /* 0x0000003084007844 */ /* 0x0001e20000000200 */
[----:B------:R-:W-:-:S04]  /*2dbd0*/  ISETP.NE.U32.AND P1, PT, RZ, UR4, PT ;  /* 0x00000004ff007c0c */ /* 0x000fc8000bf25070 */
[----:B------:R-:W-:Y:S01]  /*2dbe0*/  ISETP.NE.AND.EX P1, PT, RZ, UR5, PT, P1 ;  /* 0x00000005ff007c0c */ /* 0x000fe2000bf25310 */
[----:B------:R-:W-:Y:S01]  /*2dbf0*/  ULDC UR6, c[0x0][0xb88] ;  /* 0x0002e20000067ab9 */ /* 0x000fe20000000800 */
[----:B------:R-:W-:Y:S02]  /*2dc00*/  IMAD.MOV.U32 R3, RZ, RZ, RZ ;  /* 0x000000ffff037224 */ /* 0x000fe400078e00ff */
[----:B-1----:R-:W-:Y:S01]  /*2dc10*/  IMAD.WIDE R44, R198, 0x4, R44 ;  /* 0x00000004c62c7825 */ /* 0x002fe200078e022c */
[----:B--2---:R-:W-:Y:S02]  /*2dc20*/  F2FP.BF16.F32.PACK_AB R32, R33, R32 ;  /* 0x000000202120723e */ /* 0x004fe400000010ff */
[----:B------:R-:W-:Y:S02]  /*2dc30*/  F2FP.BF16.F32.PACK_AB R33, R35, R34 ;  /* 0x000000222321723e */ /* 0x000fe400000010ff */
[----:B----4-:R-:W-:Y:S02]  /*2dc40*/  F2FP.BF16.F32.PACK_AB R8, R9, R8 ;  /* 0x000000080908723e */ /* 0x010fe400000010ff */
[----:B------:R-:W-:-:S02]  /*2dc50*/  F2FP.BF16.F32.PACK_AB R9, R11, R10 ;  /* 0x0000000a0b09723e */ /* 0x000fc400000010ff */
[----:B---3--:R-:W-:Y:S02]  /*2dc60*/  F2FP.BF16.F32.PACK_AB R40, R41, R40 ;  /* 0x000000282928723e */ /* 0x008fe400000010ff */
        /* <DEDUP_REMOVED lines=10> */
[----:B------:R-:W-:Y:S01]  /*2dd10*/  F2FP.BF16.F32.PACK_AB R11, R7, R6 ;  /* 0x00000006070b723e */ /* 0x000fe200000010ff */
[----:B------:R-:W1:Y:S01]  /*2dd20*/  @P0 LDC.64 R4, c[0x0][0xd08] ;  /* 0x00034200ff040b82 */ /* 0x000e620000000a00 */
[----:B------:R0:W-:Y:S04]  /*2dd30*/  STSM.16.M88.4 [R138], R40 ;  /* 0x000000288a007844 */ /* 0x0001e80000000200 */
[----:B------:R0:W-:Y:S03]  /*2dd40*/  STSM.16.M88.4 [R140], R32 ;  /* 0x000000208c007844 */ /* 0x0001e60000000200 */
[----:B------:R-:W2:Y:S01]  /*2dd50*/  LDC R12, c[0x0][0xce8] ;  /* 0x00033a00ff0c7b82 */ /* 0x000ea20000000800 */
[----:B------:R0:W-:Y:S04]  /*2dd60*/  STSM.16.M88.4 [R142], R24 ;  /* 0x000000188e007844 */ /* 0x0001e80000000200 */
[----:B------:R0:W-:Y:S03]  /*2dd70*/  STSM.16.M88.4 [R20], R8 ;  /* 0x0000000814007844 */ /* 0x0001e60000000200 */
[----:B------:R-:W-:Y:S01]  /*2dd80*/  BAR.SYNC.DEFER_BLOCKING 0x1, 0x100 ;  /* 0x0044000000007b1d */ /* 0x000fe20000010000 */
[----:B------:R-:W-:-:S02]  /*2dd90*/  IMAD.U32 R7, RZ, RZ, UR6 ;  /* 0x00000006ff077e24 */ /* 0x000fc4000f8e00ff */
[----:B-1----:R-:W-:-:S03]  /*2dda0*/  @P0 IMAD.WIDE R4, R198, 0x4, R4 ;  /* 0x00000004c6040825 */ /* 0x002fc600078e0204 */
[----:B------:R0:W5:Y:S04]  /*2ddb0*/  @P1 LDG.E R3, desc[UR42][R44.64] ;  /* 0x0000002a2c031981 */ /* 0x000168000c1e1900 */
[----:B------:R0:W5:Y:S01]  /*2ddc0*/  @P0 LDG.E R7, desc[UR42][R4.64] ;  /* 0x0000002a04070981 */ /* 0x000162000c1e1900 */
[----:B------:R-:W-:Y:S05]  /*2ddd0*/  @P0 BRA `(.L_x_3801) ;  /* 0x0000000000100947 */ /* 0x000fea0003800000 */
[----:B------:R-:W-:Y:S05]  /*2dde0*/  @!P1 BRA `(.L_x_3801) ;  /* 0x00000000000c9947 */ /* 0x000fea0003800000 */
[----:B------:R-:W3:Y:S04]  /*2ddf0*/  LDG.E R0, desc[UR42][R44.64] ;  /* 0x0000002a2c007981 */ /* 0x000ee8000c1e1900 */
[----:B-----5:R-:W3:Y:S02]  /*2de00*/  LDG.E R7, desc[UR42][R44.64+0x4] ;  /* 0x0000042a2c077981 */ /* 0x020ee4000c1e1900 */
[----:B---3--:R-:W-:-:S07]  /*2de10*/  IMAD.IADD R7, R7, 0x1, -R0 ;  /* 0x0000000107077824 */ /* 0x008fce00078e0a00 */
.L_x_3801:
[----:B------:R-:W3:Y:S04]  /*2de20*/  LDL R0, [R1+0x514] ;  /* 0x0005140001007983 */ /* 0x000ee80000100800 */
[----:B0-----:R-:W4:Y:S01]  /*2de30*/  LDL R26, [R1+0x51c] ;  /* 0x00051c00011a7983 */ /* 0x001f220000100800 */
[----:B------:R-:W-:Y:S01]  /*2de40*/  IMAD.IADD R37, R196, 0x1, R194 ;  /* 0x00000001c4257824 */ /* 0x000fe200078e02c2 */
[----:B------:R-:W-:Y:S01]  /*2de50*/  ISETP.GT.AND P3, PT, R195, 0x1, PT ;  /* 0x00000001c300780c */ /* 0x000fe20003f64270 */
[----:B------:R-:W-:Y:S01]  /*2de60*/  IMAD.MOV.U32 R13, RZ, RZ, 0xab8 ;  /* 0x00000ab8ff0d7424 */ /* 0x000fe200078e00ff */
[----:B--2---:R-:W-:Y:S01]  /*2de70*/  ISETP.NE.AND P2, PT, R12, 0x1, PT ;  /* 0x000000010c00780c */ /* 0x004fe20003f45270 */
[----:B------:R-:W0:Y:S03]  /*2de80*/  LDC.64 R20, c[0x0][0xca8] ;  /* 0x00032a00ff147b82 */ /* 0x000e260000000a00 */
[----:B------:R-:W-:-:S05]  /*2de90*/  SEL R13, R13, 0xa78, P3 ;  /* 0x00000a780d0d7807 */ /* 0x000fca0001800000 */
[----:B------:R-:W1:Y:S08]  /*2dea0*/  LDC.64 R10, c[0x0][R13+0x218] ;  /* 0x000086000d0a7b82 */ /* 0x000e700000000a00 */
[----:B------:R-:W2:Y:S08]  /*2deb0*/  LDC.64 R4, c[0x0][R13+0x228] ;  /* 0x00008a000d047b82 */ /* 0x000eb00000000a00 */
[----:B------:R2:W2:Y:S01]  /*2dec0*/  LDC.64 R8, c[0x0][R13+0x210] ;  /* 0x000084000d087b82 */ /* 0x0004a20000000a00 */
[----:B------:R-:W-:-:S07]  /*2ded0*/  ISETP.NE.U32.AND P1, PT, RZ, UR4, PT ;  /* 0x00000004ff007c0c */ /* 0x000fce000bf25070 */
[----:B------:R-:W1:Y:S01]  /*2dee0*/  @P2 LDC R14, c[0x0][0xcec] ;  /* 0x00033b00ff0e2b82 */ /* 0x000e620000000800 */
[----:B------:R-:W-:-:S07]  /*2def0*/  ISETP.NE.AND.EX P1, PT, RZ, UR5, PT, P1 ;  /* 0x00000005ff007c0c */ /* 0x000fce000bf25310 */
[----:B------:R-:W2:Y:S01]  /*2df00*/  @P2 LDC R33, c[0x0][0xcf0] ;  /* 0x00033c00ff212b82 */ /* 0x000ea20000000800 */
[----:B------:R-:W-:Y:S02]  /*2df10*/  SHF.R.S32.HI R24, RZ, 0x1f, R198 ;  /* 0x0000001fff187819 */ /* 0x000fe400000114c6 */
[----:B------:R-:W-:Y:S02]  /*2df20*/  SEL R15, R198, RZ, !P1 ;  /* 0x000000ffc60f7207 */ /* 0x000fe40004800000 */
[----:B---3--:R-:W-:Y:S01]  /*2df30*/  LOP3.LUT P0, RZ, R0, 0x3, RZ, 0xc0, !PT ;  /* 0x0000000300ff7812 */ /* 0x008fe2000780c0ff */
[----:B-----5:R-:W-:Y:S02]  /*2df40*/  IMAD R0, R7, R12, RZ ;  /* 0x0000000c07007224 */ /* 0x020fe400078e02ff */
[----:B0-----:R-:W0:Y:S03]  /*2df50*/  @!P3 LDC R20, c[0x0][0xc50] ;  /* 0x00031400ff14bb82 */ /* 0x001e260000000800 */
[----:B------:R-:W-:Y:S01]  /*2df60*/  ISETP.GE.OR P4, PT, R37, R0, P0 ;  /* 0x000000002500720c */ /* 0x000fe20000786670 */
[----:B----4-:R-:W-:-:S04]  /*2df70*/  IMAD.IADD R35, R26, 0x1, R194 ;  /* 0x000000011a237824 */ /* 0x010fc800078e02c2 */
[----:B------:R-:W3:Y:S08]  /*2df80*/  @!P3 LDC R21, c[0x0][0xc54] ;  /* 0x00031500ff15bb82 */ /* 0x000ef00000000800 */
[----:B------:R-:W4:Y:S01]  /*2df90*/  @!P4 LDL R27, [R1+0x240] ;  /* 0x00024000011bc983 */ /* 0x000f220000100800 */
[----:B------:R-:W2:Y:S01]  /*2dfa0*/  LDC.64 R6, c[0x0][R13+0x220] ;  /* 0x000088000d067b82 */ /* 0x000ea20000000a00 */
[----:B------:R-:W-:Y:S01]  /*2dfb0*/  SEL R25, R24, RZ, !P1 ;  /* 0x000000ff18197207 */ /* 0x000fe20004800000 */
[----:B-1----:R-:W-:-:S04]  /*2dfc0*/  @P2 IMAD.HI.U32 R14, R35, R14, RZ ;  /* 0x0000000e230e2227 */ /* 0x002fc800078e00ff */
[-C--:B------:R-:W-:Y:S02]  /*2dfd0*/  IMAD R29, R11, R193.reuse, RZ ;  /* 0x000000c10b1d7224 */ /* 0x080fe400078e02ff */
[----:B------:R-:W-:-:S04]  /*2dfe0*/  IMAD.WIDE.U32 R10, R10, R193, RZ ;  /* 0x000000c10a0a7225 */ /* 0x000fc800078e00ff */
[----:B------:R-:W-:Y:S02]  /*2dff0*/  IMAD.IADD R29, R11, 0x1, R29 ;  /* 0x000000010b1d7824 */ /* 0x000fe400078e021d */
[----:B--2---:R-:W-:-:S04]  /*2e000*/  IMAD R7, R7, R15, RZ ;  /* 0x0000000f07077224 */ /* 0x004fc800078e02ff */
[C---:B------:R-:W-:Y:S01]  /*2e010*/  IMAD R31, R6.reuse, R25, R7 ;  /* 0x00000019061f7224 */ /* 0x040fe200078e0207 */
[----:B------:R-:W-:Y:S01]  /*2e020*/  SEL R25, R203, RZ, P3 ;  /* 0x000000ffcb197207 */ /* 0x000fe20001800000 */
[----:B------:R-:W-:-:S04]  /*2e030*/  IMAD.WIDE.U32 R6, R6, R15, RZ ;  /* 0x0000000f06067225 */ /* 0x000fc800078e00ff */
[----:B------:R-:W-:Y:S01]  /*2e040*/  IMAD.IADD R31, R7, 0x1, R31 ;  /* 0x00000001071f7824 */ /* 0x000fe200078e021f */
[----:B------:R-:W-:Y:S01]  /*2e050*/  IADD3 R6, P1, P5, R6, R10, R3 ;  /* 0x0000000a06067210 */ /* 0x000fe20007d3e003 */
[----:B------:R-:W-:Y:S01]  /*2e060*/  IMAD.MOV.U32 R7, RZ, RZ, R35 ;  /* 0x000000ffff077224 */ /* 0x000fe200078e0023 */
[----:B------:R-:W-:Y:S01]  /*2e070*/  @P2 SHF.R.U32.HI R7, RZ, R33, R14 ;  /* 0x00000021ff072219 */ /* 0x000fe2000001160e */
[-C--:B------:R-:W-:Y:S01]  /*2e080*/  IMAD R11, R5, R25.reuse, RZ ;  /* 0x00000019050b7224 */ /* 0x080fe200078e02ff */
[----:B------:R-:W-:Y:S01]  /*2e090*/  SHF.R.S32.HI R10, RZ, 0x1f, R3 ;  /* 0x0000001fff0a7819 */ /* 0x000fe20000011403 */
[----:B------:R-:W-:-:S03]  /*2e0a0*/  IMAD.WIDE.U32 R4, R4, R25, RZ ;  /* 0x0000001904047225 */ /* 0x000fc600078e00ff */
[----:B------:R-:W-:Y:S01]  /*2e0b0*/  IADD3.X R14, R31, R29, R10, P1, P5 ;  /* 0x0000001d1f0e7210 */ /* 0x000fe20000fea40a */
[----:B------:R-:W-:Y:S01]  /*2e0c0*/  IMAD.MOV R13, RZ, RZ, -R7 ;  /* 0x000000ffff0d7224 */ /* 0x000fe200078e0a07 */
[----:B------:R-:W-:Y:S01]  /*2e0d0*/  IADD3 R4, P1, P5, R7, R6, R4 ;  /* 0x0000000607047210 */ /* 0x000fe20007d3e004 */
[----:B------:R-:W-:Y:S01]  /*2e0e0*/  IMAD.IADD R11, R5, 0x1, R11 ;  /* 0x00000001050b7824 */ /* 0x000fe200078e020b */
[----:B------:R-:W-:Y:S01]  /*2e0f0*/  SHF.R.S32.HI R5, RZ, 0x1f, R7 ;  /* 0x0000001fff057819 */ /* 0x000fe20000011407 */
[----:B------:R-:W-:Y:S02]  /*2e100*/  IMAD R7, R12, R13, R35 ;  /* 0x0000000d0c077224 */ /* 0x000fe400078e0223 */
[----:B------:R-:W-:Y:S01]  /*2e110*/  VIADD R25, R37, 0x8 ;  /* 0x0000000825197836 */ /* 0x000fe20000000000 */
[----:B------:R-:W-:Y:S01]  /*2e120*/  IADD3.X R5, R5, R14, R11, P1, P5 ;  /* 0x0000000e05057210 */ /* 0x000fe20000fea40b */
[----:B------:R-:W-:Y:S01]  /*2e130*/  IMAD R6, R9, R7, RZ ;  /* 0x0000000709067224 */ /* 0x000fe200078e02ff */
[----:B------:R-:W-:-:S02]  /*2e140*/  SHF.R.S32.HI R11, RZ, 0x1f, R7 ;  /* 0x0000001fff0b7819 */ /* 0x000fc40000011407 */
[----:B------:R-:W-:Y:S01]  /*2e150*/  ISETP.GE.OR P0, PT, R25, R0, P0 ;  /* 0x000000001900720c */ /* 0x000fe20000706670 */
[----:B------:R-:W-:-:S04]  /*2e160*/  IMAD.WIDE.U32 R4, R8, R7, R4 ;  /* 0x0000000708047225 */ /* 0x000fc800078e0004 */
[----:B------:R-:W-:Y:S01]  /*2e170*/  IMAD R11, R8, R11, R6 ;  /* 0x0000000b080b7224 */ /* 0x000fe200078e0206 */
[----:B0-----:R-:W-:-:S03]  /*2e180*/  LEA R20, P1, R4, R20, 0x2 ;  /* 0x0000001404147211 */ /* 0x001fc600078210ff */
[----:B------:R-:W-:Y:S02]  /*2e190*/  IMAD.IADD R5, R5, 0x1, R11 ;  /* 0x0000000105057824 */ /* 0x000fe400078e020b */
[----:B------:R-:W-:Y:S03]  /*2e1a0*/  SHFL.IDX PT, R6, R20, RZ, 0x1c1f ;  /* 0x001c1fff14067589 */ /* 0x000fe600000e0000 */
[----:B---3--:R-:W-:-:S05]  /*2e1b0*/  LEA.HI.X R21, R4, R21, R5, 0x2, P1 ;  /* 0x0000001504157211 */ /* 0x008fca00008f1405 */
[----:B------:R-:W4:Y:S04]  /*2e1c0*/  SHFL.IDX PT, R7, R21, RZ, 0x1c1f ;  /* 0x001c1fff15077589 */ /* 0x000f2800000e0000 */
[----:B----4-:R-:W-:Y:S04]  /*2e1d0*/  @!P4 ST.E desc[UR42][R6.64], R27 ;  /* 0x0000001b0600c985 */ /* 0x010fe8000c10192a */
[----:B------:R-:W2:Y:S04]  /*2e1e0*/  @!P0 LDL R9, [R1+0x244] ;  /* 0x0002440001098983 */ /* 0x000ea80000100800 */
[----:B------:R-:W-:Y:S04]  /*2e1f0*/  SHFL.IDX PT, R4, R20, 0x1, 0x1c1f ;  /* 0x003c1f0014047f89 */ /* 0x000fe800000e0000 */
[----:B------:R-:W2:Y:S04]  /*2e200*/  SHFL.IDX PT, R5, R21, 0x1, 0x1c1f ;  /* 0x003c1f0015057f89 */ /* 0x000ea800000e0000 */
[----:B--2---:R0:W-:Y:S01]  /*2e210*/  @!P0 ST.E desc[UR42][R4.64], R9 ;  /* 0x0000000904008985 */ /* 0x0041e2000c10192a */
[----:B------:R-:W-:Y:S05]  /*2e220*/  @P3 BRA `(.L_x_3802) ;  /* 0x0000000c00e83947 */ /* 0x000fea0003800000 */
[----:B------:R-:W2:Y:S01]  /*2e230*/  LDL R84, [R1+0x47c] ;  /* 0x00047c0001547983 */ /* 0x000ea20000100800 */
[----:B------:R-:W1:Y:S01]  /*2e240*/  @P2 LDC R13, c[0x0][0xcec] ;  /* 0x00033b00ff0d2b82 */ /* 0x000e620000000800 */
[----:B------:R-:W-:Y:S02]  /*2e250*/  ULDC.64 UR4, c[0x0][0xba0] ;  /* 0x0002e80000047ab9 */ /* 0x000fe40000000a00 */
[----:B------:R-:W3:Y:S01]  /*2e260*/  LDL R85, [R1+0x490] ;  /* 0x0004900001557983 */ /* 0x000ee20000100800 */
[----:B------:R-:W-:Y:S02]  /*2e270*/  IMAD R10, R10, UR4, RZ ;  /* 0x000000040a0a7c24 */ /* 0x000fe4000f8e02ff */
[----:B0-----:R-:W-:-:S04]  /*2e280*/  IMAD.WIDE.U32 R8, R3, UR4, RZ ;  /* 0x0000000403087c25 */ /* 0x001fc8000f8e00ff */
[----:B------:R-:W-:Y:S01]  /*2e290*/  IMAD R11, R3, UR5, R10 ;  /* 0x00000005030b7c24 */ /* 0x000fe2000f8e020a */
        /* <DEDUP_REMOVED lines=8> */
[----:B--2---:R-:W-:-:S04]  /*2e320*/  IMAD R5, R84, 0x40, R181 ;  /* 0x0000004054057824 */ /* 0x004fc800078e02b5 */
        /* <DEDUP_REMOVED lines=27> */
[----:B---3--:R-:W-:Y:S01]  /*2e4e0*/  IMAD R3, R85, 0x20, R84 ;  /* 0x0000002055037824 */ /* 0x008fe200078e0254 */
        /* <DEDUP_REMOVED lines=9> */
[----:B------:R-:W-:Y:S01]  /*2e580*/  LOP3.LUT R52, R53, 0x380, RZ, 0xc0, !PT ;  /* 0x0000038035347812 */ /* 0x000fe200078ec0ff */
[----:B------:R-:W5:Y:S01]  /*2e590*/  LD.E.128 R36, desc[UR42][R36.64] ;  /* 0x0000002a24247980 */ /* 0x000f62000c101d00 */
[----:B------:R-:W-:-:S02]  /*2e5a0*/  LOP3.LUT R56, R57, 0x380, RZ, 0xc0, !PT ;  /* 0x0000038039387812 */ /* 0x000fc400078ec0ff */
[----:B------:R-:W-:Y:S01]  /*2e5b0*/  LOP3.LUT R60, R61, 0x380, RZ, 0xc0, !PT ;  /* 0x000003803d3c7812 */ /* 0x000fe200078ec0ff */
[----:B------:R-:W5:Y:S01]  /*2e5c0*/  LD.E.128 R40, desc[UR42][R40.64] ;  /* 0x0000002a28287980 */ /* 0x000f62000c101d00 */
        /* <DEDUP_REMOVED lines=13> */
[----:B------:R-:W-:Y:S01]  /*2e6a0*/  LOP3.LUT R5, R18, 0x380, RZ, 0xc0, !PT ;  /* 0x0000038012057812 */ /* 0x000fe200078ec0ff */
[----:B------:R-:W5:Y:S01]  /*2e6b0*/  LD.E.128 R44, desc[UR42][R44.64] ;  /* 0x0000002a2c2c7980 */ /* 0x000f62000c101d00 */
        /* <DEDUP_REMOVED lines=8> */
[----:B------:R-:W-:Y:S01]  /*2e740*/  IADD3 R7, P5, R18, 0xf000, RZ ;  /* 0x0000f00012077810 */ /* 0x000fe20007fbe0ff */
[----:B------:R-:W5:Y:S01]  /*2e750*/  LD.E.128 R56, desc[UR42][R56.64] ;  /* 0x0000002a38387980 */ /* 0x000f62000c101d00 */
[----:B------:R-:W-:Y:S02]  /*2e760*/  SHF.R.U64 R5, R5, 0x3, RZ ;  /* 0x0000000305057819 */ /* 0x000fe400000012ff */
[----:B------:R-:W-:Y:S01]  /*2e770*/  LOP3.LUT R64, R65, 0x380, RZ, 0xc0, !PT ;  /* 0x0000038041407812 */ /* 0x000fe200078ec0ff */
[----:B------:R-:W5:Y:S01]  /*2e780*/  LD.E.128 R60, desc[UR42][R60.64] ;  /* 0x0000002a3c3c7980 */ /* 0x000f62000c101d00 */
[----:B------:R-:W-:-:S02]  /*2e790*/  LOP3.LUT R68, R69, 0x380, RZ, 0xc0, !PT ;  /* 0x0000038045447812 */ /* 0x000fc400078ec0ff */
[----:B------:R-:W-:Y:S02]  /*2e7a0*/  LOP3.LUT R72, R73, 0x380, RZ, 0xc0, !PT ;  /* 0x0000038049487812 */ /* 0x000fe400078ec0ff */
[----:B------:R-:W-:Y:S02]  /*2e7b0*/  LOP3.LUT R76, R77, 0x380, RZ, 0xc0, !PT ;  /* 0x000003804d4c7812 */ /* 0x000fe400078ec0ff */
[----:B------:R-:W-:Y:S02]  /*2e7c0*/  LOP3.LUT R6, R7, 0x380, RZ, 0xc0, !PT ;  /* 0x0000038007067812 */ /* 0x000fe400078ec0ff */
[----:B------:R-:W-:Y:S02]  /*2e7d0*/  LOP3.LUT R4, R5, R18, RZ, 0x3c, !PT ;  /* 0x0000001205047212 */ /* 0x000fe400078e3cff */
[----:B------:R-:W0:Y:S01]  /*2e7e0*/  @P2 LDC R18, c[0x0][0xcf0] ;  /* 0x00033c00ff122b82 */ /* 0x000e220000000800 */
[----:B------:R-:W-:Y:S02]  /*2e7f0*/  SHF.R.U64 R64, R64, 0x3, RZ ;  /* 0x0000000340407819 */ /* 0x000fe400000012ff */
[----:B------:R-:W-:-:S02]  /*2e800*/  SHF.R.U64 R68, R68, 0x3, RZ ;  /* 0x0000000344447819 */ /* 0x000fc400000012ff */
[----:B------:R-:W-:Y:S02]  /*2e810*/  SHF.R.U64 R72, R72, 0x3, RZ ;  /* 0x0000000348487819 */ /* 0x000fe400000012ff */
[----:B------:R-:W-:Y:S02]  /*2e820*/  SHF.R.U64 R76, R76, 0x3, RZ ;  /* 0x000000034c4c7819 */ /* 0x000fe400000012ff */
[----:B------:R-:W-:Y:S01]  /*2e830*/  SHF.R.U64 R6, R6, 0x3, RZ ;  /* 0x0000000306067819 */ /* 0x000fe200000012ff */
        /* <DEDUP_REMOVED lines=10> */
[----:B------:R-:W-:Y:S01]  /*2e8e0*/  IMAD.MOV.U32 R5, RZ, RZ, R19 ;  /* 0x000000ffff057224 */ /* 0x000fe200078e0013 */
[----:B------:R-:W5:Y:S01]  /*2e8f0*/  LD.E.128 R64, desc[UR42][R64.64] ;  /* 0x0000002a40407980 */ /* 0x000f62000c101d00 */
[----:B------:R-:W-:-:S03]  /*2e900*/  IMAD.IADD R14, R194, 0x1, R3 ;  /* 0x00000001c20e7824 */ /* 0x000fc600078e0203 */
[----:B------:R-:W5:Y:S04]  /*2e910*/  LD.E.128 R68, desc[UR42][R68.64] ;  /* 0x0000002a44447980 */ /* 0x000f68000c101d00 */
[----:B------:R-:W5:Y:S04]  /*2e920*/  LD.E.128 R4, desc[UR42][R4.64] ;  /* 0x0000002a04047980 */ /* 0x000f68000c101d00 */
[----:B------:R-:W5:Y:S04]  /*2e930*/  LD.E.128 R72, desc[UR42][R72.64] ;  /* 0x0000002a48487980 */ /* 0x000f68000c101d00 */
[----:B------:R-:W5:Y:S04]  /*2e940*/  LD.E.128 R76, desc[UR42][R76.64] ;  /* 0x0000002a4c4c7980 */ /* 0x000f68000c101d00 */
[----:B------:R-:W5:Y:S01]  /*2e950*/  LD.E.128 R80, desc[UR42][R80.64] ;  /* 0x0000002a50507980 */ /* 0x000f62000c101d00 */
[----:B------:R-:W-:Y:S01]  /*2e960*/  @!PT LDS RZ, [RZ] ;  /* 0x00000000fffff984 */ /* 0x000fe20000000800 */
[----:B------:R-:W-:Y:S01]  /*2e970*/  @!PT LDS RZ, [RZ] ;  /* 0x00000000fffff984 */ /* 0x000fe20000000800 */
[----:B------:R-:W-:Y:S01]  /*2e980*/  @!PT LDS RZ, [RZ] ;  /* 0x00000000fffff984 */ /* 0x000fe20000000800 */
[----:B------:R-:W-:Y:S01]  /*2e990*/  @!PT LDS RZ, [RZ] ;  /* 0x00000000fffff984 */ /* 0x000fe20000000800 */
[----:B------:R2:W-:Y:S06]  /*2e9a0*/  MEMBAR.ALL.CTA ;  /* 0x0000000000007992 */ /* 0x0005ec0000008000 */
[----:B--2---:R-:W2:Y:S01]  /*2e9b0*/  FENCE.VIEW.ASYNC.S ;  /* 0x00000000000073c6 */ /* 0x004ea20000000000 */
[----:B-1----:R-:W-:-:S04]  /*2e9c0*/  @P2 IMAD.HI.U32 R3, R14, R13, RZ ;  /* 0x0000000d0e032227 */ /* 0x002fc800078e00ff */
[----:B------:R-:W-:Y:S01]  /*2e9d0*/  IMAD.MOV.U32 R11, RZ, RZ, R14 ;  /* 0x000000ffff0b7224 */ /* 0x000fe200078e000e */
[----:B0-----:R-:W-:Y:S01]  /*2e9e0*/  @P2 SHF.R.U32.HI R11, RZ, R18, R3 ;  /* 0x00000012ff0b2219 */ /* 0x001fe20000011603 */
[----:B------:R-:W-:Y:S01]  /*2e9f0*/  IMAD R13, R15, UR5, R10 ;  /* 0x000000050f0d7c24 */ /* 0x000fe2000f8e020a */
[----:B------:R-:W-:Y:S01]  /*2ea00*/  ULDC.64 UR4, c[0x0][0xbe0] ;  /* 0x0002f80000047ab9 */ /* 0x000fe20000000a00 */
[----:B------:R-:W-:Y:S02]  /*2ea10*/  VIADD R3, R2, 0x32420 ;  /* 0x0003242002037836 */ /* 0x000fe40000000000 */
[----:B------:R-:W-:Y:S01]  /*2ea20*/  IMAD.IADD R9, R9, 0x1, R13 ;  /* 0x0000000109097824 */ /* 0x000fe200078e020d */
[--C-:B------:R-:W-:Y:S01]  /*2ea30*/  SHF.R.S32.HI R10, RZ, 0x1f, R11.reuse ;  /* 0x0000001fff0a7819 */ /* 0x100fe2000001140b */
[----:B------:R-:W-:Y:S01]  /*2ea40*/  IMAD.MOV R13, RZ, RZ, -R11 ;  /* 0x000000ffff0d7224 */ /* 0x000fe200078e0a0b */
[----:B------:R-:W-:-:S03]  /*2ea50*/  PRMT R3, RZ, 0x654, R3 ;  /* 0x00000654ff037816 */ /* 0x000fc60000000003 */
[----:B------:R-:W-:Y:S02]  /*2ea60*/  IMAD R13, R12, R13, R14 ;  /* 0x0000000d0c0d7224 */ /* 0x000fe400078e020e */
[----:B------:R-:W-:Y:S02]  /*2ea70*/  IMAD R10, R10, UR4, RZ ;  /* 0x000000040a0a7c24 */ /* 0x000fe4000f8e02ff */
[C---:B------:R-:W-:Y:S01]  /*2ea80*/  IMAD.WIDE.U32 R8, R11.reuse, UR4, R8 ;  /* 0x000000040b087c25 */ /* 0x040fe2000f8e0008 */
[----:B--2---:R0:W-:Y:S03]  /*2ea90*/  SYNCS.ARRIVE.TRANS64.RED.A1T0 RZ, [R3+URZ], RZ ;  /* 0x000000ff03ff79a7 */ /* 0x0041e6000810043f */
[----:B------:R-:W-:Y:S01]  /*2eaa0*/  IMAD R15, R11, UR5, R10 ;  /* 0x000000050b0f7c24 */ /* 0x000fe2000f8e020a */
[----:B------:R-:W-:Y:S01]  /*2eab0*/  ULDC.64 UR4, c[0x0][0xbd8] ;  /* 0x0002f60000047ab9 */ /* 0x000fe20000000a00 */
[----:B0-----:R-:W-:-:S02]  /*2eac0*/  SHF.R.S32.HI R3, RZ, 0x1f, R13 ;  /* 0x0000001fff037819 */ /* 0x001fc4000001140d */
[----:B------:R-:W-:-:S03]  /*2ead0*/  IMAD.IADD R9, R9, 0x1, R15 ;  /* 0x0000000109097824 */ /* 0x000fc600078e020f */
[----:B------:R-:W-:Y:S02]  /*2eae0*/  IMAD R10, R3, UR4, RZ ;  /* 0x00000004030a7c24 */ /* 0x000fe4000f8e02ff */
[----:B------:R-:W-:-:S04]  /*2eaf0*/  IMAD.WIDE.U32 R8, R13, UR4, R8 ;  /* 0x000000040d087c25 */ /* 0x000fc8000f8e0008 */
        /* <DEDUP_REMOVED lines=9> */
.L_x_4053:
[----:B------:R-:W-:Y:S01]  /*2eb90*/  IMAD.IADD R21, R84, 0x1, R194 ;  /* 0x0000000154157824 */ /* 0x000fe200078e02c2 */
[----:B------:R-:W-:Y:S04]  /*2eba0*/  BSSY B1, `(.L_x_3804) ;  /* 0x0000014000017945 */ /* 0x000fe80003800000 */
[----:B------:R-:W-:-:S13]  /*2ebb0*/  ISETP.GE.AND P0, PT, R21, R0, PT ;  /* 0x000000001500720c */ /* 0x000fda0003f06270 */
[----:B------:R-:W-:Y:S05]  /*2ebc0*/  @P0 BRA `(.L_x_3805) ;  /* 0x0000000000440947 */ /* 0x000fea0003800000 */
[----:B------:R-:W-:Y:S02]  /*2ebd0*/  ULDC UR4, c[0x0][0xbc8] ;  /* 0x0002f20000047ab9 */ /* 0x000fe40000000800 */
[----:B------:R-:W-:Y:S02]  /*2ebe0*/  ISETP.GE.AND P3, PT, R181, UR4, PT ;  /* 0x00000004b5007c0c */ /* 0x000fe4000bf66270 */
[----:B------:R-:W-:Y:S02]  /*2ebf0*/  ISETP.GE.AND P2, PT, R183, UR4, PT ;  /* 0x00000004b7007c0c */ /* 0x000fe4000bf46270 */
[----:B------:R-:W-:Y:S02]  /*2ec00*/  ISETP.GE.AND P1, PT, R182, UR4, PT ;  /* 0x00000004b6007c0c */ /* 0x000fe4000bf26270 */
[----:B------:R-:W-:-:S07]  /*2ec10*/  ISETP.GE.AND P0, PT, R188, UR4, PT ;  /* 0x00000004bc007c0c */ /* 0x000fce000bf06270 */
[-C--:B--2---:R-:W-:Y:S02]  /*2ec20*/  @!P3 LEA R8, P5, R181, R14.reuse, 0x1 ;  /* 0x0000000eb508b211 */ /* 0x084fe400078a08ff */
[-C--:B------:R-:W-:Y:S02]  /*2ec30*/  @!P2 LEA R10, P4, R183, R14.reuse, 0x1 ;  /* 0x0000000eb70aa211 */ /* 0x080fe400078808ff */
[-C--:B-1----:R-:W-:Y:S02]  /*2ec40*/  @!P3 LEA.HI.X R9, R181, R3.reuse, R202, 0x1, P5 ;  /* 0x00000003b509b211 */ /* 0x082fe400028f0cca */
[-C--:B------:R-:W-:Y:S02]  /*2ec50*/  @!P1 LEA R12, P5, R182, R14.reuse, 0x1 ;  /* 0x0000000eb60c9211 */ /* 0x080fe400078a08ff */
[----:B------:R-:W-:Y:S01]  /*2ec60*/  @!P2 LEA.HI.X R11, R183, R3, R201, 0x1, P4 ;  /* 0x00000003b70ba211 */ /* 0x000fe200020f0cc9 */
[----:B-----5:R3:W-:Y:S01]  /*2ec70*/  @!P3 ST.E.128 desc[UR42][R8.64], R4 ;  /* 0x000000040800b985 */ /* 0x0207e2000c101d2a */
[----:B------:R-:W-:-:S02]  /*2ec80*/  @!P0 LEA R14, P4, R188, R14, 0x1 ;  /* 0x0000000ebc0e8211 */ /* 0x000fc400078808ff */
[-C--:B------:R-:W-:Y:S01]  /*2ec90*/  @!P1 LEA.HI.X R13, R182, R3.reuse, R200, 0x1, P5 ;  /* 0x00000003b60d9211 */ /* 0x080fe200028f0cc8 */
[----:B------:R3:W-:Y:S01]  /*2eca0*/  @!P2 ST.E.128 desc[UR42][R10.64], R36 ;  /* 0x000000240a00a985 */ /* 0x0007e2000c101d2a */
[----:B------:R-:W-:-:S03]  /*2ecb0*/  @!P0 LEA.HI.X R15, R188, R3, R199, 0x1, P4 ;  /* 0x00000003bc0f8211 */ /* 0x000fc600020f0cc7 */
[----:B------:R3:W-:Y:S04]  /*2ecc0*/  @!P1 ST.E.128 desc[UR42][R12.64], R52 ;  /* 0x000000340c009985 */ /* 0x0007e8000c101d2a */
[----:B------:R3:W-:Y:S02]  /*2ecd0*/  @!P0 ST.E.128 desc[UR42][R14.64], R68 ;  /* 0x000000440e008985 */ /* 0x0007e4000c101d2a */
.L_x_3805:
[----:B------:R-:W-:Y:S05]  /*2ece0*/  BSYNC B1 ;  /* 0x0000000000017941 */ /* 0x000fea0003800000 */
.L_x_3804:
[----:B------:R-:W-:-:S03]  /*2ecf0*/  UMOV UR4, 0xffffffff ;  /* 0xffffffff00047882 */ /* 0x000fc60000000000 */
[----:B------:R-:W-:Y:S05]  /*2ed00*/  BRA.DIV UR4, `(.L_x_3806) ;  /* 0x000000da047c7947 */ /* 0x000fea000b800000 */
[----:B-1----:R1:W4:Y:S04]  /*2ed10*/  SHFL.IDX PT, R3, R19, 0x1, 0x181f ;  /* 0x00381f0013037f89 */ /* 0x00232800000e0000 */
[----:B--23--:R1:W2:Y:S02]  /*2ed20*/  SHFL.IDX PT, R14, R18, 0x1, 0x181f ;  /* 0x00381f00120e7f89 */ /* 0x00c2a400000e0000 */
.L_x_4057:
[----:B-----5:R-:W-:Y:S01]  /*2ed30*/  VIADD R5, R21, 0x20 ;  /* 0x0000002015057836 */ /* 0x020fe20000000000 */
        /* <DEDUP_REMOVED lines=10> */
[-C--:B----4-:R-:W-:Y:S02]  /*2ede0*/  @!P3 LEA.HI.X R5, R181, R3.reuse, R202, 0x1, P5 ;  /* 0x00000003b505b211 */ /* 0x090fe400028f0cca */
        /* <DEDUP_REMOVED lines=9> */
.L_x_3808:
[----:B------:R-:W-:Y:S05]  /*2ee80*/  BSYNC B1 ;  /* 0x0000000000017941 */ /* 0x000fea0003800000 */
.L_x_3807:
[----:B------:R-:W-:-:S03]  /*2ee90*/  UMOV UR4, 0xffffffff ;  /* 0xffffffff00047882 */ /* 0x000fc60000000000 */
[----:B------:R-:W-:Y:S05]  /*2eea0*/  BRA.DIV UR4, `(.L_x_3809) ;  /* 0x000000da045c7947 */ /* 0x000fea000b800000 */
[----:B----4-:R4:W0:Y:S04]  /*2eeb0*/  SHFL.IDX PT, R3, R19, 0x2, 0x181f ;  /* 0x00581f0013037f89 */ /* 0x01082800000e0000 */
[----:B--2---:R4:W2:Y:S02]  /*2eec0*/  SHFL.IDX PT, R14, R18, 0x2, 0x181f ;  /* 0x00581f00120e7f89 */ /* 0x0048a400000e0000 */
.L_x_4061:
[----:B---3--:R-:W-:Y:S01]  /*2eed0*/  VIADD R5, R21, 0x40 ;  /* 0x0000004015057836 */ /* 0x008fe20000000000 */
        /* <DEDUP_REMOVED lines=20> */
.L_x_3811:
[----:B------:R-:W-:Y:S05]  /*2f020*/  BSYNC B1 ;  /* 0x0000000000017941 */ /* 0x000fea0003800000 */
.L_x_3810:
[----:B------:R-:W-:-:S03]  /*2f030*/  UMOV UR4, 0xffffffff ;  /* 0xffffffff00047882 */ /* 0x000fc60000000000 */
[----:B------:R-:W-:Y:S05]  /*2f040*/  BRA.DIV UR4, `(.L_x_3812) ;  /* 0x000000da043c7947 */ /* 0x000fea000b800000 */
[----:B0-----:R0:W0:Y:S04]  /*2f050*/  SHFL.IDX PT, R3, R19, 0x3, 0x181f ;  /* 0x00781f0013037f89 */ /* 0x00102800000e0000 */
[----:B--2---:R2:W0:Y:S02]  /*2f060*/  SHFL.IDX PT, R14, R18, 0x3, 0x181f ;  /* 0x00781f00120e7f89 */ /* 0x00442400000e0000 */
.L_x_4065:
[----:B---3--:R-:W-:-:S05]  /*2f070*/  VIADD R5, R21, 0x60 ;  /* 0x0000006015057836 */ /* 0x008fca0000000000 */
[----:B------:R-:W-:-:S13]  /*2f080*/  ISETP.GE.AND P0, PT, R5, R0, PT ;  /* 0x000000000500720c */ /* 0x000fda0003f06270 */
[----:B------:R-:W-:Y:S05]  /*2f090*/  @P0 BRA `(.L_x_3813) ;  /* 0x0000002c00200947 */ /* 0x000fea0003800000 */
[----:B------:R-:W-:Y:S02]  /*2f0a0*/  ULDC UR4, c[0x0][0xbc8] ;  /* 0x0002f20000047ab9 */ /* 0x000fe40000000800 */
[----:B------:R-:W-:Y:S02]  /*2f0b0*/  ISETP.GE.AND P3, PT, R181, UR4, PT ;  /* 0x00000004b5007c0c */ /* 0x000fe4000bf66270 */
[----:B------:R-:W-:Y:S02]  /*2f0c0*/  ISETP.GE.AND P4, PT, R183, UR4, PT ;  /* 0x00000004b7007c0c */ /* 0x000fe4000bf86270 */
[----:B------:R-:W-:-:S09]  /*2f0d0*/  ISETP.GE.AND P5, PT, R182, UR4, PT ;  /* 0x00000004b6007c0c */ /* 0x000fd2000bfa6270 */
[-C--:B0-----:R-:W-:Y:S02]  /*2f0e0*/  @!P3 LEA R4, P0, R181, R14.reuse, 0x1 ;  /* 0x0000000eb504b211 */ /* 0x081fe400078008ff */
        /* <DEDUP_REMOVED lines=14> */
.L_x_3802:
[----:B------:R-:W-:Y:S01]  /*2f1d0*/  ULDC.64 UR4, c[0x0][0xc08] ;  /* 0x0003020000047ab9 */ /* 0x000fe20000000a00 */
[----:B------:R-:W1:Y:S01]  /*2f1e0*/  @P2 LDC R8, c[0x0][0xcec] ;  /* 0x00033b00ff082b82 */ /* 0x000e620000000800 */
[----:B------:R-:W-:Y:S01]  /*2f1f0*/  IMAD R10, R10, UR4, RZ ;  /* 0x000000040a0a7c24 */ /* 0x000fe2000f8e02ff */
[----:B------:R-:W-:Y:S01]  /*2f200*/  SHF.R.S32.HI R6, RZ, 0x1f, R15 ;  /* 0x0000001fff067819 */ /* 0x000fe2000001140f */
[----:B0-----:R-:W-:-:S04]  /*2f210*/  IMAD.WIDE.U32 R4, R3, UR4, RZ ;  /* 0x0000000403047c25 */ /* 0x001fc8000f8e00ff */
[----:B------:R-:W-:Y:S01]  /*2f220*/  IMAD R3, R3, UR5, R10 ;  /* 0x0000000503037c24 */ /* 0x000fe2000f8e020a */
[----:B------:R-:W0:Y:S01]  /*2f230*/  @P2 LDC R9, c[0x0][0xcf0] ;  /* 0x00033c00ff092b82 */ /* 0x000e220000000800 */
[----:B------:R-:W-:Y:S02]  /*2f240*/  ULDC.64 UR4, c[0x0][0xc38] ;  /* 0x00030e0000047ab9 */ /* 0x000fe40000000a00 */
[----:B------:R-:W-:Y:S02]  /*2f250*/  IMAD.IADD R5, R5, 0x1, R3 ;  /* 0x0000000105057824 */ /* 0x000fe400078e0203 */
[----:B------:R-:W-:Y:S02]  /*2f260*/  IMAD.MOV.U32 R3, RZ, RZ, R35 ;  /* 0x000000ffff037224 */ /* 0x000fe400078e0023 */
[----:B------:R-:W-:-:S04]  /*2f270*/  IMAD.WIDE.U32 R4, R193, UR4, R4 ;  /* 0x00000004c1047c25 */ /* 0x000fc8000f8e0004 */
[----:B------:R-:W-:Y:S01]  /*2f280*/  IMAD R5, R193, UR5, R5 ;  /* 0x00000005c1057c24 */ /* 0x000fe2000f8e0205 */
[----:B------:R-:W-:Y:S02]  /*2f290*/  ULDC.64 UR4, c[0x0][0xc40] ;  /* 0x0003100000047ab9 */ /* 0x000fe40000000a00 */
[----:B------:R-:W-:Y:S02]  /*2f2a0*/  IMAD R6, R6, UR4, RZ ;  /* 0x0000000406067c24 */ /* 0x000fe4000f8e02ff */
[----:B------:R-:W-:-:S04]  /*2f2b0*/  IMAD.WIDE.U32 R4, R15, UR4, R4 ;  /* 0x000000040f047c25 */ /* 0x000fc8000f8e0004 */
[----:B------:R-:W-:Y:S01]  /*2f2c0*/  IMAD R7, R15, UR5, R6 ;  /* 0x000000050f077c24 */ /* 0x000fe2000f8e0206 */
[----:B------:R-:W-:Y:S01]  /*2f2d0*/  ULDC.64 UR4, c[0x0][0xc48] ;  /* 0x0003120000047ab9 */ /* 0x000fe20000000a00 */
[----:B-1----:R-:W-:-:S04]  /*2f2e0*/  @P2 IMAD.HI.U32 R8, R35, R8, RZ ;  /* 0x0000000823082227 */ /* 0x002fc800078e00ff */
[----:B------:R-:W-:Y:S01]  /*2f2f0*/  IMAD.IADD R5, R5, 0x1, R7 ;  /* 0x0000000105057824 */ /* 0x000fe200078e0207 */
[----:B0-----:R-:W-:Y:S01]  /*2f300*/  @P2 SHF.R.U32.HI R3, RZ, R9, R8 ;  /* 0x00000009ff032219 */ /* 0x001fe20000011608 */
[----:B------:R-:W-:Y:S02]  /*2f310*/  VIADD R8, R2, 0x32420 ;  /* 0x0003242002087836 */ /* 0x000fe40000000000 */
[C---:B------:R-:W-:Y:S01]  /*2f320*/  IMAD.WIDE.U32 R4, R203.reuse, UR4, R4 ;  /* 0x00000004cb047c25 */ /* 0x040fe2000f8e0004 */
[--C-:B------:R-:W-:Y:S02]  /*2f330*/  SHF.R.S32.HI R6, RZ, 0x1f, R3.reuse ;  /* 0x0000001fff067819 */ /* 0x100fe40000011403 */
[----:B------:R-:W-:Y:S01]  /*2f340*/  PRMT R8, RZ, 0x654, R8 ;  /* 0x00000654ff087816 */ /* 0x000fe20000000008 */
[----:B------:R-:W-:Y:S02]  /*2f350*/  IMAD.MOV R7, RZ, RZ, -R3 ;  /* 0x000000ffff077224 */ /* 0x000fe400078e0a03 */
[----:B------:R-:W-:Y:S01]  /*2f360*/  IMAD R5, R203, UR5, R5 ;  /* 0x00000005cb057c24 */ /* 0x000fe2000f8e0205 */
[----:B------:R-:W-:Y:S01]  /*2f370*/  ULDC.64 UR4, c[0x0][0xc30] ;  /* 0x00030c0000047ab9 */ /* 0x000fe20000000a00 */
[----:B------:R-:W-:Y:S01]  /*2f380*/  IMAD R7, R12, R7, R35 ;  /* 0x000000070c077224 */ /* 0x000fe200078e0223 */
[----:B------:R0:W-:Y:S01]  /*2f390*/  SYNCS.ARRIVE.TRANS64.RED.A1T0 RZ, [R8+URZ], RZ ;  /* 0x000000ff08ff79a7 */ /* 0x0001e2000810043f */
[----:B------:R-:W-:-:S02]  /*2f3a0*/  IMAD R6, R6, UR4, RZ ;  /* 0x0000000406067c24 */ /* 0x000fc4000f8e02ff */
        /* <DEDUP_REMOVED lines=16> */
.L_x_4068:
[----:B------:R-:W-:Y:S01]  /*2f4b0*/  ISETP.GE.AND P0, PT, R37, R0, PT ;  /* 0x000000002500720c */ /* 0x000fe20003f06270 */
[----:B------:R-:W-:-:S12]  /*2f4c0*/  BSSY B1, `(.L_x_3815) ;  /* 0x00000c7000017945 */ /* 0x000fd80003800000 */
[----:B------:R-:W-:Y:S05]  /*2f4d0*/  @P0 BRA `(.L_x_3816) ;  /* 0x0000000c00140947 */ /* 0x000fea0003800000 */
[----:B------:R-:W-:Y:S01]  /*2f4e0*/  ULDC UR4, c[0x0][0xbc8] ;  /* 0x0002f20000047ab9 */ /* 0x000fe20000000800 */
[----:B------:R-:W3:Y:S01]  /*2f4f0*/  LDL R10, [R1+0x46c] ;  /* 0x00046c00010a7983 */ /* 0x000ee20000100800 */
[----:B------:R-:W-:-:S03]  /*2f500*/  ISETP.GE.AND P0, PT, R197, UR4, PT ;  /* 0x00000004c5007c0c */ /* 0x000fc6000bf06270 */
[----:B------:R-:W4:Y:S04]  /*2f510*/  LDL R28, [R1+0x468] ;  /* 0x00046800011c7983 */ /* 0x000f280000100800 */
[----:B------:R-:W5:Y:S04]  /*2f520*/  LDL R11, [R1+0x50c] ;  /* 0x00050c00010b7983 */ /* 0x000f680000100800 */
[----:B------:R-:W5:Y:S04]  /*2f530*/  LDL R27, [R1+0x464] ;  /* 0x00046400011b7983 */ /* 0x000f680000100800 */
[----:B------:R-:W4:Y:S01]  /*2f540*/  @!P0 LDL.64 R20, [R1+0x260] ;  /* 0x0002600001148983 */ /* 0x000f220000100a00 */
[----:B-1----:R-:W-:-:S03]  /*2f550*/  @!P0 IMAD.MOV.U32 R15, RZ, RZ, R5 ;  /* 0x000000ffff0f8224 */ /* 0x002fc600078e0005 */
[----:B------:R-:W5:Y:S01]  /*2f560*/  LDL R32, [R1+0x508] ;  /* 0x0005080001207983 */ /* 0x000f620000100800 */
[----:B--2---:R-:W-:-:S03]  /*2f570*/  @!P0 IMAD.WIDE R6, R197, 0x4, R14 ;  /* 0x00000004c5068825 */ /* 0x004fc600078e020e */
[----:B------:R-:W2:Y:S04]  /*2f580*/  LDL R31, [R1+0x504] ;  /* 0x00050400011f7983 */ /* 0x000ea80000100800 */
[----:B------:R-:W2:Y:S04]  /*2f590*/  LDL R24, [R1+0x500] ;  /* 0x0005000001187983 */ /* 0x000ea80000100800 */
[----:B------:R-:W2:Y:S04]  /*2f5a0*/  LDL R30, [R1+0x4fc] ;  /* 0x0004fc00011e7983 */ /* 0x000ea80000100800 */
[----:B------:R-:W2:Y:S04]  /*2f5b0*/  LDL R29, [R1+0x4f8] ;  /* 0x0004f800011d7983 */ /* 0x000ea80000100800 */
[----:B------:R-:W2:Y:S04]  /*2f5c0*/  LDL R26, [R1+0x4f4] ;  /* 0x0004f400011a7983 */ /* 0x000ea80000100800 */
[----:B------:R-:W2:Y:S01]  /*2f5d0*/  LDL R15, [R1+0x4e4] ;  /* 0x0004e400010f7983 */ /* 0x000ea20000100800 */
[----:B---3--:R-:W-:-:S03]  /*2f5e0*/  ISETP.GE.AND P1, PT, R10, UR4, PT ;  /* 0x000000040a007c0c */ /* 0x008fc6000bf26270 */
[----:B----4-:R1:W-:Y:S10]  /*2f5f0*/  @!P0 ST.E.64 desc[UR42][R6.64], R20 ;  /* 0x0000001406008985 */ /* 0x0103f4000c101b2a */
[----:B------:R-:W3:Y:S01]  /*2f600*/  @!P1 LDL.64 R8, [R1+0x270] ;  /* 0x0002700001089983 */ /* 0x000ee20000100a00 */
[----:B------:R-:W-:-:S02]  /*2f610*/  ISETP.GE.AND P0, PT, R28, UR4, PT ;  /* 0x000000041c007c0c */ /* 0x000fc4000bf06270 */
[----:B------:R-:W-:-:S04]  /*2f620*/  @!P1 LEA R12, P2, R10, R14, 0x2 ;  /* 0x0000000e0a0c9211 */ /* 0x000fc800078410ff */
[----:B-----5:R-:W-:-:S05]  /*2f630*/  @!P1 LEA.HI.X R13, R10, R5, R11, 0x2, P2 ;  /* 0x000000050a0d9211 */ /* 0x020fca00010f140b */
[----:B---3--:R3:W-:Y:S04]  /*2f640*/  @!P1 ST.E.64 desc[UR42][R12.64], R8 ;  /* 0x000000080c009985 */ /* 0x0087e8000c101b2a */
[----:B------:R-:W4:Y:S01]  /*2f650*/  @!P0 LDL.64 R10, [R1+0x280] ;  /* 0x00028000010a8983 */ /* 0x000f220000100a00 */
[----:B------:R-:W-:Y:S02]  /*2f660*/  ISETP.GE.AND P1, PT, R27, UR4, PT ;  /* 0x000000041b007c0c */ /* 0x000fe4000bf26270 */
[----:B------:R-:W-:-:S04]  /*2f670*/  @!P0 LEA R18, P2, R28, R14, 0x2 ;  /* 0x0000000e1c128211 */ /* 0x000fc800078410ff */
[----:B------:R-:W-:Y:S02]  /*2f680*/  @!P0 LEA.HI.X R19, R28, R5, R32, 0x2, P2 ;  /* 0x000000051c138211 */ /* 0x000fe400010f1420 */
[----:B------:R-:W5:Y:S04]  /*2f690*/  LDL R28, [R1+0x4f0] ;  /* 0x0004f000011c7983 */ /* 0x000f680000100800 */
[----:B------:R-:W5:Y:S04]  /*2f6a0*/  LDL R32, [R1+0x4ac] ;  /* 0x0004ac0001207983 */ /* 0x000f680000100800 */
[----:B----4-:R4:W-:Y:S04]  /*2f6b0*/  @!P0 ST.E.64 desc[UR42][R18.64], R10 ;  /* 0x0000000a12008985 */ /* 0x0109e8000c101b2a */
[----:B-1----:R-:W3:Y:S01]  /*2f6c0*/  @!P1 LDL.64 R6, [R1+0x290] ;  /* 0x0002900001069983 */ /* 0x002ee20000100a00 */
[----:B------:R-:W-:-:S02]  /*2f6d0*/  ISETP.GE.AND P0, PT, R237, UR4, PT ;  /* 0x00000004ed007c0c */ /* 0x000fc4000bf06270 */
[----:B------:R-:W-:-:S04]  /*2f6e0*/  @!P1 LEA R20, P2, R27, R14, 0x2 ;  /* 0x0000000e1b149211 */ /* 0x000fc800078410ff */
[----:B--2---:R-:W-:Y:S02]  /*2f6f0*/  @!P1 LEA.HI.X R21, R27, R5, R31, 0x2, P2 ;  /* 0x000000051b159211 */ /* 0x004fe400010f141f */
[----:B------:R-:W2:Y:S04]  /*2f700*/  LDL R27, [R1+0x4ec] ;  /* 0x0004ec00011b7983 */ /* 0x000ea80000100800 */
[----:B------:R-:W2:Y:S04]  /*2f710*/  LDL R31, [R1+0x4a8] ;  /* 0x0004a800011f7983 */ /* 0x000ea80000100800 */
[----:B---3--:R1:W-:Y:S04]  /*2f720*/  @!P1 ST.E.64 desc[UR42][R20.64], R6 ;  /* 0x0000000614009985 */ /* 0x0083e8000c101b2a */
[----:B------:R-:W3:Y:S01]  /*2f730*/  @!P0 LDL.64 R8, [R1+0x2a0] ;  /* 0x0002a00001088983 */ /* 0x000ee20000100a00 */
[----:B------:R-:W-:-:S02]  /*2f740*/  ISETP.GE.AND P1, PT, R236, UR4, PT ;  /* 0x00000004ec007c0c */ /* 0x000fc4000bf26270 */
[----:B------:R-:W-:-:S04]  /*2f750*/  @!P0 LEA R12, P2, R237, R14, 0x2 ;  /* 0x0000000eed0c8211 */ /* 0x000fc800078410ff */
[----:B------:R-:W-:Y:S02]  /*2f760*/  @!P0 LEA.HI.X R13, R237, R5, R24, 0x2, P2 ;  /* 0x00000005ed0d8211 */ /* 0x000fe400010f1418 */
[----:B------:R-:W2:Y:S04]  /*2f770*/  LDL R24, [R1+0x4e8] ;  /* 0x0004e80001187983 */ /* 0x000ea80000100800 */
[----:B---3--:R3:W-:Y:S04]  /*2f780*/  @!P0 ST.E.64 desc[UR42][R12.64], R8 ;  /* 0x000000080c008985 */ /* 0x0087e8000c101b2a */
[----:B----4-:R-:W4:Y:S01]  /*2f790*/  @!P1 LDL.64 R10, [R1+0x2b0] ;  /* 0x0002b000010a9983 */ /* 0x010f220000100a00 */
[----:B------:R-:W-:-:S02]  /*2f7a0*/  ISETP.GE.AND P0, PT, R235, UR4, PT ;  /* 0x00000004eb007c0c */ /* 0x000fc4000bf06270 */
[----:B------:R-:W-:-:S04]  /*2f7b0*/  @!P1 LEA R18, P2, R236, R14, 0x2 ;  /* 0x0000000eec129211 */ /* 0x000fc800078410ff */
[----:B------:R-:W-:Y:S02]  /*2f7c0*/  @!P1 LEA.HI.X R19, R236, R5, R30, 0x2, P2 ;  /* 0x00000005ec139211 */ /* 0x000fe400010f141e */
[----:B------:R-:W2:Y:S04]  /*2f7d0*/  LDL R30, [R1+0x4a4] ;  /* 0x0004a400011e7983 */ /* 0x000ea80000100800 */
[----:B----4-:R4:W-:Y:S04]  /*2f7e0*/  @!P1 ST.E.64 desc[UR42][R18.64], R10 ;  /* 0x0000000a12009985 */ /* 0x0109e8000c101b2a */
[----:B-1----:R-:W5:Y:S01]  /*2f7f0*/  @!P0 LDL.64 R6, [R1+0x2c0] ;  /* 0x0002c00001068983 */ /* 0x002f620000100a00 */
[----:B------:R-:W-:-:S02]  /*2f800*/  ISETP.GE.AND P1, PT, R234, UR4, PT ;  /* 0x00000004ea007c0c */ /* 0x000fc4000bf26270 */
[----:B------:R-:W-:-:S04]  /*2f810*/  @!P0 LEA R20, P2, R235, R14, 0x2 ;  /* 0x0000000eeb148211 */ /* 0x000fc800078410ff */
[----:B------:R-:W-:Y:S02]  /*2f820*/  @!P0 LEA.HI.X R21, R235, R5, R29, 0x2, P2 ;  /* 0x00000005eb158211 */ /* 0x000fe400010f141d */
[----:B------:R-:W2:Y:S04]  /*2f830*/  LDL R29, [R1+0x4e0] ;  /* 0x0004e000011d7983 */ /* 0x000ea80000100800 */
[----:B-----5:R1:W-:Y:S04]  /*2f840*/  @!P0 ST.E.64 desc[UR42][R20.64], R6 ;  /* 0x0000000614008985 */ /* 0x0203e8000c101b2a */
[----:B---3--:R-:W3:Y:S01]  /*2f850*/  @!P1 LDL.64 R8, [R1+0x2d0] ;  /* 0x0002d00001089983 */ /* 0x008ee20000100a00 */
[----:B------:R-:W-:-:S02]  /*2f860*/  ISETP.GE.AND P0, PT, R233, UR4, PT ;  /* 0x00000004e9007c0c */ /* 0x000fc4000bf06270 */
[----:B------:R-:W-:-:S04]  /*2f870*/  @!P1 LEA R12, P2, R234, R14, 0x2 ;  /* 0x0000000eea0c9211 */ /* 0x000fc800078410ff */
[----:B------:R-:W-:Y:S02]  /*2f880*/  @!P1 LEA.HI.X R13, R234, R5, R26, 0x2, P2 ;  /* 0x00000005ea0d9211 */ /* 0x000fe400010f141a */
[----:B------:R-:W5:Y:S04]  /*2f890*/  LDL R26, [R1+0x4dc] ;  /* 0x0004dc00011a7983 */ /* 0x000f680000100800 */
[----:B---3--:R3:W-:Y:S04]  /*2f8a0*/  @!P1 ST.E.64 desc[UR42][R12.64], R8 ;  /* 0x000000080c009985 */ /* 0x0087e8000c101b2a */
[----:B----4-:R-:W4:Y:S01]  /*2f8b0*/  @!P0 LDL.64 R10, [R1+0x2e0] ;  /* 0x0002e000010a8983 */ /* 0x010f220000100a00 */
[----:B------:R-:W-:-:S02]  /*2f8c0*/  ISETP.GE.AND P1, PT, R226, UR4, PT ;  /* 0x00000004e2007c0c */ /* 0x000fc4000bf26270 */
[----:B------:R-:W-:-:S04]  /*2f8d0*/  @!P0 LEA R18, P2, R233, R14, 0x2 ;  /* 0x0000000ee9128211 */ /* 0x000fc800078410ff */
[----:B------:R-:W-:Y:S02]  /*2f8e0*/  @!P0 LEA.HI.X R19, R233, R5, R28, 0x2, P2 ;  /* 0x00000005e9138211 */ /* 0x000fe400010f141c */
[----:B------:R-:W5:Y:S04]  /*2f8f0*/  LDL R28, [R1+0x4d8] ;  /* 0x0004d800011c7983 */ /* 0x000f680000100800 */
[----:B----4-:R4:W-:Y:S04]  /*2f900*/  @!P0 ST.E.64 desc[UR42][R18.64], R10 ;  /* 0x0000000a12008985 */ /* 0x0109e8000c101b2a */
[----:B-1----:R-:W3:Y:S01]  /*2f910*/  @!P1 LDL.64 R6, [R1+0x2f0] ;  /* 0x0002f00001069983 */ /* 0x002ee20000100a00 */
[----:B------:R-:W-:-:S02]  /*2f920*/  ISETP.GE.AND P0, PT, R225, UR4, PT ;  /* 0x00000004e1007c0c */ /* 0x000fc4000bf06270 */
[----:B------:R-:W-:-:S04]  /*2f930*/  @!P1 LEA R20, P2, R226, R14, 0x2 ;  /* 0x0000000ee2149211 */ /* 0x000fc800078410ff */
[----:B--2---:R-:W-:Y:S02]  /*2f940*/  @!P1 LEA.HI.X R21, R226, R5, R27, 0x2, P2 ;  /* 0x00000005e2159211 */ /* 0x004fe400010f141b */
        /* <DEDUP_REMOVED lines=86> */
[----:B-1----:R-:W3:Y:S01]  /*2feb0*/  @!P0 LDL.64 R6, [R1+0x3e0] ;  /* 0x0003e00001068983 */ /* 0x002ee20000100a00 */
[----:B------:R-:W-:-:S02]  /*2fec0*/  ISETP.GE.AND P1, PT, R210, UR4, PT ;  /* 0x00000004d2007c0c */ /* 0x000fc4000bf26270 */
[----:B------:R-:W-:-:S04]  /*2fed0*/  @!P0 LEA R20, P2, R211, R14, 0x2 ;  /* 0x0000000ed3148211 */ /* 0x000fc800078410ff */
[----:B-----5:R-:W-:Y:S02]  /*2fee0*/  @!P0 LEA.HI.X R21, R211, R5, R26, 0x2, P2 ;  /* 0x00000005d3158211 */ /* 0x020fe400010f141a */
[----:B------:R-:W5:Y:S04]  /*2fef0*/  LDL R26, [R1+0x494] ;  /* 0x00049400011a7983 */ /* 0x000f680000100800 */
[----:B---3--:R1:W-:Y:S04]  /*2ff00*/  @!P0 ST.E.64 desc[UR42][R20.64], R6 ;  /* 0x0000000614008985 */ /* 0x0083e8000c101b2a */
[----:B------:R-:W3:Y:S01]  /*2ff10*/  @!P1 LDL.64 R8, [R1+0x3f0] ;  /* 0x0003f00001089983 */ /* 0x000ee20000100a00 */
[----:B------:R-:W-:-:S02]  /*2ff20*/  ISETP.GE.AND P0, PT, R209, UR4, PT ;  /* 0x00000004d1007c0c */ /* 0x000fc4000bf06270 */
[----:B------:R-:W-:-:S04]  /*2ff30*/  @!P1 LEA R12, P2, R210, R14, 0x2 ;  /* 0x0000000ed20c9211 */ /* 0x000fc800078410ff */
[----:B------:R-:W-:-:S05]  /*2ff40*/  @!P1 LEA.HI.X R13, R210, R5, R32, 0x2, P2 ;  /* 0x00000005d20d9211 */ /* 0x000fca00010f1420 */
[----:B---3--:R3:W-:Y:S04]  /*2ff50*/  @!P1 ST.E.64 desc[UR42][R12.64], R8 ;  /* 0x000000080c009985 */ /* 0x0087e8000c101b2a */
[----:B----4-:R-:W4:Y:S01]  /*2ff60*/  @!P0 LDL.64 R10, [R1+0x400] ;  /* 0x00040000010a8983 */ /* 0x010f220000100a00 */
[----:B------:R-:W-:Y:S02]  /*2ff70*/  ISETP.GE.AND P1, PT, R208, UR4, PT ;  /* 0x00000004d0007c0c */ /* 0x000fe4000bf26270 */
[----:B------:R-:W-:-:S04]  /*2ff80*/  @!P0 LEA R18, P2, R209, R14, 0x2 ;  /* 0x0000000ed1128211 */ /* 0x000fc800078410ff */
[----:B------:R-:W-:-:S05]  /*2ff90*/  @!P0 LEA.HI.X R19, R209, R5, R31, 0x2, P2 ;  /* 0x00000005d1138211 */ /* 0x000fca00010f141f */
[----:B----4-:R4:W-:Y:S04]  /*2ffa0*/  @!P0 ST.E.64 desc[UR42][R18.64], R10 ;  /* 0x0000000a12008985 */ /* 0x0109e8000c101b2a */
[----:B-1----:R-:W2:Y:S01]  /*2ffb0*/  @!P1 LDL.64 R6, [R1+0x410] ;  /* 0x0004100001069983 */ /* 0x002ea20000100a00 */
[----:B------:R-:W-:Y:S02]  /*2ffc0*/  ISETP.GE.AND P0, PT, R207, UR4, PT ;  /* 0x00000004cf007c0c */ /* 0x000fe4000bf06270 */
[----:B------:R-:W-:-:S04]  /*2ffd0*/  @!P1 LEA R20, P2, R208, R14, 0x2 ;  /* 0x0000000ed0149211 */ /* 0x000fc800078410ff */
[----:B------:R-:W-:-:S05]  /*2ffe0*/  @!P1 LEA.HI.X R21, R208, R5, R30, 0x2, P2 ;  /* 0x00000005d0159211 */ /* 0x000fca00010f141e */
[----:B--2---:R1:W-:Y:S04]  /*2fff0*/  @!P1 ST.E.64 desc[UR42][R20.64], R6 ;  /* 0x0000000614009985 */ /* 0x0043e8000c101b2a */
[----:B---3--:R-:W2:Y:S01]  /*30000*/  @!P0 LDL.64 R8, [R1+0x420] ;  /* 0x0004200001088983 */ /* 0x008ea20000100a00 */
[----:B------:R-:W-:Y:S02]  /*30010*/  ISETP.GE.AND P1, PT, R206, UR4, PT ;  /* 0x00000004ce007c0c */ /* 0x000fe4000bf26270 */
[----:B------:R-:W-:-:S04]  /*30020*/  @!P0 LEA R12, P2, R207, R14, 0x2 ;  /* 0x0000000ecf0c8211 */ /* 0x000fc800078410ff */
[----:B------:R-:W-:-:S05]  /*30030*/  @!P0 LEA.HI.X R13, R207, R5, R29, 0x2, P2 ;  /* 0x00000005cf0d8211 */ /* 0x000fca00010f141d */
[----:B--2---:R2:W-:Y:S04]  /*30040*/  @!P0 ST.E.64 desc[UR42][R12.64], R8 ;  /* 0x000000080c008985 */ /* 0x0045e8000c101b2a */
[----:B----4-:R-:W3:Y:S01]  /*30050*/  @!P1 LDL.64 R10, [R1+0x430] ;  /* 0x00043000010a9983 */ /* 0x010ee20000100a00 */
[----:B------:R-:W-:Y:S02]  /*30060*/  ISETP.GE.AND P0, PT, R15, UR4, PT ;  /* 0x000000040f007c0c */ /* 0x000fe4000bf06270 */
[----:B------:R-:W-:-:S04]  /*30070*/  @!P1 LEA R18, P2, R206, R14, 0x2 ;  /* 0x0000000ece129211 */ /* 0x000fc800078410ff */
[----:B------:R-:W-:-:S05]  /*30080*/  @!P1 LEA.HI.X R19, R206, R5, R28, 0x2, P2 ;  /* 0x00000005ce139211 */ /* 0x000fca00010f141c */
[----:B---3--:R3:W-:Y:S04]  /*30090*/  @!P1 ST.E.64 desc[UR42][R18.64], R10 ;  /* 0x0000000a12009985 */ /* 0x0087e8000c101b2a */
[----:B-1----:R-:W4:Y:S01]  /*300a0*/  @!P0 LDL.64 R6, [R1+0x440] ;  /* 0x0004400001068983 */ /* 0x002f220000100a00 */
[----:B------:R-:W-:Y:S02]  /*300b0*/  ISETP.GE.AND P1, PT, R24, UR4, PT ;  /* 0x0000000418007c0c */ /* 0x000fe4000bf26270 */
[----:B------:R-:W-:-:S04]  /*300c0*/  @!P0 LEA R20, P2, R15, R14, 0x2 ;  /* 0x0000000e0f148211 */ /* 0x000fc800078410ff */
[----:B------:R-:W-:-:S05]  /*300d0*/  @!P0 LEA.HI.X R21, R15, R5, R27, 0x2, P2 ;  /* 0x000000050f158211 */ /* 0x000fca00010f141b */
[----:B----4-:R3:W-:Y:S04]  /*300e0*/  @!P0 ST.E.64 desc[UR42][R20.64], R6 ;  /* 0x0000000614008985 */ /* 0x0107e8000c101b2a */
[----:B--2---:R-:W2:Y:S01]  /*300f0*/  @!P1 LDL.64 R8, [R1+0x450] ;  /* 0x0004500001089983 */ /* 0x004ea20000100a00 */
[----:B------:R-:W-:-:S04]  /*30100*/  @!P1 LEA R14, P0, R24, R14, 0x2 ;  /* 0x0000000e180e9211 */ /* 0x000fc800078010ff */
[----:B-----5:R-:W-:-:S05]  /*30110*/  @!P1 LEA.HI.X R15, R24, R5, R26, 0x2, P0 ;  /* 0x00000005180f9211 */ /* 0x020fca00000f141a */
[----:B--2---:R3:W-:Y:S04]  /*30120*/  @!P1 ST.E.64 desc[UR42][R14.64], R8 ;  /* 0x000000080e009985 */ /* 0x0047e8000c101b2a */
.L_x_3816:
[----:B------:R-:W-:Y:S05]  /*30130*/  BSYNC B1 ;  /* 0x0000000000017941 */ /* 0x000fea0003800000 */
.L_x_3815:
[----:B------:R-:W-:-:S03]  /*30140*/  UMOV UR4, 0xffffffff ;  /* 0xffffffff00047882 */ /* 0x000fc60000000000 */
[----:B------:R-:W-:Y:S05]  /*30150*/  BRA.DIV UR4, `(.L_x_3817) ;  /* 0x000000ca04747947 */ /* 0x000fea000b800000 */
[----:B-1----:R1:W4:Y:S04]  /*30160*/  SHFL.IDX PT, R5, R4, 0x1, 0x1c1f ;  /* 0x003c1f0004057f89 */ /* 0x00232800000e0000 */
[----:B--23--:R1:W2:Y:S02]  /*30170*/  SHFL.IDX PT, R14, R3, 0x1, 0x1c1f ;  /* 0x003c1f00030e7f89 */ /* 0x00c2a400000e0000 */
.L_x_4072:
[----:B------:R-:W-:-:S13]  /*30180*/  ISETP.GE.AND P0, PT, R25, R0, PT ;  /* 0x000000001900720c */ /* 0x000fda0003f06270 */
[----:B------:R-:W-:Y:S05]  /*30190*/  @P0 BRA `(.L_x_3813) ;  /* 0x0000001800e00947 */ /* 0x000fea0003800000 */
[----:B------:R-:W3:Y:S01]  /*301a0*/  LDC R0, c[0x0][0xbc8] ;  /* 0x0002f200ff007b82 */ /* 0x000ee20000000800 */
[----:B------:R-:W5:Y:S04]  /*301b0*/  LDL R49, [R1+0x46c] ;  /* 0x00046c0001317983 */ /* 0x000f680000100800 */
[----:B------:R-:W5:Y:S04]  /*301c0*/  LDL R53, [R1+0x468] ;  /* 0x0004680001357983 */ /* 0x000f680000100800 */
[----:B------:R-:W5:Y:S04]  /*301d0*/  LDL R50, [R1+0x50c] ;  /* 0x00050c0001327983 */ /* 0x000f680000100800 */
[----:B------:R-:W5:Y:S04]  /*301e0*/  LDL R45, [R1+0x4fc] ;  /* 0x0004fc00012d7983 */ /* 0x000f680000100800 */
[----:B------:R-:W5:Y:S04]  /*301f0*/  LDL R42, [R1+0x4ec] ;  /* 0x0004ec00012a7983 */ /* 0x000f680000100800 */
[----:B------:R-:W5:Y:S01]  /*30200*/  LDL R46, [R1+0x500] ;  /* 0x00050000012e7983 */ /* 0x000f620000100800 */
[----:B---3--:R-:W-:-:S03]  /*30210*/  ISETP.GE.AND P0, PT, R197, R0, PT ;  /* 0x00000000c500720c */ /* 0x008fc60003f06270 */
[----:B------:R-:W3:Y:S04]  /*30220*/  LDL R40, [R1+0x4e0] ;  /* 0x0004e00001287983 */ /* 0x000ee80000100800 */
[----:B------:R-:W3:Y:S04]  /*30230*/  LDL R10, [R1+0x4f0] ;  /* 0x0004f000010a7983 */ /* 0x000ee80000100800 */
[----:B------:R-:W3:Y:S04]  /*30240*/  LDL R11, [R1+0x4d8] ;  /* 0x0004d800010b7983 */ /* 0x000ee80000100800 */
[----:B------:R-:W3:Y:S01]  /*30250*/  @!P0 LDL.64 R20, [R1+0x268] ;  /* 0x0002680001148983 */ /* 0x000ee20000100a00 */
[----:B012---:R-:W-:-:S03]  /*30260*/  @!P0 IMAD.MOV.U32 R4, RZ, RZ, R14 ;  /* 0x000000ffff048224 */ /* 0x007fc600078e000e */
[----:B------:R-:W2:Y:S01]  /*30270*/  LDL R51, [R1+0x464] ;  /* 0x0004640001337983 */ /* 0x000ea20000100800 */
[----:B----4-:R-:W-:-:S03]  /*30280*/  @!P0 IMAD.WIDE R6, R197, 0x4, R4 ;  /* 0x00000004c5068825 */ /* 0x010fc600078e0204 */
        /* <DEDUP_REMOVED lines=23> */
[----:B------:R-:W4:Y:S01]  /*30400*/  LDL R3, [R1+0x470] ;  /* 0x0004700001037983 */ /* 0x000f220000100800 */
[----:B-----5:R-:W-:-:S03]  /*30410*/  ISETP.GE.AND P1, PT, R49, R0, PT ;  /* 0x000000003100720c */ /* 0x020fc60003f26270 */
[----:B---3--:R0:W-:Y:S10]  /*30420*/  @!P0 ST.E.64 desc[UR42][R6.64], R20 ;  /* 0x0000001406008985 */ /* 0x0081f4000c101b2a */
[----:B------:R-:W3:Y:S01]  /*30430*/  @!P1 LDL.64 R8, [R1+0x278] ;  /* 0x0002780001089983 */ /* 0x000ee20000100a00 */
[----:B------:R-:W-:-:S02]  /*30440*/  ISETP.GE.AND P2, PT, R53, R0, PT ;  /* 0x000000003500720c */ /* 0x000fc40003f46270 */
[----:B------:R-:W-:-:S04]  /*30450*/  @!P1 LEA R12, P0, R49, R14, 0x2 ;  /* 0x0000000e310c9211 */ /* 0x000fc800078010ff */
[----:B------:R-:W-:Y:S01]  /*30460*/  @!P1 LEA.HI.X R13, R49, R5, R50, 0x2, P0 ;  /* 0x00000005310d9211 */ /* 0x000fe200000f1432 */
[----:B------:R-:W-:Y:S02]  /*30470*/  IMAD.MOV.U32 R49, RZ, RZ, R45 ;  /* 0x000000ffff317224 */ /* 0x000fe400078e002d */
[----:B------:R-:W-:Y:S02]  /*30480*/  IMAD.MOV.U32 R45, RZ, RZ, R42 ;  /* 0x000000ffff2d7224 */ /* 0x000fe400078e002a */
[----:B------:R-:W-:Y:S02]  /*30490*/  IMAD.MOV.U32 R50, RZ, RZ, R46 ;  /* 0x000000ffff327224 */ /* 0x000fe400078e002e */
[----:B------:R-:W-:Y:S02]  /*304a0*/  IMAD.MOV.U32 R42, RZ, RZ, R40 ;  /* 0x000000ffff2a7224 */ /* 0x000fe400078e0028 */
[----:B------:R-:W-:Y:S02]  /*304b0*/  IMAD.MOV.U32 R40, RZ, RZ, R11 ;  /* 0x000000ffff287224 */ /* 0x000fe400078e000b */
[----:B------:R-:W-:Y:S01]  /*304c0*/  IMAD.MOV.U32 R46, RZ, RZ, R10 ;  /* 0x000000ffff2e7224 */ /* 0x000fe200078e000a */
[----:B---3--:R1:W-:Y:S04]  /*304d0*/  @!P1 ST.E.64 desc[UR42][R12.64], R8 ;  /* 0x000000080c009985 */ /* 0x0083e8000c101b2a */
[----:B------:R-:W3:Y:S01]  /*304e0*/  @!P2 LDL.64 R10, [R1+0x288] ;  /* 0x00028800010aa983 */ /* 0x000ee20000100a00 */
[----:B--2---:R-:W-:Y:S01]  /*304f0*/  ISETP.GE.AND P1, PT, R51, R0, PT ;  /* 0x000000003300720c */ /* 0x004fe20003f26270 */
[----:B----4-:R-:W-:-:S02]  /*30500*/  IMAD.MOV.U32 R54, RZ, RZ, R48 ;  /* 0x000000ffff367224 */ /* 0x010fc400078e0030 */
[----:B------:R-:W-:Y:S01]  /*30510*/  IMAD.MOV.U32 R48, RZ, RZ, R18 ;  /* 0x000000ffff307224 */ /* 0x000fe200078e0012 */
[C---:B------:R-:W-:Y:S01]  /*30520*/  @!P2 LEA R18, P0, R53.reuse, R14, 0x2 ;  /* 0x0000000e3512a211 */ /* 0x040fe200078010ff */
[----:B------:R-:W-:Y:S02]  /*30530*/  IMAD.MOV.U32 R52, RZ, RZ, R47 ;  /* 0x000000ffff347224 */ /* 0x000fe400078e002f */
[----:B------:R-:W-:Y:S02]  /*30540*/  IMAD.MOV.U32 R47, RZ, RZ, R43 ;  /* 0x000000ffff2f7224 */ /* 0x000fe400078e002b */
[----:B------:R-:W-:Y:S02]  /*30550*/  IMAD.MOV.U32 R43, RZ, RZ, R36 ;  /* 0x000000ffff2b7224 */ /* 0x000fe400078e0024 */
[----:B------:R-:W-:Y:S01]  /*30560*/  IMAD.MOV.U32 R36, RZ, RZ, R19 ;  /* 0x000000ffff247224 */ /* 0x000fe200078e0013 */
[----:B------:R-:W-:-:S05]  /*30570*/  @!P2 LEA.HI.X R19, R53, R5, R54, 0x2, P0 ;  /* 0x000000053513a211 */ /* 0x000fca00000f1436 */
[----:B---3--:R2:W-:Y:S04]  /*30580*/  @!P2 ST.E.64 desc[UR42][R18.64], R10 ;  /* 0x0000000a1200a985 */ /* 0x0085e8000c101b2a */
        /* <DEDUP_REMOVED lines=132> */
[----:B------:R-:W-:Y:S02]  /*30dd0*/  @!P1 LEA.HI.X R19, R206, R5, R24, 0x2, P0 ;  /* 0x00000005ce139211 */ /* 0x000fe400000f1418 */
[-C--:B------:R-:W-:Y:S01]  /*30de0*/  ISETP.GE.AND P0, PT, R15, R0.reuse, PT ;  /* 0x000000000f00720c */ /* 0x080fe20003f06270 */
[----:B------:R-:W-:Y:S02]  /*30df0*/  BSSY B1, `(.L_x_3818) ;  /* 0x0000009000017945 */ /* 0x000fe40003800000 */
[----:B--2---:R0:W-:Y:S01]  /*30e00*/  @!P1 ST.E.64 desc[UR42][R18.64], R10 ;  /* 0x0000000a12009985 */ /* 0x0041e2000c101b2a */
[----:B------:R-:W-:-:S09]  /*30e10*/  ISETP.GE.AND P1, PT, R3, R0, PT ;  /* 0x000000000300720c */ /* 0x000fd20003f26270 */
[----:B------:R-:W-:Y:S05]  /*30e20*/  @P0 BRA `(.L_x_3819) ;  /* 0x0000000000140947 */ /* 0x000fea0003800000 */
[----:B------:R-:W2:Y:S04]  /*30e30*/  LDL R24, [R1+0x498] ;  /* 0x0004980001187983 */ /* 0x000ea80000100800 */
[----:B0-----:R-:W3:Y:S01]  /*30e40*/  LDL.64 R8, [R1+0x448] ;  /* 0x0004480001087983 */ /* 0x001ee20000100a00 */
[----:B------:R-:W-:-:S04]  /*30e50*/  LEA R6, P0, R15, R14, 0x2 ;  /* 0x0000000e0f067211 */ /* 0x000fc800078010ff */
[----:B--2---:R-:W-:-:S05]  /*30e60*/  LEA.HI.X R7, R15, R5, R24, 0x2, P0 ;  /* 0x000000050f077211 */ /* 0x004fca00000f1418 */
[----:B---3--:R1:W-:Y:S04]  /*30e70*/  ST.E.64 desc[UR42][R6.64], R8 ;  /* 0x0000000806007985 */ /* 0x0083e8000c101b2a */
.L_x_3819:
[----:B------:R-:W-:Y:S05]  /*30e80*/  BSYNC B1 ;  /* 0x0000000000017941 */ /* 0x000fea0003800000 */
.L_x_3818:
[----:B------:R-:W-:Y:S05]  /*30e90*/  @P1 BRA `(.L_x_3813) ;  /* 0x0000000c00a01947 */ /* 0x000fea0003800000 */
[----:B------:R-:W2:Y:S04]  /*30ea0*/  LDL R0, [R1+0x494] ;  /* 0x0004940001007983 */ /* 0x000ea80000100800 */
[----:B01----:R-:W3:Y:S01]  /*30eb0*/  LDL.64 R6, [R1+0x458] ;  /* 0x0004580001067983 */ /* 0x003ee20000100a00 */
[----:B------:R-:W-:-:S04]  /*30ec0*/  LEA R14, P0, R3, R14, 0x2 ;  /* 0x0000000e030e7211 */ /* 0x000fc800078010ff */
[----:B--2---:R-:W-:-:S05]  /*30ed0*/  LEA.HI.X R15, R3, R5, R0, 0x2, P0 ;  /* 0x00000005030f7211 */ /* 0x004fca00000f1400 */
[----:B---3--:R3:W-:Y:S01]  /*30ee0*/  ST.E.64 desc[UR42][R14.64], R6 ;  /* 0x000000060e007985 */ /* 0x0087e2000c101b2a */
[----:B------:R-:W-:Y:S05]  /*30ef0*/  BRA `(.L_x_3813) ;  /* 0x0000000c00887947 */ /* 0x000fea0003800000 */
.L_x_3800:
[----:B------:R-:W-:Y:S01]  /*30f00*/  ULDC.64 UR4, c[0x0][0xd08] ;  /* 0x0003420000047ab9 */ /* 0x000fe20000000a00 */
[----:B------:R-:W2:Y:S01]  /*30f10*/  LDC.64 R4, c[0x0][0xd00] ;  /* 0x00034000ff047b82 */ /* 0x000ea20000000a00 */
[----:B------:R-:W-:Y:S01]  /*30f20*/  ISETP.NE.U32.AND P0, PT, RZ, UR4, PT ;  /* 0x00000004ff007c0c */ /* 0x000fe2000bf05070 */
[----:B------:R-:W3:Y:S01]  /*30f30*/  LDL R0, [R1+0x480] ;  /* 0x0004800001007983 */ /* 0x000ee20000100800 */
[----:B------:R-:W-:Y:S02]  /*30f40*/  IMAD.MOV.U32 R3, RZ, RZ, RZ ;  /* 0x000000ffff037224 */ /* 0x000fe400078e00ff */
[----:B------:R-:W-:Y:S01]  /*30f50*/  ISETP.NE.AND.EX P1, PT, RZ, UR5, PT, P0 ;  /* 0x00000005ff007c0c */ /* 0x000fe2000bf25300 */
[----:B------:R-:W-:Y:S02]  /*30f60*/  ULDC.64 UR4, c[0x0][0xd00] ;  /* 0x0003400000047ab9 */ /* 0x000fe40000000a00 */
[----:B------:R-:W-:-:S04]  /*30f70*/  ISETP.NE.U32.AND P0, PT, RZ, UR4, PT ;  /* 0x00000004ff007c0c */ /* 0x000fc8000bf05070 */
[----:B------:R-:W-:-:S06]  /*30f80*/  ISETP.NE.AND.EX P0, PT, RZ, UR5, PT, P0 ;  /* 0x00000005ff007c0c */ /* 0x000fcc000bf05300 */
[----:B------:R-:W4:Y:S01]  /*30f90*/  @P1 LDC.64 R6, c[0x0][0xd08] ;  /* 0x00034200ff061b82 */ /* 0x000f220000000a00 */
[----:B------:R-:W-:Y:S02]  /*30fa0*/  ULDC UR4, c[0x0][0xb88] ;  /* 0x0002e20000047ab9 */ /* 0x000fe40000000800 */
[----:B------:R-:W-:Y:S02]  /*30fb0*/  IMAD.U32 R18, RZ, RZ, UR4 ;  /* 0x00000004ff127e24 */ /* 0x000fe4000f8e00ff */
[----:B--2---:R-:W-:-:S05]  /*30fc0*/  IMAD.WIDE R4, R198, 0x4, R4 ;  /* 0x00000004c6047825 */ /* 0x004fca00078e0204 */
[----:B------:R2:W5:Y:S01]  /*30fd0*/  @P0 LDG.E R3, desc[UR42][R4.64] ;  /* 0x0000002a04030981 */ /* 0x000562000c1e1900 */
[----:B----4-:R-:W-:-:S05]  /*30fe0*/  @P1 IMAD.WIDE R6, R198, 0x4, R6 ;  /* 0x00000004c6061825 */ /* 0x010fca00078e0206 */
[----:B------:R2:W5:Y:S01]  /*30ff0*/  @P1 LDG.E R18, desc[UR42][R6.64] ;  /* 0x0000002a06121981 */ /* 0x000562000c1e1900 */
[----:B------:R-:W-:Y:S02]  /*31000*/  ISETP.NE.AND P2, PT, R195, RZ, PT ;  /* 0x000000ffc300720c */ /* 0x000fe40003f45270 */
[----:B------:R-:W-:-:S11]  /*31010*/  SHF.R.S32.HI R26, RZ, 0x1f, R198 ;  /* 0x0000001fff1a7819 */ /* 0x000fd600000114c6 */
[----:B------:R-:W4:Y:S02]  /*31020*/  @!P2 LDC R195, c[0x0][0xbd4] ;  /* 0x0002f500ffc3ab82 */ /* 0x000f240000000800 */
[----:B----4-:R-:W-:Y:S02]  /*31030*/  ISETP.GT.AND P2, PT, R195, 0x1, PT ;  /* 0x00000001c300780c */ /* 0x010fe40003f44270 */
[----:B---3--:R-:W-:Y:S01]  /*31040*/  ISETP.GT.AND P3, PT, R0, 0x7f, PT ;  /* 0x0000007f0000780c */ /* 0x008fe20003f64270 */
[----:B--2---:R-:W-:-:S12]  /*31050*/  @P1 BRA `(.L_x_3820) ;  /* 0x0000000000101947 */ /* 0x004fd80003800000 */
[----:B------:R-:W-:Y:S05]  /*31060*/  @!P0 BRA `(.L_x_3820) ;  /* 0x00000000000c8947 */ /* 0x000fea0003800000 */
[----:B------:R-:W2:Y:S04]  /*31070*/  LDG.E R7, desc[UR42][R4.64] ;  /* 0x0000002a04077981 */ /* 0x000ea8000c1e1900 */
[----:B-----5:R-:W2:Y:S02]  /*31080*/  LDG.E R18, desc[UR42][R4.64+0x4] ;  /* 0x0000042a04127981 */ /* 0x020ea4000c1e1900 */
[----:B--2---:R-:W-:-:S07]  /*31090*/  IMAD.IADD R18, R18, 0x1, -R7 ;  /* 0x0000000112127824 */ /* 0x004fce00078e0a07 */
.L_x_3820:
[----:B------:R-:W-:Y:S01]  /*310a0*/  BSSY B1, `(.L_x_3821) ;  /* 0x0000036000017945 */ /* 0x000fe20003800000 */
[----:B------:R-:W-:Y:S02]  /*310b0*/  SEL R25, R198, RZ, !P0 ;  /* 0x000000ffc6197207 */ /* 0x000fe40004000000 */
[----:B------:R-:W-:Y:S02]  /*310c0*/  SEL R26, R26, RZ, !P0 ;  /* 0x000000ff1a1a7207 */ /* 0x000fe40004000000 */
[----:B-----5:R-:W-:Y:S01]  /*310d0*/  SHF.R.S32.HI R24, RZ, 0x1f, R3 ;  /* 0x0000001fff187819 */ /* 0x020fe20000011403 */
[----:B------:R-:W-:Y:S06]  /*310e0*/  @P3 BRA `(.L_x_3822) ;  /* 0x0000000000c43947 */ /* 0x000fec0003800000 */
[----:B------:R-:W2:Y:S01]  /*310f0*/  S2R R4, SR_TID.X ;  /* 0x0000000000047919 */ /* 0x000ea20000002100 */
[----:B------:R-:W3:Y:S02]  /*31100*/  LDC R29, c[0x0][0xce8] ;  /* 0x00033a00ff1d7b82 */ /* 0x000ee40000000800 */
[----:B---3--:R-:W-:Y:S01]  /*31110*/  IMAD R0, R18, R29, RZ ;  /* 0x0000001d12007224 */ /* 0x008fe200078e02ff */
[----:B--2---:R-:W-:-:S04]  /*31120*/  IADD3 R27, R194, -0x80, R4 ;  /* 0xffffff80c21b7810 */ /* 0x004fc80007ffe004 */
[----:B------:R-:W-:-:S13]  /*31130*/  ISETP.GE.AND P0, PT, R27, R0, PT ;  /* 0x000000001b00720c */ /* 0x000fda0003f06270 */
[----:B------:R-:W-:Y:S05]  /*31140*/  @P0 BRA `(.L_x_3822) ;  /* 0x0000000000ac0947 */ /* 0x000fea0003800000 */
[----:B------:R-:W-:Y:S01]  /*31150*/  IMAD.MOV.U32 R20, RZ, RZ, 0xab8 ;  /* 0x00000ab8ff147424 */ /* 0x000fe200078e00ff */
[----:B------:R-:W-:Y:S01]  /*31160*/  ISETP.GT.AND P0, PT, R195, 0x1, PT ;  /* 0x00000001c300780c */ /* 0x000fe20003f04270 */
[----:B------:R-:W2:Y:S01]  /*31170*/  LDC.64 R4, c[0x0][0xca8] ;  /* 0x00032a00ff047b82 */ /* 0x000ea20000000a00 */
[----:B------:R-:W-:Y:S01]  /*31180*/  ISETP.NE.AND P1, PT, R29, 0x1, PT ;  /* 0x000000011d00780c */ /* 0x000fe20003f25270 */
[----:B------:R-:W-:Y:S01]  /*31190*/  IMAD.MOV.U32 R19, RZ, RZ, R27 ;  /* 0x000000ffff137224 */ /* 0x000fe200078e001b */
[----:B------:R-:W-:Y:S02]  /*311a0*/  SEL R20, R20, 0xa78, P0 ;  /* 0x00000a7814147807 */ /* 0x000fe40000000000 */
[----:B------:R-:W-:-:S03]  /*311b0*/  SEL R203, R203, RZ, P0 ;  /* 0x000000ffcbcb7207 */ /* 0x000fc60000000000 */
[----:B------:R-:W3:Y:S08]  /*311c0*/  LDC.64 R10, c[0x0][R20+0x220] ;  /* 0x00008800140a7b82 */ /* 0x000ef00000000a00 */
[----:B------:R-:W4:Y:S08]  /*311d0*/  LDC.64 R14, c[0x0][R20+0x218] ;  /* 0x00008600140e7b82 */ /* 0x000f300000000a00 */
[----:B------:R-:W5:Y:S08]  /*311e0*/  LDC.64 R8, c[0x0][R20+0x228] ;  /* 0x00008a0014087b82 */ /* 0x000f700000000a00 */
[----:B------:R-:W0:Y:S08]  /*311f0*/  LDC.64 R6, c[0x0][R20+0x210] ;  /* 0x0000840014067b82 */ /* 0x000e300000000a00 */
[----:B------:R-:W1:Y:S08]  /*31200*/  @P1 LDC R0, c[0x0][0xcec] ;  /* 0x00033b00ff001b82 */ /* 0x000e700000000800 */
[----:B------:R-:W5:Y:S01]  /*31210*/  @P1 LDC R31, c[0x0][0xcf0] ;  /* 0x00033c00ff1f1b82 */ /* 0x000f620000000800 */
[----:B---3--:R-:W-:-:S07]  /*31220*/  IMAD R11, R11, R25, RZ ;  /* 0x000000190b0b7224 */ /* 0x008fce00078e02ff */
[----:B--2---:R-:W2:Y:S01]  /*31230*/  @!P0 LDC R4, c[0x0][0xc50] ;  /* 0x00031400ff048b82 */ /* 0x004ea20000000800 */
[----:B------:R-:W-:-:S04]  /*31240*/  IMAD.WIDE.U32 R12, R10, R25, RZ ;  /* 0x000000190a0c7225 */ /* 0x000fc800078e00ff */
[----:B------:R-:W-:Y:S02]  /*31250*/  IMAD R11, R10, R26, R11 ;  /* 0x0000001a0a0b7224 */ /* 0x000fe400078e020b */
[----:B-1----:R-:W-:Y:S01]  /*31260*/  @P1 IMAD.HI.U32 R0, R27, R0, RZ ;  /* 0x000000001b001227 */ /* 0x002fe200078e00ff */
        /* <DEDUP_REMOVED lines=16> */
[-C--:B0-----:R-:W-:Y:S01]  /*31370*/  IMAD R0, R7, R11.reuse, RZ ;  /* 0x0000000b07007224 */ /* 0x081fe200078e02ff */
[----:B------:R-:W-:Y:S01]  /*31380*/  SHF.R.S32.HI R13, RZ, 0x1f, R11 ;  /* 0x0000001fff0d7819 */ /* 0x000fe2000001140b */
[----:B------:R-:W-:Y:S02]  /*31390*/  IMAD.MOV.U32 R7, RZ, RZ, -0x800000 ;  /* 0xff800000ff077424 */ /* 0x000fe400078e00ff */
[----:B------:R-:W-:-:S04]  /*313a0*/  IMAD.WIDE.U32 R8, R6, R11, R8 ;  /* 0x0000000b06087225 */ /* 0x000fc800078e0008 */
[----:B------:R-:W-:Y:S01]  /*313b0*/  IMAD R13, R6, R13, R0 ;  /* 0x0000000d060d7224 */ /* 0x000fe200078e0200 */
[----:B--2---:R-:W-:-:S03]  /*313c0*/  LEA R4, P0, R8, R4, 0x2 ;  /* 0x0000000408047211 */ /* 0x004fc600078010ff */
[----:B------:R-:W-:-:S05]  /*313d0*/  IMAD.IADD R0, R9, 0x1, R13 ;  /* 0x0000000109007824 */ /* 0x000fca00078e020d */
[----:B-1----:R-:W-:-:S05]  /*313e0*/  LEA.HI.X R5, R8, R5, R0, 0x2, P0 ;  /* 0x0000000508057211 */ /* 0x002fca00000f1400 */
[----:B------:R2:W-:Y:S02]  /*313f0*/  STG.E desc[UR42][R4.64], R7 ;  /* 0x0000000704007986 */ /* 0x0005e4000c10192a */
.L_x_3822:
[----:B------:R-:W-:Y:S05]  /*31400*/  BSYNC B1 ;  /* 0x0000000000017941 */ /* 0x000fea0003800000 */
.L_x_3821:
[----:B------:R-:W-:Y:S05]  /*31410*/  @P2 BRA `(.L_x_3813) ;  /* 0x0000000800402947 */ /* 0x000fea0003800000 */
[----:B------:R-:W3:Y:S01]  /*31420*/  LDL R6, [R1+0x490] ;  /* 0x0004900001067983 */ /* 0x000ee20000100800 */
[----:B------:R-:W4:Y:S01]  /*31430*/  LDC R19, c[0x0][0xce8] ;  /* 0x00033a00ff137b82 */ /* 0x000f220000000800 */
[----:B------:R-:W-:Y:S01]  /*31440*/  ULDC.64 UR4, c[0x0][0xba0] ;  /* 0x0002e80000047ab9 */ /* 0x000fe20000000a00 */
[----:B------:R-:W-:Y:S01]  /*31450*/  ULDC.64 UR6, c[0x0][0xbf0] ;  /* 0x0002fc0000067ab9 */ /* 0x000fe20000000a00 */
[----:B------:R-:W3:Y:S01]  /*31460*/  LDL R10, [R1+0x47c] ;  /* 0x00047c00010a7983 */ /* 0x000ee20000100800 */
[----:B------:R-:W-:Y:S02]  /*31470*/  IMAD R0, R24, UR4, RZ ;  /* 0x0000000418007c24 */ /* 0x000fe4000f8e02ff */
[----:B--2---:R-:W-:-:S04]  /*31480*/  IMAD.WIDE.U32 R4, R3, UR4, RZ ;  /* 0x0000000403047c25 */ /* 0x004fc8000f8e00ff */
[----:B------:R-:W-:Y:S01]  /*31490*/  IMAD R7, R3, UR5, R0 ;  /* 0x0000000503077c24 */ /* 0x000fe2000f8e0200 */
[----:B------:R-:W-:-:S03]  /*314a0*/  ULDC.64 UR4, c[0x0][0xbe8] ;  /* 0x0002fa0000047ab9 */ /* 0x000fc60000000a00 */
[----:B------:R-:W-:Y:S02]  /*314b0*/  IMAD.IADD R5, R5, 0x1, R7 ;  /* 0x0000000105057824 */ /* 0x000fe400078e0207 */
[----:B------:R-:W-:-:S04]  /*314c0*/  IMAD.WIDE.U32 R4, R193, UR4, R4 ;  /* 0x00000004c1047c25 */ /* 0x000fc8000f8e0004 */
[----:B------:R-:W-:Y:S01]  /*314d0*/  IMAD R5, R193, UR5, R5 ;  /* 0x00000005c1057c24 */ /* 0x000fe2000f8e0205 */
[----:B------:R-:W-:Y:S01]  /*314e0*/  ULDC.64 UR4, c[0x0][0xbe0] ;  /* 0x0002f80000047ab9 */ /* 0x000fe20000000a00 */
[----:B----4-:R-:W-:Y:S01]  /*314f0*/  ISETP.NE.AND P0, PT, R19, 0x1, PT ;  /* 0x000000011300780c */ /* 0x010fe20003f05270 */
[----:B------:R-:W-:-:S12]  /*31500*/  IMAD.WIDE.U32 R4, R25, UR6, R4 ;  /* 0x0000000619047c25 */ /* 0x000fd8000f8e0004 */
[----:B------:R-:W2:Y:S08]  /*31510*/  @P0 LDC R9, c[0x0][0xcec] ;  /* 0x00033b00ff090b82 */ /* 0x000eb00000000800 */
[----:B------:R-:W4:Y:S01]  /*31520*/  @P0 LDC R11, c[0x0][0xcf0] ;  /* 0x00033c00ff0b0b82 */ /* 0x000f220000000800 */
[----:B---3--:R-:W-:Y:S02]  /*31530*/  IMAD R3, R6, 0x20, R10 ;  /* 0x0000002006037824 */ /* 0x008fe400078e020a */
[----:B------:R-:W-:-:S02]  /*31540*/  IMAD R6, R26, UR6, RZ ;  /* 0x000000061a067c24 */ /* 0x000fc4000f8e02ff */
[----:B------:R-:W-:-:S04]  /*31550*/  IMAD.IADD R8, R194, 0x1, R3 ;  /* 0x00000001c2087824 */ /* 0x000fc800078e0203 */
[----:B--2---:R-:W-:-:S04]  /*31560*/  @P0 IMAD.HI.U32 R0, R8, R9, RZ ;  /* 0x0000000908000227 */ /* 0x004fc800078e00ff */
[----:B------:R-:W-:Y:S01]  /*31570*/  IMAD.MOV.U32 R3, RZ, RZ, R8 ;  /* 0x000000ffff037224 */ /* 0x000fe200078e0008 */
[----:B----4-:R-:W-:Y:S01]  /*31580*/  @P0 SHF.R.U32.HI R3, RZ, R11, R0 ;  /* 0x0000000bff030219 */ /* 0x010fe20000011600 */
[----:B------:R-:W-:-:S03]  /*31590*/  IMAD R9, R25, UR7, R6 ;  /* 0x0000000719097c24 */ /* 0x000fc6000f8e0206 */
        /* <DEDUP_REMOVED lines=21> */
.L_x_4075:
[----:B------:R-:W-:Y:S01]  /*316f0*/  IMAD R18, R18, R19, RZ ;  /* 0x0000001312127224 */ /* 0x000fe200078e02ff */
[----:B------:R-:W-:Y:S01]  /*31700*/  BSSY B1, `(.L_x_3824) ;  /* 0x0000015000017945 */ /* 0x000fe20003800000 */
[----:B------:R-:W-:-:S05]  /*31710*/  IMAD.IADD R7, R10, 0x1, R194 ;  /* 0x000000010a077824 */ /* 0x000fca00078e02c2 */
[----:B------:R-:W-:-:S13]  /*31720*/  ISETP.GE.AND P0, PT, R7, R18, PT ;  /* 0x000000120700720c */ /* 0x000fda0003f06270 */
[----:B------:R-:W-:Y:S05]  /*31730*/  @P0 BRA `(.L_x_3825) ;  /* 0x0000000000440947 */ /* 0x000fea0003800000 */
[----:B------:R-:W-:Y:S02]  /*31740*/  ULDC UR4, c[0x0][0xbc8] ;  /* 0x0002f20000047ab9 */ /* 0x000fe40000000800 */
[----:B------:R-:W-:Y:S02]  /*31750*/  ISETP.GE.AND P3, PT, R181, UR4, PT ;  /* 0x00000004b5007c0c */ /* 0x000fe4000bf66270 */
[----:B------:R-:W-:Y:S02]  /*31760*/  ISETP.GE.AND P2, PT, R183, UR4, PT ;  /* 0x00000004b7007c0c */ /* 0x000fe4000bf46270 */
[----:B------:R-:W-:Y:S02]  /*31770*/  ISETP.GE.AND P1, PT, R182, UR4, PT ;  /* 0x00000004b6007c0c */ /* 0x000fe4000bf26270 */
[----:B------:R-:W-:-:S07]  /*31780*/  ISETP.GE.AND P0, PT, R188, UR4, PT ;  /* 0x00000004bc007c0c */ /* 0x000fce000bf06270 */
[-C--:B----4-:R-:W-:Y:S02]  /*31790*/  @!P3 LEA R8, P5, R181, R14.reuse, 0x1 ;  /* 0x0000000eb508b211 */ /* 0x090fe400078a08ff */
[----:B------:R-:W-:Y:S02]  /*317a0*/  @!P2 LEA R10, P4, R183, R14, 0x1 ;  /* 0x0000000eb70aa211 */ /* 0x000fe400078808ff */
[----:B---3--:R-:W-:Y:S02]  /*317b0*/  @!P3 LEA.HI.X R9, R181, R0, R202, 0x1, P5 ;  /* 0x00000000b509b211 */ /* 0x008fe400028f0cca */
        /* <DEDUP_REMOVED lines=9> */
.L_x_3825:
[----:B------:R-:W-:Y:S05]  /*31850*/  BSYNC B1 ;  /* 0x0000000000017941 */ /* 0x000fea0003800000 */
.L_x_3824:
[----:B------:R-:W-:-:S03]  /*31860*/  UMOV UR4, 0xffffffff ;  /* 0xffffffff00047882 */ /* 0x000fc60000000000 */
[----:B------:R-:W-:Y:S05]  /*31870*/  BRA.DIV UR4, `(.L_x_3826) ;  /* 0x000000b604287947 */ /* 0x000fea000b800000 */
[----:B---3--:R3:W0:Y:S04]  /*31880*/  SHFL.IDX PT, R0, R4, 0x1, 0x181f ;  /* 0x00381f0004007f89 */ /* 0x00862800000e0000 */
[----:B----4-:R3:W4:Y:S02]  /*31890*/  SHFL.IDX PT, R14, R3, 0x1, 0x181f ;  /* 0x00381f00030e7f89 */ /* 0x01072400000e0000 */
.L_x_4079:
[----:B------:R-:W-:Y:S01]  /*318a0*/  VIADD R5, R7, 0x20 ;  /* 0x0000002007057836 */ /* 0x000fe20000000000 */
        /* <DEDUP_REMOVED lines=20> */
.L_x_3828:
[----:B------:R-:W-:Y:S05]  /*319f0*/  BSYNC B1 ;  /* 0x0000000000017941 */ /* 0x000fea0003800000 */
.L_x_3827:
[----:B------:R-:W-:-:S03]  /*31a00*/  UMOV UR4, 0xffffffff ;  /* 0xffffffff00047882 */ /* 0x000fc60000000000 */
[----:B------:R-:W-:Y:S05]  /*31a10*/  BRA.DIV UR4, `(.L_x_3829) ;  /* 0x000000b604087947 */ /* 0x000fea000b800000 */
[----:B0-----:R0:W0:Y:S04]  /*31a20*/  SHFL.IDX PT, R0, R4, 0x2, 0x181f ;  /* 0x00581f0004007f89 */ /* 0x00102800000e0000 */
[----:B----4-:R4:W0:Y:S02]  /*31a30*/  SHFL.IDX PT, R14, R3, 0x2, 0x181f ;  /* 0x00581f00030e7f89 */ /* 0x01082400000e0000 */
.L_x_4083:
        /* <DEDUP_REMOVED lines=21> */
.L_x_3831:
[----:B------:R-:W-:Y:S05]  /*31b90*/  BSYNC B1 ;  /* 0x0000000000017941 */ /* 0x000fea0003800000 */
.L_x_3830:
[----:B------:R-:W-:-:S03]  /*31ba0*/  UMOV UR4, 0xffffffff ;  /* 0xffffffff00047882 */ /* 0x000fc60000000000 */
[----:B------:R-:W-:Y:S05]  /*31bb0*/  BRA.DIV UR4, `(.L_x_3832) ;  /* 0x000000b204e87947 */ /* 0x000fea000b800000 */
[----:B0-----:R0:W0:Y:S04]  /*31bc0*/  SHFL.IDX PT, R0, R4, 0x3, 0x181f ;  /* 0x00781f0004007f89 */ /* 0x00102800000e0000 */
[----:B------:R0:W0:Y:S02]  /*31bd0*/  SHFL.IDX PT, R14, R3, 0x3, 0x181f ;  /* 0x00781f00030e7f89 */ /* 0x00002400000e0000 */
.L_x_4087:
[----:B0-234-:R-:W-:-:S05]  /*31be0*/  VIADD R3, R7, 0x60 ;  /* 0x0000006007037836 */ /* 0x01dfca0000000000 */
[----:B------:R-:W-:-:S13]  /*31bf0*/  ISETP.GE.AND P0, PT, R3, R18, PT ;  /* 0x000000120300720c */ /* 0x000fda0003f06270 */
[----:B------:R-:W-:Y:S05]  /*31c00*/  @P0 BRA `(.L_x_3813) ;  /* 0x0000000000440947 */ /* 0x000fea0003800000 */
[----:B------:R-:W-:Y:S02]  /*31c10*/  ULDC UR4, c[0x0][0xbc8] ;  /* 0x0002f20000047ab9 */ /* 0x000fe40000000800 */
[----:B------:R-:W-:Y:S02]  /*31c20*/  ISETP.GE.AND P3, PT, R181, UR4, PT ;  /* 0x00000004b5007c0c */ /* 0x000fe4000bf66270 */
[----:B------:R-:W-:Y:S02]  /*31c30*/  ISETP.GE.AND P2, PT, R183, UR4, PT ;  /* 0x00000004b7007c0c */ /* 0x000fe4000bf46270 */
[----:B------:R-:W-:Y:S02]  /*31c40*/  ISETP.GE.AND P1, PT, R182, UR4, PT ;  /* 0x00000004b6007c0c */ /* 0x000fe4000bf26270 */
[----:B------:R-:W-:-:S07]  /*31c50*/  ISETP.GE.AND P0, PT, R188, UR4, PT ;  /* 0x00000004bc007c0c */ /* 0x000fce000bf06270 */
        /* <DEDUP_REMOVED lines=12> */
.L_x_3813:
[----:B------:R-:W-:Y:S05]  /*31d20*/  BSYNC B0 ;  /* 0x0000000000007941 */ /* 0x000fea0003800000 */
.L_x_3799:
[----:B------:R-:W-:Y:S02]  /*31d30*/  ULDC UR4, c[0x0][0xd3c] ;  /* 0x00034f0000047ab9 */ /* 0x000fe40000000800 */
[----:B-1----:R-:W-:-:S13]  /*31d40*/  ISETP.GE.AND P0, PT, R91, UR4, PT ;  /* 0x000000045b007c0c */ /* 0x002fda000bf06270 */
[----:B------:R-:W-:Y:S05]  /*31d50*/  @!P0 BRA `(.L_x_3833) ;  /* 0xfffffcf800ac8947 */ /* 0x000fea000383ffff */
[----:B------:R-:W-:Y:S05]  /*31d60*/  BRA `(.L_x_3599) ;  /* 0x0000009800c47947 */ /* 0x000fea0003800000 */
.L_x_3597:
        /* <DEDUP_REMOVED lines=19> */
.L_x_3834:
        /* <DEDUP_REMOVED lines=44> */
.L_x_3838:
        /* <DEDUP_REMOVED lines=39> */
.L_x_3836:
        /* <DEDUP_REMOVED lines=12> */
.L_x_3839:
        /* <DEDUP_REMOVED lines=63> */
.L_x_3840:
        /* <DEDUP_REMOVED lines=61> */
.L_x_3841:
[----:B01----:R-:W-:-:S05]  /*32c50*/  LOP3.LUT R3, RZ, R2, RZ, 0x33, !PT ;  /* 0x00000002ff037212 */ /* 0x003fca00078e33ff */
[----:B------:R-:W-:-:S05]  /*32c60*/  IMAD.IADD R2, R4, 0x1, R3 ;  /* 0x0000000104027824 */ /* 0x000fca00078e0203 */
[----:B------:R1:W-:Y:S01]  /*32c70*/  STL [R1+0x464], R2 ;  /* 0x0004640201007387 */ /* 0x0003e20000100800 */
[----:B------:R-:W-:Y:S05]  /*32c80*/  BRA `(.L_x_3842) ;  /* 0x0000000000107947 */ /* 0x000fea0003800000 */
.L_x_3837:
[----:B------:R-:W-:Y:S01]  /*32c90*/  IMAD.U32 R2, RZ, RZ, UR6 ;  /* 0x00000006ff027e24 */ /* 0x000fe2000f8e00ff */
[----:B------:R0:W-:Y:S04]  /*32ca0*/  STL [R1+0x464], RZ ;  /* 0x000464ff01007387 */ /* 0x0001e80000100800 */
[----:B------:R0:W-:Y:S04]  /*32cb0*/  STL [R1+0x468], RZ ;  /* 0x000468ff01007387 */ /* 0x0001e80000100800 */
[----:B------:R0:W-:Y:S02]  /*32cc0*/  STL [R1+0x460], R2 ;  /* 0x0004600201007387 */ /* 0x0001e40000100800 */
.L_x_3842:
        /* <DEDUP_REMOVED lines=10> */
.L_x_3835:
        /* <DEDUP_REMOVED lines=8> */
[----:B-1----:R-:W1:Y:S01]  /*32df0*/  S2R R5, SR_TID.X ;  /* 0x0000000000057919 */ /* 0x002e620000002100 */
[----:B------:R-:W2:Y:S01]  /*32e00*/  S2UR UR5, SR_CgaCtaId ;  /* 0x00000000000579c3 */ /* 0x000ea20000008800 */
[----:B------:R-:W-:Y:S01]  /*32e10*/  UMOV UR4, 0x400 ;  /* 0x0000040000047882 */ /* 0x000fe20000000000 */
[----:B------:R-:W-:Y:S01]  /*32e20*/  BSSY B8, `(.L_x_3843) ;  /* 0x000086d000087945 */ /* 0x000fe20003800000 */
[----:B------:R-:W-:Y:S01]  /*32e30*/  STL [R1+0x4e0], RZ ;  /* 0x0004e0ff01007387 */ /* 0x000fe20000100800 */
[----:B------:R-:W-:Y:S01]  /*32e40*/  IMAD.MOV.U32 R19, RZ, RZ, RZ ;  /* 0x000000ffff137224 */ /* 0x000fe200078e00ff */
[----:B------:R-:W-:Y:S01]  /*32e50*/  ULDC.64 UR40, c[0x0][0x198] ;  /* 0x0000660000287ab9 */ /* 0x000fe20000000a00 */
[----:B------:R-:W-:Y:S01]  /*32e60*/  ULDC UR39, c[0x0][0xc] ;  /* 0x0000030000277ab9 */ /* 0x000fe20000000800 */
[----:B------:R-:W-:Y:S01]  /*32e70*/  STL [R1+0x470], RZ ;  /* 0x000470ff01007387 */ /* 0x000fe20000100800 */
[----:B--2---:R-:W-:-:S06]  /*32e80*/  ULEA UR4, UR5, UR4, 0x18 ;  /* 0x0000000405047291 */ /* 0x004fcc000f8ec03f */
[----:B------:R-:W-:Y:S01]  /*32e90*/  IMAD.U32 R18, RZ, RZ, UR4 ;  /* 0x00000004ff127e24 */ /* 0x000fe2000f8e00ff */
[C---:B-1----:R-:W-:Y:S01]  /*32ea0*/  LOP3.LUT R4, R5.reuse, 0x7f, RZ, 0xc0, !PT ;  /* 0x0000007f05047812 */ /* 0x042fe200078ec0ff */
[----:B---3--:R-:W-:-:S05]  /*32eb0*/  IMAD.SHL.U32 R0, R5, 0x8, RZ ;  /* 0x0000000805007824 */ /* 0x008fca00078e00ff */
        /* <DEDUP_REMOVED lines=9> */
[----:B------:R-:W-:Y:S02]  /*32f50*/  IMAD.MOV.U32 R4, RZ, RZ, 0x1 ;  /* 0x00000001ff047424 */ /* 0x000fe400078e00ff */
[----:B------:R-:W-:Y:S01]  /*32f60*/  IMAD.MOV.U32 R2, RZ, RZ, 0x1 ;  /* 0x00000001ff027424 */ /* 0x000fe200078e00ff */
[----:B------:R0:W-:Y:S04]  /*32f70*/  STL [R1+0x474], R3 ;  /* 0x0004740301007387 */ /* 0x0001e80000100800 */
[----:B------:R-:W-:Y:S04]  /*32f80*/  STL [R1+0x478], R4 ;  /* 0x0004780401007387 */ /* 0x000fe80000100800 */
[----:B------:R1:W-:Y:S01]  /*32f90*/  STL [R1+0x47c], R2 ;  /* 0x00047c0201007387 */ /* 0x0003e20000100800 */
[----:B0-----:R-:W-:-:S02]  /*32fa0*/  LOP3.LUT R3, R0, 0x40, RZ, 0xfc, !PT ;  /* 0x0000004000037812 */ /* 0x001fc400078efcff */
[C---:B-1----:R-:W-:Y:S02]  /*32fb0*/  LOP3.LUT R2, R0.reuse, 0x80, RZ, 0xfc, !PT ;  /* 0x0000008000027812 */ /* 0x042fe400078efcff */
[----:B------:R-:W-:-:S07]  /*32fc0*/  LOP3.LUT R0, R0, 0xc0, RZ, 0xfc, !PT ;  /* 0x000000c000007812 */ /* 0x000fce00078efcff */
.L_x_4009:
[----:B------:R-:W2:Y:S01]  /*32fd0*/  LDL R14, [R1+0x46c] ;  /* 0x00046c00010e7983 */ /* 0x000ea20000100800 */
[----:B------:R-:W-:Y:S05]  /*32fe0*/  YIELD ;  /* 0x0000000000007946 */ /* 0x000fea0003800000 */
[----:B------:R-:W-:Y:S01]  /*32ff0*/  ULDC.64 UR4, c[0x0][0xb20] ;  /* 0x0002c80000047ab9 */ /* 0x000fe20000000a00 */
[----:B01----:R-:W-:Y:S02]  /*33000*/  CS2R R6, SRZ ;  /* 0x0000000000067805 */ /* 0x003fe4000001ff00 */
[----:B------:R-:W-:Y:S01]  /*33010*/  ISETP.NE.U32.AND P0, PT, RZ, UR4, PT ;  /* 0x00000004ff007c0c */ /* 0x000fe2000bf05070 */
[----:B------:R-:W0:Y:S01]  /*33020*/  LDC.64 R12, c[0x0][0xaf8] ;  /* 0x0002be00ff0c7b82 */ /* 0x000e220000000a00 */
[----:B------:R-:W-:Y:S01]  /*33030*/  ULDC.64 UR6, c[0x0][0xb00] ;  /* 0x0002c00000067ab9 */ /* 0x000fe20000000a00 */
[----:B------:R-:W-:Y:S01]  /*33040*/  ULDC.64 UR8, c[0x0][0xb08] ;  /* 0x0002c20000087ab9 */ /* 0x000fe20000000a00 */
[----:B------:R-:W-:Y:S01]  /*33050*/  ISETP.NE.AND.EX P0, PT, RZ, UR5, PT, P0 ;  /* 0x00000005ff007c0c */ /* 0x000fe2000bf05300 */
[----:B------:R-:W-:-:S04]  /*33060*/  ULDC.64 UR4, c[0x0][0xb10] ;  /* 0x0002c40000047ab9 */ /* 0x000fc80000000a00 */
[----:B------:R-:W1:Y:S08]  /*33070*/  LDC.64 R4, c[0x0][0xb00] ;  /* 0x0002c000ff047b82 */ /* 0x000e700000000a00 */
        /* <DEDUP_REMOVED lines=8> */
[----:B------:R-:W-:Y:S01]  /*33100*/  ISETP.NE.U32.AND P4, PT, RZ, UR8, PT ;  /* 0x00000008ff007c0c */ /* 0x000fe2000bf85070 */
[----:B------:R-:W-:Y:S01]  /*33110*/  IMAD.MOV.U32 R8, RZ, RZ, RZ ;  /* 0x000000ffff087224 */ /* 0x000fe200078e00ff */
[----:B------:R-:W-:Y:S01]  /*33120*/  ISETP.NE.U32.AND P1, PT, RZ, UR4, PT ;  /* 0x00000004ff007c0c */ /* 0x000fe2000bf25070 */
[----:B--2---:R-:W0:Y:S01]  /*33130*/  LDC.64 R2, c[0x0][0xb08] ;  /* 0x0002c200ff027b82 */ /* 0x004e220000000a00 */
[----:B------:R-:W-:-:S02]  /*33140*/  IMAD.MOV.U32 R0, RZ, RZ, RZ ;  /* 0x000000ffff007224 */ /* 0x000fc400078e00ff */
[----:B------:R-:W-:Y:S01]  /*33150*/  ISETP.NE.AND.EX P3, PT, RZ, UR5, PT, P1 ;  /* 0x00000005ff007c0c */ /* 0x000fe2000bf65310 */
[----:B-1----:R-:W-:-:S04]  /*33160*/  IMAD.WIDE R4, R14, 0x4, R4 ;  /* 0x000000040e047825 */ /* 0x002fc800078e0204 */
        /* <DEDUP_REMOVED lines=30> */
.L_x_3844:
        /* <DEDUP_REMOVED lines=16> */
.L_x_3845:
[----:B------:R-:W-:Y:S05]  /*33450*/  @!P1 BRA `(.L_x_3846) ;  /* 0x00000000000c9947 */ /* 0x000fea0003800000 */
[----:B------:R-:W2:Y:S04]  /*33460*/  LDG.E R7, desc[UR42][R4.64] ;  /* 0x0000002a04077981 */ /* 0x000ea8000c1e1900 */
[----:B------:R-:W2:Y:S02]  /*33470*/  LDG.E R4, desc[UR42][R4.64+0x4] ;  /* 0x0000042a04047981 */ /* 0x000ea4000c1e1900 */
[----:B--2---:R-:W-:-:S07]  /*33480*/  IMAD.IADD R7, R4, 0x1, -R7 ;  /* 0x0000000104077824 */ /* 0x004fce00078e0a07 */
.L_x_3846:
        /* <DEDUP_REMOVED lines=37> */
.L_x_3849:
[----:B------:R-:W-:-:S13]  /*336e0*/  ISETP.NE.AND P0, PT, R3, 0x1, PT ;  /* 0x000000010300780c */ /* 0x000fda0003f05270 */
[----:B------:R-:W1:Y:S02]  /*336f0*/  @P0 LDC.64 R4, c[0x0][0xae0] ;  /* 0x0002b800ff040b82 */ /* 0x000e640000000a00 */
[----:B-1----:R-:W-:-:S05]  /*33700*/  @P0 IMAD.HI.U32 R4, R2, R4, RZ ;  /* 0x0000000402040227 */ /* 0x002fca00078e00ff */
[----:B------:R-:W-:-:S07]  /*33710*/  @P0 SHF.R.U32.HI R2, RZ, R5, R4 ;  /* 0x00000005ff020219 */ /* 0x000fce0000011604 */
.L_x_3850:
[----:B------:R-:W-:Y:S05]  /*33720*/  BSYNC B0 ;  /* 0x0000000000007941 */ /* 0x000fea0003800000 */
.L_x_3848:
[----:B------:R-:W-:-:S05]  /*33730*/  IMAD R2, R2, R3, R3 ;  /* 0x0000000302027224 */ /* 0x000fca00078e0203 */
[----:B------:R-:W-:-:S07]  /*33740*/  VIMNMX R8, R8, R2, PT ;  /* 0x0000000208087248 */ /* 0x000fce0003fe0100 */
.L_x_3847:
        /* <DEDUP_REMOVED lines=25> */
.L_x_3853:
[----:B------:R-:W-:-:S13]  /*338e0*/  ISETP.NE.AND P0, PT, R3, 0x1, PT ;  /* 0x000000010300780c */ /* 0x000fda0003f05270 */
[----:B------:R-:W1:Y:S02]  /*338f0*/  @P0 LDC.64 R4, c[0x0][0xae0] ;  /* 0x0002b800ff040b82 */ /* 0x000e640000000a00 */
[----:B-1----:R-:W-:-:S05]  /*33900*/  @P0 IMAD.HI.U32 R4, R2, R4, RZ ;  /* 0x0000000402040227 */ /* 0x002fca00078e00ff */
[----:B------:R-:W-:-:S07]  /*33910*/  @P0 SHF.R.U32.HI R2, RZ, R5, R4 ;  /* 0x00000005ff020219 */ /* 0x000fce0000011604 */
.L_x_3854:
[----:B------:R-:W-:Y:S05]  /*33920*/  BSYNC B0 ;  /* 0x0000000000007941 */ /* 0x000fea0003800000 */
.L_x_3852:
[----:B------:R-:W-:-:S05]  /*33930*/  IMAD R2, R2, R3, RZ ;  /* 0x0000000302027224 */ /* 0x000fca00078e02ff */
[----:B------:R-:W-:-:S07]  /*33940*/  VIMNMX R6, R6, R2, !PT ;  /* 0x0000000206067248 */ /* 0x000fce0007fe0100 */
.L_x_3851:
        /* <DEDUP_REMOVED lines=41> */
.L_x_3856:
[----:B------:R-:W-:Y:S05]  /*33be0*/  BSYNC B0 ;  /* 0x0000000000007941 */ /* 0x000fea0003800000 */
.L_x_3855:
        /* <DEDUP_REMOVED lines=25> */
.L_x_4090:
[----:B--2---:R-:W-:Y:S02]  /*33d80*/  ISETP.NE.AND P0, PT, R14, RZ, PT ;  /* 0x000000ff0e00720c */ /* 0x004fe40003f05270 */
[----:B------:R-:W-:-:S11]  /*33d90*/  PLOP3.LUT P6, PT, PT, PT, PT, 0x8, 0x0 ;  /* 0x000000000000781c */ /* 0x000fd60003fce170 */
[----:B------:R-:W-:Y:S05]  /*33da0*/  @P0 BRA `(.L_x_3860) ;  /* 0x00000000000c0947 */ /* 0x000fea0003800000 */
[----:B------:R-:W-:-:S03]  /*33db0*/  UMOV UR4, 0xffffffff ;  /* 0xffffffff00047882 */ /* 0x000fc60000000000 */
[----:B------:R-:W-:Y:S05]  /*33dc0*/  BRA.DIV UR4, `(.L_x_3861) ;  /* 0x0000009204e07947 */ /* 0x000fea000b800000 */
[----:B------:R-:W-:-:S13]  /*33dd0*/  ELECT P6, URZ, PT ;  /* 0x00000000003f782f */ /* 0x000fda00038c0000 */
.L_x_3860:
        /* <DEDUP_REMOVED lines=9> */
.L_x_4093:
[----:B------:R-:W-:Y:S05]  /*33e70*/  BSYNC B1 ;  /* 0x0000000000017941 */ /* 0x000fea0003800000 */
.L_x_3862:
[----:B------:R-:W-:Y:S04]  /*33e80*/  BSSY B1, `(.L_x_3864) ;  /* 0x000007f000017945 */ /* 0x000fe80003800000 */
[----:B------:R-:W-:Y:S05]  /*33e90*/  @!P6 BRA `(.L_x_3865) ;  /* 0x0000000400f4e947 */ /* 0x000fea0003800000 */
[----:B------:R-:W1:Y:S04]  /*33ea0*/  LDL R8, [R1+0x470] ;  /* 0x0004700001087983 */ /* 0x000e680000100800 */
[----:B------:R-:W2:Y:S01]  /*33eb0*/  LDL R7, [R1+0x47c] ;  /* 0x00047c0001077983 */ /* 0x000ea20000100800 */
[----:B------:R-:W3:Y:S01]  /*33ec0*/  S2R R6, SR_TID.X ;  /* 0x0000000000067919 */ /* 0x000ee20000002100 */
[----:B------:R-:W-:Y:S01]  /*33ed0*/  BSSY B2, `(.L_x_3866) ;  /* 0x0000007000027945 */ /* 0x000fe20003800000 */
[----:B---3--:R-:W-:-:S04]  /*33ee0*/  LOP3.LUT R6, R6, 0x7f, RZ, 0xc0, !PT ;  /* 0x0000007f06067812 */ /* 0x008fc800078ec0ff */
[----:B------:R-:W-:Y:S01]  /*33ef0*/  ISETP.NE.AND P1, PT, R6, RZ, PT ;  /* 0x000000ff0600720c */ /* 0x000fe20003f25270 */
[----:B-1----:R-:W-:Y:S01]  /*33f00*/  IMAD R5, R8, 0x8, R18 ;  /* 0x0000000808057824 */ /* 0x002fe200078e0212 */
[----:B--2---:R-:W-:-:S04]  /*33f10*/  SHF.L.U32 R10, R7, 0x1f, RZ ;  /* 0x0000001f070a7819 */ /* 0x004fc800000006ff */
[----:B------:R-:W1:Y:S02]  /*33f20*/  SYNCS.PHASECHK.TRANS64.TRYWAIT P0, [R5+URZ+0x324a0], R10 ;  /* 0x0324a00a050075a7 */ /* 0x000e64000800017f */
[----:B-1----:R-:W-:Y:S05]  /*33f30*/  @!P0 BRA `(.L_x_3867) ;  /* 0x0000009000b88947 */ /* 0x002fea0003800000 */
.L_x_4094:
[----:B------:R-:W-:Y:S05]  /*33f40*/  BSYNC B2 ;  /* 0x0000000000027941 */ /* 0x000fea0003800000 */
.L_x_3866:
        /* <DEDUP_REMOVED lines=9> */
.L_x_3869:
[----:B------:R-:W-:Y:S05]  /*33fe0*/  BSYNC B2 ;  /* 0x0000000000027941 */ /* 0x000fea0003800000 */
.L_x_3868:
        /* <DEDUP_REMOVED lines=13> */
.L_x_3870:
        /* <DEDUP_REMOVED lines=13> */
.L_x_4095:
[----:B------:R-:W-:Y:S05]  /*34190*/  BSYNC B2 ;  /* 0x0000000000027941 */ /* 0x000fea0003800000 */
.L_x_3871:
[----:B------:R-:W-:Y:S01]  /*341a0*/  BSSY B2, `(.L_x_3873) ;  /* 0x000000b000027945 */ /* 0x000fe20003800000 */
[----:B-12---:R-:W-:Y:S02]  /*341b0*/  IMAD.MOV.U32 R10, RZ, RZ, 0x0 ;  /* 0x00000000ff0a7424 */ /* 0x006fe400078e00ff */
[----:B------:R-:W-:Y:S01]  /*341c0*/  IMAD.MOV.U32 R11, RZ, RZ, 0x12f00000 ;  /* 0x12f00000ff0b7424 */ /* 0x000fe200078e00ff */
[----:B------:R-:W-:Y:S06]  /*341d0*/  @P1 BRA `(.L_x_3874) ;  /* 0x00000000001c1947 */ /* 0x000fec0003800000 */
[----:B------:R-:W1:Y:S02]  /*341e0*/  S2R R7, SR_TID.X ;  /* 0x0000000000077919 */ /* 0x000e640000002100 */
[----:B-1----:R-:W-:Y:S01]  /*341f0*/  LOP3.LUT R8, R7, 0x1f, RZ, 0xc0, !PT ;  /* 0x0000001f07087812 */ /* 0x002fe200078ec0ff */
[----:B------:R-:W-:-:S03]  /*34200*/  IMAD.MOV.U32 R7, RZ, RZ, 0xc000 ;  /* 0x0000c000ff077424 */ /* 0x000fc600078e00ff */
[----:B------:R-:W-:Y:S01]  /*34210*/  ISETP.NE.AND P0, PT, R8, RZ, PT ;  /* 0x000000ff0800720c */ /* 0x000fe20003f05270 */
[----:B------:R1:W-:-:S12]  /*34220*/  SYNCS.ARRIVE.TRANS64 RZ, [R5+URZ+0x324b0], R7 ;  /* 0x0324b00705ff79a7 */ /* 0x0003d8000800003f */
[----:B-1----:R-:W-:Y:S05]  /*34230*/  @!P0 BRA `(.L_x_3874) ;  /* 0x0000000000048947 */ /* 0x002fea0003800000 */
[----:B------:R-:W-:Y:S01]  /*34240*/  BPT.TRAP 0x1 ;  /* 0x000000040000795c */ /* 0x000fe20000300000 */
.L_x_3874:
[----:B------:R-:W-:Y:S05]  /*34250*/  BSYNC B2 ;  /* 0x0000000000027941 */ /* 0x000fea0003800000 */
.L_x_3873:
        /* <DEDUP_REMOVED lines=10> */
.L_x_3875:
        /* <DEDUP_REMOVED lines=15> */
.L_x_3876:
        /* <DEDUP_REMOVED lines=15> */
.L_x_3877:
        /* <DEDUP_REMOVED lines=15> */
.L_x_3878:
        /* <DEDUP_REMOVED lines=10> */
.L_x_3865:
[----:B------:R-:W-:Y:S05]  /*34670*/  BSYNC B1 ;  /* 0x0000000000017941 */ /* 0x000fea0003800000 */
.L_x_3864:
[----:B------:R-:W2:Y:S04]  /*34680*/  LDL.LU R10, [R1+0x470] ;  /* 0x00047000010a7983 */ /* 0x000ea80000300800 */
[----:B------:R-:W3:Y:S01]  /*34690*/  LDL.LU R8, [R1+0x47c] ;  /* 0x00047c0001087983 */ /* 0x000ee20000300800 */
[----:B-1----:R-:W-:Y:S01]  /*346a0*/  VIADD R5, R9, 0xfffffffe ;  /* 0xfffffffe09057836 */ /* 0x002fe20000000000 */
        /* <DEDUP_REMOVED lines=10> */
.L_x_3894:
[----:B------:R-:W-:Y:S05]  /*34750*/  YIELD ;  /* 0x0000000000007946 */ /* 0x000fea0003800000 */
[----:B------:R-:W-:Y:S04]  /*34760*/  BSSY B1, `(.L_x_3879) ;  /* 0x000007e000017945 */ /* 0x000fe80003800000 */
[----:B--2---:R-:W-:Y:S05]  /*34770*/  @!P6 BRA `(.L_x_3880) ;  /* 0x0000000400f0e947 */ /* 0x004fea0003800000 */
[----:B-1----:R-:W2:Y:S04]  /*34780*/  LDL R6, [R1+0x470] ;  /* 0x0004700001067983 */ /* 0x002ea80000100800 */
[----:B------:R-:W3:Y:S01]  /*34790*/  LDL R7, [R1+0x47c] ;  /* 0x00047c0001077983 */ /* 0x000ee20000100800 */
[----:B------:R-:W1:Y:S01]  /*347a0*/  S2R R8, SR_TID.X ;  /* 0x0000000000087919 */ /* 0x000e620000002100 */
[----:B------:R-:W-:Y:S01]  /*347b0*/  BSSY B2, `(.L_x_3881) ;  /* 0x0000007000027945 */ /* 0x000fe20003800000 */
[----:B-1----:R-:W-:-:S04]  /*347c0*/  LOP3.LUT R8, R8, 0x7f, RZ, 0xc0, !PT ;  /* 0x0000007f08087812 */ /* 0x002fc800078ec0ff */
[----:B------:R-:W-:Y:S01]  /*347d0*/  ISETP.NE.AND P2, PT, R8, RZ, PT ;  /* 0x000000ff0800720c */ /* 0x000fe20003f45270 */
[----:B--2---:R-:W-:Y:S01]  /*347e0*/  IMAD R6, R6, 0x8, R18 ;  /* 0x0000000806067824 */ /* 0x004fe200078e0212 */
[----:B---3--:R-:W-:-:S04]  /*347f0*/  SHF.L.U32 R7, R7, 0x1f, RZ ;  /* 0x0000001f07077819 */ /* 0x008fc800000006ff */
[----:B------:R-:W1:Y:S02]  /*34800*/  SYNCS.PHASECHK.TRANS64.TRYWAIT P1, [R6+URZ+0x324a0], R7 ;  /* 0x0324a007060075a7 */ /* 0x000e64000802017f */
[----:B-1----:R-:W-:Y:S05]  /*34810*/  @!P1 BRA `(.L_x_3882) ;  /* 0x0000008800a89947 */ /* 0x002fea0003800000 */
.L_x_4096:
[----:B------:R-:W-:Y:S05]  /*34820*/  BSYNC B2 ;  /* 0x0000000000027941 */ /* 0x000fea0003800000 */
.L_x_3881:
        /* <DEDUP_REMOVED lines=9> */
.L_x_3884:
[----:B------:R-:W-:Y:S05]  /*348c0*/  BSYNC B2 ;  /* 0x0000000000027941 */ /* 0x000fea0003800000 */
.L_x_3883:
        /* <DEDUP_REMOVED lines=12> */
.L_x_3885:
        /* <DEDUP_REMOVED lines=13> */
.L_x_4097:
[----:B------:R-:W-:Y:S05]  /*34a60*/  BSYNC B2 ;  /* 0x0000000000027941 */ /* 0x000fea0003800000 */
.L_x_3886:
        /* <DEDUP_REMOVED lines=11> */
.L_x_3889:
[----:B------:R-:W-:Y:S05]  /*34b20*/  BSYNC B2 ;  /* 0x0000000000027941 */ /* 0x000fea0003800000 */
.L_x_3888:
        /* <DEDUP_REMOVED lines=10> */
.L_x_3890:
        /* <DEDUP_REMOVED lines=15> */
.L_x_3891:
        /* <DEDUP_REMOVED lines=15> */
.L_x_3892:
        /* <DEDUP_REMOVED lines=15> */
.L_x_3893:
        /* <DEDUP_REMOVED lines=10> */
.L_x_3880:
[----:B------:R-:W-:Y:S05]  /*34f40*/  BSYNC B1 ;  /* 0x0000000000017941 */ /* 0x000fea0003800000 */
.L_x_3879:
        /* <DEDUP_REMOVED lines=8> */
[----:B---3--:R-:W-:-:S03]  /*34fd0*/  LOP3.LUT R8, R8, R7, RZ, 0x3c, !PT ;  /* 0x0000000708087212 */ /* 0x008fc600078e3cff */
[----:B------:R2:W-:Y:S04]  /*34fe0*/  STL [R1+0x470], R6 ;  /* 0x0004700601007387 */ /* 0x0005e80000100800 */
[----:B------:R2:W-:Y:S01]  /*34ff0*/  STL [R1+0x47c], R8 ;  /* 0x00047c0801007387 */ /* 0x0005e20000100800 */
[----:B------:R-:W-:Y:S05]  /*35000*/  @P2 BRA `(.L_x_3894) ;  /* 0xfffffff400d02947 */ /* 0x000fea000383ffff */
.L_x_3858:
[----:B------:R-:W-:Y:S05]  /*35010*/  BSYNC B0 ;  /* 0x0000000000007941 */ /* 0x000fea0003800000 */
.L_x_3857:
[----:B-12---:R-:W2:Y:S01]  /*35020*/  LDL R8, [R1+0x488] ;  /* 0x0004880001087983 */ /* 0x006ea20000100800 */
[----:B------:R-:W1:Y:S01]  /*35030*/  LDC R0, c[0x0][0x448] ;  /* 0x00011200ff007b82 */ /* 0x000e620000000800 */
[----:B------:R-:W-:Y:S07]  /*35040*/  @!P0 WARPSYNC.ALL ;  /* 0x0000000000008948 */ /* 0x000fee0003800000 */
[----:B------:R-:W-:Y:S01]  /*35050*/  @!P0 BAR.SYNC.DEFER_BLOCKING 0xc, 0x180 ;  /* 0x0306000000008b1d */ /* 0x000fe20000010000 */
[----:B-1----:R-:W-:-:S13]  /*35060*/  ISETP.NE.AND P1, PT, R0, 0x1, PT ;  /* 0x000000010000780c */ /* 0x002fda0003f25270 */
[----:B------:R-:W1:Y:S08]  /*35070*/  @P1 LDC R0, c[0x0][0x44c] ;  /* 0x00011300ff001b82 */ /* 0x000e700000000800 */
[----:B------:R-:W3:Y:S01]  /*35080*/  @P1 LDC R3, c[0x0][0x450] ;  /* 0x00011400ff031b82 */ /* 0x000ee20000000800 */
[----:B--2---:R-:W-:-:S04]  /*35090*/  VIADD R2, R8, 0x7f ;  /* 0x0000007f08027836 */ /* 0x004fc80000000000 */
[----:B-1----:R-:W-:-:S05]  /*350a0*/  @P1 IMAD.HI.U32 R0, R2, R0, RZ ;  /* 0x0000000002001227 */ /* 0x002fca00078e00ff */
[----:B---3--:R-:W-:-:S05]  /*350b0*/  @P1 SHF.R.U32.HI R2, RZ, R3, R0 ;  /* 0x00000003ff021219 */ /* 0x008fca0000011600 */
[----:B------:R-:W-:Y:S02]  /*350c0*/  IMAD.IADD R0, R20, 0x1, R2 ;  /* 0x0000000114007824 */ /* 0x000fe400078e0202 */
[----:B------:R-:W1:Y:S02]  /*350d0*/  LDC.64 R2, c[0x0][0xad8] ;  /* 0x0002b600ff027b82 */ /* 0x000e640000000a00 */
[----:B-1----:R-:W-:Y:S01]  /*350e0*/  ISETP.GE.AND P2, PT, R3, 0x1, PT ;  /* 0x000000010300780c */ /* 0x002fe20003f46270 */
        /* <DEDUP_REMOVED lines=13> */
.L_x_3897:
[----:B------:R-:W-:-:S13]  /*351c0*/  ISETP.NE.AND P0, PT, R3, 0x1, PT ;  /* 0x000000010300780c */ /* 0x000fda0003f05270 */
[----:B------:R-:W1:Y:S02]  /*351d0*/  @P0 LDC.64 R6, c[0x0][0xae0] ;  /* 0x0002b800ff060b82 */ /* 0x000e640000000a00 */
[----:B-1----:R-:W-:-:S05]  /*351e0*/  @P0 IMAD.HI.U32 R6, R2, R6, RZ ;  /* 0x0000000602060227 */ /* 0x002fca00078e00ff */
[----:B------:R-:W-:-:S07]  /*351f0*/  @P0 SHF.R.U32.HI R2, RZ, R7, R6 ;  /* 0x00000007ff020219 */ /* 0x000fce0000011606 */
.L_x_3898:
[----:B------:R-:W-:Y:S05]  /*35200*/  BSYNC B0 ;  /* 0x0000000000007941 */ /* 0x000fea0003800000 */
.L_x_3896:
[----:B------:R-:W-:-:S05]  /*35210*/  IMAD R2, R2, R3, R3 ;  /* 0x0000000302027224 */ /* 0x000fca00078e0203 */
[----:B------:R-:W-:-:S07]  /*35220*/  VIMNMX R5, R5, R2, PT ;  /* 0x0000000205057248 */ /* 0x000fce0003fe0100 */
.L_x_3895:
[----:B------:R-:W2:Y:S01]  /*35230*/  LDL R7, [R1+0x4e8] ;  /* 0x0004e80001077983 */ /* 0x000ea20000100800 */
[----:B------:R-:W1:Y:S01]  /*35240*/  @P1 LDC R2, c[0x0][0x44c] ;  /* 0x00011300ff021b82 */ /* 0x000e620000000800 */
[----:B------:R-:W-:Y:S01]  /*35250*/  VIADD R5, R5, 0x5f ;  /* 0x0000005f05057836 */ /* 0x000fe20000000000 */
[----:B------:R-:W-:Y:S01]  /*35260*/  ULDC UR4, c[0x0][0xad4] ;  /* 0x0002b50000047ab9 */ /* 0x000fe20000000800 */
[----:B------:R-:W-:Y:S02]  /*35270*/  IMAD.MOV.U32 R0, RZ, RZ, R8 ;  /* 0x000000ffff007224 */ /* 0x000fe400078e0008 */
[----:B------:R-:W-:-:S03]  /*35280*/  IMAD.HI R5, R5, 0x2aaaaaab, RZ ;  /* 0x2aaaaaab05057827 */ /* 0x000fc600078e02ff */
[----:B------:R-:W3:Y:S01]  /*35290*/  @P1 LDC R6, c[0x0][0x450] ;  /* 0x00011400ff061b82 */ /* 0x000ee20000000800 */
[----:B-1----:R-:W-:-:S05]  /*352a0*/  @P1 IMAD.HI.U32 R2, R8, R2, RZ ;  /* 0x0000000208021227 */ /* 0x002fca00078e00ff */
[----:B---3--:R-:W-:Y:S02]  /*352b0*/  @P1 SHF.R.U32.HI R0, RZ, R6, R2 ;  /* 0x00000006ff001219 */ /* 0x008fe40000011602 */
[----:B------:R-:W-:-:S03]  /*352c0*/  SHF.R.U32.HI R2, RZ, 0x1f, R5 ;  /* 0x0000001fff027819 */ /* 0x000fc60000011605 */
[----:B------:R-:W-:Y:S01]  /*352d0*/  IMAD.IADD R0, R17, 0x1, R0 ;  /* 0x0000000111007824 */ /* 0x000fe200078e0200 */
[----:B------:R-:W-:-:S03]  /*352e0*/  LEA.HI.SX32 R8, R5, R2, 0x1c ;  /* 0x0000000205087211 */ /* 0x000fc600078fe2ff */
[----:B------:R-:W-:Y:S02]  /*352f0*/  VIADD R2, R0, -UR4 ;  /* 0x8000000400027c36 */ /* 0x000fe40008000000 */
        /* <DEDUP_REMOVED lines=13> */
.L_x_3901:
[----:B------:R-:W-:-:S13]  /*353d0*/  ISETP.NE.AND P0, PT, R3, 0x1, PT ;  /* 0x000000010300780c */ /* 0x000fda0003f05270 */
[----:B------:R-:W1:Y:S02]  /*353e0*/  @P0 LDC.64 R6, c[0x0][0xae0] ;  /* 0x0002b800ff060b82 */ /* 0x000e640000000a00 */
[----:B-1----:R-:W-:-:S05]  /*353f0*/  @P0 IMAD.HI.U32 R6, R0, R6, RZ ;  /* 0x0000000600060227 */ /* 0x002fca00078e00ff */
[----:B------:R-:W-:-:S07]  /*35400*/  @P0 SHF.R.U32.HI R0, RZ, R7, R6 ;  /* 0x00000007ff000219 */ /* 0x000fce0000011606 */
.L_x_3902:
[----:B------:R-:W-:Y:S05]  /*35410*/  BSYNC B0 ;  /* 0x0000000000007941 */ /* 0x000fea0003800000 */
.L_x_3900:
[----:B------:R-:W-:-:S05]  /*35420*/  IMAD R0, R0, R3, RZ ;  /* 0x0000000300007224 */ /* 0x000fca00078e02ff */
[----:B------:R-:W-:-:S07]  /*35430*/  VIMNMX R2, R2, R0, !PT ;  /* 0x0000000002027248 */ /* 0x000fce0007fe0100 */
.L_x_3899:
[----:B------:R-:W-:Y:S01]  /*35440*/  IMAD.HI R2, R2, 0x2aaaaaab, RZ ;  /* 0x2aaaaaab02027827 */ /* 0x000fe200078e02ff */
[----:B------:R-:W-:Y:S01]  /*35450*/  ISETP.NE.AND P1, PT, R4, RZ, PT ;  /* 0x000000ff0400720c */ /* 0x000fe20003f25270 */
[----:B------:R1:W-:Y:S01]  /*35460*/  STL [R1+0x4ac], RZ ;  /* 0x0004acff01007387 */ /* 0x0003e20000100800 */
[----:B------:R-:W-:Y:S02]  /*35470*/  BSSY B0, `(.L_x_3903) ;  /* 0x0000024000007945 */ /* 0x000fe40003800000 */
[----:B------:R-:W-:-:S04]  /*35480*/  SHF.R.U32.HI R0, RZ, 0x1f, R2 ;  /* 0x0000001fff007819 */ /* 0x000fc80000011602 */
[----:B------:R-:W-:-:S04]  /*35490*/  LEA.HI.SX32 R0, R2, R0, 0x1c ;  /* 0x0000000002007211 */ /* 0x000fc800078fe2ff */
[----:B------:R-:W-:Y:S01]  /*354a0*/  VIMNMX R9, RZ, R0, !PT ;  /* 0x00000000ff097248 */ /* 0x000fe20007fe0100 */
[----:B------:R-:W2:Y:S03]  /*354b0*/  @!P1 LDC R4, c[0x0][0xae8] ;  /* 0x0002ba00ff049b82 */ /* 0x000ea60000000800 */
[----:B------:R-:W-:Y:S01]  /*354c0*/  ISETP.GT.AND P0, PT, R5, R9, PT ;  /* 0x000000090500720c */ /* 0x000fe20003f04270 */
[----:B------:R1:W-:-:S12]  /*354d0*/  STL [R1+0x4a8], R9 ;  /* 0x0004a80901007387 */ /* 0x0003d80000100800 */
[----:B-1----:R-:W-:Y:S05]  /*354e0*/  @!P0 BRA `(.L_x_3904) ;  /* 0x0000000000708947 */ /* 0x002fea0003800000 */
        /* <DEDUP_REMOVED lines=28> */
.L_x_3904:
[----:B------:R-:W-:Y:S05]  /*356b0*/  BSYNC B0 ;  /* 0x0000000000007941 */ /* 0x000fea0003800000 */
.L_x_3903:
[----:B------:R-:W3:Y:S04]  /*356c0*/  LDL R0, [R1+0x4ac] ;  /* 0x0004ac0001007983 */ /* 0x000ee80000100800 */
[----:B-1----:R-:W3:Y:S01]  /*356d0*/  LDL R2, [R1+0x4e4] ;  /* 0x0004e40001027983 */ /* 0x002ee20000100800 */
[----:B------:R-:W-:Y:S01]  /*356e0*/  BSSY B7, `(.L_x_3905) ;  /* 0x00004c2000077945 */ /* 0x000fe20003800000 */
[----:B---3--:R-:W-:-:S05]  /*356f0*/  IMAD R2, R2, R0, R9 ;  /* 0x0000000002027224 */ /* 0x008fca00078e0209 */
[----:B------:R-:W-:Y:S01]  /*35700*/  VIADDMNMX R0, R2, R0, R5, PT ;  /* 0x0000000002007246 */ /* 0x000fe20003800105 */
        /* <DEDUP_REMOVED lines=10> */
[----:B--2---:R-:W2:Y:S01]  /*357b0*/  LDC.64 R4, c[0x0][0xd60] ;  /* 0x00035800ff047b82 */ /* 0x004ea20000000a00 */
[----:B------:R-:W1:Y:S08]  /*357c0*/  FLO.U32 R0, UR4 ;  /* 0x0000000400007d00 */ /* 0x000e7000080e0000 */
[----:B------:R-:W2:Y:S01]  /*357d0*/  POPC R2, UR4 ;  /* 0x0000000400027d09 */ /* 0x000ea20008000000 */
[----:B-1----:R-:W-:-:S13]  /*357e0*/  ISETP.EQ.U32.AND P0, PT, R0, R3, PT ;  /* 0x000000030000720c */ /* 0x002fda0003f02070 */
[----:B--2---:R-:W2:Y:S01]  /*357f0*/  @P0 ATOMG.E.ADD.STRONG.GPU PT, R5, desc[UR42][R4.64], R2 ;  /* 0x00000002040509a8 */ /* 0x004ea200081ee1ea */
[----:B------:R-:W1:Y:S02]  /*35800*/  S2R R3, SR_LTMASK ;  /* 0x0000000000037919 */ /* 0x000e640000003900 */
[----:B-1----:R-:W-:-:S06]  /*35810*/  LOP3.LUT R3, R3, UR4, RZ, 0xc0, !PT ;  /* 0x0000000403037c12 */ /* 0x002fcc000f8ec0ff */
[----:B------:R-:W1:Y:S01]  /*35820*/  POPC R3, R3 ;  /* 0x0000000300037309 */ /* 0x000e620000000000 */
[----:B--2---:R-:W1:Y:S02]  /*35830*/  SHFL.IDX PT, R0, R5, R0, 0x1f ;  /* 0x00001f0005007589 */ /* 0x004e6400000e0000 */
[----:B-1----:R-:W-:-:S05]  /*35840*/  IADD3 R0, R0, UR39, R3 ;  /* 0x0000002700007c10 */ /* 0x002fca000fffe003 */
[----:B------:R4:W-:Y:S01]  /*35850*/  STL [R1+0x460], R0 ;  /* 0x0004600001007387 */ /* 0x0009e20000100800 */
[----:B------:R-:W-:Y:S05]  /*35860*/  BRA `(.L_x_3907) ;  /* 0x0000004800a47947 */ /* 0x000fea0003800000 */
.L_x_3906:
        /* <DEDUP_REMOVED lines=20> */
.L_x_3909:
[----:B------:R-:W-:Y:S05]  /*359b0*/  BSYNC B6 ;  /* 0x0000000000067941 */ /* 0x000fea0003800000 */
.L_x_3908:
        /* <DEDUP_REMOVED lines=9> */
[----:B--2---:R-:W-:Y:S02]  /*35a50*/  IMAD.U32 R4, RZ, RZ, UR6 ;  /* 0x00000006ff047e24 */ /* 0x004fe4000f8e00ff */
[----:B------:R-:W-:Y:S02]  /*35a60*/  IMAD.U32 R5, RZ, RZ, UR7 ;  /* 0x00000007ff057e24 */ /* 0x000fe4000f8e00ff */
        /* <DEDUP_REMOVED lines=8> */
[----:B0--3--:R-:W-:Y:S05]  /*35af0*/  CALL.ABS.NOINC R2 ;  /* 0x0000000002007343 */ /* 0x009fea0003c00000 */
.L_x_3912:
        /* <DEDUP_REMOVED lines=15> */
.L_x_3911:
[----:B------:R-:W-:Y:S05]  /*35bf0*/  BSYNC B6 ;  /* 0x0000000000067941 */ /* 0x000fea0003800000 */
.L_x_3910:
[----:B------:R-:W3:Y:S01]  /*35c00*/  LDL R0, [R1+0x46c] ;  /* 0x00046c0001007983 */ /* 0x000ee20000100800 */
[----:B------:R-:W-:Y:S02]  /*35c10*/  ULDC.64 UR4, c[0x0][0xaf0] ;  /* 0x0002bc0000047ab9 */ /* 0x000fe40000000a00 */
[----:B------:R-:W-:Y:S01]  /*35c20*/  ISETP.NE.U32.AND P0, PT, RZ, UR4, PT ;  /* 0x00000004ff007c0c */ /* 0x000fe2000bf05070 */
[----:B------:R-:W4:Y:S03]  /*35c30*/  LDL R17, [R1+0x4b0] ;  /* 0x0004b00001117983 */ /* 0x000f260000100800 */
[----:B------:R-:W-:Y:S01]  /*35c40*/  ISETP.NE.AND.EX P0, PT, RZ, UR5, PT, P0 ;  /* 0x00000005ff007c0c */ /* 0x000fe2000bf05300 */
[----:B------:R-:W-:-:S12]  /*35c50*/  ULDC.64 UR4, c[0x0][0xb00] ;  /* 0x0002c00000047ab9 */ /* 0x000fd80000000a00 */
[----:B------:R-:W1:Y:S01]  /*35c60*/  @P0 LDC.64 R2, c[0x0][0xaf0] ;  /* 0x0002bc00ff020b82 */ /* 0x000e620000000a00 */
[----:B---3--:R-:W-:Y:S02]  /*35c70*/  IMAD.MOV.U32 R7, RZ, RZ, R0 ;  /* 0x000000ffff077224 */ /* 0x008fe400078e0000 */
[----:B-1----:R-:W-:-:S05]  /*35c80*/  @P0 IMAD.WIDE R2, R0, 0x4, R2 ;  /* 0x0000000400020825 */ /* 0x002fca00078e0202 */
[----:B------:R1:W3:Y:S01]  /*35c90*/  @P0 LDG.E R7, desc[UR42][R2.64] ;  /* 0x0000002a02070981 */ /* 0x0002e2000c1e1900 */
[----:B----4-:R-:W-:Y:S01]  /*35ca0*/  VIADD R0, R17, 0xffffffff ;  /* 0xffffffff11007836 */ /* 0x010fe20000000000 */
[----:B-1----:R-:W1:Y:S02]  /*35cb0*/  LDC.64 R2, c[0x0][0x418] ;  /* 0x00010600ff027b82 */ /* 0x002e640000000a00 */
[----:B-1----:R-:W-:Y:S01]  /*35cc0*/  LOP3.LUT P0, RZ, R2, UR4, RZ, 0xfc, !PT ;  /* 0x0000000402ff7c12 */ /* 0x002fe2000f80fcff */
[----:B------:R-:W-:-:S03]  /*35cd0*/  UMOV UR4, 0xffffffff ;  /* 0xffffffff00047882 */ /* 0x000fc60000000000 */
[----:B------:R-:W-:Y:S02]  /*35ce0*/  LOP3.LUT P0, RZ, R3, UR5, RZ, 0xfc, P0 ;  /* 0x0000000503ff7c12 */ /* 0x000fe4000800fcff */
[----:B---3--:R-:W-:Y:S01]  /*35cf0*/  SHF.R.S32.HI R8, RZ, 0x1f, R7 ;  /* 0x0000001fff087819 */ /* 0x008fe20000011407 */
[----:B------:R1:W-:Y:S01]  /*35d00*/  STL [R1+0x464], R7 ;  /* 0x0004640701007387 */ /* 0x0003e20000100800 */
[----:B------:R-:W-:-:S03]  /*35d10*/  SEL R17, R7, RZ, !P0 ;  /* 0x000000ff07117207 */ /* 0x000fc60004000000 */
[----:B------:R1:W-:Y:S01]  /*35d20*/  STL [R1+0x468], R8 ;  /* 0x0004680801007387 */ /* 0x0003e20000100800 */
[----:B------:R-:W-:Y:S05]  /*35d30*/  BRA.DIV UR4, `(.L_x_3913) ;  /* 0x0000007604887947 */ /* 0x000fea000b800000 */
[----:B--2---:R-:W2:Y:S02]  /*35d40*/  S2R R4, SR_TID.X ;  /* 0x0000000000047919 */ /* 0x004ea40000002100 */
[----:B--2---:R-:W-:-:S04]  /*35d50*/  SHF.R.U32.HI R4, RZ, 0x5, R4 ;  /* 0x00000005ff047819 */ /* 0x004fc80000011604 */
[----:B------:R-:W-:-:S05]  /*35d60*/  LOP3.LUT R4, R4, 0x3, RZ, 0xc0, !PT ;  /* 0x0000000304047812 */ /* 0x000fca00078ec0ff */
[----:B------:R2:W3:Y:S02]  /*35d70*/  SHFL.IDX PT, R14, R4, RZ, 0x1f ;  /* 0x00001fff040e7589 */ /* 0x0004e400000e0000 */
.L_x_4100:
        /* <DEDUP_REMOVED lines=11> */
.L_x_4103:
        /* <DEDUP_REMOVED lines=24> */
.L_x_3916:
[----:B--2---:R-:W2:Y:S01]  /*35fb0*/  LDL R2, [R1+0x478] ;  /* 0x0004780001027983 */ /* 0x004ea20000100800 */
[----:B---3--:R-:W-:Y:S01]  /*35fc0*/  IMAD R0, R19, 0x8, R18 ;  /* 0x0000000813007824 */ /* 0x008fe200078e0212 */
[----:B--2---:R-:W-:-:S04]  /*35fd0*/  SHF.L.U32 R2, R2, 0x1f, RZ ;  /* 0x0000001f02027819 */ /* 0x004fc800000006ff */
[----:B------:R-:W2:Y:S02]  /*35fe0*/  SYNCS.PHASECHK.TRANS64.TRYWAIT P0, [R0+URZ+0x32440], R2 ;  /* 0x03244002000075a7 */ /* 0x000ea4000800017f */
[----:B--2---:R-:W-:Y:S05]  /*35ff0*/  @!P0 BRA `(.L_x_3917) ;  /* 0x00000074002c8947 */ /* 0x004fea0003800000 */
.L_x_4104:
        /* <DEDUP_REMOVED lines=11> */
.L_x_3918:
        /* <DEDUP_REMOVED lines=24> */
.L_x_3914:
[----:B--2---:R-:W2:Y:S04]  /*36230*/  LDL R2, [R1+0x46c] ;  /* 0x00046c0001027983 */ /* 0x004ea80000100800 */
[----:B------:R-:W4:Y:S01]  /*36240*/  LDL R3, [R1+0x498] ;  /* 0x0004980001037983 */ /* 0x000f220000100800 */
[----:B------:R-:W-:Y:S05]  /*36250*/  WARPSYNC.ALL ;  /* 0x0000000000007948 */ /* 0x000fea0003800000 */
[----:B------:R-:W-:Y:S01]  /*36260*/  ULDC.64 UR4, c[0x0][0xaf8] ;  /* 0x0002be0000047ab9 */ /* 0x000fe20000000a00 */
[----:B---3--:R-:W-:Y:S01]  /*36270*/  VIADD R0, R18, 0x18400 ;  /* 0x0001840012007836 */ /* 0x008fe20000000000 */
[----:B------:R-:W-:Y:S01]  /*36280*/  BAR.SYNC.DEFER_BLOCKING 0x8, 0x180 ;  /* 0x0206000000007b1d */ /* 0x000fe20000010000 */
[----:B------:R-:W-:-:S03]  /*36290*/  ISETP.NE.U32.AND P0, PT, RZ, UR4, PT ;  /* 0x00000004ff007c0c */ /* 0x000fc6000bf05070 */
[----:B------:R-:W-:Y:S02]  /*362a0*/  LOP3.LUT P1, RZ, R0, 0x3ff, RZ, 0xc0, !PT ;  /* 0x000003ff00ff7812 */ /* 0x000fe4000782c0ff */
[----:B------:R-:W-:Y:S01]  /*362b0*/  ISETP.NE.AND.EX P0, PT, RZ, UR5, PT, P0 ;  /* 0x00000005ff007c0c */ /* 0x000fe2000bf05300 */
[----:B------:R-:W-:Y:S01]  /*362c0*/  BSSY B6, `(.L_x_3919) ;  /* 0x0000019000067945 */ /* 0x000fe20003800000 */
[----:B--2---:R-:W-:-:S04]  /*362d0*/  SHF.R.S32.HI R0, RZ, 0x1f, R2 ;  /* 0x0000001fff007819 */ /* 0x004fc80000011402 */
[----:B------:R-:W-:Y:S02]  /*362e0*/  SEL R4, R0, RZ, !P0 ;  /* 0x000000ff00047207 */ /* 0x000fe40004000000 */
[----:B----4-:R-:W-:Y:S02]  /*362f0*/  SHF.R.S32.HI R3, RZ, 0x1f, R3 ;  /* 0x0000001fff037819 */ /* 0x010fe40000011403 */
        /* <DEDUP_REMOVED lines=20> */
[----:B0-2---:R-:W-:Y:S05]  /*36440*/  CALL.ABS.NOINC R2 ;  /* 0x0000000002007343 */ /* 0x005fea0003c00000 */
.L_x_3920:
[----:B------:R-:W-:Y:S05]  /*36450*/  BSYNC B6 ;  /* 0x0000000000067941 */ /* 0x000fea0003800000 */
.L_x_3919:
[----:B------:R-:W3:Y:S01]  /*36460*/  LDL R11, [R1+0x488] ;  /* 0x00048800010b7983 */ /* 0x000ee20000100800 */
[----:B-1----:R-:W1:Y:S01]  /*36470*/  LDC R7, c[0x0][0x448] ;  /* 0x00011200ff077b82 */ /* 0x002e620000000800 */
[----:B------:R-:W-:Y:S01]  /*36480*/  ULDC.64 UR4, c[0x0][0x298] ;  /* 0x0000a60000047ab9 */ /* 0x000fe20000000a00 */
[----:B------:R-:W-:Y:S01]  /*36490*/  ULDC.64 UR6, c[0x0][0x280] ;  /* 0x0000a00000067ab9 */ /* 0x000fe20000000a00 */
[----:B--2---:R-:W2:Y:S04]  /*364a0*/  LDL R4, [R1+0x4b8] ;  /* 0x0004b80001047983 */ /* 0x004ea80000100800 */
        /* <DEDUP_REMOVED lines=12> */
[----:B---3--:R-:W-:-:S04]  /*36570*/  IMAD.IADD R5, R0, 0x1, R11 ;  /* 0x0000000100057824 */ /* 0x008fc800078e020b */
[----:B0-----:R-:W-:-:S04]  /*36580*/  @P0 IMAD.HI.U32 R2, R5, R2, RZ ;  /* 0x0000000205020227 */ /* 0x001fc800078e00ff */
[----:B------:R-:W-:Y:S01]  /*36590*/  IMAD.MOV.U32 R0, RZ, RZ, R5 ;  /* 0x000000ffff007224 */ /* 0x000fe200078e0005 */
[----:B-1----:R-:W-:Y:S01]  /*365a0*/  @P0 SHF.R.U32.HI R0, RZ, R3, R2 ;  /* 0x00000003ff000219 */ /* 0x002fe20000011602 */
[----:B--2---:R-:W-:-:S04]  /*365b0*/  IMAD R2, R4, UR4, RZ ;  /* 0x0000000404027c24 */ /* 0x004fc8000f8e02ff */
        /* <DEDUP_REMOVED lines=40> */
[----:B------:R-:W0:Y:S04]  /*36840*/  SHFL.IDX PT, R5, R3, RZ, 0x181f ;  /* 0x00181fff03057589 */ /* 0x000e2800000e0000 */
[----:B------:R-:W1:Y:S01]  /*36850*/  SHFL.IDX PT, R4, R2, RZ, 0x181f ;  /* 0x00181fff02047589 */ /* 0x000e6200000e0000 */
[----:B--2---:R-:W-:-:S03]  /*36860*/  IMAD R0, R11, R7, RZ ;  /* 0x000000070b007224 */ /* 0x004fc600078e02ff */
[----:B------:R-:W-:Y:S01]  /*36870*/  SHFL.IDX PT, R7, R2, 0x1, 0x181f ;  /* 0x00381f0002077f89 */ /* 0x000fe200000e0000 */
[----:B---3--:R-:W-:-:S03]  /*36880*/  IMAD.IADD R10, R10, 0x1, R6 ;  /* 0x000000010a0a7824 */ /* 0x008fc600078e0206 */
[----:B------:R-:W2:Y:S01]  /*36890*/  SHFL.IDX PT, R6, R3, 0x1, 0x181f ;  /* 0x00381f0003067f89 */ /* 0x000ea200000e0000 */
[C---:B------:R-:W-:Y:S01]  /*368a0*/  VIADD R11, R10.reuse, 0x10 ;  /* 0x000000100a0b7836 */ /* 0x040fe20000000000 */
[CC--:B------:R-:W-:Y:S02]  /*368b0*/  ISETP.GE.AND P1, PT, R10.reuse, R0.reuse, PT ;  /* 0x000000000a00720c */ /* 0x0c0fe40003f26270 */
[----:B------:R-:W-:Y:S02]  /*368c0*/  STL [R1+0x488], R10 ;  /* 0x0004880a01007387 */ /* 0x000fe40000100800 */
[----:B------:R-:W-:Y:S02]  /*368d0*/  ISETP.GE.AND P2, PT, R11, R0, PT ;  /* 0x000000000b00720c */ /* 0x000fe40003f46270 */
[----:B------:R3:W-:Y:S07]  /*368e0*/  STL [R1+0x4c0], R11 ;  /* 0x0004c00b01007387 */ /* 0x0007ee0000100800 */
[----:B0-----:R-:W-:Y:S01]  /*368f0*/  @!P1 LEA R5, P3, R9, R5, 0x1 ;  /* 0x0000000509059211 */ /* 0x001fe200078608ff */
[----:B---3--:R-:W-:-:S04]  /*36900*/  VIADD R11, R10, 0x20 ;  /* 0x000000200a0b7836 */ /* 0x008fc80000000000 */
        /* <DEDUP_REMOVED lines=65> */
[----:B------:R0:W-:Y:S04]  /*36d20*/  @!P1 LDGSTS.E.BYPASS.LTC128B.128 [R8+0x1b400], desc[UR42][R4.64], !P0 ;  /* 0x1b40000004089fae */ /* 0x0001e8000c101d6a */
[----:B01----:R0:W2:Y:S02]  /*36d30*/  SHFL.IDX PT, R4, R2, 0x7, 0x181f ;  /* 0x00f81f0002047f89 */ /* 0x0030a400000e0000 */
.L_x_4121:
[----:B0-----:R-:W3:Y:S02]  /*36d40*/  LDL R2, [R1+0x488] ;  /* 0x0004880001027983 */ /* 0x001ee40000100800 */
[----:B---3--:R-:W-:-:S05]  /*36d50*/  VIADD R2, R2, 0x70 ;  /* 0x0000007002027836 */ /* 0x008fca0000000000 */
[----:B------:R-:W-:Y:S01]  /*36d60*/  ISETP.GE.AND P1, PT, R2, R0, PT ;  /* 0x000000000200720c */ /* 0x000fe20003f26270 */
[----:B------:R0:W-:-:S12]  /*36d70*/  STL [R1+0x4dc], R2 ;  /* 0x0004dc0201007387 */ /* 0x0001d80000100800 */
[----:B0-----:R-:W-:-:S05]  /*36d80*/  @!P1 LEA R2, P2, R9, R3, 0x1 ;  /* 0x0000000309029211 */ /* 0x001fca00078408ff */
[----:B--2---:R-:W-:-:S05]  /*36d90*/  @!P1 IMAD.X R3, RZ, RZ, R4, P2 ;  /* 0x000000ffff039224 */ /* 0x004fca00010e0604 */
[----:B------:R-:W-:Y:S01]  /*36da0*/  @!PT LDS RZ, [RZ] ;  /* 0x00000000fffff984 */ /* 0x000fe20000000800 */
[----:B------:R-:W-:Y:S01]  /*36db0*/  @!PT LDS RZ, [RZ] ;  /* 0x00000000fffff984 */ /* 0x000fe20000000800 */
[----:B------:R-:W-:Y:S01]  /*36dc0*/  @!PT LDS RZ, [RZ] ;  /* 0x00000000fffff984 */ /* 0x000fe20000000800 */
[----:B------:R0:W-:Y:S01]  /*36dd0*/  @!P1 LDGSTS.E.BYPASS.LTC128B.128 [R8+0x1bc00], desc[UR42][R2.64], !P0 ;  /* 0x1bc0000002089fae */ /* 0x0001e2000c101d6a */
[----:B------:R-:W-:Y:S01]  /*36de0*/  PLOP3.LUT P0, PT, PT, PT, PT, 0x80, 0x0 ;  /* 0x000000000000781c */ /* 0x000fe20003f0f070 */
[----:B------:R-:W-:-:S12]  /*36df0*/  NOP ;  /* 0x0000000000007918 */ /* 0x000fd80000000000 */
.L_x_3922:
        /* <DEDUP_REMOVED lines=37> */
.L_x_3924:
[----:B------:R-:W-:Y:S05]  /*37050*/  BSYNC B6 ;  /* 0x0000000000067941 */ /* 0x000fea0003800000 */
.L_x_3923:
        /* <DEDUP_REMOVED lines=144> */
[----:B------:R2:W3:Y:S04]  /*37960*/  SHFL.IDX PT, R6, R0, 0x7, 0x181f ;  /* 0x00f81f0000067f89 */ /* 0x0004e800000e0000 */
[----:B------:R2:W-:Y:S04]  /*37970*/  @!P4 LDGSTS.E.BYPASS.LTC128B.128 [R9+0x25400], desc[UR42][R4.64], !P3 ;  /* 0x254000000409cfae */ /* 0x0005e8000d901d6a */
[----:B------:R2:W-:Y:S04]  /*37980*/  @!P4 LDGSTS.E.BYPASS.LTC128B.128 [R9+0x29400], desc[UR42][R4.64+0x80], !P2 ;  /* 0x294000800409cfae */ /* 0x0005e8000d101d6a */
[----:B------:R2:W-:Y:S04]  /*37990*/  @!P4 LDGSTS.E.BYPASS.LTC128B.128 [R9+0x2d400], desc[UR42][R4.64+0x100], !P1 ;  /* 0x2d4001000409cfae */ /* 0x0005e8000c901d6a */
[----:B-1----:R2:W-:Y:S02]  /*379a0*/  @!P4 LDGSTS.E.BYPASS.LTC128B.128 [R9+0x31400], desc[UR42][R4.64+0x180], !P0 ;  /* 0x314001800409cfae */ /* 0x0025e4000c101d6a */
.L_x_4139:
[----:B--2---:R-:W2:Y:S01]  /*379b0*/  LDL.LU R0, [R1+0x4dc] ;  /* 0x0004dc0001007983 */ /* 0x004ea20000300800 */
[----:B------:R-:W-:Y:S01]  /*379c0*/  BSSY B0, `(.L_x_3926) ;  /* 0x000000d000007945 */ /* 0x000fe20003800000 */
[----:B--2---:R-:W-:-:S13]  /*379d0*/  ISETP.GE.AND P4, PT, R0, R3, PT ;  /* 0x000000030000720c */ /* 0x004fda0003f86270 */
[----:B------:R-:W-:Y:S05]  /*379e0*/  @P4 BRA `(.L_x_3927) ;  /* 0x0000000000284947 */ /* 0x000fea0003800000 */
[----:B------:R-:W2:Y:S01]  /*379f0*/  LDL R0, [R1+0x474] ;  /* 0x0004740001007983 */ /* 0x000ea20000100800 */
[----:B------:R-:W-:-:S05]  /*37a00*/  LEA R2, P4, R8, R2, 0x1 ;  /* 0x0000000208027211 */ /* 0x000fca00078808ff */
[----:B---3--:R-:W-:-:S05]  /*37a10*/  IMAD.X R3, RZ, RZ, R6, P4 ;  /* 0x000000ffff037224 */ /* 0x008fca00020e0606 */
[----:B------:R-:W-:Y:S01]  /*37a20*/  @!PT LDS RZ, [RZ] ;  /* 0x00000000fffff984 */ /* 0x000fe20000000800 */
[----:B------:R-:W-:Y:S01]  /*37a30*/  @!PT LDS RZ, [RZ] ;  /* 0x00000000fffff984 */ /* 0x000fe20000000800 */
[----:B------:R-:W-:Y:S01]  /*37a40*/  @!PT LDS RZ, [RZ] ;  /* 0x00000000fffff984 */ /* 0x000fe20000000800 */
[----:B--2---:R1:W-:Y:S04]  /*37a50*/  LDGSTS.E.BYPASS.LTC128B.128 [R0+0x25c00], desc[UR42][R2.64], !P3 ;  /* 0x25c0000002007fae */ /* 0x0043e8000d901d6a */
[----:B------:R1:W-:Y:S04]  /*37a60*/  LDGSTS.E.BYPASS.LTC128B.128 [R0+0x29c00], desc[UR42][R2.64+0x80], !P2 ;  /* 0x29c0008002007fae */ /* 0x0003e8000d101d6a */
[----:B------:R1:W-:Y:S04]  /*37a70*/  LDGSTS.E.BYPASS.LTC128B.128 [R0+0x2dc00], desc[UR42][R2.64+0x100], !P1 ;  /* 0x2dc0010002007fae */ /* 0x0003e8000c901d6a */
[----:B------:R1:W-:Y:S02]  /*37a80*/  LDGSTS.E.BYPASS.LTC128B.128 [R0+0x31c00], desc[UR42][R2.64+0x180], !P0 ;  /* 0x31c0018002007fae */ /* 0x0003e4000c101d6a */
.L_x_3927:
[----:B------:R-:W-:Y:S05]  /*37a90*/  BSYNC B0 ;  /* 0x0000000000007941 */ /* 0x000fea0003800000 */
.L_x_3926:
[----:B------:R-:W-:Y:S01]  /*37aa0*/  NOP ;  /* 0x0000000000007918 */ /* 0x000fe20000000000 */
[----:B------:R-:W-:-:S13]  /*37ab0*/  PLOP3.LUT P0, PT, PT, PT, PT, 0x80, 0x0 ;  /* 0x000000000000781c */ /* 0x000fda0003f0f070 */
.L_x_3928:
[----:B------:R-:W-:Y:S02]  /*37ac0*/  PLOP3.LUT P1, PT, P1, P0, PT, 0xa2, 0x0 ;  /* 0x000000000000781c */ /* 0x000fe40000f21472 */
[----:B------:R-:W-:-:S08]  /*37ad0*/  @P0 R2UR P1, UR4, R18 ;  /* 0x00000000120402ca */ /* 0x000fd00000020000 */
[----:B------:R-:W-:-:S05]  /*37ae0*/  @P0 PLOP3.LUT P0, PT, P1, PT, PT, 0x80, 0x0 ;  /* 0x000000000000081c */ /* 0x000fca0000f0f070 */
[----:B------:R-:W-:Y:S01]  /*37af0*/  @!P1 SYNCS.ARRIVE.TRANS64.RED.A0T1 RZ, [UR4+0x32410], RZ ;  /* 0x032410ffffff99a7 */ /* 0x000fe20008200404 */
[----:B------:R-:W-:Y:S07]  /*37b00*/  @!P1 ARRIVES.LDGSTSBAR.64.TRANSCNT [UR4+0x32410] ;  /* 0x03241000ff0099b0 */ /* 0x000fee0008000a84 */
[----:B------:R-:W-:Y:S05]  /*37b10*/  @P0 BRA.U.ANY `(.L_x_3928) ;  /* 0xfffffffd00e80947 */ /* 0x000fea000393ffff */
[----:B-1----:R-:W2:Y:S02]  /*37b20*/  LDL.LU R2, [R1+0x4e0] ;  /* 0x0004e00001027983 */ /* 0x002ea40000300800 */
        /* <DEDUP_REMOVED lines=9> */
[----:B------:R-:W2:Y:S03]  /*37bc0*/  SYNCS.PHASECHK.TRANS64.TRYWAIT P0, [R18+URZ+0x32420], R0 ;  /* 0x03242000120075a7 */ /* 0x000ea6000800017f */
[----:B-12---:R-:W-:Y:S05]  /*37bd0*/  @!P0 BRA `(.L_x_3930) ;  /* 0x0000007000888947 */ /* 0x006fea0003800000 */
.L_x_4140:
[----:B------:R-:W-:Y:S05]  /*37be0*/  BSYNC B0 ;  /* 0x0000000000007941 */ /* 0x000fea0003800000 */
.L_x_3929:
[----:B------:R-:W2:Y:S01]  /*37bf0*/  LDL R2, [R1+0x48c] ;  /* 0x00048c0001027983 */ /* 0x000ea20000100800 */
[----:B------:R-:W-:Y:S01]  /*37c00*/  BSSY B0, `(.L_x_3931) ;  /* 0x000005a000007945 */ /* 0x000fe20003800000 */
[----:B--2---:R-:W-:-:S13]  /*37c10*/  LOP3.LUT P0, RZ, R2, 0x1, RZ, 0xc0, !PT ;  /* 0x0000000102ff7812 */ /* 0x004fda000780c0ff */
[----:B------:R-:W-:Y:S05]  /*37c20*/  @!P0 BRA `(.L_x_3932) ;  /* 0x00000004005c8947 */ /* 0x000fea0003800000 */
[----:B0-----:R-:W1:Y:S01]  /*37c30*/  LDL R4, [R1+0x478] ;  /* 0x0004780001047983 */ /* 0x001e620000100800 */
[----:B------:R-:W0:Y:S02]  /*37c40*/  S2R R2, SR_TID.X ;  /* 0x0000000000027919 */ /* 0x000e240000002100 */
[----:B0-----:R-:W-:Y:S01]  /*37c50*/  LOP3.LUT R3, R2, 0x7f, RZ, 0xc0, !PT ;  /* 0x0000007f02037812 */ /* 0x001fe200078ec0ff */
[----:B------:R-:W-:Y:S01]  /*37c60*/  IMAD R2, R19, 0x8, R18 ;  /* 0x0000000813027824 */ /* 0x000fe200078e0212 */
[----:B------:R-:W-:Y:S02]  /*37c70*/  BSSY B1, `(.L_x_3933) ;  /* 0x0000005000017945 */ /* 0x000fe40003800000 */
[----:B------:R-:W-:Y:S02]  /*37c80*/  ISETP.NE.AND P1, PT, R3, RZ, PT ;  /* 0x000000ff0300720c */ /* 0x000fe40003f25270 */
[----:B-1----:R-:W-:-:S04]  /*37c90*/  SHF.L.U32 R0, R4, 0x1f, RZ ;  /* 0x0000001f04007819 */ /* 0x002fc800000006ff */
[----:B------:R-:W0:Y:S02]  /*37ca0*/  SYNCS.PHASECHK.TRANS64.TRYWAIT P0, [R2+URZ+0x32460], R0 ;  /* 0x03246000020075a7 */ /* 0x000e24000800017f */
[----:B0-----:R-:W-:Y:S05]  /*37cb0*/  @!P0 BRA `(.L_x_3934) ;  /* 0x0000007000648947 */ /* 0x001fea0003800000 */
.L_x_4141:
[----:B------:R-:W-:Y:S05]  /*37cc0*/  BSYNC B1 ;  /* 0x0000000000017941 */ /* 0x000fea0003800000 */
.L_x_3933:
        /* <DEDUP_REMOVED lines=9> */
.L_x_3936:
[----:B------:R-:W-:Y:S05]  /*37d60*/  BSYNC B1 ;  /* 0x0000000000017941 */ /* 0x000fea0003800000 */
.L_x_3935:
        /* <DEDUP_REMOVED lines=12> */
.L_x_3937:
        /* <DEDUP_REMOVED lines=15> */
.L_x_3938:
        /* <DEDUP_REMOVED lines=15> */
.L_x_3939:
        /* <DEDUP_REMOVED lines=15> */
.L_x_3940:
        /* <DEDUP_REMOVED lines=10> */
.L_x_3932:
[----:B------:R-:W-:Y:S05]  /*381a0*/  BSYNC B0 ;  /* 0x0000000000007941 */ /* 0x000fea0003800000 */
.L_x_3931:
[----:B0-----:R-:W1:Y:S04]  /*381b0*/  LDL R4, [R1+0x4b0] ;  /* 0x0004b00001047983 */ /* 0x001e680000100800 */
[----:B------:R-:W2:Y:S01]  /*381c0*/  LDL R5, [R1+0x484] ;  /* 0x0004840001057983 */ /* 0x000ea20000100800 */
[----:B------:R-:W-:Y:S01]  /*381d0*/  BSSY B0, `(.L_x_3941) ;  /* 0x00001f8000007945 */ /* 0x000fe20003800000 */
[----:B-1----:R-:W-:-:S05]  /*381e0*/  VIADD R0, R4, 0xfffffffe ;  /* 0xfffffffe04007836 */ /* 0x002fca0000000000 */
[----:B--2---:R-:W-:-:S13]  /*381f0*/  ISETP.GE.AND P0, PT, R0, R5, PT ;  /* 0x000000050000720c */ /* 0x004fda0003f06270 */
[----:B------:R-:W-:Y:S05]  /*38200*/  @!P0 BRA `(.L_x_3942) ;  /* 0x0000001c00d08947 */ /* 0x000fea0003800000 */
[----:B------:R-:W2:Y:S04]  /*38210*/  LDL.LU R9, [R1+0x4e4] ;  /* 0x0004e40001097983 */ /* 0x000ea80000300800 */
[----:B------:R-:W4:Y:S04]  /*38220*/  LDL.LU R8, [R1+0x4ac] ;  /* 0x0004ac0001087983 */ /* 0x000f280000300800 */
[----:B------:R-:W5:Y:S04]  /*38230*/  LDL.LU R7, [R1+0x4ec] ;  /* 0x0004ec0001077983 */ /* 0x000f680000300800 */
[----:B---3--:R-:W3:Y:S04]  /*38240*/  LDL.LU R6, [R1+0x4a8] ;  /* 0x0004a80001067983 */ /* 0x008ee80000300800 */
[----:B------:R-:W3:Y:S01]  /*38250*/  LDL.LU R4, [R1+0x4e8] ;  /* 0x0004e80001047983 */ /* 0x000ee20000300800 */
[----:B------:R-:W-:Y:S01]  /*38260*/  BSSY B2, `(.L_x_3943) ;  /* 0x00000ad000027945 */ /* 0x000fe20003800000 */
[----:B--2---:R-:W-:-:S04]  /*38270*/  VIADD R3, R9, 0x1 ;  /* 0x0000000109037836 */ /* 0x004fc80000000000 */
[----:B----4-:R-:W-:Y:S01]  /*38280*/  IMAD R3, R3, R8, RZ ;  /* 0x0000000803037224 */ /* 0x010fe200078e02ff */
[----:B------:R-:W-:Y:S02]  /*38290*/  LOP3.LUT R8, RZ, R5, RZ, 0x33, !PT ;  /* 0x00000005ff087212 */ /* 0x000fe400078e33ff */
[----:B-----5:R-:W-:Y:S02]  /*382a0*/  LOP3.LUT R2, RZ, R7, RZ, 0x33, !PT ;  /* 0x00000007ff027212 */ /* 0x020fe400078e33ff */
[----:B------:R-:W-:-:S04]  /*382b0*/  LOP3.LUT R3, RZ, R3, RZ, 0x33, !PT ;  /* 0x00000003ff037212 */ /* 0x000fc800078e33ff */
[----:B---3--:R-:W-:Y:S02]  /*382c0*/  VIADDMNMX R2, R3, -R6, R2, !PT ;  /* 0x8000000603027246 */ /* 0x008fe40007800102 */
        /* <DEDUP_REMOVED lines=42> */
.L_x_3947:
        /* <DEDUP_REMOVED lines=8> */
.L_x_4142:
[----:B------:R-:W-:Y:S05]  /*385f0*/  BSYNC B3 ;  /* 0x0000000000037941 */ /* 0x000fea0003800000 */
.L_x_3948:
        /* <DEDUP_REMOVED lines=9> */
.L_x_3951:
[----:B------:R-:W-:Y:S05]  /*38690*/  BSYNC B3 ;  /* 0x0000000000037941 */ /* 0x000fea0003800000 */
.L_x_3950:
        /* <DEDUP_REMOVED lines=12> */
.L_x_3952:
        /* <DEDUP_REMOVED lines=13> */
.L_x_4143:
[----:B------:R-:W-:Y:S05]  /*38830*/  BSYNC B3 ;  /* 0x0000000000037941 */ /* 0x000fea0003800000 */
.L_x_3953:
        /* <DEDUP_REMOVED lines=11> */
.L_x_3956:
[----:B------:R-:W-:Y:S05]  /*388f0*/  BSYNC B3 ;  /* 0x0000000000037941 */ /* 0x000fea0003800000 */
.L_x_3955:
        /* <DEDUP_REMOVED lines=9> */
.L_x_3957:
        /* <DEDUP_REMOVED lines=15> */
.L_x_3958:
        /* <DEDUP_REMOVED lines=15> */
.L_x_3959:
        /* <DEDUP_REMOVED lines=15> */
.L_x_3960:
        /* <DEDUP_REMOVED lines=10> */
.L_x_3946:
[----:B------:R-:W-:Y:S05]  /*38d00*/  BSYNC B1 ;  /* 0x0000000000017941 */ /* 0x000fea0003800000 */
.L_x_3945:
[----:B------:R-:W2:Y:S02]  /*38d10*/  LDL.LU R5, [R1+0x4b0] ;  /* 0x0004b00001057983 */ /* 0x000ea40000300800 */
[----:B--2---:R-:W-:-:S07]  /*38d20*/  VIADD R0, R5, 0xfffffffd ;  /* 0xfffffffd05007836 */ /* 0x004fce0000000000 */
.L_x_3944:
[----:B------:R-:W-:Y:S05]  /*38d30*/  BSYNC B2 ;  /* 0x0000000000027941 */ /* 0x000fea0003800000 */
.L_x_3943:
[----:B------:R-:W-:-:S05]  /*38d40*/  VIADD R8, R8, 0xfffffffe ;  /* 0xfffffffe08087836 */ /* 0x000fca0000000000 */
[----:B------:R-:W-:-:S13]  /*38d50*/  ISETP.NE.AND P0, PT, R8, R4, PT ;  /* 0x000000040800720c */ /* 0x000fda0003f05270 */
[----:B------:R-:W-:Y:S05]  /*38d60*/  @!P0 BRA `(.L_x_3942) ;  /* 0x0000001000f88947 */ /* 0x000fea0003800000 */
.L_x_3993:
        /* <DEDUP_REMOVED lines=35> */
.L_x_3963:
        /* <DEDUP_REMOVED lines=8> */
.L_x_4144:
[----:B------:R-:W-:Y:S05]  /*39020*/  BSYNC B2 ;  /* 0x0000000000027941 */ /* 0x000fea0003800000 */
.L_x_3964:
        /* <DEDUP_REMOVED lines=9> */
.L_x_3967:
[----:B------:R-:W-:Y:S05]  /*390c0*/  BSYNC B2 ;  /* 0x0000000000027941 */ /* 0x000fea0003800000 */
.L_x_3966:
        /* <DEDUP_REMOVED lines=12> */
.L_x_3968:
        /* <DEDUP_REMOVED lines=13> */
.L_x_4145:
[----:B------:R-:W-:Y:S05]  /*39260*/  BSYNC B2 ;  /* 0x0000000000027941 */ /* 0x000fea0003800000 */
.L_x_3969:
        /* <DEDUP_REMOVED lines=11> */
.L_x_3972:
[----:B------:R-:W-:Y:S05]  /*39320*/  BSYNC B2 ;  /* 0x0000000000027941 */ /* 0x000fea0003800000 */
.L_x_3971:
        /* <DEDUP_REMOVED lines=9> */
.L_x_3973:
        /* <DEDUP_REMOVED lines=15> */
.L_x_3974:
        /* <DEDUP_REMOVED lines=15> */
.L_x_3975:
        /* <DEDUP_REMOVED lines=15> */
.L_x_3976:
        /* <DEDUP_REMOVED lines=10> */
.L_x_3962:
[----:B------:R-:W-:Y:S05]  /*39730*/  BSYNC B1 ;  /* 0x0000000000017941 */ /* 0x000fea0003800000 */
.L_x_3961:
        /* <DEDUP_REMOVED lines=35> */
.L_x_3979:
        /* <DEDUP_REMOVED lines=8> */
.L_x_4146:
[----:B------:R-:W-:Y:S05]  /*399f0*/  BSYNC B2 ;  /* 0x0000000000027941 */ /* 0x000fea0003800000 */
.L_x_3980:
        /* <DEDUP_REMOVED lines=9> */
.L_x_3983:
[----:B------:R-:W-:Y:S05]  /*39a90*/  BSYNC B2 ;  /* 0x0000000000027941 */ /* 0x000fea0003800000 */
.L_x_3982:
        /* <DEDUP_REMOVED lines=12> */
.L_x_3984:
        /* <DEDUP_REMOVED lines=13> */
.L_x_4147:
[----:B------:R-:W-:Y:S05]  /*39c30*/  BSYNC B2 ;  /* 0x0000000000027941 */ /* 0x000fea0003800000 */
.L_x_3985:
        /* <DEDUP_REMOVED lines=11> */
.L_x_3988:
[----:B------:R-:W-:Y:S05]  /*39cf0*/  BSYNC B2 ;  /* 0x0000000000027941 */ /* 0x000fea0003800000 */
.L_x_3987:
        /* <DEDUP_REMOVED lines=9> */
.L_x_3989:
        /* <DEDUP_REMOVED lines=15> */
.L_x_3990:
        /* <DEDUP_REMOVED lines=15> */
.L_x_3991:
        /* <DEDUP_REMOVED lines=15> */
.L_x_3992:
        /* <DEDUP_REMOVED lines=10> */
.L_x_3978:
[----:B------:R-:W-:Y:S05]  /*3a100*/  BSYNC B1 ;  /* 0x0000000000017941 */ /* 0x000fea0003800000 */
.L_x_3977:
[----:B------:R-:W2:Y:S01]  /*3a110*/  LDL R5, [R1+0x484] ;  /* 0x0004840001057983 */ /* 0x000ea20000100800 */
[----:B------:R-:W-:Y:S01]  /*3a120*/  VIADD R0, R0, 0xfffffffe ;  /* 0xfffffffe00007836 */ /* 0x000fe20000000000 */
[----:B--2---:R-:W-:-:S13]  /*3a130*/  ISETP.GT.AND P0, PT, R6, R5, PT ;  /* 0x000000050600720c */ /* 0x004fda0003f04270 */
[----:B------:R-:W-:Y:S05]  /*3a140*/  @P0 BRA `(.L_x_3993) ;  /* 0xffffffec00080947 */ /* 0x000fea000383ffff */
.L_x_3942:
[----:B------:R-:W-:Y:S05]  /*3a150*/  BSYNC B0 ;  /* 0x0000000000007941 */ /* 0x000fea0003800000 */
.L_x_3941:
[----:B------:R-:W0:Y:S02]  /*3a160*/  S2R R2, SR_TID.X ;  /* 0x0000000000027919 */ /* 0x000e240000002100 */
[----:B0-----:R-:W-:Y:S02]  /*3a170*/  LOP3.LUT R3, R2, 0x7f, RZ, 0xc0, !PT ;  /* 0x0000007f02037812 */ /* 0x001fe400078ec0ff */
[----:B------:R-:W2:Y:S01]  /*3a180*/  LDL.LU R2, [R1+0x478] ;  /* 0x0004780001027983 */ /* 0x000ea20000300800 */
[----:B------:R-:W-:Y:S01]  /*3a190*/  VIADD R19, R19, 0x1 ;  /* 0x0000000113137836 */ /* 0x000fe20000000000 */
[----:B------:R-:W-:Y:S01]  /*3a1a0*/  ISETP.NE.AND P1, PT, R3, RZ, PT ;  /* 0x000000ff0300720c */ /* 0x000fe20003f25270 */
[----:B------:R-:W-:Y:S03]  /*3a1b0*/  BSSY B0, `(.L_x_3994) ;  /* 0x0000013000007945 */ /* 0x000fe60003800000 */
[----:B------:R-:W-:-:S04]  /*3a1c0*/  ISETP.NE.AND P0, PT, R19, 0x2, PT ;  /* 0x000000021300780c */ /* 0x000fc80003f05270 */
[----:B------:R-:W-:-:S04]  /*3a1d0*/  SEL R0, RZ, 0x1, P0 ;  /* 0x00000001ff007807 */ /* 0x000fc80000000000 */
[----:B--2---:R-:W-:-:S05]  /*3a1e0*/  LOP3.LUT R2, R2, R0, RZ, 0x3c, !PT ;  /* 0x0000000002027212 */ /* 0x004fca00078e3cff */
[----:B------:R0:W-:Y:S01]  /*3a1f0*/  STL [R1+0x478], R2 ;  /* 0x0004780201007387 */ /* 0x0001e20000100800 */
[----:B------:R-:W-:Y:S05]  /*3a200*/  @P1 BRA `(.L_x_3995) ;  /* 0x0000000000341947 */ /* 0x000fea0003800000 */
[----:B------:R-:W1:Y:S01]  /*3a210*/  S2R R3, SR_LANEID ;  /* 0x0000000000037919 */ /* 0x000e620000000000 */
[----:B------:R-:W-:Y:S01]  /*3a220*/  VOTEU.ANY UR4, UPT, PT ;  /* 0x0000000000047886 */ /* 0x000fe200038e0100 */
[----:B------:R-:W2:Y:S01]  /*3a230*/  LDC.64 R4, c[0x0][0xd60] ;  /* 0x00035800ff047b82 */ /* 0x000ea20000000a00 */
[----:B------:R-:W1:Y:S08]  /*3a240*/  FLO.U32 R0, UR4 ;  /* 0x0000000400007d00 */ /* 0x000e7000080e0000 */
[----:B0-----:R-:W2:Y:S01]  /*3a250*/  POPC R2, UR4 ;  /* 0x0000000400027d09 */ /* 0x001ea20008000000 */
[----:B-1----:R-:W-:-:S13]  /*3a260*/  ISETP.EQ.U32.AND P1, PT, R0, R3, PT ;  /* 0x000000030000720c */ /* 0x002fda0003f22070 */
[----:B--2---:R-:W2:Y:S01]  /*3a270*/  @P1 ATOMG.E.ADD.STRONG.GPU PT, R5, desc[UR42][R4.64], R2 ;  /* 0x00000002040519a8 */ /* 0x004ea200081ee1ea */
[----:B------:R-:W0:Y:S02]  /*3a280*/  S2R R3, SR_LTMASK ;  /* 0x0000000000037919 */ /* 0x000e240000003900 */
[----:B0-----:R-:W-:-:S06]  /*3a290*/  LOP3.LUT R3, R3, UR4, RZ, 0xc0, !PT ;  /* 0x0000000403037c12 */ /* 0x001fcc000f8ec0ff */
[----:B------:R-:W0:Y:S01]  /*3a2a0*/  POPC R3, R3 ;  /* 0x0000000300037309 */ /* 0x000e220000000000 */
[----:B--2---:R-:W0:Y:S02]  /*3a2b0*/  SHFL.IDX PT, R0, R5, R0, 0x1f ;  /* 0x00001f0005007589 */ /* 0x004e2400000e0000 */
[----:B0-----:R-:W-:-:S05]  /*3a2c0*/  IADD3 R0, R0, UR39, R3 ;  /* 0x0000002700007c10 */ /* 0x001fca000fffe003 */
[----:B------:R1:W-:Y:S02]  /*3a2d0*/  STL [R1+0x460], R0 ;  /* 0x0004600001007387 */ /* 0x0003e40000100800 */
.L_x_3995:
[----:B------:R-:W-:Y:S05]  /*3a2e0*/  BSYNC B0 ;  /* 0x0000000000007941 */ /* 0x000fea0003800000 */
.L_x_3994:
[----:B------:R-:W-:-:S07]  /*3a2f0*/  SEL R19, R19, RZ, P0 ;  /* 0x000000ff13137207 */ /* 0x000fce0000000000 */
.L_x_3907:
[----:B------:R-:W-:Y:S05]  /*3a300*/  BSYNC B7 ;  /* 0x0000000000077941 */ /* 0x000fea0003800000 */
.L_x_3905:
[----:B-1--4-:R-:W4:Y:S02]  /*3a310*/  LDL R0, [R1+0x48c] ;  /* 0x00048c0001007983 */ /* 0x012f240000100800 */
[----:B----4-:R-:W-:-:S13]  /*3a320*/  LOP3.LUT P0, RZ, R0, 0x40, RZ, 0xc0, !PT ;  /* 0x0000004000ff7812 */ /* 0x010fda000780c0ff */
[----:B------:R-:W-:Y:S05]  /*3a330*/  @!P0 BRA `(.L_x_3996) ;  /* 0x0000000000288947 */ /* 0x000fea0003800000 */
[----:B------:R-:W-:Y:S05]  /*3a340*/  WARPSYNC.ALL ;  /* 0x0000000000007948 */ /* 0x000fea0003800000 */
[----:B------:R-:W1:Y:S08]  /*3a350*/  S2UR UR5, SR_CgaCtaId ;  /* 0x00000000000579c3 */ /* 0x000e700000008800 */
[----:B------:R-:W-:Y:S06]  /*3a360*/  BAR.SYNC.DEFER_BLOCKING 0x5, 0x180 ;  /* 0x0146000000007b1d */ /* 0x000fec0000010000 */
[----:B------:R-:W-:-:S02]  /*3a370*/  UMOV UR4, 0x400 ;  /* 0x0000040000047882 */ /* 0x000fc40000000000 */
[----:B-1----:R-:W-:-:S06]  /*3a380*/  ULEA UR4, UR5, UR4, 0x18 ;  /* 0x0000000405047291 */ /* 0x002fcc000f8ec03f */
[----:B------:R-:W-:-:S05]  /*3a390*/  IMAD.U32 R18, RZ, RZ, UR4 ;  /* 0x00000004ff127e24 */ /* 0x000fca000f8e00ff */
[----:B--23--:R-:W1:Y:S04]  /*3a3a0*/  LDS.128 R4, [R18+0x324d0] ;  /* 0x0324d00012047984 */ /* 0x00ce680000000c00 */
[----:B-1----:R1:W-:Y:S01]  /*3a3b0*/  STL.128 [R1+0x460], R4 ;  /* 0x0004600401007387 */ /* 0x0023e20000100c00 */
[----:B------:R-:W-:Y:S06]  /*3a3c0*/  BAR.ARV 0x4, 0x180 ;  /* 0x0106000000007b1d */ /* 0x000fec0000002000 */
[----:B------:R-:W-:Y:S05]  /*3a3d0*/  BRA `(.L_x_3997) ;  /* 0x0000001000347947 */ /* 0x000fea0003800000 */
.L_x_3996:
[----:B------:R-:W1:Y:S01]  /*3a3e0*/  S2R R0, SR_TID.X ;  /* 0x0000000000007919 */ /* 0x000e620000002100 */
[----:B------:R-:W-:Y:S01]  /*3a3f0*/  UMOV UR4, 0xffffffff ;  /* 0xffffffff00047882 */ /* 0x000fe20000000000 */
[----:B-1----:R-:W-:-:S04]  /*3a400*/  LOP3.LUT R16, R0, 0x1f, RZ, 0xc0, !PT ;  /* 0x0000001f00107812 */ /* 0x002fc800078ec0ff */
[----:B------:R-:W-:Y:S01]  /*3a410*/  ISETP.NE.AND P0, PT, R16, 0x1f, PT ;  /* 0x0000001f1000780c */ /* 0x000fe20003f05270 */
[----:B------:R-:W-:-:S12]  /*3a420*/  BRA.DIV UR4, `(.L_x_3998) ;  /* 0x0000004e04147947 */ /* 0x000fd8000b800000 */
[----:B------:R-:W4:Y:S01]  /*3a430*/  LDL R3, [R1+0x46c] ;  /* 0x00046c0001037983 */ /* 0x000f220000100800 */
[----:B------:R-:W-:-:S03]  /*3a440*/  ULDC UR4, c[0x0][0xd3c] ;  /* 0x00034f0000047ab9 */ /* 0x000fc60000000800 */
[----:B0-----:R-:W5:Y:S01]  /*3a450*/  LDL.LU R2, [R1+0x460] ;  /* 0x0004600001027983 */ /* 0x001f620000300800 */
[----:B----4-:R-:W-:-:S05]  /*3a460*/  IMAD.IADD R0, R3, 0x1, R16 ;  /* 0x0000000103007824 */ /* 0x010fca00078e0210 */
[----:B------:R-:W-:Y:S01]  /*3a470*/  ISETP.GE.OR P1, PT, R0, UR4, !P0 ;  /* 0x0000000400007c0c */ /* 0x000fe2000c726670 */
[----:B-----5:R-:W-:-:S12]  /*3a480*/  IMAD.MOV.U32 R10, RZ, RZ, R2 ;  /* 0x000000ffff0a7224 */ /* 0x020fd800078e0002 */
[----:B------:R-:W0:Y:S08]  /*3a490*/  @!P1 LDC.64 R2, c[0x0][0xd80] ;  /* 0x00036000ff029b82 */ /* 0x000e300000000a00 */
[----:B---3--:R-:W1:Y:S01]  /*3a4a0*/  @!P1 LDC.64 R6, c[0x0][0xd78] ;  /* 0x00035e00ff069b82 */ /* 0x008e620000000a00 */
[----:B0-----:R-:W-:-:S05]  /*3a4b0*/  @!P1 IMAD.WIDE R2, R0, 0x4, R2 ;  /* 0x0000000400029825 */ /* 0x001fca00078e0202 */
[----:B------:R1:W3:Y:S02]  /*3a4c0*/  @!P1 LDG.E R8, desc[UR42][R2.64] ;  /* 0x0000002a02089981 */ /* 0x0002e4000c1e1900 */
[----:B-1----:R-:W-:-:S06]  /*3a4d0*/  @!P1 IMAD.WIDE R2, R0, 0x4, R6 ;  /* 0x0000000400029825 */ /* 0x002fcc00078e0206 */
[----:B------:R-:W4:Y:S01]  /*3a4e0*/  @!P1 LDG.E R2, desc[UR42][R2.64] ;  /* 0x0000002a02029981 */ /* 0x000f22000c1e1900 */
[----:B--2---:R-:W-:Y:S02]  /*3a4f0*/  IMAD.MOV.U32 R4, RZ, RZ, RZ ;  /* 0x000000ffff047224 */ /* 0x004fe400078e00ff */
[----:B------:R-:W-:Y:S01]  /*3a500*/  IMAD.MOV.U32 R6, RZ, RZ, RZ ;  /* 0x000000ffff067224 */ /* 0x000fe200078e00ff */
[C---:B------:R-:W-:Y:S02]  /*3a510*/  ISETP.GE.U32.AND P2, PT, R16.reuse, 0x2, PT ;  /* 0x000000021000780c */ /* 0x040fe40003f46070 */
[C---:B------:R-:W-:Y:S02]  /*3a520*/  ISETP.GE.U32.AND P3, PT, R16.reuse, 0x4, PT ;  /* 0x000000041000780c */ /* 0x040fe40003f66070 */
[C---:B------:R-:W-:Y:S02]  /*3a530*/  ISETP.GE.U32.AND P4, PT, R16.reuse, 0x8, PT ;  /* 0x000000081000780c */ /* 0x040fe40003f86070 */
[----:B------:R-:W-:Y:S01]  /*3a540*/  ISETP.GE.U32.AND P5, PT, R16, 0x10, PT ;  /* 0x000000101000780c */ /* 0x000fe20003fa6070 */
[----:B------:R-:W-:Y:S04]  /*3a550*/  SHFL.IDX PT, R5, R10, RZ, 0x1f ;  /* 0x00001fff0a057589 */ /* 0x000fe800000e0000 */
[----:B------:R-:W-:Y:S01]  /*3a560*/  SHFL.IDX PT, R0, R10, 0x1, 0x1f ;  /* 0x00201f000a007f89 */ /* 0x000fe200000e0000 */
[----:B---3--:R-:W-:-:S02]  /*3a570*/  @!P1 IMAD.MOV.U32 R4, RZ, RZ, R8 ;  /* 0x000000ffff049224 */ /* 0x008fc400078e0008 */
[----:B----4-:R-:W-:-:S04]  /*3a580*/  @!P1 IMAD.MOV.U32 R6, RZ, RZ, R2 ;  /* 0x000000ffff069224 */ /* 0x010fc800078e0002 */
        /* <DEDUP_REMOVED lines=17> */
[----:B------:R0:W1:Y:S01]  /*3a6a0*/  SHFL.IDX PT, R9, R7, 0x1f, 0x1f ;  /* 0x03e01f0007097f89 */ /* 0x00006200000e0000 */
[----:B------:R-:W-:-:S07]  /*3a6b0*/  IMAD.MOV.U32 R8, RZ, RZ, RZ ;  /* 0x000000ffff087224 */ /* 0x000fce00078e00ff */
.L_x_4157:
[----:B------:R-:W-:Y:S02]  /*3a6c0*/  ULDC UR4, c[0x0][0xd38] ;  /* 0x00034e0000047ab9 */ /* 0x000fe40000000800 */
[----:B------:R-:W-:-:S04]  /*3a6d0*/  IMAD.U32 R2, RZ, RZ, UR4 ;  /* 0x00000004ff027e24 */ /* 0x000fc8000f8e00ff */
[----:B-1----:R-:W-:-:S04]  /*3a6e0*/  IMAD R9, R9, R2, RZ ;  /* 0x0000000209097224 */ /* 0x002fc800078e02ff */
[----:B------:R-:W-:-:S05]  /*3a6f0*/  IMAD.IADD R0, R0, 0x1, R9 ;  /* 0x0000000100007824 */ /* 0x000fca00078e0209 */
[----:B------:R-:W-:-:S13]  /*3a700*/  ISETP.GT.AND P6, PT, R0, R5, PT ;  /* 0x000000050000720c */ /* 0x000fda0003fc4270 */
[----:B------:R-:W-:Y:S05]  /*3a710*/  @P6 BRA `(.L_x_3999) ;  /* 0x0000000000ac6947 */ /* 0x000fea0003800000 */
.L_x_4002:
        /* <DEDUP_REMOVED lines=37> */
.L_x_4165:
[----:B------:R-:W-:Y:S02]  /*3a970*/  ULDC UR4, c[0x0][0xd38] ;  /* 0x00034e0000047ab9 */ /* 0x000fe40000000800 */
[----:B------:R-:W-:-:S04]  /*3a980*/  IMAD.U32 R2, RZ, RZ, UR4 ;  /* 0x00000004ff027e24 */ /* 0x000fc8000f8e00ff */
[----:B-1----:R-:W-:-:S04]  /*3a990*/  IMAD R9, R9, R2, RZ ;  /* 0x0000000209097224 */ /* 0x002fc800078e02ff */
[----:B------:R-:W-:-:S05]  /*3a9a0*/  IMAD.IADD R0, R9, 0x1, R0 ;  /* 0x0000000109007824 */ /* 0x000fca00078e0200 */
[----:B------:R-:W-:-:S13]  /*3a9b0*/  ISETP.GT.AND P6, PT, R0, R5, PT ;  /* 0x000000050000720c */ /* 0x000fda0003fc4270 */
[----:B------:R-:W-:Y:S05]  /*3a9c0*/  @!P6 BRA `(.L_x_4002) ;  /* 0xfffffffc0054e947 */ /* 0x000fea000383ffff */
.L_x_3999:
        /* <DEDUP_REMOVED lines=12> */
.L_x_4170:
[----:B------:R-:W-:-:S13]  /*3aa90*/  ISETP.NE.AND P0, PT, R0, RZ, PT ;  /* 0x000000ff0000720c */ /* 0x000fda0003f05270 */
[----:B------:R-:W-:Y:S05]  /*3aaa0*/  @!P0 BRA `(.L_x_4004) ;  /* 0x0000000000148947 */ /* 0x000fea0003800000 */
[----:B------:R-:W-:Y:S01]  /*3aab0*/  UMOV UR4, 0xffffffff ;  /* 0xffffffff00047882 */ /* 0x000fe20000000000 */
[----:B-1----:R-:W-:Y:S02]  /*3aac0*/  VIADD R3, R3, 0xffffffff ;  /* 0xffffffff03037836 */ /* 0x002fe40000000000 */
[----:B------:R-:W-:Y:S05]  /*3aad0*/  BRA.DIV UR4, `(.L_x_4005) ;  /* 0x0000005204087947 */ /* 0x000fea000b800000 */
[----:B------:R1:W3:Y:S02]  /*3aae0*/  SHFL.IDX PT, R3, R7, R3, 0x1f ;  /* 0x00001f0307037589 */ /* 0x0002e400000e0000 */
.L_x_4173:
[----:B---3--:R-:W-:-:S07]  /*3aaf0*/  IMAD.MOV.U32 R8, RZ, RZ, R3 ;  /* 0x000000ffff087224 */ /* 0x008fce00078e0003 */
.L_x_4004:
[----:B------:R-:W-:Y:S01]  /*3ab00*/  ISETP.NE.AND P0, PT, R6, 0x1, PT ;  /* 0x000000010600780c */ /* 0x000fe20003f05270 */
[----:B------:R-:W-:-:S05]  /*3ab10*/  IMAD R0, R8, R2, R9 ;  /* 0x0000000208007224 */ /* 0x000fca00078e0209 */
[----:B------:R3:W-:Y:S02]  /*3ab20*/  STL [R1+0x460], R0 ;  /* 0x0004600001007387 */ /* 0x0007e40000100800 */
[----:B---3--:R-:W-:-:S05]  /*3ab30*/  IMAD.IADD R0, R5, 0x1, -R0 ;  /* 0x0000000105007824 */ /* 0x008fca00078e0a00 */
[----:B------:R-:W-:Y:S05]  /*3ab40*/  @!P0 BRA `(.L_x_4006) ;  /* 0x0000000000e48947 */ /* 0x000fea0003800000 */
[----:B------:R-:W-:-:S04]  /*3ab50*/  IABS R5, R4 ;  /* 0x0000000400057213 */ /* 0x000fc80000000000 */
[----:B------:R-:W3:Y:S08]  /*3ab60*/  I2F.RP R2, R5 ;  /* 0x0000000500027306 */ /* 0x000ef00000209400 */
[----:B---3--:R-:W3:Y:S02]  /*3ab70*/  MUFU.RCP R2, R2 ;  /* 0x0000000200027308 */ /* 0x008ee40000001000 */
[----:B---3--:R-:W-:-:S06]  /*3ab80*/  VIADD R2, R2, 0xffffffe ;  /* 0x0ffffffe02027836 */ /* 0x008fcc0000000000 */
[----:B-1----:R-:W1:Y:S02]  /*3ab90*/  F2I.FTZ.U32.TRUNC.NTZ R3, R2 ;  /* 0x0000000200037305 */ /* 0x002e64000021f000 */
        /* <DEDUP_REMOVED lines=15> */
[----:B------:R-:W1:Y:S07]  /*3ac90*/  I2F.RP R2, R5 ;  /* 0x0000000500027306 */ /* 0x000e6e0000209400 */
[----:B------:R-:W-:Y:S01]  /*3aca0*/  @P0 VIADD R8, R8, 0x1 ;  /* 0x0000000108080836 */ /* 0x000fe20000000000 */
[----:B-1----:R-:W1:Y:S02]  /*3acb0*/  MUFU.RCP R2, R2 ;  /* 0x0000000200027308 */ /* 0x002e640000001000 */
[----:B-1----:R-:W-:-:S06]  /*3acc0*/  VIADD R2, R2, 0xffffffe ;  /* 0x0ffffffe02027836 */ /* 0x002fcc0000000000 */
[----:B------:R-:W1:Y:S02]  /*3acd0*/  F2I.FTZ.U32.TRUNC.NTZ R3, R2 ;  /* 0x0000000200037305 */ /* 0x000e64000021f000 */
[----:B-1----:R-:W-:-:S04]  /*3ace0*/  IMAD.MOV R2, RZ, RZ, -R3 ;  /* 0x000000ffff027224 */ /* 0x002fc800078e0a03 */
[----:B0-----:R-:W-:Y:S02]  /*3acf0*/  IMAD R7, R2, R5, RZ ;  /* 0x0000000502077224 */ /* 0x001fe400078e02ff */
        /* <DEDUP_REMOVED lines=30> */
.L_x_4006:
[----:B-1----:R-:W3:Y:S01]  /*3aee0*/  LDL R3, [R1+0x46c] ;  /* 0x00046c0001037983 */ /* 0x002ee20000100800 */
        /* <DEDUP_REMOVED lines=52> */
[----:B------:R-:W-:Y:S02]  /*3b230*/  LOP3.LUT R0, R6, R8, RZ, 0x3c, !PT ;  /* 0x0000000806007212 */ /* 0x000fe400078e3cff */
[----:B------:R-:W-:Y:S02]  /*3b240*/  IADD3 R6, R7, 0x1000000, R6 ;  /* 0x0100000007067810 */ /* 0x000fe40007ffe006 */
        /* <DEDUP_REMOVED lines=8> */
.L_x_4007:
[----:B------:R-:W-:-:S05]  /*3b2d0*/  LOP3.LUT R0, RZ, R0, RZ, 0x33, !PT ;  /* 0x00000000ff007212 */ /* 0x000fca00078e33ff */
[----:B------:R-:W-:-:S05]  /*3b2e0*/  IMAD.IADD R0, R4, 0x1, R0 ;  /* 0x0000000104007824 */ /* 0x000fca00078e0200 */
[----:B------:R3:W-:Y:S01]  /*3b2f0*/  STL [R1+0x464], R0 ;  /* 0x0004640001007387 */ /* 0x0007e20000100800 */
[----:B------:R-:W-:Y:S05]  /*3b300*/  BRA `(.L_x_4008) ;  /* 0x0000000000287947 */ /* 0x000fea0003800000 */
.L_x_4000:
[----:B------:R-:W-:Y:S01]  /*3b310*/  UMOV UR4, URZ ;  /* 0x0000003f00047c82 */ /* 0x000fe20008000000 */
[----:B------:R-:W-:Y:S01]  /*3b320*/  UMOV UR5, URZ ;  /* 0x0000003f00057c82 */ /* 0x000fe20008000000 */
[----:B------:R-:W-:Y:S01]  /*3b330*/  ULDC UR6, c[0x0][0xd3c] ;  /* 0x00034f0000067ab9 */ /* 0x000fe20000000800 */
[----:B------:R-:W-:Y:S01]  /*3b340*/  IMAD.U32 R3, RZ, RZ, UR4 ;  /* 0x00000004ff037e24 */ /* 0x000fe2000f8e00ff */
[----:B------:R1:W-:Y:S01]  /*3b350*/  STL [R1+0x460], R5 ;  /* 0x0004600501007387 */ /* 0x0003e20000100800 */
[----:B------:R-:W-:Y:S02]  /*3b360*/  IMAD.U32 R2, RZ, RZ, UR5 ;  /* 0x00000005ff027e24 */ /* 0x000fe4000f8e00ff */
[----:B------:R-:W-:Y:S01]  /*3b370*/  IMAD.U32 R0, RZ, RZ, UR6 ;  /* 0x00000006ff007e24 */ /* 0x000fe2000f8e00ff */
[----:B------:R1:W-:Y:S04]  /*3b380*/  STL [R1+0x464], R3 ;  /* 0x0004640301007387 */ /* 0x0003e80000100800 */
[----:B------:R1:W-:Y:S04]  /*3b390*/  STL [R1+0x46c], R0 ;  /* 0x00046c0001007387 */ /* 0x0003e80000100800 */
[----:B------:R1:W-:Y:S02]  /*3b3a0*/  STL [R1+0x468], R2 ;  /* 0x0004680201007387 */ /* 0x0003e40000100800 */
.L_x_4008:
[----:B01----:R-:W4:Y:S04]  /*3b3b0*/  LDL R2, [R1+0x46c] ;  /* 0x00046c0001027983 */ /* 0x003f280000100800 */
[----:B------:R-:W5:Y:S04]  /*3b3c0*/  LDL R3, [R1+0x468] ;  /* 0x0004680001037983 */ /* 0x000f680000100800 */
[----:B------:R-:W2:Y:S04]  /*3b3d0*/  LDL R4, [R1+0x460] ;  /* 0x0004600001047983 */ /* 0x000ea80000100800 */
[----:B------:R-:W2:Y:S01]  /*3b3e0*/  LDL R5, [R1+0x464] ;  /* 0x0004640001057983 */ /* 0x000ea20000100800 */
[----:B---3--:R-:W0:Y:S01]  /*3b3f0*/  S2R R0, SR_TID.X ;  /* 0x0000000000007919 */ /* 0x008e220000002100 */
[----:B------:R-:W-:Y:S05]  /*3b400*/  WARPSYNC.ALL ;  /* 0x0000000000007948 */ /* 0x000fea0003800000 */
[----:B0-----:R-:W-:Y:S01]  /*3b410*/  LOP3.LUT R0, R0, 0x1f, RZ, 0xc0, !PT ;  /* 0x0000001f00007812 */ /* 0x001fe200078ec0ff */
[----:B------:R-:W-:Y:S03]  /*3b420*/  BAR.SYNC.DEFER_BLOCKING 0x4, 0x180 ;  /* 0x0106000000007b1d */ /* 0x000fe60000010000 */
[----:B------:R-:W-:-:S13]  /*3b430*/  ISETP.NE.AND P0, PT, R0, RZ, PT ;  /* 0x000000ff0000720c */ /* 0x000fda0003f05270 */
[----:B------:R-:W0:Y:S01]  /*3b440*/  @!P0 S2R R0, SR_CgaCtaId ;  /* 0x0000000000008919 */ /* 0x000e220000008800 */
[----:B----4-:R-:W-:Y:S01]  /*3b450*/  IMAD.MOV.U32 R7, RZ, RZ, R2 ;  /* 0x000000ffff077224 */ /* 0x010fe200078e0002 */
[----:B------:R-:W-:Y:S01]  /*3b460*/  @!P0 MOV R2, 0x400 ;  /* 0x0000040000028802 */ /* 0x000fe20000000f00 */
[----:B-----5:R-:W-:-:S03]  /*3b470*/  IMAD.MOV.U32 R6, RZ, RZ, R3 ;  /* 0x000000ffff067224 */ /* 0x020fc600078e0003 */
[----:B0-----:R-:W-:-:S05]  /*3b480*/  @!P0 LEA R18, R0, R2, 0x18 ;  /* 0x0000000200128211 */ /* 0x001fca00078ec0ff */
[----:B--2---:R0:W-:Y:S01]  /*3b490*/  @!P0 STS.128 [R18+0x324d0], R4 ;  /* 0x0324d00412008388 */ /* 0x0041e20000000c00 */
[----:B------:R-:W-:Y:S06]  /*3b4a0*/  BAR.ARV 0x5, 0x180 ;  /* 0x0146000000007b1d */ /* 0x000fec0000002000 */
.L_x_3997:
[----:B------:R-:W2:Y:S01]  /*3b4b0*/  LDL R0, [R1+0x46c] ;  /* 0x00046c0001007983 */ /* 0x000ea20000100800 */
[----:B------:R-:W-:Y:S02]  /*3b4c0*/  ULDC UR4, c[0x0][0xd3c] ;  /* 0x00034f0000047ab9 */ /* 0x000fe40000000800 */
[----:B--2---:R-:W-:-:S13]  /*3b4d0*/  ISETP.GE.AND P0, PT, R0, UR4, PT ;  /* 0x0000000400007c0c */ /* 0x004fda000bf06270 */
[----:B------:R-:W-:Y:S05]  /*3b4e0*/  @!P0 BRA `(.L_x_4009) ;  /* 0xffffff7800b88947 */ /* 0x000fea000383ffff */
[----:B------:R-:W-:Y:S05]  /*3b4f0*/  BSYNC B8 ;  /* 0x0000000000087941 */ /* 0x000fea0003800000 */
.L_x_3843:
[----:B---3--:R-:W2:Y:S01]  /*3b500*/  LDL.LU R0, [R1+0x4e0] ;  /* 0x0004e00001007983 */ /* 0x008ea20000300800 */
[----:B------:R-:W-:Y:S01]  /*3b510*/  BSSY B0, `(.L_x_4010) ;  /* 0x000000b000007945 */ /* 0x000fe20003800000 */
[----:B01----:R-:W0:Y:S01]  /*3b520*/  S2R R5, SR_CgaCtaId ;  /* 0x0000000000057919 */ /* 0x003e220000008800 */
        /* <DEDUP_REMOVED lines=9> */
.L_x_4174:
[----:B------:R-:W-:Y:S05]  /*3b5c0*/  BSYNC B0 ;  /* 0x0000000000007941 */ /* 0x000fea0003800000 */
.L_x_4010:
[----:B------:R-:W-:-:S03]  /*3b5d0*/  UMOV UR4, 0xffffffff ;  /* 0xffffffff00047882 */ /* 0x000fc60000000000 */
[----:B------:R-:W-:Y:S05]  /*3b5e0*/  BRA.DIV UR4, `(.L_x_4012) ;  /* 0x0000004604847947 */ /* 0x000fea000b800000 */
[----:B------:R-:W1:Y:S02]  /*3b5f0*/  S2R R2, SR_TID.X ;  /* 0x0000000000027919 */ /* 0x000e640000002100 */
[----:B-1----:R-:W-:-:S04]  /*3b600*/  SHF.R.U32.HI R2, RZ, 0x5, R2 ;  /* 0x00000005ff027819 */ /* 0x002fc80000011602 */
[----:B------:R-:W-:-:S05]  /*3b610*/  LOP3.LUT R2, R2, 0x3, RZ, 0xc0, !PT ;  /* 0x0000000302027812 */ /* 0x000fca00078ec0ff */
[----:B------:R1:W2:Y:S02]  /*3b620*/  SHFL.IDX PT, R14, R2, RZ, 0x1f ;  /* 0x00001fff020e7589 */ /* 0x0002a400000e0000 */
.L_x_4177:
[----:B--2---:R-:W-:-:S13]  /*3b630*/  ISETP.NE.AND P0, PT, R14, RZ, PT ;  /* 0x000000ff0e00720c */ /* 0x004fda0003f05270 */
[----:B------:R-:W-:Y:S05]  /*3b640*/  @P0 BRA `(.L_x_3599) ;  /* 0x00000000008c0947 */ /* 0x000fea0003800000 */
[----:B------:R-:W-:-:S03]  /*3b650*/  UMOV UR4, 0xffffffff ;  /* 0xffffffff00047882 */ /* 0x000fc60000000000 */
[----:B------:R-:W-:Y:S05]  /*3b660*/  BRA.DIV UR4, `(.L_x_4013) ;  /* 0x0000004604987947 */ /* 0x000fea000b800000 */
[----:B------:R-:W-:-:S13]  /*3b670*/  ELECT P6, URZ, PT ;  /* 0x00000000003f782f */ /* 0x000fda00038c0000 */
.L_x_4180:
[----:B------:R-:W-:Y:S05]  /*3b680*/  @!P6 BRA `(.L_x_3599) ;  /* 0x00000000007ce947 */ /* 0x000fea0003800000 */
[----:B------:R-:W-:-:S06]  /*3b690*/  ULOP3.LUT UR4, UR38, 0x2, URZ, 0xfc, !UPT ;  /* 0x0000000226047892 */ /* 0x000fcc000f8efc3f */
[----:B-1----:R-:W-:-:S05]  /*3b6a0*/  IMAD.U32 R2, RZ, RZ, UR4 ;  /* 0x00000004ff027e24 */ /* 0x002fca000f8e00ff */
[----:B------:R-:W-:-:S13]  /*3b6b0*/  ISETP.NE.AND P2, PT, R2, 0x3, PT ;  /* 0x000000030200780c */ /* 0x000fda0003f45270 */
[----:B------:R-:W-:Y:S05]  /*3b6c0*/  @!P2 BRA `(.L_x_4014) ;  /* 0x000000000004a947 */ /* 0x000fea0003800000 */
[----:B------:R-:W-:Y:S01]  /*3b6d0*/  BPT.TRAP 0x1 ;  /* 0x000000040000795c */ /* 0x000fe20000300000 */
.L_x_4014:
        /* <DEDUP_REMOVED lines=13> */
.L_x_4181:
[----:B------:R-:W1:Y:S02]  /*3b7b0*/  SYNCS.PHASECHK.TRANS64.TRYWAIT P0, [R7+URZ], R2 ;  /* 0x00000002070075a7 */ /* 0x000e64000800017f */
[----:B-1----:R-:W-:Y:S05]  /*3b7c0*/  @!P0 BRA `(.L_x_4016) ;  /* 0x0000004400748947 */ /* 0x002fea0003800000 */
.L_x_4182:
[----:B------:R-:W-:Y:S05]  /*3b7d0*/  @!P2 BRA `(.L_x_4017) ;  /* 0x000000000004a947 */ /* 0x000fea0003800000 */
[----:B------:R-:W-:Y:S01]  /*3b7e0*/  BPT.TRAP 0x1 ;  /* 0x000000040000795c */ /* 0x000fe20000300000 */
.L_x_4017:
[----:B------:R-:W-:-:S04]  /*3b7f0*/  VIADD R0, R0, 0x32460 ;  /* 0x0003246000007836 */ /* 0x000fc80000000000 */
[----:B------:R-:W-:-:S04]  /*3b800*/  IMAD R4, R19, 0x8, R0 ;  /* 0x0000000813047824 */ /* 0x000fc800078e0200 */
[----:B------:R-:W2:Y:S02]  /*3b810*/  SYNCS.PHASECHK.TRANS64.TRYWAIT P0, [R4+URZ], R5 ;  /* 0x00000005040075a7 */ /* 0x000ea4000800017f */
[----:B--2---:R-:W-:Y:S05]  /*3b820*/  @!P0 BRA `(.L_x_4018) ;  /* 0x0000004400708947 */ /* 0x004fea0003800000 */
.L_x_4183:
[----:B------:R-:W-:-:S07]  /*3b830*/  IMAD R3, R3, 0x8, R0 ;  /* 0x0000000803037824 */ /* 0x000fce00078e0200 */
.L_x_4019:
[----:B---3--:R3:W4:Y:S02]  /*3b840*/  SYNCS.PHASECHK.TRANS64.TRYWAIT P0, [R3+URZ], R2 ;  /* 0x00000002030075a7 */ /* 0x008724000800017f */
[----:B----4-:R-:W-:Y:S05]  /*3b850*/  @!P0 NANOSLEEP.SYNCS 0x989680 ;  /* 0x009896800000895d */ /* 0x010fea0003900000 */
[----:B------:R-:W4:Y:S02]  /*3b860*/  @!P0 SYNCS.PHASECHK.TRANS64 P0, [R3+URZ], R2 ;  /* 0x00000002030085a7 */ /* 0x000f24000800007f */
[----:B----4-:R-:W-:Y:S05]  /*3b870*/  @!P0 BRA `(.L_x_4019) ;  /* 0xfffffffc00f08947 */ /* 0x010fea000383ffff */
.L_x_3599:
[----:B------:R-:W-:Y:S05]  /*3b880*/  BSYNC B9 ;  /* 0x0000000000097941 */ /* 0x000fea0003800000 */
.L_x_3596:
[----:B------:R-:W-:Y:S05]  /*3b890*/  EXIT ;  /* 0x000000000000794d */ /* 0x000fea0003800000 */
.L_x_3627:
[----:B0-----:R0:W1:Y:S02]  /*3b8a0*/  SYNCS.PHASECHK.TRANS64.TRYWAIT P6, [R68+URZ+0x32490], R80 ;  /* 0x03249050440075a7 */ /* 0x00106400080c017f */
[----:B-1----:R-:W-:Y:S05]  /*3b8b0*/  @!P6 NANOSLEEP.SYNCS 0x989680 ;  /* 0x009896800000e95d */ /* 0x002fea0003900000 */
[----:B------:R-:W1:Y:S02]  /*3b8c0*/  @!P6 SYNCS.PHASECHK.TRANS64 P6, [R68+URZ+0x32490], R80 ;  /* 0x032490504400e5a7 */ /* 0x000e6400080c007f */
[----:B-1----:R-:W-:Y:S05]  /*3b8d0*/  @!P6 BRA `(.L_x_3627) ;  /* 0xfffffffc00f0e947 */ /* 0x002fea000383ffff */
[----:B------:R-:W-:Y:S05]  /*3b8e0*/  BRA `(.L_x_4020) ;  /* 0xfffffc8000107947 */ /* 0x000fea000383ffff */
.L_x_3649:
[----:B0-----:R0:W1:Y:S02]  /*3b8f0*/  SYNCS.PHASECHK.TRANS64.TRYWAIT P5, [R68+URZ+0x32490], R80 ;  /* 0x03249050440075a7 */ /* 0x00106400080a017f */
[----:B-1----:R-:W-:Y:S05]  /*3b900*/  @!P5 NANOSLEEP.SYNCS 0x989680 ;  /* 0x009896800000d95d */ /* 0x002fea0003900000 */
[----:B------:R-:W1:Y:S02]  /*3b910*/  @!P5 SYNCS.PHASECHK.TRANS64 P5, [R68+URZ+0x32490], R80 ;  /* 0x032490504400d5a7 */ /* 0x000e6400080a007f */
[----:B-1----:R-:W-:Y:S05]  /*3b920*/  @!P5 BRA `(.L_x_3649) ;  /* 0xfffffffc00f0d947 */ /* 0x002fea000383ffff */
[----:B------:R-:W-:Y:S05]  /*3b930*/  BRA `(.L_x_4021) ;  /* 0xfffffc9400747947 */ /* 0x000fea000383ffff */
.L_x_3658:
[----:B0-----:R0:W1:Y:S02]  /*3b940*/  SYNCS.PHASECHK.TRANS64.TRYWAIT P4, [R68+URZ+0x32490], R80 ;  /* 0x03249050440075a7 */ /* 0x001064000808017f */
[----:B-1----:R-:W-:Y:S05]  /*3b950*/  @!P4 NANOSLEEP.SYNCS 0x989680 ;  /* 0x009896800000c95d */ /* 0x002fea0003900000 */
[----:B------:R-:W1:Y:S02]  /*3b960*/  @!P4 SYNCS.PHASECHK.TRANS64 P4, [R68+URZ+0x32490], R80 ;  /* 0x032490504400c5a7 */ /* 0x000e64000808007f */
[----:B-1----:R-:W-:Y:S05]  /*3b970*/  @!P4 BRA `(.L_x_3658) ;  /* 0xfffffffc00f0c947 */ /* 0x002fea000383ffff */
[----:B------:R-:W-:Y:S05]  /*3b980*/  BRA `(.L_x_4022) ;  /* 0xfffffca400d47947 */ /* 0x000fea000383ffff */
.L_x_3664:
[----:B-1----:R1:W2:Y:S02]  /*3b990*/  SYNCS.PHASECHK.TRANS64.TRYWAIT P3, [R68+URZ+0x324b0], R80 ;  /* 0x0324b050440075a7 */ /* 0x0022a4000806017f */
[----:B--2---:R-:W-:Y:S05]  /*3b9a0*/  @!P3 NANOSLEEP.SYNCS 0x989680 ;  /* 0x009896800000b95d */ /* 0x004fea0003900000 */
[----:B------:R-:W2:Y:S02]  /*3b9b0*/  @!P3 SYNCS.PHASECHK.TRANS64 P3, [R68+URZ+0x324b0], R80 ;  /* 0x0324b0504400b5a7 */ /* 0x000ea4000806007f */
[----:B--2---:R-:W-:Y:S05]  /*3b9c0*/  @!P3 BRA `(.L_x_3664) ;  /* 0xfffffffc00f0b947 */ /* 0x004fea000383ffff */
[----:B------:R-:W-:Y:S05]  /*3b9d0*/  BRA `(.L_x_4023) ;  /* 0xfffffca8006c7947 */ /* 0x000fea000383ffff */
.L_x_3682:
[----:B------:R0:W5:Y:S01]  /*3b9e0*/  LDL R13, [R1+0x518] ;  /* 0x00051800010d7983 */ /* 0x0001620000100800 */
[----:B------:R-:W-:Y:S01]  /*3b9f0*/  BSSY B0, `(.L_x_4024) ;  /* 0x0000007000007945 */ /* 0x000fe20003800000 */
[----:B------:R-:W-:Y:S02]  /*3ba00*/  IMAD.MOV.U32 R12, RZ, RZ, RZ ;  /* 0x000000ffff0c7224 */ /* 0x000fe400078e00ff */
[----:B------:R-:W-:Y:S02]  /*3ba10*/  IMAD.MOV.U32 R11, RZ, RZ, 0x1f ;  /* 0x0000001fff0b7424 */ /* 0x000fe400078e00ff */
[----:B------:R-:W-:-:S07]  /*3ba20*/  IMAD.MOV.U32 R15, RZ, RZ, -0x1 ;  /* 0xffffffffff0f7424 */ /* 0x000fce00078e00ff */
[----:B0----5:R-:W-:Y:S05]  /*3ba30*/  WARPSYNC.COLLECTIVE R15, `(.L_x_4025) ;  /* 0x000000000f087348 */ /* 0x021fea0003c00000 */
[----:B-----5:R1:W2:Y:S02]  /*3ba40*/  SHFL.IDX P6, R14, R13, R12, R11 ;  /* 0x0000000c0d0e7389 */ /* 0x0202a400000c000b */
[----:B012---:R-:W-:Y:S01]  /*3ba50*/  ENDCOLLECTIVE ;  /* 0x000000000000791b */ /* 0x007fe20003800000 */
.L_x_4025:
[----:B------:R-:W-:Y:S05]  /*3ba60*/  BSYNC B0 ;  /* 0x0000000000007941 */ /* 0x000fea0003800000 */
.L_x_4024:
[----:B------:R-:W-:Y:S05]  /*3ba70*/  BRA `(.L_x_4026) ;  /* 0xfffffcbc00287947 */ /* 0x000fea000383ffff */
.L_x_3694:
        /* <DEDUP_REMOVED lines=8> */
.L_x_4028:
[----:B------:R-:W-:Y:S05]  /*3bb00*/  BSYNC B1 ;  /* 0x0000000000017941 */ /* 0x000fea0003800000 */
.L_x_4027:
        /* <DEDUP_REMOVED lines=8> */
.L_x_4029:
[----:B------:R-:W-:Y:S02]  /*3bb90*/  IMAD.MOV.U32 R13, RZ, RZ, R66 ;  /* 0x000000ffff0d7224 */ /* 0x000fe400078e0042 */
[----:B------:R-:W-:-:S07]  /*3bba0*/  IMAD.MOV.U32 R6, RZ, RZ, R14 ;  /* 0x000000ffff067224 */ /* 0x000fce00078e000e */
[----:B------:R-:W-:Y:S05]  /*3bbb0*/  WARPSYNC.COLLECTIVE R15, `(.L_x_4030) ;  /* 0x000000000f087348 */ /* 0x000fea0003c00000 */
[----:B------:R0:W1:Y:S02]  /*3bbc0*/  SHFL.IDX P6, R14, R13, R12, R11 ;  /* 0x0000000c0d0e7389 */ /* 0x00006400000c000b */
[----:B01----:R-:W-:Y:S01]  /*3bbd0*/  ENDCOLLECTIVE ;  /* 0x000000000000791b */ /* 0x003fe20003800000 */
.L_x_4030:
[----:B------:R-:W-:Y:S02]  /*3bbe0*/  IMAD.MOV.U32 R13, RZ, RZ, R63 ;  /* 0x000000ffff0d7224 */ /* 0x000fe400078e003f */
[----:B------:R-:W-:-:S07]  /*3bbf0*/  IMAD.MOV.U32 R7, RZ, RZ, R14 ;  /* 0x000000ffff077224 */ /* 0x000fce00078e000e */
[----:B------:R-:W-:Y:S05]  /*3bc00*/  WARPSYNC.COLLECTIVE R15, `(.L_x_4031) ;  /* 0x000000000f087348 */ /* 0x000fea0003c00000 */
[----:B------:R0:W1:Y:S02]  /*3bc10*/  SHFL.IDX P6, R14, R13, R12, R11 ;  /* 0x0000000c0d0e7389 */ /* 0x00006400000c000b */
[----:B01----:R-:W-:Y:S01]  /*3bc20*/  ENDCOLLECTIVE ;  /* 0x000000000000791b */ /* 0x003fe20003800000 */
.L_x_4031:
[----:B------:R-:W-:Y:S01]  /*3bc30*/  IMAD.MOV.U32 R8, RZ, RZ, R14 ;  /* 0x000000ffff087224 */ /* 0x000fe200078e000e */
[----:B------:R-:W-:Y:S06]  /*3bc40*/  BRA `(.L_x_4032) ;  /* 0xfffffcc8001c7947 */ /* 0x000fec000383ffff */
.L_x_3697:
[----:B------:R-:W-:Y:S01]  /*3bc50*/  BSSY B1, `(.L_x_4033) ;  /* 0x0000008000017945 */ /* 0x000fe20003800000 */
[----:B------:R-:W-:Y:S02]  /*3bc60*/  IMAD.MOV.U32 R13, RZ, RZ, R44 ;  /* 0x000000ffff0d7224 */ /* 0x000fe400078e002c */
[----:B------:R-:W-:Y:S02]  /*3bc70*/  IMAD.MOV.U32 R12, RZ, RZ, 0x1 ;  /* 0x00000001ff0c7424 */ /* 0x000fe400078e00ff */
[----:B------:R-:W-:Y:S02]  /*3bc80*/  IMAD.MOV.U32 R11, RZ, RZ, 0x1c1f ;  /* 0x00001c1fff0b7424 */ /* 0x000fe400078e00ff */
[----:B------:R-:W-:-:S07]  /*3bc90*/  IMAD.MOV.U32 R15, RZ, RZ, -0x1 ;  /* 0xffffffffff0f7424 */ /* 0x000fce00078e00ff */
[----:B0--34-:R-:W-:Y:S05]  /*3bca0*/  WARPSYNC.COLLECTIVE R15, `(.L_x_4034) ;  /* 0x000000000f087348 */ /* 0x019fea0003c00000 */
[----:B------:R1:W2:Y:S02]  /*3bcb0*/  SHFL.IDX P6, R14, R13, R12, R11 ;  /* 0x0000000c0d0e7389 */ /* 0x0002a400000c000b */
[----:B01234-:R-:W-:Y:S01]  /*3bcc0*/  ENDCOLLECTIVE ;  /* 0x000000000000791b */ /* 0x01ffe20003800000 */
.L_x_4034:
[----:B------:R-:W-:Y:S05]  /*3bcd0*/  BSYNC B1 ;  /* 0x0000000000017941 */ /* 0x000fea0003800000 */
.L_x_4033:
        /* <DEDUP_REMOVED lines=8> */
.L_x_4035:
[----:B------:R-:W-:Y:S02]  /*3bd60*/  IMAD.MOV.U32 R13, RZ, RZ, R66 ;  /* 0x000000ffff0d7224 */ /* 0x000fe400078e0042 */
[----:B------:R-:W-:-:S07]  /*3bd70*/  IMAD.MOV.U32 R6, RZ, RZ, R14 ;  /* 0x000000ffff067224 */ /* 0x000fce00078e000e */
[----:B------:R-:W-:Y:S05]  /*3bd80*/  WARPSYNC.COLLECTIVE R15, `(.L_x_4036) ;  /* 0x000000000f087348 */ /* 0x000fea0003c00000 */
[----:B------:R0:W1:Y:S02]  /*3bd90*/  SHFL.IDX P6, R14, R13, R12, R11 ;  /* 0x0000000c0d0e7389 */ /* 0x00006400000c000b */
[----:B01----:R-:W-:Y:S01]  /*3bda0*/  ENDCOLLECTIVE ;  /* 0x000000000000791b */ /* 0x003fe20003800000 */
.L_x_4036:
[----:B------:R-:W-:Y:S02]  /*3bdb0*/  IMAD.MOV.U32 R13, RZ, RZ, R63 ;  /* 0x000000ffff0d7224 */ /* 0x000fe400078e003f */
[----:B------:R-:W-:-:S07]  /*3bdc0*/  IMAD.MOV.U32 R7, RZ, RZ, R14 ;  /* 0x000000ffff077224 */ /* 0x000fce00078e000e */
[----:B------:R-:W-:Y:S05]  /*3bdd0*/  WARPSYNC.COLLECTIVE R15, `(.L_x_4037) ;  /* 0x000000000f087348 */ /* 0x000fea0003c00000 */
[----:B------:R0:W1:Y:S02]  /*3bde0*/  SHFL.IDX P6, R14, R13, R12, R11 ;  /* 0x0000000c0d0e7389 */ /* 0x00006400000c000b */
[----:B01----:R-:W-:Y:S01]  /*3bdf0*/  ENDCOLLECTIVE ;  /* 0x000000000000791b */ /* 0x003fe20003800000 */
.L_x_4037:
[----:B------:R-:W-:Y:S05]  /*3be00*/  BRA `(.L_x_4038) ;  /* 0xfffffcc800887947 */ /* 0x000fea000383ffff */
.L_x_3701:
[----:B-1----:R1:W4:Y:S02]  /*3be10*/  SYNCS.PHASECHK.TRANS64.TRYWAIT P0, [R2+URZ+0x32400], R63 ;  /* 0x0324003f020075a7 */ /* 0x002324000800017f */
[----:B----4-:R-:W-:Y:S05]  /*3be20*/  @!P0 NANOSLEEP.SYNCS 0x989680 ;  /* 0x009896800000895d */ /* 0x010fea0003900000 */
[----:B------:R-:W4:Y:S02]  /*3be30*/  @!P0 SYNCS.PHASECHK.TRANS64 P0, [R2+URZ+0x32400], R63 ;  /* 0x0324003f020085a7 */ /* 0x000f24000800007f */
[----:B----4-:R-:W-:Y:S05]  /*3be40*/  @!P0 BRA `(.L_x_3701) ;  /* 0xfffffffc00f08947 */ /* 0x010fea000383ffff */
[----:B------:R-:W-:Y:S05]  /*3be50*/  BRA `(.L_x_4039) ;  /* 0xfffffccc00147947 */ /* 0x000fea000383ffff */
.L_x_3709:
[----:B------:R-:W0:Y:S01]  /*3be60*/  LDC R69, c[0x0][0x3f4] ;  /* 0x0000fd00ff457b82 */ /* 0x000e220000000800 */
        /* <DEDUP_REMOVED lines=8> */
.L_x_4041:
[----:B------:R-:W-:Y:S05]  /*3bef0*/  BSYNC B1 ;  /* 0x0000000000017941 */ /* 0x000fea0003800000 */
.L_x_4040:
        /* <DEDUP_REMOVED lines=10> */
.L_x_4042:
        /* <DEDUP_REMOVED lines=8> */
.L_x_4043:
[----:B------:R-:W-:-:S05]  /*3c020*/  @!P1 IADD3 R8, P2, R5, R7, RZ ;  /* 0x0000000705089210 */ /* 0x000fca0007f5e0ff */
[----:B------:R-:W-:Y:S02]  /*3c030*/  @!P1 IMAD.X R9, R4, 0x1, R21, P2 ;  /* 0x0000000104099824 */ /* 0x000fe400010e0615 */
[----:B------:R-:W-:Y:S02]  /*3c040*/  IMAD.MOV.U32 R13, RZ, RZ, R44 ;  /* 0x000000ffff0d7224 */ /* 0x000fe400078e002c */
[----:B------:R-:W-:-:S07]  /*3c050*/  IMAD.MOV.U32 R6, RZ, RZ, R14 ;  /* 0x000000ffff067224 */ /* 0x000fce00078e000e */
[----:B------:R-:W-:Y:S05]  /*3c060*/  WARPSYNC.COLLECTIVE R15, `(.L_x_4044) ;  /* 0x000000000f087348 */ /* 0x000fea0003c00000 */
[----:B------:R0:W1:Y:S02]  /*3c070*/  SHFL.IDX P6, R14, R13, R12, R11 ;  /* 0x0000000c0d0e7389 */ /* 0x00006400000c000b */
[----:B01----:R-:W-:Y:S01]  /*3c080*/  ENDCOLLECTIVE ;  /* 0x000000000000791b */ /* 0x003fe20003800000 */
.L_x_4044:
[----:B------:R-:W2:Y:S01]  /*3c090*/  @!P1 LD.E.128 R8, desc[UR42][R8.64] ;  /* 0x0000002a08089980 */ /* 0x000ea2000c101d00 */
[----:B------:R-:W-:-:S05]  /*3c0a0*/  @!P1 IADD3 R4, P2, R14, R7, RZ ;  /* 0x000000070e049210 */ /* 0x000fca0007f5e0ff */
[----:B------:R-:W-:-:S06]  /*3c0b0*/  @!P1 IMAD.X R5, R6, 0x1, R21, P2 ;  /* 0x0000000106059824 */ /* 0x000fcc00010e0615 */
[----:B------:R-:W5:Y:S01]  /*3c0c0*/  @!P1 LD.E.128 R4, desc[UR42][R4.64] ;  /* 0x0000002a04049980 */ /* 0x000f62000c101d00 */
[----:B------:R-:W-:Y:S02]  /*3c0d0*/  CS2R R20, SRZ ;  /* 0x0000000000147805 */ /* 0x000fe4000001ff00 */
[----:B------:R-:W-:Y:S02]  /*3c0e0*/  CS2R R24, SRZ ;  /* 0x0000000000187805 */ /* 0x000fe4000001ff00 */
[----:B------:R-:W-:Y:S02]  /*3c0f0*/  CS2R R64, SRZ ;  /* 0x0000000000407805 */ /* 0x000fe4000001ff00 */
[----:B------:R-:W-:Y:S01]  /*3c100*/  CS2R R66, SRZ ;  /* 0x0000000000427805 */ /* 0x000fe2000001ff00 */
[----:B--2---:R-:W-:Y:S02]  /*3c110*/  @!P1 IMAD.MOV.U32 R20, RZ, RZ, R8 ;  /* 0x000000ffff149224 */ /* 0x004fe400078e0008 */
[----:B------:R-:W-:-:S02]  /*3c120*/  @!P1 IMAD.MOV.U32 R21, RZ, RZ, R9 ;  /* 0x000000ffff159224 */ /* 0x000fc400078e0009 */
[----:B------:R-:W-:Y:S02]  /*3c130*/  IMAD.MOV.U32 R12, RZ, RZ, R20 ;  /* 0x000000ffff0c7224 */ /* 0x000fe400078e0014 */
[----:B------:R-:W-:Y:S02]  /*3c140*/  IMAD.MOV.U32 R13, RZ, RZ, R21 ;  /* 0x000000ffff0d7224 */ /* 0x000fe400078e0015 */
[----:B------:R-:W-:Y:S01]  /*3c150*/  @!P1 IMAD.MOV.U32 R25, RZ, RZ, R11 ;  /* 0x000000ffff199224 */ /* 0x000fe200078e000b */
[----:B------:R-:W-:Y:S01]  /*3c160*/  PRMT R83, R12, 0x7610, R83 ;  /* 0x000076100c537816 */ /* 0x000fe20000000053 */
[----:B------:R-:W-:Y:S01]  /*3c170*/  IMAD.MOV.U32 R12, RZ, RZ, 0x1 ;  /* 0x00000001ff0c7424 */ /* 0x000fe200078e00ff */
[----:B------:R-:W-:Y:S01]  /*3c180*/  PRMT R87, R13, 0x7610, R87 ;  /* 0x000076100d577816 */ /* 0x000fe20000000057 */
[----:B------:R-:W-:Y:S02]  /*3c190*/  IMAD.MOV.U32 R13, RZ, RZ, R31 ;  /* 0x000000ffff0d7224 */ /* 0x000fe400078e001f */
[----:B------:R-:W-:-:S02]  /*3c1a0*/  IMAD.MOV.U32 R11, RZ, RZ, 0x1c1f ;  /* 0x00001c1fff0b7424 */ /* 0x000fc400078e00ff */
[----:B------:R-:W-:Y:S02]  /*3c1b0*/  @!P1 IMAD.MOV.U32 R24, RZ, RZ, R10 ;  /* 0x000000ffff189224 */ /* 0x000fe400078e000a */
[----:B------:R-:W-:-:S07]  /*3c1c0*/  IMAD.MOV.U32 R9, RZ, RZ, R25 ;  /* 0x000000ffff097224 */ /* 0x000fce00078e0019 */
[----:B-----5:R-:W-:Y:S05]  /*3c1d0*/  WARPSYNC.COLLECTIVE R15, `(.L_x_4045) ;  /* 0x000000000f087348 */ /* 0x020fea0003c00000 */
[----:B------:R0:W1:Y:S02]  /*3c1e0*/  SHFL.IDX P6, R14, R13, R12, R11 ;  /* 0x0000000c0d0e7389 */ /* 0x00006400000c000b */
[----:B01---5:R-:W-:Y:S01]  /*3c1f0*/  ENDCOLLECTIVE ;  /* 0x000000000000791b */ /* 0x023fe20003800000 */
.L_x_4045:
[----:B------:R-:W-:Y:S02]  /*3c200*/  IMAD.MOV.U32 R8, RZ, RZ, R24 ;  /* 0x000000ffff087224 */ /* 0x000fe400078e0018 */
[----:B------:R-:W-:Y:S01]  /*3c210*/  @!P1 IMAD.MOV.U32 R64, RZ, RZ, R4 ;  /* 0x000000ffff409224 */ /* 0x000fe200078e0004 */
[----:B------:R-:W-:Y:S01]  /*3c220*/  PRMT R68, R9, 0x7610, R68 ;  /* 0x0000761009447816 */ /* 0x000fe20000000044 */
[----:B------:R-:W-:Y:S01]  /*3c230*/  @!P1 IMAD.MOV.U32 R65, RZ, RZ, R5 ;  /* 0x000000ffff419224 */ /* 0x000fe200078e0005 */
[----:B------:R-:W-:Y:S01]  /*3c240*/  PRMT R63, R8, 0x7610, R63 ;  /* 0x00007610083f7816 */ /* 0x000fe2000000003f */
[----:B------:R-:W-:Y:S01]  /*3c250*/  @!P1 IMAD.MOV.U32 R66, RZ, RZ, R6 ;  /* 0x000000ffff429224 */ /* 0x000fe200078e0006 */
[----:B------:R-:W-:Y:S01]  /*3c260*/  CS2R R8, SRZ ;  /* 0x0000000000087805 */ /* 0x000fe2000001ff00 */
[----:B------:R-:W-:Y:S02]  /*3c270*/  @!P1 IMAD.MOV.U32 R67, RZ, RZ, R7 ;  /* 0x000000ffff439224 */ /* 0x000fe400078e0007 */
[----:B------:R-:W-:-:S02]  /*3c280*/  IMAD.MOV.U32 R4, RZ, RZ, R64 ;  /* 0x000000ffff047224 */ /* 0x000fc400078e0040 */
[----:B------:R-:W-:Y:S02]  /*3c290*/  IMAD.MOV.U32 R5, RZ, RZ, R65 ;  /* 0x000000ffff057224 */ /* 0x000fe400078e0041 */
[----:B------:R-:W-:Y:S02]  /*3c2a0*/  IMAD.MOV.U32 R13, RZ, RZ, R29 ;  /* 0x000000ffff0d7224 */ /* 0x000fe400078e001d */
[----:B------:R-:W-:Y:S01]  /*3c2b0*/  IMAD.MOV.U32 R6, RZ, RZ, R66 ;  /* 0x000000ffff067224 */ /* 0x000fe200078e0042 */
[----:B------:R-:W-:Y:S01]  /*3c2c0*/  PRMT R75, R75, 0x5410, R5 ;  /* 0x000054104b4b7816 */ /* 0x000fe20000000005 */
[----:B------:R-:W-:-:S03]  /*3c2d0*/  IMAD.MOV.U32 R7, RZ, RZ, R67 ;  /* 0x000000ffff077224 */ /* 0x000fc600078e0043 */
[----:B------:R-:W-:Y:S01]  /*3c2e0*/  PRMT R80, R6, 0x7610, R80 ;  /* 0x0000761006507816 */ /* 0x000fe20000000050 */
[----:B------:R-:W-:Y:S01]  /*3c2f0*/  IMAD.MOV.U32 R28, RZ, RZ, R14 ;  /* 0x000000ffff1c7224 */ /* 0x000fe200078e000e */
[----:B------:R-:W-:-:S07]  /*3c300*/  PRMT R76, R76, 0x5410, R7 ;  /* 0x000054104c4c7816 */ /* 0x000fce0000000007 */
[----:B------:R-:W-:Y:S05]  /*3c310*/  WARPSYNC.COLLECTIVE R15, `(.L_x_4046) ;  /* 0x000000000f087348 */ /* 0x000fea0003c00000 */
[----:B------:R0:W1:Y:S02]  /*3c320*/  SHFL.IDX P6, R14, R13, R12, R11 ;  /* 0x0000000c0d0e7389 */ /* 0x00006400000c000b */
[----:B01----:R-:W-:Y:S01]  /*3c330*/  ENDCOLLECTIVE ;  /* 0x000000000000791b */ /* 0x003fe20003800000 */
.L_x_4046:
[----:B------:R-:W-:Y:S02]  /*3c340*/  IMAD.MOV.U32 R13, RZ, RZ, R30 ;  /* 0x000000ffff0d7224 */ /* 0x000fe400078e001e */
[----:B------:R-:W-:-:S07]  /*3c350*/  IMAD.MOV.U32 R29, RZ, RZ, R14 ;  /* 0x000000ffff1d7224 */ /* 0x000fce00078e000e */
[----:B------:R-:W-:Y:S05]  /*3c360*/  WARPSYNC.COLLECTIVE R15, `(.L_x_4047) ;  /* 0x000000000f087348 */ /* 0x000fea0003c00000 */
[----:B------:R0:W1:Y:S02]  /*3c370*/  SHFL.IDX P6, R14, R13, R12, R11 ;  /* 0x0000000c0d0e7389 */ /* 0x00006400000c000b */
[----:B01----:R-:W-:Y:S01]  /*3c380*/  ENDCOLLECTIVE ;  /* 0x000000000000791b */ /* 0x003fe20003800000 */
.L_x_4047:
[----:B------:R-:W-:Y:S01]  /*3c390*/  IMAD.MOV.U32 R13, RZ, RZ, R44 ;  /* 0x000000ffff0d7224 */ /* 0x000fe200078e002c */
[----:B------:R-:W-:Y:S01]  /*3c3a0*/  PRMT R44, R44, 0x5410, R4 ;  /* 0x000054102c2c7816 */ /* 0x000fe20000000004 */
[----:B------:R-:W-:-:S07]  /*3c3b0*/  IMAD.MOV.U32 R30, RZ, RZ, R14 ;  /* 0x000000ffff1e7224 */ /* 0x000fce00078e000e */
[----:B------:R-:W-:Y:S05]  /*3c3c0*/  WARPSYNC.COLLECTIVE R15, `(.L_x_4048) ;  /* 0x000000000f087348 */ /* 0x000fea0003c00000 */
[----:B------:R0:W1:Y:S02]  /*3c3d0*/  SHFL.IDX P6, R14, R13, R12, R11 ;  /* 0x0000000c0d0e7389 */ /* 0x00006400000c000b */
[----:B01----:R-:W-:Y:S01]  /*3c3e0*/  ENDCOLLECTIVE ;  /* 0x000000000000791b */ /* 0x003fe20003800000 */
.L_x_4048:
[----:B------:R-:W-:Y:S05]  /*3c3f0*/  BRA `(.L_x_4049) ;  /* 0xfffffcd800947947 */ /* 0x000fea000383ffff */
.L_x_3713:
[----:B0-----:R0:W1:Y:S02]  /*3c400*/  SYNCS.PHASECHK.TRANS64.TRYWAIT P1, [R2+URZ+0x32400], R13 ;  /* 0x0324000d020075a7 */ /* 0x001064000802017f */
[----:B-1----:R-:W-:Y:S05]  /*3c410*/  @!P1 NANOSLEEP.SYNCS 0x989680 ;  /* 0x009896800000995d */ /* 0x002fea0003900000 */
[----:B------:R-:W1:Y:S02]  /*3c420*/  @!P1 SYNCS.PHASECHK.TRANS64 P1, [R2+URZ+0x32400], R13 ;  /* 0x0324000d020095a7 */ /* 0x000e64000802007f */
[----:B-1----:R-:W-:Y:S05]  /*3c430*/  @!P1 BRA `(.L_x_3713) ;  /* 0xfffffffc00f09947 */ /* 0x002fea000383ffff */
[----:B------:R-:W-:Y:S05]  /*3c440*/  BRA `(.L_x_4050) ;  /* 0xfffffcd800f07947 */ /* 0x000fea000383ffff */
.L_x_3728:
[----:B0-----:R0:W1:Y:S02]  /*3c450*/  SYNCS.PHASECHK.TRANS64.TRYWAIT P0, [R2+URZ], R7 ;  /* 0x00000007020075a7 */ /* 0x001064000800017f */
[----:B-1----:R-:W-:Y:S05]  /*3c460*/  @!P0 NANOSLEEP.SYNCS 0x989680 ;  /* 0x009896800000895d */ /* 0x002fea0003900000 */
[----:B------:R-:W1:Y:S02]  /*3c470*/  @!P0 SYNCS.PHASECHK.TRANS64 P0, [R2+URZ], R7 ;  /* 0x00000007020085a7 */ /* 0x000e64000800007f */
[----:B-1----:R-:W-:Y:S05]  /*3c480*/  @!P0 BRA `(.L_x_3728) ;  /* 0xfffffffc00f08947 */ /* 0x002fea000383ffff */
[----:B------:R-:W-:Y:S05]  /*3c490*/  BRA `(.L_x_3727) ;  /* 0xfffffcf000d47947 */ /* 0x000fea000383ffff */
.L_x_3735:
[----:B-1----:R1:W2:Y:S02]  /*3c4a0*/  SYNCS.PHASECHK.TRANS64.TRYWAIT P0, [R4+URZ], R5 ;  /* 0x00000005040075a7 */ /* 0x0022a4000800017f */
[----:B--2---:R-:W-:Y:S05]  /*3c4b0*/  @!P0 NANOSLEEP.SYNCS 0x989680 ;  /* 0x009896800000895d */ /* 0x004fea0003900000 */
[----:B------:R-:W2:Y:S02]  /*3c4c0*/  @!P0 SYNCS.PHASECHK.TRANS64 P0, [R4+URZ], R5 ;  /* 0x00000005040085a7 */ /* 0x000ea4000800007f */
[----:B--2---:R-:W-:Y:S05]  /*3c4d0*/  @!P0 BRA `(.L_x_3735) ;  /* 0xfffffffc00f08947 */ /* 0x004fea000383ffff */
[----:B------:R-:W-:Y:S05]  /*3c4e0*/  BRA `(.L_x_3734) ;  /* 0xfffffcf400f87947 */ /* 0x000fea000383ffff */
.L_x_3760:
[----:B-1----:R1:W2:Y:S02]  /*3c4f0*/  SYNCS.PHASECHK.TRANS64.TRYWAIT P1, [R0+URZ], R9 ;  /* 0x00000009000075a7 */ /* 0x0022a4000802017f */
[----:B--2---:R-:W-:Y:S05]  /*3c500*/  @!P1 NANOSLEEP.SYNCS 0x989680 ;  /* 0x009896800000995d */ /* 0x004fea0003900000 */
[----:B------:R-:W2:Y:S02]  /*3c510*/  @!P1 SYNCS.PHASECHK.TRANS64 P1, [R0+URZ], R9 ;  /* 0x00000009000095a7 */ /* 0x000ea4000802007f */
[----:B--2---:R-:W-:Y:S05]  /*3c520*/  @!P1 BRA `(.L_x_3760) ;  /* 0xfffffffc00f09947 */ /* 0x004fea000383ffff */
[----:B------:R-:W-:Y:S05]  /*3c530*/  BRA `(.L_x_3759) ;  /* 0xfffffda400d47947 */ /* 0x000fea000383ffff */
.L_x_3767:
[----:B--2---:R2:W3:Y:S02]  /*3c540*/  SYNCS.PHASECHK.TRANS64.TRYWAIT P1, [R6+URZ], R7 ;  /* 0x00000007060075a7 */ /* 0x0044e4000802017f */
[----:B---3--:R-:W-:Y:S05]  /*3c550*/  @!P1 NANOSLEEP.SYNCS 0x989680 ;  /* 0x009896800000995d */ /* 0x008fea0003900000 */
[----:B------:R-:W3:Y:S02]  /*3c560*/  @!P1 SYNCS.PHASECHK.TRANS64 P1, [R6+URZ], R7 ;  /* 0x00000007060095a7 */ /* 0x000ee4000802007f */
[----:B---3--:R-:W-:Y:S05]  /*3c570*/  @!P1 BRA `(.L_x_3767) ;  /* 0xfffffffc00f09947 */ /* 0x008fea000383ffff */
[----:B------:R-:W-:Y:S05]  /*3c580*/  BRA `(.L_x_3766) ;  /* 0xfffffda800f87947 */ /* 0x000fea000383ffff */
.L_x_3778:
[----:B-1----:R1:W2:Y:S02]  /*3c590*/  SYNCS.PHASECHK.TRANS64.TRYWAIT P0, [R6+URZ], R7 ;  /* 0x00000007060075a7 */ /* 0x0022a4000800017f */
[----:B--2---:R-:W-:Y:S05]  /*3c5a0*/  @!P0 NANOSLEEP.SYNCS 0x989680 ;  /* 0x009896800000895d */ /* 0x004fea0003900000 */
[----:B------:R-:W2:Y:S02]  /*3c5b0*/  @!P0 SYNCS.PHASECHK.TRANS64 P0, [R6+URZ], R7 ;  /* 0x00000007060085a7 */ /* 0x000ea4000800007f */
[----:B--2---:R-:W-:Y:S05]  /*3c5c0*/  @!P0 BRA `(.L_x_3778) ;  /* 0xfffffffc00f08947 */ /* 0x004fea000383ffff */
[----:B------:R-:W-:Y:S05]  /*3c5d0*/  BRA `(.L_x_3777) ;  /* 0xfffffe4400787947 */ /* 0x000fea000383ffff */
.L_x_3785:
[----:B--2---:R2:W3:Y:S02]  /*3c5e0*/  SYNCS.PHASECHK.TRANS64.TRYWAIT P0, [R6+URZ], R7 ;  /* 0x00000007060075a7 */ /* 0x0044e4000800017f */
[----:B---3--:R-:W-:Y:S05]  /*3c5f0*/  @!P0 NANOSLEEP.SYNCS 0x989680 ;  /* 0x009896800000895d */ /* 0x008fea0003900000 */
[----:B------:R-:W3:Y:S02]  /*3c600*/  @!P0 SYNCS.PHASECHK.TRANS64 P0, [R6+URZ], R7 ;  /* 0x00000007060085a7 */ /* 0x000ee4000800007f */
[----:B---3--:R-:W-:Y:S05]  /*3c610*/  @!P0 BRA `(.L_x_3785) ;  /* 0xfffffffc00f08947 */ /* 0x008fea000383ffff */
[----:B------:R-:W-:Y:S05]  /*3c620*/  BRA `(.L_x_3784) ;  /* 0xfffffe48009c7947 */ /* 0x000fea000383ffff */
.L_x_3803:
[----:B------:R-:W-:Y:S02]  /*3c630*/  IMAD.MOV.U32 R13, RZ, RZ, R19 ;  /* 0x000000ffff0d7224 */ /* 0x000fe400078e0013 */
[----:B------:R-:W-:Y:S02]  /*3c640*/  IMAD.MOV.U32 R12, RZ, RZ, RZ ;  /* 0x000000ffff0c7224 */ /* 0x000fe400078e00ff */
[----:B------:R-:W-:Y:S02]  /*3c650*/  IMAD.MOV.U32 R11, RZ, RZ, 0x181f ;  /* 0x0000181fff0b7424 */ /* 0x000fe400078e00ff */
[----:B------:R-:W-:-:S07]  /*3c660*/  IMAD.MOV.U32 R15, RZ, RZ, -0x1 ;  /* 0xffffffffff0f7424 */ /* 0x000fce00078e00ff */
[----:B-----5:R-:W-:Y:S05]  /*3c670*/  WARPSYNC.COLLECTIVE R15, `(.L_x_4051) ;  /* 0x000000000f087348 */ /* 0x020fea0003c00000 */
[----:B------:R0:W1:Y:S02]  /*3c680*/  SHFL.IDX P6, R14, R13, R12, R11 ;  /* 0x0000000c0d0e7389 */ /* 0x00006400000c000b */
[----:B01---5:R-:W-:Y:S01]  /*3c690*/  ENDCOLLECTIVE ;  /* 0x000000000000791b */ /* 0x023fe20003800000 */
.L_x_4051:
[----:B------:R-:W-:Y:S02]  /*3c6a0*/  IMAD.MOV.U32 R13, RZ, RZ, R18 ;  /* 0x000000ffff0d7224 */ /* 0x000fe400078e0012 */
[----:B------:R-:W-:-:S07]  /*3c6b0*/  IMAD.MOV.U32 R3, RZ, RZ, R14 ;  /* 0x000000ffff037224 */ /* 0x000fce00078e000e */
[----:B------:R-:W-:Y:S05]  /*3c6c0*/  WARPSYNC.COLLECTIVE R15, `(.L_x_4052) ;  /* 0x000000000f087348 */ /* 0x000fea0003c00000 */
[----:B------:R0:W1:Y:S02]  /*3c6d0*/  SHFL.IDX P6, R14, R13, R12, R11 ;  /* 0x0000000c0d0e7389 */ /* 0x00006400000c000b */
[----:B01----:R-:W-:Y:S01]  /*3c6e0*/  ENDCOLLECTIVE ;  /* 0x000000000000791b */ /* 0x003fe20003800000 */
.L_x_4052:
[----:B------:R-:W-:Y:S05]  /*3c6f0*/  BRA `(.L_x_4053) ;  /* 0xffffff2400247947 */ /* 0x000fea000383ffff */
.L_x_3806:
[----:B------:R-:W-:Y:S01]  /*3c700*/  BSSY B1, `(.L_x_4054) ;  /* 0x0000008000017945 */ /* 0x000fe20003800000 */
[----:B---3--:R-:W-:Y:S02]  /*3c710*/  IMAD.MOV.U32 R13, RZ, RZ, R19 ;  /* 0x000000ffff0d7224 */ /* 0x008fe400078e0013 */
[----:B------:R-:W-:Y:S02]  /*3c720*/  IMAD.MOV.U32 R12, RZ, RZ, 0x1 ;  /* 0x00000001ff0c7424 */ /* 0x000fe400078e00ff */
[----:B------:R-:W-:Y:S02]  /*3c730*/  IMAD.MOV.U32 R11, RZ, RZ, 0x181f ;  /* 0x0000181fff0b7424 */ /* 0x000fe400078e00ff */
[----:B------:R-:W-:-:S07]  /*3c740*/  IMAD.MOV.U32 R15, RZ, RZ, -0x1 ;  /* 0xffffffffff0f7424 */ /* 0x000fce00078e00ff */
[----:B012--5:R-:W-:Y:S05]  /*3c750*/  WARPSYNC.COLLECTIVE R15, `(.L_x_4055) ;  /* 0x000000000f087348 */ /* 0x027fea0003c00000 */
[----:B--2---:R2:W3:Y:S02]  /*3c760*/  SHFL.IDX P6, R14, R13, R12, R11 ;  /* 0x0000000c0d0e7389 */ /* 0x0044e400000c000b */
[----:B0123-5:R-:W-:Y:S01]  /*3c770*/  ENDCOLLECTIVE ;  /* 0x000000000000791b */ /* 0x02ffe20003800000 */
.L_x_4055:
[----:B------:R-:W-:Y:S05]  /*3c780*/  BSYNC B1 ;  /* 0x0000000000017941 */ /* 0x000fea0003800000 */
.L_x_4054:
        /* <DEDUP_REMOVED lines=8> */
.L_x_4056:
[----:B------:R-:W-:Y:S05]  /*3c810*/  BRA `(.L_x_4057) ;  /* 0xffffff2400447947 */ /* 0x000fea000383ffff */
.L_x_3809:
[----:B------:R-:W-:Y:S01]  /*3c820*/  BSSY B1, `(.L_x_4058) ;  /* 0x0000008000017945 */ /* 0x000fe20003800000 */
[----:B------:R-:W-:Y:S02]  /*3c830*/  IMAD.MOV.U32 R13, RZ, RZ, R19 ;  /* 0x000000ffff0d7224 */ /* 0x000fe400078e0013 */
[----:B------:R-:W-:Y:S02]  /*3c840*/  IMAD.MOV.U32 R12, RZ, RZ, 0x2 ;  /* 0x00000002ff0c7424 */ /* 0x000fe400078e00ff */
[----:B---3--:R-:W-:Y:S02]  /*3c850*/  IMAD.MOV.U32 R11, RZ, RZ, 0x181f ;  /* 0x0000181fff0b7424 */ /* 0x008fe400078e00ff */
[----:B------:R-:W-:-:S07]  /*3c860*/  IMAD.MOV.U32 R15, RZ, RZ, -0x1 ;  /* 0xffffffffff0f7424 */ /* 0x000fce00078e00ff */
[----:B012-4-:R-:W-:Y:S05]  /*3c870*/  WARPSYNC.COLLECTIVE R15, `(.L_x_4059) ;  /* 0x000000000f087348 */ /* 0x017fea0003c00000 */
[----:B--2---:R2:W3:Y:S02]  /*3c880*/  SHFL.IDX P6, R14, R13, R12, R11 ;  /* 0x0000000c0d0e7389 */ /* 0x0044e400000c000b */
[----:B01234-:R-:W-:Y:S01]  /*3c890*/  ENDCOLLECTIVE ;  /* 0x000000000000791b */ /* 0x01ffe20003800000 */
.L_x_4059:
[----:B------:R-:W-:Y:S05]  /*3c8a0*/  BSYNC B1 ;  /* 0x0000000000017941 */ /* 0x000fea0003800000 */
.L_x_4058:
        /* <DEDUP_REMOVED lines=8> */
.L_x_4060:
[----:B------:R-:W-:Y:S05]  /*3c930*/  BRA `(.L_x_4061) ;  /* 0xffffff2400647947 */ /* 0x000fea000383ffff */
.L_x_3812:
        /* <DEDUP_REMOVED lines=8> */
.L_x_4063:
[----:B------:R-:W-:Y:S05]  /*3c9c0*/  BSYNC B1 ;  /* 0x0000000000017941 */ /* 0x000fea0003800000 */
.L_x_4062:
        /* <DEDUP_REMOVED lines=8> */
.L_x_4064:
[----:B------:R-:W-:Y:S05]  /*3ca50*/  BRA `(.L_x_4065) ;  /* 0xffffff2400847947 */ /* 0x000fea000383ffff */
.L_x_3814:
[----:B------:R-:W-:Y:S02]  /*3ca60*/  IMAD.MOV.U32 R13, RZ, RZ, R4 ;  /* 0x000000ffff0d7224 */ /* 0x000fe400078e0004 */
[----:B------:R-:W-:Y:S02]  /*3ca70*/  IMAD.MOV.U32 R12, RZ, RZ, RZ ;  /* 0x000000ffff0c7224 */ /* 0x000fe400078e00ff */
[----:B------:R-:W-:Y:S02]  /*3ca80*/  IMAD.MOV.U32 R11, RZ, RZ, 0x1c1f ;  /* 0x00001c1fff0b7424 */ /* 0x000fe400078e00ff */
[----:B------:R-:W-:-:S07]  /*3ca90*/  IMAD.MOV.U32 R15, RZ, RZ, -0x1 ;  /* 0xffffffffff0f7424 */ /* 0x000fce00078e00ff */
[----:B------:R-:W-:Y:S05]  /*3caa0*/  WARPSYNC.COLLECTIVE R15, `(.L_x_4066) ;  /* 0x000000000f087348 */ /* 0x000fea0003c00000 */
[----:B------:R0:W1:Y:S02]  /*3cab0*/  SHFL.IDX P6, R14, R13, R12, R11 ;  /* 0x0000000c0d0e7389 */ /* 0x00006400000c000b */
[----:B01----:R-:W-:Y:S01]  /*3cac0*/  ENDCOLLECTIVE ;  /* 0x000000000000791b */ /* 0x003fe20003800000 */
.L_x_4066:
[----:B------:R-:W-:Y:S02]  /*3cad0*/  IMAD.MOV.U32 R13, RZ, RZ, R3 ;  /* 0x000000ffff0d7224 */ /* 0x000fe400078e0003 */
[----:B------:R-:W-:-:S07]  /*3cae0*/  IMAD.MOV.U32 R5, RZ, RZ, R14 ;  /* 0x000000ffff057224 */ /* 0x000fce00078e000e */
[----:B------:R-:W-:Y:S05]  /*3caf0*/  WARPSYNC.COLLECTIVE R15, `(.L_x_4067) ;  /* 0x000000000f087348 */ /* 0x000fea0003c00000 */
[----:B------:R0:W1:Y:S02]  /*3cb00*/  SHFL.IDX P6, R14, R13, R12, R11 ;  /* 0x0000000c0d0e7389 */ /* 0x00006400000c000b */
[----:B01----:R-:W-:Y:S01]  /*3cb10*/  ENDCOLLECTIVE ;  /* 0x000000000000791b */ /* 0x003fe20003800000 */
.L_x_4067:
[----:B------:R-:W-:Y:S05]  /*3cb20*/  BRA `(.L_x_4068) ;  /* 0xffffff2800607947 */ /* 0x000fea000383ffff */
.L_x_3817:
[----:B------:R-:W-:Y:S01]  /*3cb30*/  BSSY B1, `(.L_x_4069) ;  /* 0x0000008000017945 */ /* 0x000fe20003800000 */
[----:B------:R-:W-:Y:S02]  /*3cb40*/  IMAD.MOV.U32 R13, RZ, RZ, R4 ;  /* 0x000000ffff0d7224 */ /* 0x000fe400078e0004 */
[----:B------:R-:W-:Y:S02]  /*3cb50*/  IMAD.MOV.U32 R12, RZ, RZ, 0x1 ;  /* 0x00000001ff0c7424 */ /* 0x000fe400078e00ff */
[----:B---3--:R-:W-:Y:S02]  /*3cb60*/  IMAD.MOV.U32 R11, RZ, RZ, 0x1c1f ;  /* 0x00001c1fff0b7424 */ /* 0x008fe400078e00ff */
[----:B------:R-:W-:-:S07]  /*3cb70*/  IMAD.MOV.U32 R15, RZ, RZ, -0x1 ;  /* 0xffffffffff0f7424 */ /* 0x000fce00078e00ff */
[----:B012---:R-:W-:Y:S05]  /*3cb80*/  WARPSYNC.COLLECTIVE R15, `(.L_x_4070) ;  /* 0x000000000f087348 */ /* 0x007fea0003c00000 */
[----:B--2---:R2:W3:Y:S02]  /*3cb90*/  SHFL.IDX P6, R14, R13, R12, R11 ;  /* 0x0000000c0d0e7389 */ /* 0x0044e400000c000b */
[----:B0123--:R-:W-:Y:S01]  /*3cba0*/  ENDCOLLECTIVE ;  /* 0x000000000000791b */ /* 0x00ffe20003800000 */
.L_x_4070:
[----:B------:R-:W-:Y:S05]  /*3cbb0*/  BSYNC B1 ;  /* 0x0000000000017941 */ /* 0x000fea0003800000 */
.L_x_4069:
        /* <DEDUP_REMOVED lines=8> */
.L_x_4071:
[----:B------:R-:W-:Y:S05]  /*3cc40*/  BRA `(.L_x_4072) ;  /* 0xffffff34004c7947 */ /* 0x000fea000383ffff */
.L_x_3823:
[----:B------:R-:W-:Y:S02]  /*3cc50*/  IMAD.MOV.U32 R13, RZ, RZ, R4 ;  /* 0x000000ffff0d7224 */ /* 0x000fe400078e0004 */
[----:B------:R-:W-:Y:S02]  /*3cc60*/  IMAD.MOV.U32 R12, RZ, RZ, RZ ;  /* 0x000000ffff0c7224 */ /* 0x000fe400078e00ff */
[----:B------:R-:W-:Y:S02]  /*3cc70*/  IMAD.MOV.U32 R11, RZ, RZ, 0x181f ;  /* 0x0000181fff0b7424 */ /* 0x000fe400078e00ff */
[----:B------:R-:W-:-:S07]  /*3cc80*/  IMAD.MOV.U32 R15, RZ, RZ, -0x1 ;  /* 0xffffffffff0f7424 */ /* 0x000fce00078e00ff */
[----:B01----:R-:W-:Y:S05]  /*3cc90*/  WARPSYNC.COLLECTIVE R15, `(.L_x_4073) ;  /* 0x000000000f087348 */ /* 0x003fea0003c00000 */
[----:B------:R2:W3:Y:S02]  /*3cca0*/  SHFL.IDX P6, R14, R13, R12, R11 ;  /* 0x0000000c0d0e7389 */ /* 0x0004e400000c000b */
[----:B0123--:R-:W-:Y:S01]  /*3ccb0*/  ENDCOLLECTIVE ;  /* 0x000000000000791b */ /* 0x00ffe20003800000 */
.L_x_4073:
[----:B------:R-:W-:Y:S02]  /*3ccc0*/  IMAD.MOV.U32 R13, RZ, RZ, R3 ;  /* 0x000000ffff0d7224 */ /* 0x000fe400078e0003 */
[----:B------:R-:W-:-:S07]  /*3ccd0*/  IMAD.MOV.U32 R0, RZ, RZ, R14 ;  /* 0x000000ffff007224 */ /* 0x000fce00078e000e */
[----:B------:R-:W-:Y:S05]  /*3cce0*/  WARPSYNC.COLLECTIVE R15, `(.L_x_4074) ;  /* 0x000000000f087348 */ /* 0x000fea0003c00000 */
[----:B------:R0:W1:Y:S02]  /*3ccf0*/  SHFL.IDX P6, R14, R13, R12, R11 ;  /* 0x0000000c0d0e7389 */ /* 0x00006400000c000b */
[----:B01----:R-:W-:Y:S01]  /*3cd00*/  ENDCOLLECTIVE ;  /* 0x000000000000791b */ /* 0x003fe20003800000 */
.L_x_4074:
[----:B------:R-:W-:Y:S05]  /*3cd10*/  BRA `(.L_x_4075) ;  /* 0xffffff4800747947 */ /* 0x000fea000383ffff */
.L_x_3826:
        /* <DEDUP_REMOVED lines=8> */
.L_x_4077:
[----:B------:R-:W-:Y:S05]  /*3cda0*/  BSYNC B1 ;  /* 0x0000000000017941 */ /* 0x000fea0003800000 */
.L_x_4076:
        /* <DEDUP_REMOVED lines=8> */
.L_x_4078:
[----:B------:R-:W-:Y:S05]  /*3ce30*/  BRA `(.L_x_4079) ;  /* 0xffffff4800987947 */ /* 0x000fea000383ffff */
.L_x_3829:
        /* <DEDUP_REMOVED lines=8> */
.L_x_4081:
[----:B------:R-:W-:Y:S05]  /*3cec0*/  BSYNC B1 ;  /* 0x0000000000017941 */ /* 0x000fea0003800000 */
.L_x_4080:
        /* <DEDUP_REMOVED lines=8> */
.L_x_4082:
[----:B------:R-:W-:Y:S05]  /*3cf50*/  BRA `(.L_x_4083) ;  /* 0xffffff4800b87947 */ /* 0x000fea000383ffff */
.L_x_3832:
        /* <DEDUP_REMOVED lines=8> */
.L_x_4085:
[----:B------:R-:W-:Y:S05]  /*3cfe0*/  BSYNC B1 ;  /* 0x0000000000017941 */ /* 0x000fea0003800000 */
.L_x_4084:
        /* <DEDUP_REMOVED lines=8> */
.L_x_4086:
[----:B------:R-:W-:Y:S05]  /*3d070*/  BRA `(.L_x_4087) ;  /* 0xffffff4800d87947 */ /* 0x000fea000383ffff */
.L_x_3859:
        /* <DEDUP_REMOVED lines=11> */
.L_x_4089:
[----:B------:R-:W-:Y:S05]  /*3d130*/  BSYNC B1 ;  /* 0x0000000000017941 */ /* 0x000fea0003800000 */
.L_x_4088:
[----:B------:R-:W-:Y:S05]  /*3d140*/  BRA `(.L_x_4090) ;  /* 0xffffff6c000c7947 */ /* 0x000fea000383ffff */
.L_x_3861:
[----:B------:R-:W-:Y:S01]  /*3d150*/  BSSY B1, `(.L_x_4091) ;  /* 0x0000006000017945 */ /* 0x000fe20003800000 */
[----:B0-----:R-:W-:-:S07]  /*3d160*/  IMAD.MOV.U32 R15, RZ, RZ, -0x1 ;  /* 0xffffffffff0f7424 */ /* 0x001fce00078e00ff */
[----:B-1----:R-:W-:Y:S05]  /*3d170*/  WARPSYNC.COLLECTIVE R15, `(.L_x_4092) ;  /* 0x000000000f0c7348 */ /* 0x002fea0003c00000 */
[----:B------:R-:W-:Y:S02]  /*3d180*/  ELECT P6, UR62, PT ;  /* 0x00000000003e782f */ /* 0x000fe400038c0000 */
[----:B------:R-:W-:Y:S01]  /*3d190*/  MOV R14, UR62 ;  /* 0x0000003e000e7c02 */ /* 0x000fe20008000f00 */
[----:B-1----:R-:W-:Y:S10]  /*3d1a0*/  ENDCOLLECTIVE ;  /* 0x000000000000791b */ /* 0x002ff40003800000 */
.L_x_4092:
[----:B------:R-:W-:Y:S05]  /*3d1b0*/  BSYNC B1 ;  /* 0x0000000000017941 */ /* 0x000fea0003800000 */
.L_x_4091:
[----:B------:R-:W-:Y:S05]  /*3d1c0*/  BRA `(.L_x_3860) ;  /* 0xffffff6c00047947 */ /* 0x000fea000383ffff */
.L_x_3863:
[----:B-1----:R1:W2:Y:S02]  /*3d1d0*/  SYNCS.PHASECHK.TRANS64.TRYWAIT P0, [R18+URZ+0x32420], R5 ;  /* 0x03242005120075a7 */ /* 0x0022a4000800017f */
[----:B--2---:R-:W-:Y:S05]  /*3d1e0*/  @!P0 NANOSLEEP.SYNCS 0x989680 ;  /* 0x009896800000895d */ /* 0x004fea0003900000 */
[----:B------:R-:W2:Y:S02]  /*3d1f0*/  @!P0 SYNCS.PHASECHK.TRANS64 P0, [R18+URZ+0x32420], R5 ;  /* 0x03242005120085a7 */ /* 0x000ea4000800007f */
[----:B--2---:R-:W-:Y:S05]  /*3d200*/  @!P0 BRA `(.L_x_3863) ;  /* 0xfffffffc00f08947 */ /* 0x004fea000383ffff */
[----:B------:R-:W-:Y:S05]  /*3d210*/  BRA `(.L_x_4093) ;  /* 0xffffff6c00147947 */ /* 0x000fea000383ffff */
.L_x_3867:
[----:B-1----:R1:W2:Y:S02]  /*3d220*/  SYNCS.PHASECHK.TRANS64.TRYWAIT P0, [R5+URZ+0x324a0], R10 ;  /* 0x0324a00a050075a7 */ /* 0x0022a4000800017f */
[----:B--2---:R-:W-:Y:S05]  /*3d230*/  @!P0 NANOSLEEP.SYNCS 0x989680 ;  /* 0x009896800000895d */ /* 0x004fea0003900000 */
[----:B------:R-:W2:Y:S02]  /*3d240*/  @!P0 SYNCS.PHASECHK.TRANS64 P0, [R5+URZ+0x324a0], R10 ;  /* 0x0324a00a050085a7 */ /* 0x000ea4000800007f */
[----:B--2---:R-:W-:Y:S05]  /*3d250*/  @!P0 BRA `(.L_x_3867) ;  /* 0xfffffffc00f08947 */ /* 0x004fea000383ffff */
[----:B------:R-:W-:Y:S05]  /*3d260*/  BRA `(.L_x_4094) ;  /* 0xffffff6c00347947 */ /* 0x000fea000383ffff */
.L_x_3872:
[----:B--2---:R2:W3:Y:S02]  /*3d270*/  SYNCS.PHASECHK.TRANS64.TRYWAIT P0, [R5+URZ+0x324c0], R10 ;  /* 0x0324c00a050075a7 */ /* 0x0044e4000800017f */
[----:B---3--:R-:W-:Y:S05]  /*3d280*/  @!P0 NANOSLEEP.SYNCS 0x989680 ;  /* 0x009896800000895d */ /* 0x008fea0003900000 */
[----:B------:R-:W3:Y:S02]  /*3d290*/  @!P0 SYNCS.PHASECHK.TRANS64 P0, [R5+URZ+0x324c0], R10 ;  /* 0x0324c00a050085a7 */ /* 0x000ee4000800007f */
[----:B---3--:R-:W-:Y:S05]  /*3d2a0*/  @!P0 BRA `(.L_x_3872) ;  /* 0xfffffffc00f08947 */ /* 0x008fea000383ffff */
[----:B------:R-:W-:Y:S05]  /*3d2b0*/  BRA `(.L_x_4095) ;  /* 0xffffff6c00b47947 */ /* 0x000fea000383ffff */
.L_x_3882:
[----:B-1----:R1:W2:Y:S02]  /*3d2c0*/  SYNCS.PHASECHK.TRANS64.TRYWAIT P1, [R6+URZ+0x324a0], R7 ;  /* 0x0324a007060075a7 */ /* 0x0022a4000802017f */
[----:B--2---:R-:W-:Y:S05]  /*3d2d0*/  @!P1 NANOSLEEP.SYNCS 0x989680 ;  /* 0x009896800000995d */ /* 0x004fea0003900000 */
[----:B------:R-:W2:Y:S02]  /*3d2e0*/  @!P1 SYNCS.PHASECHK.TRANS64 P1, [R6+URZ+0x324a0], R7 ;  /* 0x0324a007060095a7 */ /* 0x000ea4000802007f */
[----:B--2---:R-:W-:Y:S05]  /*3d2f0*/  @!P1 BRA `(.L_x_3882) ;  /* 0xfffffffc00f09947 */ /* 0x004fea000383ffff */
[----:B------:R-:W-:Y:S05]  /*3d300*/  BRA `(.L_x_4096) ;  /* 0xffffff7400447947 */ /* 0x000fea000383ffff */
.L_x_3887:
[----:B--2---:R2:W3:Y:S02]  /*3d310*/  SYNCS.PHASECHK.TRANS64.TRYWAIT P1, [R6+URZ+0x324c0], R7 ;  /* 0x0324c007060075a7 */ /* 0x0044e4000802017f */
[----:B---3--:R-:W-:Y:S05]  /*3d320*/  @!P1 NANOSLEEP.SYNCS 0x989680 ;  /* 0x009896800000995d */ /* 0x008fea0003900000 */
[----:B------:R-:W3:Y:S02]  /*3d330*/  @!P1 SYNCS.PHASECHK.TRANS64 P1, [R6+URZ+0x324c0], R7 ;  /* 0x0324c007060095a7 */ /* 0x000ee4000802007f */
[----:B---3--:R-:W-:Y:S05]  /*3d340*/  @!P1 BRA `(.L_x_3887) ;  /* 0xfffffffc00f09947 */ /* 0x008fea000383ffff */
[----:B------:R-:W-:Y:S05]  /*3d350*/  BRA `(.L_x_4097) ;  /* 0xffffff7400c07947 */ /* 0x000fea000383ffff */
.L_x_3913:
[----:B--2---:R-:W2:Y:S01]  /*3d360*/  S2R R4, SR_TID.X ;  /* 0x0000000000047919 */ /* 0x004ea20000002100 */
[----:B------:R-:W-:Y:S01]  /*3d370*/  BSSY B0, `(.L_x_4098) ;  /* 0x000000a000007945 */ /* 0x000fe20003800000 */
[----:B------:R-:W-:Y:S02]  /*3d380*/  IMAD.MOV.U32 R12, RZ, RZ, RZ ;  /* 0x000000ffff0c7224 */ /* 0x000fe400078e00ff */
[----:B------:R-:W-:Y:S02]  /*3d390*/  IMAD.MOV.U32 R11, RZ, RZ, 0x1f ;  /* 0x0000001fff0b7424 */ /* 0x000fe400078e00ff */
[----:B0-----:R-:W-:Y:S01]  /*3d3a0*/  IMAD.MOV.U32 R15, RZ, RZ, -0x1 ;  /* 0xffffffffff0f7424 */ /* 0x001fe200078e00ff */
[----:B--2---:R-:W-:-:S04]  /*3d3b0*/  SHF.R.U32.HI R4, RZ, 0x5, R4 ;  /* 0x00000005ff047819 */ /* 0x004fc80000011604 */
[----:B------:R-:W-:-:S05]  /*3d3c0*/  LOP3.LUT R4, R4, 0x3, RZ, 0xc0, !PT ;  /* 0x0000000304047812 */ /* 0x000fca00078ec0ff */
[----:B------:R-:W-:-:S07]  /*3d3d0*/  IMAD.MOV.U32 R13, RZ, RZ, R4 ;  /* 0x000000ffff0d7224 */ /* 0x000fce00078e0004 */
[----:B-1----:R-:W-:Y:S05]  /*3d3e0*/  WARPSYNC.COLLECTIVE R15, `(.L_x_4099) ;  /* 0x000000000f087348 */ /* 0x002fea0003c00000 */
[----:B------:R0:W2:Y:S02]  /*3d3f0*/  SHFL.IDX P6, R14, R13, R12, R11 ;  /* 0x0000000c0d0e7389 */ /* 0x0000a400000c000b */
[----:B012---:R-:W-:Y:S01]  /*3d400*/  ENDCOLLECTIVE ;  /* 0x000000000000791b */ /* 0x007fe20003800000 */
.L_x_4099:
[----:B------:R-:W-:Y:S05]  /*3d410*/  BSYNC B0 ;  /* 0x0000000000007941 */ /* 0x000fea0003800000 */
.L_x_4098:
[----:B------:R-:W-:Y:S05]  /*3d420*/  BRA `(.L_x_4100) ;  /* 0xffffff8800547947 */ /* 0x000fea000383ffff */
.L_x_3915:
[----:B------:R-:W-:Y:S01]  /*3d430*/  BSSY B0, `(.L_x_4101) ;  /* 0x0000006000007945 */ /* 0x000fe20003800000 */
[----:B0-----:R-:W-:-:S07]  /*3d440*/  IMAD.MOV.U32 R15, RZ, RZ, -0x1 ;  /* 0xffffffffff0f7424 */ /* 0x001fce00078e00ff */
[----:B-1-3--:R-:W-:Y:S05]  /*3d450*/  WARPSYNC.COLLECTIVE R15, `(.L_x_4102) ;  /* 0x000000000f0c7348 */ /* 0x00afea0003c00000 */
[----:B------:R-:W-:Y:S02]  /*3d460*/  ELECT P6, UR62, PT ;  /* 0x00000000003e782f */ /* 0x000fe400038c0000 */
[----:B------:R-:W-:Y:S01]  /*3d470*/  MOV R14, UR62 ;  /* 0x0000003e000e7c02 */ /* 0x000fe20008000f00 */
[----:B-1-3--:R-:W-:Y:S10]  /*3d480*/  ENDCOLLECTIVE ;  /* 0x000000000000791b */ /* 0x00aff40003800000 */
.L_x_4102:
[----:B------:R-:W-:Y:S05]  /*3d490*/  BSYNC B0 ;  /* 0x0000000000007941 */ /* 0x000fea0003800000 */
.L_x_4101:
[----:B------:R-:W-:Y:S05]  /*3d4a0*/  BRA `(.L_x_4103) ;  /* 0xffffff8800607947 */ /* 0x000fea000383ffff */
.L_x_3917:
[----:B--2---:R2:W3:Y:S02]  /*3d4b0*/  SYNCS.PHASECHK.TRANS64.TRYWAIT P0, [R0+URZ+0x32440], R2 ;  /* 0x03244002000075a7 */ /* 0x0044e4000800017f */
[----:B---3--:R-:W-:Y:S05]  /*3d4c0*/  @!P0 NANOSLEEP.SYNCS 0x989680 ;  /* 0x009896800000895d */ /* 0x008fea0003900000 */
[----:B------:R-:W3:Y:S02]  /*3d4d0*/  @!P0 SYNCS.PHASECHK.TRANS64 P0, [R0+URZ+0x32440], R2 ;  /* 0x03244002000085a7 */ /* 0x000ee4000800007f */
[----:B---3--:R-:W-:Y:S05]  /*3d4e0*/  @!P0 BRA `(.L_x_3917) ;  /* 0xfffffffc00f08947 */ /* 0x008fea000383ffff */
[----:B------:R-:W-:Y:S05]  /*3d4f0*/  BRA `(.L_x_4104) ;  /* 0xffffff8800c07947 */ /* 0x000fea000383ffff */
.L_x_3921:
        /* <DEDUP_REMOVED lines=10> */
.L_x_4105:
[----:B------:R0:W-:Y:S01]  /*3d5a0*/  STL [R1+0x488], R10 ;  /* 0x0004880a01007387 */ /* 0x0001e20000100800 */
[----:B------:R-:W-:Y:S02]  /*3d5b0*/  IMAD.MOV.U32 R13, RZ, RZ, R3 ;  /* 0x000000ffff0d7224 */ /* 0x000fe400078e0003 */
[----:B------:R-:W-:-:S07]  /*3d5c0*/  IMAD.MOV.U32 R4, RZ, RZ, R14 ;  /* 0x000000ffff047224 */ /* 0x000fce00078e000e */
[----:B0-----:R-:W-:Y:S05]  /*3d5d0*/  WARPSYNC.COLLECTIVE R15, `(.L_x_4106) ;  /* 0x000000000f087348 */ /* 0x001fea0003c00000 */
[----:B------:R1:W2:Y:S02]  /*3d5e0*/  SHFL.IDX P6, R14, R13, R12, R11 ;  /* 0x0000000c0d0e7389 */ /* 0x0002a400000c000b */
[----:B012---:R-:W-:Y:S01]  /*3d5f0*/  ENDCOLLECTIVE ;  /* 0x000000000000791b */ /* 0x007fe20003800000 */
.L_x_4106:
[----:B------:R-:W-:Y:S02]  /*3d600*/  IMAD.MOV.U32 R13, RZ, RZ, R2 ;  /* 0x000000ffff0d7224 */ /* 0x000fe400078e0002 */
[----:B------:R-:W-:Y:S02]  /*3d610*/  IMAD.MOV.U32 R12, RZ, RZ, 0x1 ;  /* 0x00000001ff0c7424 */ /* 0x000fe400078e00ff */
[----:B------:R-:W-:-:S07]  /*3d620*/  IMAD.MOV.U32 R5, RZ, RZ, R14 ;  /* 0x000000ffff057224 */ /* 0x000fce00078e000e */
[----:B------:R-:W-:Y:S05]  /*3d630*/  WARPSYNC.COLLECTIVE R15, `(.L_x_4107) ;  /* 0x000000000f087348 */ /* 0x000fea0003c00000 */
[----:B------:R0:W1:Y:S02]  /*3d640*/  SHFL.IDX P6, R14, R13, R12, R11 ;  /* 0x0000000c0d0e7389 */ /* 0x00006400000c000b */
[----:B01----:R-:W-:Y:S01]  /*3d650*/  ENDCOLLECTIVE ;  /* 0x000000000000791b */ /* 0x003fe20003800000 */
.L_x_4107:
[----:B------:R-:W-:Y:S02]  /*3d660*/  IMAD.MOV.U32 R13, RZ, RZ, R3 ;  /* 0x000000ffff0d7224 */ /* 0x000fe400078e0003 */
[----:B------:R-:W-:Y:S02]  /*3d670*/  IMAD R0, R0, R7, RZ ;  /* 0x0000000700007224 */ /* 0x000fe400078e02ff */
[----:B------:R-:W-:-:S07]  /*3d680*/  IMAD.MOV.U32 R7, RZ, RZ, R14 ;  /* 0x000000ffff077224 */ /* 0x000fce00078e000e */
[----:B------:R-:W-:Y:S05]  /*3d690*/  WARPSYNC.COLLECTIVE R15, `(.L_x_4108) ;  /* 0x000000000f087348 */ /* 0x000fea0003c00000 */
[----:B------:R0:W1:Y:S02]  /*3d6a0*/  SHFL.IDX P6, R14, R13, R12, R11 ;  /* 0x0000000c0d0e7389 */ /* 0x00006400000c000b */
[----:B01----:R-:W-:Y:S01]  /*3d6b0*/  ENDCOLLECTIVE ;  /* 0x000000000000791b */ /* 0x003fe20003800000 */
.L_x_4108:
        /* <DEDUP_REMOVED lines=10> */
.L_x_4109:
        /* <DEDUP_REMOVED lines=15> */
.L_x_4110:
        /* <DEDUP_REMOVED lines=19> */
.L_x_4111:
        /* <DEDUP_REMOVED lines=10> */
.L_x_4112:
        /* <DEDUP_REMOVED lines=13> */
.L_x_4113:
        /* <DEDUP_REMOVED lines=10> */
.L_x_4114:
        /* <DEDUP_REMOVED lines=13> */
.L_x_4115:
        /* <DEDUP_REMOVED lines=10> */
.L_x_4116:
        /* <DEDUP_REMOVED lines=13> */
.L_x_4117:
        /* <DEDUP_REMOVED lines=10> */
.L_x_4118:
        /* <DEDUP_REMOVED lines=11> */
.L_x_4119:
        /* <DEDUP_REMOVED lines=14> */
.L_x_4120:
[----:B------:R-:W-:Y:S01]  /*3e000*/  IMAD.MOV.U32 R3, RZ, RZ, R14 ;  /* 0x000000ffff037224 */ /* 0x000fe200078e000e */
[----:B------:R-:W-:Y:S06]  /*3e010*/  BRA `(.L_x_4121) ;  /* 0xffffff8c00487947 */ /* 0x000fec000383ffff */
.L_x_3925:
        /* <DEDUP_REMOVED lines=36> */
.L_x_4123:
[----:B------:R-:W-:Y:S05]  /*3e260*/  BSYNC B0 ;  /* 0x0000000000007941 */ /* 0x000fea0003800000 */
.L_x_4122:
        /* <DEDUP_REMOVED lines=10> */
.L_x_4124:
        /* <DEDUP_REMOVED lines=16> */
.L_x_4125:
        /* <DEDUP_REMOVED lines=15> */
.L_x_4126:
        /* <DEDUP_REMOVED lines=9> */
.L_x_4127:
        /* <DEDUP_REMOVED lines=15> */
.L_x_4128:
        /* <DEDUP_REMOVED lines=9> */
.L_x_4129:
        /* <DEDUP_REMOVED lines=15> */
.L_x_4130:
        /* <DEDUP_REMOVED lines=9> */
.L_x_4131:
        /* <DEDUP_REMOVED lines=15> */
.L_x_4132:
        /* <DEDUP_REMOVED lines=9> */
.L_x_4133:
        /* <DEDUP_REMOVED lines=14> */
.L_x_4134:
        /* <DEDUP_REMOVED lines=19> */
.L_x_4135:
[----:B------:R-:W-:Y:S02]  /*3ec20*/  IMAD.MOV.U32 R13, RZ, RZ, R2 ;  /* 0x000000ffff0d7224 */ /* 0x000fe400078e0002 */
[----:B------:R-:W-:-:S07]  /*3ec30*/  IMAD.MOV.U32 R6, RZ, RZ, R14 ;  /* 0x000000ffff067224 */ /* 0x000fce00078e000e */
[----:B------:R-:W-:Y:S05]  /*3ec40*/  WARPSYNC.COLLECTIVE R15, `(.L_x_4136) ;  /* 0x000000000f087348 */ /* 0x000fea0003c00000 */
[----:B------:R0:W1:Y:S02]  /*3ec50*/  SHFL.IDX P6, R14, R13, R12, R11 ;  /* 0x0000000c0d0e7389 */ /* 0x00006400000c000b */
[----:B01----:R-:W-:Y:S01]  /*3ec60*/  ENDCOLLECTIVE ;  /* 0x000000000000791b */ /* 0x003fe20003800000 */
.L_x_4136:
[----:B------:R-:W-:Y:S02]  /*3ec70*/  IMAD.MOV.U32 R13, RZ, RZ, R0 ;  /* 0x000000ffff0d7224 */ /* 0x000fe400078e0000 */
[----:B------:R-:W-:Y:S02]  /*3ec80*/  IMAD.MOV.U32 R12, RZ, RZ, 0x7 ;  /* 0x00000007ff0c7424 */ /* 0x000fe400078e00ff */
[----:B------:R-:W-:-:S07]  /*3ec90*/  IMAD.MOV.U32 R5, RZ, RZ, R14 ;  /* 0x000000ffff057224 */ /* 0x000fce00078e000e */
[----:B------:R-:W-:Y:S05]  /*3eca0*/  WARPSYNC.COLLECTIVE R15, `(.L_x_4137) ;  /* 0x000000000f087348 */ /* 0x000fea0003c00000 */
[----:B------:R0:W1:Y:S02]  /*3ecb0*/  SHFL.IDX P6, R14, R13, R12, R11 ;  /* 0x0000000c0d0e7389 */ /* 0x00006400000c000b */
[----:B01----:R-:W-:Y:S01]  /*3ecc0*/  ENDCOLLECTIVE ;  /* 0x000000000000791b */ /* 0x003fe20003800000 */
.L_x_4137:
        /* <DEDUP_REMOVED lines=10> */
.L_x_4138:
        /* <DEDUP_REMOVED lines=9> */
.L_x_3930:
[----:B-1----:R1:W2:Y:S02]  /*3ee00*/  SYNCS.PHASECHK.TRANS64.TRYWAIT P0, [R18+URZ+0x32420], R0 ;  /* 0x03242000120075a7 */ /* 0x0022a4000800017f */
[----:B--2---:R-:W-:Y:S05]  /*3ee10*/  @!P0 NANOSLEEP.SYNCS 0x989680 ;  /* 0x009896800000895d */ /* 0x004fea0003900000 */
[----:B------:R-:W2:Y:S02]  /*3ee20*/  @!P0 SYNCS.PHASECHK.TRANS64 P0, [R18+URZ+0x32420], R0 ;  /* 0x03242000120085a7 */ /* 0x000ea4000800007f */
[----:B--2---:R-:W-:Y:S05]  /*3ee30*/  @!P0 BRA `(.L_x_3930) ;  /* 0xfffffffc00f08947 */ /* 0x004fea000383ffff */
[----:B------:R-:W-:Y:S05]  /*3ee40*/  BRA `(.L_x_4140) ;  /* 0xffffff8c00647947 */ /* 0x000fea000383ffff */
.L_x_3934:
[----:B0-----:R0:W1:Y:S02]  /*3ee50*/  SYNCS.PHASECHK.TRANS64.TRYWAIT P0, [R2+URZ+0x32460], R0 ;  /* 0x03246000020075a7 */ /* 0x001064000800017f */
[----:B-1----:R-:W-:Y:S05]  /*3ee60*/  @!P0 NANOSLEEP.SYNCS 0x989680 ;  /* 0x009896800000895d */ /* 0x002fea0003900000 */
[----:B------:R-:W1:Y:S02]  /*3ee70*/  @!P0 SYNCS.PHASECHK.TRANS64 P0, [R2+URZ+0x32460], R0 ;  /* 0x03246000020085a7 */ /* 0x000e64000800007f */
[----:B-1----:R-:W-:Y:S05]  /*3ee80*/  @!P0 BRA `(.L_x_3934) ;  /* 0xfffffffc00f08947 */ /* 0x002fea000383ffff */
[----:B------:R-:W-:Y:S05]  /*3ee90*/  BRA `(.L_x_4141) ;  /* 0xffffff8c00887947 */ /* 0x000fea000383ffff */
.L_x_3949:
[----:B0-----:R0:W1:Y:S02]  /*3eea0*/  SYNCS.PHASECHK.TRANS64.TRYWAIT P0, [R2+URZ+0x32440], R6 ;  /* 0x03244006020075a7 */ /* 0x001064000800017f */
[----:B-1----:R-:W-:Y:S05]  /*3eeb0*/  @!P0 NANOSLEEP.SYNCS 0x989680 ;  /* 0x009896800000895d */ /* 0x002fea0003900000 */
[----:B------:R-:W1:Y:S02]  /*3eec0*/  @!P0 SYNCS.PHASECHK.TRANS64 P0, [R2+URZ+0x32440], R6 ;  /* 0x03244006020085a7 */ /* 0x000e64000800007f */
[----:B-1----:R-:W-:Y:S05]  /*3eed0*/  @!P0 BRA `(.L_x_3949) ;  /* 0xfffffffc00f08947 */ /* 0x002fea000383ffff */
[----:B------:R-:W-:Y:S05]  /*3eee0*/  BRA `(.L_x_4142) ;  /* 0xffffff9400c07947 */ /* 0x000fea000383ffff */
.L_x_3954:
[----:B-1----:R1:W2:Y:S02]  /*3eef0*/  SYNCS.PHASECHK.TRANS64.TRYWAIT P0, [R2+URZ+0x32460], R6 ;  /* 0x03246006020075a7 */ /* 0x0022a4000800017f */
[----:B--2---:R-:W-:Y:S05]  /*3ef00*/  @!P0 NANOSLEEP.SYNCS 0x989680 ;  /* 0x009896800000895d */ /* 0x004fea0003900000 */
[----:B------:R-:W2:Y:S02]  /*3ef10*/  @!P0 SYNCS.PHASECHK.TRANS64 P0, [R2+URZ+0x32460], R6 ;  /* 0x03246006020085a7 */ /* 0x000ea4000800007f */
[----:B--2---:R-:W-:Y:S05]  /*3ef20*/  @!P0 BRA `(.L_x_3954) ;  /* 0xfffffffc00f08947 */ /* 0x004fea000383ffff */
[----:B------:R-:W-:Y:S05]  /*3ef30*/  BRA `(.L_x_4143) ;  /* 0xffffff98003c7947 */ /* 0x000fea000383ffff */
.L_x_3965:
[----:B0-----:R0:W1:Y:S02]  /*3ef40*/  SYNCS.PHASECHK.TRANS64.TRYWAIT P0, [R3+URZ+0x32440], R2 ;  /* 0x03244002030075a7 */ /* 0x001064000800017f */
[----:B-1----:R-:W-:Y:S05]  /*3ef50*/  @!P0 NANOSLEEP.SYNCS 0x989680 ;  /* 0x009896800000895d */ /* 0x002fea0003900000 */
[----:B------:R-:W1:Y:S02]  /*3ef60*/  @!P0 SYNCS.PHASECHK.TRANS64 P0, [R3+URZ+0x32440], R2 ;  /* 0x03244002030085a7 */ /* 0x000e64000800007f */
[----:B-1----:R-:W-:Y:S05]  /*3ef70*/  @!P0 BRA `(.L_x_3965) ;  /* 0xfffffffc00f08947 */ /* 0x002fea000383ffff */
[----:B------:R-:W-:Y:S05]  /*3ef80*/  BRA `(.L_x_4144) ;  /* 0xffffffa000247947 */ /* 0x000fea000383ffff */
.L_x_3970:
[----:B-1----:R1:W2:Y:S02]  /*3ef90*/  SYNCS.PHASECHK.TRANS64.TRYWAIT P0, [R3+URZ+0x32460], R2 ;  /* 0x03246002030075a7 */ /* 0x0022a4000800017f */
[----:B--2---:R-:W-:Y:S05]  /*3efa0*/  @!P0 NANOSLEEP.SYNCS 0x989680 ;  /* 0x009896800000895d */ /* 0x004fea0003900000 */
[----:B------:R-:W2:Y:S02]  /*3efb0*/  @!P0 SYNCS.PHASECHK.TRANS64 P0, [R3+URZ+0x32460], R2 ;  /* 0x03246002030085a7 */ /* 0x000ea4000800007f */
[----:B--2---:R-:W-:Y:S05]  /*3efc0*/  @!P0 BRA `(.L_x_3970) ;  /* 0xfffffffc00f08947 */ /* 0x004fea000383ffff */
[----:B------:R-:W-:Y:S05]  /*3efd0*/  BRA `(.L_x_4145) ;  /* 0xffffffa000a07947 */ /* 0x000fea000383ffff */
.L_x_3981:
[----:B0-----:R0:W1:Y:S02]  /*3efe0*/  SYNCS.PHASECHK.TRANS64.TRYWAIT P0, [R3+URZ+0x32440], R2 ;  /* 0x03244002030075a7 */ /* 0x001064000800017f */
[----:B-1----:R-:W-:Y:S05]  /*3eff0*/  @!P0 NANOSLEEP.SYNCS 0x989680 ;  /* 0x009896800000895d */ /* 0x002fea0003900000 */
[----:B------:R-:W1:Y:S02]  /*3f000*/  @!P0 SYNCS.PHASECHK.TRANS64 P0, [R3+URZ+0x32440], R2 ;  /* 0x03244002030085a7 */ /* 0x000e64000800007f */
[----:B-1----:R-:W-:Y:S05]  /*3f010*/  @!P0 BRA `(.L_x_3981) ;  /* 0xfffffffc00f08947 */ /* 0x002fea000383ffff */
[----:B------:R-:W-:Y:S05]  /*3f020*/  BRA `(.L_x_4146) ;  /* 0xffffffa800707947 */ /* 0x000fea000383ffff */
.L_x_3986:
[----:B-1----:R1:W2:Y:S02]  /*3f030*/  SYNCS.PHASECHK.TRANS64.TRYWAIT P0, [R3+URZ+0x32460], R2 ;  /* 0x03246002030075a7 */ /* 0x0022a4000800017f */
[----:B--2---:R-:W-:Y:S05]  /*3f040*/  @!P0 NANOSLEEP.SYNCS 0x989680 ;  /* 0x009896800000895d */ /* 0x004fea0003900000 */
[----:B------:R-:W2:Y:S02]  /*3f050*/  @!P0 SYNCS.PHASECHK.TRANS64 P0, [R3+URZ+0x32460], R2 ;  /* 0x03246002030085a7 */ /* 0x000ea4000800007f */
[----:B--2---:R-:W-:Y:S05]  /*3f060*/  @!P0 BRA `(.L_x_3986) ;  /* 0xfffffffc00f08947 */ /* 0x004fea000383ffff */
[----:B------:R-:W-:Y:S05]  /*3f070*/  BRA `(.L_x_4147) ;  /* 0xffffffa800ec7947 */ /* 0x000fea000383ffff */
.L_x_3998:
[----:B------:R-:W4:Y:S01]  /*3f080*/  LDL R0, [R1+0x460] ;  /* 0x0004600001007983 */ /* 0x000f220000100800 */
[----:B------:R-:W-:Y:S01]  /*3f090*/  BSSY B0, `(.L_x_4148) ;  /* 0x0000008000007945 */ /* 0x000fe20003800000 */
[----:B------:R-:W-:Y:S02]  /*3f0a0*/  IMAD.MOV.U32 R12, RZ, RZ, RZ ;  /* 0x000000ffff0c7224 */ /* 0x000fe400078e00ff */
[----:B------:R-:W-:Y:S02]  /*3f0b0*/  IMAD.MOV.U32 R11, RZ, RZ, 0x1f ;  /* 0x0000001fff0b7424 */ /* 0x000fe400078e00ff */
[----:B0-----:R-:W-:Y:S02]  /*3f0c0*/  IMAD.MOV.U32 R15, RZ, RZ, -0x1 ;  /* 0xffffffffff0f7424 */ /* 0x001fe400078e00ff */
[----:B----4-:R-:W-:-:S07]  /*3f0d0*/  IMAD.MOV.U32 R13, RZ, RZ, R0 ;  /* 0x000000ffff0d7224 */ /* 0x010fce00078e0000 */
[----:B--23--:R-:W-:Y:S05]  /*3f0e0*/  WARPSYNC.COLLECTIVE R15, `(.L_x_4149) ;  /* 0x000000000f087348 */ /* 0x00cfea0003c00000 */
[----:B------:R0:W1:Y:S02]  /*3f0f0*/  SHFL.IDX P6, R14, R13, R12, R11 ;  /* 0x0000000c0d0e7389 */ /* 0x00006400000c000b */
[----:B0123--:R-:W-:Y:S01]  /*3f100*/  ENDCOLLECTIVE ;  /* 0x000000000000791b */ /* 0x00ffe20003800000 */
.L_x_4149:
[----:B------:R-:W-:Y:S05]  /*3f110*/  BSYNC B0 ;  /* 0x0000000000007941 */ /* 0x000fea0003800000 */
.L_x_4148:
        /* <DEDUP_REMOVED lines=9> */
.L_x_4150:
        /* <DEDUP_REMOVED lines=26> */
.L_x_4151:
        /* <DEDUP_REMOVED lines=8> */
.L_x_4152:
        /* <DEDUP_REMOVED lines=8> */
.L_x_4153:
        /* <DEDUP_REMOVED lines=8> */
.L_x_4154:
        /* <DEDUP_REMOVED lines=8> */
.L_x_4155:
        /* <DEDUP_REMOVED lines=9> */
.L_x_4156:
[----:B------:R-:W-:Y:S01]  /*3f5e0*/  IMAD.MOV.U32 R9, RZ, RZ, R14 ;  /* 0x000000ffff097224 */ /* 0x000fe200078e000e */
[----:B------:R-:W-:Y:S06]  /*3f5f0*/  BRA `(.L_x_4157) ;  /* 0xffffffb000307947 */ /* 0x000fec000383ffff */
.L_x_4001:
        /* <DEDUP_REMOVED lines=8> */
.L_x_4159:
[----:B------:R-:W-:Y:S05]  /*3f680*/  BSYNC B0 ;  /* 0x0000000000007941 */ /* 0x000fea0003800000 */
.L_x_4158:
        /* <DEDUP_REMOVED lines=10> */
.L_x_4160:
        /* <DEDUP_REMOVED lines=8> */
.L_x_4161:
        /* <DEDUP_REMOVED lines=8> */
.L_x_4162:
        /* <DEDUP_REMOVED lines=8> */
.L_x_4163:
        /* <DEDUP_REMOVED lines=9> */
.L_x_4164:
[----:B------:R-:W-:Y:S01]  /*3f940*/  IMAD.MOV.U32 R9, RZ, RZ, R14 ;  /* 0x000000ffff097224 */ /* 0x000fe200078e000e */
[----:B------:R-:W-:Y:S06]  /*3f950*/  BRA `(.L_x_4165) ;  /* 0xffffffb000047947 */ /* 0x000fec000383ffff */
.L_x_4003:
[----:B------:R-:W-:Y:S01]  /*3f960*/  BSSY B0, `(.L_x_4166) ;  /* 0x0000006000007945 */ /* 0x000fe20003800000 */
[----:B------:R-:W-:Y:S01]  /*3f970*/  PLOP3.LUT P6, PT, P6, PT, PT, 0x8, 0x0 ;  /* 0x000000000000781c */ /* 0x000fe200037ce170 */
[----:B------:R-:W-:-:S12]  /*3f980*/  IMAD.MOV.U32 R15, RZ, RZ, -0x1 ;  /* 0xffffffffff0f7424 */ /* 0x000fd800078e00ff */
[----:B0-----:R-:W-:Y:S05]  /*3f990*/  WARPSYNC.COLLECTIVE R15, `(.L_x_4167) ;  /* 0x000000000f087348 */ /* 0x001fea0003c00000 */
[----:B------:R-:W-:Y:S01]  /*3f9a0*/  VOTE.ANY R14, PT, P6 ;  /* 0x00000000000e7806 */ /* 0x000fe200030e0100 */
[----:B0-----:R-:W-:Y:S06]  /*3f9b0*/  ENDCOLLECTIVE ;  /* 0x000000000000791b */ /* 0x001fec0003800000 */
.L_x_4167:
[----:B------:R-:W-:Y:S05]  /*3f9c0*/  BSYNC B0 ;  /* 0x0000000000007941 */ /* 0x000fea0003800000 */
.L_x_4166:
        /* <DEDUP_REMOVED lines=10> */
.L_x_4168:
[----:B------:R-:W-:Y:S02]  /*3fa70*/  IMAD.MOV.U32 R13, RZ, RZ, R6 ;  /* 0x000000ffff0d7224 */ /* 0x000fe400078e0006 */
[----:B------:R-:W-:-:S07]  /*3fa80*/  IMAD.MOV.U32 R4, RZ, RZ, R14 ;  /* 0x000000ffff047224 */ /* 0x000fce00078e000e */
[----:B------:R-:W-:Y:S05]  /*3fa90*/  WARPSYNC.COLLECTIVE R15, `(.L_x_4169) ;  /* 0x000000000f087348 */ /* 0x000fea0003c00000 */
[----:B------:R0:W1:Y:S02]  /*3faa0*/  SHFL.IDX P6, R14, R13, R12, R11 ;  /* 0x0000000c0d0e7389 */ /* 0x00006400000c000b */
[----:B01----:R-:W-:Y:S01]  /*3fab0*/  ENDCOLLECTIVE ;  /* 0x000000000000791b */ /* 0x003fe20003800000 */
.L_x_4169:
[----:B------:R-:W-:Y:S02]  /*3fac0*/  IMAD.MOV.U32 R6, RZ, RZ, R14 ;  /* 0x000000ffff067224 */ /* 0x000fe400078e000e */
[----:B------:R-:W-:-:S05]  /*3fad0*/  IMAD.IADD R10, R3, 0x1, R10 ;  /* 0x00000001030a7824 */ /* 0x000fca00078e020a */
[----:B------:R2:W-:Y:S01]  /*3fae0*/  STL [R1+0x46c], R10 ;  /* 0x00046c0a01007387 */ /* 0x0005e20000100800 */
[----:B------:R-:W-:Y:S05]  /*3faf0*/  BRA `(.L_x_4170) ;  /* 0xffffffac00e47947 */ /* 0x000fea000383ffff */
.L_x_4005:
        /* <DEDUP_REMOVED lines=8> */
.L_x_4172:
[----:B------:R-:W-:Y:S05]  /*3fb80*/  BSYNC B0 ;  /* 0x0000000000007941 */ /* 0x000fea0003800000 */
.L_x_4171:
[----:B------:R-:W-:Y:S01]  /*3fb90*/  IMAD.MOV.U32 R3, RZ, RZ, R14 ;  /* 0x000000ffff037224 */ /* 0x000fe200078e000e */
[----:B------:R-:W-:Y:S06]  /*3fba0*/  BRA `(.L_x_4173) ;  /* 0xffffffac00d07947 */ /* 0x000fec000383ffff */
.L_x_4011:
[----:B0-----:R0:W1:Y:S02]  /*3fbb0*/  SYNCS.PHASECHK.TRANS64.TRYWAIT P0, [R0+URZ+0x32420], R3 ;  /* 0x03242003000075a7 */ /* 0x001064000800017f */
[----:B-1----:R-:W-:Y:S05]  /*3fbc0*/  @!P0 NANOSLEEP.SYNCS 0x989680 ;  /* 0x009896800000895d */ /* 0x002fea0003900000 */
[----:B------:R-:W1:Y:S02]  /*3fbd0*/  @!P0 SYNCS.PHASECHK.TRANS64 P0, [R0+URZ+0x32420], R3 ;  /* 0x03242003000085a7 */ /* 0x000e64000800007f */
[----:B-1----:R-:W-:Y:S05]  /*3fbe0*/  @!P0 BRA `(.L_x_4011) ;  /* 0xfffffffc00f08947 */ /* 0x002fea000383ffff */
[----:B------:R-:W-:Y:S05]  /*3fbf0*/  BRA `(.L_x_4174) ;  /* 0xffffffb800707947 */ /* 0x000fea000383ffff */
.L_x_4012:
        /* <DEDUP_REMOVED lines=11> */
.L_x_4176:
[----:B------:R-:W-:Y:S05]  /*3fcb0*/  BSYNC B0 ;  /* 0x0000000000007941 */ /* 0x000fea0003800000 */
.L_x_4175:
[----:B------:R-:W-:Y:S05]  /*3fcc0*/  BRA `(.L_x_4177) ;  /* 0xffffffb800587947 */ /* 0x000fea000383ffff */
.L_x_4013:
[----:B------:R-:W-:Y:S01]  /*3fcd0*/  BSSY B0, `(.L_x_4178) ;  /* 0x0000006000007945 */ /* 0x000fe20003800000 */
[----:B------:R-:W-:-:S07]  /*3fce0*/  IMAD.MOV.U32 R15, RZ, RZ, -0x1 ;  /* 0xffffffffff0f7424 */ /* 0x000fce00078e00ff */
[----:B01----:R-:W-:Y:S05]  /*3fcf0*/  WARPSYNC.COLLECTIVE R15, `(.L_x_4179) ;  /* 0x000000000f0c7348 */ /* 0x003fea0003c00000 */
[----:B------:R-:W-:Y:S02]  /*3fd00*/  ELECT P6, UR62, PT ;  /* 0x00000000003e782f */ /* 0x000fe400038c0000 */
[----:B------:R-:W-:Y:S01]  /*3fd10*/  MOV R14, UR62 ;  /* 0x0000003e000e7c02 */ /* 0x000fe20008000f00 */
[----:B01----:R-:W-:Y:S10]  /*3fd20*/  ENDCOLLECTIVE ;  /* 0x000000000000791b */ /* 0x003ff40003800000 */
.L_x_4179:
[----:B------:R-:W-:Y:S05]  /*3fd30*/  BSYNC B0 ;  /* 0x0000000000007941 */ /* 0x000fea0003800000 */
.L_x_4178:
[----:B------:R-:W-:Y:S05]  /*3fd40*/  BRA `(.L_x_4180) ;  /* 0xffffffb8004c7947 */ /* 0x000fea000383ffff */
.L_x_4015:
[----:B0-----:R0:W1:Y:S02]  /*3fd50*/  SYNCS.PHASECHK.TRANS64.TRYWAIT P0, [R6+URZ], R5 ;  /* 0x00000005060075a7 */ /* 0x001064000800017f */
[----:B-1----:R-:W-:Y:S05]  /*3fd60*/  @!P0 NANOSLEEP.SYNCS 0x989680 ;  /* 0x009896800000895d */ /* 0x002fea0003900000 */
[----:B------:R-:W1:Y:S02]  /*3fd70*/  @!P0 SYNCS.PHASECHK.TRANS64 P0, [R6+URZ], R5 ;  /* 0x00000005060085a7 */ /* 0x000e64000800007f */
[----:B-1----:R-:W-:Y:S05]  /*3fd80*/  @!P0 BRA `(.L_x_4015) ;  /* 0xfffffffc00f08947 */ /* 0x002fea000383ffff */
[----:B------:R-:W-:Y:S05]  /*3fd90*/  BRA `(.L_x_4181) ;  /* 0xffffffb800847947 */ /* 0x000fea000383ffff */
.L_x_4016:
[----:B-1----:R1:W2:Y:S02]  /*3fda0*/  SYNCS.PHASECHK.TRANS64.TRYWAIT P0, [R7+URZ], R2 ;  /* 0x00000002070075a7 */ /* 0x0022a4000800017f */
[----:B--2---:R-:W-:Y:S05]  /*3fdb0*/  @!P0 NANOSLEEP.SYNCS 0x989680 ;  /* 0x009896800000895d */ /* 0x004fea0003900000 */
[----:B------:R-:W2:Y:S02]  /*3fdc0*/  @!P0 SYNCS.PHASECHK.TRANS64 P0, [R7+URZ], R2 ;  /* 0x00000002070085a7 */ /* 0x000ea4000800007f */
[----:B--2---:R-:W-:Y:S05]  /*3fdd0*/  @!P0 BRA `(.L_x_4016) ;  /* 0xfffffffc00f08947 */ /* 0x004fea000383ffff */
[----:B------:R-:W-:Y:S05]  /*3fde0*/  BRA `(.L_x_4182) ;  /* 0xffffffb800787947 */ /* 0x000fea000383ffff */
.L_x_4018:
[----:B--2---:R2:W3:Y:S02]  /*3fdf0*/  SYNCS.PHASECHK.TRANS64.TRYWAIT P0, [R4+URZ], R5 ;  /* 0x00000005040075a7 */ /* 0x0044e4000800017f */
[----:B---3--:R-:W-:Y:S05]  /*3fe00*/  @!P0 NANOSLEEP.SYNCS 0x989680 ;  /* 0x009896800000895d */ /* 0x008fea0003900000 */
[----:B------:R-:W3:Y:S02]  /*3fe10*/  @!P0 SYNCS.PHASECHK.TRANS64 P0, [R4+URZ], R5 ;  /* 0x00000005040085a7 */ /* 0x000ee4000800007f */
[----:B---3--:R-:W-:Y:S05]  /*3fe20*/  @!P0 BRA `(.L_x_4018) ;  /* 0xfffffffc00f08947 */ /* 0x008fea000383ffff */
[----:B------:R-:W-:Y:S05]  /*3fe30*/  BRA `(.L_x_4183) ;  /* 0xffffffb8007c7947 */ /* 0x000fea000383ffff */
        .type           $_ZN7cutlass13device_kernelIN5flash11enable_sm90INS1_16FlashAttnFwdSm90INS1_25CollectiveMainloopFwdSm90ILi2EN4cute5tupleIJNS5_1CILi1EEES8_S8_EEENS6_IJNS7_ILi128EEENS7_ILi96EEENS7_ILi64EEEEEELi256ENS_10bfloat16_tEfNS_4arch4Sm90ELb0ELb1ELb1ELb1ELb0ELb1ELb1ELb1ELb0ELb1ELb1ELb0EEENS1_21CollectiveEpilogueFwdINS6_IJSA_NS7_ILi256EEESB_EEES9_SE_SG_Li256ELb1ELb1ELb1ELb0EEENS1_36VarlenDynamicPersistentTileSchedulerILi128ELi96ELi256ELi128ELb1ELb1ELb1ELb1ELb0ELb1EEEEEEEEEvNT_6ParamsE$_ZZN5flash25CollectiveMainloopFwdSm90ILi2EN4cute5tupleIJNS1_1CILi1EEES4_S4_EEENS2_IJNS3_ILi128EEENS3_ILi96EEENS3_ILi64EEEEEELi256EN7cutlass10bfloat16_tEfNSA_4arch4Sm90ELb0ELb1ELb1ELb1ELb0ELb1ELb1ELb1ELb0ELb1ELb1ELb0EE3mmaINS_16FlashAttnFwdSm90ISE_NS_21CollectiveEpilogueFwdINS2_IJS6_NS3_ILi256EEES7_EEES5_SB_SD_Li256ELb1ELb1ELb1ELb0EEENS_36VarlenDynamicPersistentTileSchedulerILi128ELi96ELi256ELi128ELb1ELb1ELb1ELb1ELb0ELb1EEEE13SharedStorageENS1_6TensorINS1_11ArrayEngineIfLm128EEENS1_6LayoutINS2_IJNS2_IJNS3_ILi2EEEST_NS3_ILi32EEEEEES4_S4_EEENS2_IJNS2_IJS4_ST_NS3_ILi4EEEEEENS3_ILi0EEESZ_EEEEEEENS_7SoftmaxILi2ELi0EEEEEbRKNSE_6ParamsENSA_25PipelineTmaAsyncNoClusterILi2ENSA_16PipelineTmaAsyncILi2EEEEES1B_RNSA_13PipelineStateILj2EEERT0_RT1_iRiRKNS_16SeqlenInfoQKNewKILb1ELb1EEENS2_IJiiiiEEERT_ENKUliT_T0_T1_E_clIZSF_ISO_S12_S14_EbS17_S1B_S1B_S1E_S1G_S1I_iS1J_S1N_S1O_S1Q_EUlRS1R_iE0_NS3_ILb1EEES1Y_EEDaiS1R_S1S_S1T_,@function
        .size           $_ZN7cutlass13device_kernelIN5flash11enable_sm90INS1_16FlashAttnFwdSm90INS1_25CollectiveMainloopFwdSm90ILi2EN4cute5tupleIJNS5_1CILi1EEES8_S8_EEENS6_IJNS7_ILi128EEENS7_ILi96EEENS7_ILi64EEEEEELi256ENS_10bfloat16_tEfNS_4arch4Sm90ELb0ELb1ELb1ELb1ELb0ELb1ELb1ELb1ELb0ELb1ELb1ELb0EEENS1_21CollectiveEpilogueFwdINS6_IJSA_NS7_ILi256EEESB_EEES9_SE_SG_Li256ELb1ELb1ELb1ELb0EEENS1_36VarlenDynamicPersistentTileSchedulerILi128ELi96ELi256ELi128ELb1ELb1ELb1ELb1ELb0ELb1EEEEEEEEEvNT_6ParamsE$_ZZN5flash25CollectiveMainloopFwdSm90ILi2EN4cute5tupleIJNS1_1CILi1EEES4_S4_EEENS2_IJNS3_ILi128EEENS3_ILi96EEENS3_ILi64EEEEEELi256EN7cutlass10bfloat16_tEfNSA_4arch4Sm90ELb0ELb1ELb1ELb1ELb0ELb1ELb1ELb1ELb0ELb1ELb1ELb0EE3mmaINS_16FlashAttnFwdSm90ISE_NS_21CollectiveEpilogueFwdINS2_IJS6_NS3_ILi256EEES7_EEES5_SB_SD_Li256ELb1ELb1ELb1ELb0EEENS_36VarlenDynamicPersistentTileSchedulerILi128ELi96ELi256ELi128ELb1ELb1ELb1ELb1ELb0ELb1EEEE13SharedStorageENS1_6TensorINS1_11ArrayEngineIfLm128EEENS1_6LayoutINS2_IJNS2_IJNS3_ILi2EEEST_NS3_ILi32EEEEEES4_S4_EEENS2_IJNS2_IJS4_ST_NS3_ILi4EEEEEENS3_ILi0EEESZ_EEEEEEENS_7SoftmaxILi2ELi0EEEEEbRKNSE_6ParamsENSA_25PipelineTmaAsyncNoClusterILi2ENSA_16PipelineTmaAsyncILi2EEEEES1B_RNSA_13PipelineStateILj2EEERT0_RT1_iRiRKNS_16SeqlenInfoQKNewKILb1ELb1EEENS2_IJiiiiEEERT_ENKUliT_T0_T1_E_clIZSF_ISO_S12_S14_EbS17_S1B_S1B_S1E_S1G_S1I_iS1J_S1N_S1O_S1Q_EUlRS1R_iE0_NS3_ILb1EEES1Y_EEDaiS1R_S1S_S1T_,(.L_x_6141 - $_ZN7cutlass13device_kernelIN5flash11enable_sm90INS1_16FlashAttnFwdSm90INS1_25CollectiveMainloopFwdSm90ILi2EN4cute5tupleIJNS5_1CILi1EEES8_S8_EEENS6_IJNS7_ILi128EEENS7_ILi96EEENS7_ILi64EEEEEELi256ENS_10bfloat16_tEfNS_4arch4Sm90ELb0ELb1ELb1ELb1ELb0ELb1ELb1ELb1ELb0ELb1ELb1ELb0EEENS1_21CollectiveEpilogueFwdINS6_IJSA_NS7_ILi256EEESB_EEES9_SE_SG_Li256ELb1ELb1ELb1ELb0EEENS1_36VarlenDynamicPersistentTileSchedulerILi128ELi96ELi256ELi128ELb1ELb1ELb1ELb1ELb0ELb1EEEEEEEEEvNT_6ParamsE$_ZZN5flash25CollectiveMainloopFwdSm90ILi2EN4cute5tupleIJNS1_1CILi1EEES4_S4_EEENS2_IJNS3_ILi128EEENS3_ILi96EEENS3_ILi64EEEEEELi256EN7cutlass10bfloat16_tEfNSA_4arch4Sm90ELb0ELb1ELb1ELb1ELb0ELb1ELb1ELb1ELb0ELb1ELb1ELb0EE3mmaINS_16FlashAttnFwdSm90ISE_NS_21CollectiveEpilogueFwdINS2_IJS6_NS3_ILi256EEES7_EEES5_SB_SD_Li256ELb1ELb1ELb1ELb0EEENS_36VarlenDynamicPersistentTileSchedulerILi128ELi96ELi256ELi128ELb1ELb1ELb1ELb1ELb0ELb1EEEE13SharedStorageENS1_6TensorINS1_11ArrayEngineIfLm128EEENS1_6LayoutINS2_IJNS2_IJNS3_ILi2EEEST_NS3_ILi32EEEEEES4_S4_EEENS2_IJNS2_IJS4_ST_NS3_ILi4EEEEEENS3_ILi0EEESZ_EEEEEEENS_7SoftmaxILi2ELi0EEEEEbRKNSE_6ParamsENSA_25PipelineTmaAsyncNoClusterILi2ENSA_16PipelineTmaAsyncILi2EEEEES1B_RNSA_13PipelineStateILj2EEERT0_RT1_iRiRKNS_16SeqlenInfoQKNewKILb1ELb1EEENS2_IJiiiiEEERT_ENKUliT_T0_T1_E_clIZSF_ISO_S12_S14_EbS17_S1B_S1B_S1E_S1G_S1I_iS1J_S1N_S1O_S1Q_EUlRS1R_iE0_NS3_ILb1EEES1Y_EEDaiS1R_S1S_S1T_)
$_ZN7cutlass13device_kernelIN5flash11enable_sm90INS1_16FlashAttnFwdSm90INS1_25CollectiveMainloopFwdSm90ILi2EN4cute5tupleIJNS5_1CILi1EEES8_S8_EEENS6_IJNS7_ILi128EEENS7_ILi96EEENS7_ILi64EEEEEELi256ENS_10bfloat16_tEfNS_4arch4Sm90ELb0ELb1ELb1ELb1ELb0ELb1ELb1ELb1ELb0ELb1ELb1ELb0EEENS1_21CollectiveEpilogueFwdINS6_IJSA_NS7_ILi256EEESB_EEES9_SE_SG_Li256ELb1ELb1ELb1ELb0EEENS1_36VarlenDynamicPersistentTileSchedulerILi128ELi96ELi256ELi128ELb1ELb1ELb1ELb1ELb0ELb1EEEEEEEEEvNT_6ParamsE$_ZZN5flash25CollectiveMainloopFwdSm90ILi2EN4cute5tupleIJNS1_1CILi1EEES4_S4_EEENS2_IJNS3_ILi128EEENS3_ILi96EEENS3_ILi64EEEEEELi256EN7cutlass10bfloat16_tEfNSA_4arch4Sm90ELb0ELb1ELb1ELb1ELb0ELb1ELb1ELb1ELb0ELb1ELb1ELb0EE3mmaINS_16FlashAttnFwdSm90ISE_NS_21CollectiveEpilogueFwdINS2_IJS6_NS3_ILi256EEES7_EEES5_SB_SD_Li256ELb1ELb1ELb1ELb0EEENS_36VarlenDynamicPersistentTileSchedulerILi128ELi96ELi256ELi128ELb1ELb1ELb1ELb1ELb0ELb1EEEE13SharedStorageENS1_6TensorINS1_11ArrayEngineIfLm128EEENS1_6LayoutINS2_IJNS2_IJNS3_ILi2EEEST_NS3_ILi32EEEEEES4_S4_EEENS2_IJNS2_IJS4_ST_NS3_ILi4EEEEEENS3_ILi0EEESZ_EEEEEEENS_7SoftmaxILi2ELi0EEEEEbRKNSE_6ParamsENSA_25PipelineTmaAsyncNoClusterILi2ENSA_16PipelineTmaAsyncILi2EEEEES1B_RNSA_13PipelineStateILj2EEERT0_RT1_iRiRKNS_16SeqlenInfoQKNewKILb1ELb1EEENS2_IJiiiiEEERT_ENKUliT_T0_T1_E_clIZSF_ISO_S12_S14_EbS17_S1B_S1B_S1E_S1G_S1I_iS1J_S1N_S1O_S1Q_EUlRS1R_iE0_NS3_ILb1EEES1Y_EEDaiS1R_S1S_S1T_:
[----:B------:R-:W-:Y:S02]  /*3fe40*/  ULDC UR4, c[0x0][0x20] ;  /* 0x0000080000047ab9 */ /* 0x000fe40000000800 */
[----:B------:R-:W-:-:S09]  /*3fe50*/  UIADD3 UR4, -UR4, UR5, URZ ;  /* 0x0000000504047290 */ /* 0x000fd2000fffe13f */
[----:B------:R-:W2:Y:S04]  /*3fe60*/  LDL.64 R8, [UR4+0x18] ;  /* 0x00001804ff087983 */ /* 0x000ea80008100a00 */
[----:B------:R-:W3:Y:S01]  /*3fe70*/  LDL.64 R4, [UR4] ;  /* 0x00000004ff047983 */ /* 0x000ee20008100a00 */
[----:B------:R-:W-:-:S03]  /*3fe80*/  ULDC.64 UR6, c[0x0][0x208] ;  /* 0x0000820000067ab9 */ /* 0x000fc60000000a00 */
[----:B--2---:R-:W2:Y:S04]  /*3fe90*/  LD.E R6, desc[UR6][R8.64+0x1c] ;  /* 0x00001c0608067980 */ /* 0x004ea8000c101900 */
[----:B---3--:R0:W5:Y:S04]  /*3fea0*/  LD.E R0, desc[UR6][R4.64] ;  /* 0x0000000604007980 */ /* 0x008168000c101900 */
[----:B------:R0:W5:Y:S01]  /*3feb0*/  LD.E R3, desc[UR6][R4.64+0x4] ;  /* 0x0000040604037980 */ /* 0x000162000c101900 */
[----:B------:R-:W-:Y:S01]  /*3fec0*/  BSSY B1, `(.L_x_4184) ;  /* 0x0000007000017945 */ /* 0x000fe20003800000 */
[----:B------:R-:W-:Y:S01]  /*3fed0*/  IMAD.MOV.U32 R7, RZ, RZ, R51 ;  /* 0x000000ffff077224 */ /* 0x000fe200078e0033 */
[----:B--2---:R-:W-:-:S04]  /*3fee0*/  LOP3.LUT R6, R6, 0x1, RZ, 0xfc, !PT ;  /* 0x0000000106067812 */ /* 0x004fc800078efcff */
[----:B------:R-:W-:Y:S01]  /*3fef0*/  ISETP.NE.AND P0, PT, R6, 0x3, PT ;  /* 0x000000030600780c */ /* 0x000fe20003f05270 */
[----:B------:R-:W-:-:S12]  /*3ff00*/  IMAD.MOV.U32 R6, RZ, RZ, R36 ;  /* 0x000000ffff067224 */ /* 0x000fd800078e0024 */
[----:B0-----:R-:W-:Y:S05]  /*3ff10*/  @!P0 BRA `(.L_x_4185) ;  /* 0x0000000000048947 */ /* 0x001fea0003800000 */
[----:B------:R-:W-:Y:S01]  /*3ff20*/  BPT.TRAP 0x1 ;  /* 0x000000040000795c */ /* 0x000fe20000300000 */
.L_x_4185:
[----:B------:R-:W-:Y:S05]  /*3ff30*/  BSYNC B1 ;  /* 0x0000000000017941 */ /* 0x000fea0003800000 */
.L_x_4184:
        /* <DEDUP_REMOVED lines=13> */
.L_x_4187:
[----:B------:R-:W-:Y:S05]  /*40010*/  BSYNC B1 ;  /* 0x0000000000017941 */ /* 0x000fea0003800000 */
.L_x_4186:
        /* <DEDUP_REMOVED lines=8> */
.L_x_4189:
[----:B------:R-:W-:Y:S05]  /*400a0*/  BSYNC B1 ;  /* 0x0000000000017941 */ /* 0x000fea0003800000 */
.L_x_4188:
[----:B------:R-:W2:Y:S04]  /*400b0*/  LDL.64 R12, [UR4] ;  /* 0x00000004ff0c7983 */ /* 0x000ea80008100a00 */
[----:B------:R-:W3:Y:S04]  /*400c0*/  LDL.64 R4, [UR4+0x28] ;  /* 0x00002804ff047983 */ /* 0x000ee80008100a00 */
[----:B0----5:R-:W4:Y:S04]  /*400d0*/  LDL.64 R10, [UR4+0x20] ;  /* 0x00002004ff0a7983 */ /* 0x021f280008100a00 */
[----:B------:R-:W4:Y:S04]  /*400e0*/  LDL.64 R8, [UR4+0x8] ;  /* 0x00000804ff087983 */ /* 0x000f280008100a00 */
[----:B--2---:R-:W2:Y:S04]  /*400f0*/  LD.E R3, desc[UR6][R12.64] ;  /* 0x000000060c037980 */ /* 0x004ea8000c101900 */
[----:B---3--:R-:W2:Y:S01]  /*40100*/  LD.E.64 R4, desc[UR6][R4.64] ;  /* 0x0000000604047980 */ /* 0x008ea2000c101b00 */
[----:B------:R-:W-:Y:S05]  /*40110*/  WARPSYNC.ALL ;  /* 0x0000000000007948 */ /* 0x000fea0003800000 */
[----:B----4-:R0:W-:Y:S04]  /*40120*/  ST.E desc[UR6][R8.64], RZ ;  /* 0x000000ff08007985 */ /* 0x0101e8000c101906 */
[----:B------:R-:W3:Y:S01]  /*40130*/  LD.E.64 R12, desc[UR6][R10.64] ;  /* 0x000000060a0c7980 */ /* 0x000ee2000c101b00 */
[----:B--2---:R-:W-:Y:S01]  /*40140*/  IMAD R4, R3, 0x300, R4 ;  /* 0x0000030003047824 */ /* 0x004fe200078e0204 */
[----:B------:R-:W-:Y:S01]  /*40150*/  R2UR UR11, R5 ;  /* 0x00000000050b72ca */ /* 0x000fe200000e0000 */
[----:B------:R-:W-:Y:S01]  /*40160*/  WARPGROUP.ARRIVE ;  /* 0x00000000000079c5 */ /* 0x000fe20000000000 */
[----:B------:R-:W-:-:S02]  /*40170*/  IMAD.MOV.U32 R0, RZ, RZ, 0x1 ;  /* 0x00000001ff007424 */ /* 0x000fc400078e00ff */
        /* <DEDUP_REMOVED lines=8> */
[----:B------:R-:W-:Y:S01]  /*40200*/  WARPGROUP.ARRIVE ;  /* 0x00000000000079c5 */ /* 0x000fe20000000000 */
[----:B------:R-:W-:-:S03]  /*40210*/  IMAD.MOV.U32 R15, RZ, RZ, R5 ;  /* 0x000000ffff0f7224 */ /* 0x000fc600078e0005 */
        /* <DEDUP_REMOVED lines=23> */
[----:B------:R-:W-:-:S03]  /*40390*/  WARPGROUP.ARRIVE ;  /* 0x00000000000079c5 */ /* 0x000fc60000000000 */
[----:B------:R-:W-:Y:S01]  /*403a0*/  R2UR UR10, R4 ;  /* 0x00000000040a72ca */ /* 0x000fe200000e0000 */
[----:B--2---:R-:W-:Y:S01]  /*403b0*/  VIADD R10, R10, 0x6 ;  /* 0x000000060a0a7836 */ /* 0x004fe20000000000 */
[----:B------:R-:W-:-:S04]  /*403c0*/  R2UR UR9, R11 ;  /* 0x000000000b0972ca */ /* 0x000fc800000e0000 */
[----:B------:R-:W-:-:S13]  /*403d0*/  R2UR UR8, R10 ;  /* 0x000000000a0872ca */ /* 0x000fda00000e0000 */
[----:B------:R-:W-:Y:S03]  /*403e0*/  HGMMA.64x96x16.F32.BF16 R24, gdesc[UR8], R24, gsb0 ;  /* 0x01600000081879f0 */ /* 0x000fe60008001818 */
[----:B------:R-:W-:Y:S02]  /*403f0*/  WARPGROUP.DEPBAR.LE gsb0, 0x0 ;  /* 0x00008000000079c5 */ /* 0x000fe40000010000 */
[----:B------:R0:W-:Y:S04]  /*40400*/  ST.E desc[UR6][R8.64], R0 ;  /* 0x0000000008007985 */ /* 0x0001e8000c101906 */
[----:B------:R-:W2:Y:S04]  /*40410*/  LDL.64 R4, [UR4+0x38] ;  /* 0x00003804ff047983 */ /* 0x000ea80008100a00 */
[----:B--2---:R-:W2:Y:S04]  /*40420*/  LD.E R3, desc[UR6][R4.64] ;  /* 0x0000000604037980 */ /* 0x004ea8000c101900 */
[----:B------:R-:W3:Y:S01]  /*40430*/  LDL.64 R4, [UR4+0x30] ;  /* 0x00003004ff047983 */ /* 0x000ee20008100a00 */
[----:B------:R-:W-:Y:S01]  /*40440*/  BSSY B1, `(.L_x_4191) ;  /* 0x0000008000017945 */ /* 0x000fe20003800000 */
[----:B--2---:R-:W-:-:S04]  /*40450*/  LEA.HI R10, R3, R3, RZ, 0x1 ;  /* 0x00000003030a7211 */ /* 0x004fc800078f08ff */
[----:B------:R-:W-:-:S05]  /*40460*/  LOP3.LUT R10, R10, 0xfffffffe, RZ, 0xc0, !PT ;  /* 0xfffffffe0a0a7812 */ /* 0x000fca00078ec0ff */
[----:B------:R-:W-:Y:S01]  /*40470*/  IMAD.IADD R10, R3, 0x1, -R10 ;  /* 0x00000001030a7824 */ /* 0x000fe200078e0a0a */
[----:B---3--:R-:W-:-:S04]  /*40480*/  MOV R3, R4 ;  /* 0x0000000400037202 */ /* 0x008fc80000000f00 */
[----:B------:R-:W-:-:S04]  /*40490*/  SHF.L.U32 R10, R10, 0x1f, RZ ;  /* 0x0000001f0a0a7819 */ /* 0x000fc800000006ff */
[----:B------:R-:W1:Y:S02]  /*404a0*/  SYNCS.PHASECHK.TRANS64.TRYWAIT P0, [R3+URZ+0x32410], R10 ;  /* 0x0324100a030075a7 */ /* 0x000e64000800017f */
[----:B01----:R-:W-:Y:S05]  /*404b0*/  @!P0 BRA `(.L_x_4192) ;  /* 0x000000b400588947 */ /* 0x003fea0003800000 */
.L_x_4215:
[----:B------:R-:W-:Y:S05]  /*404c0*/  BSYNC B1 ;  /* 0x0000000000017941 */ /* 0x000fea0003800000 */
.L_x_4191:
[----:B------:R-:W0:Y:S04]  /*404d0*/  LDL.64 R4, [UR4+0x40] ;  /* 0x00004004ff047983 */ /* 0x000e280008100a00 */
[----:B------:R-:W2:Y:S04]  /*404e0*/  LDL.64 R8, [UR4] ;  /* 0x00000004ff087983 */ /* 0x000ea80008100a00 */
[----:B0-----:R-:W3:Y:S04]  /*404f0*/  LD.E R10, desc[UR6][R4.64+0x1c] ;  /* 0x00001c06040a7980 */ /* 0x001ee8000c101900 */
[----:B--2---:R0:W5:Y:S04]  /*40500*/  LD.E R3, desc[UR6][R8.64] ;  /* 0x0000000608037980 */ /* 0x004168000c101900 */
[----:B------:R0:W5:Y:S01]  /*40510*/  LD.E R12, desc[UR6][R8.64+0x4] ;  /* 0x00000406080c7980 */ /* 0x000162000c101900 */
[----:B------:R-:W-:Y:S01]  /*40520*/  BSSY B1, `(.L_x_4193) ;  /* 0x0000005000017945 */ /* 0x000fe20003800000 */
[----:B---3--:R-:W-:-:S04]  /*40530*/  LOP3.LUT R10, R10, 0x1, RZ, 0xfc, !PT ;  /* 0x000000010a0a7812 */ /* 0x008fc800078efcff */
[----:B------:R-:W-:-:S13]  /*40540*/  ISETP.NE.AND P0, PT, R10, 0x3, PT ;  /* 0x000000030a00780c */ /* 0x000fda0003f05270 */
[----:B0-----:R-:W-:Y:S05]  /*40550*/  @!P0 BRA `(.L_x_4194) ;  /* 0x0000000000048947 */ /* 0x001fea0003800000 */
[----:B------:R-:W-:Y:S01]  /*40560*/  BPT.TRAP 0x1 ;  /* 0x000000040000795c */ /* 0x000fe20000300000 */
.L_x_4194:
[----:B------:R-:W-:Y:S05]  /*40570*/  BSYNC B1 ;  /* 0x0000000000017941 */ /* 0x000fea0003800000 */
.L_x_4193:
        /* <DEDUP_REMOVED lines=13> */
.L_x_4196:
[----:B------:R-:W-:Y:S05]  /*40650*/  BSYNC B1 ;  /* 0x0000000000017941 */ /* 0x000fea0003800000 */
.L_x_4195:
        /* <DEDUP_REMOVED lines=8> */
.L_x_4198:
[----:B------:R-:W-:Y:S05]  /*406e0*/  BSYNC B1 ;  /* 0x0000000000017941 */ /* 0x000fea0003800000 */
.L_x_4197:
[----:B------:R-:W2:Y:S04]  /*406f0*/  LDL.64 R4, [UR4] ;  /* 0x00000004ff047983 */ /* 0x000ea80008100a00 */
[----:B------:R-:W3:Y:S04]  /*40700*/  LDL.64 R12, [UR4+0x58] ;  /* 0x00005804ff0c7983 */ /* 0x000ee80008100a00 */
[----:B------:R-:W4:Y:S04]  /*40710*/  LDL.64 R8, [UR4+0x48] ;  /* 0x00004804ff087983 */ /* 0x000f280008100a00 */
[----:B0----5:R-:W3:Y:S04]  /*40720*/  LDL.64 R10, [UR4+0x50] ;  /* 0x00005004ff0a7983 */ /* 0x021ee80008100a00 */
[----:B------:R-:W3:Y:S04]  /*40730*/  LDL.LU R18, [R1+0x48c] ;  /* 0x00048c0001127983 */ /* 0x000ee80000300800 */
[----:B--2---:R-:W2:Y:S04]  /*40740*/  LD.E R3, desc[UR6][R4.64] ;  /* 0x0000000604037980 */ /* 0x004ea8000c101900 */
[----:B----4-:R-:W4:Y:S04]  /*40750*/  LD.E R14, desc[UR6][R8.64] ;  /* 0x00000006080e7980 */ /* 0x010f28000c101900 */
[----:B---3--:R-:W2:Y:S04]  /*40760*/  LD.E.64 R4, desc[UR6][R12.64] ;  /* 0x000000060c047980 */ /* 0x008ea8000c101b00 */
[----:B------:R-:W3:Y:S01]  /*40770*/  LD.E.64 R12, desc[UR6][R10.64] ;  /* 0x000000060a0c7980 */ /* 0x000ee2000c101b00 */
[----:B------:R-:W-:Y:S05]  /*40780*/  WARPSYNC.ALL ;  /* 0x0000000000007948 */ /* 0x000fea0003800000 */
[----:B------:R-:W-:Y:S01]  /*40790*/  WARPGROUP.ARRIVE ;  /* 0x00000000000079c5 */ /* 0x000fe20000000000 */
[----:B----4-:R-:W-:Y:S01]  /*407a0*/  ISETP.NE.U32.AND P0, PT, R14, RZ, PT ;  /* 0x000000ff0e00720c */ /* 0x010fe20003f05070 */
[----:B--2---:R-:W-:Y:S01]  /*407b0*/  IMAD R4, R3, 0xc00, R4 ;  /* 0x00000c0003047824 */ /* 0x004fe200078e0204 */
[----:B------:R-:W-:-:S04]  /*407c0*/  R2UR UR11, R5 ;  /* 0x00000000050b72ca */ /* 0x000fc800000e0000 */
[----:B------:R-:W-:Y:S02]  /*407d0*/  R2UR UR10, R4 ;  /* 0x00000000040a72ca */ /* 0x000fe400000e0000 */
[----:B---3--:R-:W-:Y:S02]  /*407e0*/  R2UR UR8, R12 ;  /* 0x000000000c0872ca */ /* 0x008fe400000e0000 */
[----:B------:R-:W-:-:S03]  /*407f0*/  R2UR UR9, R13 ;  /* 0x000000000d0972ca */ /* 0x000fc600000e0000 */
[----:B------:R-:W-:-:S10]  /*40800*/  VOTEU.ANY UP0, P0 ;  /* 0x00000000003f7886 */ /* 0x000fd40000000100 */
        /* <DEDUP_REMOVED lines=176> */
[----:B------:R-:W0:Y:S02]  /*41310*/  S2R R227, SR_TID.X ;  /* 0x0000000000e37919 */ /* 0x000e240000002100 */
[----:B0-----:R-:W-:Y:S01]  /*41320*/  LOP3.LUT P1, RZ, R227, 0x7f, RZ, 0xc0, !PT ;  /* 0x0000007fe3ff7812 */ /* 0x001fe2000782c0ff */
[----:B--2---:R-:W-:Y:S01]  /*41330*/  VIADD R10, R10, 0xc06 ;  /* 0x00000c060a0a7836 */ /* 0x004fe20000000000 */
[----:B------:R-:W-:-:S04]  /*41340*/  R2UR UR9, R11 ;  /* 0x000000000b0972ca */ /* 0x000fc800000e0000 */
[----:B------:R-:W-:-:S13]  /*41350*/  R2UR UR8, R10 ;  /* 0x000000000a0872ca */ /* 0x000fda00000e0000 */
[----:B------:R-:W-:Y:S03]  /*41360*/  HGMMA.64x96x16.F32.BF16 R24, gdesc[UR8], R24, gsb0 ;  /* 0x01600000081879f0 */ /* 0x000fe60008001818 */
[----:B------:R-:W-:Y:S02]  /*41370*/  WARPGROUP.DEPBAR.LE gsb0, 0x0 ;  /* 0x00008000000079c5 */ /* 0x000fe40000010000 */
[----:B------:R0:W-:Y:S04]  /*41380*/  ST.E desc[UR6][R8.64], R0 ;  /* 0x0000000008007985 */ /* 0x0001e8000c101906 */
[----:B------:R-:W2:Y:S04]  /*41390*/  @!P1 LDL.64 R4, [UR4] ;  /* 0x00000004ff049983 */ /* 0x000ea80008100a00 */
[----:B0-----:R-:W3:Y:S01]  /*413a0*/  @!P1 LDL.64 R8, [UR4+0x18] ;  /* 0x00001804ff089983 */ /* 0x001ee20008100a00 */
[----:B------:R-:W-:-:S04]  /*413b0*/  SHF.R.U32.HI R3, RZ, 0x7, R227 ;  /* 0x00000007ff037819 */ /* 0x000fc800000116e3 */
        /* <DEDUP_REMOVED lines=8> */
[----:B------:R-:W2:Y:S04]  /*41440*/  LDL.64 R4, [UR4+0x68] ;  /* 0x00006804ff047983 */ /* 0x000ea80008100a00 */
[----:B------:R-:W3:Y:S04]  /*41450*/  LD.E R80, desc[UR6][R6.64] ;  /* 0x0000000606507980 */ /* 0x000ee8000c101900 */
[----:B-1----:R-:W4:Y:S04]  /*41460*/  LD.E R10, desc[UR6][R6.64+0x24] ;  /* 0x00002406060a7980 */ /* 0x002f28000c101900 */
[----:B------:R-:W3:Y:S04]  /*41470*/  LD.E R72, desc[UR6][R72.64] ;  /* 0x0000000648487980 */ /* 0x000ee8000c101900 */
[----:B0-----:R-:W3:Y:S04]  /*41480*/  LD.E R3, desc[UR6][R6.64+0x18] ;  /* 0x0000180606037980 */ /* 0x001ee8000c101900 */
[----:B------:R-:W3:Y:S04]  /*41490*/  LD.E R9, desc[UR6][R6.64+0x8] ;  /* 0x0000080606097980 */ /* 0x000ee8000c101900 */
[----:B------:R-:W3:Y:S04]  /*414a0*/  LD.E R8, desc[UR6][R6.64+0x4] ;  /* 0x0000040606087980 */ /* 0x000ee8000c101900 */
[----:B------:R-:W3:Y:S04]  /*414b0*/  LD.E R76, desc[UR6][R6.64+0xc] ;  /* 0x00000c06064c7980 */ /* 0x000ee8000c101900 */
[----:B------:R-:W3:Y:S04]  /*414c0*/  LD.E R75, desc[UR6][R6.64+0x10] ;  /* 0x00001006064b7980 */ /* 0x000ee8000c101900 */
[----:B------:R-:W3:Y:S04]  /*414d0*/  LD.E R77, desc[UR6][R6.64+0x14] ;  /* 0x00001406064d7980 */ /* 0x000ee8000c101900 */
[----:B--2---:R-:W2:Y:S01]  /*414e0*/  LD.E.64 R4, desc[UR6][R4.64] ;  /* 0x0000000604047980 */ /* 0x004ea2000c101b00 */
[----:B----4-:R-:W-:-:S13]  /*414f0*/  ISETP.NE.AND P0, PT, R10, 0x1, PT ;  /* 0x000000010a00780c */ /* 0x010fda0003f05270 */
[----:B------:R-:W4:Y:S04]  /*41500*/  @P0 LD.E R78, desc[UR6][R6.64+0x28] ;  /* 0x00002806064e0980 */ /* 0x000f28000c101900 */
[----:B------:R-:W4:Y:S04]  /*41510*/  @P0 LD.E R79, desc[UR6][R6.64+0x2c] ;  /* 0x00002c06064f0980 */ /* 0x000f28000c101900 */
[----:B--2---:R-:W2:Y:S01]  /*41520*/  LD.E R74, desc[UR6][R4.64] ;  /* 0x00000006044a7980 */ /* 0x004ea2000c101900 */
[----:B------:R-:W-:-:S04]  /*41530*/  LOP3.LUT R18, R18, 0xfff7ffff, RZ, 0xc0, !PT ;  /* 0xfff7ffff12127812 */ /* 0x000fc800078ec0ff */
[----:B------:R-:W-:-:S05]  /*41540*/  @P1 LOP3.LUT R18, R18, 0x80000, RZ, 0xfc, !PT ;  /* 0x0008000012121812 */ /* 0x000fca00078efcff */
[----:B------:R0:W-:Y:S01]  /*41550*/  STL [R1+0x48c], R18 ;  /* 0x00048c1201007387 */ /* 0x0001e20000100800 */
[----:B---3--:R-:W-:Y:S01]  /*41560*/  ISETP.GE.AND P1, PT, R3, 0x1, PT ;  /* 0x000000010300780c */ /* 0x008fe20003f26270 */
[----:B------:R-:W-:Y:S01]  /*41570*/  BSSY B1, `(.L_x_4200) ;  /* 0x00000a8000017945 */ /* 0x000fe20003800000 */
[----:B------:R-:W-:Y:S02]  /*41580*/  IMAD R77, R2, -0x60, R77 ;  /* 0xffffffa0024d7824 */ /* 0x000fe400078e024d */
        /* <DEDUP_REMOVED lines=16> */
[-C--:B------:R-:W-:Y:S01]  /*41690*/  FMUL.FTZ R13, R35, R74.reuse ;  /* 0x0000004a230d7220 */ /* 0x080fe20000410000 */
[----:B------:R-:W-:-:S02]  /*416a0*/  FMUL.FTZ R35, R55, R74 ;  /* 0x0000004a37237220 */ /* 0x000fc40000410000 */
[----:B------:R-:W-:Y:S01]  /*416b0*/  LOP3.LUT R55, R48, 0xffffff80, RZ, 0xc0, !PT ;  /* 0xffffff8030377812 */ /* 0x000fe200078ec0ff */
[----:B------:R-:W-:-:S04]  /*416c0*/  FMUL.FTZ R14, R34, R74 ;  /* 0x0000004a220e7220 */ /* 0x000fc80000410000 */
[----:B------:R-:W-:Y:S02]  /*416d0*/  IMAD.IADD R55, R80, 0x1, -R55 ;  /* 0x0000000150377824 */ /* 0x000fe400078e0a37 */
[-C--:B------:R-:W-:Y:S01]  /*416e0*/  FMUL.FTZ R34, R54, R74.reuse ;  /* 0x0000004a36227220 */ /* 0x080fe20000410000 */
[-C--:B------:R-:W-:Y:S01]  /*416f0*/  FMUL.FTZ R11, R30, R74.reuse ;  /* 0x0000004a1e0b7220 */ /* 0x080fe20000410000 */
[-C--:B------:R-:W-:Y:S01]  /*41700*/  FMUL.FTZ R30, R50, R74.reuse ;  /* 0x0000004a321e7220 */ /* 0x080fe20000410000 */
[----:B------:R-:W-:Y:S01]  /*41710*/  SHF.R.S32.HI R54, RZ, 0x1f, R55 ;  /* 0x0000001fff367819 */ /* 0x000fe20000011437 */
[----:B------:R-:W-:Y:S01]  /*41720*/  FMUL.FTZ R50, R56, R74 ;  /* 0x0000004a38327220 */ /* 0x000fe20000410000 */
[----:B------:R-:W-:Y:S01]  /*41730*/  LEA.HI R49, R49, R80, RZ, 0x2 ;  /* 0x0000005031317211 */ /* 0x000fe200078f10ff */
[-C--:B------:R-:W-:Y:S01]  /*41740*/  FMUL.FTZ R12, R31, R74.reuse ;  /* 0x0000004a1f0c7220 */ /* 0x080fe20000410000 */
[----:B------:R-:W-:Y:S01]  /*41750*/  LEA.HI R56, R54, R55, RZ, 0x2 ;  /* 0x0000003736387211 */ /* 0x000fe200078f10ff */
[-C--:B0-----:R-:W-:Y:S01]  /*41760*/  FMUL.FTZ R18, R38, R74.reuse ;  /* 0x0000004a26127220 */ /* 0x081fe20000410000 */
[-C--:B------:R-:W-:Y:S01]  /*41770*/  FMUL.FTZ R31, R51, R74.reuse ;  /* 0x0000004a331f7220 */ /* 0x080fe20000410000 */
[----:B------:R-:W-:Y:S01]  /*41780*/  LOP3.LUT R49, R49, 0xfffffffc, RZ, 0xc0, !PT ;  /* 0xfffffffc31317812 */ /* 0x000fe200078ec0ff */
[-C--:B------:R-:W-:Y:S01]  /*41790*/  FMUL.FTZ R51, R57, R74.reuse ;  /* 0x0000004a39337220 */ /* 0x080fe20000410000 */
[----:B------:R-:W-:Y:S01]  /*417a0*/  FMUL.FTZ R38, R58, R74 ;  /* 0x0000004a3a267220 */ /* 0x000fe20000410000 */
[----:B------:R-:W-:-:S02]  /*417b0*/  SHF.R.S32.HI R57, RZ, 0x2, R56 ;  /* 0x00000002ff397819 */ /* 0x000fc40000011438 */
[----:B------:R-:W-:Y:S01]  /*417c0*/  SHF.R.S32.HI R58, RZ, 0x1f, R56 ;  /* 0x0000001fff3a7819 */ /* 0x000fe20000011438 */
[----:B------:R-:W-:Y:S01]  /*417d0*/  IMAD.IADD R80, R80, 0x1, -R49 ;  /* 0x0000000150507824 */ /* 0x000fe200078e0a31 */
[----:B------:R-:W-:Y:S01]  /*417e0*/  LEA.HI R54, R54, R55, RZ, 0x5 ;  /* 0x0000003736367211 */ /* 0x000fe200078f28ff */
[-C--:B------:R-:W-:Y:S01]  /*417f0*/  FMUL.FTZ R15, R39, R74.reuse ;  /* 0x0000004a270f7220 */ /* 0x080fe20000410000 */
[----:B------:R-:W-:Y:S01]  /*41800*/  SHF.R.S32.HI R49, RZ, 0x7, R48 ;  /* 0x00000007ff317819 */ /* 0x000fe20000011430 */
[-C--:B------:R-:W-:Y:S01]  /*41810*/  FMUL.FTZ R39, R59, R74.reuse ;  /* 0x0000004a3b277220 */ /* 0x080fe20000410000 */
[----:B------:R-:W-:Y:S02]  /*41820*/  LEA.HI R58, R58, R57, RZ, 0x3 ;  /* 0x000000393a3a7211 */ /* 0x000fe400078f18ff */
[----:B------:R-:W-:Y:S01]  /*41830*/  SHF.R.S32.HI R59, RZ, 0x5, R54 ;  /* 0x00000005ff3b7819 */ /* 0x000fe20000011436 */
[-C--:B------:R-:W-:Y:S01]  /*41840*/  FMUL.FTZ R21, R47, R74.reuse ;  /* 0x0000004a2f157220 */ /* 0x080fe20000410000 */
[----:B------:R-:W-:Y:S01]  /*41850*/  LEA.HI R48, R48, R49, RZ, 0x1 ;  /* 0x0000003130307211 */ /* 0x000fe200078f08ff */
[-C--:B------:R-:W-:Y:S01]  /*41860*/  FMUL.FTZ R47, R53, R74.reuse ;  /* 0x0000004a352f7220 */ /* 0x080fe20000410000 */
[----:B------:R-:W-:Y:S01]  /*41870*/  LOP3.LUT R58, R58, 0xfffffff8, RZ, 0xc0, !PT ;  /* 0xfffffff83a3a7812 */ /* 0x000fe200078ec0ff */
[----:B------:R-:W-:Y:S01]  /*41880*/  FMUL.FTZ R53, R61, R74 ;  /* 0x0000004a3d357220 */ /* 0x000fe20000410000 */
[----:B------:R-:W-:Y:S01]  /*41890*/  IMAD R61, R72, 0x8, R59 ;  /* 0x00000008483d7824 */ /* 0x000fe200078e023b */
[----:B------:R-:W-:-:S02]  /*418a0*/  LOP3.LUT R48, R48, 0x3fffffe, RZ, 0xc0, !PT ;  /* 0x03fffffe30307812 */ /* 0x000fc400078ec0ff */
[----:B------:R-:W-:Y:S01]  /*418b0*/  LEA.HI R59, R80, R80, RZ, 0x1 ;  /* 0x00000050503b7211 */ /* 0x000fe200078f08ff */
[----:B------:R-:W-:Y:S02]  /*418c0*/  IMAD.IADD R58, R57, 0x1, -R58 ;  /* 0x00000001393a7824 */ /* 0x000fe400078e0a3a */
[----:B------:R-:W-:Y:S01]  /*418d0*/  IMAD.IADD R49, R49, 0x1, -R48 ;  /* 0x0000000131317824 */ /* 0x000fe200078e0a30 */
[----:B------:R-:W-:Y:S01]  /*418e0*/  LOP3.LUT R59, R59, 0x1ffffffe, RZ, 0xc0, !PT ;  /* 0x1ffffffe3b3b7812 */ /* 0x000fe200078ec0ff */
[----:B------:R-:W-:-:S04]  /*418f0*/  IMAD.U32 R58, R61, 0x10, R58 ;  /* 0x000000103d3a7824 */ /* 0x000fc800078e003a */
[----:B------:R-:W-:Y:S02]  /*41900*/  IMAD.IADD R59, R80, 0x1, -R59 ;  /* 0x00000001503b7824 */ /* 0x000fe400078e0a3b */
[----:B------:R-:W-:-:S04]  /*41910*/  IMAD R58, R49, 0x40, R58 ;  /* 0x00000040313a7824 */ /* 0x000fc800078e023a */
[----:B------:R-:W-:-:S04]  /*41920*/  IMAD R61, R59, 0x8, R58 ;  /* 0x000000083b3d7824 */ /* 0x000fc800078e023a */
[----:B----4-:R-:W-:-:S05]  /*41930*/  @P0 IMAD.HI.U32 R78, R61, R78, RZ ;  /* 0x0000004e3d4e0227 */ /* 0x010fca00078e00ff */
[----:B------:R-:W-:Y:S01]  /*41940*/  @P0 SHF.R.U32.HI R61, RZ, R79, R78 ;  /* 0x0000004fff3d0219 */ /* 0x000fe2000001164e */
[----:B------:R-:W-:Y:S01]  /*41950*/  IMAD R58, R2, -0x60, RZ ;  /* 0xffffffa0023a7824 */ /* 0x000fe200078e02ff */
[----:B------:R-:W-:Y:S01]  /*41960*/  LOP3.LUT R56, R56, 0x7ffffffc, RZ, 0xc0, !PT ;  /* 0x7ffffffc38387812 */ /* 0x000fe200078ec0ff */
[-C--:B------:R-:W-:Y:S02]  /*41970*/  FMUL.FTZ R4, R24, R74.reuse ;  /* 0x0000004a18047220 */ /* 0x080fe40000410000 */
[----:B------:R-:W0:Y:S01]  /*41980*/  SHFL.IDX PT, R72, R61, RZ, 0x1c1f ;  /* 0x001c1fff3d487589 */ /* 0x000e2200000e0000 */
        /* <DEDUP_REMOVED lines=18> */
[----:B------:R-:W-:Y:S01]  /*41ab0*/  IMAD R64, R57, -0x2, R58 ;  /* 0xfffffffe39407824 */ /* 0x000fe200078e023a */
[----:B------:R-:W1:Y:S01]  /*41ac0*/  MUFU.TANH R4, R4 ;  /* 0x0000000400047308 */ /* 0x000e620000002400 */
[----:B------:R-:W-:Y:S01]  /*41ad0*/  IMAD R58, R2, -0x60, R9 ;  /* 0xffffffa0023a7824 */ /* 0x000fe200078e0209 */
[----:B------:R-:W-:-:S02]  /*41ae0*/  LOP3.LUT R59, RZ, R76, RZ, 0x33, !PT ;  /* 0x0000004cff3b7212 */ /* 0x000fc400078e33ff */
[----:B------:R-:W-:-:S04]  /*41af0*/  IADD3 R66, -R8, R64, R9 ;  /* 0x0000004008427210 */ /* 0x000fc80007ffe109 */
[----:B------:R-:W2:Y:S01]  /*41b00*/  MUFU.TANH R25, R25 ;  /* 0x0000001900197308 */ /* 0x000ea20000002400 */
[----:B------:R-:W-:-:S07]  /*41b10*/  IMAD R67, R57, -0x2, R58 ;  /* 0xfffffffe39437824 */ /* 0x000fce00078e023a */
[----:B------:R-:W3:Y:S01]  /*41b20*/  MUFU.TANH R5, R5 ;  /* 0x0000000500057308 */ /* 0x000ee20000002400 */
[----:B------:R-:W-:-:S07]  /*41b30*/  IMAD.IADD R68, R66, 0x1, R75 ;  /* 0x0000000142447824 */ /* 0x000fce00078e024b */
        /* <DEDUP_REMOVED lines=43> */
[----:B------:R-:W1:Y:S08]  /*41df0*/  MUFU.TANH R55, R55 ;  /* 0x0000003700377308 */ /* 0x000e700000002400 */
[----:B------:R-:W1:Y:S01]  /*41e00*/  MUFU.TANH R56, R56 ;  /* 0x0000003800387308 */ /* 0x000e620000002400 */
[----:B------:R-:W-:Y:S01]  /*41e10*/  IMAD.IADD R69, R66, 0x1, R59 ;  /* 0x0000000142457824 */ /* 0x000fe200078e023b */
[----:B0-----:R-:W-:Y:S01]  /*41e20*/  VIADDMNMX R2, R72, R68, R67, PT ;  /* 0x0000004448027246 */ /* 0x001fe20003800143 */
[----:B------:R-:W-:-:S02]  /*41e30*/  VIADD R64, R64, 0xffffffff ;  /* 0xffffffff40407836 */ /* 0x000fc40000000000 */
        /* <DEDUP_REMOVED lines=10> */
[----:B------:R-:W2:Y:S04]  /*41ee0*/  LD.E R58, desc[UR6][R6.64+0x1c] ;  /* 0x00001c06063a7980 */ /* 0x000ea8000c101900 */
[----:B------:R-:W3:Y:S01]  /*41ef0*/  LD.E R66, desc[UR6][R6.64+0x20] ;  /* 0x0000200606427980 */ /* 0x000ee2000c101900 */
[----:B--2---:R-:W-:-:S05]  /*41f00*/  IMAD.HI.U32 R57, R57, R58, RZ ;  /* 0x0000003a39397227 */ /* 0x004fca00078e00ff */
[----:B---3--:R-:W-:-:S07]  /*41f10*/  SHF.R.U32.HI R57, RZ, R66, R57 ;  /* 0x00000042ff397219 */ /* 0x008fce0000011639 */
.L_x_4205:
[----:B------:R-:W-:Y:S05]  /*41f20*/  BSYNC B3 ;  /* 0x0000000000037941 */ /* 0x000fea0003800000 */
.L_x_4204:
[----:B------:R-:W-:Y:S01]  /*41f30*/  LOP3.LUT R57, RZ, R57, RZ, 0x33, !PT ;  /* 0x00000039ff397212 */ /* 0x000fe200078e33ff */
[----:B------:R-:W-:Y:S06]  /*41f40*/  BRA `(.L_x_4206) ;  /* 0x0000000000187947 */ /* 0x000fec0003800000 */
.L_x_4203:
[----:B------:R-:W-:-:S13]  /*41f50*/  ISETP.NE.AND P0, PT, R3, 0x1, PT ;  /* 0x000000010300780c */ /* 0x000fda0003f05270 */
[----:B------:R-:W-:Y:S05]  /*41f60*/  @!P0 BRA `(.L_x_4206) ;  /* 0x0000000000108947 */ /* 0x000fea0003800000 */
[----:B------:R-:W2:Y:S04]  /*41f70*/  LD.E R58, desc[UR6][R6.64+0x1c] ;  /* 0x00001c06063a7980 */ /* 0x000ea8000c101900 */
[----:B------:R-:W3:Y:S01]  /*41f80*/  LD.E R66, desc[UR6][R6.64+0x20] ;  /* 0x0000200606427980 */ /* 0x000ee2000c101900 */
[----:B--2---:R-:W-:-:S05]  /*41f90*/  IMAD.HI.U32 R57, R57, R58, RZ ;  /* 0x0000003a39397227 */ /* 0x004fca00078e00ff */
[----:B---3--:R-:W-:-:S07]  /*41fa0*/  SHF.R.U32.HI R57, RZ, R66, R57 ;  /* 0x00000042ff397219 */ /* 0x008fce0000011639 */
.L_x_4206:
[----:B------:R-:W-:Y:S05]  /*41fb0*/  BSYNC B2 ;  /* 0x0000000000027941 */ /* 0x000fea0003800000 */
.L_x_4202:
[----:B------:R-:W-:-:S05]  /*41fc0*/  IMAD R58, R3, R57, R64 ;  /* 0x00000039033a7224 */ /* 0x000fca00078e0240 */
[----:B------:R-:W-:Y:S02]  /*41fd0*/  VIMNMX R65, R65, R58, !PT ;  /* 0x0000003a41417248 */ /* 0x000fe40007fe0100 */
[----:B------:R-:W-:-:S07]  /*41fe0*/  VIADDMNMX R2, R58, R3, R2, PT ;  /* 0x000000033a027246 */ /* 0x000fce0003800102 */
.L_x_4201:
[----:B------:R-:W-:Y:S05]  /*41ff0*/  BSYNC B1 ;  /* 0x0000000000017941 */ /* 0x000fea0003800000 */
.L_x_4200:
        /* <DEDUP_REMOVED lines=110> */
[----:B------:R-:W-:Y:S01]  /*426e0*/  ISETP.GE.AND P6, PT, R77, 0x5a, PT ;  /* 0x0000005a4d00780c */ /* 0x000fe20003fc6270 */
[----:B------:R-:W0:Y:S03]  /*426f0*/  SHFL.IDX PT, R4, R61, 0x1, 0x1c1f ;  /* 0x003c1f003d047f89 */ /* 0x000e2600000e0000 */
[----:B------:R-:W-:Y:S02]  /*42700*/  P2R R77, PR, RZ, 0x40 ;  /* 0x00000040ff4d7803 */ /* 0x000fe40000000000 */
[----:B------:R-:W-:-:S04]  /*42710*/  ISETP.GT.AND P6, PT, R65, 0x59, !P6 ;  /* 0x000000594100780c */ /* 0x000fc800077c4270 */
[----:B------:R-:W-:-:S04]  /*42720*/  ISETP.LT.OR P6, PT, R2, 0x5a, P6 ;  /* 0x0000005a0200780c */ /* 0x000fc800037c1670 */
[----:B------:R-:W-:Y:S02]  /*42730*/  FSEL R60, R62, -INF , !P6 ;  /* 0xff8000003e3c7808 */ /* 0x000fe40007000000 */
[----:B------:R-:W-:Y:S02]  /*42740*/  ISETP.GE.AND P6, PT, R3, 0x1, PT ;  /* 0x000000010300780c */ /* 0x000fe40003fc6270 */
[----:B0-----:R-:W-:Y:S01]  /*42750*/  VIADDMNMX R2, R4, R68, R67, PT ;  /* 0x0000004404027246 */ /* 0x001fe20003800143 */
        /* <DEDUP_REMOVED lines=14> */
.L_x_4212:
[----:B------:R-:W-:Y:S05]  /*42840*/  BSYNC B3 ;  /* 0x0000000000037941 */ /* 0x000fea0003800000 */
.L_x_4211:
[----:B------:R-:W-:Y:S01]  /*42850*/  LOP3.LUT R8, RZ, R8, RZ, 0x33, !PT ;  /* 0x00000008ff087212 */ /* 0x000fe200078e33ff */
[----:B------:R-:W-:Y:S06]  /*42860*/  BRA `(.L_x_4213) ;  /* 0x0000000000187947 */ /* 0x000fec0003800000 */
.L_x_4210:
[----:B------:R-:W-:-:S13]  /*42870*/  ISETP.NE.AND P6, PT, R3, 0x1, PT ;  /* 0x000000010300780c */ /* 0x000fda0003fc5270 */
[----:B------:R-:W-:Y:S05]  /*42880*/  @!P6 BRA `(.L_x_4213) ;  /* 0x000000000010e947 */ /* 0x000fea0003800000 */
[----:B------:R-:W2:Y:S04]  /*42890*/  LD.E R9, desc[UR6][R6.64+0x1c] ;  /* 0x00001c0606097980 */ /* 0x000ea8000c101900 */
[----:B------:R-:W3:Y:S01]  /*428a0*/  LD.E R61, desc[UR6][R6.64+0x20] ;  /* 0x00002006063d7980 */ /* 0x000ee2000c101900 */
[----:B--2---:R-:W-:-:S05]  /*428b0*/  IMAD.HI.U32 R8, R8, R9, RZ ;  /* 0x0000000908087227 */ /* 0x004fca00078e00ff */
[----:B---3--:R-:W-:-:S07]  /*428c0*/  SHF.R.U32.HI R8, RZ, R61, R8 ;  /* 0x0000003dff087219 */ /* 0x008fce0000011608 */
.L_x_4213:
[----:B------:R-:W-:Y:S05]  /*428d0*/  BSYNC B2 ;  /* 0x0000000000027941 */ /* 0x000fea0003800000 */
.L_x_4209:
[----:B------:R-:W-:-:S05]  /*428e0*/  IMAD R8, R3, R8, R64 ;  /* 0x0000000803087224 */ /* 0x000fca00078e0240 */
[----:B------:R-:W-:Y:S02]  /*428f0*/  VIADDMNMX R2, R8, R3, R2, PT ;  /* 0x0000000308027246 */ /* 0x000fe40003800102 */
[----:B------:R-:W-:-:S07]  /*42900*/  VIMNMX R33, R33, R8, !PT ;  /* 0x0000000821217248 */ /* 0x000fce0007fe0100 */
.L_x_4208:
[----:B------:R-:W-:Y:S05]  /*42910*/  BSYNC B1 ;  /* 0x0000000000017941 */ /* 0x000fea0003800000 */
.L_x_4207:
        /* <DEDUP_REMOVED lines=68> */
[----:B------:R-:W-:-:S04]  /*42d60*/  ISETP.GT.AND P0, PT, R33, 0x48, !P1 ;  /* 0x000000482100780c */ /* 0x000fc80004f04270 */
[----:B------:R-:W-:-:S04]  /*42d70*/  ISETP.LT.OR P0, PT, R2, 0x49, P0 ;  /* 0x000000490200780c */ /* 0x000fc80000701670 */
[----:B------:R-:W-:Y:S02]  /*42d80*/  FSEL R43, R43, -INF , !P0 ;  /* 0xff8000002b2b7808 */ /* 0x000fe40004000000 */
[C---:B------:R-:W-:Y:S02]  /*42d90*/  ISETP.GT.AND P0, PT, R33.reuse, RZ, !P6 ;  /* 0x000000ff2100720c */ /* 0x040fe40007704270 */
[C---:B------:R-:W-:Y:S02]  /*42da0*/  ISETP.GT.AND P2, PT, R33.reuse, 0x49, !P2 ;  /* 0x000000492100780c */ /* 0x040fe40005744270 */
[----:B------:R-:W-:Y:S02]  /*42db0*/  ISETP.LT.OR P0, PT, R2, 0x1, P0 ;  /* 0x000000010200780c */ /* 0x000fe40000701670 */
[----:B------:R-:W-:Y:S02]  /*42dc0*/  ISETP.GT.AND P3, PT, R33, 0x50, !P3 ;  /* 0x000000502100780c */ /* 0x000fe40005f64270 */
[----:B------:R-:W-:-:S02]  /*42dd0*/  FSEL R19, R5, -INF , !P0 ;  /* 0xff80000005137808 */ /* 0x000fc40004000000 */
[----:B------:R-:W2:Y:S01]  /*42de0*/  LDL.64 R4, [UR4+0x70] ;  /* 0x00007004ff047983 */ /* 0x000ea20008100a00 */
        /* <DEDUP_REMOVED lines=35> */
[----:B------:R-:W-:-:S04]  /*43020*/  FMNMX.FTZ R3, R55, R20, !PT ;  /* 0x0000001437037209 */ /* 0x000fc80007810000 */
[----:B------:R-:W-:-:S05]  /*43030*/  FMNMX.FTZ R21, R56, R3, !PT ;  /* 0x0000000338157209 */ /* 0x000fca0007810000 */
[----:B--2---:R0:W-:Y:S04]  /*43040*/  ST.E desc[UR6][R4.64+0x4], R21 ;  /* 0x0000041504007985 */ /* 0x0041e8000c101906 */
[----:B------:R-:W2:Y:S01]  /*43050*/  LD.E R24, desc[UR6][R4.64+0x4] ;  /* 0x0000040604187980 */ /* 0x000ea2000c101900 */
        /* <DEDUP_REMOVED lines=22> */
[----:B0-----:R-:W-:-:S05]  /*431c0*/  FMNMX.FTZ R21, R60, R3, !PT ;  /* 0x000000033c157209 */ /* 0x001fca0007810000 */
[----:B------:R-:W0:Y:S02]  /*431d0*/  SHFL.BFLY PT, R2, R21, 0x2, 0x1f ;  /* 0x0c401f0015027f89 */ /* 0x000e2400000e0000 */
[----:B0-----:R-:W-:Y:S02]  /*431e0*/  FMNMX.FTZ R20, R21, R2, !PT ;  /* 0x0000000215147209 */ /* 0x001fe40007810000 */
[----:B------:R-:W-:Y:S04]  /*431f0*/  ST.E desc[UR6][R4.64], R21 ;  /* 0x0000001504007985 */ /* 0x000fe8000c101906 */
[----:B--2---:R-:W0:Y:S02]  /*43200*/  SHFL.BFLY PT, R3, R24, 0x2, 0x1f ;  /* 0x0c401f0018037f89 */ /* 0x004e2400000e0000 */
[----:B0-----:R-:W-:-:S02]  /*43210*/  FMNMX.FTZ R30, R24, R3, !PT ;  /* 0x00000003181e7209 */ /* 0x001fc40007810000 */
[----:B------:R-:W0:Y:S04]  /*43220*/  SHFL.BFLY PT, R3, R20, 0x1, 0x1f ;  /* 0x0c201f0014037f89 */ /* 0x000e2800000e0000 */
[----:B------:R-:W1:Y:S01]  /*43230*/  SHFL.BFLY PT, R33, R30, 0x1, 0x1f ;  /* 0x0c201f001e217f89 */ /* 0x000e6200000e0000 */
[----:B0-----:R-:W-:Y:S02]  /*43240*/  FMNMX.FTZ R31, R20, R3, !PT ;  /* 0x00000003141f7209 */ /* 0x001fe40007810000 */
[----:B-1----:R-:W-:-:S03]  /*43250*/  FMNMX.FTZ R33, R30, R33, !PT ;  /* 0x000000211e217209 */ /* 0x002fc60007810000 */
[----:B------:R-:W-:Y:S04]  /*43260*/  ST.E desc[UR6][R4.64], R31 ;  /* 0x0000001f04007985 */ /* 0x000fe8000c101906 */
[----:B------:R0:W-:Y:S04]  /*43270*/  ST.E desc[UR6][R4.64+0x4], R33 ;  /* 0x0000042104007985 */ /* 0x0001e8000c101906 */
[----:B------:R-:W2:Y:S04]  /*43280*/  LDL.64 R2, [UR4+0x70] ;  /* 0x00007004ff027983 */ /* 0x000ea80008100a00 */
[----:B--2---:R-:W2:Y:S04]  /*43290*/  LD.E R65, desc[UR6][R2.64+0x20] ;  /* 0x0000200602417980 */ /* 0x004ea8000c101900 */
[----:B------:R-:W2:Y:S04]  /*432a0*/  LD.E R24, desc[UR6][R2.64] ;  /* 0x0000000602187980 */ /* 0x000ea8000c101900 */
[----:B------:R-:W0:Y:S01]  /*432b0*/  LD.E R68, desc[UR6][R2.64+0x4] ;  /* 0x0000040602447980 */ /* 0x000e22000c101900 */
[C---:B--2---:R-:W-:Y:S01]  /*432c0*/  FMUL.FTZ R20, R24.reuse, R65 ;  /* 0x0000004118147220 */ /* 0x044fe20000410000 */
[----:B------:R-:W-:Y:S01]  /*432d0*/  FSETP.NEU.FTZ.AND P0, PT, R24, -INF , PT ;  /* 0xff8000001800780b */ /* 0x000fe20003f1d000 */
[----:B0-----:R-:W-:-:S03]  /*432e0*/  FMUL.FTZ R4, R65, R68 ;  /* 0x0000004441047220 */ /* 0x001fc60000410000 */
[----:B------:R-:W-:Y:S02]  /*432f0*/  FSEL R20, R20, RZ, P0 ;  /* 0x000000ff14147208 */ /* 0x000fe40000000000 */
[----:B------:R-:W-:-:S04]  /*43300*/  FSETP.NEU.FTZ.AND P0, PT, R68, -INF , PT ;  /* 0xff8000004400780b */ /* 0x000fc80003f1d000 */
[----:B------:R-:W-:Y:S01]  /*43310*/  FSEL R4, R4, RZ, P0 ;  /* 0x000000ff04047208 */ /* 0x000fe20000000000 */
[-CC-:B------:R-:W-:Y:S01]  /*43320*/  FFMA.FTZ R35, R66, R65.reuse, -R20.reuse ;  /* 0x0000004142237223 */ /* 0x180fe20000010814 */
[-CC-:B------:R-:W-:Y:S01]  /*43330*/  FFMA.FTZ R184, R25, R65.reuse, -R20.reuse ;  /* 0x0000004119b87223 */ /* 0x180fe20000010814 */
[-C--:B------:R-:W-:Y:S02]  /*43340*/  FFMA.FTZ R34, R26, R65.reuse, -R20 ;  /* 0x000000411a227223 */ /* 0x080fe40000010814 */
        /* <DEDUP_REMOVED lines=24> */
[----:B------:R-:W-:Y:S01]  /*434d0*/  MUFU.EX2 R35, R35 ;  /* 0x0000002300237308 */ /* 0x000fe20000000800 */
[-CC-:B------:R-:W-:Y:S01]  /*434e0*/  FFMA.FTZ R187, R63, R65.reuse, -R4.reuse ;  /* 0x000000413fbb7223 */ /* 0x180fe20000010804 */
[----:B------:R-:W-:-:S06]  /*434f0*/  FFMA.FTZ R19, R14, R65, -R4 ;  /* 0x000000410e137223 */ /* 0x000fcc0000010804 */
[----:B------:R-:W0:Y:S08]  /*43500*/  MUFU.EX2 R184, R184 ;  /* 0x000000b800b87308 */ /* 0x000e300000000800 */
[----:B------:R-:W-:Y:S08]  /*43510*/  MUFU.EX2 R21, R21 ;  /* 0x0000001500157308 */ /* 0x000ff00000000800 */
[----:B------:R-:W1:Y:S01]  /*43520*/  MUFU.EX2 R185, R185 ;  /* 0x000000b900b97308 */ /* 0x000e620000000800 */
[----:B------:R-:W-:-:S07]  /*43530*/  FFMA.FTZ R161, R62, R65, -R4 ;  /* 0x000000413ea17223 */ /* 0x000fce0000010804 */
[----:B------:R-:W2:Y:S08]  /*43540*/  MUFU.EX2 R34, R34 ;  /* 0x0000002200227308 */ /* 0x000eb00000000800 */
[----:B------:R-:W3:Y:S01]  /*43550*/  MUFU.EX2 R20, R20 ;  /* 0x0000001400147308 */ /* 0x000ee20000000800 */
[----:B------:R-:W-:-:S07]  /*43560*/  FFMA.FTZ R18, R18, R65, -R4 ;  /* 0x0000004112127223 */ /* 0x000fce0000010804 */
[----:B------:R-:W4:Y:S01]  /*43570*/  MUFU.EX2 R186, R186 ;  /* 0x000000ba00ba7308 */ /* 0x000f220000000800 */
[----:B------:R-:W-:-:S07]  /*43580*/  FFMA.FTZ R167, R13, R65, -R4 ;  /* 0x000000410da77223 */ /* 0x000fce0000010804 */
[----:B------:R-:W5:Y:S01]  /*43590*/  MUFU.EX2 R187, R187 ;  /* 0x000000bb00bb7308 */ /* 0x000f620000000800 */
[----:B------:R-:W-:Y:S01]  /*435a0*/  FFMA.FTZ R13, R7, R65, -R4 ;  /* 0x00000041070d7223 */ /* 0x000fe20000010804 */
[----:B0-----:R-:W-:Y:S01]  /*435b0*/  FADD.FTZ R5, R35, R184 ;  /* 0x000000b823057221 */ /* 0x001fe20000010000 */
[----:B-1----:R-:W-:-:S05]  /*435c0*/  FADD.FTZ R7, R21, R185 ;  /* 0x000000b915077221 */ /* 0x002fca0000010000 */
[----:B------:R-:W0:Y:S01]  /*435d0*/  MUFU.EX2 R33, R33 ;  /* 0x0000002100217308 */ /* 0x000e220000000800 */
[----:B------:R-:W-:-:S07]  /*435e0*/  FFMA.FTZ R163, R15, R65, -R4 ;  /* 0x000000410fa37223 */ /* 0x000fce0000010804 */
[----:B------:R-:W1:Y:S01]  /*435f0*/  MUFU.EX2 R19, R19 ;  /* 0x0000001300137308 */ /* 0x000e620000000800 */
[----:B------:R-:W-:Y:S01]  /*43600*/  FFMA.FTZ R171, R6, R65, -R4 ;  /* 0x0000004106ab7223 */ /* 0x000fe20000010804 */
[----:B--2---:R-:W-:Y:S01]  /*43610*/  FADD.FTZ R5, R34, R5 ;  /* 0x0000000522057221 */ /* 0x004fe20000010000 */
[----:B---3--:R-:W-:-:S05]  /*43620*/  FADD.FTZ R6, R20, R7 ;  /* 0x0000000714067221 */ /* 0x008fca0000010000 */
[----:B------:R-:W2:Y:S01]  /*43630*/  MUFU.EX2 R160, R160 ;  /* 0x000000a000a07308 */ /* 0x000ea20000000800 */
[----:B------:R-:W-:-:S07]  /*43640*/  FFMA.FTZ R15, R9, R65, -R4 ;  /* 0x00000041090f7223 */ /* 0x000fce0000010804 */
[----:B------:R-:W3:Y:S01]  /*43650*/  MUFU.EX2 R161, R161 ;  /* 0x000000a100a17308 */ /* 0x000ee20000000800 */
[-CC-:B------:R-:W-:Y:S01]  /*43660*/  FFMA.FTZ R169, R12, R65.reuse, -R4.reuse ;  /* 0x000000410ca97223 */ /* 0x180fe20000010804 */
[----:B------:R-:W-:Y:S01]  /*43670*/  FFMA.FTZ R12, R8, R65, -R4 ;  /* 0x00000041080c7223 */ /* 0x000fe20000010804 */
[----:B----4-:R-:W-:-:S05]  /*43680*/  FADD.FTZ R8, R186, R5 ;  /* 0x00000005ba087221 */ /* 0x010fca0000010000 */
        /* <DEDUP_REMOVED lines=84> */
[----:B-1----:R-:W-:-:S03]  /*43bd0*/  FADD.FTZ R4, R8, R7 ;  /* 0x0000000708047221 */ /* 0x002fc60000010000 */
[----:B--2---:R-:W-:Y:S01]  /*43be0*/  FADD.FTZ R37, R178, R5 ;  /* 0x00000005b2257221 */ /* 0x004fe20000010000 */
[----:B---3--:R-:W-:-:S04]  /*43bf0*/  FADD.FTZ R39, R179, R4 ;  /* 0x00000004b3277221 */ /* 0x008fc80000010000 */
[----:B------:R-:W-:Y:S04]  /*43c00*/  ST.E desc[UR6][R2.64+0x10], R37 ;  /* 0x0000102502007985 */ /* 0x000fe8000c101906 */
[----:B------:R0:W-:Y:S04]  /*43c10*/  ST.E desc[UR6][R2.64+0x14], R39 ;  /* 0x0000142702007985 */ /* 0x0001e8000c101906 */
[----:B------:R-:W2:Y:S04]  /*43c20*/  LDL.64 R4, [UR4] ;  /* 0x00000004ff047983 */ /* 0x000ea80008100a00 */
[----:B------:R-:W3:Y:S04]  /*43c30*/  LDL.64 R6, [UR4+0x98] ;  /* 0x00009804ff067983 */ /* 0x000ee80008100a00 */
[----:B0-----:R-:W4:Y:S01]  /*43c40*/  LDL.64 R2, [UR4+0x80] ;  /* 0x00008004ff027983 */ /* 0x001f220008100a00 */
[----:B------:R-:W-:-:S05]  /*43c50*/  LEA.HI R36, R227, 0x8, RZ, 0x19 ;  /* 0x00000008e3247811 */ /* 0x000fca00078fc8ff */
[----:B------:R0:W-:Y:S06]  /*43c60*/  BAR.SYNC.DEFER_BLOCKING R36, 0x100 ;  /* 0x000400240000751d */ /* 0x0001ec0000010000 */
[----:B--2---:R-:W2:Y:S04]  /*43c70*/  LD.E R41, desc[UR6][R4.64] ;  /* 0x0000000604297980 */ /* 0x004ea8000c101900 */
[----:B----4-:R-:W4:Y:S04]  /*43c80*/  LD.E R43, desc[UR6][R2.64] ;  /* 0x00000006022b7980 */ /* 0x010f28000c101900 */
[----:B---3--:R-:W2:Y:S04]  /*43c90*/  LD.E.64 R4, desc[UR6][R6.64] ;  /* 0x0000000606047980 */ /* 0x008ea8000c101b00 */
        /* <DEDUP_REMOVED lines=27> */
[----:B------:R-:W5:Y:S04]  /*43e50*/  LDL.64 R6, [UR4+0x88] ;  /* 0x00008804ff067983 */ /* 0x000f680008100a00 */
        /* <DEDUP_REMOVED lines=45> */
[----:B----4-:R-:W-:Y:S01]  /*44130*/  ST.E desc[UR6][R2.64], R43 ;  /* 0x0000002b02007985 */ /* 0x010fe2000c101906 */
[----:B--2---:R-:W-:-:S03]  /*44140*/  IMAD R4, R41, 0xc00, R4 ;  /* 0x00000c0029047824 */ /* 0x004fc600078e0204 */
[----:B------:R-:W2:Y:S04]  /*44150*/  LD.E R110, desc[UR6][R2.64+0x198] ;  /* 0x00019806026e7980 */ /* 0x000ea8000c101900 */
[----:B---3--:R-:W-:Y:S04]  /*44160*/  ST.E desc[UR6][R2.64+0x4], R45 ;  /* 0x0000042d02007985 */ /* 0x008fe8000c101906 */
        /* <DEDUP_REMOVED lines=26> */
[----:B0-----:R-:W2:Y:S04]  /*44310*/  LD.E R37, desc[UR6][R2.64+0x74] ;  /* 0x0000740602257980 */ /* 0x001ea8000c101900 */
[----:B-1----:R-:W2:Y:S04]  /*44320*/  LD.E R39, desc[UR6][R2.64+0x7c] ;  /* 0x00007c0602277980 */ /* 0x002ea8000c101900 */
[----:B------:R-:W2:Y:S04]  /*44330*/  LD.E R41, desc[UR6][R2.64+0x84] ;  /* 0x0000840602297980 */ /* 0x000ea8000c101900 */
[----:B------:R-:W2:Y:S04]  /*44340*/  LD.E R43, desc[UR6][R2.64+0x8c] ;  /* 0x00008c06022b7980 */ /* 0x000ea8000c101900 */
[----:B------:R-:W2:Y:S04]  /*44350*/  LD.E R45, desc[UR6][R2.64+0x94] ;  /* 0x00009406022d7980 */ /* 0x000ea8000c101900 */
        /* <DEDUP_REMOVED lines=51> */
[----:B------:R-:W-:Y:S02]  /*44690*/  F2FP.BF16.F32.PACK_AB R184, R184, R35 ;  /* 0x00000023b8b8723e */ /* 0x000fe400000010ff */
[----:B------:R-:W-:Y:S02]  /*446a0*/  F2FP.BF16.F32.PACK_AB R186, R186, R34 ;  /* 0x00000022baba723e */ /* 0x000fe400000010ff */
[----:B------:R-:W-:Y:S02]  /*446b0*/  F2FP.BF16.F32.PACK_AB R185, R185, R21 ;  /* 0x00000015b9b9723e */ /* 0x000fe400000010ff */
[----:B------:R-:W-:Y:S01]  /*446c0*/  F2FP.BF16.F32.PACK_AB R187, R187, R20 ;  /* 0x00000014bbbb723e */ /* 0x000fe200000010ff */
[----:B------:R-:W-:Y:S01]  /*446d0*/  ST.E desc[UR6][R2.64+0x70], R36 ;  /* 0x0000702402007985 */ /* 0x000fe2000c101906 */
[----:B------:R-:W-:-:S02]  /*446e0*/  F2FP.BF16.F32.PACK_AB R160, R160, R33 ;  /* 0x00000021a0a0723e */ /* 0x000fc400000010ff */
[----:B------:R-:W-:Y:S01]  /*446f0*/  F2FP.BF16.F32.PACK_AB R162, R162, R32 ;  /* 0x00000020a2a2723e */ /* 0x000fe200000010ff */
[----:B------:R-:W-:Y:S01]  /*44700*/  ST.E desc[UR6][R2.64+0x78], R38 ;  /* 0x0000782602007985 */ /* 0x000fe2000c101906 */
[----:B------:R-:W-:Y:S02]  /*44710*/  F2FP.BF16.F32.PACK_AB R164, R164, R31 ;  /* 0x0000001fa4a4723e */ /* 0x000fe400000010ff */
[----:B------:R-:W-:Y:S01]  /*44720*/  F2FP.BF16.F32.PACK_AB R166, R166, R30 ;  /* 0x0000001ea6a6723e */ /* 0x000fe200000010ff */
[----:B------:R-:W-:Y:S01]  /*44730*/  ST.E desc[UR6][R2.64+0x80], R40 ;  /* 0x0000802802007985 */ /* 0x000fe2000c101906 */
        /* <DEDUP_REMOVED lines=22> */
[----:B--2---:R-:W-:Y:S04]  /*448a0*/  ST.E desc[UR6][R2.64+0x74], R37 ;  /* 0x0000742502007985 */ /* 0x004fe8000c101906 */
[----:B------:R-:W-:Y:S04]  /*448b0*/  ST.E desc[UR6][R2.64+0x7c], R39 ;  /* 0x00007c2702007985 */ /* 0x000fe8000c101906 */
[----:B------:R-:W-:Y:S04]  /*448c0*/  ST.E desc[UR6][R2.64+0x84], R41 ;  /* 0x0000842902007985 */ /* 0x000fe8000c101906 */
[----:B------:R-:W-:Y:S04]  /*448d0*/  ST.E desc[UR6][R2.64+0x8c], R43 ;  /* 0x00008c2b02007985 */ /* 0x000fe8000c101906 */
[----:B------:R-:W-:Y:S04]  /*448e0*/  ST.E desc[UR6][R2.64+0x94], R45 ;  /* 0x0000942d02007985 */ /* 0x000fe8000c101906 */
[----:B---3--:R-:W-:Y:S04]  /*448f0*/  ST.E desc[UR6][R2.64+0x9c], R47 ;  /* 0x00009c2f02007985 */ /* 0x008fe8000c101906 */
        /* <DEDUP_REMOVED lines=75> */
[----:B------:R-:W-:Y:S01]  /*44db0*/  ST.E desc[UR6][R6.64], RZ ;  /* 0x000000ff06007985 */ /* 0x000fe2000c101906 */
[----:B0-----:R-:W-:-:S06]  /*44dc0*/  WARPGROUP.ARRIVE ;  /* 0x00000000000079c5 */ /* 0x001fcc0000000000 */
[----:B------:R-:W-:Y:S03]  /*44dd0*/  HGMMA.64x256x16.F32.BF16 R24, R184, gdesc[UR8].tnspB, RZ, !UPT, gsb0 ;  /* 0x43e00008b8187df0 */ /* 0x000fe6000c0018ff */
[----:B------:R-:W-:Y:S02]  /*44de0*/  WARPGROUP.DEPBAR.LE gsb0, 0x0 ;  /* 0x00008000000079c5 */ /* 0x000fe40000010000 */
        /* <DEDUP_REMOVED lines=128> */
[----:B------:R-:W-:Y:S04]  /*455f0*/  ST.E desc[UR6][R6.64], R0 ;  /* 0x0000000006007985 */ /* 0x000fe8000c101906 */
[----:B0-----:R-:W5:Y:S04]  /*45600*/  LD.E R24, desc[UR6][R2.64] ;  /* 0x0000000602187980 */ /* 0x001f68000c101900 */
[----:B-1----:R-:W5:Y:S04]  /*45610*/  LD.E R25, desc[UR6][R2.64+0x4] ;  /* 0x0000040602197980 */ /* 0x002f68000c101900 */
[----:B--2---:R-:W2:Y:S04]  /*45620*/  LD.E R26, desc[UR6][R2.64+0x8] ;  /* 0x00000806021a7980 */ /* 0x004ea8000c101900 */
[----:B---3--:R-:W2:Y:S04]  /*45630*/  LD.E R27, desc[UR6][R2.64+0xc] ;  /* 0x00000c06021b7980 */ /* 0x008ea8000c101900 */
[----:B----4-:R-:W2:Y:S04]  /*45640*/  LD.E R28, desc[UR6][R2.64+0x10] ;  /* 0x00001006021c7980 */ /* 0x010ea8000c101900 */
        /* <DEDUP_REMOVED lines=123> */
[----:B------:R-:W-:Y:S01]  /*45e00*/  F2FP.BF16.F32.PACK_AB R177, R177, R9 ;  /* 0x00000009b1b1723e */ /* 0x000fe200000010ff */
[----:B------:R-:W-:Y:S01]  /*45e10*/  IMAD.MOV.U32 R9, RZ, RZ, R5 ;  /* 0x000000ffff097224 */ /* 0x000fe200078e0005 */
[----:B------:R-:W-:Y:S01]  /*45e20*/  F2FP.BF16.F32.PACK_AB R179, R179, R8 ;  /* 0x00000008b3b3723e */ /* 0x000fe200000010ff */
[----:B------:R-:W-:-:S03]  /*45e30*/  VIADD R8, R4, 0x80 ;  /* 0x0000008004087836 */ /* 0x000fc60000000000 */
[----:B------:R-:W-:Y:S02]  /*45e40*/  R2UR UR11, R9 ;  /* 0x00000000090b72ca */ /* 0x000fe400000e0000 */
[----:B------:R-:W-:Y:S02]  /*45e50*/  R2UR UR10, R8 ;  /* 0x00000000080a72ca */ /* 0x000fe400000e0000 */
[----:B------:R-:W-:Y:S02]  /*45e60*/  F2FP.BF16.F32.PACK_AB R161, R161, R19 ;  /* 0x00000013a1a1723e */ /* 0x000fe400000010ff */
[----:B------:R-:W-:-:S04]  /*45e70*/  F2FP.BF16.F32.PACK_AB R163, R163, R18 ;  /* 0x00000012a3a3723e */ /* 0x000fc800000010ff */
[----:B--2---:R-:W-:-:S06]  /*45e80*/  WARPGROUP.ARRIVE ;  /* 0x00000000000079c5 */ /* 0x004fcc0000000000 */
[----:B------:R-:W-:Y:S03]  /*45e90*/  HGMMA.64x256x16.F32.BF16 R24, R160, gdesc[UR8].tnspB, R24, gsb0 ;  /* 0x43e00008a0187df0 */ /* 0x000fe60008001818 */
        /* <DEDUP_REMOVED lines=1058> */
[----:B------:R-:W-:Y:S01]  /*4a0c0*/  R2UR UR10, R4 ;  /* 0x00000000040a72ca */ /* 0x000fe200000e0000 */
[----:B--2---:R-:W-:-:S12]  /*4a0d0*/  WARPGROUP.ARRIVE ;  /* 0x00000000000079c5 */ /* 0x004fd80000000000 */
        /* <DEDUP_REMOVED lines=131> */
[----:B------:R-:W2:Y:S04]  /*4a910*/  LD.E R4, desc[UR6][R2.64] ;  /* 0x0000000602047980 */ /* 0x000ea8000c101900 */
[----:B------:R-:W3:Y:S04]  /*4a920*/  LD.E R5, desc[UR6][R2.64+0x4] ;  /* 0x0000040602057980 */ /* 0x000ee8000c101900 */
[----:B0-----:R-:W4:Y:S04]  /*4a930*/  LD.E R0, desc[UR6][R2.64+0x1fc] ;  /* 0x0001fc0602007980 */ /* 0x001f28000c101900 */
        /* <DEDUP_REMOVED lines=126> */
[----:B--2---:R0:W-:Y:S04]  /*4b120*/  ST.E desc[UR6][R2.64], R4 ;  /* 0x0000000402007985 */ /* 0x0041e8000c101906 */
[----:B---3--:R0:W-:Y:S04]  /*4b130*/  ST.E desc[UR6][R2.64+0x4], R5 ;  /* 0x0000040502007985 */ /* 0x0081e8000c101906 */
        /* <DEDUP_REMOVED lines=125> */
[----:B------:R-:W-:-:S13]  /*4b910*/  LOP3.LUT P6, RZ, R227, 0x7f, RZ, 0xc0, !PT ;  /* 0x0000007fe3ff7812 */ /* 0x000fda00078cc0ff */
[----:B0-----:R-:W-:Y:S05]  /*4b920*/  @P6 BRA `(.L_x_4214) ;  /* 0x0000000000206947 */ /* 0x001fea0003800000 */
[----:B------:R-:W2:Y:S04]  /*4b930*/  LDL.64 R2, [UR4+0x40] ;  /* 0x00004004ff027983 */ /* 0x000ea80008100a00 */
[----:B------:R-:W3:Y:S04]  /*4b940*/  LDL.64 R4, [UR4] ;  /* 0x00000004ff047983 */ /* 0x000ee80008100a00 */
[----:B--2---:R-:W2:Y:S04]  /*4b950*/  LD.E.64 R2, desc[UR6][R2.64+0x30] ;  /* 0x0000300602027980 */ /* 0x004ea8000c101b00 */
[----:B---3--:R-:W3:Y:S01]  /*4b960*/  LD.E R4, desc[UR6][R4.64] ;  /* 0x0000000604047980 */ /* 0x008ee2000c101900 */
[----:B--2---:R-:W-:-:S05]  /*4b970*/  MOV R7, R2 ;  /* 0x0000000200077202 */ /* 0x004fca0000000f00 */
[----:B---3--:R-:W-:-:S05]  /*4b980*/  IMAD R0, R4, 0x8, R7 ;  /* 0x0000000804007824 */ /* 0x008fca00078e0207 */
[----:B------:R-:W-:-:S04]  /*4b990*/  PRMT R0, RZ, 0x654, R0 ;  /* 0x00000654ff007816 */ /* 0x000fc80000000000 */
[----:B------:R0:W-:Y:S03]  /*4b9a0*/  SYNCS.ARRIVE.TRANS64.RED.A1T0 RZ, [R0+URZ], RZ ;  /* 0x000000ff00ff79a7 */ /* 0x0001e6000810043f */
.L_x_4214:
[----:B------:R-:W-:-:S04]  /*4b9b0*/  IMAD.MOV.U32 R229, RZ, RZ, 0x0 ;  /* 0x00000000ffe57424 */ /* 0x000fc800078e00ff */
[----:B0-----:R-:W-:Y:S05]  /*4b9c0*/  RET.REL.NODEC R228 `(_ZN7cutlass13device_kernelIN5flash11enable_sm90INS1_16FlashAttnFwdSm90INS1_25CollectiveMainloopFwdSm90ILi2EN4cute5tupleIJNS5_1CILi1EEES8_S8_EEENS6_IJNS7_ILi128EEENS7_ILi96EEENS7_ILi64EEEEEELi256ENS_10bfloat16_tEfNS_4arch4Sm90ELb0ELb1ELb1ELb1ELb0ELb1ELb1ELb1ELb0ELb1ELb1ELb0EEENS1_21CollectiveEpilogueFwdINS6_IJSA_NS7_ILi256EEESB_EEES9_SE_SG_Li256ELb1ELb1ELb1ELb0EEENS1_36VarlenDynamicPersistentTileSchedulerILi128ELi96ELi256ELi128ELb1ELb1ELb1ELb1ELb0ELb1EEEEEEEEEvNT_6ParamsE) ;  /* 0xfffffb44e48c7950 */ /* 0x001fea0003c3ffff */
.L_x_4190:
[----:B0-----:R0:W1:Y:S02]  /*4b9d0*/  SYNCS.PHASECHK.TRANS64.TRYWAIT P0, [R3+URZ], R10 ;  /* 0x0000000a030075a7 */ /* 0x001064000800017f */
[----:B-1----:R-:W-:Y:S05]  /*4b9e0*/  @!P0 NANOSLEEP.SYNCS 0x989680 ;  /* 0x009896800000895d */ /* 0x002fea0003900000 */
[----:B------:R-:W1:Y:S02]  /*4b9f0*/  @!P0 SYNCS.PHASECHK.TRANS64 P0, [R3+URZ], R10 ;  /* 0x0000000a030085a7 */ /* 0x000e64000800007f */
[----:B-1----:R-:W-:Y:S05]  /*4ba00*/  @!P0 BRA `(.L_x_4190) ;  /* 0xfffffffc00f08947 */ /* 0x002fea000383ffff */
[----:B------:R-:W-:Y:S05]  /*4ba10*/  BRA `(.L_x_4189) ;  /* 0xffffff4400a07947 */ /* 0x000fea000383ffff */
.L_x_4192:
[----:B0-----:R0:W1:Y:S02]  /*4ba20*/  SYNCS.PHASECHK.TRANS64.TRYWAIT P0, [R3+URZ+0x32410], R10 ;  /* 0x0324100a030075a7 */ /* 0x001064000800017f */
[----:B-1----:R-:W-:Y:S05]  /*4ba30*/  @!P0 NANOSLEEP.SYNCS 0x989680 ;  /* 0x009896800000895d */ /* 0x002fea0003900000 */
[----:B------:R-:W1:Y:S02]  /*4ba40*/  @!P0 SYNCS.PHASECHK.TRANS64 P0, [R3+URZ+0x32410], R10 ;  /* 0x0324100a030085a7 */ /* 0x000e64000800007f */
[----:B-1----:R-:W-:Y:S05]  /*4ba50*/  @!P0 BRA `(.L_x_4192) ;  /* 0xfffffffc00f08947 */ /* 0x002fea000383ffff */
[----:B------:R-:W-:Y:S05]  /*4ba60*/  BRA `(.L_x_4215) ;  /* 0xffffff4800947947 */ /* 0x000fea000383ffff */
.L_x_4199:
[----:B0-----:R0:W1:Y:S02]  /*4ba70*/  SYNCS.PHASECHK.TRANS64.TRYWAIT P0, [R10+URZ], R11 ;  /* 0x0000000b0a0075a7 */ /* 0x001064000800017f */
[----:B-1----:R-:W-:Y:S05]  /*4ba80*/  @!P0 NANOSLEEP.SYNCS 0x989680 ;  /* 0x009896800000895d */ /* 0x002fea0003900000 */
[----:B------:R-:W1:Y:S02]  /*4ba90*/  @!P0 SYNCS.PHASECHK.TRANS64 P0, [R10+URZ], R11 ;  /* 0x0000000b0a0085a7 */ /* 0x000e64000800007f */
[----:B-1----:R-:W-:Y:S05]  /*4baa0*/  @!P0 BRA `(.L_x_4199) ;  /* 0xfffffffc00f08947 */ /* 0x002fea000383ffff */
[----:B------:R-:W-:Y:S05]  /*4bab0*/  BRA `(.L_x_4198) ;  /* 0xffffff4c00087947 */ /* 0x000fea000383ffff */
.L_x_4216:
        /* <DEDUP_REMOVED lines=12> */
.L_x_6141:


//--------------------- .text._ZN7cutlass13device_kernelIN5flash11enable_sm90INS1_16FlashAttnFwdSm90INS1_25CollectiveMainloopFwdSm90ILi2EN4cute5tupleIJNS5_1CILi1EEES8_S8_EEENS6_IJNS7_ILi128EEENS7_ILi96EEENS7_ILi64EEEEEELi256ENS_10bfloat16_tEfNS_4arch4Sm90ELb1ELb0ELb1ELb0ELb0ELb0ELb0ELb1ELb0ELb1ELb1ELb0EEENS1_21CollectiveEpilogueFwdINS6_IJSA_NS7_ILi256EEESB_EEES9_SE_SG_Li256ELb0ELb1ELb1ELb0EEENS1_19SingleTileSchedulerILb0ELb1ELb1ELi128EEEEEEEEEvNT_6ParamsE --------------------------
	.section	.text._ZN7cutlass13device_kernelIN5flash11enable_sm90INS1_16FlashAttnFwdSm90INS1_25CollectiveMainloopFwdSm90ILi2EN4cute5tupleIJNS5_1CILi1EEES8_S8_EEENS6_IJNS7_ILi128EEENS7_ILi96EEENS7_ILi64EEEEEELi256ENS_10bfloat16_tEfNS_4arch4Sm90ELb1ELb0ELb1ELb0ELb0ELb0ELb0ELb1ELb0ELb1ELb1ELb0EEENS1_21CollectiveEpilogueFwdINS6_IJSA_NS7_ILi256EEESB_EEES9_SE_SG_Li256ELb0ELb1ELb1ELb0EEENS1_19SingleTileSchedulerILb0ELb1ELb1ELi128EEEEEEEEEvNT_6ParamsE,"ax",@progbits
	.align	128
.text._ZN7cutlass13device_kernelIN5flash11enable_sm90INS1_16FlashAttnFwdSm90INS1_25CollectiveMainloopFwdSm90ILi2EN4cute5tupleIJNS5_1CILi1EEES8_S8_EEENS6_IJNS7_ILi128EEENS7_ILi96EEENS7_ILi64EEEEEELi256ENS_10bfloat16_tEfNS_4arch4Sm90ELb1ELb0ELb1ELb0ELb0ELb0ELb0ELb1ELb0ELb1ELb1ELb0EEENS1_21CollectiveEpilogueFwdINS6_IJSA_NS7_ILi256EEESB_EEES9_SE_SG_Li256ELb0ELb1ELb1ELb0EEENS1_19SingleTileSchedulerILb0ELb1ELb1ELi128EEEEEEEEEvNT_6ParamsE:
        .type           _ZN7cutlass13device_kernelIN5flash11enable_sm90INS1_16FlashAttnFwdSm90INS1_25CollectiveMainloopFwdSm90ILi2EN4cute5tupleIJNS5_1CILi1EEES8_S8_EEENS6_IJNS7_ILi128EEENS7_ILi96EEENS7_ILi64EEEEEELi256ENS_10bfloat16_tEfNS_4arch4Sm90ELb1ELb0ELb1ELb0ELb0ELb0ELb0ELb1ELb0ELb1ELb1ELb0EEENS1_21CollectiveEpilogueFwdINS6_IJSA_NS7_ILi256EEESB_EEES9_SE_SG_Li256ELb0ELb1ELb1ELb0EEENS1_19SingleTileSchedulerILb0ELb1ELb1ELi128EEEEEEEEEvNT_6ParamsE,@function
        .size           _ZN7cutlass13device_kernelIN5flash11enable_sm90INS1_16FlashAttnFwdSm90INS1_25CollectiveMainloopFwdSm90ILi2EN4cute5tupleIJNS5_1CILi1EEES8_S8_EEENS6_IJNS7_ILi128EEENS7_ILi96EEENS7_ILi64EEEEEELi256ENS_10bfloat16_tEfNS_4arch4Sm90ELb1ELb0ELb1ELb0ELb0ELb0ELb0ELb1ELb0ELb1ELb1ELb0EEENS1_21CollectiveEpilogueFwdINS6_IJSA_NS7_ILi256EEESB_EEES9_SE_SG_Li256ELb0ELb1ELb1ELb0EEENS1_19SingleTileSchedulerILb0ELb1ELb1ELi128EEEEEEEEEvNT_6ParamsE,(.L_x_6143 - _ZN7cutlass13device_kernelIN5flash11enable_sm90INS1_16FlashAttnFwdSm90INS1_25CollectiveMainloopFwdSm90ILi2EN4cute5tupleIJNS5_1CILi1EEES8_S8_EEENS6_IJNS7_ILi128EEENS7_ILi96EEENS7_ILi64EEEEEELi256ENS_10bfloat16_tEfNS_4arch4Sm90ELb1ELb0ELb1ELb0ELb0ELb0ELb0ELb1ELb0ELb1ELb1ELb0EEENS1_21CollectiveEpilogueFwdINS6_IJSA_NS7_ILi256EEESB_EEES9_SE_SG_Li256ELb0ELb1ELb1ELb0EEENS1_19SingleTileSchedulerILb0ELb1ELb1ELi128EEEEEEEEEvNT_6ParamsE)
        .other          _ZN7cutlass13device_kernelIN5flash11enable_sm90INS1_16FlashAttnFwdSm90INS1_25CollectiveMainloopFwdSm90ILi2EN4cute5tupleIJNS5_1CILi1EEES8_S8_EEENS6_IJNS7_ILi128EEENS7_ILi96EEENS7_ILi64EEEEEELi256ENS_10bfloat16_tEfNS_4arch4Sm90ELb1ELb0ELb1ELb0ELb0ELb0ELb0ELb1ELb0ELb1ELb1ELb0EEENS1_21CollectiveEpilogueFwdINS6_IJSA_NS7_ILi256EEESB_EEES9_SE_SG_Li256ELb0ELb1ELb1ELb0EEENS1_19SingleTileSchedulerILb0ELb1ELb1ELi128EEEEEEEEEvNT_6ParamsE,@"STO_CUDA_ENTRY STV_DEFAULT"
_ZN7cutlass13device_kernelIN5flash11enable_sm90INS1_16FlashAttnFwdSm90INS1_25CollectiveMainloopFwdSm90ILi2EN4cute5tupleIJNS5_1CILi1EEES8_S8_EEENS6_IJNS7_ILi128EEENS7_ILi96EEENS7_ILi64EEEEEELi256ENS_10bfloat16_tEfNS_4arch4Sm90ELb1ELb0ELb1ELb0ELb0ELb0ELb0ELb1ELb0ELb1ELb1ELb0EEENS1_21CollectiveEpilogueFwdINS6_IJSA_NS7_ILi256EEESB_EEES9_SE_SG_Li256ELb0ELb1ELb1ELb0EEENS1_19SingleTileSchedulerILb0ELb1ELb1ELi128EEEEEEEEEvNT_6ParamsE:
        /* <DEDUP_REMOVED lines=18> */
.L_x_4218:
[----:B------:R-:W-:Y:S05]  /*0120*/  BSYNC B0 ;  /* 0x0000000000007941 */ /* 0x000fea0003800000 */
.L_x_4217:
        /* <DEDUP_REMOVED lines=41> */
.L_x_4219:
        /* <DEDUP_REMOVED lines=22> */
.L_x_4220:
        /* <DEDUP_REMOVED lines=18> */
.L_x_4221:
        /* <DEDUP_REMOVED lines=22> */
.L_x_4222:
        /* <DEDUP_REMOVED lines=22> */
.L_x_4223:
        /* <DEDUP_REMOVED lines=8> */
.L_x_4226:
        /* <DEDUP_REMOVED lines=20> */
[----:B------:R-:W0:Y:S01]  /*0ac0*/  S2UR UR43, SR_CTAID.X ;  /* 0x00000000002b79c3 */ /* 0x000e220000002500 */
[----:B------:R-:W-:Y:S01]  /*0ad0*/  ULDC UR4, c[0x0][0x448] ;  /* 0x0001120000047ab9 */ /* 0x000fe20000000800 */
[----:B------:R-:W-:Y:S01]  /*0ae0*/  ULDC UR36, c[0x0][0x424] ;  /* 0x0001090000247ab9 */ /* 0x000fe20000000800 */
[----:B------:R-:W-:Y:S01]  /*0af0*/  UISETP.NE.AND UP1, UPT, UR4, 0x1, UPT ;  /* 0x000000010400788c */ /* 0x000fe2000bf25270 */
[----:B------:R-:W-:Y:S02]  /*0b00*/  ULDC UR40, c[0x0][0x2f0] ;  /* 0x0000bc0000287ab9 */ /* 0x000fe40000000800 */
[----:B------:R-:W-:Y:S01]  /*0b10*/  ULDC.64 UR4, c[0x0][0x418] ;  /* 0x0001060000047ab9 */ /* 0x000fe20000000a00 */
[----:B------:R-:W-:Y:S01]  /*0b20*/  ULDC UR7, c[0x0][0x288] ;  /* 0x0000a20000077ab9 */ /* 0x000fe20000000800 */
[----:B------:R-:W-:Y:S02]  /*0b30*/  UISETP.NE.U32.AND UP0, UPT, UR4, URZ, UPT ;  /* 0x0000003f0400728c */ /* 0x000fe4000bf05070 */
[----:B------:R-:W-:-:S02]  /*0b40*/  USHF.R.U32.HI UR10, URZ, 0x10, UR38 ;  /* 0x000000103f0a7899 */ /* 0x000fc40008011626 */
[----:B------:R-:W-:Y:S02]  /*0b50*/  UISETP.NE.AND.EX UP0, UPT, UR5, URZ, UPT, UP0 ;  /* 0x0000003f0500728c */ /* 0x000fe4000bf05300 */
[----:B------:R-:W-:Y:S01]  /*0b60*/  @UP1 ULDC UR4, c[0x0][0x44c] ;  /* 0x0001130000041ab9 */ /* 0x000fe20000000800 */
[----:B------:R-:W-:Y:S01]  /*0b70*/  @UP1 ULDC UR8, c[0x0][0x450] ;  /* 0x0001140000081ab9 */ /* 0x000fe20000000800 */
[----:B------:R-:W-:Y:S02]  /*0b80*/  USEL UR36, UR36, 0x1, UP0 ;  /* 0x0000000124247887 */ /* 0x000fe40008000000 */
[----:B------:R-:W-:Y:S02]  /*0b90*/  ULOP3.LUT UR38, UR38, 0xffff, URZ, 0xc0, !UPT ;  /* 0x0000ffff26267892 */ /* 0x000fe4000f8ec03f */
[----:B------:R-:W-:Y:S02]  /*0ba0*/  UIMAD UR40, UR36, UR40, URZ ;  /* 0x00000028242872a4 */ /* 0x000fe4000f8e023f */
[----:B0-----:R-:W-:-:S04]  /*0bb0*/  USHF.L.U32 UR43, UR43, 0x7, URZ ;  /* 0x000000072b2b7899 */ /* 0x001fc8000800063f */
[----:B------:R-:W-:-:S04]  /*0bc0*/  UIADD3 UR6, UR43, 0x7f, URZ ;  /* 0x0000007f2b067890 */ /* 0x000fc8000fffe03f */
[----:B------:R-:W-:Y:S02]  /*0bd0*/  UIMAD.WIDE.U32 UR4, UR6, UR4, URZ ;  /* 0x00000004060472a5 */ /* 0x000fe4000f8e003f */
[----:B------:R-:W-:Y:S02]  /*0be0*/  UIADD3 UR4, UR40, 0x5f, URZ ;  /* 0x0000005f28047890 */ /* 0x000fe4000fffe03f */
[----:B------:R-:W-:Y:S02]  /*0bf0*/  @UP1 USHF.R.U32.HI UR6, URZ, UR8, UR5 ;  /* 0x000000083f061299 */ /* 0x000fe40008011605 */
[----:B------:R-:W-:-:S04]  /*0c00*/  UIADD3 UR5, UR40, 0x60, -UR7 ;  /* 0x0000006028057890 */ /* 0x000fc8000fffe807 */
[----:B------:R-:W-:Y:S02]  /*0c10*/  UIADD3 UR6, UR5, UR6, URZ ;  /* 0x0000000605067290 */ /* 0x000fe4000fffe03f */
[----:B------:R-:W-:Y:S02]  /*0c20*/  UIMAD.WIDE UR4, UR4, 0x2aaaaaab, URZ ;  /* 0x2aaaaaab040478a5 */ /* 0x000fe4000f8e023f */
[----:B------:R-:W-:Y:S02]  /*0c30*/  UIMAD.WIDE UR6, UR6, 0x2aaaaaab, URZ ;  /* 0x2aaaaaab060678a5 */ /* 0x000fe4000f8e023f */
[----:B------:R-:W-:Y:S02]  /*0c40*/  USHF.R.U32.HI UR4, URZ, 0x1f, UR5 ;  /* 0x0000001f3f047899 */ /* 0x000fe40008011605 */
[----:B------:R-:W-:Y:S02]  /*0c50*/  USHF.R.U32.HI UR6, URZ, 0x1f, UR7 ;  /* 0x0000001f3f067899 */ /* 0x000fe40008011607 */
[----:B------:R-:W-:-:S02]  /*0c60*/  ULEA.HI.SX32 UR4, UR5, UR4, 0x1c ;  /* 0x0000000405047291 */ /* 0x000fc4000f8fe23f */
[----:B------:R-:W-:-:S04]  /*0c70*/  ULEA.HI.SX32 UR6, UR7, UR6, 0x1c ;  /* 0x0000000607067291 */ /* 0x000fc8000f8fe23f */
[----:B------:R-:W-:-:S04]  /*0c80*/  UISETP.LT.AND UP0, UPT, UR4, UR6, UPT ;  /* 0x000000060400728c */ /* 0x000fc8000bf01270 */
[----:B------:R-:W-:Y:S02]  /*0c90*/  USEL UR9, UR4, UR6, UP0 ;  /* 0x0000000604097287 */ /* 0x000fe40008000000 */
[----:B------:R-:W-:Y:S02]  /*0ca0*/  UISETP.NE.AND UP0, UPT, UR10, URZ, UPT ;  /* 0x0000003f0a00728c */ /* 0x000fe4000bf05270 */
[----:B------:R-:W-:Y:S01]  /*0cb0*/  UISETP.GE.AND UP1, UPT, UR9, 0x1, UPT ;  /* 0x000000010900788c */ /* 0x000fe2000bf26270 */
[----:B------:R-:W-:-:S05]  /*0cc0*/  UMOV UR4, URZ ;  /* 0x0000003f00047c82 */ /* 0x000fca0008000000 */
[----:B------:R-:W-:-:S03]  /*0cd0*/  PLOP3.LUT P0, PT, PT, PT, UP1, 0x80, 0x0 ;  /* 0x000000000000781c */ /* 0x000fc60003f0f018 */
[----:B------:R-:W-:-:S10]  /*0ce0*/  @!UP0 ULDC UR10, c[0x0][0x9f0] ;  /* 0x00027c00000a8ab9 */ /* 0x000fd40000000800 */
[----:B------:R-:W-:Y:S05]  /*0cf0*/  @!P0 BRA `(.L_x_4228) ;  /* 0x0000000000848947 */ /* 0x000fea0003800000 */
[----:B------:R-:W-:Y:S01]  /*0d00*/  IMAD.U32 R4, RZ, RZ, UR10 ;  /* 0x0000000aff047e24 */ /* 0x000fe2000f8e00ff */
[----:B------:R-:W-:Y:S01]  /*0d10*/  UIADD3 UR6, UR10, -0x1, UR9 ;  /* 0xffffffff0a067890 */ /* 0x000fe2000fffe009 */
[----:B------:R-:W-:-:S03]  /*0d20*/  UMOV UR4, URZ ;  /* 0x0000003f00047c82 */ /* 0x000fc60008000000 */
[-C--:B------:R-:W-:Y:S02]  /*0d30*/  IABS R0, R4.reuse ;  /* 0x0000000400007213 */ /* 0x080fe40000000000 */
[----:B------:R-:W-:Y:S01]  /*0d40*/  MOV R5, UR6 ;  /* 0x0000000600057c02 */ /* 0x000fe20008000f00 */
[----:B------:R-:W-:Y:S01]  /*0d50*/  ULOP3.LUT UR6, UR6, UR10, URZ, 0x3c, !UPT ;  /* 0x0000000a06067292 */ /* 0x000fe2000f8e3c3f */
[----:B------:R-:W-:Y:S02]  /*0d60*/  R2UR UR11, R0 ;  /* 0x00000000000b72ca */ /* 0x000fe400000e0000 */
[----:B------:R-:W-:Y:S02]  /*0d70*/  IABS R5, R5 ;  /* 0x0000000500057213 */ /* 0x000fe40000000000 */
[----:B------:R-:W-:-:S03]  /*0d80*/  IABS R6, R4 ;  /* 0x0000000400067213 */ /* 0x000fc60000000000 */
        /* <DEDUP_REMOVED lines=24> */
.L_x_4228:
[----:B------:R-:W-:Y:S01]  /*0f10*/  UIMAD UR38, UR38, UR4, URZ ;  /* 0x00000004262672a4 */ /* 0x000fe2000f8e023f */
[----:B------:R-:W-:Y:S01]  /*0f20*/  IMAD.U32 R0, RZ, RZ, UR9 ;  /* 0x00000009ff007e24 */ /* 0x000fe2000f8e00ff */
[----:B------:R-:W-:Y:S01]  /*0f30*/  MOV R3, UR4 ;  /* 0x0000000400037c02 */ /* 0x000fe20008000f00 */
[----:B------:R-:W0:Y:S01]  /*0f40*/  S2R R4, SR_TID.X ;  /* 0x0000000000047919 */ /* 0x000e220000002100 */
[----:B------:R-:W-:Y:S02]  /*0f50*/  PLOP3.LUT P0, PT, PT, PT, PT, 0x80, 0x0 ;  /* 0x000000000000781c */ /* 0x000fe40003f0f070 */
[----:B------:R-:W-:Y:S02]  /*0f60*/  CS2R R150, SRZ ;  /* 0x0000000000967805 */ /* 0x000fe4000001ff00 */
[----:B------:R-:W-:Y:S01]  /*0f70*/  VIADDMNMX R0, R3, UR38, R0, PT ;  /* 0x0000002603007c46 */ /* 0x000fe2000b800100 */
[----:B------:R-:W-:Y:S01]  /*0f80*/  IMAD.MOV.U32 R3, RZ, RZ, RZ ;  /* 0x000000ffff037224 */ /* 0x000fe200078e00ff */
[----:B------:R-:W-:-:S02]  /*0f90*/  CS2R R148, SRZ ;  /* 0x0000000000947805 */ /* 0x000fc4000001ff00 */
[----:B------:R-:W-:Y:S02]  /*0fa0*/  CS2R R146, SRZ ;  /* 0x0000000000927805 */ /* 0x000fe4000001ff00 */
[----:B------:R-:W-:Y:S02]  /*0fb0*/  R2UR UR41, R0 ;  /* 0x00000000002972ca */ /* 0x000fe400000e0000 */
        /* <DEDUP_REMOVED lines=11> */
[----:B------:R-:W-:Y:S01]  /*1070*/  CS2R R122, SRZ ;  /* 0x00000000007a7805 */ /* 0x000fe2000001ff00 */
[----:B------:R-:W-:Y:S01]  /*1080*/  UISETP.GT.AND UP0, UPT, UR41, UR38, UPT ;  /* 0x000000262900728c */ /* 0x000fe2000bf04270 */
[----:B------:R-:W-:Y:S02]  /*1090*/  CS2R R120, SRZ ;  /* 0x0000000000787805 */ /* 0x000fe4000001ff00 */
[----:B------:R-:W-:Y:S02]  /*10a0*/  CS2R R118, SRZ ;  /* 0x0000000000767805 */ /* 0x000fe4000001ff00 */
[----:B------:R-:W-:Y:S02]  /*10b0*/  CS2R R116, SRZ ;  /* 0x0000000000747805 */ /* 0x000fe4000001ff00 */
[----:B------:R-:W-:-:S02]  /*10c0*/  CS2R R114, SRZ ;  /* 0x0000000000727805 */ /* 0x000fc4000001ff00 */
[----:B------:R-:W-:Y:S02]  /*10d0*/  CS2R R112, SRZ ;  /* 0x0000000000707805 */ /* 0x000fe4000001ff00 */
[----:B------:R-:W-:Y:S02]  /*10e0*/  PLOP3.LUT P1, PT, PT, PT, UP0, 0x80, 0x0 ;  /* 0x000000000000781c */ /* 0x000fe40003f2f008 */
[----:B------:R-:W-:Y:S02]  /*10f0*/  CS2R R110, SRZ ;  /* 0x00000000006e7805 */ /* 0x000fe4000001ff00 */
[----:B------:R-:W-:Y:S02]  /*1100*/  CS2R R108, SRZ ;  /* 0x00000000006c7805 */ /* 0x000fe4000001ff00 */
[----:B------:R-:W-:Y:S02]  /*1110*/  CS2R R106, SRZ ;  /* 0x00000000006a7805 */ /* 0x000fe4000001ff00 */
[----:B------:R-:W-:-:S02]  /*1120*/  CS2R R104, SRZ ;  /* 0x0000000000687805 */ /* 0x000fc4000001ff00 */
[----:B------:R-:W-:Y:S01]  /*1130*/  CS2R R102, SRZ ;  /* 0x0000000000667805 */ /* 0x000fe2000001ff00 */
[----:B0-----:R-:W-:Y:S01]  /*1140*/  VIADD R16, R4, 0xffffff80 ;  /* 0xffffff8004107836 */ /* 0x001fe20000000000 */
[----:B------:R-:W-:Y:S01]  /*1150*/  CS2R R100, SRZ ;  /* 0x0000000000647805 */ /* 0x000fe2000001ff00 */
[----:B------:R-:W-:Y:S01]  /*1160*/  IMAD.MOV.U32 R4, RZ, RZ, RZ ;  /* 0x000000ffff047224 */ /* 0x000fe200078e00ff */
        /* <DEDUP_REMOVED lines=60> */
[----:B------:R-:W-:Y:S01]  /*1530*/  MOV R4, UR4 ;  /* 0x0000000400047c02 */ /* 0x000fe20008000f00 */
[----:B------:R0:W1:Y:S01]  /*1540*/  LDC.64 R14, c[0x4][R0] ;  /* 0x01000000000e7b82 */ /* 0x0000620000000a00 */
[----:B------:R-:W-:Y:S01]  /*1550*/  IMAD.U32 R5, RZ, RZ, UR5 ;  /* 0x00000005ff057e24 */ /* 0x000fe2000f8e00ff */
[----:B------:R-:W-:Y:S01]  /*1560*/  ULDC.64 UR4, c[0x4][0xa0] ;  /* 0x0100280000047ab9 */ /* 0x000fe20000000a00 */
[----:B------:R-:W-:Y:S01]  /*1570*/  MOV R10, UR6 ;  /* 0x00000006000a7c02 */ /* 0x000fe20008000f00 */
[----:B------:R-:W-:Y:S01]  /*1580*/  IMAD.U32 R6, RZ, RZ, UR4 ;  /* 0x00000004ff067e24 */ /* 0x000fe2000f8e00ff */
[----:B------:R-:W-:Y:S01]  /*1590*/  MOV R13, RZ ;  /* 0x000000ff000d7202 */ /* 0x000fe20000000f00 */
[----:B------:R-:W-:-:S02]  /*15a0*/  IMAD.U32 R7, RZ, RZ, UR5 ;  /* 0x00000005ff077e24 */ /* 0x000fc4000f8e00ff */
[----:B------:R-:W-:Y:S02]  /*15b0*/  IMAD.U32 R11, RZ, RZ, UR7 ;  /* 0x00000007ff0b7e24 */ /* 0x000fe4000f8e00ff */
[----:B------:R-:W-:Y:S02]  /*15c0*/  IMAD.MOV.U32 R8, RZ, RZ, 0x70 ;  /* 0x00000070ff087424 */ /* 0x000fe400078e00ff */
[----:B0-----:R-:W-:-:S07]  /*15d0*/  IMAD.MOV.U32 R12, RZ, RZ, 0x1 ;  /* 0x00000001ff0c7424 */ /* 0x001fce00078e00ff */
[----:B------:R-:W-:-:S07]  /*15e0*/  LEPC R20, `(.L_x_4230) ;  /* 0x000000001014794e */ /* 0x000fce0000000000 */
[----:B-1----:R-:W-:Y:S05]  /*15f0*/  CALL.ABS.NOINC R14 ;  /* 0x000000000e007343 */ /* 0x002fea0003c00000 */
.L_x_4230:
[----:B------:R-:W-:Y:S01]  /*1600*/  SHF.L.U32 R7, RZ, 0x1f, RZ ;  /* 0x0000001fff077819 */ /* 0x000fe200000006ff */
[----:B------:R-:W-:-:S03]  /*1610*/  VIADD R0, R2, 0x8 ;  /* 0x0000000802007836 */ /* 0x000fc60000000000 */
[----:B------:R-:W0:Y:S02]  /*1620*/  SYNCS.PHASECHK.TRANS64.TRYWAIT P0, [UR39+0x22800], R7 ;  /* 0x02280007ff0075a7 */ /* 0x000e240008000167 */
[----:B0-----:R-:W-:Y:S05]  /*1630*/  @!P0 BRA `(.L_x_4231) ;  /* 0x000000dc00648947 */ /* 0x001fea0003800000 */
.L_x_4347:
[----:B------:R-:W-:Y:S05]  /*1640*/  WARPSYNC.ALL ;  /* 0x0000000000007948 */ /* 0x000fea0003800000 */
[----:B------:R-:W-:Y:S01]  /*1650*/  ULOP3.LUT UR4, UR42, 0x1, URZ, 0xfc, !UPT ;  /* 0x000000012a047892 */ /* 0x000fe2000f8efc3f */
[----:B------:R1:W-:Y:S03]  /*1660*/  BAR.SYNC.DEFER_BLOCKING R0, 0x100 ;  /* 0x000400000000751d */ /* 0x0003e60000010000 */
[----:B------:R-:W-:-:S06]  /*1670*/  UISETP.NE.AND UP0, UPT, UR4, 0x3, UPT ;  /* 0x000000030400788c */ /* 0x000fcc000bf05270 */
[----:B------:R-:W-:-:S13]  /*1680*/  PLOP3.LUT P0, PT, PT, PT, UP0, 0x80, 0x0 ;  /* 0x000000000000781c */ /* 0x000fda0003f0f008 */
[----:B-1----:R-:W-:Y:S05]  /*1690*/  @!P0 BRA `(.L_x_4232) ;  /* 0x0000000000048947 */ /* 0x002fea0003800000 */
[----:B------:R-:W-:Y:S01]  /*16a0*/  BPT.TRAP 0x1 ;  /* 0x000000040000795c */ /* 0x000fe20000300000 */
.L_x_4232:
[----:B------:R1:W2:Y:S01]  /*16b0*/  SYNCS.PHASECHK.TRANS64.TRYWAIT P1, [UR39+0x22830], R7 ;  /* 0x02283007ff0075a7 */ /* 0x0002a20008020167 */
[----:B------:R-:W-:Y:S05]  /*16c0*/  @!P0 BRA `(.L_x_4233) ;  /* 0x0000000000048947 */ /* 0x000fea0003800000 */
[----:B------:R-:W-:Y:S01]  /*16d0*/  BPT.TRAP 0x1 ;  /* 0x000000040000795c */ /* 0x000fe20000300000 */
.L_x_4233:
[----:B--2---:R-:W-:Y:S05]  /*16e0*/  @P1 BRA `(.L_x_4234) ;  /* 0x0000000000081947 */ /* 0x004fea0003800000 */
[----:B------:R-:W2:Y:S02]  /*16f0*/  SYNCS.PHASECHK.TRANS64.TRYWAIT P1, [UR39+0x22830], R7 ;  /* 0x02283007ff0075a7 */ /* 0x000ea40008020167 */
[----:B--2---:R-:W-:Y:S05]  /*1700*/  @!P1 BRA `(.L_x_4235) ;  /* 0x000000dc00489947 */ /* 0x004fea0003800000 */
.L_x_4234:
[----:B------:R-:W-:Y:S01]  /*1710*/  UIADD3 UR4, UR39, 0x1c400, URZ ;  /* 0x0001c40027047890 */ /* 0x000fe2000fffe03f */
[----:B------:R-:W-:Y:S01]  /*1720*/  WARPGROUP.ARRIVE ;  /* 0x00000000000079c5 */ /* 0x000fe20000000000 */
[----:B------:R-:W-:Y:S01]  /*1730*/  ULOP3.LUT UR8, UR46, 0x10000, URZ, 0xfc, !UPT ;  /* 0x000100002e087892 */ /* 0x000fe2000f8efc3f */
[----:B------:R-:W-:Y:S01]  /*1740*/  LOP3.LUT R5, R18, 0xffffff80, RZ, 0xc0, !PT ;  /* 0xffffff8012057812 */ /* 0x000fe200078ec0ff */
[----:B------:R-:W-:Y:S01]  /*1750*/  USHF.R.U32.HI UR4, URZ, 0x4, UR4 ;  /* 0x000000043f047899 */ /* 0x000fe20008011604 */
[----:B------:R-:W-:Y:S01]  /*1760*/  LEA.HI R17, R17, R16, RZ, 0x2 ;  /* 0x0000001011117211 */ /* 0x000fe200078f10ff */
[----:B------:R-:W-:Y:S01]  /*1770*/  UMOV UR9, 0x40000040 ;  /* 0x4000004000097882 */ /* 0x000fe20000000000 */
[----:B------:R-:W-:Y:S01]  /*1780*/  UMOV UR7, 0x40000040 ;  /* 0x4000004000077882 */ /* 0x000fe20000000000 */
[----:B------:R-:W-:Y:S01]  /*1790*/  ULOP3.LUT UR4, UR4, 0x3fff, URZ, 0xc0, !UPT ;  /* 0x00003fff04047892 */ /* 0x000fe2000f8ec03f */
[C---:B------:R-:W-:Y:S01]  /*17a0*/  IMAD.IADD R6, R16.reuse, 0x1, -R5 ;  /* 0x0000000110067824 */ /* 0x040fe200078e0a05 */
[----:B------:R-:W-:Y:S01]  /*17b0*/  UMOV UR5, UR9 ;  /* 0x0000000900057c82 */ /* 0x000fe20008000000 */
[----:B------:R-:W-:Y:S01]  /*17c0*/  UIADD3 UR12, UR8, 0x2, URZ ;  /* 0x00000002080c7890 */ /* 0x000fe2000fffe03f */
[----:B------:R-:W-:Y:S01]  /*17d0*/  LOP3.LUT R17, R17, 0xfffffffc, RZ, 0xc0, !PT ;  /* 0xfffffffc11117812 */ /* 0x000fe200078ec0ff */
[----:B------:R-:W-:Y:S01]  /*17e0*/  ULOP3.LUT UR6, UR4, 0x10000, URZ, 0xfc, !UPT ;  /* 0x0001000004067892 */ /* 0x000fe2000f8efc3f */
[----:B------:R-:W-:Y:S01]  /*17f0*/  SHF.R.S32.HI R5, RZ, 0x1f, R6 ;  /* 0x0000001fff057819 */ /* 0x000fe20000011406 */
[----:B------:R-:W-:Y:S01]  /*1800*/  UMOV UR13, 0x40000040 ;  /* 0x40000040000d7882 */ /* 0x000fe20000000000 */
[----:B------:R-:W-:Y:S01]  /*1810*/  UMOV UR4, UR8 ;  /* 0x0000000800047c82 */ /* 0x000fe20008000000 */
[----:B------:R-:W-:Y:S01]  /*1820*/  UIADD3 UR14, UR6, 0x2, URZ ;  /* 0x00000002060e7890 */ /* 0x000fe2000fffe03f */
[----:B------:R-:W-:Y:S01]  /*1830*/  LEA.HI R12, R19, R19, RZ, 0x1 ;  /* 0x00000013130c7211 */ /* 0x000fe200078f08ff */
[----:B------:R-:W-:Y:S01]  /*1840*/  UMOV UR15, 0x40000040 ;  /* 0x40000040000f7882 */ /* 0x000fe20000000000 */
[----:B------:R-:W-:Y:S01]  /*1850*/  UIADD3 UR16, UR8, 0x4, URZ ;  /* 0x0000000408107890 */ /* 0x000fe2000fffe03f */
[CC--:B------:R-:W-:Y:S01]  /*1860*/  LEA.HI R8, R5.reuse, R6.reuse, RZ, 0x2 ;  /* 0x0000000605087211 */ /* 0x0c0fe200078f10ff */
[----:B------:R-:W-:Y:S01]  /*1870*/  HGMMA.64x96x16.F32.BF16 R24, gdesc[UR4], RZ, !UPT, gsb0 ;  /* 0x01600000041879f0 */ /* 0x000fe2000c0018ff */
[----:B------:R-:W-:Y:S01]  /*1880*/  UIADD3 UR18, UR6, 0x4, URZ ;  /* 0x0000000406127890 */ /* 0x000fe2000fffe03f */
[----:B------:R-:W-:Y:S01]  /*1890*/  IMAD.IADD R17, R16, 0x1, -R17 ;  /* 0x0000000110117824 */ /* 0x000fe200078e0a11 */
[----:B------:R-:W-:Y:S01]  /*18a0*/  UMOV UR17, 0x40000040 ;  /* 0x4000004000117882 */ /* 0x000fe20000000000 */
[----:B------:R-:W-:Y:S01]  /*18b0*/  UMOV UR19, 0x40000040 ;  /* 0x4000004000137882 */ /* 0x000fe20000000000 */
[----:B------:R-:W-:Y:S01]  /*18c0*/  UIADD3 UR20, UR8, 0x6, URZ ;  /* 0x0000000608147890 */ /* 0x000fe2000fffe03f */
[----:B------:R-:W-:Y:S01]  /*18d0*/  LOP3.LUT R16, R12, 0x3fffffe, RZ, 0xc0, !PT ;  /* 0x03fffffe0c107812 */ /* 0x000fe200078ec0ff */
[----:B------:R-:W-:Y:S01]  /*18e0*/  UIADD3 UR22, UR6, 0x6, URZ ;  /* 0x0000000606167890 */ /* 0x000fe2000fffe03f */
[----:B------:R-:W-:Y:S01]  /*18f0*/  LEA.HI R12, R5, R6, RZ, 0x5 ;  /* 0x00000006050c7211 */ /* 0x000fe200078f28ff */
[----:B------:R-:W-:Y:S01]  /*1900*/  UMOV UR21, 0x40000040 ;  /* 0x4000004000157882 */ /* 0x000fe20000000000 */
[----:B------:R-:W-:Y:S01]  /*1910*/  UMOV UR23, 0x40000040 ;  /* 0x4000004000177882 */ /* 0x000fe20000000000 */
[--C-:B------:R-:W-:Y:S01]  /*1920*/  SHF.R.S32.HI R5, RZ, 0x2, R8.reuse ;  /* 0x00000002ff057819 */ /* 0x100fe20000011408 */
[----:B------:R-:W-:Y:S01]  /*1930*/  ULDC UR4, c[0x0][0x448] ;  /* 0x0001120000047ab9 */ /* 0x000fe20000000800 */
[----:B------:R-:W-:Y:S01]  /*1940*/  SHF.R.S32.HI R14, RZ, 0x1f, R8 ;  /* 0x0000001fff0e7819 */ /* 0x000fe20000011408 */
[----:B------:R-:W-:Y:S01]  /*1950*/  UISETP.NE.AND UP0, UPT, UR4, 0x1, UPT ;  /* 0x000000010400788c */ /* 0x000fe2000bf05270 */
[----:B------:R-:W-:Y:S01]  /*1960*/  SHF.R.S32.HI R12, RZ, 0x5, R12 ;  /* 0x00000005ff0c7819 */ /* 0x000fe2000001140c */
[----:B------:R-:W-:Y:S01]  /*1970*/  ULDC UR5, c[0x0][0x9d8] ;  /* 0x0002760000057ab9 */ /* 0x000fe20000000800 */
[----:B------:R-:W-:Y:S01]  /*1980*/  LEA.HI R14, R14, R5, RZ, 0x3 ;  /* 0x000000050e0e7211 */ /* 0x000fe200078f18ff */
[----:B------:R-:W-:Y:S01]  /*1990*/  ULDC UR11, c[0x0][0x288] ;  /* 0x0000a200000b7ab9 */ /* 0x000fe20000000800 */
[----:B------:R-:W-:Y:S01]  /*19a0*/  LEA R12, R12, UR43, 0x4 ;  /* 0x0000002b0c0c7c11 */ /* 0x000fe2000f8e20ff */
[----:B------:R-:W-:Y:S01]  /*19b0*/  ULDC UR7, c[0x0][0x988] ;  /* 0x0002620000077ab9 */ /* 0x000fe20000000800 */
[----:B------:R-:W-:Y:S01]  /*19c0*/  LOP3.LUT R14, R14, 0xfffffff8, RZ, 0xc0, !PT ;  /* 0xfffffff80e0e7812 */ /* 0x000fe200078ec0ff */
[----:B------:R-:W2:Y:S01]  /*19d0*/  S2R R75, SR_TID.X ;  /* 0x00000000004b7919 */ /* 0x000ea20000002100 */
[----:B------:R-:W-:-:S02]  /*19e0*/  LEA.HI R13, R17, R17, RZ, 0x1 ;  /* 0x00000011110d7211 */ /* 0x000fc400078f08ff */
[----:B------:R-:W-:Y:S01]  /*19f0*/  IADD3 R15, R12, R5, -R14 ;  /* 0x000000050c0f7210 */ /* 0x000fe20007ffe80e */
[----:B------:R-:W-:Y:S01]  /*1a00*/  @UP0 ULDC UR4, c[0x0][0x44c] ;  /* 0x0001130000040ab9 */ /* 0x000fe20000000800 */
[----:B------:R-:W-:Y:S02]  /*1a10*/  IADD3 R16, R19, -R16, RZ ;  /* 0x8000001013107210 */ /* 0x000fe40007ffe0ff */
[----:B------:R-:W-:Y:S02]  /*1a20*/  LOP3.LUT R12, R13, 0x1ffffffe, RZ, 0xc0, !PT ;  /* 0x1ffffffe0d0c7812 */ /* 0x000fe400078ec0ff */
[----:B------:R-:W-:Y:S01]  /*1a30*/  PLOP3.LUT P1, PT, PT, PT, UP0, 0x80, 0x0 ;  /* 0x000000000000781c */ /* 0x000fe20003f2f008 */
[----:B------:R-:W-:Y:S02]  /*1a40*/  IMAD R16, R16, 0x40, R15 ;  /* 0x0000004010107824 */ /* 0x000fe400078e020f */
[----:B------:R-:W-:-:S04]  /*1a50*/  IMAD.IADD R5, R17, 0x1, -R12 ;  /* 0x0000000111057824 */ /* 0x000fc800078e0a0c */
[----:B------:R-:W-:-:S05]  /*1a60*/  IMAD R5, R5, 0x8, R16 ;  /* 0x0000000805057824 */ /* 0x000fca00078e0210 */
[----:B------:R-:W-:Y:S01]  /*1a70*/  MOV R12, R5 ;  /* 0x00000005000c7202 */ /* 0x000fe20000000f00 */
[----:B------:R-:W-:Y:S01]  /*1a80*/  @P1 IMAD.HI.U32 R13, R5, UR4, RZ ;  /* 0x00000004050d1c27 */ /* 0x000fe2000f8e00ff */
[----:B------:R-:W-:-:S04]  /*1a90*/  @UP0 ULDC UR4, c[0x0][0x450] ;  /* 0x0001140000040ab9 */ /* 0x000fc80000000800 */
[----:B------:R-:W-:Y:S01]  /*1aa0*/  @P1 SHF.R.U32.HI R12, RZ, UR4, R13 ;  /* 0x00000004ff0c1c19 */ /* 0x000fe2000801160d */
[----:B------:R-:W-:Y:S01]  /*1ab0*/  UIMAD UR4, UR41, -0x60, UR40 ;  /* 0xffffffa0290478a4 */ /* 0x000fe2000f8e0228 */
[----:B------:R-:W-:-:S03]  /*1ac0*/  LOP3.LUT R13, R8, 0x7ffffffc, RZ, 0xc0, !PT ;  /* 0x7ffffffc080d7812 */ /* 0x000fc600078ec0ff */
[----:B------:R-:W3:Y:S01]  /*1ad0*/  SHFL.IDX PT, R14, R12, 0x1, 0x1c1f ;  /* 0x003c1f000c0e7f89 */ /* 0x000ee200000e0000 */
[----:B------:R-:W-:Y:S01]  /*1ae0*/  UIADD3 UR4, UR4, 0x60, URZ ;  /* 0x0000006004047890 */ /* 0x000fe2000fffe03f */
[----:B------:R-:W-:Y:S01]  /*1af0*/  IMAD.IADD R6, R6, 0x1, -R13 ;  /* 0x0000000106067824 */ /* 0x000fe200078e0a0d */
[----:B--2---:R-:W-:Y:S01]  /*1b00*/  LOP3.LUT R75, R75, 0x7f, RZ, 0xc0, !PT ;  /* 0x0000007f4b4b7812 */ /* 0x004fe200078ec0ff */
[----:B------:R-:W2:Y:S03]  /*1b10*/  SHFL.IDX PT, R12, R12, RZ, 0x1c1f ;  /* 0x001c1fff0c0c7589 */ /* 0x000ea600000e0000 */
[----:B------:R-:W-:-:S04]  /*1b20*/  IMAD.U32 R13, RZ, RZ, UR4 ;  /* 0x00000004ff0d7e24 */ /* 0x000fc8000f8e00ff */
[----:B------:R-:W-:Y:S02]  /*1b30*/  IMAD R8, R6, -0x2, R13 ;  /* 0xfffffffe06087824 */ /* 0x000fe400078e020d */
[----:B------:R-:W-:-:S05]  /*1b40*/  IMAD.U32 R13, RZ, RZ, UR11 ;  /* 0x0000000bff0d7e24 */ /* 0x000fca000f8e00ff */
[----:B------:R-:W-:-:S04]  /*1b50*/  IADD3 R13, R8, 0x1, -R13 ;  /* 0x00000001080d7810 */ /* 0x000fc80007ffe80d */
[----:B---3--:R-:W-:-:S04]  /*1b60*/  VIADDMNMX R14, R14, R13, R8, PT ;  /* 0x0000000d0e0e7246 */ /* 0x008fc80003800108 */
[C---:B------:R-:W-:Y:S02]  /*1b70*/  ISETP.GT.AND P2, PT, R14.reuse, RZ, PT ;  /* 0x000000ff0e00720c */ /* 0x040fe40003f44270 */
[C---:B------:R-:W-:Y:S02]  /*1b80*/  ISETP.GT.AND P3, PT, R14.reuse, 0x1, PT ;  /* 0x000000010e00780c */ /* 0x040fe40003f64270 */
[----:B------:R-:W-:Y:S02]  /*1b90*/  ISETP.GT.AND P4, PT, R14, 0x8, PT ;  /* 0x000000080e00780c */ /* 0x000fe40003f84270 */
[----:B--2---:R-:W-:-:S04]  /*1ba0*/  VIADDMNMX R12, R12, R13, R8, PT ;  /* 0x0000000d0c0c7246 */ /* 0x004fc80003800108 */
[----:B------:R-:W-:Y:S01]  /*1bb0*/  ISETP.GT.AND P5, PT, R12, 0x8, PT ;  /* 0x000000080c00780c */ /* 0x000fe20003fa4270 */
        /* <DEDUP_REMOVED lines=33> */
[----:B--2---:R-:W-:Y:S01]  /*1dd0*/  FSEL R18, R26, -INF , P2 ;  /* 0xff8000001a127808 */ /* 0x004fe20001000000 */
[----:B------:R-:W-:Y:S01]  /*1de0*/  FMUL.FTZ R55, R55, UR5 ;  /* 0x0000000537377c20 */ /* 0x000fe20008410000 */
[----:B------:R-:W-:Y:S01]  /*1df0*/  ISETP.GT.AND P2, PT, R14, 0x9, PT ;  /* 0x000000090e00780c */ /* 0x000fe20003f44270 */
[----:B------:R-:W-:Y:S01]  /*1e00*/  FMUL.FTZ R10, R37, UR5 ;  /* 0x00000005250a7c20 */ /* 0x000fe20008410000 */
[----:B------:R-:W-:Y:S01]  /*1e10*/  FMUL.FTZ R58, R58, UR5 ;  /* 0x000000053a3a7c20 */ /* 0x000fe20008410000 */
[----:B------:R-:W-:Y:S01]  /*1e20*/  FMUL.FTZ R59, R59, UR5 ;  /* 0x000000053b3b7c20 */ /* 0x000fe20008410000 */
[----:B------:R-:W-:Y:S01]  /*1e30*/  FMUL.FTZ R9, R40, UR5 ;  /* 0x0000000528097c20 */ /* 0x000fe20008410000 */
[----:B------:R-:W2:Y:S01]  /*1e40*/  MUFU.TANH R21, R31 ;  /* 0x0000001f00157308 */ /* 0x000ea20000002400 */
[----:B---3--:R-:W-:Y:S01]  /*1e50*/  FSEL R19, R27, -INF , P3 ;  /* 0xff8000001b137808 */ /* 0x008fe20001800000 */
[----:B------:R-:W-:Y:S01]  /*1e60*/  FMUL.FTZ R62, R62, UR5 ;  /* 0x000000053e3e7c20 */ /* 0x000fe20008410000 */
[----:B------:R-:W-:Y:S01]  /*1e70*/  ISETP.GT.AND P3, PT, R14, 0x10, PT ;  /* 0x000000100e00780c */ /* 0x000fe20003f64270 */
[----:B0-----:R-:W-:Y:S01]  /*1e80*/  FMUL.FTZ R4, R41, UR5 ;  /* 0x0000000529047c20 */ /* 0x001fe20008410000 */
[----:B------:R-:W-:Y:S01]  /*1e90*/  FMNMX.FTZ R15, R18, R19, !PT ;  /* 0x00000013120f7209 */ /* 0x000fe20007810000 */
[----:B------:R-:W-:Y:S01]  /*1ea0*/  FMUL.FTZ R63, R63, UR5 ;  /* 0x000000053f3f7c20 */ /* 0x000fe20008410000 */
[----:B------:R-:W-:Y:S01]  /*1eb0*/  FMUL.FTZ R66, R66, UR5 ;  /* 0x0000000542427c20 */ /* 0x000fe20008410000 */
[----:B------:R-:W0:Y:S01]  /*1ec0*/  MUFU.TANH R22, R34 ;  /* 0x0000002200167308 */ /* 0x000e220000002400 */
[----:B----4-:R-:W-:Y:S01]  /*1ed0*/  FSEL R20, R20, -INF , P4 ;  /* 0xff80000014147808 */ /* 0x010fe20002000000 */
[----:B------:R-:W-:Y:S01]  /*1ee0*/  FMUL.FTZ R67, R67, UR5 ;  /* 0x0000000543437c20 */ /* 0x000fe20008410000 */
[----:B------:R-:W-:Y:S01]  /*1ef0*/  FMUL.FTZ R3, R44, UR5 ;  /* 0x000000052c037c20 */ /* 0x000fe20008410000 */
[----:B------:R-:W-:Y:S01]  /*1f00*/  FMUL.FTZ R70, R70, UR5 ;  /* 0x0000000546467c20 */ /* 0x000fe20008410000 */
[----:B------:R-:W-:Y:S01]  /*1f10*/  FMNMX.FTZ R16, R20, R15, !PT ;  /* 0x0000000f14107209 */ /* 0x000fe20007810000 */
[----:B------:R-:W-:Y:S01]  /*1f20*/  FMUL.FTZ R71, R71, UR5 ;  /* 0x0000000547477c20 */ /* 0x000fe20008410000 */
[----:B------:R-:W-:Y:S01]  /*1f30*/  FMUL.FTZ R25, R25, UR5 ;  /* 0x0000000519197c20 */ /* 0x000fe20008410000 */
[----:B------:R-:W-:Y:S01]  /*1f40*/  MUFU.TANH R23, R24 ;  /* 0x0000001800177308 */ /* 0x000fe20000002400 */
[----:B--2---:R-:W-:Y:S01]  /*1f50*/  FSEL R21, R21, -INF , P2 ;  /* 0xff80000015157808 */ /* 0x004fe20001000000 */
[----:B------:R-:W-:Y:S01]  /*1f60*/  FMUL.FTZ R29, R29, UR5 ;  /* 0x000000051d1d7c20 */ /* 0x000fe20008410000 */
[----:B------:R-:W-:Y:S01]  /*1f70*/  ISETP.GT.AND P2, PT, R14, 0x11, PT ;  /* 0x000000110e00780c */ /* 0x000fe20003f44270 */
[----:B------:R-:W-:Y:S01]  /*1f80*/  FMUL.FTZ R48, R48, UR5 ;  /* 0x0000000530307c20 */ /* 0x000fe20008410000 */
[----:B------:R-:W-:Y:S01]  /*1f90*/  FMNMX.FTZ R15, R21, R16, !PT ;  /* 0x00000010150f7209 */ /* 0x000fe20007810000 */
[----:B------:R-:W-:Y:S01]  /*1fa0*/  FMUL.FTZ R49, R49, UR5 ;  /* 0x0000000531317c20 */ /* 0x000fe20008410000 */
[----:B------:R-:W-:Y:S01]  /*1fb0*/  ISETP.GT.AND P4, PT, R12, 0x1, PT ;  /* 0x000000010c00780c */ /* 0x000fe20003f84270 */
[----:B------:R-:W2:Y:S01]  /*1fc0*/  MUFU.TANH R24, R35 ;  /* 0x0000002300187308 */ /* 0x000ea20000002400 */
[----:B0-----:R-:W-:Y:S01]  /*1fd0*/  FSEL R22, R22, -INF , P3 ;  /* 0xff80000016167808 */ /* 0x001fe20001800000 */
[----:B------:R-:W-:Y:S01]  /*1fe0*/  FMUL.FTZ R45, R45, UR5 ;  /* 0x000000052d2d7c20 */ /* 0x000fe20008410000 */
[----:B------:R-:W-:Y:S01]  /*1ff0*/  ISETP.GT.AND P3, PT, R14, 0x18, PT ;  /* 0x000000180e00780c */ /* 0x000fe20003f64270 */
[----:B------:R-:W-:Y:S01]  /*2000*/  FMUL.FTZ R52, R52, UR5 ;  /* 0x0000000534347c20 */ /* 0x000fe20008410000 */
[----:B------:R-:W-:Y:S01]  /*2010*/  FMNMX.FTZ R15, R22, R15, !PT ;  /* 0x0000000f160f7209 */ /* 0x000fe20007810000 */
        /* <DEDUP_REMOVED lines=11> */
[----:B--2---:R-:W-:-:S02]  /*20d0*/  FSEL R24, R24, -INF , P2 ;  /* 0xff80000018187808 */ /* 0x004fc40001000000 */
[----:B------:R-:W-:Y:S02]  /*20e0*/  ISETP.GT.AND P2, PT, R14, 0x19, PT ;  /* 0x000000190e00780c */ /* 0x000fe40003f44270 */
[----:B------:R-:W-:-:S03]  /*20f0*/  FMNMX.FTZ R15, R24, R15, !PT ;  /* 0x0000000f180f7209 */ /* 0x000fc60007810000 */
[----:B------:R-:W2:Y:S01]  /*2100*/  MUFU.TANH R28, R39 ;  /* 0x00000027001c7308 */ /* 0x000ea20000002400 */
[----:B0-----:R-:W-:Y:S02]  /*2110*/  FSEL R26, R38, -INF , P3 ;  /* 0xff800000261a7808 */ /* 0x001fe40001800000 */
[----:B------:R-:W-:Y:S02]  /*2120*/  ISETP.GT.AND P3, PT, R14, 0x20, PT ;  /* 0x000000200e00780c */ /* 0x000fe40003f64270 */
[----:B------:R-:W-:-:S03]  /*2130*/  FMNMX.FTZ R15, R26, R15, !PT ;  /* 0x0000000f1a0f7209 */ /* 0x000fc60007810000 */
[----:B------:R-:W0:Y:S08]  /*2140*/  MUFU.TANH R30, R42 ;  /* 0x0000002a001e7308 */ /* 0x000e300000002400 */
[----:B------:R-:W-:Y:S01]  /*2150*/  MUFU.TANH R73, R32 ;  /* 0x0000002000497308 */ /* 0x000fe20000002400 */
[----:B--2---:R-:W-:Y:S02]  /*2160*/  FSEL R28, R28, -INF , P2 ;  /* 0xff8000001c1c7808 */ /* 0x004fe40001000000 */
[----:B------:R-:W-:-:S02]  /*2170*/  ISETP.GT.AND P2, PT, R14, 0x21, PT ;  /* 0x000000210e00780c */ /* 0x000fc40003f44270 */
[----:B------:R-:W-:-:S03]  /*2180*/  FMNMX.FTZ R15, R28, R15, !PT ;  /* 0x0000000f1c0f7209 */ /* 0x000fc60007810000 */
[----:B------:R-:W2:Y:S01]  /*2190*/  MUFU.TANH R32, R43 ;  /* 0x0000002b00207308 */ /* 0x000ea20000002400 */
[----:B0-----:R-:W-:Y:S02]  /*21a0*/  FSEL R30, R30, -INF , P3 ;  /* 0xff8000001e1e7808 */ /* 0x001fe40001800000 */
[----:B------:R-:W-:Y:S02]  /*21b0*/  ISETP.GT.AND P3, PT, R14, 0x28, PT ;  /* 0x000000280e00780c */ /* 0x000fe40003f64270 */
[----:B------:R-:W-:-:S03]  /*21c0*/  FMNMX.FTZ R15, R30, R15, !PT ;  /* 0x0000000f1e0f7209 */ /* 0x000fc60007810000 */
[----:B------:R-:W-:Y:S08]  /*21d0*/  MUFU.TANH R74, R33 ;  /* 0x00000021004a7308 */ /* 0x000ff00000002400 */
[----:B------:R-:W0:Y:S01]  /*21e0*/  MUFU.TANH R33, R46 ;  /* 0x0000002e00217308 */ /* 0x000e220000002400 */
[----:B--2---:R-:W-:Y:S02]  /*21f0*/  FSEL R32, R32, -INF , P2 ;  /* 0xff80000020207808 */ /* 0x004fe40001000000 */
[----:B------:R-:W-:-:S02]  /*2200*/  ISETP.GT.AND P2, PT, R14, 0x29, PT ;  /* 0x000000290e00780c */ /* 0x000fc40003f44270 */
[----:B------:R-:W-:-:S03]  /*2210*/  FMNMX.FTZ R16, R32, R15, !PT ;  /* 0x0000000f20107209 */ /* 0x000fc60007810000 */
[----:B------:R-:W2:Y:S08]  /*2220*/  MUFU.TANH R34, R47 ;  /* 0x0000002f00227308 */ /* 0x000eb00000002400 */
[----:B------:R-:W3:Y:S01]  /*2230*/  MUFU.TANH R35, R50 ;  /* 0x0000003200237308 */ /* 0x000ee20000002400 */
[----:B0-----:R-:W-:Y:S02]  /*2240*/  FSEL R33, R33, -INF , P3 ;  /* 0xff80000021217808 */ /* 0x001fe40001800000 */
[----:B------:R-:W-:-:S02]  /*2250*/  ISETP.GT.AND P3, PT, R14, 0x30, PT ;  /* 0x000000300e00780c */ /* 0x000fc40003f64270 */
[----:B------:R-:W-:-:S03]  /*2260*/  FMNMX.FTZ R15, R33, R16, !PT ;  /* 0x00000010210f7209 */ /* 0x000fc60007810000 */
[----:B------:R-:W0:Y:S01]  /*2270*/  MUFU.TANH R36, R51 ;  /* 0x0000003300247308 */ /* 0x000e220000002400 */
[----:B--2---:R-:W-:Y:S02]  /*2280*/  FSEL R34, R34, -INF , P2 ;  /* 0xff80000022227808 */ /* 0x004fe40001000000 */
[----:B------:R-:W-:Y:S02]  /*2290*/  ISETP.GT.AND P2, PT, R14, 0x31, PT ;  /* 0x000000310e00780c */ /* 0x000fe40003f44270 */
[----:B------:R-:W-:-:S03]  /*22a0*/  FMNMX.FTZ R16, R34, R15, !PT ;  /* 0x0000000f22107209 */ /* 0x000fc60007810000 */
[----:B------:R-:W2:Y:S01]  /*22b0*/  MUFU.TANH R37, R54 ;  /* 0x0000003600257308 */ /* 0x000ea20000002400 */
[----:B---3--:R-:W-:Y:S02]  /*22c0*/  FSEL R35, R35, -INF , P3 ;  /* 0xff80000023237808 */ /* 0x008fe40001800000 */
[----:B------:R-:W-:Y:S02]  /*22d0*/  ISETP.GT.AND P3, PT, R14, 0x38, PT ;  /* 0x000000380e00780c */ /* 0x000fe40003f64270 */
[----:B------:R-:W-:-:S03]  /*22e0*/  FMNMX.FTZ R15, R35, R16, !PT ;  /* 0x00000010230f7209 */ /* 0x000fc60007810000 */
[----:B------:R-:W3:Y:S01]  /*22f0*/  MUFU.TANH R55, R55 ;  /* 0x0000003700377308 */ /* 0x000ee20000002400 */
[----:B0-----:R-:W-:Y:S02]  /*2300*/  FSEL R36, R36, -INF , P2 ;  /* 0xff80000024247808 */ /* 0x001fe40001000000 */
[----:B------:R-:W-:Y:S02]  /*2310*/  ISETP.GT.AND P2, PT, R14, 0x39, PT ;  /* 0x000000390e00780c */ /* 0x000fe40003f44270 */
        /* <DEDUP_REMOVED lines=33> */
[----:B------:R-:W-:Y:S01]  /*2530*/  MUFU.TANH R25, R25 ;  /* 0x0000001900197308 */ /* 0x000fe20000002400 */
[----:B0-----:R-:W-:Y:S02]  /*2540*/  FSEL R46, R46, -INF , P3 ;  /* 0xff8000002e2e7808 */ /* 0x001fe40001800000 */
[----:B------:R-:W-:Y:S02]  /*2550*/  ISETP.GT.AND P3, PT, R12, RZ, PT ;  /* 0x000000ff0c00720c */ /* 0x000fe40003f64270 */
[----:B------:R-:W-:Y:S02]  /*2560*/  FMNMX.FTZ R14, R46, R15, !PT ;  /* 0x0000000f2e0e7209 */ /* 0x000fe40007810000 */
[----:B------:R-:W-:Y:S01]  /*2570*/  FSEL R13, R23, -INF , P3 ;  /* 0xff800000170d7808 */ /* 0x000fe20001800000 */
[----:B------:R-:W-:Y:S01]  /*2580*/  MUFU.TANH R29, R29 ;  /* 0x0000001d001d7308 */ /* 0x000fe20000002400 */
[----:B--2---:R-:W-:Y:S02]  /*2590*/  FSEL R47, R47, -INF , P2 ;  /* 0xff8000002f2f7808 */ /* 0x004fe40001000000 */
[----:B------:R-:W-:-:S02]  /*25a0*/  ISETP.GT.AND P2, PT, R12, 0x9, PT ;  /* 0x000000090c00780c */ /* 0x000fc40003f44270 */
[----:B------:R-:W-:Y:S02]  /*25b0*/  FMNMX.FTZ R14, R47, R14, !PT ;  /* 0x0000000e2f0e7209 */ /* 0x000fe40007810000 */
[C---:B------:R-:W-:Y:S01]  /*25c0*/  ISETP.GT.AND P3, PT, R12.reuse, 0x10, PT ;  /* 0x000000100c00780c */ /* 0x040fe20003f64270 */
[----:B------:R-:W0:Y:S02]  /*25d0*/  MUFU.TANH R11, R11 ;  /* 0x0000000b000b7308 */ /* 0x000e240000002400 */
[----:B------:R-:W2:Y:S01]  /*25e0*/  SHFL.BFLY PT, R15, R14, 0x2, 0x1f ;  /* 0x0c401f000e0f7f89 */ /* 0x000ea200000e0000 */
[----:B------:R-:W-:Y:S02]  /*25f0*/  FSEL R17, R73, -INF , P3 ;  /* 0xff80000049117808 */ /* 0x000fe40001800000 */
[----:B------:R-:W-:-:S03]  /*2600*/  ISETP.GT.AND P3, PT, R12, 0x18, PT ;  /* 0x000000180c00780c */ /* 0x000fc60003f64270 */
[----:B------:R-:W-:Y:S08]  /*2610*/  MUFU.TANH R31, R48 ;  /* 0x00000030001f7308 */ /* 0x000ff00000002400 */
[----:B------:R-:W-:Y:S01]  /*2620*/  MUFU.TANH R51, R49 ;  /* 0x0000003100337308 */ /* 0x000fe20000002400 */
[----:B0-----:R-:W-:Y:S02]  /*2630*/  FSEL R11, R11, -INF , P3 ;  /* 0xff8000000b0b7808 */ /* 0x001fe40001800000 */
[----:B------:R-:W-:-:S05]  /*2640*/  ISETP.GT.AND P3, PT, R12, 0x20, PT ;  /* 0x000000200c00780c */ /* 0x000fca0003f64270 */
[----:B------:R-:W-:Y:S01]  /*2650*/  MUFU.TANH R10, R10 ;  /* 0x0000000a000a7308 */ /* 0x000fe20000002400 */
[----:B--2---:R-:W-:-:S05]  /*2660*/  FMNMX.FTZ R15, R14, R15, !PT ;  /* 0x0000000f0e0f7209 */ /* 0x004fca0007810000 */
[----:B------:R-:W0:Y:S02]  /*2670*/  SHFL.BFLY PT, R14, R15, 0x1, 0x1f ;  /* 0x0c201f000f0e7f89 */ /* 0x000e2400000e0000 */
[----:B------:R-:W2:Y:S08]  /*2680*/  MUFU.TANH R9, R9 ;  /* 0x0000000900097308 */ /* 0x000eb00000002400 */
[----:B------:R-:W3:Y:S08]  /*2690*/  MUFU.TANH R4, R4 ;  /* 0x0000000400047308 */ /* 0x000ef00000002400 */
[----:B------:R-:W4:Y:S01]  /*26a0*/  MUFU.TANH R3, R3 ;  /* 0x0000000300037308 */ /* 0x000f220000002400 */
[----:B--2---:R-:W-:-:S02]  /*26b0*/  FSEL R9, R9, -INF , P3 ;  /* 0xff80000009097808 */ /* 0x004fc40001800000 */
[----:B------:R-:W-:Y:S02]  /*26c0*/  ISETP.GT.AND P3, PT, R12, 0x28, PT ;  /* 0x000000280c00780c */ /* 0x000fe40003f64270 */
[----:B0-----:R-:W-:-:S03]  /*26d0*/  FMNMX.FTZ R8, R15, R14, !PT ;  /* 0x0000000e0f087209 */ /* 0x001fc60007810000 */
[----:B------:R-:W0:Y:S01]  /*26e0*/  MUFU.TANH R45, R45 ;  /* 0x0000002d002d7308 */ /* 0x000e220000002400 */
[----:B------:R-:W-:Y:S02]  /*26f0*/  FSEL R14, R25, -INF , P4 ;  /* 0xff800000190e7808 */ /* 0x000fe40002000000 */
[C---:B------:R-:W-:Y:S01]  /*2700*/  FSETP.NEU.FTZ.AND P4, PT, R8.reuse, -INF , PT ;  /* 0xff8000000800780b */ /* 0x040fe20003f9d000 */
[----:B------:R-:W-:Y:S01]  /*2710*/  FMUL.FTZ R16, R8, UR7 ;  /* 0x0000000708107c20 */ /* 0x000fe20008410000 */
[----:B------:R-:W-:Y:S02]  /*2720*/  FSEL R15, R72, -INF , P5 ;  /* 0xff800000480f7808 */ /* 0x000fe40002800000 */
[----:B------:R-:W-:Y:S01]  /*2730*/  FMNMX.FTZ R48, R13, R14, !PT ;  /* 0x0000000e0d307209 */ /* 0x000fe20007810000 */
[----:B------:R-:W2:Y:S01]  /*2740*/  MUFU.TANH R52, R52 ;  /* 0x0000003400347308 */ /* 0x000ea20000002400 */
[----:B------:R-:W-:Y:S02]  /*2750*/  FSEL R49, R16, RZ, P4 ;  /* 0x000000ff10317208 */ /* 0x000fe40002000000 */
[----:B------:R-:W-:-:S02]  /*2760*/  FSEL R16, R29, -INF , P2 ;  /* 0xff8000001d107808 */ /* 0x000fc40001000000 */
[----:B------:R-:W-:Y:S01]  /*2770*/  FMNMX.FTZ R23, R15, R48, !PT ;  /* 0x000000300f177209 */ /* 0x000fe20007810000 */
[--C-:B------:R-:W-:Y:S01]  /*2780*/  FFMA.FTZ R25, R18, UR7, -R49.reuse ;  /* 0x0000000712197c23 */ /* 0x100fe20008010831 */
[----:B------:R-:W-:Y:S01]  /*2790*/  ISETP.GT.AND P2, PT, R12, 0x11, PT ;  /* 0x000000110c00780c */ /* 0x000fe20003f44270 */
[--C-:B------:R-:W-:Y:S01]  /*27a0*/  FFMA.FTZ R27, R19, UR7, -R49.reuse ;  /* 0x00000007131b7c23 */ /* 0x100fe20008010831 */
[----:B------:R-:W-:Y:S01]  /*27b0*/  FMNMX.FTZ R48, R16, R23, !PT ;  /* 0x0000001710307209 */ /* 0x000fe20007810000 */
[----:B------:R5:W-:Y:S01]  /*27c0*/  MUFU.EX2 R153, R25 ;  /* 0x0000001900997308 */ /* 0x000be20000000800 */
[----:B------:R-:W-:Y:S01]  /*27d0*/  FSEL R18, R74, -INF , P2 ;  /* 0xff8000004a127808 */ /* 0x000fe20001000000 */
[--C-:B------:R-:W-:Y:S01]  /*27e0*/  FFMA.FTZ R29, R22, UR7, -R49.reuse ;  /* 0x00000007161d7c23 */ /* 0x100fe20008010831 */
[----:B------:R-:W-:Y:S01]  /*27f0*/  FMNMX.FTZ R23, R17, R48, !PT ;  /* 0x0000003011177209 */ /* 0x000fe20007810000 */
[--C-:B------:R-:W-:Y:S01]  /*2800*/  FFMA.FTZ R33, R33, UR7, -R49.reuse ;  /* 0x0000000721217c23 */ /* 0x100fe20008010831 */
[----:B------:R-:W-:Y:S01]  /*2810*/  ISETP.GT.AND P2, PT, R12, 0x19, PT ;  /* 0x000000190c00780c */ /* 0x000fe20003f44270 */
[--C-:B------:R-:W-:Y:S01]  /*2820*/  FFMA.FTZ R34, R34, UR7, -R49.reuse ;  /* 0x0000000722227c23 */ /* 0x100fe20008010831 */
[----:B------:R-:W-:Y:S01]  /*2830*/  FMNMX.FTZ R48, R18, R23, !PT ;  /* 0x0000001712307209 */ /* 0x000fe20007810000 */
[----:B------:R-:W1:Y:S01]  /*2840*/  MUFU.TANH R53, R53 ;  /* 0x0000003500357308 */ /* 0x000e620000002400 */
[----:B------:R-:W-:Y:S01]  /*2850*/  FSEL R19, R10, -INF , P2 ;  /* 0xff8000000a137808 */ /* 0x000fe20001000000 */
[--C-:B-----5:R-:W-:Y:S01]  /*2860*/  FFMA.FTZ R25, R20, UR7, -R49.reuse ;  /* 0x0000000714197c23 */ /* 0x120fe20008010831 */
[----:B------:R-:W-:Y:S01]  /*2870*/  FMNMX.FTZ R48, R11, R48, !PT ;  /* 0x000000300b307209 */ /* 0x000fe20007810000 */
[--C-:B------:R-:W-:Y:S01]  /*2880*/  FFMA.FTZ R35, R35, UR7, -R49.reuse ;  /* 0x0000000723237c23 */ /* 0x100fe20008010831 */
[----:B------:R-:W-:Y:S01]  /*2890*/  ISETP.GT.AND P2, PT, R12, 0x21, PT ;  /* 0x000000210c00780c */ /* 0x000fe20003f44270 */
[--C-:B------:R-:W-:Y:S01]  /*28a0*/  FFMA.FTZ R36, R36, UR7, -R49.reuse ;  /* 0x0000000724247c23 */ /* 0x100fe20008010831 */
[----:B------:R-:W-:Y:S01]  /*28b0*/  FMNMX.FTZ R48, R19, R48, !PT ;  /* 0x0000003013307209 */ /* 0x000fe20007810000 */
[----:B------:R5:W-:Y:S01]  /*28c0*/  MUFU.EX2 R50, R27 ;  /* 0x0000001b00327308 */ /* 0x000be20000000800 */
[----:B---3--:R-:W-:Y:S01]  /*28d0*/  FSEL R4, R4, -INF , P2 ;  /* 0xff80000004047808 */ /* 0x008fe20001000000 */
[--C-:B------:R-:W-:Y:S01]  /*28e0*/  FFMA.FTZ R37, R37, UR7, -R49.reuse ;  /* 0x0000000725257c23 */ /* 0x100fe20008010831 */
[----:B------:R-:W-:Y:S01]  /*28f0*/  FMNMX.FTZ R23, R9, R48, !PT ;  /* 0x0000003009177209 */ /* 0x000fe20007810000 */
[--C-:B------:R-:W-:Y:S01]  /*2900*/  FFMA.FTZ R38, R38, UR7, -R49.reuse ;  /* 0x0000000726267c23 */ /* 0x100fe20008010831 */
[----:B------:R-:W-:Y:S01]  /*2910*/  ISETP.GT.AND P2, PT, R12, 0x29, PT ;  /* 0x000000290c00780c */ /* 0x000fe20003f44270 */
[--C-:B------:R-:W-:Y:S01]  /*2920*/  FFMA.FTZ R39, R39, UR7, -R49.reuse ;  /* 0x0000000727277c23 */ /* 0x100fe20008010831 */
[----:B----4-:R-:W-:Y:S01]  /*2930*/  FSEL R3, R3, -INF , P3 ;  /* 0xff80000003037808 */ /* 0x010fe20001800000 */
[----:B------:R-:W3:Y:S01]  /*2940*/  MUFU.TANH R56, R56 ;  /* 0x0000003800387308 */ /* 0x000ee20000002400 */
[----:B------:R-:W-:Y:S01]  /*2950*/  FMNMX.FTZ R10, R4, R23, !PT ;  /* 0x00000017040a7209 */ /* 0x000fe20007810000 */
[--C-:B-----5:R-:W-:Y:S01]  /*2960*/  FFMA.FTZ R27, R21, UR7, -R49.reuse ;  /* 0x00000007151b7c23 */ /* 0x120fe20008010831 */
[----:B------:R-:W-:Y:S01]  /*2970*/  ISETP.GT.AND P3, PT, R12, 0x30, PT ;  /* 0x000000300c00780c */ /* 0x000fe20003f64270 */
[--C-:B------:R-:W-:Y:S01]  /*2980*/  FFMA.FTZ R40, R40, UR7, -R49.reuse ;  /* 0x0000000728287c23 */ /* 0x100fe20008010831 */
[----:B0-----:R-:W-:Y:S01]  /*2990*/  FSEL R20, R45, -INF , P2 ;  /* 0xff8000002d147808 */ /* 0x001fe20001000000 */
[--C-:B------:R-:W-:Y:S01]  /*29a0*/  FFMA.FTZ R45, R26, UR7, -R49.reuse ;  /* 0x000000071a2d7c23 */ /* 0x100fe20008010831 */
[----:B------:R-:W-:Y:S01]  /*29b0*/  FMNMX.FTZ R23, R3, R10, !PT ;  /* 0x0000000a03177209 */ /* 0x000fe20007810000 */
[----:B------:R-:W0:Y:S01]  /*29c0*/  MUFU.TANH R57, R57 ;  /* 0x0000003900397308 */ /* 0x000e220000002400 */
[----:B------:R-:W-:Y:S01]  /*29d0*/  ISETP.GT.AND P2, PT, R12, 0x31, PT ;  /* 0x000000310c00780c */ /* 0x000fe20003f44270 */
[--C-:B------:R-:W-:Y:S01]  /*29e0*/  FFMA.FTZ R41, R41, UR7, -R49.reuse ;  /* 0x0000000729297c23 */ /* 0x100fe20008010831 */
[----:B------:R-:W-:Y:S01]  /*29f0*/  FSEL R21, R31, -INF , P3 ;  /* 0xff8000001f157808 */ /* 0x000fe20001800000 */
[--C-:B------:R-:W-:Y:S01]  /*2a00*/  FFMA.FTZ R31, R24, UR7, -R49.reuse ;  /* 0x00000007181f7c23 */ /* 0x100fe20008010831 */
[----:B------:R-:W-:Y:S01]  /*2a10*/  FMNMX.FTZ R10, R20, R23, !PT ;  /* 0x00000017140a7209 */ /* 0x000fe20007810000 */
[--C-:B------:R-:W-:Y:S01]  /*2a20*/  FFMA.FTZ R42, R42, UR7, -R49.reuse ;  /* 0x000000072a2a7c23 */ /* 0x100fe20008010831 */
[----:B------:R-:W-:Y:S01]  /*2a30*/  ISETP.GT.AND P3, PT, R12, 0x38, PT ;  /* 0x000000380c00780c */ /* 0x000fe20003f64270 */
[----:B------:R4:W-:Y:S01]  /*2a40*/  MUFU.EX2 R155, R25 ;  /* 0x00000019009b7308 */ /* 0x0009e20000000800 */
[----:B------:R-:W-:Y:S01]  /*2a50*/  FSEL R22, R51, -INF , P2 ;  /* 0xff80000033167808 */ /* 0x000fe20001000000 */
[--C-:B------:R-:W-:Y:S01]  /*2a60*/  FFMA.FTZ R51, R28, UR7, -R49.reuse ;  /* 0x000000071c337c23 */ /* 0x100fe20008010831 */
[----:B------:R-:W-:Y:S01]  /*2a70*/  ISETP.GT.AND P2, PT, R12, 0x39, PT ;  /* 0x000000390c00780c */ /* 0x000fe20003f44270 */
[--C-:B------:R-:W-:Y:S01]  /*2a80*/  FFMA.FTZ R43, R43, UR7, -R49.reuse ;  /* 0x000000072b2b7c23 */ /* 0x100fe20008010831 */
[----:B--2---:R-:W-:Y:S01]  /*2a90*/  FSEL R23, R52, -INF , P3 ;  /* 0xff80000034177808 */ /* 0x004fe20001800000 */
[--C-:B------:R-:W-:Y:S01]  /*2aa0*/  FFMA.FTZ R44, R44, UR7, -R49.reuse ;  /* 0x000000072c2c7c23 */ /* 0x100fe20008010831 */
[----:B------:R-:W-:Y:S01]  /*2ab0*/  ISETP.GT.AND P3, PT, R12, 0x40, PT ;  /* 0x000000400c00780c */ /* 0x000fe20003f64270 */
[----:B------:R-:W-:Y:S01]  /*2ac0*/  MUFU.TANH R60, R60 ;  /* 0x0000003c003c7308 */ /* 0x000fe20000002400 */
[----:B----4-:R-:W-:Y:S01]  /*2ad0*/  FMNMX.FTZ R25, R21, R10, !PT ;  /* 0x0000000a15197209 */ /* 0x010fe20007810000 */
[--C-:B------:R-:W-:Y:S01]  /*2ae0*/  FFMA.FTZ R46, R46, UR7, -R49.reuse ;  /* 0x000000072e2e7c23 */ /* 0x100fe20008010831 */
[----:B-1----:R-:W-:Y:S01]  /*2af0*/  FSEL R24, R53, -INF , P2 ;  /* 0xff80000035187808 */ /* 0x002fe20001000000 */
[--C-:B------:R-:W-:Y:S01]  /*2b00*/  FFMA.FTZ R53, R30, UR7, -R49.reuse ;  /* 0x000000071e357c23 */ /* 0x100fe20008010831 */
[----:B------:R-:W-:Y:S01]  /*2b10*/  FMNMX.FTZ R10, R22, R25, !PT ;  /* 0x00000019160a7209 */ /* 0x000fe20007810000 */
[----:B------:R-:W-:Y:S01]  /*2b20*/  FFMA.FTZ R47, R47, UR7, -R49 ;  /* 0x000000072f2f7c23 */ /* 0x000fe20008010831 */
[----:B------:R-:W-:Y:S01]  /*2b30*/  ISETP.GT.AND P2, PT, R12, 0x41, PT ;  /* 0x000000410c00780c */ /* 0x000fe20003f44270 */
[----:B------:R-:W1:Y:S01]  /*2b40*/  MUFU.TANH R61, R61 ;  /* 0x0000003d003d7308 */ /* 0x000e620000002400 */
[----:B---3--:R-:W-:-:S02]  /*2b50*/  FSEL R25, R56, -INF , P3 ;  /* 0xff80000038197808 */ /* 0x008fc40001800000 */
[C---:B------:R-:W-:Y:S02]  /*2b60*/  ISETP.GT.AND P3, PT, R12.reuse, 0x48, PT ;  /* 0x000000480c00780c */ /* 0x040fe40003f64270 */
[----:B0-----:R-:W-:Y:S02]  /*2b70*/  FSEL R26, R57, -INF , P2 ;  /* 0xff800000391a7808 */ /* 0x001fe40001000000 */
[----:B------:R-:W-:Y:S01]  /*2b80*/  ISETP.GT.AND P2, PT, R12, 0x49, PT ;  /* 0x000000490c00780c */ /* 0x000fe20003f44270 */
[----:B------:R0:W-:Y:S08]  /*2b90*/  MUFU.EX2 R48, R27 ;  /* 0x0000001b00307308 */ /* 0x0001f00000000800 */
[----:B------:R-:W-:Y:S01]  /*2ba0*/  MUFU.TANH R64, R64 ;  /* 0x0000004000407308 */ /* 0x000fe20000002400 */
[----:B0-----:R-:W-:-:S02]  /*2bb0*/  FMNMX.FTZ R27, R23, R10, !PT ;  /* 0x0000000a171b7209 */ /* 0x001fc40007810000 */
[----:B-1----:R-:W-:Y:S02]  /*2bc0*/  FSEL R28, R61, -INF , P2 ;  /* 0xff8000003d1c7808 */ /* 0x002fe40001000000 */
[----:B------:R-:W-:Y:S02]  /*2bd0*/  FMNMX.FTZ R10, R24, R27, !PT ;  /* 0x0000001b180a7209 */ /* 0x000fe40007810000 */
[----:B------:R-:W-:Y:S01]  /*2be0*/  FSEL R27, R60, -INF , P3 ;  /* 0xff8000003c1b7808 */ /* 0x000fe20001800000 */
[----:B------:R-:W0:Y:S01]  /*2bf0*/  MUFU.TANH R65, R65 ;  /* 0x0000004100417308 */ /* 0x000e220000002400 */
[C---:B------:R-:W-:Y:S02]  /*2c00*/  ISETP.GT.AND P3, PT, R12.reuse, 0x50, PT ;  /* 0x000000500c00780c */ /* 0x040fe40003f64270 */
[----:B------:R-:W-:-:S05]  /*2c10*/  ISETP.GT.AND P2, PT, R12, 0x51, PT ;  /* 0x000000510c00780c */ /* 0x000fca0003f44270 */
[----:B------:R1:W-:Y:S08]  /*2c20*/  MUFU.EX2 R157, R29 ;  /* 0x0000001d009d7308 */ /* 0x0003f00000000800 */
[----:B------:R-:W-:Y:S01]  /*2c30*/  MUFU.TANH R68, R68 ;  /* 0x0000004400447308 */ /* 0x000fe20000002400 */
[----:B-1----:R-:W-:Y:S02]  /*2c40*/  FMNMX.FTZ R29, R25, R10, !PT ;  /* 0x0000000a191d7209 */ /* 0x002fe40007810000 */
[----:B0-----:R-:W-:-:S02]  /*2c50*/  FSEL R30, R65, -INF , P2 ;  /* 0xff800000411e7808 */ /* 0x001fc40001000000 */
[----:B------:R-:W-:Y:S02]  /*2c60*/  FMNMX.FTZ R10, R26, R29, !PT ;  /* 0x0000001d1a0a7209 */ /* 0x000fe40007810000 */
[----:B------:R-:W-:Y:S01]  /*2c70*/  FSEL R29, R64, -INF , P3 ;  /* 0xff800000401d7808 */ /* 0x000fe20001800000 */
[----:B------:R-:W0:Y:S01]  /*2c80*/  MUFU.TANH R69, R69 ;  /* 0x0000004500457308 */ /* 0x000e220000002400 */
[C---:B------:R-:W-:Y:S02]  /*2c90*/  ISETP.GT.AND P3, PT, R12.reuse, 0x58, PT ;  /* 0x000000580c00780c */ /* 0x040fe40003f64270 */
[----:B------:R-:W-:Y:S01]  /*2ca0*/  ISETP.GT.AND P2, PT, R12, 0x59, PT ;  /* 0x000000590c00780c */ /* 0x000fe20003f44270 */
[----:B------:R-:W-:-:S04]  /*2cb0*/  FFMA.FTZ R12, R32, UR7, -R49 ;  /* 0x00000007200c7c23 */ /* 0x000fc80008010831 */
[----:B------:R1:W-:Y:S08]  /*2cc0*/  MUFU.EX2 R52, R31 ;  /* 0x0000001f00347308 */ /* 0x0003f00000000800 */
[----:B------:R2:W-:Y:S01]  /*2cd0*/  MUFU.EX2 R159, R45 ;  /* 0x0000002d009f7308 */ /* 0x0005e20000000800 */
[----:B-1----:R-:W-:Y:S02]  /*2ce0*/  FMNMX.FTZ R31, R27, R10, !PT ;  /* 0x0000000a1b1f7209 */ /* 0x002fe40007810000 */
[----:B0-----:R-:W-:-:S02]  /*2cf0*/  FSEL R32, R69, -INF , P2 ;  /* 0xff80000045207808 */ /* 0x001fc40001000000 */
[----:B------:R-:W-:Y:S02]  /*2d00*/  FMNMX.FTZ R10, R28, R31, !PT ;  /* 0x0000001f1c0a7209 */ /* 0x000fe40007810000 */
[----:B------:R-:W-:Y:S01]  /*2d10*/  FSEL R31, R68, -INF , P3 ;  /* 0xff800000441f7808 */ /* 0x000fe20001800000 */
[----:B------:R0:W-:Y:S01]  /*2d20*/  MUFU.EX2 R56, R12 ;  /* 0x0000000c00387308 */ /* 0x0001e20000000800 */
[----:B--2---:R-:W-:-:S04]  /*2d30*/  FMNMX.FTZ R45, R29, R10, !PT ;  /* 0x0000000a1d2d7209 */ /* 0x004fc80007810000 */
[----:B------:R-:W-:-:S03]  /*2d40*/  FMNMX.FTZ R10, R30, R45, !PT ;  /* 0x0000002d1e0a7209 */ /* 0x000fc60007810000 */
[----:B------:R1:W-:Y:S01]  /*2d50*/  MUFU.EX2 R163, R33 ;  /* 0x0000002100a37308 */ /* 0x0003e20000000800 */
[----:B------:R-:W-:-:S04]  /*2d60*/  FMNMX.FTZ R45, R31, R10, !PT ;  /* 0x0000000a1f2d7209 */ /* 0x000fc80007810000 */
[----:B------:R-:W-:-:S03]  /*2d70*/  FMNMX.FTZ R45, R32, R45, !PT ;  /* 0x0000002d202d7209 */ /* 0x000fc60007810000 */
[----:B------:R-:W-:Y:S02]  /*2d80*/  MUFU.EX2 R58, R34 ;  /* 0x00000022003a7308 */ /* 0x000fe40000000800 */
[----:B------:R-:W0:Y:S06]  /*2d90*/  SHFL.BFLY PT, R10, R45, 0x2, 0x1f ;  /* 0x0c401f002d0a7f89 */ /* 0x000e2c00000e0000 */
[----:B------:R-:W-:Y:S08]  /*2da0*/  MUFU.EX2 R54, R51 ;  /* 0x0000003300367308 */ /* 0x000ff00000000800 */
[----:B------:R-:W2:Y:S08]  /*2db0*/  MUFU.EX2 R53, R53 ;  /* 0x0000003500357308 */ /* 0x000eb00000000800 */
[----:B------:R-:W-:Y:S01]  /*2dc0*/  MUFU.EX2 R165, R35 ;  /* 0x0000002300a57308 */ /* 0x000fe20000000800 */
[----:B0-----:R-:W-:-:S05]  /*2dd0*/  FMNMX.FTZ R12, R45, R10, !PT ;  /* 0x0000000a2d0c7209 */ /* 0x001fca0007810000 */
[----:B-1----:R-:W0:Y:S02]  /*2de0*/  SHFL.BFLY PT, R33, R12, 0x1, 0x1f ;  /* 0x0c201f000c217f89 */ /* 0x002e2400000e0000 */
[----:B------:R-:W-:Y:S01]  /*2df0*/  MUFU.EX2 R36, R36 ;  /* 0x0000002400247308 */ /* 0x000fe20000000800 */
[----:B--2---:R-:W-:-:S07]  /*2e00*/  F2FP.BF16.F32.PACK_AB R161, R56, R53 ;  /* 0x0000003538a1723e */ /* 0x004fce00000010ff */
[----:B------:R-:W-:Y:S08]  /*2e10*/  MUFU.EX2 R37, R37 ;  /* 0x0000002500257308 */ /* 0x000ff00000000800 */
[----:B------:R-:W1:Y:S01]  /*2e20*/  MUFU.EX2 R38, R38 ;  /* 0x0000002600267308 */ /* 0x000e620000000800 */
[----:B0-----:R-:W-:-:S07]  /*2e30*/  FMNMX.FTZ R10, R12, R33, !PT ;  /* 0x000000210c0a7209 */ /* 0x001fce0007810000 */
[----:B------:R-:W-:Y:S01]  /*2e40*/  MUFU.EX2 R39, R39 ;  /* 0x0000002700277308 */ /* 0x000fe20000000800 */
[C---:B------:R-:W-:Y:S01]  /*2e50*/  FSETP.NEU.FTZ.AND P2, PT, R10.reuse, -INF , PT ;  /* 0xff8000000a00780b */ /* 0x040fe20003f5d000 */
[----:B------:R-:W-:-:S06]  /*2e60*/  FMUL.FTZ R12, R10, UR7 ;  /* 0x000000070a0c7c20 */ /* 0x000fcc0008410000 */
[----:B------:R-:W0:Y:S01]  /*2e70*/  MUFU.EX2 R40, R40 ;  /* 0x0000002800287308 */ /* 0x000e220000000800 */
[----:B------:R-:W-:Y:S01]  /*2e80*/  FSEL R34, R12, RZ, P2 ;  /* 0x000000ff0c227208 */ /* 0x000fe20001000000 */
[----:B------:R-:W-:Y:S01]  /*2e90*/  FADD.FTZ R12, R153, R50 ;  /* 0x00000032990c7221 */ /* 0x000fe20000010000 */
[----:B------:R-:W-:Y:S02]  /*2ea0*/  ISETP.NE.AND P2, PT, R75, RZ, PT ;  /* 0x000000ff4b00720c */ /* 0x000fe40003f45270 */
[----:B------:R-:W-:Y:S01]  /*2eb0*/  F2FP.BF16.F32.PACK_AB R153, R50, R153 ;  /* 0x000000993299723e */ /* 0x000fe200000010ff */
        /* <DEDUP_REMOVED lines=27> */
[----:B-1----:R-:W-:-:S02]  /*3070*/  F2FP.BF16.F32.PACK_AB R167, R38, R37 ;  /* 0x0000002526a7723e */ /* 0x002fc400000010ff */
[----:B0-----:R-:W-:Y:S01]  /*3080*/  F2FP.BF16.F32.PACK_AB R169, R40, R39 ;  /* 0x0000002728a9723e */ /* 0x001fe200000010ff */
[----:B------:R0:W-:Y:S01]  /*3090*/  MUFU.EX2 R158, R19 ;  /* 0x00000013009e7308 */ /* 0x0001e20000000800 */
[----:B--2---:R-:W-:-:S07]  /*30a0*/  F2FP.BF16.F32.PACK_AB R152, R14, R13 ;  /* 0x0000000d0e98723e */ /* 0x004fce00000010ff */
[----:B------:R-:W1:Y:S01]  /*30b0*/  MUFU.EX2 R16, R16 ;  /* 0x0000001000107308 */ /* 0x000e620000000800 */
[----:B0-----:R-:W-:Y:S01]  /*30c0*/  FADD.FTZ R19, R155, R12 ;  /* 0x0000000c9b137221 */ /* 0x001fe20000010000 */
[----:B------:R-:W-:-:S03]  /*30d0*/  F2FP.BF16.F32.PACK_AB R155, R48, R155 ;  /* 0x0000009b309b723e */ /* 0x000fc600000010ff */
[----:B------:R-:W-:-:S03]  /*30e0*/  FADD.FTZ R12, R48, R19 ;  /* 0x00000013300c7221 */ /* 0x000fc60000010000 */
[----:B------:R-:W-:Y:S08]  /*30f0*/  MUFU.EX2 R17, R17 ;  /* 0x0000001100117308 */ /* 0x000ff00000000800 */
[----:B------:R0:W-:Y:S01]  /*3100*/  MUFU.EX2 R162, R3 ;  /* 0x0000000300a27308 */ /* 0x0001e20000000800 */
[----:B-1----:R-:W-:-:S07]  /*3110*/  F2FP.BF16.F32.PACK_AB R154, R16, R15 ;  /* 0x0000000f109a723e */ /* 0x002fce00000010ff */
[----:B------:R-:W1:Y:S01]  /*3120*/  MUFU.EX2 R18, R18 ;  /* 0x0000001200127308 */ /* 0x000e620000000800 */
[----:B0-----:R-:W-:Y:S01]  /*3130*/  FADD.FTZ R3, R157, R12 ;  /* 0x0000000c9d037221 */ /* 0x001fe20000010000 */
[----:B------:R-:W-:-:S03]  /*3140*/  F2FP.BF16.F32.PACK_AB R157, R52, R157 ;  /* 0x0000009d349d723e */ /* 0x000fc600000010ff */
[----:B------:R-:W-:-:S03]  /*3150*/  FADD.FTZ R12, R52, R3 ;  /* 0x00000003340c7221 */ /* 0x000fc60000010000 */
[----:B------:R0:W-:Y:S01]  /*3160*/  MUFU.EX2 R33, R4 ;  /* 0x0000000400217308 */ /* 0x0001e20000000800 */
[----:B------:R-:W-:Y:S01]  /*3170*/  FADD.FTZ R19, R159, R12 ;  /* 0x0000000c9f137221 */ /* 0x000fe20000010000 */
[----:B------:R-:W-:Y:S02]  /*3180*/  MOV R12, UR39 ;  /* 0x00000027000c7c02 */ /* 0x000fe40008000f00 */
[----:B------:R-:W-:-:S04]  /*3190*/  F2FP.BF16.F32.PACK_AB R159, R54, R159 ;  /* 0x0000009f369f723e */ /* 0x000fc800000010ff */
[----:B------:R-:W2:Y:S01]  /*31a0*/  MUFU.EX2 R11, R11 ;  /* 0x0000000b000b7308 */ /* 0x000ea20000000800 */
[----:B0-----:R-:W-:Y:S01]  /*31b0*/  FADD.FTZ R4, R13, R14 ;  /* 0x0000000e0d047221 */ /* 0x001fe20000010000 */
[----:B-1----:R-:W-:-:S03]  /*31c0*/  F2FP.BF16.F32.PACK_AB R156, R18, R17 ;  /* 0x00000011129c723e */ /* 0x002fc600000010ff */
[----:B------:R-:W-:-:S03]  /*31d0*/  FADD.FTZ R3, R15, R4 ;  /* 0x000000040f037221 */ /* 0x000fc60000010000 */
[----:B------:R0:W-:Y:S01]  /*31e0*/  MUFU.EX2 R35, R20 ;  /* 0x0000001400237308 */ /* 0x0001e20000000800 */
[----:B------:R-:W-:Y:S01]  /*31f0*/  FADD.FTZ R4, R16, R3 ;  /* 0x0000000310047221 */ /* 0x000fe20000010000 */
[----:B------:R-:W-:-:S05]  /*3200*/  @!P2 VIADD R3, R12, 0x22840 ;  /* 0x000228400c03a836 */ /* 0x000fca0000000000 */
[----:B------:R-:W-:Y:S01]  /*3210*/  @!P2 PRMT R3, RZ, 0x654, R3 ;  /* 0x00000654ff03a816 */ /* 0x000fe20000000003 */
[----:B------:R1:W3:Y:S01]  /*3220*/  MUFU.EX2 R160, R9 ;  /* 0x0000000900a07308 */ /* 0x0002e20000000800 */
[----:B0-----:R-:W-:Y:S01]  /*3230*/  FADD.FTZ R20, R54, R19 ;  /* 0x0000001336147221 */ /* 0x001fe20000010000 */
[----:B------:R-:W-:-:S03]  /*3240*/  FADD.FTZ R19, R17, R4 ;  /* 0x0000000411137221 */ /* 0x000fc60000010000 */
[----:B------:R-:W-:Y:S01]  /*3250*/  FADD.FTZ R45, R53, R20 ;  /* 0x00000014352d7221 */ /* 0x000fe20000010000 */
[----:B------:R-:W-:Y:S02]  /*3260*/  FADD.FTZ R4, R18, R19 ;  /* 0x0000001312047221 */ /* 0x000fe40000010000 */
[----:B------:R-:W-:Y:S01]  /*3270*/  MUFU.EX2 R21, R21 ;  /* 0x0000001500157308 */ /* 0x000fe20000000800 */
[----:B------:R-:W-:Y:S01]  /*3280*/  FADD.FTZ R20, R56, R45 ;  /* 0x0000002d38147221 */ /* 0x000fe20000010000 */
[----:B--2---:R-:W-:Y:S01]  /*3290*/  FADD.FTZ R19, R11, R4 ;  /* 0x000000040b137221 */ /* 0x004fe20000010000 */
[----:B-1----:R-:W-:Y:S02]  /*32a0*/  IADD3 R9, -R2, 0xb, RZ ;  /* 0x0000000b02097810 */ /* 0x002fe40007ffe1ff */
[----:B------:R-:W-:Y:S01]  /*32b0*/  FADD.FTZ R45, R163, R20 ;  /* 0x00000014a32d7221 */ /* 0x000fe20000010000 */
[C---:B------:R-:W-:Y:S01]  /*32c0*/  FADD.FTZ R19, R158.reuse, R19 ;  /* 0x000000139e137221 */ /* 0x040fe20000010000 */
[----:B------:R-:W-:Y:S01]  /*32d0*/  F2FP.BF16.F32.PACK_AB R158, R158, R11 ;  /* 0x0000000b9e9e723e */ /* 0x000fe200000010ff */
[----:B------:R0:W-:Y:S06]  /*32e0*/  BAR.ARV R9, 0x100 ;  /* 0x000400090000751d */ /* 0x0001ec0000002000 */
[----:B------:R-:W-:Y:S01]  /*32f0*/  FADD.FTZ R20, R58, R45 ;  /* 0x0000002d3a147221 */ /* 0x000fe20000010000 */
[----:B---3--:R-:W-:Y:S01]  /*3300*/  FADD.FTZ R4, R160, R19 ;  /* 0x00000013a0047221 */ /* 0x008fe20000010000 */
[----:B------:R-:W1:Y:S01]  /*3310*/  MUFU.EX2 R22, R22 ;  /* 0x0000001600167308 */ /* 0x000e620000000800 */
[----:B------:R2:W-:Y:S01]  /*3320*/  @!P2 SYNCS.ARRIVE.TRANS64.RED.A1T0 RZ, [R3+URZ], RZ ;  /* 0x000000ff03ffa9a7 */ /* 0x0005e2000810043f */
[----:B------:R-:W-:Y:S01]  /*3330*/  FADD.FTZ R19, R165, R20 ;  /* 0x00000014a5137221 */ /* 0x000fe20000010000 */
[----:B------:R-:W-:-:S02]  /*3340*/  F2FP.BF16.F32.PACK_AB R163, R58, R163 ;  /* 0x000000a33aa3723e */ /* 0x000fc400000010ff */
[C---:B------:R-:W-:Y:S01]  /*3350*/  F2FP.BF16.F32.PACK_AB R165, R36.reuse, R165 ;  /* 0x000000a524a5723e */ /* 0x040fe200000010ff */
[----:B------:R-:W-:Y:S01]  /*3360*/  FADD.FTZ R20, R36, R19 ;  /* 0x0000001324147221 */ /* 0x000fe20000010000 */
[C---:B------:R-:W-:Y:S01]  /*3370*/  F2FP.BF16.F32.PACK_AB R160, R33.reuse, R160 ;  /* 0x000000a021a0723e */ /* 0x040fe200000010ff */
[----:B------:R-:W3:Y:S01]  /*3380*/  MUFU.EX2 R23, R23 ;  /* 0x0000001700177308 */ /* 0x000ee20000000800 */
[----:B--2---:R-:W-:-:S04]  /*3390*/  FADD.FTZ R3, R33, R4 ;  /* 0x0000000421037221 */ /* 0x004fc80000010000 */
[----:B------:R-:W-:Y:S01]  /*33a0*/  FADD.FTZ R4, R162, R3 ;  /* 0x00000003a2047221 */ /* 0x000fe20000010000 */
[----:B------:R-:W-:Y:S01]  /*33b0*/  FADD.FTZ R3, R37, R20 ;  /* 0x0000001425037221 */ /* 0x000fe20000010000 */
[C---:B------:R-:W-:Y:S01]  /*33c0*/  F2FP.BF16.F32.PACK_AB R162, R35.reuse, R162 ;  /* 0x000000a223a2723e */ /* 0x040fe200000010ff */
[----:B------:R-:W2:Y:S01]  /*33d0*/  MUFU.EX2 R24, R24 ;  /* 0x0000001800187308 */ /* 0x000ea20000000800 */
[----:B------:R-:W-:Y:S01]  /*33e0*/  FADD.FTZ R4, R35, R4 ;  /* 0x0000000423047221 */ /* 0x000fe20000010000 */
[----:B------:R-:W-:Y:S01]  /*33f0*/  FADD.FTZ R20, R38, R3 ;  /* 0x0000000326147221 */ /* 0x000fe20000010000 */
[C---:B-1----:R-:W-:Y:S02]  /*3400*/  F2FP.BF16.F32.PACK_AB R164, R22.reuse, R21 ;  /* 0x0000001516a4723e */ /* 0x042fe400000010ff */
[----:B------:R-:W-:Y:S01]  /*3410*/  FADD.FTZ R3, R21, R4 ;  /* 0x0000000415037221 */ /* 0x000fe20000010000 */
[----:B------:R-:W-:Y:S02]  /*3420*/  FADD.FTZ R19, R39, R20 ;  /* 0x0000001427137221 */ /* 0x000fe40000010000 */
[----:B------:R-:W1:Y:S01]  /*3430*/  MUFU.EX2 R25, R25 ;  /* 0x0000001900197308 */ /* 0x000e620000000800 */
[----:B------:R-:W-:Y:S01]  /*3440*/  FADD.FTZ R4, R22, R3 ;  /* 0x0000000316047221 */ /* 0x000fe20000010000 */
[----:B------:R-:W-:-:S03]  /*3450*/  FADD.FTZ R20, R40, R19 ;  /* 0x0000001328147221 */ /* 0x000fc60000010000 */
[----:B---3--:R-:W-:-:S03]  /*3460*/  FADD.FTZ R3, R23, R4 ;  /* 0x0000000417037221 */ /* 0x008fc60000010000 */
[----:B------:R-:W3:Y:S01]  /*3470*/  MUFU.EX2 R26, R26 ;  /* 0x0000001a001a7308 */ /* 0x000ee20000000800 */
[C---:B--2---:R-:W-:Y:S01]  /*3480*/  FADD.FTZ R4, R24.reuse, R3 ;  /* 0x0000000318047221 */ /* 0x044fe20000010000 */
[----:B------:R-:W-:-:S06]  /*3490*/  F2FP.BF16.F32.PACK_AB R166, R24, R23 ;  /* 0x0000001718a6723e */ /* 0x000fcc00000010ff */
[----:B------:R-:W2:Y:S01]  /*34a0*/  MUFU.EX2 R41, R41 ;  /* 0x0000002900297308 */ /* 0x000ea20000000800 */
[----:B-1----:R-:W-:-:S07]  /*34b0*/  FADD.FTZ R3, R25, R4 ;  /* 0x0000000419037221 */ /* 0x002fce0000010000 */
[----:B------:R-:W1:Y:S01]  /*34c0*/  MUFU.EX2 R27, R27 ;  /* 0x0000001b001b7308 */ /* 0x000e620000000800 */
[C---:B---3--:R-:W-:Y:S01]  /*34d0*/  FADD.FTZ R4, R26.reuse, R3 ;  /* 0x000000031a047221 */ /* 0x048fe20000010000 */
[----:B------:R-:W-:-:S06]  /*34e0*/  F2FP.BF16.F32.PACK_AB R168, R26, R25 ;  /* 0x000000191aa8723e */ /* 0x000fcc00000010ff */
[----:B------:R-:W3:Y:S01]  /*34f0*/  MUFU.EX2 R42, R42 ;  /* 0x0000002a002a7308 */ /* 0x000ee20000000800 */
[----:B--2---:R-:W-:-:S07]  /*3500*/  FADD.FTZ R19, R41, R20 ;  /* 0x0000001429137221 */ /* 0x004fce0000010000 */
[----:B------:R-:W2:Y:S01]  /*3510*/  MUFU.EX2 R28, R28 ;  /* 0x0000001c001c7308 */ /* 0x000ea20000000800 */
[----:B-1----:R-:W-:-:S07]  /*3520*/  FADD.FTZ R3, R27, R4 ;  /* 0x000000041b037221 */ /* 0x002fce0000010000 */
[----:B------:R-:W1:Y:S01]  /*3530*/  MUFU.EX2 R43, R43 ;  /* 0x0000002b002b7308 */ /* 0x000e620000000800 */
[C---:B---3--:R-:W-:Y:S01]  /*3540*/  FADD.FTZ R20, R42.reuse, R19 ;  /* 0x000000132a147221 */ /* 0x048fe20000010000 */
[----:B------:R-:W-:-:S06]  /*3550*/  F2FP.BF16.F32.PACK_AB R171, R42, R41 ;  /* 0x000000292aab723e */ /* 0x000fcc00000010ff */
[----:B------:R-:W3:Y:S01]  /*3560*/  MUFU.EX2 R29, R29 ;  /* 0x0000001d001d7308 */ /* 0x000ee20000000800 */
[C---:B--2---:R-:W-:Y:S01]  /*3570*/  FADD.FTZ R4, R28.reuse, R3 ;  /* 0x000000031c047221 */ /* 0x044fe20000010000 */
[----:B------:R-:W-:-:S06]  /*3580*/  F2FP.BF16.F32.PACK_AB R170, R28, R27 ;  /* 0x0000001b1caa723e */ /* 0x000fcc00000010ff */
[----:B------:R-:W2:Y:S01]  /*3590*/  MUFU.EX2 R44, R44 ;  /* 0x0000002c002c7308 */ /* 0x000ea20000000800 */
[----:B-1----:R-:W-:-:S07]  /*35a0*/  FADD.FTZ R19, R43, R20 ;  /* 0x000000142b137221 */ /* 0x002fce0000010000 */
[----:B------:R-:W1:Y:S01]  /*35b0*/  MUFU.EX2 R30, R30 ;  /* 0x0000001e001e7308 */ /* 0x000e620000000800 */
[----:B---3--:R-:W-:-:S07]  /*35c0*/  FADD.FTZ R13, R29, R4 ;  /* 0x000000041d0d7221 */ /* 0x008fce0000010000 */
[----:B------:R-:W3:Y:S01]  /*35d0*/  MUFU.EX2 R46, R46 ;  /* 0x0000002e002e7308 */ /* 0x000ee20000000800 */
[C---:B--2---:R-:W-:Y:S01]  /*35e0*/  FADD.FTZ R19, R44.reuse, R19 ;  /* 0x000000132c137221 */ /* 0x044fe20000010000 */
[----:B------:R-:W-:-:S06]  /*35f0*/  F2FP.BF16.F32.PACK_AB R173, R44, R43 ;  /* 0x0000002b2cad723e */ /* 0x000fcc00000010ff */
[----:B------:R-:W2:Y:S01]  /*3600*/  MUFU.EX2 R31, R31 ;  /* 0x0000001f001f7308 */ /* 0x000ea20000000800 */
[C---:B-1----:R-:W-:Y:S01]  /*3610*/  FADD.FTZ R4, R30.reuse, R13 ;  /* 0x0000000d1e047221 */ /* 0x042fe20000010000 */
[----:B------:R-:W-:-:S06]  /*3620*/  F2FP.BF16.F32.PACK_AB R172, R30, R29 ;  /* 0x0000001d1eac723e */ /* 0x000fcc00000010ff */
[----:B------:R-:W1:Y:S01]  /*3630*/  MUFU.EX2 R47, R47 ;  /* 0x0000002f002f7308 */ /* 0x000e620000000800 */
[----:B---3--:R-:W-:-:S07]  /*3640*/  FADD.FTZ R20, R46, R19 ;  /* 0x000000132e147221 */ /* 0x008fce0000010000 */
[----:B------:R-:W3:Y:S01]  /*3650*/  MUFU.EX2 R32, R32 ;  /* 0x0000002000207308 */ /* 0x000ee20000000800 */
[----:B--2---:R-:W-:Y:S01]  /*3660*/  FADD.FTZ R11, R31, R4 ;  /* 0x000000041f0b7221 */ /* 0x004fe20000010000 */
[C---:B-1----:R-:W-:Y:S01]  /*3670*/  FADD.FTZ R3, R47.reuse, R20 ;  /* 0x000000142f037221 */ /* 0x042fe20000010000 */
[----:B------:R-:W-:Y:S02]  /*3680*/  F2FP.BF16.F32.PACK_AB R175, R47, R46 ;  /* 0x0000002e2faf723e */ /* 0x000fe400000010ff */
[C---:B---3--:R-:W-:Y:S01]  /*3690*/  FADD.FTZ R4, R32.reuse, R11 ;  /* 0x0000000b20047221 */ /* 0x048fe20000010000 */
[----:B------:R-:W-:Y:S01]  /*36a0*/  F2FP.BF16.F32.PACK_AB R174, R32, R31 ;  /* 0x0000001f20ae723e */ /* 0x000fe200000010ff */
[----:B0-----:R-:W-:Y:S06]  /*36b0*/  @!P0 BRA `(.L_x_4236) ;  /* 0x0000000000048947 */ /* 0x001fec0003800000 */
[----:B------:R-:W-:Y:S01]  /*36c0*/  BPT.TRAP 0x1 ;  /* 0x000000040000795c */ /* 0x000fe20000300000 */
.L_x_4236:
[----:B------:R0:W1:Y:S01]  /*36d0*/  SYNCS.PHASECHK.TRANS64.TRYWAIT P3, [UR39+0x22850], R7 ;  /* 0x02285007ff0075a7 */ /* 0x0000620008060167 */
[----:B------:R-:W-:Y:S05]  /*36e0*/  @!P0 BRA `(.L_x_4237) ;  /* 0x0000000000048947 */ /* 0x000fea0003800000 */
[----:B------:R-:W-:Y:S01]  /*36f0*/  BPT.TRAP 0x1 ;  /* 0x000000040000795c */ /* 0x000fe20000300000 */
.L_x_4237:
[----:B-1----:R-:W-:Y:S05]  /*3700*/  @P3 BRA `(.L_x_4238) ;  /* 0x0000000000083947 */ /* 0x002fea0003800000 */
[----:B------:R-:W1:Y:S02]  /*3710*/  SYNCS.PHASECHK.TRANS64.TRYWAIT P3, [UR39+0x22850], R7 ;  /* 0x02285007ff0075a7 */ /* 0x000e640008060167 */
[----:B-1----:R-:W-:Y:S05]  /*3720*/  @!P3 BRA `(.L_x_4239) ;  /* 0x000000bc0058b947 */ /* 0x002fea0003800000 */
.L_x_4238:
[----:B------:R2:W-:Y:S01]  /*3730*/  BAR.SYNC.DEFER_BLOCKING R0, 0x100 ;  /* 0x000400000000751d */ /* 0x0005e20000010000 */
[----:B------:R-:W-:Y:S01]  /*3740*/  UIADD3 UR4, UR39, 0x400, URZ ;  /* 0x0000040027047890 */ /* 0x000fe2000fffe03f */
[----:B-1----:R-:W-:Y:S01]  /*3750*/  @!P2 VIADD R12, R12, 0x22860 ;  /* 0x000228600c0ca836 */ /* 0x002fe20000000000 */
[----:B------:R-:W-:Y:S02]  /*3760*/  UIADD3 UR41, UR41, -0x2, URZ ;  /* 0xfffffffe29297890 */ /* 0x000fe4000fffe03f */
[----:B------:R-:W-:Y:S01]  /*3770*/  USHF.R.U32.HI UR4, URZ, 0x4, UR4 ;  /* 0x000000043f047899 */ /* 0x000fe20008011604 */
[----:B------:R-:W-:Y:S01]  /*3780*/  UMOV UR15, 0x40000040 ;  /* 0x40000040000f7882 */ /* 0x000fe20000000000 */
[----:B------:R-:W-:Y:S02]  /*3790*/  @!P2 PRMT R12, RZ, 0x654, R12 ;  /* 0x00000654ff0ca816 */ /* 0x000fe4000000000c */
[----:B------:R-:W-:-:S04]  /*37a0*/  ULOP3.LUT UR4, UR4, 0x3fff, URZ, 0xc0, !UPT ;  /* 0x00003fff04047892 */ /* 0x000fc8000f8ec03f */
[----:B------:R-:W-:-:S04]  /*37b0*/  ULOP3.LUT UR24, UR4, 0x3000000, URZ, 0xfc, !UPT ;  /* 0x0300000004187892 */ /* 0x000fc8000f8efc3f */
        /* <DEDUP_REMOVED lines=34> */
[----:B------:R-:W1:Y:S02]  /*39e0*/  S2UR UR4, SR_CTAID.X ;  /* 0x00000000000479c3 */ /* 0x000e640000002500 */
[----:B-1----:R-:W-:-:S03]  /*39f0*/  USHF.L.U32 UR10, UR4, 0x7, URZ ;  /* 0x00000007040a7899 */ /* 0x002fc6000800063f */
[----:B------:R-:W-:Y:S02]  /*3a00*/  @UP0 ULDC UR4, c[0x0][0x44c] ;  /* 0x0001130000040ab9 */ /* 0x000fe40000000800 */
[----:B------:R-:W-:Y:S01]  /*3a10*/  UIMAD.WIDE.U32 UR4, UR10, UR4, URZ ;  /* 0x000000040a0472a5 */ /* 0x000fe2000f8e003f */
[----:B------:R-:W-:Y:S02]  /*3a20*/  WARPGROUP.DEPBAR.LE gsb0, 0x0 ;  /* 0x00008000000079c5 */ /* 0x000fe40000010000 */
[----:B------:R-:W-:-:S15]  /*3a30*/  WARPGROUP.ARRIVE ;  /* 0x00000000000079c5 */ /* 0x000fde0000000000 */
[----:B------:R-:W-:Y:S01]  /*3a40*/  HGMMA.64x256x16.F32.BF16 R24, R172, gdesc[UR12].tnspB, R24, gsb0 ;  /* 0x43e0000cac187df0 */ /* 0x000fe20008001818 */
[----:B------:R-:W-:Y:S02]  /*3a50*/  @UP0 ULDC UR14, c[0x0][0x450] ;  /* 0x00011400000e0ab9 */ /* 0x000fe40000000800 */
[----:B------:R-:W-:-:S04]  /*3a60*/  @UP0 USHF.R.U32.HI UR10, URZ, UR14, UR5 ;  /* 0x0000000e3f0a0299 */ /* 0x000fc80008011605 */
[----:B------:R-:W-:-:S04]  /*3a70*/  UIADD3 UR4, UR10, -UR11, UR40 ;  /* 0x8000000b0a047290 */ /* 0x000fc8000fffe028 */
[----:B------:R-:W-:-:S04]  /*3a80*/  UIMAD.WIDE UR4, UR4, 0x2aaaaaab, URZ ;  /* 0x2aaaaaab040478a5 */ /* 0x000fc8000f8e023f */
[----:B------:R-:W-:-:S04]  /*3a90*/  USHF.R.U32.HI UR4, URZ, 0x1f, UR5 ;  /* 0x0000001f3f047899 */ /* 0x000fc80008011605 */
[----:B------:R-:W-:-:S03]  /*3aa0*/  ULEA.HI.SX32 UR4, UR5, UR4, 0x1c ;  /* 0x0000000405047291 */ /* 0x000fc6000f8fe23f */
[----:B------:R-:W-:Y:S01]  /*3ab0*/  UMOV UR5, URZ ;  /* 0x0000003f00057c82 */ /* 0x000fe20008000000 */
[----:B------:R-:W-:-:S04]  /*3ac0*/  UISETP.LT.AND UP1, UPT, UR38, UR4, UPT ;  /* 0x000000042600728c */ /* 0x000fc8000bf21270 */
[----:B------:R-:W-:-:S03]  /*3ad0*/  USEL UR25, UR38, UR4, !UP1 ;  /* 0x0000000426197287 */ /* 0x000fc6000c800000 */
[----:B------:R-:W-:Y:S01]  /*3ae0*/  UMOV UR4, URZ ;  /* 0x0000003f00047c82 */ /* 0x000fe20008000000 */
[----:B------:R-:W-:-:S06]  /*3af0*/  UISETP.GE.AND UP1, UPT, UR41, UR25, UPT ;  /* 0x000000192900728c */ /* 0x000fcc000bf26270 */
[----:B------:R-:W-:Y:S01]  /*3b00*/  PLOP3.LUT P3, PT, PT, PT, UP1, 0x80, 0x0 ;  /* 0x000000000000781c */ /* 0x000fe20003f6f018 */
[----:B------:R-:W-:Y:S02]  /*3b10*/  WARPGROUP.DEPBAR.LE gsb0, 0x0 ;  /* 0x00008000000079c5 */ /* 0x000fe40000010000 */
[----:B------:R2:W-:Y:S10]  /*3b20*/  @!P2 SYNCS.ARRIVE.TRANS64.RED.A1T0 RZ, [R12+URZ], RZ ;  /* 0x000000ff0cffa9a7 */ /* 0x0005f4000810043f */
[----:B--2---:R-:W-:Y:S05]  /*3b30*/  @!P3 BRA `(.L_x_4240) ;  /* 0x000000280094b947 */ /* 0x004fea0003800000 */
[----:B------:R-:W-:Y:S01]  /*3b40*/  IMAD.MOV.U32 R11, RZ, RZ, R8 ;  /* 0x000000ffff0b7224 */ /* 0x000fe200078e0008 */
[----:B------:R-:W-:Y:S01]  /*3b50*/  MOV R12, R10 ;  /* 0x0000000a000c7202 */ /* 0x000fe20000000f00 */
[----:B------:R-:W-:Y:S01]  /*3b60*/  UMOV UR5, URZ ;  /* 0x0000003f00057c82 */ /* 0x000fe20008000000 */
[----:B------:R-:W-:Y:S01]  /*3b70*/  UMOV UR4, URZ ;  /* 0x0000003f00047c82 */ /* 0x000fe20008000000 */
[----:B------:R-:W-:Y:S01]  /*3b80*/  ULDC UR28, c[0x0][0x288] ;  /* 0x0000a200001c7ab9 */ /* 0x000fe20000000800 */
[----:B------:R-:W-:Y:S01]  /*3b90*/  ULDC UR27, c[0x0][0x2f0] ;  /* 0x0000bc00001b7ab9 */ /* 0x000fe20000000800 */
[----:B------:R-:W-:Y:S01]  /*3ba0*/  ULDC UR26, c[0x0][0x9d8] ;  /* 0x00027600001a7ab9 */ /* 0x000fe20000000800 */
[----:B------:R-:W-:-:S05]  /*3bb0*/  ULDC UR7, c[0x0][0x988] ;  /* 0x0002620000077ab9 */ /* 0x000fca0000000800 */
.L_x_4249:
[----:B------:R-:W-:-:S04]  /*3bc0*/  UIADD3 UR4, UR4, 0x1, URZ ;  /* 0x0000000104047890 */ /* 0x000fc8000fffe03f */
[----:B------:R-:W-:-:S04]  /*3bd0*/  UISETP.NE.AND UP1, UPT, UR4, 0x2, UPT ;  /* 0x000000020400788c */ /* 0x000fc8000bf25270 */
[----:B------:R-:W-:Y:S02]  /*3be0*/  USEL UR10, URZ, 0x1, UP1 ;  /* 0x000000013f0a7887 */ /* 0x000fe40008800000 */
[----:B------:R-:W-:Y:S02]  /*3bf0*/  USEL UR4, UR4, URZ, UP1 ;  /* 0x0000003f04047287 */ /* 0x000fe40008800000 */
[----:B------:R-:W-:Y:S01]  /*3c00*/  ULOP3.LUT UR5, UR5, UR10, URZ, 0x3c, !UPT ;  /* 0x0000000a05057292 */ /* 0x000fe2000f8e3c3f */
[----:B--2---:R-:W-:Y:S11]  /*3c10*/  @!P0 BRA `(.L_x_4241) ;  /* 0x0000000000048947 */ /* 0x004ff60003800000 */
[----:B------:R-:W-:Y:S01]  /*3c20*/  BPT.TRAP 0x1 ;  /* 0x000000040000795c */ /* 0x000fe20000300000 */
.L_x_4241:
[----:B------:R-:W-:Y:S01]  /*3c30*/  ULEA UR29, UR4, UR39, 0x3 ;  /* 0x00000027041d7291 */ /* 0x000fe2000f8e183f */
[----:B0-----:R-:W-:-:S05]  /*3c40*/  IMAD.U32 R7, RZ, RZ, UR5 ;  /* 0x00000005ff077e24 */ /* 0x001fca000f8e00ff */
[----:B------:R-:W-:-:S04]  /*3c50*/  SHF.L.U32 R7, R7, 0x1f, RZ ;  /* 0x0000001f07077819 */ /* 0x000fc800000006ff */
[----:B------:R0:W1:Y:S01]  /*3c60*/  SYNCS.PHASECHK.TRANS64.TRYWAIT P3, [UR29+0x22830], R7 ;  /* 0x02283007ff0075a7 */ /* 0x000062000806015d */
[----:B------:R-:W-:Y:S05]  /*3c70*/  @!P0 BRA `(.L_x_4242) ;  /* 0x0000000000048947 */ /* 0x000fea0003800000 */
[----:B------:R-:W-:Y:S01]  /*3c80*/  BPT.TRAP 0x1 ;  /* 0x000000040000795c */ /* 0x000fe20000300000 */
.L_x_4242:
[----:B-1----:R-:W-:Y:S05]  /*3c90*/  @P3 BRA `(.L_x_4243) ;  /* 0x0000000000083947 */ /* 0x002fea0003800000 */
[----:B------:R-:W1:Y:S02]  /*3ca0*/  SYNCS.PHASECHK.TRANS64.TRYWAIT P3, [UR29+0x22830], R7 ;  /* 0x02283007ff0075a7 */ /* 0x000e64000806015d */
[----:B-1----:R-:W-:Y:S05]  /*3cb0*/  @!P3 BRA `(.L_x_4244) ;  /* 0x000000b80008b947 */ /* 0x002fea0003800000 */
.L_x_4243:
[----:B------:R-:W-:Y:S01]  /*3cc0*/  UIMAD UR10, UR4, 0x300, UR6 ;  /* 0x00000300040a78a4 */ /* 0x000fe2000f8e0206 */
[----:B------:R-:W-:Y:S01]  /*3cd0*/  WARPGROUP.ARRIVE ;  /* 0x00000000000079c5 */ /* 0x000fe20000000000 */
[----:B------:R-:W-:Y:S01]  /*3ce0*/  UMOV UR11, 0x40000040 ;  /* 0x40000040000b7882 */ /* 0x000fe20000000000 */
[----:B------:R-:W-:Y:S01]  /*3cf0*/  UMOV UR15, 0x40000040 ;  /* 0x40000040000f7882 */ /* 0x000fe20000000000 */
[----:B------:R-:W-:Y:S01]  /*3d00*/  UIADD3 UR14, UR10, 0x2, URZ ;  /* 0x000000020a0e7890 */ /* 0x000fe2000fffe03f */
[----:B------:R-:W-:Y:S01]  /*3d10*/  IMAD.MOV.U32 R21, RZ, RZ, -0x2 ;  /* 0xfffffffeff157424 */ /* 0x000fe200078e00ff */
[----:B------:R-:W-:Y:S01]  /*3d20*/  UIADD3 UR18, UR10, 0x4, URZ ;  /* 0x000000040a127890 */ /* 0x000fe2000fffe03f */
[----:B------:R-:W-:Y:S01]  /*3d30*/  MOV R19, UR27 ;  /* 0x0000001b00137c02 */ /* 0x000fe20008000f00 */
[----:B------:R-:W-:Y:S01]  /*3d40*/  UMOV UR19, 0x40000040 ;  /* 0x4000004000137882 */ /* 0x000fe20000000000 */
[----:B------:R-:W-:Y:S01]  /*3d50*/  HGMMA.64x96x16.F32.BF16 R152, gdesc[UR8], RZ, !UPT, gsb0 ;  /* 0x01600000089879f0 */ /* 0x000fe2000c0018ff */
[----:B------:R-:W-:Y:S01]  /*3d60*/  UIADD3 UR22, UR10, 0x6, URZ ;  /* 0x000000060a167890 */ /* 0x000fe2000fffe03f */
[----:B------:R-:W-:-:S02]  /*3d70*/  UMOV UR23, 0x40000040 ;  /* 0x4000004000177882 */ /* 0x000fc40000000000 */
[----:B------:R-:W-:Y:S02]  /*3d80*/  @UP0 ULDC UR10, c[0x0][0x44c] ;  /* 0x00011300000a0ab9 */ /* 0x000fe40000000800 */
[----:B------:R-:W-:Y:S01]  /*3d90*/  @P1 IMAD.HI.U32 R13, R5, UR10, RZ ;  /* 0x0000000a050d1c27 */ /* 0x000fe2000f8e00ff */
[----:B------:R-:W-:Y:S01]  /*3da0*/  @UP0 ULDC UR10, c[0x0][0x450] ;  /* 0x00011400000a0ab9 */ /* 0x000fe20000000800 */
        /* <DEDUP_REMOVED lines=10> */
[----:B-1----:R-:W-:Y:S01]  /*3e50*/  FMUL.FTZ R8, R167, UR26 ;  /* 0x0000001aa7087c20 */ /* 0x002fe20008410000 */
[----:B------:R-:W-:Y:S01]  /*3e60*/  IMAD.MOV.U32 R167, RZ, RZ, R5 ;  /* 0x000000ffffa77224 */ /* 0x000fe200078e0005 */
[----:B------:R-:W-:Y:S01]  /*3e70*/  @P1 SHF.R.U32.HI R167, RZ, UR10, R13 ;  /* 0x0000000affa71c19 */ /* 0x000fe2000801160d */
[----:B------:R-:W-:Y:S01]  /*3e80*/  UMOV UR10, 0x1 ;  /* 0x00000001000a7882 */ /* 0x000fe20000000000 */
[----:B------:R-:W-:Y:S01]  /*3e90*/  FMUL.FTZ R154, R154, UR26 ;  /* 0x0000001a9a9a7c20 */ /* 0x000fe20008410000 */
[----:B------:R-:W-:Y:S01]  /*3ea0*/  UIMAD UR10, UR41, -0x60, UR10 ;  /* 0xffffffa0290a78a4 */ /* 0x000fe2000f8e020a */
[----:B------:R-:W-:Y:S01]  /*3eb0*/  FMUL.FTZ R155, R155, UR26 ;  /* 0x0000001a9b9b7c20 */ /* 0x000fe20008410000 */
[----:B------:R-:W1:Y:S01]  /*3ec0*/  SHFL.IDX PT, R13, R167, 0x1, 0x1c1f ;  /* 0x003c1f00a70d7f89 */ /* 0x000e6200000e0000 */
[----:B------:R2:W-:Y:S01]  /*3ed0*/  MUFU.TANH R18, R8 ;  /* 0x0000000800127308 */ /* 0x0005e20000002400 */
        /* <DEDUP_REMOVED lines=8> */
[----:B--2---:R-:W-:-:S02]  /*3f60*/  IMAD R8, R6, R21, UR10 ;  /* 0x0000000a06087e24 */ /* 0x004fc4000f8e0215 */
[----:B------:R-:W-:Y:S01]  /*3f70*/  FMUL.FTZ R200, R160, UR26 ;  /* 0x0000001aa0c87c20 */ /* 0x000fe20008410000 */
[----:B------:R-:W-:Y:S01]  /*3f80*/  FMUL.FTZ R160, R161, UR26 ;  /* 0x0000001aa1a07c20 */ /* 0x000fe20008410000 */
[----:B------:R-:W-:Y:S01]  /*3f90*/  FMUL.FTZ R15, R165, UR26 ;  /* 0x0000001aa50f7c20 */ /* 0x000fe20008410000 */
[----:B------:R-:W-:Y:S02]  /*3fa0*/  IMAD R8, R19, UR36, R8 ;  /* 0x0000002413087c24 */ /* 0x000fe4000f8e0208 */
        /* <DEDUP_REMOVED lines=9> */
[----:B-1----:R-:W-:Y:S01]  /*4040*/  IADD3 R156, R13, -UR28, R8 ;  /* 0x8000001c0d9c7c10 */ /* 0x002fe2000fffe008 */
[----:B------:R-:W1:Y:S01]  /*4050*/  MUFU.TANH R158, R158 ;  /* 0x0000009e009e7308 */ /* 0x000e620000002400 */
[----:B------:R-:W-:Y:S01]  /*4060*/  FMUL.FTZ R183, R183, UR26 ;  /* 0x0000001ab7b77c20 */ /* 0x000fe20008410000 */
[----:B------:R-:W-:Y:S01]  /*4070*/  FMUL.FTZ R186, R186, UR26 ;  /* 0x0000001ababa7c20 */ /* 0x000fe20008410000 */
[C---:B------:R-:W-:Y:S01]  /*4080*/  ISETP.GT.AND P3, PT, R156.reuse, RZ, PT ;  /* 0x000000ff9c00720c */ /* 0x040fe20003f64270 */
[----:B------:R-:W-:Y:S01]  /*4090*/  FMUL.FTZ R187, R187, UR26 ;  /* 0x0000001abbbb7c20 */ /* 0x000fe20008410000 */
[----:B------:R-:W-:Y:S01]  /*40a0*/  ISETP.GT.AND P4, PT, R156, 0x1, PT ;  /* 0x000000019c00780c */ /* 0x000fe20003f84270 */
[----:B------:R-:W-:Y:S01]  /*40b0*/  FMUL.FTZ R190, R190, UR26 ;  /* 0x0000001abebe7c20 */ /* 0x000fe20008410000 */
[----:B---3--:R-:W-:Y:S01]  /*40c0*/  FSEL R168, R154, -INF , P3 ;  /* 0xff8000009aa87808 */ /* 0x008fe20001800000 */
[----:B------:R-:W2:Y:S01]  /*40d0*/  MUFU.TANH R159, R159 ;  /* 0x0000009f009f7308 */ /* 0x000ea20000002400 */
[----:B------:R-:W-:Y:S01]  /*40e0*/  ISETP.GT.AND P3, PT, R156, 0x8, PT ;  /* 0x000000089c00780c */ /* 0x000fe20003f64270 */
[----:B------:R-:W-:Y:S01]  /*40f0*/  FMUL.FTZ R191, R191, UR26 ;  /* 0x0000001abfbf7c20 */ /* 0x000fe20008410000 */
[----:B------:R-:W-:Y:S01]  /*4100*/  FMNMX.FTZ R13, R168, R11, !PT ;  /* 0x0000000ba80d7209 */ /* 0x000fe20007810000 */
[----:B------:R-:W-:Y:S01]  /*4110*/  FMUL.FTZ R202, R152, UR26 ;  /* 0x0000001a98ca7c20 */ /* 0x000fe20008410000 */
[----:B------:R-:W-:Y:S01]  /*4120*/  FMUL.FTZ R194, R194, UR26 ;  /* 0x0000001ac2c27c20 */ /* 0x000fe20008410000 */
[----:B------:R-:W-:Y:S01]  /*4130*/  FMUL.FTZ R195, R195, UR26 ;  /* 0x0000001ac3c37c20 */ /* 0x000fe20008410000 */
[----:B------:R-:W-:Y:S01]  /*4140*/  FMUL.FTZ R204, R153, UR26 ;  /* 0x0000001a99cc7c20 */ /* 0x000fe20008410000 */
[----:B------:R-:W3:Y:S01]  /*4150*/  MUFU.TANH R16, R162 ;  /* 0x000000a200107308 */ /* 0x000ee20000002400 */
[----:B-1----:R-:W-:Y:S01]  /*4160*/  FSEL R165, R158, -INF , P3 ;  /* 0xff8000009ea57808 */ /* 0x002fe20001800000 */
[----:B------:R-:W-:Y:S01]  /*4170*/  FMUL.FTZ R198, R198, UR26 ;  /* 0x0000001ac6c67c20 */ /* 0x000fe20008410000 */
[----:B------:R-:W-:Y:S01]  /*4180*/  ISETP.GT.AND P3, PT, R156, 0x10, PT ;  /* 0x000000109c00780c */ /* 0x000fe20003f64270 */
[----:B------:R-:W-:Y:S01]  /*4190*/  FMUL.FTZ R199, R199, UR26 ;  /* 0x0000001ac7c77c20 */ /* 0x000fe20008410000 */
[----:B------:R-:W-:Y:S01]  /*41a0*/  FMUL.FTZ R201, R157, UR26 ;  /* 0x0000001a9dc97c20 */ /* 0x000fe20008410000 */
[----:B------:R-:W-:-:S02]  /*41b0*/  FMUL.FTZ R10, R169, UR26 ;  /* 0x0000001aa90a7c20 */ /* 0x000fc40008410000 */
[----:B------:R-:W1:Y:S08]  /*41c0*/  MUFU.TANH R163, R163 ;  /* 0x000000a300a37308 */ /* 0x000e700000002400 */
[----:B------:R4:W5:Y:S08]  /*41d0*/  MUFU.TANH R161, R166 ;  /* 0x000000a600a17308 */ /* 0x0009700000002400 */
[----:B------:R-:W0:Y:S01]  /*41e0*/  MUFU.TANH R170, R170 ;  /* 0x000000aa00aa7308 */ /* 0x000e220000002400 */
[----:B----4-:R-:W-:-:S02]  /*41f0*/  FSEL R166, R155, -INF , P4 ;  /* 0xff8000009ba67808 */ /* 0x010fc40002000000 */
[----:B------:R-:W-:Y:S02]  /*4200*/  ISETP.GT.AND P4, PT, R156, 0x9, PT ;  /* 0x000000099c00780c */ /* 0x000fe40003f84270 */
[----:B------:R-:W-:Y:S02]  /*4210*/  FMNMX.FTZ R14, R166, R13, !PT ;  /* 0x0000000da60e7209 */ /* 0x000fe40007810000 */
[----:B--2---:R-:W-:Y:S01]  /*4220*/  FSEL R162, R159, -INF , P4 ;  /* 0xff8000009fa27808 */ /* 0x004fe20002000000 */
[----:B------:R-:W2:Y:S01]  /*4230*/  MUFU.TANH R171, R171 ;  /* 0x000000ab00ab7308 */ /* 0x000ea20000002400 */
[----:B------:R-:W-:Y:S02]  /*4240*/  FMNMX.FTZ R13, R165, R14, !PT ;  /* 0x0000000ea50d7209 */ /* 0x000fe40007810000 */
[----:B------:R-:W-:Y:S02]  /*4250*/  ISETP.GT.AND P4, PT, R156, 0x11, PT ;  /* 0x000000119c00780c */ /* 0x000fe40003f84270 */
[----:B---3--:R-:W-:-:S02]  /*4260*/  FSEL R159, R16, -INF , P3 ;  /* 0xff800000109f7808 */ /* 0x008fc40001800000 */
[----:B------:R-:W-:Y:S01]  /*4270*/  FMNMX.FTZ R14, R162, R13, !PT ;  /* 0x0000000da20e7209 */ /* 0x000fe20007810000 */
[----:B------:R-:W3:Y:S01]  /*4280*/  MUFU.TANH R174, R174 ;  /* 0x000000ae00ae7308 */ /* 0x000ee20000002400 */
[C---:B------:R-:W-:Y:S02]  /*4290*/  ISETP.GT.AND P3, PT, R156.reuse, 0x18, PT ;  /* 0x000000189c00780c */ /* 0x040fe40003f64270 */
[----:B-1----:R-:W-:Y:S02]  /*42a0*/  FSEL R164, R163, -INF , P4 ;  /* 0xff800000a3a47808 */ /* 0x002fe40002000000 */
[----:B------:R-:W-:Y:S02]  /*42b0*/  FMNMX.FTZ R13, R159, R14, !PT ;  /* 0x0000000e9f0d7209 */ /* 0x000fe40007810000 */
[----:B------:R-:W-:Y:S01]  /*42c0*/  ISETP.GT.AND P4, PT, R156, 0x19, PT ;  /* 0x000000199c00780c */ /* 0x000fe20003f84270 */
[----:B------:R-:W1:Y:S01]  /*42d0*/  MUFU.TANH R175, R175 ;  /* 0x000000af00af7308 */ /* 0x000e620000002400 */
[----:B-----5:R-:W-:-:S02]  /*42e0*/  FSEL R161, R161, -INF , P3 ;  /* 0xff800000a1a17808 */ /* 0x020fc40001800000 */
[----:B------:R-:W-:Y:S02]  /*42f0*/  FMNMX.FTZ R14, R164, R13, !PT ;  /* 0x0000000da40e7209 */ /* 0x000fe40007810000 */
[----:B------:R-:W-:Y:S02]  /*4300*/  ISETP.GT.AND P3, PT, R156, 0x20, PT ;  /* 0x000000209c00780c */ /* 0x000fe40003f64270 */
[----:B------:R-:W-:Y:S01]  /*4310*/  FSEL R163, R18, -INF , P4 ;  /* 0xff80000012a37808 */ /* 0x000fe20002000000 */
[----:B------:R-:W4:Y:S01]  /*4320*/  MUFU.TANH R178, R178 ;  /* 0x000000b200b27308 */ /* 0x000f220000002400 */
[----:B------:R-:W-:Y:S02]  /*4330*/  FMNMX.FTZ R14, R161, R14, !PT ;  /* 0x0000000ea10e7209 */ /* 0x000fe40007810000 */
[----:B------:R-:W-:Y:S02]  /*4340*/  ISETP.GT.AND P4, PT, R156, 0x21, PT ;  /* 0x000000219c00780c */ /* 0x000fe40003f84270 */
[----:B0-----:R-:W-:Y:S01]  /*4350*/  FSEL R16, R170, -INF , P3 ;  /* 0xff800000aa107808 */ /* 0x001fe20001800000 */
[----:B------:R-:W-:Y:S01]  /*4360*/  FMUL.FTZ R170, R172, UR26 ;  /* 0x0000001aacaa7c20 */ /* 0x000fe20008410000 */
[----:B------:R-:W-:Y:S01]  /*4370*/  FMNMX.FTZ R19, R163, R14, !PT ;  /* 0x0000000ea3137209 */ /* 0x000fe20007810000 */
[----:B------:R0:W5:Y:S01]  /*4380*/  MUFU.TANH R20, R179 ;  /* 0x000000b300147308 */ /* 0x0001620000002400 */
[----:B------:R-:W-:-:S02]  /*4390*/  ISETP.GT.AND P3, PT, R156, 0x28, PT ;  /* 0x000000289c00780c */ /* 0x000fc40003f64270 */
[----:B--2---:R-:W-:Y:S02]  /*43a0*/  FSEL R13, R171, -INF , P4 ;  /* 0xff800000ab0d7808 */ /* 0x004fe40002000000 */
[----:B------:R-:W-:Y:S02]  /*43b0*/  FMNMX.FTZ R18, R16, R19, !PT ;  /* 0x0000001310127209 */ /* 0x000fe40007810000 */
[----:B------:R-:W-:Y:S01]  /*43c0*/  ISETP.GT.AND P4, PT, R156, 0x29, PT ;  /* 0x000000299c00780c */ /* 0x000fe20003f84270 */
[----:B------:R-:W2:Y:S01]  /*43d0*/  MUFU.TANH R182, R182 ;  /* 0x000000b600b67308 */ /* 0x000ea20000002400 */
[----:B---3--:R-:W-:Y:S01]  /*43e0*/  FSEL R14, R174, -INF , P3 ;  /* 0xff800000ae0e7808 */ /* 0x008fe20001800000 */
[----:B0-----:R-:W-:Y:S01]  /*43f0*/  FMUL.FTZ R179, R188, UR26 ;  /* 0x0000001abcb37c20 */ /* 0x001fe20008410000 */
[----:B------:R-:W-:Y:S01]  /*4400*/  FMNMX.FTZ R19, R13, R18, !PT ;  /* 0x000000120d137209 */ /* 0x000fe20007810000 */
[----:B------:R-:W-:Y:S01]  /*4410*/  FMUL.FTZ R174, R173, UR26 ;  /* 0x0000001aadae7c20 */ /* 0x000fe20008410000 */
[----:B------:R-:W-:Y:S01]  /*4420*/  ISETP.GT.AND P3, PT, R156, 0x30, PT ;  /* 0x000000309c00780c */ /* 0x000fe20003f64270 */
[----:B------:R-:W-:Y:S01]  /*4430*/  FMUL.FTZ R173, R176, UR26 ;  /* 0x0000001ab0ad7c20 */ /* 0x000fe20008410000 */
[----:B-1----:R-:W-:Y:S01]  /*4440*/  FSEL R18, R175, -INF , P4 ;  /* 0xff800000af127808 */ /* 0x002fe20002000000 */
[----:B------:R-:W0:Y:S01]  /*4450*/  MUFU.TANH R183, R183 ;  /* 0x000000b700b77308 */ /* 0x000e220000002400 */
[----:B------:R-:W-:Y:S01]  /*4460*/  FMNMX.FTZ R21, R14, R19, !PT ;  /* 0x000000130e157209 */ /* 0x000fe20007810000 */
[----:B------:R-:W-:Y:S01]  /*4470*/  FMUL.FTZ R176, R177, UR26 ;  /* 0x0000001ab1b07c20 */ /* 0x000fe20008410000 */
[----:B------:R-:W-:Y:S01]  /*4480*/  ISETP.GT.AND P4, PT, R156, 0x31, PT ;  /* 0x000000319c00780c */ /* 0x000fe20003f84270 */
[----:B------:R-:W-:Y:S01]  /*4490*/  FMUL.FTZ R175, R180, UR26 ;  /* 0x0000001ab4af7c20 */ /* 0x000fe20008410000 */
[----:B----4-:R-:W-:Y:S01]  /*44a0*/  FSEL R19, R178, -INF , P3 ;  /* 0xff800000b2137808 */ /* 0x010fe20001800000 */
[----:B------:R-:W-:Y:S01]  /*44b0*/  FMUL.FTZ R177, R181, UR26 ;  /* 0x0000001ab5b17c20 */ /* 0x000fe20008410000 */
[----:B------:R-:W-:Y:S01]  /*44c0*/  FMNMX.FTZ R22, R18, R21, !PT ;  /* 0x0000001512167209 */ /* 0x000fe20007810000 */
[----:B------:R-:W1:Y:S01]  /*44d0*/  MUFU.TANH R186, R186 ;  /* 0x000000ba00ba7308 */ /* 0x000e620000002400 */
[----:B------:R-:W-:Y:S01]  /*44e0*/  ISETP.GT.AND P3, PT, R156, 0x38, PT ;  /* 0x000000389c00780c */ /* 0x000fe20003f64270 */
[----:B------:R-:W-:Y:S01]  /*44f0*/  FMUL.FTZ R178, R184, UR26 ;  /* 0x0000001ab8b27c20 */ /* 0x000fe20008410000 */
[----:B-----5:R-:W-:Y:S01]  /*4500*/  FSEL R20, R20, -INF , P4 ;  /* 0xff80000014147808 */ /* 0x020fe20002000000 */
[----:B------:R-:W-:Y:S01]  /*4510*/  FMUL.FTZ R180, R185, UR26 ;  /* 0x0000001ab9b47c20 */ /* 0x000fe20008410000 */
[----:B------:R-:W-:Y:S01]  /*4520*/  FMNMX.FTZ R23, R19, R22, !PT ;  /* 0x0000001613177209 */ /* 0x000fe20007810000 */
[----:B------:R-:W-:Y:S01]  /*4530*/  FMUL.FTZ R181, R192, UR26 ;  /* 0x0000001ac0b57c20 */ /* 0x000fe20008410000 */
[----:B------:R-:W-:Y:S01]  /*4540*/  ISETP.GT.AND P4, PT, R156, 0x39, PT ;  /* 0x000000399c00780c */ /* 0x000fe20003f84270 */
[----:B------:R-:W3:Y:S01]  /*4550*/  MUFU.TANH R187, R187 ;  /* 0x000000bb00bb7308 */ /* 0x000ee20000002400 */
[----:B--2---:R-:W-:Y:S01]  /*4560*/  FSEL R21, R182, -INF , P3 ;  /* 0xff800000b6157808 */ /* 0x004fe20001800000 */
[----:B------:R-:W-:Y:S01]  /*4570*/  FMUL.FTZ R182, R189, UR26 ;  /* 0x0000001abdb67c20 */ /* 0x000fe20008410000 */
[----:B------:R-:W-:Y:S01]  /*4580*/  FMNMX.FTZ R152, R20, R23, !PT ;  /* 0x0000001714987209 */ /* 0x000fe20007810000 */
[----:B------:R-:W-:Y:S01]  /*4590*/  FMUL.FTZ R184, R193, UR26 ;  /* 0x0000001ac1b87c20 */ /* 0x000fe20008410000 */
[----:B------:R-:W-:Y:S01]  /*45a0*/  ISETP.GT.AND P3, PT, R156, 0x40, PT ;  /* 0x000000409c00780c */ /* 0x000fe20003f64270 */
[----:B------:R-:W-:Y:S01]  /*45b0*/  FMUL.FTZ R185, R196, UR26 ;  /* 0x0000001ac4b97c20 */ /* 0x000fe20008410000 */
[----:B0-----:R-:W-:Y:S01]  /*45c0*/  FSEL R22, R183, -INF , P4 ;  /* 0xff800000b7167808 */ /* 0x001fe20002000000 */
[----:B------:R-:W0:Y:S01]  /*45d0*/  MUFU.TANH R190, R190 ;  /* 0x000000be00be7308 */ /* 0x000e220000002400 */
[----:B------:R-:W-:Y:S01]  /*45e0*/  FMNMX.FTZ R23, R21, R152, !PT ;  /* 0x0000009815177209 */ /* 0x000fe20007810000 */
[----:B------:R-:W2:Y:S01]  /*45f0*/  SHFL.IDX PT, R183, R167, RZ, 0x1c1f ;  /* 0x001c1fffa7b77589 */ /* 0x000ea200000e0000 */
[----:B------:R-:W-:-:S02]  /*4600*/  ISETP.GT.AND P4, PT, R156, 0x41, PT ;  /* 0x000000419c00780c */ /* 0x000fc40003f84270 */
[----:B-1----:R-:W-:Y:S01]  /*4610*/  FSEL R152, R186, -INF , P3 ;  /* 0xff800000ba987808 */ /* 0x002fe20001800000 */
[----:B------:R-:W-:Y:S01]  /*4620*/  FMUL.FTZ R186, R197, UR26 ;  /* 0x0000001ac5ba7c20 */ /* 0x000fe20008410000 */
[----:B------:R-:W-:Y:S01]  /*4630*/  FMNMX.FTZ R153, R22, R23, !PT ;  /* 0x0000001716997209 */ /* 0x000fe20007810000 */
[----:B------:R-:W1:Y:S01]  /*4640*/  MUFU.TANH R191, R191 ;  /* 0x000000bf00bf7308 */ /* 0x000e620000002400 */
[----:B------:R-:W-:Y:S02]  /*4650*/  ISETP.GT.AND P3, PT, R156, 0x48, PT ;  /* 0x000000489c00780c */ /* 0x000fe40003f64270 */
[----:B---3--:R-:W-:Y:S02]  /*4660*/  FSEL R23, R187, -INF , P4 ;  /* 0xff800000bb177808 */ /* 0x008fe40002000000 */
[----:B------:R-:W-:Y:S02]  /*4670*/  FMNMX.FTZ R154, R152, R153, !PT ;  /* 0x00000099989a7209 */ /* 0x000fe40007810000 */
[----:B------:R-:W-:Y:S01]  /*4680*/  ISETP.GT.AND P4, PT, R156, 0x49, PT ;  /* 0x000000499c00780c */ /* 0x000fe20003f84270 */
[----:B------:R-:W3:Y:S01]  /*4690*/  MUFU.TANH R155, R194 ;  /* 0x000000c2009b7308 */ /* 0x000ee20000002400 */
[----:B0-----:R-:W-:-:S02]  /*46a0*/  FSEL R153, R190, -INF , P3 ;  /* 0xff800000be997808 */ /* 0x001fc40001800000 */
[----:B------:R-:W-:Y:S02]  /*46b0*/  FMNMX.FTZ R158, R23, R154, !PT ;  /* 0x0000009a179e7209 */ /* 0x000fe40007810000 */
[C---:B------:R-:W-:Y:S02]  /*46c0*/  ISETP.GT.AND P3, PT, R156.reuse, 0x50, PT ;  /* 0x000000509c00780c */ /* 0x040fe40003f64270 */
[----:B------:R-:W-:Y:S01]  /*46d0*/  FMNMX.FTZ R157, R153, R158, !PT ;  /* 0x0000009e999d7209 */ /* 0x000fe20007810000 */
[----:B------:R-:W0:Y:S01]  /*46e0*/  MUFU.TANH R195, R195 ;  /* 0x000000c300c37308 */ /* 0x000e220000002400 */
[----:B-1----:R-:W-:Y:S02]  /*46f0*/  FSEL R154, R191, -INF , P4 ;  /* 0xff800000bf9a7808 */ /* 0x002fe40002000000 */
[----:B------:R-:W-:Y:S02]  /*4700*/  ISETP.GT.AND P4, PT, R156, 0x51, PT ;  /* 0x000000519c00780c */ /* 0x000fe40003f84270 */
[----:B------:R-:W-:-:S02]  /*4710*/  FMNMX.FTZ R172, R154, R157, !PT ;  /* 0x0000009d9aac7209 */ /* 0x000fc40007810000 */
[----:B--2---:R-:W-:Y:S01]  /*4720*/  IADD3 R183, R183, -UR28, R8 ;  /* 0x8000001cb7b77c10 */ /* 0x004fe2000fffe008 */
[----:B------:R-:W1:Y:S01]  /*4730*/  MUFU.TANH R198, R198 ;  /* 0x000000c600c67308 */ /* 0x000e620000002400 */
[----:B---3--:R-:W-:Y:S02]  /*4740*/  FSEL R155, R155, -INF , P3 ;  /* 0xff8000009b9b7808 */ /* 0x008fe40001800000 */
[----:B------:R-:W-:Y:S02]  /*4750*/  ISETP.GT.AND P3, PT, R156, 0x58, PT ;  /* 0x000000589c00780c */ /* 0x000fe40003f64270 */
[----:B------:R-:W-:Y:S02]  /*4760*/  FMNMX.FTZ R157, R155, R172, !PT ;  /* 0x000000ac9b9d7209 */ /* 0x000fe40007810000 */
[----:B------:R-:W-:Y:S01]  /*4770*/  ISETP.GT.AND P6, PT, R183, 0x1, PT ;  /* 0x00000001b700780c */ /* 0x000fe20003fc4270 */
[----:B------:R-:W2:Y:S01]  /*4780*/  MUFU.TANH R199, R199 ;  /* 0x000000c700c77308 */ /* 0x000ea20000002400 */
[----:B0-----:R-:W-:-:S02]  /*4790*/  FSEL R158, R195, -INF , P4 ;  /* 0xff800000c39e7808 */ /* 0x001fc40002000000 */
[----:B------:R-:W-:Y:S02]  /*47a0*/  ISETP.GT.AND P4, PT, R156, 0x59, PT ;  /* 0x000000599c00780c */ /* 0x000fe40003f84270 */
[----:B------:R-:W-:Y:S02]  /*47b0*/  FMNMX.FTZ R169, R158, R157, !PT ;  /* 0x0000009d9ea97209 */ /* 0x000fe40007810000 */
[C---:B------:R-:W-:Y:S01]  /*47c0*/  ISETP.GT.AND P5, PT, R183.reuse, 0x8, PT ;  /* 0x00000008b700780c */ /* 0x040fe20003fa4270 */
[----:B------:R-:W0:Y:S01]  /*47d0*/  MUFU.TANH R202, R202 ;  /* 0x000000ca00ca7308 */ /* 0x000e220000002400 */
[----:B-1----:R-:W-:Y:S02]  /*47e0*/  FSEL R156, R198, -INF , P3 ;  /* 0xff800000c69c7808 */ /* 0x002fe40001800000 */
[----:B------:R-:W-:Y:S02]  /*47f0*/  ISETP.GT.AND P3, PT, R183, RZ, PT ;  /* 0x000000ffb700720c */ /* 0x000fe40003f64270 */
[----:B------:R-:W-:-:S03]  /*4800*/  FMNMX.FTZ R172, R156, R169, !PT ;  /* 0x000000a99cac7209 */ /* 0x000fc60007810000 */
[----:B------:R-:W1:Y:S01]  /*4810*/  MUFU.TANH R204, R204 ;  /* 0x000000cc00cc7308 */ /* 0x000e620000002400 */
[----:B--2---:R-:W-:Y:S02]  /*4820*/  FSEL R157, R199, -INF , P4 ;  /* 0xff800000c79d7808 */ /* 0x004fe40002000000 */
[----:B------:R-:W-:Y:S02]  /*4830*/  ISETP.GT.AND P4, PT, R183, 0x9, PT ;  /* 0x00000009b700780c */ /* 0x000fe40003f84270 */
[----:B------:R-:W-:-:S03]  /*4840*/  FMNMX.FTZ R172, R157, R172, !PT ;  /* 0x000000ac9dac7209 */ /* 0x000fc60007810000 */
[----:B------:R-:W2:Y:S01]  /*4850*/  MUFU.TANH R203, R203 ;  /* 0x000000cb00cb7308 */ /* 0x000ea20000002400 */
[----:B0-----:R-:W-:Y:S01]  /*4860*/  FSEL R167, R202, -INF , P3 ;  /* 0xff800000caa77808 */ /* 0x001fe20001800000 */
[----:B------:R-:W0:Y:S01]  /*4870*/  SHFL.BFLY PT, R169, R172, 0x2, 0x1f ;  /* 0x0c401f00aca97f89 */ /* 0x000e2200000e0000 */
[----:B------:R-:W-:-:S05]  /*4880*/  ISETP.GT.AND P3, PT, R183, 0x10, PT ;  /* 0x00000010b700780c */ /* 0x000fca0003f64270 */
[----:B------:R-:W3:Y:S01]  /*4890*/  MUFU.TANH R201, R201 ;  /* 0x000000c900c97308 */ /* 0x000ee20000002400 */
[----:B-1----:R-:W-:-:S07]  /*48a0*/  FSEL R204, R204, -INF , P6 ;  /* 0xff800000cccc7808 */ /* 0x002fce0003000000 */
[----:B------:R-:W1:Y:S01]  /*48b0*/  MUFU.TANH R200, R200 ;  /* 0x000000c800c87308 */ /* 0x000e620000002400 */
[----:B--2---:R-:W-:-:S07]  /*48c0*/  FSEL R203, R203, -INF , P5 ;  /* 0xff800000cbcb7808 */ /* 0x004fce0002800000 */
[----:B------:R-:W2:Y:S01]  /*48d0*/  MUFU.TANH R160, R160 ;  /* 0x000000a000a07308 */ /* 0x000ea20000002400 */
[----:B---3--:R-:W-:Y:S02]  /*48e0*/  FSEL R201, R201, -INF , P4 ;  /* 0xff800000c9c97808 */ /* 0x008fe40002000000 */
[----:B0-----:R-:W-:Y:S02]  /*48f0*/  FMNMX.FTZ R169, R172, R169, !PT ;  /* 0x000000a9aca97209 */ /* 0x001fe40007810000 */
[----:B------:R-:W-:-:S03]  /*4900*/  ISETP.GT.AND P4, PT, R183, 0x11, PT ;  /* 0x00000011b700780c */ /* 0x000fc60003f84270 */
[----:B------:R-:W0:Y:S01]  /*4910*/  SHFL.BFLY PT, R172, R169, 0x1, 0x1f ;  /* 0x0c201f00a9ac7f89 */ /* 0x000e2200000e0000 */
[----:B------:R-:W3:Y:S01]  /*4920*/  MUFU.TANH R17, R17 ;  /* 0x0000001100117308 */ /* 0x000ee20000002400 */
[----:B-1----:R-:W-:Y:S02]  /*4930*/  FSEL R200, R200, -INF , P3 ;  /* 0xff800000c8c87808 */ /* 0x002fe40001800000 */
[----:B------:R-:W-:-:S05]  /*4940*/  ISETP.GT.AND P3, PT, R183, 0x18, PT ;  /* 0x00000018b700780c */ /* 0x000fca0003f64270 */
[----:B------:R-:W1:Y:S08]  /*4950*/  MUFU.TANH R15, R15 ;  /* 0x0000000f000f7308 */ /* 0x000e700000002400 */
[----:B------:R-:W4:Y:S01]  /*4960*/  MUFU.TANH R9, R9 ;  /* 0x0000000900097308 */ /* 0x000f220000002400 */
[----:B0-----:R-:W-:-:S07]  /*4970*/  FMNMX.FTZ R8, R169, R172, !PT ;  /* 0x000000aca9087209 */ /* 0x001fce0007810000 */
[----:B------:R-:W-:Y:S01]  /*4980*/  MUFU.TANH R10, R10 ;  /* 0x0000000a000a7308 */ /* 0x000fe20000002400 */
[----:B------:R-:W-:Y:S02]  /*4990*/  FMNMX.FTZ R169, R167, R12, !PT ;  /* 0x0000000ca7a97209 */ /* 0x000fe40007810000 */
[C---:B------:R-:W-:Y:S01]  /*49a0*/  FSETP.NEU.FTZ.AND P6, PT, R8.reuse, -INF , PT ;  /* 0xff8000000800780b */ /* 0x040fe20003fdd000 */
[----:B------:R-:W-:Y:S01]  /*49b0*/  FMUL.FTZ R171, R8, UR7 ;  /* 0x0000000708ab7c20 */ /* 0x000fe20008410000 */
[----:B------:R-:W-:Y:S02]  /*49c0*/  FMNMX.FTZ R172, R204, R169, !PT ;  /* 0x000000a9ccac7209 */ /* 0x000fe40007810000 */
[----:B------:R-:W-:Y:S01]  /*49d0*/  FSEL R192, R8, RZ, P6 ;  /* 0x000000ff08c07208 */ /* 0x000fe20003000000 */
[----:B------:R-:W0:Y:S01]  /*49e0*/  MUFU.TANH R170, R170 ;  /* 0x000000aa00aa7308 */ /* 0x000e220000002400 */
[----:B------:R-:W-:Y:S02]  /*49f0*/  FMNMX.FTZ R172, R203, R172, !PT ;  /* 0x000000accbac7209 */ /* 0x000fe40007810000 */
[----:B------:R-:W-:Y:S01]  /*4a00*/  FSEL R171, R171, RZ, P6 ;  /* 0x000000ffabab7208 */ /* 0x000fe20003000000 */
[----:B------:R-:W-:Y:S01]  /*4a10*/  FADD.FTZ R192, -R192, R11 ;  /* 0x0000000bc0c07221 */ /* 0x000fe20000010100 */
[----:B------:R-:W-:-:S03]  /*4a20*/  FMNMX.FTZ R169, R201, R172, !PT ;  /* 0x000000acc9a97209 */ /* 0x000fc60007810000 */
[--C-:B------:R-:W-:Y:S01]  /*4a30*/  FFMA.FTZ R188, R168, UR7, -R171.reuse ;  /* 0x00000007a8bc7c23 */ /* 0x100fe200080108ab */
[----:B--2---:R-:W-:Y:S01]  /*4a40*/  FSEL R168, R160, -INF , P4 ;  /* 0xff800000a0a87808 */ /* 0x004fe20002000000 */
[--C-:B------:R-:W-:Y:S01]  /*4a50*/  FFMA.FTZ R189, R166, UR7, -R171.reuse ;  /* 0x00000007a6bd7c23 */ /* 0x100fe200080108ab */
[----:B------:R-:W-:Y:S01]  /*4a60*/  FMNMX.FTZ R187, R200, R169, !PT ;  /* 0x000000a9c8bb7209 */ /* 0x000fe20007810000 */
[----:B------:R-:W2:Y:S01]  /*4a70*/  MUFU.TANH R174, R174 ;  /* 0x000000ae00ae7308 */ /* 0x000ea20000002400 */
[----:B------:R-:W-:Y:S01]  /*4a80*/  ISETP.GT.AND P4, PT, R183, 0x19, PT ;  /* 0x00000019b700780c */ /* 0x000fe20003f84270 */
[----:B------:R-:W-:Y:S01]  /*4a90*/  FMUL.FTZ R11, R192, UR7 ;  /* 0x00000007c00b7c20 */ /* 0x000fe20008410000 */
[----:B---3--:R-:W-:Y:S01]  /*4aa0*/  FSEL R169, R17, -INF , P3 ;  /* 0xff80000011a97808 */ /* 0x008fe20001800000 */
[--C-:B------:R-:W-:Y:S01]  /*4ab0*/  FFMA.FTZ R162, R162, UR7, -R171.reuse ;  /* 0x00000007a2a27c23 */ /* 0x100fe200080108ab */
[----:B------:R-:W-:Y:S01]  /*4ac0*/  FMNMX.FTZ R166, R168, R187, !PT ;  /* 0x000000bba8a67209 */ /* 0x000fe20007810000 */
[--C-:B------:R-:W-:Y:S01]  /*4ad0*/  FFMA.FTZ R159, R159, UR7, -R171.reuse ;  /* 0x000000079f9f7c23 */ /* 0x100fe200080108ab */
[----:B------:R-:W-:Y:S01]  /*4ae0*/  ISETP.GT.AND P3, PT, R183, 0x20, PT ;  /* 0x00000020b700780c */ /* 0x000fe20003f64270 */
[----:B------:R-:W3:Y:S01]  /*4af0*/  MUFU.TANH R173, R173 ;  /* 0x000000ad00ad7308 */ /* 0x000ee20000002400 */
[----:B-1----:R-:W-:Y:S01]  /*4b00*/  FSEL R172, R15, -INF , P4 ;  /* 0xff8000000fac7808 */ /* 0x002fe20002000000 */
[--C-:B------:R-:W-:Y:S01]  /*4b10*/  FFMA.FTZ R164, R164, UR7, -R171.reuse ;  /* 0x00000007a4a47c23 */ /* 0x100fe200080108ab */
[----:B------:R-:W-:Y:S01]  /*4b20*/  FMNMX.FTZ R17, R169, R166, !PT ;  /* 0x000000a6a9117209 */ /* 0x000fe20007810000 */
[--C-:B------:R-:W-:Y:S01]  /*4b30*/  FFMA.FTZ R161, R161, UR7, -R171.reuse ;  /* 0x00000007a1a17c23 */ /* 0x100fe200080108ab */
[----:B------:R-:W-:Y:S01]  /*4b40*/  ISETP.GT.AND P4, PT, R183, 0x21, PT ;  /* 0x00000021b700780c */ /* 0x000fe20003f84270 */
[--C-:B------:R-:W-:Y:S01]  /*4b50*/  FFMA.FTZ R16, R16, UR7, -R171.reuse ;  /* 0x0000000710107c23 */ /* 0x100fe200080108ab */
[----:B----4-:R-:W-:Y:S01]  /*4b60*/  FSEL R9, R9, -INF , P3 ;  /* 0xff80000009097808 */ /* 0x010fe20001800000 */
[----:B------:R1:W-:Y:S01]  /*4b70*/  MUFU.EX2 R160, R188 ;  /* 0x000000bc00a07308 */ /* 0x0003e20000000800 */
[----:B------:R-:W-:Y:S01]  /*4b80*/  FMNMX.FTZ R166, R172, R17, !PT ;  /* 0x00000011aca67209 */ /* 0x000fe20007810000 */
[--C-:B------:R-:W-:Y:S01]  /*4b90*/  FFMA.FTZ R13, R13, UR7, -R171.reuse ;  /* 0x000000070d0d7c23 */ /* 0x100fe200080108ab */
[----:B------:R-:W-:Y:S01]  /*4ba0*/  ISETP.GT.AND P3, PT, R183, 0x28, PT ;  /* 0x00000028b700780c */ /* 0x000fe20003f64270 */
[--C-:B------:R-:W-:Y:S01]  /*4bb0*/  FFMA.FTZ R23, R23, UR7, -R171.reuse ;  /* 0x0000000717177c23 */ /* 0x100fe200080108ab */
[----:B------:R-:W-:Y:S01]  /*4bc0*/  FMNMX.FTZ R166, R9, R166, !PT ;  /* 0x000000a609a67209 */ /* 0x000fe20007810000 */
[--C-:B------:R-:W-:Y:S01]  /*4bd0*/  FFMA.FTZ R156, R156, UR7, -R171.reuse ;  /* 0x000000079c9c7c23 */ /* 0x100fe200080108ab */
[----:B0-----:R-:W-:Y:S01]  /*4be0*/  FSEL R170, R170, -INF , P3 ;  /* 0xff800000aaaa7808 */ /* 0x001fe20001800000 */
[----:B------:R-:W0:Y:S01]  /*4bf0*/  MUFU.TANH R176, R176 ;  /* 0x000000b000b07308 */ /* 0x000e220000002400 */
[----:B-1----:R-:W-:Y:S01]  /*4c00*/  FFMA.FTZ R188, R165, UR7, -R171 ;  /* 0x00000007a5bc7c23 */ /* 0x002fe200080108ab */
[----:B------:R-:W-:-:S02]  /*4c10*/  FSEL R165, R10, -INF , P4 ;  /* 0xff8000000aa57808 */ /* 0x000fc40002000000 */
[----:B------:R-:W-:Y:S02]  /*4c20*/  ISETP.GT.AND P4, PT, R183, 0x29, PT ;  /* 0x00000029b700780c */ /* 0x000fe40003f84270 */
[----:B------:R-:W-:Y:S01]  /*4c30*/  FMNMX.FTZ R187, R165, R166, !PT ;  /* 0x000000a6a5bb7209 */ /* 0x000fe20007810000 */
[----:B------:R-:W-:Y:S01]  /*4c40*/  FFMA.FTZ R166, R163, UR7, -R171 ;  /* 0x00000007a3a67c23 */ /* 0x000fe200080108ab */
[----:B------:R-:W1:Y:S01]  /*4c50*/  MUFU.TANH R175, R175 ;  /* 0x000000af00af7308 */ /* 0x000e620000002400 */
[C---:B------:R-:W-:Y:S02]  /*4c60*/  ISETP.GT.AND P3, PT, R183.reuse, 0x30, PT ;  /* 0x00000030b700780c */ /* 0x040fe40003f64270 */
[----:B--2---:R-:W-:Y:S02]  /*4c70*/  FSEL R174, R174, -INF , P4 ;  /* 0xff800000aeae7808 */ /* 0x004fe40002000000 */
[----:B------:R-:W-:Y:S02]  /*4c80*/  FMNMX.FTZ R187, R170, R187, !PT ;  /* 0x000000bbaabb7209 */ /* 0x000fe40007810000 */
[----:B------:R-:W-:Y:S01]  /*4c90*/  ISETP.GT.AND P4, PT, R183, 0x31, PT ;  /* 0x00000031b700780c */ /* 0x000fe20003f84270 */
[----:B------:R-:W2:Y:S01]  /*4ca0*/  MUFU.TANH R177, R177 ;  /* 0x000000b100b17308 */ /* 0x000ea20000002400 */
[----:B---3--:R-:W-:-:S02]  /*4cb0*/  FSEL R173, R173, -INF , P3 ;  /* 0xff800000adad7808 */ /* 0x008fc40001800000 */
[----:B------:R-:W-:Y:S02]  /*4cc0*/  FMNMX.FTZ R10, R174, R187, !PT ;  /* 0x000000bbae0a7209 */ /* 0x000fe40007810000 */
[----:B------:R-:W-:Y:S02]  /*4cd0*/  ISETP.GT.AND P3, PT, R183, 0x38, PT ;  /* 0x00000038b700780c */ /* 0x000fe40003f64270 */
[----:B0-----:R-:W-:Y:S01]  /*4ce0*/  FSEL R176, R176, -INF , P4 ;  /* 0xff800000b0b07808 */ /* 0x001fe20002000000 */
[----:B------:R-:W0:Y:S01]  /*4cf0*/  MUFU.TANH R178, R178 ;  /* 0x000000b200b27308 */ /* 0x000e220000002400 */
[----:B------:R-:W-:Y:S02]  /*4d00*/  FMNMX.FTZ R187, R173, R10, !PT ;  /* 0x0000000aadbb7209 */ /* 0x000fe40007810000 */
[----:B------:R-:W-:Y:S02]  /*4d10*/  ISETP.GT.AND P4, PT, R183, 0x39, PT ;  /* 0x00000039b700780c */ /* 0x000fe40003f84270 */
[----:B-1----:R-:W-:-:S02]  /*4d20*/  FSEL R175, R175, -INF , P3 ;  /* 0xff800000afaf7808 */ /* 0x002fc40001800000 */
[----:B------:R-:W-:Y:S01]  /*4d30*/  FMNMX.FTZ R10, R176, R187, !PT ;  /* 0x000000bbb00a7209 */ /* 0x000fe20007810000 */
[----:B------:R-:W1:Y:S01]  /*4d40*/  MUFU.TANH R180, R180 ;  /* 0x000000b400b47308 */ /* 0x000e620000002400 */
[----:B------:R-:W-:Y:S02]  /*4d50*/  ISETP.GT.AND P3, PT, R183, 0x40, PT ;  /* 0x00000040b700780c */ /* 0x000fe40003f64270 */
[----:B--2---:R-:W-:Y:S02]  /*4d60*/  FSEL R177, R177, -INF , P4 ;  /* 0xff800000b1b17808 */ /* 0x004fe40002000000 */
[----:B------:R-:W-:Y:S02]  /*4d70*/  FMNMX.FTZ R10, R175, R10, !PT ;  /* 0x0000000aaf0a7209 */ /* 0x000fe40007810000 */
[----:B------:R-:W-:Y:S01]  /*4d80*/  ISETP.GT.AND P4, PT, R183, 0x41, PT ;  /* 0x00000041b700780c */ /* 0x000fe20003f84270 */
[----:B------:R-:W2:Y:S01]  /*4d90*/  MUFU.TANH R179, R179 ;  /* 0x000000b300b37308 */ /* 0x000ea20000002400 */
[----:B0-----:R-:W-:-:S02]  /*4da0*/  FSEL R178, R178, -INF , P3 ;  /* 0xff800000b2b27808 */ /* 0x001fc40001800000 */
[----:B------:R-:W-:Y:S02]  /*4db0*/  FMNMX.FTZ R187, R177, R10, !PT ;  /* 0x0000000ab1bb7209 */ /* 0x000fe40007810000 */
[C---:B------:R-:W-:Y:S02]  /*4dc0*/  ISETP.GT.AND P3, PT, R183.reuse, 0x48, PT ;  /* 0x00000048b700780c */ /* 0x040fe40003f64270 */
[----:B------:R-:W-:Y:S01]  /*4dd0*/  FMNMX.FTZ R187, R178, R187, !PT ;  /* 0x000000bbb2bb7209 */ /* 0x000fe20007810000 */
[----:B------:R-:W0:Y:S01]  /*4de0*/  MUFU.TANH R182, R182 ;  /* 0x000000b600b67308 */ /* 0x000e220000002400 */
[----:B-1----:R-:W-:Y:S02]  /*4df0*/  FSEL R180, R180, -INF , P4 ;  /* 0xff800000b4b47808 */ /* 0x002fe40002000000 */
[----:B------:R-:W-:Y:S02]  /*4e00*/  ISETP.GT.AND P4, PT, R183, 0x49, PT ;  /* 0x00000049b700780c */ /* 0x000fe40003f84270 */
[----:B------:R-:W-:Y:S01]  /*4e10*/  FMNMX.FTZ R10, R180, R187, !PT ;  /* 0x000000bbb40a7209 */ /* 0x000fe20007810000 */
[--C-:B------:R-:W-:Y:S01]  /*4e20*/  FFMA.FTZ R187, R14, UR7, -R171.reuse ;  /* 0x000000070ebb7c23 */ /* 0x100fe200080108ab */
[--C-:B------:R-:W-:Y:S01]  /*4e30*/  FFMA.FTZ R14, R18, UR7, -R171.reuse ;  /* 0x00000007120e7c23 */ /* 0x100fe200080108ab */
[----:B------:R-:W1:Y:S01]  /*4e40*/  MUFU.TANH R181, R181 ;  /* 0x000000b500b57308 */ /* 0x000e620000002400 */
[----:B--2---:R-:W-:Y:S01]  /*4e50*/  FSEL R179, R179, -INF , P3 ;  /* 0xff800000b3b37808 */ /* 0x004fe20001800000 */
[--C-:B------:R-:W-:Y:S01]  /*4e60*/  FFMA.FTZ R18, R19, UR7, -R171.reuse ;  /* 0x0000000713127c23 */ /* 0x100fe200080108ab */
[----:B------:R-:W-:Y:S01]  /*4e70*/  ISETP.GT.AND P3, PT, R183, 0x50, PT ;  /* 0x00000050b700780c */ /* 0x000fe20003f64270 */
[--C-:B------:R-:W-:Y:S01]  /*4e80*/  FFMA.FTZ R19, R20, UR7, -R171.reuse ;  /* 0x0000000714137c23 */ /* 0x100fe200080108ab */
[----:B------:R-:W-:Y:S01]  /*4e90*/  FMNMX.FTZ R163, R179, R10, !PT ;  /* 0x0000000ab3a37209 */ /* 0x000fe20007810000 */
[--C-:B------:R-:W-:Y:S01]  /*4ea0*/  FFMA.FTZ R20, R21, UR7, -R171.reuse ;  /* 0x0000000715147c23 */ /* 0x100fe200080108ab */
[--C-:B------:R-:W-:Y:S01]  /*4eb0*/  FFMA.FTZ R21, R22, UR7, -R171.reuse ;  /* 0x0000000716157c23 */ /* 0x100fe200080108ab */
[----:B------:R-:W2:Y:S01]  /*4ec0*/  MUFU.TANH R184, R184 ;  /* 0x000000b800b87308 */ /* 0x000ea20000002400 */
[----:B0-----:R-:W-:Y:S01]  /*4ed0*/  FSEL R182, R182, -INF , P4 ;  /* 0xff800000b6b67808 */ /* 0x001fe20002000000 */
[--C-:B------:R-:W-:Y:S01]  /*4ee0*/  FFMA.FTZ R22, R152, UR7, -R171.reuse ;  /* 0x0000000798167c23 */ /* 0x100fe200080108ab */
[----:B------:R-:W-:Y:S01]  /*4ef0*/  ISETP.GT.AND P4, PT, R183, 0x51, PT ;  /* 0x00000051b700780c */ /* 0x000fe20003f84270 */
[----:B------:R-:W-:Y:S01]  /*4f00*/  FFMA.FTZ R152, R153, UR7, -R171 ;  /* 0x0000000799987c23 */ /* 0x000fe200080108ab */
[----:B------:R-:W-:-:S03]  /*4f10*/  FMNMX.FTZ R10, R182, R163, !PT ;  /* 0x000000a3b60a7209 */ /* 0x000fc60007810000 */
[----:B------:R-:W0:Y:S01]  /*4f20*/  MUFU.TANH R185, R185 ;  /* 0x000000b900b97308 */ /* 0x000e220000002400 */
[----:B-1----:R-:W-:Y:S02]  /*4f30*/  FSEL R181, R181, -INF , P3 ;  /* 0xff800000b5b57808 */ /* 0x002fe40001800000 */
[----:B------:R-:W-:Y:S02]  /*4f40*/  ISETP.GT.AND P3, PT, R183, 0x58, PT ;  /* 0x00000058b700780c */ /* 0x000fe40003f64270 */
[----:B------:R-:W-:-:S03]  /*4f50*/  FMNMX.FTZ R163, R181, R10, !PT ;  /* 0x0000000ab5a37209 */ /* 0x000fc60007810000 */
[----:B------:R-:W1:Y:S01]  /*4f60*/  MUFU.TANH R186, R186 ;  /* 0x000000ba00ba7308 */ /* 0x000e620000002400 */
[----:B--2---:R-:W-:Y:S02]  /*4f70*/  FSEL R184, R184, -INF , P4 ;  /* 0xff800000b8b87808 */ /* 0x004fe40002000000 */
[----:B------:R-:W-:Y:S02]  /*4f80*/  ISETP.GT.AND P4, PT, R183, 0x59, PT ;  /* 0x00000059b700780c */ /* 0x000fe40003f84270 */
[----:B------:R-:W-:-:S03]  /*4f90*/  FMNMX.FTZ R10, R184, R163, !PT ;  /* 0x000000a3b80a7209 */ /* 0x000fc60007810000 */
[----:B------:R-:W2:Y:S01]  /*4fa0*/  MUFU.EX2 R11, R11 ;  /* 0x0000000b000b7308 */ /* 0x000ea20000000800 */
[----:B0-----:R-:W-:-:S04]  /*4fb0*/  FSEL R185, R185, -INF , P3 ;  /* 0xff800000b9b97808 */ /* 0x001fc80001800000 */
[----:B------:R-:W-:-:S03]  /*4fc0*/  FMNMX.FTZ R163, R185, R10, !PT ;  /* 0x0000000ab9a37209 */ /* 0x000fc60007810000 */
[----:B------:R0:W3:Y:S01]  /*4fd0*/  MUFU.EX2 R15, R189 ;  /* 0x000000bd000f7308 */ /* 0x0000e20000000800 */
[----:B-1----:R-:W-:-:S04]  /*4fe0*/  FSEL R186, R186, -INF , P4 ;  /* 0xff800000baba7808 */ /* 0x002fc80002000000 */
[----:B------:R-:W-:-:S03]  /*4ff0*/  FMNMX.FTZ R10, R186, R163, !PT ;  /* 0x000000a3ba0a7209 */ /* 0x000fc60007810000 */
[----:B------:R-:W-:Y:S01]  /*5000*/  MUFU.EX2 R163, R187 ;  /* 0x000000bb00a37308 */ /* 0x000fe20000000800 */
[----:B--2---:R-:W-:Y:S01]  /*5010*/  FFMA.FTZ R192, R11, R3, R160 ;  /* 0x000000030bc07223 */ /* 0x004fe200000100a0 */
[----:B------:R-:W1:Y:S01]  /*5020*/  SHFL.BFLY PT, R183, R10, 0x2, 0x1f ;  /* 0x0c401f000ab77f89 */ /* 0x000e6200000e0000 */
[--C-:B0-----:R-:W-:Y:S01]  /*5030*/  FFMA.FTZ R189, R157, UR7, -R171.reuse ;  /* 0x000000079dbd7c23 */ /* 0x101fe200080108ab */
[-C--:B------:R-:W-:Y:S01]  /*5040*/  FMUL.FTZ R26, R26, R11.reuse ;  /* 0x0000000b1a1a7220 */ /* 0x080fe20000410000 */
[-C--:B------:R-:W-:Y:S01]  /*5050*/  FMUL.FTZ R27, R27, R11.reuse ;  /* 0x0000000b1b1b7220 */ /* 0x080fe20000410000 */
[-C--:B------:R-:W-:Y:S01]  /*5060*/  FMUL.FTZ R30, R30, R11.reuse ;  /* 0x0000000b1e1e7220 */ /* 0x080fe20000410000 */
[-C--:B------:R-:W-:Y:S01]  /*5070*/  FMUL.FTZ R31, R31, R11.reuse ;  /* 0x0000000b1f1f7220 */ /* 0x080fe20000410000 */
[----:B------:R-:W0:Y:S01]  /*5080*/  MUFU.EX2 R17, R188 ;  /* 0x000000bc00117308 */ /* 0x000e220000000800 */
        /* <DEDUP_REMOVED lines=11> */
[-C--:B------:R-:W-:Y:S01]  /*5140*/  FMUL.FTZ R51, R51, R11.reuse ;  /* 0x0000000b33337220 */ /* 0x080fe20000410000 */
[-C--:B------:R-:W-:Y:S01]  /*5150*/  FMUL.FTZ R54, R54, R11.reuse ;  /* 0x0000000b36367220 */ /* 0x080fe20000410000 */
[-C--:B------:R-:W-:Y:S01]  /*5160*/  FMUL.FTZ R55, R55, R11.reuse ;  /* 0x0000000b37377220 */ /* 0x080fe20000410000 */
[----:B------:R-:W-:Y:S01]  /*5170*/  FMUL.FTZ R58, R58, R11 ;  /* 0x0000000b3a3a7220 */ /* 0x000fe20000410000 */
[----:B------:R-:W3:Y:S01]  /*5180*/  MUFU.EX2 R159, R159 ;  /* 0x0000009f009f7308 */ /* 0x000ee20000000800 */
[----:B0-----:R-:W-:Y:S01]  /*5190*/  FADD.FTZ R3, R17, R192 ;  /* 0x000000c011037221 */ /* 0x001fe20000010000 */
[----:B-1----:R-:W-:Y:S01]  /*51a0*/  FMNMX.FTZ R187, R10, R183, !PT ;  /* 0x000000b70abb7209 */ /* 0x002fe20007810000 */
[--C-:B------:R-:W-:Y:S01]  /*51b0*/  FFMA.FTZ R183, R154, UR7, -R171.reuse ;  /* 0x000000079ab77c23 */ /* 0x100fe200080108ab */
[--C-:B------:R-:W-:Y:S01]  /*51c0*/  FFMA.FTZ R154, R155, UR7, -R171.reuse ;  /* 0x000000079b9a7c23 */ /* 0x100fe200080108ab */
[----:B------:R-:W-:Y:S01]  /*51d0*/  FFMA.FTZ R155, R158, UR7, -R171 ;  /* 0x000000079e9b7c23 */ /* 0x000fe200080108ab */
        /* <DEDUP_REMOVED lines=25> */
[----:B0-----:R-:W-:Y:S01]  /*5370*/  FMNMX.FTZ R10, R187, R10, !PT ;  /* 0x0000000abb0a7209 */ /* 0x001fe20007810000 */
[----:B------:R-:W-:Y:S01]  /*5380*/  MUFU.EX2 R16, R16 ;  /* 0x0000001000107308 */ /* 0x000fe20000000800 */
[-C--:B------:R-:W-:Y:S01]  /*5390*/  FMUL.FTZ R102, R102, R11.reuse ;  /* 0x0000000b66667220 */ /* 0x080fe20000410000 */
[-C--:B------:R-:W-:Y:S01]  /*53a0*/  FMUL.FTZ R103, R103, R11.reuse ;  /* 0x0000000b67677220 */ /* 0x080fe20000410000 */
[C---:B------:R-:W-:Y:S01]  /*53b0*/  FSETP.NEU.FTZ.AND P3, PT, R10.reuse, -INF , PT ;  /* 0xff8000000a00780b */ /* 0x040fe20003f7d000 */
[----:B------:R-:W-:Y:S01]  /*53c0*/  FMUL.FTZ R153, R10, UR7 ;  /* 0x000000070a997c20 */ /* 0x000fe20008410000 */
[-C--:B------:R-:W-:Y:S01]  /*53d0*/  FMUL.FTZ R106, R106, R11.reuse ;  /* 0x0000000b6a6a7220 */ /* 0x080fe20000410000 */
[-C--:B------:R-:W-:Y:S01]  /*53e0*/  FMUL.FTZ R107, R107, R11.reuse ;  /* 0x0000000b6b6b7220 */ /* 0x080fe20000410000 */
[-C--:B------:R-:W-:Y:S01]  /*53f0*/  FMUL.FTZ R110, R110, R11.reuse ;  /* 0x0000000b6e6e7220 */ /* 0x080fe20000410000 */
[----:B------:R-:W-:Y:S01]  /*5400*/  MUFU.EX2 R13, R13 ;  /* 0x0000000d000d7308 */ /* 0x000fe20000000800 */
[----:B------:R-:W-:Y:S01]  /*5410*/  FSEL R153, R153, RZ, P3 ;  /* 0x000000ff99997208 */ /* 0x000fe20001800000 */
[-C--:B------:R-:W-:Y:S01]  /*5420*/  FMUL.FTZ R111, R111, R11.reuse ;  /* 0x0000000b6f6f7220 */ /* 0x080fe20000410000 */
[-C--:B------:R-:W-:Y:S01]  /*5430*/  FMUL.FTZ R114, R114, R11.reuse ;  /* 0x0000000b72727220 */ /* 0x080fe20000410000 */
[-C--:B------:R-:W-:Y:S01]  /*5440*/  FMUL.FTZ R115, R115, R11.reuse ;  /* 0x0000000b73737220 */ /* 0x080fe20000410000 */
[-C--:B------:R-:W-:Y:S01]  /*5450*/  FMUL.FTZ R118, R118, R11.reuse ;  /* 0x0000000b76767220 */ /* 0x080fe20000410000 */
[--C-:B------:R-:W-:Y:S01]  /*5460*/  FFMA.FTZ R197, R172, UR7, -R153.reuse ;  /* 0x00000007acc57c23 */ /* 0x100fe20008010899 */
[--C-:B------:R-:W-:Y:S01]  /*5470*/  FFMA.FTZ R172, R9, UR7, -R153.reuse ;  /* 0x0000000709ac7c23 */ /* 0x100fe20008010899 */
[----:B------:R-:W-:Y:S01]  /*5480*/  FSEL R9, R10, RZ, P3 ;  /* 0x000000ff0a097208 */ /* 0x000fe20001800000 */
[--C-:B------:R-:W-:Y:S01]  /*5490*/  FFMA.FTZ R191, R167, UR7, -R153.reuse ;  /* 0x00000007a7bf7c23 */ /* 0x100fe20008010899 */
[--C-:B------:R-:W-:Y:S01]  /*54a0*/  FFMA.FTZ R158, R204, UR7, -R153.reuse ;  /* 0x00000007cc9e7c23 */ /* 0x100fe20008010899 */
[--C-:B------:R-:W-:Y:S01]  /*54b0*/  FFMA.FTZ R188, R203, UR7, -R153.reuse ;  /* 0x00000007cbbc7c23 */ /* 0x100fe20008010899 */
[--C-:B------:R-:W-:Y:S01]  /*54c0*/  FFMA.FTZ R193, R201, UR7, -R153.reuse ;  /* 0x00000007c9c17c23 */ /* 0x100fe20008010899 */
[----:B------:R-:W-:Y:S01]  /*54d0*/  FADD.FTZ R9, -R9, R12 ;  /* 0x0000000c09097221 */ /* 0x000fe20000010100 */
[--C-:B------:R-:W-:Y:S01]  /*54e0*/  FFMA.FTZ R190, R200, UR7, -R153.reuse ;  /* 0x00000007c8be7c23 */ /* 0x100fe20008010899 */
[----:B------:R-:W-:Y:S01]  /*54f0*/  MUFU.EX2 R191, R191 ;  /* 0x000000bf00bf7308 */ /* 0x000fe20000000800 */
[--C-:B------:R-:W-:Y:S01]  /*5500*/  FFMA.FTZ R195, R168, UR7, -R153.reuse ;  /* 0x00000007a8c37c23 */ /* 0x100fe20008010899 */
[----:B------:R-:W-:Y:S01]  /*5510*/  FMUL.FTZ R9, R9, UR7 ;  /* 0x0000000709097c20 */ /* 0x000fe20008410000 */
[----:B------:R-:W-:Y:S01]  /*5520*/  FFMA.FTZ R203, R176, UR7, -R153 ;  /* 0x00000007b0cb7c23 */ /* 0x000fe20008010899 */
[----:B--2---:R-:W-:Y:S01]  /*5530*/  FADD.FTZ R176, R162, R3 ;  /* 0x00000003a2b07221 */ /* 0x004fe20000010000 */
[--C-:B------:R-:W-:Y:S01]  /*5540*/  FFMA.FTZ R168, R169, UR7, -R153.reuse ;  /* 0x00000007a9a87c23 */ /* 0x100fe20008010899 */
[--C-:B------:R-:W-:Y:S01]  /*5550*/  FFMA.FTZ R199, R165, UR7, -R153.reuse ;  /* 0x00000007a5c77c23 */ /* 0x100fe20008010899 */
[--C-:B------:R-:W-:Y:S01]  /*5560*/  FFMA.FTZ R170, R170, UR7, -R153.reuse ;  /* 0x00000007aaaa7c23 */ /* 0x100fe20008010899 */
[----:B------:R3:W0:Y:S01]  /*5570*/  MUFU.EX2 R12, R9 ;  /* 0x00000009000c7308 */ /* 0x0006220000000800 */
        /* <DEDUP_REMOVED lines=8> */
[----:B---3--:R-:W-:Y:S01]  /*5600*/  FADD.FTZ R9, R159, R176 ;  /* 0x000000b09f097221 */ /* 0x008fe20000010000 */
[--C-:B------:R-:W-:Y:S01]  /*5610*/  FFMA.FTZ R181, R181, UR7, -R153.reuse ;  /* 0x00000007b5b57c23 */ /* 0x100fe20008010899 */
[--C-:B------:R-:W-:Y:S01]  /*5620*/  FFMA.FTZ R184, R184, UR7, -R153.reuse ;  /* 0x00000007b8b87c23 */ /* 0x100fe20008010899 */
[----:B------:R-:W-:Y:S01]  /*5630*/  FFMA.FTZ R185, R185, UR7, -R153 ;  /* 0x00000007b9b97c23 */ /* 0x000fe20008010899 */
[----:B-1----:R-:W-:Y:S01]  /*5640*/  FADD.FTZ R176, R164, R9 ;  /* 0x00000009a4b07221 */ /* 0x002fe20000010000 */
[----:B------:R-:W-:Y:S01]  /*5650*/  IADD3 R9, -R2, 0xb, RZ ;  /* 0x0000000b02097810 */ /* 0x000fe20007ffe1ff */
[----:B------:R-:W-:Y:S01]  /*5660*/  FFMA.FTZ R186, R186, UR7, -R153 ;  /* 0x00000007baba7c23 */ /* 0x000fe20008010899 */
[----:B------:R-:W1:Y:S01]  /*5670*/  MUFU.EX2 R188, R188 ;  /* 0x000000bc00bc7308 */ /* 0x000e620000000800 */
[----:B0-----:R-:W-:Y:S01]  /*5680*/  FFMA.FTZ R3, R12, R4, R191 ;  /* 0x000000040c037223 */ /* 0x001fe200000100bf */
[----:B------:R-:W-:Y:S01]  /*5690*/  FFMA.FTZ R4, R175, UR7, -R153 ;  /* 0x00000007af047c23 */ /* 0x000fe20008010899 */
[----:B------:R-:W-:Y:S01]  /*56a0*/  F2FP.BF16.F32.PACK_AB R153, R15, R160 ;  /* 0x000000a00f99723e */ /* 0x000fe200000010ff */
        /* <DEDUP_REMOVED lines=14> */
[----:B------:R-:W-:Y:S01]  /*5790*/  FADD.FTZ R3, R161, R176 ;  /* 0x000000b0a1037221 */ /* 0x000fe20000010000 */
[----:B------:R-:W-:-:S02]  /*57a0*/  IMAD.U32 R176, RZ, RZ, UR29 ;  /* 0x0000001dffb07e24 */ /* 0x000fc4000f8e00ff */
[-C--:B------:R-:W-:Y:S01]  /*57b0*/  FMUL.FTZ R139, R139, R11.reuse ;  /* 0x0000000b8b8b7220 */ /* 0x080fe20000410000 */
[-C--:B------:R-:W-:Y:S01]  /*57c0*/  FMUL.FTZ R142, R142, R11.reuse ;  /* 0x0000000b8e8e7220 */ /* 0x080fe20000410000 */
[----:B------:R-:W-:Y:S01]  /*57d0*/  FADD.FTZ R157, R166, R3 ;  /* 0x00000003a69d7221 */ /* 0x000fe20000010000 */
[----:B------:R-:W-:Y:S01]  /*57e0*/  @!P2 VIADD R3, R176, 0x22840 ;  /* 0x00022840b003a836 */ /* 0x000fe20000000000 */
[----:B------:R-:W1:Y:S01]  /*57f0*/  MUFU.EX2 R195, R195 ;  /* 0x000000c300c37308 */ /* 0x000e620000000800 */
[-C--:B------:R-:W-:Y:S01]  /*5800*/  FMUL.FTZ R143, R143, R11.reuse ;  /* 0x0000000b8f8f7220 */ /* 0x080fe20000410000 */
[----:B------:R-:W-:Y:S01]  /*5810*/  FADD.FTZ R194, R16, R157 ;  /* 0x0000009d10c27221 */ /* 0x000fe20000010000 */
[-C--:B------:R-:W-:Y:S01]  /*5820*/  FMUL.FTZ R146, R146, R11.reuse ;  /* 0x0000000b92927220 */ /* 0x080fe20000410000 */
[----:B------:R-:W-:Y:S01]  /*5830*/  @!P2 PRMT R3, RZ, 0x654, R3 ;  /* 0x00000654ff03a816 */ /* 0x000fe20000000003 */
[----:B------:R3:W-:Y:S06]  /*5840*/  BAR.ARV R9, 0x100 ;  /* 0x000400090000751d */ /* 0x0007ec0000002000 */
[----:B------:R-:W4:Y:S01]  /*5850*/  MUFU.EX2 R168, R168 ;  /* 0x000000a800a87308 */ /* 0x000f220000000800 */
[----:B------:R-:W-:Y:S01]  /*5860*/  FADD.FTZ R194, R13, R194 ;  /* 0x000000c20dc27221 */ /* 0x000fe20000010000 */
[----:B------:R5:W-:Y:S01]  /*5870*/  @!P2 SYNCS.ARRIVE.TRANS64.RED.A1T0 RZ, [R3+URZ], RZ ;  /* 0x000000ff03ffa9a7 */ /* 0x000be2000810043f */
[-C--:B------:R-:W-:Y:S01]  /*5880*/  FMUL.FTZ R147, R147, R11.reuse ;  /* 0x0000000b93937220 */ /* 0x080fe20000410000 */
[-C--:B------:R-:W-:Y:S01]  /*5890*/  FMUL.FTZ R150, R150, R11.reuse ;  /* 0x0000000b96967220 */ /* 0x080fe20000410000 */
[----:B------:R-:W-:Y:S01]  /*58a0*/  FADD.FTZ R157, R163, R194 ;  /* 0x000000c2a39d7221 */ /* 0x000fe20000010000 */
[----:B------:R-:W-:Y:S01]  /*58b0*/  FMUL.FTZ R151, R151, R11 ;  /* 0x0000000b97977220 */ /* 0x000fe20000410000 */
        /* <DEDUP_REMOVED lines=14> */
[----:B--2---:R-:W-:Y:S01]  /*59a0*/  FADD.FTZ R192, R190, R155 ;  /* 0x0000009bbec07221 */ /* 0x004fe20000010000 */
[-C--:B------:R-:W-:Y:S01]  /*59b0*/  FMUL.FTZ R45, R45, R12.reuse ;  /* 0x0000000c2d2d7220 */ /* 0x080fe20000410000 */
[-C--:B------:R-:W-:Y:S01]  /*59c0*/  FMUL.FTZ R48, R48, R12.reuse ;  /* 0x0000000c30307220 */ /* 0x080fe20000410000 */
[----:B------:R-:W0:Y:S01]  /*59d0*/  MUFU.EX2 R172, R172 ;  /* 0x000000ac00ac7308 */ /* 0x000e220000000800 */
[----:B-1----:R-:W-:Y:S01]  /*59e0*/  FADD.FTZ R155, R195, R192 ;  /* 0x000000c0c39b7221 */ /* 0x002fe20000010000 */
[-C--:B------:R-:W-:Y:S01]  /*59f0*/  FMUL.FTZ R49, R49, R12.reuse ;  /* 0x0000000c31317220 */ /* 0x080fe20000410000 */
[-C--:B------:R-:W-:Y:S01]  /*5a00*/  FMUL.FTZ R52, R52, R12.reuse ;  /* 0x0000000c34347220 */ /* 0x080fe20000410000 */
[-C--:B------:R-:W-:Y:S01]  /*5a10*/  FMUL.FTZ R53, R53, R12.reuse ;  /* 0x0000000c35357220 */ /* 0x080fe20000410000 */
[----:B----4-:R-:W-:Y:S01]  /*5a20*/  FADD.FTZ R180, R168, R155 ;  /* 0x0000009ba8b47221 */ /* 0x010fe20000010000 */
        /* <DEDUP_REMOVED lines=10> */
[----:B------:R-:W5:Y:S01]  /*5ad0*/  MUFU.EX2 R199, R199 ;  /* 0x000000c700c77308 */ /* 0x000f620000000800 */
        /* <DEDUP_REMOVED lines=16> */
[----:B-----5:R-:W-:Y:S01]  /*5be0*/  FADD.FTZ R3, R199, R180 ;  /* 0x000000b4c7037221 */ /* 0x020fe20000010000 */
        /* <DEDUP_REMOVED lines=8> */
[----:B------:R-:W-:Y:S01]  /*5c70*/  F2FP.BF16.F32.PACK_AB R157, R164, R159 ;  /* 0x0000009fa49d723e */ /* 0x000fe200000010ff */
[-C--:B------:R-:W-:Y:S01]  /*5c80*/  FMUL.FTZ R105, R105, R12.reuse ;  /* 0x0000000c69697220 */ /* 0x080fe20000410000 */
[----:B------:R-:W-:Y:S01]  /*5c90*/  F2FP.BF16.F32.PACK_AB R159, R166, R161 ;  /* 0x000000a1a69f723e */ /* 0x000fe200000010ff */
[----:B------:R-:W-:Y:S01]  /*5ca0*/  FMUL.FTZ R108, R108, R12 ;  /* 0x0000000c6c6c7220 */ /* 0x000fe20000410000 */
[----:B------:R-:W-:Y:S01]  /*5cb0*/  F2FP.BF16.F32.PACK_AB R161, R13, R16 ;  /* 0x000000100da1723e */ /* 0x000fe200000010ff */
        /* <DEDUP_REMOVED lines=29> */
[----:B------:R-:W-:-:S04]  /*5e90*/  FMUL.FTZ R149, R149, R12 ;  /* 0x0000000c95957220 */ /* 0x000fc80000410000 */
        /* <DEDUP_REMOVED lines=9> */
[----:B--2---:R-:W-:Y:S01]  /*5f30*/  FADD.FTZ R180, R22, R155 ;  /* 0x0000009b16b47221 */ /* 0x004fe20000010000 */
        /* <DEDUP_REMOVED lines=8> */
[----:B------:R-:W-:Y:S02]  /*5fc0*/  F2FP.BF16.F32.PACK_AB R160, R199, R172 ;  /* 0x000000acc7a0723e */ /* 0x000fe400000010ff */
[----:B------:R-:W-:-:S04]  /*5fd0*/  F2FP.BF16.F32.PACK_AB R166, R177, R4 ;  /* 0x00000004b1a6723e */ /* 0x000fc800000010ff */
[----:B------:R-:W2:Y:S01]  /*5fe0*/  MUFU.EX2 R183, R183 ;  /* 0x000000b700b77308 */ /* 0x000ea20000000800 */
[----:B0-----:R-:W-:-:S07]  /*5ff0*/  FADD.FTZ R162, R152, R15 ;  /* 0x0000000f98a27221 */ /* 0x001fce0000010000 */
[----:B------:R-:W0:Y:S01]  /*6000*/  MUFU.EX2 R205, R205 ;  /* 0x000000cd00cd7308 */ /* 0x000e220000000800 */
[----:B-1----:R-:W-:-:S07]  /*6010*/  FADD.FTZ R14, R178, R3 ;  /* 0x00000003b20e7221 */ /* 0x002fce0000010000 */
[----:B------:R-:W1:Y:S01]  /*6020*/  MUFU.EX2 R154, R154 ;  /* 0x0000009a009a7308 */ /* 0x000e620000000800 */
[C---:B--2---:R-:W-:Y:S01]  /*6030*/  FADD.FTZ R13, R183.reuse, R162 ;  /* 0x000000a2b70d7221 */ /* 0x044fe20000010000 */
[----:B------:R-:W-:Y:S02]  /*6040*/  F2FP.BF16.F32.PACK_AB R171, R183, R152 ;  /* 0x00000098b7ab723e */ /* 0x000fe400000010ff */
[----:B------:R-:W-:Y:S02]  /*6050*/  F2FP.BF16.F32.PACK_AB R152, R158, R191 ;  /* 0x000000bf9e98723e */ /* 0x000fe400000010ff */
[----:B------:R-:W-:Y:S02]  /*6060*/  F2FP.BF16.F32.PACK_AB R158, R197, R168 ;  /* 0x000000a8c59e723e */ /* 0x000fe400000010ff */
[----:B------:R-:W2:Y:S01]  /*6070*/  MUFU.EX2 R179, R179 ;  /* 0x000000b300b37308 */ /* 0x000ea20000000800 */
[----:B0-----:R-:W-:Y:S01]  /*6080*/  FADD.FTZ R14, R205, R14 ;  /* 0x0000000ecd0e7221 */ /* 0x001fe20000010000 */
[----:B------:R-:W-:-:S02]  /*6090*/  F2FP.BF16.F32.PACK_AB R162, R201, R170 ;  /* 0x000000aac9a2723e */ /* 0x000fc400000010ff */
[----:B------:R-:W-:-:S04]  /*60a0*/  F2FP.BF16.F32.PACK_AB R168, R205, R178 ;  /* 0x000000b2cda8723e */ /* 0x000fc800000010ff */
[----:B------:R-:W0:Y:S01]  /*60b0*/  MUFU.EX2 R182, R182 ;  /* 0x000000b600b67308 */ /* 0x000e220000000800 */
[----:B-1----:R-:W-:Y:S01]  /*60c0*/  FADD.FTZ R16, R154, R13 ;  /* 0x0000000d9a107221 */ /* 0x002fe20000010000 */
[----:B------:R-:W-:Y:S02]  /*60d0*/  F2FP.BF16.F32.PACK_AB R173, R187, R154 ;  /* 0x0000009abbad723e */ /* 0x000fe400000010ff */
[----:B------:R-:W-:Y:S01]  /*60e0*/  F2FP.BF16.F32.PACK_AB R154, R193, R188 ;  /* 0x000000bcc19a723e */ /* 0x000fe200000010ff */
[----:B------:R-:W-:-:S03]  /*60f0*/  FADD.FTZ R13, R187, R16 ;  /* 0x00000010bb0d7221 */ /* 0x000fc60000010000 */
        /* <DEDUP_REMOVED lines=13> */
[----:B-1----:R-:W-:Y:S01]  /*61d0*/  FADD.FTZ R13, R185, R14 ;  /* 0x0000000eb90d7221 */ /* 0x002fe20000010000 */
[C---:B--2---:R-:W-:Y:S01]  /*61e0*/  F2FP.BF16.F32.PACK_AB R175, R189.reuse, R156 ;  /* 0x0000009cbdaf723e */ /* 0x044fe200000010ff */
[----:B------:R-:W-:Y:S01]  /*61f0*/  FADD.FTZ R3, R189, R16 ;  /* 0x00000010bd037221 */ /* 0x000fe20000010000 */
[----:B------:R-:W-:Y:S01]  /*6200*/  F2FP.BF16.F32.PACK_AB R156, R195, R190 ;  /* 0x000000bec39c723e */ /* 0x000fe200000010ff */
[C---:B0-----:R-:W-:Y:S01]  /*6210*/  FADD.FTZ R4, R186.reuse, R13 ;  /* 0x0000000dba047221 */ /* 0x041fe20000010000 */
[----:B------:R-:W-:Y:S01]  /*6220*/  F2FP.BF16.F32.PACK_AB R174, R186, R185 ;  /* 0x000000b9baae723e */ /* 0x000fe200000010ff */
[----:B------:R-:W-:Y:S06]  /*6230*/  @!P0 BRA `(.L_x_4245) ;  /* 0x0000000000048947 */ /* 0x000fec0003800000 */
[----:B------:R-:W-:Y:S01]  /*6240*/  BPT.TRAP 0x1 ;  /* 0x000000040000795c */ /* 0x000fe20000300000 */
.L_x_4245:
[----:B------:R0:W1:Y:S01]  /*6250*/  SYNCS.PHASECHK.TRANS64.TRYWAIT P3, [UR29+0x22850], R7 ;  /* 0x02285007ff0075a7 */ /* 0x000062000806015d */
[----:B------:R-:W-:Y:S05]  /*6260*/  @!P0 BRA `(.L_x_4246) ;  /* 0x0000000000048947 */ /* 0x000fea0003800000 */
[----:B------:R-:W-:Y:S01]  /*6270*/  BPT.TRAP 0x1 ;  /* 0x000000040000795c */ /* 0x000fe20000300000 */
.L_x_4246:
[----:B-1----:R-:W-:Y:S05]  /*6280*/  @P3 BRA `(.L_x_4247) ;  /* 0x0000000000083947 */ /* 0x002fea0003800000 */
[----:B------:R-:W1:Y:S02]  /*6290*/  SYNCS.PHASECHK.TRANS64.TRYWAIT P3, [UR29+0x22850], R7 ;  /* 0x02285007ff0075a7 */ /* 0x000e64000806015d */
[----:B-1----:R-:W-:Y:S05]  /*62a0*/  @!P3 BRA `(.L_x_4248) ;  /* 0x0000009000a4b947 */ /* 0x002fea0003800000 */
.L_x_4247:
[----:B------:R2:W-:Y:S01]  /*62b0*/  BAR.SYNC.DEFER_BLOCKING R0, 0x100 ;  /* 0x000400000000751d */ /* 0x0005e20000010000 */
[----:B------:R-:W-:Y:S01]  /*62c0*/  UIMAD UR14, UR4, 0xc00, UR24 ;  /* 0x00000c00040e78a4 */ /* 0x000fe2000f8e0218 */
[----:B-1----:R-:W-:Y:S01]  /*62d0*/  @!P2 VIADD R176, R176, 0x22860 ;  /* 0x00022860b0b0a836 */ /* 0x002fe20000000000 */
[----:B------:R-:W-:Y:S01]  /*62e0*/  UISETP.GT.AND UP1, UPT, UR41, UR25, UPT ;  /* 0x000000192900728c */ /* 0x000fe2000bf24270 */
[----:B------:R-:W-:Y:S01]  /*62f0*/  MOV R11, R8 ;  /* 0x00000008000b7202 */ /* 0x000fe20000000f00 */
[----:B------:R-:W-:Y:S01]  /*6300*/  UIADD3 UR41, UR41, -0x1, URZ ;  /* 0xffffffff29297890 */ /* 0x000fe2000fffe03f */
[----:B------:R-:W-:Y:S01]  /*6310*/  IMAD.MOV.U32 R12, RZ, RZ, R10 ;  /* 0x000000ffff0c7224 */ /* 0x000fe200078e000a */
[----:B------:R-:W-:Y:S01]  /*6320*/  UMOV UR11, 0x40000040 ;  /* 0x40000040000b7882 */ /* 0x000fe20000000000 */
[----:B------:R-:W-:Y:S01]  /*6330*/  UMOV UR10, UR14 ;  /* 0x0000000e000a7c82 */ /* 0x000fe20008000000 */
[----:B------:R-:W-:Y:S02]  /*6340*/  PLOP3.LUT P3, PT, PT, PT, UP1, 0x80, 0x0 ;  /* 0x000000000000781c */ /* 0x000fe40003f6f018 */
[----:B------:R-:W-:Y:S01]  /*6350*/  @!P2 PRMT R176, RZ, 0x654, R176 ;  /* 0x00000654ffb0a816 */ /* 0x000fe200000000b0 */
        /* <DEDUP_REMOVED lines=35> */
.L_x_4240:
[----:B------:R-:W-:-:S06]  /*6590*/  UISETP.GE.AND UP0, UPT, UR41, UR38, UPT ;  /* 0x000000262900728c */ /* 0x000fcc000bf06270 */
[----:B------:R-:W-:-:S13]  /*65a0*/  PLOP3.LUT P1, PT, PT, PT, UP0, 0x80, 0x0 ;  /* 0x000000000000781c */ /* 0x000fda0003f2f008 */
[----:B------:R-:W-:Y:S05]  /*65b0*/  @!P1 BRA `(.L_x_4250) ;  /* 0x0000002000a89947 */ /* 0x000fea0003800000 */
[----:B0-----:R-:W-:Y:S01]  /*65c0*/  IMAD.MOV.U32 R7, RZ, RZ, R8 ;  /* 0x000000ffff077224 */ /* 0x001fe200078e0008 */
[----:B------:R-:W-:Y:S01]  /*65d0*/  ULDC UR25, c[0x0][0x9d8] ;  /* 0x0002760000197ab9 */ /* 0x000fe20000000800 */
[----:B------:R-:W-:Y:S01]  /*65e0*/  IMAD.MOV.U32 R201, RZ, RZ, R10 ;  /* 0x000000ffffc97224 */ /* 0x000fe200078e000a */
[----:B------:R-:W-:-:S06]  /*65f0*/  ULDC UR7, c[0x0][0x988] ;  /* 0x0002620000077ab9 */ /* 0x000fcc0000000800 */
.L_x_4259:
[----:B------:R-:W-:-:S04]  /*6600*/  UIADD3 UR4, UR4, 0x1, URZ ;  /* 0x0000000104047890 */ /* 0x000fc8000fffe03f */
[----:B------:R-:W-:-:S04]  /*6610*/  UISETP.NE.AND UP0, UPT, UR4, 0x2, UPT ;  /* 0x000000020400788c */ /* 0x000fc8000bf05270 */
[----:B------:R-:W-:Y:S02]  /*6620*/  USEL UR10, URZ, 0x1, UP0 ;  /* 0x000000013f0a7887 */ /* 0x000fe40008000000 */
[----:B------:R-:W-:Y:S02]  /*6630*/  USEL UR4, UR4, URZ, UP0 ;  /* 0x0000003f04047287 */ /* 0x000fe40008000000 */
[----:B------:R-:W-:Y:S01]  /*6640*/  ULOP3.LUT UR5, UR5, UR10, URZ, 0x3c, !UPT ;  /* 0x0000000a05057292 */ /* 0x000fe2000f8e3c3f */
[----:B0--3--:R-:W-:Y:S11]  /*6650*/  @!P0 BRA `(.L_x_4251) ;  /* 0x0000000000048947 */ /* 0x009ff60003800000 */
[----:B------:R-:W-:Y:S01]  /*6660*/  BPT.TRAP 0x1 ;  /* 0x000000040000795c */ /* 0x000fe20000300000 */
.L_x_4251:
[----:B------:R-:W-:Y:S01]  /*6670*/  ULEA UR26, UR4, UR39, 0x3 ;  /* 0x00000027041a7291 */ /* 0x000fe2000f8e183f */
[----:B------:R-:W-:-:S04]  /*6680*/  MOV R5, UR5 ;  /* 0x0000000500057c02 */ /* 0x000fc80008000f00 */
[----:B------:R-:W-:-:S04]  /*6690*/  SHF.L.U32 R5, R5, 0x1f, RZ ;  /* 0x0000001f05057819 */ /* 0x000fc800000006ff */
[----:B------:R0:W1:Y:S01]  /*66a0*/  SYNCS.PHASECHK.TRANS64.TRYWAIT P1, [UR26+0x22830], R5 ;  /* 0x02283005ff0075a7 */ /* 0x000062000802015a */
[----:B------:R-:W-:Y:S05]  /*66b0*/  @!P0 BRA `(.L_x_4252) ;  /* 0x0000000000048947 */ /* 0x000fea0003800000 */
[----:B------:R-:W-:Y:S01]  /*66c0*/  BPT.TRAP 0x1 ;  /* 0x000000040000795c */ /* 0x000fe20000300000 */
.L_x_4252:
[----:B-1----:R-:W-:Y:S05]  /*66d0*/  @P1 BRA `(.L_x_4253) ;  /* 0x0000000000081947 */ /* 0x002fea0003800000 */
[----:B------:R-:W1:Y:S02]  /*66e0*/  SYNCS.PHASECHK.TRANS64.TRYWAIT P1, [UR26+0x22830], R5 ;  /* 0x02283005ff0075a7 */ /* 0x000e64000802015a */
[----:B-1----:R-:W-:Y:S05]  /*66f0*/  @!P1 BRA `(.L_x_4254) ;  /* 0x0000008c00a49947 */ /* 0x002fea0003800000 */
.L_x_4253:
[----:B------:R-:W-:Y:S01]  /*6700*/  UIMAD UR10, UR4, 0x300, UR6 ;  /* 0x00000300040a78a4 */ /* 0x000fe2000f8e0206 */
[----:B--2---:R-:W-:Y:S01]  /*6710*/  WARPGROUP.ARRIVE ;  /* 0x00000000000079c5 */ /* 0x004fe20000000000 */
        /* <DEDUP_REMOVED lines=21> */
[----:B-1----:R-:W-:Y:S01]  /*6870*/  FMUL.FTZ R6, R154, UR25 ;  /* 0x000000199a067c20 */ /* 0x002fe20008410000 */
        /* <DEDUP_REMOVED lines=55> */
[----:B------:R-:W-:-:S03]  /*6bf0*/  IMAD.U32 R198, RZ, RZ, UR26 ;  /* 0x0000001affc67e24 */ /* 0x000fc6000f8e00ff */
        /* <DEDUP_REMOVED lines=37> */
[----:B---3--:R-:W-:-:S05]  /*6e50*/  FMNMX.FTZ R10, R189, R10, !PT ;  /* 0x0000000abd0a7209 */ /* 0x008fca0007810000 */
[----:B------:R-:W3:Y:S02]  /*6e60*/  SHFL.BFLY PT, R21, R10, 0x2, 0x1f ;  /* 0x0c401f000a157f89 */ /* 0x000ee400000e0000 */
[----:B------:R-:W4:Y:S01]  /*6e70*/  MUFU.TANH R12, R12 ;  /* 0x0000000c000c7308 */ /* 0x000f220000002400 */
[----:B-1----:R-:W-:-:S07]  /*6e80*/  FMNMX.FTZ R182, R6, R7, !PT ;  /* 0x0000000706b67209 */ /* 0x002fce0007810000 */
[----:B------:R-:W1:Y:S01]  /*6e90*/  MUFU.TANH R13, R13 ;  /* 0x0000000d000d7308 */ /* 0x000e620000002400 */
[----:B--2---:R-:W-:-:S07]  /*6ea0*/  FMNMX.FTZ R183, R11, R182, !PT ;  /* 0x000000b60bb77209 */ /* 0x004fce0007810000 */
[----:B------:R-:W2:Y:S01]  /*6eb0*/  MUFU.TANH R14, R14 ;  /* 0x0000000e000e7308 */ /* 0x000ea20000002400 */
[----:B---3--:R-:W-:Y:S01]  /*6ec0*/  FMNMX.FTZ R179, R10, R21, !PT ;  /* 0x000000150ab37209 */ /* 0x008fe20007810000 */
[----:B------:R-:W-:-:S06]  /*6ed0*/  FMUL.FTZ R21, R194, UR25 ;  /* 0x00000019c2157c20 */ /* 0x000fcc0008410000 */
[----:B------:R-:W3:Y:S01]  /*6ee0*/  MUFU.TANH R15, R15 ;  /* 0x0000000f000f7308 */ /* 0x000ee20000002400 */
[----:B------:R-:W5:Y:S07]  /*6ef0*/  SHFL.BFLY PT, R10, R179, 0x1, 0x1f ;  /* 0x0c201f00b30a7f89 */ /* 0x000f6e00000e0000 */
[----:B------:R-:W0:Y:S08]  /*6f00*/  MUFU.TANH R16, R16 ;  /* 0x0000001000107308 */ /* 0x000e300000002400 */
[----:B------:R-:W0:Y:S08]  /*6f10*/  MUFU.TANH R17, R17 ;  /* 0x0000001100117308 */ /* 0x000e300000002400 */
[----:B------:R-:W0:Y:S01]  /*6f20*/  MUFU.TANH R18, R18 ;  /* 0x0000001200127308 */ /* 0x000e220000002400 */
[----:B-----5:R-:W-:-:S05]  /*6f30*/  FMNMX.FTZ R10, R179, R10, !PT ;  /* 0x0000000ab30a7209 */ /* 0x020fca0007810000 */
[C---:B------:R-:W-:Y:S02]  /*6f40*/  FMUL.FTZ R186, R10.reuse, UR7 ;  /* 0x000000070aba7c20 */ /* 0x040fe40008410000 */
[----:B------:R-:W5:Y:S01]  /*6f50*/  MUFU.TANH R19, R19 ;  /* 0x0000001300137308 */ /* 0x000f620000002400 */
[----:B------:R-:W-:Y:S01]  /*6f60*/  FADD.FTZ R179, -R10, R201 ;  /* 0x000000c90ab37221 */ /* 0x000fe20000010100 */
[--C-:B------:R-:W-:Y:S01]  /*6f70*/  FFMA.FTZ R190, R8, UR7, -R186.reuse ;  /* 0x0000000708be7c23 */ /* 0x100fe200080108ba */
[----:B----4-:R-:W-:Y:S01]  /*6f80*/  FMNMX.FTZ R8, R12, R183, !PT ;  /* 0x000000b70c087209 */ /* 0x010fe20007810000 */
[--C-:B------:R-:W-:Y:S01]  /*6f90*/  FFMA.FTZ R183, R152, UR7, -R186.reuse ;  /* 0x0000000798b77c23 */ /* 0x100fe200080108ba */
[----:B------:R-:W-:Y:S01]  /*6fa0*/  FMUL.FTZ R179, R179, UR7 ;  /* 0x00000007b3b37c20 */ /* 0x000fe20008410000 */
[--C-:B------:R-:W-:Y:S01]  /*6fb0*/  FFMA.FTZ R153, R153, UR7, -R186.reuse ;  /* 0x0000000799997c23 */ /* 0x100fe200080108ba */
[----:B-1----:R-:W-:Y:S01]  /*6fc0*/  FMNMX.FTZ R187, R13, R8, !PT ;  /* 0x000000080dbb7209 */ /* 0x002fe20007810000 */
[----:B------:R-:W1:Y:S01]  /*6fd0*/  MUFU.TANH R20, R20 ;  /* 0x0000001400147308 */ /* 0x000e620000002400 */
[--C-:B------:R-:W-:Y:S01]  /*6fe0*/  FFMA.FTZ R154, R154, UR7, -R186.reuse ;  /* 0x000000079a9a7c23 */ /* 0x100fe200080108ba */
[--C-:B------:R-:W-:Y:S01]  /*6ff0*/  FFMA.FTZ R155, R155, UR7, -R186.reuse ;  /* 0x000000079b9b7c23 */ /* 0x100fe200080108ba */
[----:B--2---:R-:W-:Y:S01]  /*7000*/  FMNMX.FTZ R8, R14, R187, !PT ;  /* 0x000000bb0e087209 */ /* 0x004fe20007810000 */
[--C-:B------:R-:W-:Y:S01]  /*7010*/  FFMA.FTZ R156, R156, UR7, -R186.reuse ;  /* 0x000000079c9c7c23 */ /* 0x100fe200080108ba */
[--C-:B------:R-:W-:Y:S01]  /*7020*/  FFMA.FTZ R157, R157, UR7, -R186.reuse ;  /* 0x000000079d9d7c23 */ /* 0x100fe200080108ba */
[--C-:B------:R-:W-:Y:S01]  /*7030*/  FFMA.FTZ R158, R158, UR7, -R186.reuse ;  /* 0x000000079e9e7c23 */ /* 0x100fe200080108ba */
[----:B---3--:R-:W-:Y:S01]  /*7040*/  FMNMX.FTZ R187, R15, R8, !PT ;  /* 0x000000080fbb7209 */ /* 0x008fe20007810000 */
[----:B------:R-:W2:Y:S01]  /*7050*/  MUFU.TANH R159, R159 ;  /* 0x0000009f009f7308 */ /* 0x000ea20000002400 */
[--C-:B------:R-:W-:Y:S01]  /*7060*/  FFMA.FTZ R160, R160, UR7, -R186.reuse ;  /* 0x00000007a0a07c23 */ /* 0x100fe200080108ba */
[--C-:B------:R-:W-:Y:S01]  /*7070*/  FFMA.FTZ R161, R161, UR7, -R186.reuse ;  /* 0x00000007a1a17c23 */ /* 0x100fe200080108ba */
[----:B0-----:R-:W-:Y:S01]  /*7080*/  FMNMX.FTZ R8, R16, R187, !PT ;  /* 0x000000bb10087209 */ /* 0x001fe20007810000 */
[--C-:B------:R-:W-:Y:S01]  /*7090*/  FFMA.FTZ R165, R165, UR7, -R186.reuse ;  /* 0x00000007a5a57c23 */ /* 0x100fe200080108ba */
[--C-:B------:R-:W-:Y:S01]  /*70a0*/  FFMA.FTZ R192, R171, UR7, -R186.reuse ;  /* 0x00000007abc07c23 */ /* 0x100fe200080108ba */
[--C-:B------:R-:W-:Y:S01]  /*70b0*/  FFMA.FTZ R171, R176, UR7, -R186.reuse ;  /* 0x00000007b0ab7c23 */ /* 0x100fe200080108ba */
[----:B------:R-:W-:Y:S01]  /*70c0*/  FMNMX.FTZ R187, R17, R8, !PT ;  /* 0x0000000811bb7209 */ /* 0x000fe20007810000 */
[----:B------:R-:W0:Y:S01]  /*70d0*/  MUFU.TANH R162, R162 ;  /* 0x000000a200a27308 */ /* 0x000e220000002400 */
[--C-:B------:R-:W-:Y:S01]  /*70e0*/  FFMA.FTZ R176, R177, UR7, -R186.reuse ;  /* 0x00000007b1b07c23 */ /* 0x100fe200080108ba */
[--C-:B------:R-:W-:Y:S01]  /*70f0*/  FFMA.FTZ R177, R184, UR7, -R186.reuse ;  /* 0x00000007b8b17c23 */ /* 0x100fe200080108ba */
[----:B------:R-:W-:Y:S01]  /*7100*/  FMNMX.FTZ R8, R18, R187, !PT ;  /* 0x000000bb12087209 */ /* 0x000fe20007810000 */
[----:B------:R-:W-:-:S03]  /*7110*/  FFMA.FTZ R184, R185, UR7, -R186 ;  /* 0x00000007b9b87c23 */ /* 0x000fc600080108ba */
[----:B-----5:R-:W-:Y:S01]  /*7120*/  FMNMX.FTZ R187, R19, R8, !PT ;  /* 0x0000000813bb7209 */ /* 0x020fe20007810000 */
[----:B------:R-:W3:Y:S03]  /*7130*/  MUFU.TANH R163, R163 ;  /* 0x000000a300a37308 */ /* 0x000ee60000002400 */
[----:B-1----:R-:W-:-:S04]  /*7140*/  FMNMX.FTZ R8, R20, R187, !PT ;  /* 0x000000bb14087209 */ /* 0x002fc80007810000 */
[----:B--2---:R-:W-:Y:S01]  /*7150*/  FMNMX.FTZ R187, R159, R8, !PT ;  /* 0x000000089fbb7209 */ /* 0x004fe20007810000 */
[----:B------:R-:W1:Y:S03]  /*7160*/  MUFU.TANH R164, R164 ;  /* 0x000000a400a47308 */ /* 0x000e660000002400 */
[----:B0-----:R-:W-:-:S05]  /*7170*/  FMNMX.FTZ R8, R162, R187, !PT ;  /* 0x000000bba2087209 */ /* 0x001fca0007810000 */
[----:B------:R-:W0:Y:S01]  /*7180*/  MUFU.TANH R166, R166 ;  /* 0x000000a600a67308 */ /* 0x000e220000002400 */
[----:B---3--:R-:W-:-:S07]  /*7190*/  FMNMX.FTZ R187, R163, R8, !PT ;  /* 0x00000008a3bb7209 */ /* 0x008fce0007810000 */
[----:B------:R-:W2:Y:S01]  /*71a0*/  MUFU.TANH R168, R168 ;  /* 0x000000a800a87308 */ /* 0x000ea20000002400 */
[----:B-1----:R-:W-:-:S07]  /*71b0*/  FMNMX.FTZ R187, R164, R187, !PT ;  /* 0x000000bba4bb7209 */ /* 0x002fce0007810000 */
[----:B------:R-:W1:Y:S01]  /*71c0*/  MUFU.TANH R170, R170 ;  /* 0x000000aa00aa7308 */ /* 0x000e620000002400 */
[----:B0-----:R-:W-:-:S07]  /*71d0*/  FMNMX.FTZ R187, R166, R187, !PT ;  /* 0x000000bba6bb7209 */ /* 0x001fce0007810000 */
[----:B------:R-:W0:Y:S01]  /*71e0*/  MUFU.TANH R174, R174 ;  /* 0x000000ae00ae7308 */ /* 0x000e220000002400 */
[----:B--2---:R-:W-:-:S07]  /*71f0*/  FMNMX.FTZ R187, R168, R187, !PT ;  /* 0x000000bba8bb7209 */ /* 0x004fce0007810000 */
        /* <DEDUP_REMOVED lines=10> */
[----:B------:R-:W-:Y:S01]  /*72a0*/  MUFU.EX2 R179, R179 ;  /* 0x000000b300b37308 */ /* 0x000fe20000000800 */
[----:B--2---:R-:W-:-:S07]  /*72b0*/  FMNMX.FTZ R187, R175, R8, !PT ;  /* 0x00000008afbb7209 */ /* 0x004fce0007810000 */
[----:B------:R0:W2:Y:S01]  /*72c0*/  MUFU.EX2 R182, R190 ;  /* 0x000000be00b67308 */ /* 0x0000a20000000800 */
[----:B-1----:R-:W-:-:S05]  /*72d0*/  FMNMX.FTZ R187, R178, R187, !PT ;  /* 0x000000bbb2bb7209 */ /* 0x002fca0007810000 */
[----:B------:R-:W1:Y:S02]  /*72e0*/  SHFL.BFLY PT, R8, R187, 0x2, 0x1f ;  /* 0x0c401f00bb087f89 */ /* 0x000e6400000e0000 */
[----:B------:R-:W3:Y:S01]  /*72f0*/  MUFU.EX2 R183, R183 ;  /* 0x000000b700b77308 */ /* 0x000ee20000000800 */
[--C-:B0-----:R-:W-:Y:S01]  /*7300*/  FFMA.FTZ R190, R167, UR7, -R186.reuse ;  /* 0x00000007a7be7c23 */ /* 0x101fe200080108ba */
[--C-:B------:R-:W-:Y:S01]  /*7310*/  FFMA.FTZ R167, R169, UR7, -R186.reuse ;  /* 0x00000007a9a77c23 */ /* 0x100fe200080108ba */
[--C-:B------:R-:W-:Y:S01]  /*7320*/  FFMA.FTZ R169, R172, UR7, -R186.reuse ;  /* 0x00000007aca97c23 */ /* 0x100fe200080108ba */
[--C-:B------:R-:W-:Y:S01]  /*7330*/  FFMA.FTZ R172, R173, UR7, -R186.reuse ;  /* 0x00000007adac7c23 */ /* 0x100fe200080108ba */
[--C-:B------:R-:W-:Y:S01]  /*7340*/  FFMA.FTZ R173, R180, UR7, -R186.reuse ;  /* 0x00000007b4ad7c23 */ /* 0x100fe200080108ba */
[--C-:B------:R-:W-:Y:S01]  /*7350*/  FFMA.FTZ R180, R181, UR7, -R186.reuse ;  /* 0x00000007b5b47c23 */ /* 0x100fe200080108ba */
[----:B------:R-:W-:Y:S01]  /*7360*/  FFMA.FTZ R181, R188, UR7, -R186 ;  /* 0x00000007bcb57c23 */ /* 0x000fe200080108ba */
[----:B------:R-:W0:Y:S01]  /*7370*/  MUFU.EX2 R153, R153 ;  /* 0x0000009900997308 */ /* 0x000e220000000800 */
[----:B--2---:R-:W-:Y:S01]  /*7380*/  FFMA.FTZ R4, R179, R4, R182 ;  /* 0x00000004b3047223 */ /* 0x004fe200000100b6 */
[----:B------:R-:W-:Y:S01]  /*7390*/  FFMA.FTZ R186, R189, UR7, -R186 ;  /* 0x00000007bdba7c23 */ /* 0x000fe200080108ba */
        /* <DEDUP_REMOVED lines=11> */
[----:B-1----:R-:W-:Y:S01]  /*7450*/  FMNMX.FTZ R152, R187, R8, !PT ;  /* 0x00000008bb987209 */ /* 0x002fe20007810000 */
[-C--:B------:R-:W-:Y:S01]  /*7460*/  FMUL.FTZ R41, R41, R179.reuse ;  /* 0x000000b329297220 */ /* 0x080fe20000410000 */
[----:B------:R-:W1:Y:S01]  /*7470*/  MUFU.EX2 R155, R155 ;  /* 0x0000009b009b7308 */ /* 0x000e620000000800 */
[-C--:B------:R-:W-:Y:S01]  /*7480*/  FMUL.FTZ R44, R44, R179.reuse ;  /* 0x000000b32c2c7220 */ /* 0x080fe20000410000 */
[-C--:B------:R-:W-:Y:S01]  /*7490*/  FMUL.FTZ R45, R45, R179.reuse ;  /* 0x000000b32d2d7220 */ /* 0x080fe20000410000 */
[----:B------:R-:W3:Y:S01]  /*74a0*/  SHFL.BFLY PT, R187, R152, 0x1, 0x1f ;  /* 0x0c201f0098bb7f89 */ /* 0x000ee200000e0000 */
        /* <DEDUP_REMOVED lines=24> */
[----:B------:R-:W-:-:S02]  /*7630*/  @!P2 VIADD R152, R198, 0x22840 ;  /* 0x00022840c698a836 */ /* 0x000fc40000000000 */
[-C--:B------:R-:W-:Y:S01]  /*7640*/  FMUL.FTZ R88, R88, R179.reuse ;  /* 0x000000b358587220 */ /* 0x080fe20000410000 */
[-C--:B------:R-:W-:Y:S01]  /*7650*/  FMUL.FTZ R89, R89, R179.reuse ;  /* 0x000000b359597220 */ /* 0x080fe20000410000 */
[----:B------:R-:W-:Y:S01]  /*7660*/  FMUL.FTZ R92, R92, R179 ;  /* 0x000000b35c5c7220 */ /* 0x000fe20000410000 */
[C---:B------:R-:W-:Y:S01]  /*7670*/  FADD.FTZ R7, -R8.reuse, R7 ;  /* 0x0000000708077221 */ /* 0x040fe20000010100 */
[----:B------:R-:W-:Y:S01]  /*7680*/  FMUL.FTZ R193, R8, UR7 ;  /* 0x0000000708c17c20 */ /* 0x000fe20008410000 */
[----:B------:R-:W3:Y:S01]  /*7690*/  MUFU.EX2 R160, R160 ;  /* 0x000000a000a07308 */ /* 0x000ee20000000800 */
[----:B------:R-:W-:Y:S01]  /*76a0*/  @!P2 PRMT R152, RZ, 0x654, R152 ;  /* 0x00000654ff98a816 */ /* 0x000fe20000000098 */
[----:B------:R-:W-:Y:S01]  /*76b0*/  FMUL.FTZ R188, R7, UR7 ;  /* 0x0000000707bc7c20 */ /* 0x000fe20008410000 */
        /* <DEDUP_REMOVED lines=12> */
[----:B0-----:R-:W-:Y:S01]  /*7780*/  FADD.FTZ R159, R153, R4 ;  /* 0x00000004999f7221 */ /* 0x001fe20000010000 */
[----:B------:R-:W0:Y:S01]  /*7790*/  MUFU.EX2 R161, R161 ;  /* 0x000000a100a17308 */ /* 0x000e220000000800 */
[--C-:B------:R-:W-:Y:S01]  /*77a0*/  FFMA.FTZ R200, R170, UR7, -R193.reuse ;  /* 0x00000007aac87c23 */ /* 0x100fe200080108c1 */
[----:B------:R-:W-:Y:S01]  /*77b0*/  FFMA.FTZ R185, R162, UR7, -R193 ;  /* 0x00000007a2b97c23 */ /* 0x000fe200080108c1 */
[----:B--2---:R-:W-:Y:S01]  /*77c0*/  FADD.FTZ R4, R154, R159 ;  /* 0x0000009f9a047221 */ /* 0x004fe20000010000 */
[--C-:B------:R-:W-:Y:S01]  /*77d0*/  FFMA.FTZ R194, R163, UR7, -R193.reuse ;  /* 0x00000007a3c27c23 */ /* 0x100fe200080108c1 */
[--C-:B------:R-:W-:Y:S01]  /*77e0*/  FFMA.FTZ R187, R164, UR7, -R193.reuse ;  /* 0x00000007a4bb7c23 */ /* 0x100fe200080108c1 */
[--C-:B------:R-:W-:Y:S01]  /*77f0*/  FFMA.FTZ R196, R166, UR7, -R193.reuse ;  /* 0x00000007a6c47c23 */ /* 0x100fe200080108c1 */
[----:B-1----:R-:W-:Y:S01]  /*7800*/  FADD.FTZ R159, R155, R4 ;  /* 0x000000049b9f7221 */ /* 0x002fe20000010000 */
[----:B------:R-:W1:Y:S01]  /*7810*/  MUFU.EX2 R165, R165 ;  /* 0x000000a500a57308 */ /* 0x000e620000000800 */
[--C-:B------:R-:W-:Y:S01]  /*7820*/  FFMA.FTZ R189, R168, UR7, -R193.reuse ;  /* 0x00000007a8bd7c23 */ /* 0x100fe200080108c1 */
[----:B------:R-:W-:Y:S01]  /*7830*/  FFMA.FTZ R191, R174, UR7, -R193 ;  /* 0x00000007aebf7c23 */ /* 0x000fe200080108c1 */
[----:B----4-:R-:W-:Y:S01]  /*7840*/  FADD.FTZ R4, R156, R159 ;  /* 0x0000009f9c047221 */ /* 0x010fe20000010000 */
[--C-:B------:R-:W-:Y:S01]  /*7850*/  FFMA.FTZ R22, R22, UR7, -R193.reuse ;  /* 0x0000000716167c23 */ /* 0x100fe200080108c1 */
[--C-:B------:R-:W-:Y:S01]  /*7860*/  FFMA.FTZ R21, R21, UR7, -R193.reuse ;  /* 0x0000000715157c23 */ /* 0x100fe200080108c1 */
[--C-:B------:R-:W-:Y:S01]  /*7870*/  FFMA.FTZ R23, R23, UR7, -R193.reuse ;  /* 0x0000000717177c23 */ /* 0x100fe200080108c1 */
[----:B-----5:R-:W-:Y:S01]  /*7880*/  FADD.FTZ R159, R157, R4 ;  /* 0x000000049d9f7221 */ /* 0x020fe20000010000 */
[----:B------:R-:W2:Y:S01]  /*7890*/  MUFU.EX2 R190, R190 ;  /* 0x000000be00be7308 */ /* 0x000ea20000000800 */
[--C-:B------:R-:W-:Y:S01]  /*78a0*/  FFMA.FTZ R175, R175, UR7, -R193.reuse ;  /* 0x00000007afaf7c23 */ /* 0x100fe200080108c1 */
[----:B------:R-:W-:Y:S01]  /*78b0*/  FFMA.FTZ R193, R178, UR7, -R193 ;  /* 0x00000007b2c17c23 */ /* 0x000fe200080108c1 */
[----:B------:R-:W-:Y:S01]  /*78c0*/  FADD.FTZ R159, R158, R159 ;  /* 0x0000009f9e9f7221 */ /* 0x000fe20000010000 */
[----:B------:R-:W-:Y:S01]  /*78d0*/  F2FP.BF16.F32.PACK_AB R154, R154, R153 ;  /* 0x000000999a9a723e */ /* 0x000fe200000010ff */
[----:B------:R4:W-:Y:S06]  /*78e0*/  BAR.ARV R9, 0x100 ;  /* 0x000400090000751d */ /* 0x0009ec0000002000 */
[----:B------:R-:W5:Y:S01]  /*78f0*/  MUFU.EX2 R167, R167 ;  /* 0x000000a700a77308 */ /* 0x000f620000000800 */
[----:B---3--:R-:W-:Y:S01]  /*7900*/  FADD.FTZ R4, R160, R159 ;  /* 0x0000009fa0047221 */ /* 0x008fe20000010000 */
[----:B------:R3:W-:Y:S01]  /*7910*/  @!P2 SYNCS.ARRIVE.TRANS64.RED.A1T0 RZ, [R152+URZ], RZ ;  /* 0x000000ff98ffa9a7 */ /* 0x0007e2000810043f */
[----:B------:R-:W-:Y:S01]  /*7920*/  F2FP.BF16.F32.PACK_AB R156, R156, R155 ;  /* 0x0000009b9c9c723e */ /* 0x000fe200000010ff */
[----:B------:R-:W-:Y:S01]  /*7930*/  FMUL.FTZ R93, R93, R179 ;  /* 0x000000b35d5d7220 */ /* 0x000fe20000410000 */
[----:B0-----:R-:W-:Y:S01]  /*7940*/  FADD.FTZ R4, R161, R4 ;  /* 0x00000004a1047221 */ /* 0x001fe20000010000 */
[----:B------:R-:W-:Y:S01]  /*7950*/  F2FP.BF16.F32.PACK_AB R158, R158, R157 ;  /* 0x0000009d9e9e723e */ /* 0x000fe200000010ff */
[-C--:B------:R-:W-:Y:S01]  /*7960*/  FMUL.FTZ R96, R96, R179.reuse ;  /* 0x000000b360607220 */ /* 0x080fe20000410000 */
[----:B------:R-:W0:Y:S01]  /*7970*/  MUFU.EX2 R192, R192 ;  /* 0x000000c000c07308 */ /* 0x000e220000000800 */
[----:B-1----:R-:W-:Y:S01]  /*7980*/  FADD.FTZ R159, R165, R4 ;  /* 0x00000004a59f7221 */ /* 0x002fe20000010000 */
[----:B------:R-:W-:Y:S01]  /*7990*/  F2FP.BF16.F32.PACK_AB R160, R161, R160 ;  /* 0x000000a0a1a0723e */ /* 0x000fe200000010ff */
[----:B------:R-:W-:Y:S01]  /*79a0*/  FMUL.FTZ R97, R97, R179 ;  /* 0x000000b361617220 */ /* 0x000fe20000410000 */
[C---:B--2---:R-:W-:Y:S01]  /*79b0*/  F2FP.BF16.F32.PACK_AB R162, R190.reuse, R165 ;  /* 0x000000a5bea2723e */ /* 0x044fe200000010ff */
[----:B------:R-:W-:Y:S01]  /*79c0*/  FADD.FTZ R4, R190, R159 ;  /* 0x0000009fbe047221 */ /* 0x000fe20000010000 */
        /* <DEDUP_REMOVED lines=37> */
[----:B------:R-:W-:Y:S01]  /*7c20*/  FMUL.FTZ R149, R149, R179 ;  /* 0x000000b395957220 */ /* 0x000fe20000410000 */
[----:B---3--:R-:W-:-:S04]  /*7c30*/  F2FP.BF16.F32.PACK_AB R152, R183, R182 ;  /* 0x000000b6b798723e */ /* 0x008fc800000010ff */
[----:B------:R-:W0:Y:S01]  /*7c40*/  MUFU.EX2 R188, R188 ;  /* 0x000000bc00bc7308 */ /* 0x000e220000000800 */
[C---:B-1----:R-:W-:Y:S01]  /*7c50*/  FADD.FTZ R4, R176.reuse, R159 ;  /* 0x0000009fb0047221 */ /* 0x042fe20000010000 */
[----:B------:R-:W-:-:S06]  /*7c60*/  F2FP.BF16.F32.PACK_AB R168, R176, R171 ;  /* 0x000000abb0a8723e */ /* 0x000fcc00000010ff */
[----:B------:R-:W1:Y:S01]  /*7c70*/  MUFU.EX2 R7, R7 ;  /* 0x0000000700077308 */ /* 0x000e620000000800 */
[----:B--2---:R-:W-:-:S07]  /*7c80*/  FADD.FTZ R159, R173, R4 ;  /* 0x00000004ad9f7221 */ /* 0x004fce0000010000 */
[----:B------:R-:W2:Y:S01]  /*7c90*/  MUFU.EX2 R180, R180 ;  /* 0x000000b400b47308 */ /* 0x000ea20000000800 */
[-C--:B0-----:R-:W-:Y:S01]  /*7ca0*/  FMUL.FTZ R26, R26, R188.reuse ;  /* 0x000000bc1a1a7220 */ /* 0x081fe20000410000 */
[-C--:B------:R-:W-:Y:S01]  /*7cb0*/  FMUL.FTZ R27, R27, R188.reuse ;  /* 0x000000bc1b1b7220 */ /* 0x080fe20000410000 */
[-C--:B------:R-:W-:Y:S01]  /*7cc0*/  FMUL.FTZ R30, R30, R188.reuse ;  /* 0x000000bc1e1e7220 */ /* 0x080fe20000410000 */
[-C--:B------:R-:W-:Y:S01]  /*7cd0*/  FMUL.FTZ R31, R31, R188.reuse ;  /* 0x000000bc1f1f7220 */ /* 0x080fe20000410000 */
[-C--:B------:R-:W-:Y:S01]  /*7ce0*/  FMUL.FTZ R34, R34, R188.reuse ;  /* 0x000000bc22227220 */ /* 0x080fe20000410000 */
[-C--:B------:R-:W-:Y:S01]  /*7cf0*/  FMUL.FTZ R35, R35, R188.reuse ;  /* 0x000000bc23237220 */ /* 0x080fe20000410000 */
[-C--:B------:R-:W-:Y:S01]  /*7d00*/  FMUL.FTZ R38, R38, R188.reuse ;  /* 0x000000bc26267220 */ /* 0x080fe20000410000 */
[----:B------:R-:W0:Y:S01]  /*7d10*/  MUFU.EX2 R6, R6 ;  /* 0x0000000600067308 */ /* 0x000e220000000800 */
[----:B-1----:R-:W-:Y:S01]  /*7d20*/  FFMA.FTZ R3, R188, R3, R7 ;  /* 0x00000003bc037223 */ /* 0x002fe20000010007 */
        /* <DEDUP_REMOVED lines=75> */
[----:B------:R-:W-:Y:S01]  /*81e0*/  FMUL.FTZ R151, R151, R188 ;  /* 0x000000bc97977220 */ /* 0x000fe20000410000 */
[----:B------:R-:W-:-:S02]  /*81f0*/  F2FP.BF16.F32.PACK_AB R155, R12, R11 ;  /* 0x0000000b0c9b723e */ /* 0x000fc400000010ff */
        /* <DEDUP_REMOVED lines=40> */
[----:B--2---:R-:W-:Y:S01]  /*8480*/  FADD.FTZ R4, R186, R153 ;  /* 0x00000099ba047221 */ /* 0x004fe20000010000 */
[----:B------:R-:W-:Y:S02]  /*8490*/  F2FP.BF16.F32.PACK_AB R153, R6, R7 ;  /* 0x000000070699723e */ /* 0x000fe400000010ff */
[----:B------:R-:W-:-:S04]  /*84a0*/  F2FP.BF16.F32.PACK_AB R174, R186, R181 ;  /* 0x000000b5baae723e */ /* 0x000fc800000010ff */
[----:B------:R-:W2:Y:S01]  /*84b0*/  MUFU.EX2 R176, R193 ;  /* 0x000000c100b07308 */ /* 0x000ea20000000800 */
[C---:B0-----:R-:W-:Y:S01]  /*84c0*/  FADD.FTZ R6, R178.reuse, R3 ;  /* 0x00000003b2067221 */ /* 0x041fe20000010000 */
[----:B------:R-:W-:-:S03]  /*84d0*/  F2FP.BF16.F32.PACK_AB R173, R178, R21 ;  /* 0x00000015b2ad723e */ /* 0x000fc600000010ff */
[----:B-1----:R-:W-:-:S04]  /*84e0*/  FADD.FTZ R3, R175, R6 ;  /* 0x00000006af037221 */ /* 0x002fc80000010000 */
[C---:B--2---:R-:W-:Y:S01]  /*84f0*/  FADD.FTZ R3, R176.reuse, R3 ;  /* 0x00000003b0037221 */ /* 0x044fe20000010000 */
[----:B------:R-:W-:Y:S01]  /*8500*/  F2FP.BF16.F32.PACK_AB R175, R176, R175 ;  /* 0x000000afb0af723e */ /* 0x000fe200000010ff */
[----:B----4-:R-:W-:Y:S06]  /*8510*/  @!P0 BRA `(.L_x_4255) ;  /* 0x0000000000048947 */ /* 0x010fec0003800000 */
[----:B------:R-:W-:Y:S01]  /*8520*/  BPT.TRAP 0x1 ;  /* 0x000000040000795c */ /* 0x000fe20000300000 */
.L_x_4255:
[----:B------:R0:W1:Y:S01]  /*8530*/  SYNCS.PHASECHK.TRANS64.TRYWAIT P1, [UR26+0x22850], R5 ;  /* 0x02285005ff0075a7 */ /* 0x000062000802015a */
[----:B------:R-:W-:Y:S05]  /*8540*/  @!P0 BRA `(.L_x_4256) ;  /* 0x0000000000048947 */ /* 0x000fea0003800000 */
[----:B------:R-:W-:Y:S01]  /*8550*/  BPT.TRAP 0x1 ;  /* 0x000000040000795c */ /* 0x000fe20000300000 */
.L_x_4256:
[----:B-1----:R-:W-:Y:S05]  /*8560*/  @P1 BRA `(.L_x_4257) ;  /* 0x0000000000081947 */ /* 0x002fea0003800000 */
[----:B------:R-:W1:Y:S02]  /*8570*/  SYNCS.PHASECHK.TRANS64.TRYWAIT P1, [UR26+0x22850], R5 ;  /* 0x02285005ff0075a7 */ /* 0x000e64000802015a */
[----:B-1----:R-:W-:Y:S05]  /*8580*/  @!P1 BRA `(.L_x_4258) ;  /* 0x0000007000189947 */ /* 0x002fea0003800000 */
.L_x_4257:
[----:B------:R3:W-:Y:S01]  /*8590*/  BAR.SYNC.DEFER_BLOCKING R0, 0x100 ;  /* 0x000400000000751d */ /* 0x0007e20000010000 */
[----:B------:R-:W-:Y:S01]  /*85a0*/  UIMAD UR10, UR4, 0xc00, UR24 ;  /* 0x00000c00040a78a4 */ /* 0x000fe2000f8e0218 */
[----:B-1----:R-:W-:Y:S01]  /*85b0*/  @!P2 VIADD R198, R198, 0x22860 ;  /* 0x00022860c6c6a836 */ /* 0x002fe20000000000 */
[----:B------:R-:W-:Y:S01]  /*85c0*/  UISETP.GT.AND UP0, UPT, UR41, UR38, UPT ;  /* 0x000000262900728c */ /* 0x000fe2000bf04270 */
[----:B------:R-:W-:Y:S01]  /*85d0*/  MOV R7, R8 ;  /* 0x0000000800077202 */ /* 0x000fe20000000f00 */
[----:B------:R-:W-:Y:S01]  /*85e0*/  UIADD3 UR14, UR10, 0x80, URZ ;  /* 0x000000800a0e7890 */ /* 0x000fe2000fffe03f */
[----:B------:R-:W-:Y:S01]  /*85f0*/  IMAD.MOV.U32 R201, RZ, RZ, R10 ;  /* 0x000000ffffc97224 */ /* 0x000fe200078e000a */
[----:B------:R-:W-:Y:S01]  /*8600*/  UMOV UR11, 0x40000040 ;  /* 0x40000040000b7882 */ /* 0x000fe20000000000 */
[----:B------:R-:W-:Y:S01]  /*8610*/  UMOV UR15, 0x40000040 ;  /* 0x40000040000f7882 */ /* 0x000fe20000000000 */
[----:B------:R-:W-:Y:S01]  /*8620*/  PLOP3.LUT P1, PT, PT, PT, UP0, 0x80, 0x0 ;  /* 0x000000000000781c */ /* 0x000fe20003f2f008 */
[----:B------:R-:W-:Y:S01]  /*8630*/  UIADD3 UR41, UR41, -0x1, URZ ;  /* 0xffffffff29297890 */ /* 0x000fe2000fffe03f */
        /* <DEDUP_REMOVED lines=34> */
.L_x_4250:
[----:B0-----:R-:W0:Y:S01]  /*8860*/  SHFL.BFLY PT, R5, R4, 0x2, 0x1f ;  /* 0x0c401f0004057f89 */ /* 0x001e2200000e0000 */
[----:B------:R-:W-:-:S05]  /*8870*/  IADD3 R2, -R2, 0xb, RZ ;  /* 0x0000000b02027810 */ /* 0x000fca0007ffe1ff */
[----:B------:R1:W-:Y:S08]  /*8880*/  BAR.ARV R2, 0x100 ;  /* 0x000400020000751d */ /* 0x0003f00000002000 */
[----:B------:R-:W-:Y:S06]  /*8890*/  BAR.ARV 0x8, 0x180 ;  /* 0x0206000000007b1d */ /* 0x000fec0000002000 */
[----:B------:R-:W-:Y:S01]  /*88a0*/  PLOP3.LUT P0, PT, PT, PT, PT, 0x8, 0x0 ;  /* 0x000000000000781c */ /* 0x000fe20003f0e170 */
[----:B------:R-:W4:Y:S01]  /*88b0*/  SHFL.BFLY PT, R6, R3, 0x2, 0x1f ;  /* 0x0c401f0003067f89 */ /* 0x000f2200000e0000 */
[----:B0-----:R-:W-:Y:S01]  /*88c0*/  FADD.FTZ R5, R5, R4 ;  /* 0x0000000405057221 */ /* 0x001fe20000010000 */
[----:B------:R-:W-:-:S04]  /*88d0*/  IMAD.MOV.U32 R4, RZ, RZ, -0x800000 ;  /* 0xff800000ff047424 */ /* 0x000fc800078e00ff */
[----:B--23--:R-:W0:Y:S01]  /*88e0*/  SHFL.BFLY PT, R0, R5, 0x1, 0x1f ;  /* 0x0c201f0005007f89 */ /* 0x00ce2200000e0000 */
[----:B----4-:R-:W-:Y:S01]  /*88f0*/  FADD.FTZ R6, R6, R3 ;  /* 0x0000000306067221 */ /* 0x010fe20000010000 */
[----:B------:R-:W-:-:S04]  /*8900*/  IMAD.MOV.U32 R3, RZ, RZ, -0x800000 ;  /* 0xff800000ff037424 */ /* 0x000fc800078e00ff */
[----:B------:R-:W2:Y:S01]  /*8910*/  SHFL.BFLY PT, R7, R6, 0x1, 0x1f ;  /* 0x0c201f0006077f89 */ /* 0x000ea200000e0000 */
[----:B0-----:R-:W-:Y:S01]  /*8920*/  FADD.FTZ R11, R5, R0 ;  /* 0x00000000050b7221 */ /* 0x001fe20000010000 */
[----:B------:R-:W-:Y:S01]  /*8930*/  IMAD.MOV.U32 R0, RZ, RZ, RZ ;  /* 0x000000ffff007224 */ /* 0x000fe200078e00ff */
[----:B------:R-:W-:-:S03]  /*8940*/  MOV R5, UR7 ;  /* 0x0000000700057c02 */ /* 0x000fc60008000f00 */
[----:B------:R-:W-:-:S13]  /*8950*/  FSETP.NE.FTZ.AND P1, PT, R11, RZ, PT ;  /* 0x000000ff0b00720b */ /* 0x000fda0003f35000 */
[----:B------:R-:W1:Y:S01]  /*8960*/  @P1 MUFU.LG2 R9, R11 ;  /* 0x0000000b00091308 */ /* 0x000e620000000c00 */
[----:B------:R-:W-:Y:S01]  /*8970*/  @P1 FMUL.FTZ R5, R5, 0.69314718246459960938 ;  /* 0x3f31721805051820 */ /* 0x000fe20000410000 */
[----:B--2---:R-:W-:Y:S01]  /*8980*/  FADD.FTZ R12, R6, R7 ;  /* 0x00000007060c7221 */ /* 0x004fe20000010000 */
[----:B------:R-:W-:-:S04]  /*8990*/  IMAD.MOV.U32 R7, RZ, RZ, RZ ;  /* 0x000000ffff077224 */ /* 0x000fc800078e00ff */
[----:B------:R-:W-:Y:S02]  /*89a0*/  FSETP.NE.FTZ.AND P2, PT, R12, RZ, PT ;  /* 0x000000ff0c00720b */ /* 0x000fe40003f55000 */
[----:B------:R-:W0:Y:S01]  /*89b0*/  @P1 MUFU.RCP R7, R11 ;  /* 0x0000000b00071308 */ /* 0x000e220000001000 */
[----:B-1----:R-:W-:-:S04]  /*89c0*/  @P1 FMUL.FTZ R2, R9, 0.69314718246459960938 ;  /* 0x3f31721809021820 */ /* 0x002fc80000410000 */
[----:B------:R-:W-:-:S06]  /*89d0*/  @P1 FFMA.FTZ R4, R5, R10, R2 ;  /* 0x0000000a05041223 */ /* 0x000fcc0000010002 */
[----:B------:R-:W1:Y:S01]  /*89e0*/  @P2 MUFU.LG2 R6, R12 ;  /* 0x0000000c00062308 */ /* 0x000e620000000c00 */
[-C--:B0-----:R-:W-:Y:S01]  /*89f0*/  FMUL.FTZ R24, R24, R7.reuse ;  /* 0x0000000718187220 */ /* 0x081fe20000410000 */
[----:B------:R-:W-:-:S06]  /*8a00*/  FMUL.FTZ R25, R25, R7 ;  /* 0x0000000719197220 */ /* 0x000fcc0000410000 */
        /* <DEDUP_REMOVED lines=9> */
[----:B0-----:R-:W-:Y:S02]  /*8aa0*/  IMAD.U32 R12, RZ, RZ, UR7 ;  /* 0x00000007ff0c7e24 */ /* 0x001fe4000f8e00ff */
        /* <DEDUP_REMOVED lines=121> */
.L_x_4229:
        /* <DEDUP_REMOVED lines=18> */
[----:B0-----:R-:W-:Y:S01]  /*9360*/  IADD3 R5, R0, -0x80, RZ ;  /* 0xffffff8000057810 */ /* 0x001fe20007ffe0ff */
[----:B---3--:R-:W-:-:S06]  /*9370*/  USHF.R.S32.HI UR10, URZ, 0x1f, UR12 ;  /* 0x0000001f3f0a7899 */ /* 0x008fcc000801140c */
[----:B------:R-:W1:Y:S01]  /*9380*/  LDC R23, c[0x0][0xc50] ;  /* 0x00031400ff177b82 */ /* 0x000e620000000800 */
[----:B------:R-:W-:-:S04]  /*9390*/  SHF.R.S32.HI R2, RZ, 0x1f, R5 ;  /* 0x0000001fff027819 */ /* 0x000fc80000011405 */
[CC--:B------:R-:W-:Y:S02]  /*93a0*/  LEA.HI R6, R2.reuse, R5.reuse, RZ, 0x7 ;  /* 0x0000000502067211 */ /* 0x0c0fe400078f38ff */
[----:B------:R-:W-:Y:S01]  /*93b0*/  LEA.HI R13, R2, R5, RZ, 0x2 ;  /* 0x00000005020d7211 */ /* 0x000fe200078f10ff */
[----:B------:R-:W0:Y:S01]  /*93c0*/  @P0 LDC R14, c[0x0][0xbec] ;  /* 0x0002fb00ff0e0b82 */ /* 0x000e220000000800 */
        /* <DEDUP_REMOVED lines=17> */
[----:B------:R-:W-:Y:S02]  /*94e0*/  LEA.HI R12, R12, R11, RZ, 0x3 ;  /* 0x0000000b0c0c7211 */ /* 0x000fe400078f18ff */
[----:B------:R-:W-:Y:S01]  /*94f0*/  MOV R7, UR5 ;  /* 0x0000000500077c02 */ /* 0x000fe20008000f00 */
[----:B------:R-:W-:Y:S01]  /*9500*/  IMAD.U32 R7, RZ, RZ, UR6 ;  /* 0x00000006ff077e24 */ /* 0x000fe2000f8e00ff */
[----:B------:R-:W-:Y:S01]  /*9510*/  LOP3.LUT R12, R12, 0xfffffff8, RZ, 0xc0, !PT ;  /* 0xfffffff80c0c7812 */ /* 0x000fe200078ec0ff */
[----:B------:R-:W-:Y:S02]  /*9520*/  UIMAD UR6, UR37, UR9, UR7 ;  /* 0x00000009250672a4 */ /* 0x000fe4000f8e0207 */
[----:B------:R-:W5:Y:S01]  /*9530*/  @P0 LDC R153, c[0x0][0xbf0] ;  /* 0x0002fc00ff990b82 */ /* 0x000f620000000800 */
[----:B------:R-:W-:-:S02]  /*9540*/  IADD3 R5, R11, -R12, RZ ;  /* 0x8000000c0b057210 */ /* 0x000fc40007ffe0ff */
[----:B------:R-:W-:Y:S02]  /*9550*/  LOP3.LUT R12, R6, 0x1ffffffe, RZ, 0xc0, !PT ;  /* 0x1ffffffe060c7812 */ /* 0x000fe400078ec0ff */
[----:B------:R-:W-:-:S03]  /*9560*/  SHF.R.S32.HI R6, RZ, 0x5, R9 ;  /* 0x00000005ff067819 */ /* 0x000fc60000011409 */
[----:B------:R-:W-:Y:S02]  /*9570*/  IMAD.IADD R16, R13, 0x1, -R12 ;  /* 0x000000010d107824 */ /* 0x000fe400078e0a0c */
[----:B------:R-:W-:Y:S02]  /*9580*/  IMAD R5, R6, 0x10, R5 ;  /* 0x0000001006057824 */ /* 0x000fe400078e0205 */
[----:B------:R-:W-:Y:S01]  /*9590*/  IMAD.U32 R6, RZ, RZ, UR4 ;  /* 0x00000004ff067e24 */ /* 0x000fe2000f8e00ff */
[----:B------:R-:W-:Y:S01]  /*95a0*/  UIMAD.WIDE.U32 UR4, UR37, UR8, URZ ;  /* 0x00000008250472a5 */ /* 0x000fe2000f8e003f */
[----:B------:R-:W-:Y:S02]  /*95b0*/  IMAD R9, R2, 0x40, R5 ;  /* 0x0000004002097824 */ /* 0x000fe400078e0205 */
[----:B----4-:R-:W-:Y:S01]  /*95c0*/  IMAD R12, R18, UR10, RZ ;  /* 0x0000000a120c7c24 */ /* 0x010fe2000f8e02ff */
[----:B------:R-:W-:Y:S01]  /*95d0*/  UIADD3 UR6, UR5, UR6, URZ ;  /* 0x0000000605067290 */ /* 0x000fe2000fffe03f */
[----:B------:R-:W-:Y:S01]  /*95e0*/  IMAD R2, R16, 0x8, R9 ;  /* 0x0000000810027824 */ /* 0x000fe200078e0209 */
[----:B------:R-:W-:Y:S01]  /*95f0*/  IADD3 R16, RZ, -UR37, RZ ;  /* 0x80000025ff107c10 */ /* 0x000fe2000fffe0ff */
[----:B------:R-:W-:Y:S01]  /*9600*/  IMAD R15, R19, UR12, R12 ;  /* 0x0000000c130f7c24 */ /* 0x000fe2000f8e020c */
[----:B------:R-:W-:Y:S01]  /*9610*/  ULDC.64 UR8, c[0x0][0xb28] ;  /* 0x0002ca0000087ab9 */ /* 0x000fe20000000a00 */
[----:B------:R-:W-:Y:S01]  /*9620*/  IMAD.WIDE.U32 R6, R18, UR12, R6 ;  /* 0x0000000c12067c25 */ /* 0x000fe2000f8e0006 */
[----:B--2---:R-:W-:-:S03]  /*9630*/  LEA R5, R22, R2, 0x7 ;  /* 0x0000000216057211 */ /* 0x004fc600078e38ff */
[----:B-1----:R-:W-:Y:S02]  /*9640*/  IMAD R23, R23, R16, UR11 ;  /* 0x0000000b17177e24 */ /* 0x002fe4000f8e0210 */
[----:B0-----:R-:W-:-:S03]  /*9650*/  @P0 IMAD.HI.U32 R2, R5, R14, RZ ;  /* 0x0000000e05020227 */ /* 0x001fc600078e00ff */
[----:B------:R-:W-:Y:S01]  /*9660*/  SHF.R.S32.HI R16, RZ, 0x1f, R23 ;  /* 0x0000001fff107819 */ /* 0x000fe20000011417 */
[----:B------:R-:W-:Y:S02]  /*9670*/  IMAD.U32 R13, RZ, RZ, UR5 ;  /* 0x00000005ff0d7e24 */ /* 0x000fe4000f8e00ff */
[----:B------:R-:W-:Y:S01]  /*9680*/  IMAD.U32 R12, RZ, RZ, UR4 ;  /* 0x00000004ff0c7e24 */ /* 0x000fe2000f8e00ff */
[----:B------:R-:W-:Y:S01]  /*9690*/  ULDC.64 UR4, c[0x0][0xbe0] ;  /* 0x0002f80000047ab9 */ /* 0x000fe20000000a00 */
[----:B------:R-:W-:Y:S01]  /*96a0*/  IMAD.U32 R13, RZ, RZ, UR6 ;  /* 0x00000006ff0d7e24 */ /* 0x000fe2000f8e00ff */
[----:B------:R-:W-:Y:S01]  /*96b0*/  ULDC.64 UR6, c[0x0][0xb48] ;  /* 0x0002d20000067ab9 */ /* 0x000fe20000000a00 */
[----:B---3--:R-:W-:Y:S02]  /*96c0*/  IMAD R14, R20, UR10, RZ ;  /* 0x0000000a140e7c24 */ /* 0x008fe4000f8e02ff */
[----:B------:R-:W-:Y:S02]  /*96d0*/  IMAD.IADD R7, R7, 0x1, R15 ;  /* 0x0000000107077824 */ /* 0x000fe400078e020f */
[----:B-----5:R-:W-:-:S04]  /*96e0*/  @P0 IMAD.HI.U32 R152, R5, R152, RZ ;  /* 0x0000009805980227 */ /* 0x020fc800078e00ff */
[----:B------:R-:W-:Y:S01]  /*96f0*/  IMAD.MOV.U32 R11, RZ, RZ, R5 ;  /* 0x000000ffff0b7224 */ /* 0x000fe200078e0005 */
[----:B------:R-:W-:Y:S01]  /*9700*/  @P0 SHF.R.U32.HI R11, RZ, R17, R2 ;  /* 0x00000011ff0b0219 */ /* 0x000fe20000011602 */
[----:B------:R-:W-:Y:S02]  /*9710*/  IMAD R17, R21, UR12, R14 ;  /* 0x0000000c15117c24 */ /* 0x000fe4000f8e020e */
[----:B------:R-:W-:-:S04]  /*9720*/  IMAD.WIDE.U32 R12, R20, UR12, R12 ;  /* 0x0000000c140c7c25 */ /* 0x000fc8000f8e000c */
[----:B------:R-:W-:Y:S01]  /*9730*/  IMAD.MOV.U32 R15, RZ, RZ, R5 ;  /* 0x000000ffff0f7224 */ /* 0x000fe200078e0005 */
[----:B------:R-:W-:Y:S01]  /*9740*/  @P0 SHF.R.U32.HI R15, RZ, R153, R152 ;  /* 0x00000099ff0f0219 */ /* 0x000fe20000011698 */
[----:B------:R-:W-:Y:S01]  /*9750*/  IMAD R2, R16, UR4, RZ ;  /* 0x0000000410027c24 */ /* 0x000fe2000f8e02ff */
[----:B------:R-:W-:Y:S01]  /*9760*/  IADD3 R13, R13, R17, RZ ;  /* 0x000000110d0d7210 */ /* 0x000fe20007ffe0ff */
[----:B------:R-:W-:Y:S01]  /*9770*/  IMAD.WIDE.U32 R6, R23, UR4, R6 ;  /* 0x0000000417067c25 */ /* 0x000fe2000f8e0006 */
[----:B------:R-:W-:-:S03]  /*9780*/  SHF.R.S32.HI R17, RZ, 0x1f, R11 ;  /* 0x0000001fff117819 */ /* 0x000fc6000001140b */
        /* <DEDUP_REMOVED lines=8> */
[----:B------:R-:W-:Y:S01]  /*9810*/  IMAD.WIDE.U32 R12, R23, UR6, R12 ;  /* 0x00000006170c7c25 */ /* 0x000fe2000f8e000c */
[----:B------:R-:W-:-:S03]  /*9820*/  ULDC.64 UR6, c[0x0][0xbc8] ;  /* 0x0002f20000067ab9 */ /* 0x000fc60000000a00 */
[----:B------:R-:W-:Y:S02]  /*9830*/  IMAD.MOV R16, RZ, RZ, -R15 ;  /* 0x000000ffff107224 */ /* 0x000fe400078e0a0f */
[----:B------:R-:W-:Y:S02]  /*9840*/  IMAD R2, R2, UR4, RZ ;  /* 0x0000000402027c24 */ /* 0x000fe4000f8e02ff */
[C---:B------:R-:W-:Y:S02]  /*9850*/  IMAD R11, R8.reuse, R11, R5 ;  /* 0x0000000b080b7224 */ /* 0x040fe400078e0205 */
        /* <DEDUP_REMOVED lines=30> */
[----:B------:R-:W-:Y:S01]  /*9a40*/  UIADD3 UR4, UR4, 0x22820, URZ ;  /* 0x0002282004047890 */ /* 0x000fe2000fffe03f */
[C---:B------:R-:W-:Y:S01]  /*9a50*/  IADD3 R9, R11.reuse, 0x8, RZ ;  /* 0x000000080b097810 */ /* 0x040fe20007ffe0ff */
[----:B------:R-:W0:Y:S01]  /*9a60*/  SHFL.IDX PT, R13, R17, RZ, 0x1c1f ;  /* 0x001c1fff110d7589 */ /* 0x000e2200000e0000 */
[-C--:B------:R-:W-:Y:S01]  /*9a70*/  ISETP.GE.OR P1, PT, R11, R8.reuse, P0 ;  /* 0x000000080b00720c */ /* 0x080fe20000726670 */
[----:B------:R-:W-:Y:S01]  /*9a80*/  UPRMT UR4, URZ, 0x654, UR4 ;  /* 0x000006543f047896 */ /* 0x000fe20008000004 */
[-C--:B------:R-:W-:Y:S01]  /*9a90*/  ISETP.GE.OR P0, PT, R9, R8.reuse, P0 ;  /* 0x000000080900720c */ /* 0x080fe20000706670 */
[----:B------:R1:W2:Y:S01]  /*9aa0*/  SHFL.IDX PT, R15, R17, 0x1, 0x1c1f ;  /* 0x003c1f00110f7f89 */ /* 0x0002a200000e0000 */
[----:B------:R-:W-:-:S03]  /*9ab0*/  ISETP.GE.AND P2, PT, R11, R8, PT ;  /* 0x000000080b00720c */ /* 0x000fc60003f46270 */
[----:B------:R3:W4:Y:S03]  /*9ac0*/  SHFL.IDX PT, R6, R2, RZ, 0x1c1f ;  /* 0x001c1fff02067589 */ /* 0x00072600000e0000 */
[----:B------:R-:W-:Y:S01]  /*9ad0*/  SYNCS.ARRIVE.TRANS64.RED.A1T0 RZ, [UR4], RZ ;  /* 0x000000ffffff79a7 */ /* 0x000fe20008100404 */
[----:B-1----:R-:W-:Y:S01]  /*9ae0*/  LOP3.LUT R17, R10, 0x7ffffffc, RZ, 0xc0, !PT ;  /* 0x7ffffffc0a117812 */ /* 0x002fe200078ec0ff */
[----:B------:R3:W1:Y:S04]  /*9af0*/  SHFL.IDX PT, R7, R5, RZ, 0x1c1f ;  /* 0x001c1fff05077589 */ /* 0x00066800000e0000 */
[----:B------:R-:W-:-:S04]  /*9b00*/  IMAD.IADD R0, R0, 0x1, -R17 ;  /* 0x0000000100007824 */ /* 0x000fc800078e0a11 */
[----:B------:R-:W-:Y:S01]  /*9b10*/  IMAD.SHL.U32 R0, R0, 0x2, RZ ;  /* 0x0000000200007824 */ /* 0x000fe200078e00ff */
[----:B0-----:R3:W-:Y:S04]  /*9b20*/  @!P1 ST.E desc[UR44][R12.64], R4 ;  /* 0x000000040c009985 */ /* 0x0017e8000c10192c */
[----:B--2---:R3:W-:Y:S01]  /*9b30*/  @!P0 ST.E desc[UR44][R14.64], R3 ;  /* 0x000000030e008985 */ /* 0x0047e2000c10192c */
[----:B------:R-:W-:Y:S05]  /*9b40*/  @P2 BRA `(.L_x_4262) ;  /* 0x0000000800f82947 */ /* 0x000fea0003800000 */
[C---:B---3--:R-:W-:Y:S01]  /*9b50*/  VIADD R3, R0.reuse, 0x8 ;  /* 0x0000000800037836 */ /* 0x048fe20000000000 */
[C---:B------:R-:W-:Y:S01]  /*9b60*/  IADD3 R4, R0.reuse, 0x10, RZ ;  /* 0x0000001000047810 */ /* 0x040fe20007ffe0ff */
[C---:B------:R-:W-:Y:S01]  /*9b70*/  VIADD R10, R0.reuse, 0x18 ;  /* 0x00000018000a7836 */ /* 0x040fe20000000000 */
[----:B------:R-:W-:Y:S01]  /*9b80*/  ULDC UR4, c[0x0][0xac8] ;  /* 0x0002b20000047ab9 */ /* 0x000fe20000000800 */
        /* <DEDUP_REMOVED lines=19> */
[--C-:B-1--4-:R-:W-:Y:S01]  /*9cc0*/  @!P2 IMAD.WIDE R10, R0, 0x4, R6.reuse ;  /* 0x00000004000aa825 */ /* 0x112fe200078e0206 */
[----:B------:R-:W-:Y:S02]  /*9cd0*/  ISETP.GE.AND P6, PT, R22, UR4, PT ;  /* 0x0000000416007c0c */ /* 0x000fe4000bfc6270 */
[----:B------:R-:W-:Y:S01]  /*9ce0*/  @!P0 LEA.HI R18, R18, R18, RZ, 0x1 ;  /* 0x0000001212128211 */ /* 0x000fe200078f08ff */
[--C-:B------:R-:W-:Y:S01]  /*9cf0*/  @!P3 IMAD.WIDE R12, R3, 0x4, R6.reuse ;  /* 0x00000004030cb825 */ /* 0x100fe200078e0206 */
[----:B------:R-:W-:Y:S01]  /*9d00*/  IADD3 R3, R0, 0x30, RZ ;  /* 0x0000003000037810 */ /* 0x000fe20007ffe0ff */
[----:B------:R0:W-:Y:S01]  /*9d10*/  @!P2 ST.E.64 desc[UR44][R10.64], R24 ;  /* 0x000000180a00a985 */ /* 0x0001e2000c101b2c */
[----:B------:R-:W-:Y:S01]  /*9d20*/  @!P1 LEA.HI R19, R19, R19, RZ, 0x1 ;  /* 0x0000001313139211 */ /* 0x000fe200078f08ff */
[--C-:B------:R-:W-:Y:S01]  /*9d30*/  @!P4 IMAD.WIDE R14, R15, 0x4, R6.reuse ;  /* 0x000000040f0ec825 */ /* 0x100fe200078e0206 */
[----:B------:R-:W-:Y:S01]  /*9d40*/  ISETP.GE.AND P2, PT, R3, UR4, PT ;  /* 0x0000000403007c0c */ /* 0x000fe2000bf46270 */
[----:B------:R1:W-:Y:S01]  /*9d50*/  @!P3 ST.E.64 desc[UR44][R12.64], R28 ;  /* 0x0000001c0c00b985 */ /* 0x0003e2000c101b2c */
[----:B------:R-:W-:Y:S01]  /*9d60*/  ISETP.GE.AND P3, PT, R4, UR4, PT ;  /* 0x0000000404007c0c */ /* 0x000fe2000bf66270 */
[----:B------:R-:W-:-:S02]  /*9d70*/  @!P5 IMAD.WIDE R16, R17, 0x4, R6 ;  /* 0x000000041110d825 */ /* 0x000fc400078e0206 */
[----:B------:R2:W-:Y:S01]  /*9d80*/  @!P4 ST.E.64 desc[UR44][R14.64], R32 ;  /* 0x000000200e00c985 */ /* 0x0005e2000c101b2c */
[----:B------:R-:W-:Y:S02]  /*9d90*/  ISETP.GE.AND P4, PT, R20, UR4, PT ;  /* 0x0000000414007c0c */ /* 0x000fe4000bf86270 */
[----:B------:R-:W-:Y:S01]  /*9da0*/  @!P6 LEA.HI R22, R22, R22, RZ, 0x1 ;  /* 0x000000161616e211 */ /* 0x000fe200078f08ff */
[----:B------:R3:W-:Y:S01]  /*9db0*/  @!P5 ST.E.64 desc[UR44][R16.64], R36 ;  /* 0x000000241000d985 */ /* 0x0007e2000c101b2c */
[----:B------:R-:W-:Y:S01]  /*9dc0*/  ISETP.GE.AND P5, PT, R21, UR4, PT ;  /* 0x0000000415007c0c */ /* 0x000fe2000bfa6270 */
[----:B0-----:R-:W-:Y:S01]  /*9dd0*/  VIADD R24, R0, 0x60 ;  /* 0x0000006000187836 */ /* 0x001fe20000000000 */
[----:B------:R-:W-:Y:S02]  /*9de0*/  @!P0 LOP3.LUT R11, R18, 0xfffffffe, RZ, 0xc0, !PT ;  /* 0xfffffffe120b8812 */ /* 0x000fe400078ec0ff */
[----:B------:R-:W-:Y:S02]  /*9df0*/  @!P2 LEA.HI R3, R3, R3, RZ, 0x1 ;  /* 0x000000030303a211 */ /* 0x000fe400078f08ff */
[----:B-1----:R-:W-:Y:S01]  /*9e00*/  @!P1 LOP3.LUT R13, R19, 0xfffffffe, RZ, 0xc0, !PT ;  /* 0xfffffffe130d9812 */ /* 0x002fe200078ec0ff */
[----:B------:R-:W-:Y:S01]  /*9e10*/  @!P0 IMAD.WIDE R10, R11, 0x4, R6 ;  /* 0x000000040b0a8825 */ /* 0x000fe200078e0206 */
[----:B------:R-:W-:-:S02]  /*9e20*/  @!P3 LEA.HI R4, R4, R4, RZ, 0x1 ;  /* 0x000000040404b211 */ /* 0x000fc400078f08ff */
        /* <DEDUP_REMOVED lines=8> */
[----:B------:R-:W-:Y:S01]  /*9eb0*/  VIADD R20, R0, 0x78 ;  /* 0x0000007800147836 */ /* 0x000fe20000000000 */
[----:B------:R-:W-:-:S02]  /*9ec0*/  @!P5 LOP3.LUT R21, R21, 0xfffffffe, RZ, 0xc0, !PT ;  /* 0xfffffffe1515d812 */ /* 0x000fc400078ec0ff */
[----:B------:R-:W-:Y:S01]  /*9ed0*/  @!P6 LOP3.LUT R19, R22, 0xfffffffe, RZ, 0xc0, !PT ;  /* 0xfffffffe1613e812 */ /* 0x000fe200078ec0ff */
[----:B------:R-:W-:Y:S01]  /*9ee0*/  VIADD R22, R0, 0x88 ;  /* 0x0000008800167836 */ /* 0x000fe20000000000 */
[----:B------:R-:W-:Y:S02]  /*9ef0*/  ISETP.GE.AND P1, PT, R23, UR4, PT ;  /* 0x0000000417007c0c */ /* 0x000fe4000bf26270 */
[----:B------:R-:W-:Y:S01]  /*9f00*/  ISETP.GE.AND P0, PT, R24, UR4, PT ;  /* 0x0000000418007c0c */ /* 0x000fe2000bf06270 */
[----:B0-----:R-:W-:Y:S01]  /*9f10*/  @!P2 IMAD.WIDE R10, R3, 0x4, R6 ;  /* 0x00000004030aa825 */ /* 0x001fe200078e0206 */
[----:B------:R-:W-:-:S03]  /*9f20*/  IADD3 R4, R0, 0x70, RZ ;  /* 0x0000007000047810 */ /* 0x000fc60007ffe0ff */
        /* <DEDUP_REMOVED lines=8> */
[----:B------:R-:W-:Y:S01]  /*9fb0*/  VIADD R3, R0, 0x68 ;  /* 0x0000006800037836 */ /* 0x000fe20000000000 */
[----:B------:R3:W-:Y:S01]  /*9fc0*/  @!P5 ST.E.64 desc[UR44][R16.64], R60 ;  /* 0x0000003c1000d985 */ /* 0x0007e2000c101b2c */
[----:B------:R-:W-:Y:S01]  /*9fd0*/  @!P6 IMAD.WIDE R18, R19, 0x4, R6 ;  /* 0x000000041312e825 */ /* 0x000fe200078e0206 */
[----:B------:R-:W-:Y:S02]  /*9fe0*/  ISETP.GE.AND P5, PT, R20, UR4, PT ;  /* 0x0000000414007c0c */ /* 0x000fe4000bfa6270 */
[----:B------:R-:W-:Y:S01]  /*9ff0*/  ISETP.GE.AND P2, PT, R3, UR4, PT ;  /* 0x0000000403007c0c */ /* 0x000fe2000bf46270 */
[----:B------:R-:W-:Y:S01]  /*a000*/  VIADD R21, R0, 0x80 ;  /* 0x0000008000157836 */ /* 0x000fe20000000000 */
[----:B------:R4:W-:Y:S01]  /*a010*/  @!P6 ST.E.64 desc[UR44][R18.64], R64 ;  /* 0x000000401200e985 */ /* 0x0009e2000c101b2c */
[----:B------:R-:W-:Y:S02]  /*a020*/  ISETP.GE.AND P6, PT, R4, UR4, PT ;  /* 0x0000000404007c0c */ /* 0x000fe4000bfc6270 */
[----:B------:R-:W-:-:S02]  /*a030*/  @!P0 LEA.HI R24, R24, R24, RZ, 0x1 ;  /* 0x0000001818188211 */ /* 0x000fc400078f08ff */
[----:B------:R-:W-:Y:S02]  /*a040*/  ISETP.GE.AND P4, PT, R21, UR4, PT ;  /* 0x0000000415007c0c */ /* 0x000fe4000bf86270 */
        /* <DEDUP_REMOVED lines=15> */
[----:B---3--:R-:W-:Y:S02]  /*a140*/  @!P5 LOP3.LUT R17, R20, 0xfffffffe, RZ, 0xc0, !PT ;  /* 0xfffffffe1411d812 */ /* 0x008fe400078ec0ff */
[----:B------:R-:W-:Y:S02]  /*a150*/  @!P4 LOP3.LUT R21, R21, 0xfffffffe, RZ, 0xc0, !PT ;  /* 0xfffffffe1515c812 */ /* 0x000fe400078ec0ff */
[----:B------:R-:W-:Y:S02]  /*a160*/  IADD3 R23, R0, 0x90, RZ ;  /* 0x0000009000177810 */ /* 0x000fe40007ffe0ff */
[----:B----4-:R-:W-:Y:S01]  /*a170*/  @!P3 LOP3.LUT R19, R22, 0xfffffffe, RZ, 0xc0, !PT ;  /* 0xfffffffe1613b812 */ /* 0x010fe200078ec0ff */
[----:B0-----:R-:W-:Y:S01]  /*a180*/  @!P2 IMAD.WIDE R10, R3, 0x4, R6 ;  /* 0x00000004030aa825 */ /* 0x001fe200078e0206 */
[----:B------:R-:W-:-:S02]  /*a190*/  ISETP.GE.AND P0, PT, R23, UR4, PT ;  /* 0x0000000417007c0c */ /* 0x000fc4000bf06270 */
[----:B------:R-:W-:Y:S01]  /*a1a0*/  ISETP.GE.AND P1, PT, R24, UR4, PT ;  /* 0x0000000418007c0c */ /* 0x000fe2000bf26270 */
[C---:B------:R-:W-:Y:S01]  /*a1b0*/  VIADD R3, R0.reuse, 0xa0 ;  /* 0x000000a000037836 */ /* 0x040fe20000000000 */
[----:B------:R0:W-:Y:S01]  /*a1c0*/  @!P2 ST.E.64 desc[UR44][R10.64], R76 ;  /* 0x0000004c0a00a985 */ /* 0x0001e2000c101b2c */
[--C-:B-1----:R-:W-:Y:S01]  /*a1d0*/  @!P6 IMAD.WIDE R12, R15, 0x4, R6.reuse ;  /* 0x000000040f0ce825 */ /* 0x102fe200078e0206 */
[----:B------:R-:W-:Y:S02]  /*a1e0*/  IADD3 R20, R0, 0xb0, RZ ;  /* 0x000000b000147810 */ /* 0x000fe40007ffe0ff */
[----:B------:R-:W-:Y:S01]  /*a1f0*/  ISETP.GE.AND P2, PT, R3, UR4, PT ;  /* 0x0000000403007c0c */ /* 0x000fe2000bf46270 */
[--C-:B------:R-:W-:Y:S01]  /*a200*/  @!P5 IMAD.WIDE R14, R17, 0x4, R6.reuse ;  /* 0x00000004110ed825 */ /* 0x100fe200078e0206 */
[----:B------:R1:W-:Y:S03]  /*a210*/  @!P6 ST.E.64 desc[UR44][R12.64], R80 ;  /* 0x000000500c00e985 */ /* 0x0003e6000c101b2c */
        /* <DEDUP_REMOVED lines=13> */
[----:B------:R-:W-:Y:S02]  /*a2f0*/  @!P2 LEA.HI R3, R3, R3, RZ, 0x1 ;  /* 0x000000030303a211 */ /* 0x000fe400078f08ff */
[----:B0-----:R-:W-:Y:S02]  /*a300*/  @!P0 LOP3.LUT R11, R23, 0xfffffffe, RZ, 0xc0, !PT ;  /* 0xfffffffe170b8812 */ /* 0x001fe400078ec0ff */
[----:B-1----:R-:W-:Y:S02]  /*a310*/  @!P1 LOP3.LUT R13, R24, 0xfffffffe, RZ, 0xc0, !PT ;  /* 0xfffffffe180d9812 */ /* 0x002fe400078ec0ff */
[----:B------:R-:W-:Y:S01]  /*a320*/  @!P2 LOP3.LUT R3, R3, 0xfffffffe, RZ, 0xc0, !PT ;  /* 0xfffffffe0303a812 */ /* 0x000fe200078ec0ff */
[----:B------:R-:W-:Y:S01]  /*a330*/  @!P0 IMAD.WIDE R10, R11, 0x4, R6 ;  /* 0x000000040b0a8825 */ /* 0x000fe200078e0206 */
[----:B------:R-:W-:-:S02]  /*a340*/  @!P3 LEA.HI R4, R4, R4, RZ, 0x1 ;  /* 0x000000040404b211 */ /* 0x000fc400078f08ff */
[----:B------:R-:W-:Y:S01]  /*a350*/  @!P4 LEA.HI R20, R20, R20, RZ, 0x1 ;  /* 0x000000141414c211 */ /* 0x000fe200078f08ff */
[--C-:B------:R-:W-:Y:S01]  /*a360*/  @!P1 IMAD.WIDE R12, R13, 0x4, R6.reuse ;  /* 0x000000040d0c9825 */ /* 0x100fe200078e0206 */
[----:B------:R-:W-:Y:S01]  /*a370*/  @!P6 LEA.HI R22, R22, R22, RZ, 0x1 ;  /* 0x000000161616e211 */ /* 0x000fe200078f08ff */
[----:B------:R0:W-:Y:S01]  /*a380*/  @!P0 ST.E.64 desc[UR44][R10.64], R96 ;  /* 0x000000600a008985 */ /* 0x0001e2000c101b2c */
[----:B------:R-:W-:Y:S01]  /*a390*/  @!P5 LEA.HI R21, R21, R21, RZ, 0x1 ;  /* 0x000000151515d211 */ /* 0x000fe200078f08ff */
[----:B--2---:R-:W-:Y:S01]  /*a3a0*/  @!P2 IMAD.WIDE R14, R3, 0x4, R6 ;  /* 0x00000004030ea825 */ /* 0x004fe200078e0206 */
[----:B---3--:R-:W-:Y:S01]  /*a3b0*/  @!P3 LOP3.LUT R17, R4, 0xfffffffe, RZ, 0xc0, !PT ;  /* 0xfffffffe0411b812 */ /* 0x008fe200078ec0ff */
[----:B------:R1:W-:Y:S01]  /*a3c0*/  @!P1 ST.E.64 desc[UR44][R12.64], R100 ;  /* 0x000000640c009985 */ /* 0x0003e2000c101b2c */
[----:B----4-:R-:W-:Y:S01]  /*a3d0*/  @!P4 LOP3.LUT R19, R20, 0xfffffffe, RZ, 0xc0, !PT ;  /* 0xfffffffe1413c812 */ /* 0x010fe200078ec0ff */
[----:B------:R-:W-:Y:S01]  /*a3e0*/  VIADD R20, R0, 0xd8 ;  /* 0x000000d800147836 */ /* 0x000fe20000000000 */
[----:B------:R-:W-:Y:S01]  /*a3f0*/  @!P6 LOP3.LUT R3, R22, 0xfffffffe, RZ, 0xc0, !PT ;  /* 0xfffffffe1603e812 */ /* 0x000fe200078ec0ff */
[----:B------:R2:W-:Y:S01]  /*a400*/  @!P2 ST.E.64 desc[UR44][R14.64], R104 ;  /* 0x000000680e00a985 */ /* 0x0005e2000c101b2c */
[----:B------:R-:W-:-:S02]  /*a410*/  @!P5 LOP3.LUT R21, R21, 0xfffffffe, RZ, 0xc0, !PT ;  /* 0xfffffffe1515d812 */ /* 0x000fc400078ec0ff */
[----:B------:R-:W-:Y:S02]  /*a420*/  IADD3 R4, R0, 0xd0, RZ ;  /* 0x000000d000047810 */ /* 0x000fe40007ffe0ff */
[----:B------:R-:W-:Y:S01]  /*a430*/  ISETP.GE.AND P2, PT, R20, UR4, PT ;  /* 0x0000000414007c0c */ /* 0x000fe2000bf46270 */
[----:B0-----:R-:W-:Y:S01]  /*a440*/  @!P3 IMAD.WIDE R10, R17, 0x4, R6 ;  /* 0x00000004110ab825 */ /* 0x001fe200078e0206 */
[----:B------:R-:W-:-:S03]  /*a450*/  ISETP.GE.AND P1, PT, R4, UR4, PT ;  /* 0x0000000404007c0c */ /* 0x000fc6000bf26270 */
[--C-:B-1----:R-:W-:Y:S01]  /*a460*/  @!P4 IMAD.WIDE R12, R19, 0x4, R6.reuse ;  /* 0x00000004130cc825 */ /* 0x102fe200078e0206 */
[----:B------:R0:W-:Y:S03]  /*a470*/  @!P3 ST.E.64 desc[UR44][R10.64], R108 ;  /* 0x0000006c0a00b985 */ /* 0x0001e6000c101b2c */
[--C-:B------:R-:W-:Y:S01]  /*a480*/  @!P6 IMAD.WIDE R18, R3, 0x4, R6.reuse ;  /* 0x000000040312e825 */ /* 0x100fe200078e0206 */
[C---:B--2---:R-:W-:Y:S01]  /*a490*/  IADD3 R15, R0.reuse, 0xf0, RZ ;  /* 0x000000f0000f7810 */ /* 0x044fe20007ffe0ff */
[----:B------:R1:W-:Y:S02]  /*a4a0*/  @!P4 ST.E.64 desc[UR44][R12.64], R112 ;  /* 0x000000700c00c985 */ /* 0x0003e4000c101b2c */
[----:B------:R-:W-:Y:S01]  /*a4b0*/  VIADD R3, R0, 0xc8 ;  /* 0x000000c800037836 */ /* 0x000fe20000000000 */
[----:B------:R-:W-:Y:S01]  /*a4c0*/  @!P2 LEA.HI R20, R20, R20, RZ, 0x1 ;  /* 0x000000141414a211 */ /* 0x000fe200078f08ff */
[----:B------:R-:W-:Y:S01]  /*a4d0*/  @!P5 IMAD.WIDE R16, R21, 0x4, R6 ;  /* 0x000000041510d825 */ /* 0x000fe200078e0206 */
[----:B------:R-:W-:-:S02]  /*a4e0*/  @!P1 LEA.HI R4, R4, R4, RZ, 0x1 ;  /* 0x0000000404049211 */ /* 0x000fc400078f08ff */
[----:B------:R-:W-:Y:S01]  /*a4f0*/  ISETP.GE.AND P0, PT, R3, UR4, PT ;  /* 0x0000000403007c0c */ /* 0x000fe2000bf06270 */
[C---:B------:R-:W-:Y:S01]  /*a500*/  VIADD R21, R0.reuse, 0xe0 ;  /* 0x000000e000157836 */ /* 0x040fe20000000000 */
[----:B------:R2:W-:Y:S01]  /*a510*/  @!P5 ST.E.64 desc[UR44][R16.64], R116 ;  /* 0x000000741000d985 */ /* 0x0005e2000c101b2c */
[C---:B------:R-:W-:Y:S01]  /*a520*/  VIADD R14, R0.reuse, 0xe8 ;  /* 0x000000e8000e7836 */ /* 0x040fe20000000000 */
[----:B------:R-:W-:Y:S01]  /*a530*/  ISETP.GE.AND P5, PT, R15, UR4, PT ;  /* 0x000000040f007c0c */ /* 0x000fe2000bfa6270 */
[----:B0-----:R-:W-:Y:S01]  /*a540*/  VIADD R11, R0, 0xf8 ;  /* 0x000000f8000b7836 */ /* 0x001fe20000000000 */
[----:B------:R0:W-:Y:S01]  /*a550*/  @!P6 ST.E.64 desc[UR44][R18.64], R120 ;  /* 0x000000781200e985 */ /* 0x0001e2000c101b2c */
[----:B------:R-:W-:Y:S02]  /*a560*/  ISETP.GE.AND P3, PT, R21, UR4, PT ;  /* 0x0000000415007c0c */ /* 0x000fe4000bf66270 */
[----:B------:R-:W-:Y:S02]  /*a570*/  ISETP.GE.AND P4, PT, R14, UR4, PT ;  /* 0x000000040e007c0c */ /* 0x000fe4000bf86270 */
[----:B------:R-:W-:-:S02]  /*a580*/  ISETP.GE.AND P6, PT, R11, UR4, PT ;  /* 0x000000040b007c0c */ /* 0x000fc4000bfc6270 */
[----:B------:R-:W-:Y:S02]  /*a590*/  @!P0 LEA.HI R3, R3, R3, RZ, 0x1 ;  /* 0x0000000303038211 */ /* 0x000fe400078f08ff */
[----:B-1----:R-:W-:Y:S02]  /*a5a0*/  @!P1 LOP3.LUT R13, R4, 0xfffffffe, RZ, 0xc0, !PT ;  /* 0xfffffffe040d9812 */ /* 0x002fe400078ec0ff */
[----:B------:R-:W-:Y:S02]  /*a5b0*/  @!P5 LEA.HI R10, R15, R15, RZ, 0x1 ;  /* 0x0000000f0f0ad211 */ /* 0x000fe400078f08ff */
[----:B------:R-:W-:Y:S01]  /*a5c0*/  @!P0 LOP3.LUT R3, R3, 0xfffffffe, RZ, 0xc0, !PT ;  /* 0xfffffffe03038812 */ /* 0x000fe200078ec0ff */
[----:B------:R-:W-:Y:S01]  /*a5d0*/  @!P1 IMAD.WIDE R12, R13, 0x4, R6 ;  /* 0x000000040d0c9825 */ /* 0x000fe200078e0206 */
[----:B------:R-:W-:Y:S02]  /*a5e0*/  @!P3 LEA.HI R21, R21, R21, RZ, 0x1 ;  /* 0x000000151515b211 */ /* 0x000fe400078f08ff */
[----:B------:R-:W-:-:S02]  /*a5f0*/  @!P4 LEA.HI R14, R14, R14, RZ, 0x1 ;  /* 0x0000000e0e0ec211 */ /* 0x000fc400078f08ff */
[----:B------:R-:W-:Y:S02]  /*a600*/  @!P6 LEA.HI R11, R11, R11, RZ, 0x1 ;  /* 0x0000000b0b0be211 */ /* 0x000fe400078f08ff */
[----:B------:R-:W-:Y:S02]  /*a610*/  @!P2 LOP3.LUT R15, R20, 0xfffffffe, RZ, 0xc0, !PT ;  /* 0xfffffffe140fa812 */ /* 0x000fe400078ec0ff */
[----:B--2---:R-:W-:Y:S02]  /*a620*/  @!P3 LOP3.LUT R17, R21, 0xfffffffe, RZ, 0xc0, !PT ;  /* 0xfffffffe1511b812 */ /* 0x004fe400078ec0ff */
[----:B0-----:R-:W-:Y:S01]  /*a630*/  @!P4 LOP3.LUT R19, R14, 0xfffffffe, RZ, 0xc0, !PT ;  /* 0xfffffffe0e13c812 */ /* 0x001fe200078ec0ff */
        /* <DEDUP_REMOVED lines=15> */
.L_x_4262:
[----:B------:R-:W-:Y:S05]  /*a730*/  BSYNC B0 ;  /* 0x0000000000007941 */ /* 0x000fea0003800000 */
.L_x_4261:
[----:B------:R-:W-:Y:S01]  /*a740*/  ISETP.GE.AND P0, PT, R9, R8, PT ;  /* 0x000000080900720c */ /* 0x000fe20003f06270 */
[----:B---3--:R2:W3:Y:S04]  /*a750*/  SHFL.IDX PT, R3, R5, 0x1, 0x1c1f ;  /* 0x003c1f0005037f89 */ /* 0x0084e800000e0000 */
[----:B------:R-:W0:Y:S08]  /*a760*/  SHFL.IDX PT, R2, R2, 0x1, 0x1c1f ;  /* 0x003c1f0002027f89 */ /* 0x000e3000000e0000 */
[----:B--2---:R-:W-:Y:S05]  /*a770*/  @P0 BRA `(.L_x_4227) ;  /* 0x0000004c000c0947 */ /* 0x004fea0003800000 */
[C---:B------:R-:W-:Y:S01]  /*a780*/  VIADD R4, R0.reuse, 0x8 ;  /* 0x0000000800047836 */ /* 0x040fe20000000000 */
[----:B------:R-:W-:Y:S01]  /*a790*/  ULDC UR4, c[0x0][0xac8] ;  /* 0x0002b20000047ab9 */ /* 0x000fe20000000800 */
[C---:B------:R-:W-:Y:S01]  /*a7a0*/  VIADD R5, R0.reuse, 0x10 ;  /* 0x0000001000057836 */ /* 0x040fe20000000000 */
[C---:B------:R-:W-:Y:S01]  /*a7b0*/  ISETP.GE.AND P0, PT, R0.reuse, UR4, PT ;  /* 0x0000000400007c0c */ /* 0x040fe2000bf06270 */
[----:B0-----:R-:W-:Y:S01]  /*a7c0*/  VIADD R11, R0, 0x20 ;  /* 0x00000020000b7836 */ /* 0x001fe20000000000 */
        /* <DEDUP_REMOVED lines=9> */
[C---:B------:R-:W-:Y:S01]  /*a860*/  VIADD R18, R0.reuse, 0x50 ;  /* 0x0000005000127836 */ /* 0x040fe20000000000 */
[C---:B------:R-:W-:Y:S01]  /*a870*/  IADD3 R14, R0.reuse, 0x38, RZ ;  /* 0x00000038000e7810 */ /* 0x040fe20007ffe0ff */
[----:B------:R-:W-:Y:S01]  /*a880*/  VIADD R20, R0, 0x80 ;  /* 0x0000008000147836 */ /* 0x000fe20000000000 */
[----:B------:R-:W-:-:S02]  /*a890*/  ISETP.GE.AND P3, PT, R15, UR4, PT ;  /* 0x000000040f007c0c */ /* 0x000fc4000bf66270 */
[----:B------:R-:W-:Y:S02]  /*a8a0*/  @!P1 LEA.HI R4, R4, R4, RZ, 0x1 ;  /* 0x0000000404049211 */ /* 0x000fe400078f08ff */
[----:B------:R-:W-:Y:S02]  /*a8b0*/  @!P2 LEA.HI R5, R5, R5, RZ, 0x1 ;  /* 0x000000050505a211 */ /* 0x000fe400078f08ff */
[----:B-1----:R-:W-:Y:S02]  /*a8c0*/  @!P1 LOP3.LUT R7, R4, 0xfffffffe, RZ, 0xc0, !PT ;  /* 0xfffffffe04079812 */ /* 0x002fe400078ec0ff */
[----:B------:R-:W-:Y:S01]  /*a8d0*/  @!P2 LOP3.LUT R9, R5, 0xfffffffe, RZ, 0xc0, !PT ;  /* 0xfffffffe0509a812 */ /* 0x000fe200078ec0ff */
[--C-:B---3--:R-:W-:Y:S01]  /*a8e0*/  @!P0 IMAD.WIDE R4, R0, 0x4, R2.reuse ;  /* 0x0000000400048825 */ /* 0x108fe200078e0202 */
[----:B------:R-:W-:Y:S02]  /*a8f0*/  ISETP.GE.AND P4, PT, R16, UR4, PT ;  /* 0x0000000410007c0c */ /* 0x000fe4000bf86270 */
[----:B------:R-:W-:Y:S01]  /*a900*/  @!P5 LEA.HI R10, R10, R10, RZ, 0x1 ;  /* 0x0000000a0a0ad211 */ /* 0x000fe200078f08ff */
[----:B----4-:R-:W-:Y:S01]  /*a910*/  @!P1 IMAD.WIDE R6, R7, 0x4, R2 ;  /* 0x0000000407069825 */ /* 0x010fe200078e0202 */
        /* <DEDUP_REMOVED lines=9> */
[----:B------:R-:W-:-:S02]  /*a9b0*/  @!P4 LEA.HI R16, R16, R16, RZ, 0x1 ;  /* 0x000000101010c211 */ /* 0x000fc400078f08ff */
        /* <DEDUP_REMOVED lines=14> */
[----:B------:R-:W-:Y:S01]  /*aaa0*/  @!P4 LOP3.LUT R17, R16, 0xfffffffe, RZ, 0xc0, !PT ;  /* 0xfffffffe1011c812 */ /* 0x000fe200078ec0ff */
[C---:B------:R-:W-:Y:S01]  /*aab0*/  VIADD R16, R0.reuse, 0x70 ;  /* 0x0000007000107836 */ /* 0x040fe20000000000 */
[----:B------:R-:W-:Y:S02]  /*aac0*/  IADD3 R19, R0, 0x58, RZ ;  /* 0x0000005800137810 */ /* 0x000fe40007ffe0ff */
        /* <DEDUP_REMOVED lines=14> */
[C---:B------:R-:W-:Y:S02]  /*abb0*/  IADD3 R17, R0.reuse, 0x78, RZ ;  /* 0x0000007800117810 */ /* 0x040fe40007ffe0ff */
[----:B------:R-:W-:Y:S01]  /*abc0*/  VIADD R15, R0, 0x68 ;  /* 0x00000068000f7836 */ /* 0x000fe20000000000 */
[----:B------:R4:W-:Y:S01]  /*abd0*/  @!P4 ST.E.64 desc[UR44][R12.64], R62 ;  /* 0x0000003e0c00c985 */ /* 0x0009e2000c101b2c */
        /* <DEDUP_REMOVED lines=19> */
[----:B---3--:R-:W-:Y:S01]  /*ad10*/  @!P2 LOP3.LUT R11, R16, 0xfffffffe, RZ, 0xc0, !PT ;  /* 0xfffffffe100ba812 */ /* 0x008fe200078ec0ff */
[----:B------:R-:W-:Y:S01]  /*ad20*/  VIADD R16, R0, 0xa8 ;  /* 0x000000a800107836 */ /* 0x000fe20000000000 */
[----:B------:R-:W-:Y:S02]  /*ad30*/  @!P1 LOP3.LUT R17, R17, 0xfffffffe, RZ, 0xc0, !PT ;  /* 0xfffffffe11119812 */ /* 0x000fe400078ec0ff */
[----:B----4-:R-:W-:Y:S01]  /*ad40*/  @!P0 LOP3.LUT R13, R20, 0xfffffffe, RZ, 0xc0, !PT ;  /* 0xfffffffe140d8812 */ /* 0x010fe200078ec0ff */
[----:B------:R-:W-:Y:S01]  /*ad50*/  VIADD R20, R0, 0xb8 ;  /* 0x000000b800147836 */ /* 0x000fe20000000000 */
[----:B------:R-:W-:Y:S01]  /*ad60*/  ISETP.GE.AND P6, PT, R18, UR4, PT ;  /* 0x0000000412007c0c */ /* 0x000fe2000bfc6270 */
[----:B0-----:R-:W-:Y:S01]  /*ad70*/  @!P4 IMAD.WIDE R4, R9, 0x4, R2 ;  /* 0x000000040904c825 */ /* 0x001fe200078e0202 */
[----:B------:R-:W-:-:S02]  /*ad80*/  ISETP.GE.AND P5, PT, R19, UR4, PT ;  /* 0x0000000413007c0c */ /* 0x000fc4000bfa6270 */
[----:B------:R-:W-:Y:S01]  /*ad90*/  IADD3 R14, R0, 0x98, RZ ;  /* 0x00000098000e7810 */ /* 0x000fe20007ffe0ff */
        /* <DEDUP_REMOVED lines=19> */
[----:B------:R-:W-:Y:S01]  /*aed0*/  VIADD R18, R0, 0xc0 ;  /* 0x000000c000127836 */ /* 0x000fe20000000000 */
        /* <DEDUP_REMOVED lines=13> */
[----:B---3--:R-:W-:-:S02]  /*afb0*/  @!P3 LOP3.LUT R11, R16, 0xfffffffe, RZ, 0xc0, !PT ;  /* 0xfffffffe100bb812 */ /* 0x008fc400078ec0ff */
[----:B------:R-:W-:Y:S02]  /*afc0*/  @!P2 LOP3.LUT R17, R17, 0xfffffffe, RZ, 0xc0, !PT ;  /* 0xfffffffe1111a812 */ /* 0x000fe400078ec0ff */
[----:B----4-:R-:W-:Y:S01]  /*afd0*/  @!P1 LOP3.LUT R13, R20, 0xfffffffe, RZ, 0xc0, !PT ;  /* 0xfffffffe140d9812 */ /* 0x010fe200078ec0ff */
[C---:B------:R-:W-:Y:S01]  /*afe0*/  VIADD R20, R0.reuse, 0xf0 ;  /* 0x000000f000147836 */ /* 0x040fe20000000000 */
[----:B------:R-:W-:Y:S01]  /*aff0*/  IADD3 R19, R0, 0xc8, RZ ;  /* 0x000000c800137810 */ /* 0x000fe20007ffe0ff */
[--C-:B0-----:R-:W-:Y:S01]  /*b000*/  @!P0 IMAD.WIDE R4, R9, 0x4, R2.reuse ;  /* 0x0000000409048825 */ /* 0x101fe200078e0202 */
[----:B------:R-:W-:Y:S02]  /*b010*/  ISETP.GE.AND P5, PT, R18, UR4, PT ;  /* 0x0000000412007c0c */ /* 0x000fe4000bfa6270 */
[----:B------:R-:W-:Y:S01]  /*b020*/  ISETP.GE.AND P6, PT, R19, UR4, PT ;  /* 0x0000000413007c0c */ /* 0x000fe2000bfc6270 */
[----:B-1----:R-:W-:Y:S01]  /*b030*/  @!P4 IMAD.WIDE R6, R15, 0x4, R2 ;  /* 0x000000040f06c825 */ /* 0x002fe200078e0202 */
[----:B------:R0:W-:Y:S01]  /*b040*/  @!P0 ST.E.64 desc[UR44][R4.64], R102 ;  /* 0x0000006604008985 */ /* 0x0001e2000c101b2c */
[----:B------:R-:W-:-:S02]  /*b050*/  IADD3 R16, R0, 0xe0, RZ ;  /* 0x000000e000107810 */ /* 0x000fc40007ffe0ff */
        /* <DEDUP_REMOVED lines=9> */
[C---:B------:R-:W-:Y:S01]  /*b0f0*/  VIADD R15, R0.reuse, 0xd8 ;  /* 0x000000d8000f7836 */ /* 0x040fe20000000000 */
[----:B------:R4:W-:Y:S01]  /*b100*/  @!P1 ST.E.64 desc[UR44][R12.64], R118 ;  /* 0x000000760c009985 */ /* 0x0009e2000c101b2c */
[----:B------:R-:W-:Y:S01]  /*b110*/  VIADD R17, R0, 0xe8 ;  /* 0x000000e800117836 */ /* 0x000fe20000000000 */
[----:B------:R-:W-:Y:S02]  /*b120*/  @!P5 LEA.HI R18, R18, R18, RZ, 0x1 ;  /* 0x000000121212d211 */ /* 0x000fe400078f08ff */
[----:B------:R-:W-:Y:S02]  /*b130*/  ISETP.GE.AND P1, PT, R15, UR4, PT ;  /* 0x000000040f007c0c */ /* 0x000fe4000bf26270 */
[----:B------:R-:W-:Y:S02]  /*b140*/  ISETP.GE.AND P3, PT, R17, UR4, PT ;  /* 0x0000000411007c0c */ /* 0x000fe4000bf66270 */
[----:B------:R-:W-:Y:S02]  /*b150*/  @!P6 LEA.HI R19, R19, R19, RZ, 0x1 ;  /* 0x000000131313e211 */ /* 0x000fe400078f08ff */
[----:B0-----:R-:W-:-:S02]  /*b160*/  @!P5 LOP3.LUT R5, R18, 0xfffffffe, RZ, 0xc0, !PT ;  /* 0xfffffffe1205d812 */ /* 0x001fc400078ec0ff */
        /* <DEDUP_REMOVED lines=14> */
[----:B----4-:R-:W-:Y:S02]  /*b250*/  @!P4 LOP3.LUT R13, R20, 0xfffffffe, RZ, 0xc0, !PT ;  /* 0xfffffffe140dc812 */ /* 0x010fe400078ec0ff */
[----:B------:R-:W-:Y:S01]  /*b260*/  IADD3 R0, R0, 0xf8, RZ ;  /* 0x000000f800007810 */ /* 0x000fe20007ffe0ff */
        /* <DEDUP_REMOVED lines=13> */
[----:B--2---:R-:W-:-:S05]  /*b340*/  LOP3.LUT R5, R0, 0xfffffffe, RZ, 0xc0, !PT ;  /* 0xfffffffe00057812 */ /* 0x004fca00078ec0ff */
[----:B------:R-:W-:-:S05]  /*b350*/  IMAD.WIDE R2, R5, 0x4, R2 ;  /* 0x0000000405027825 */ /* 0x000fca00078e0202 */
[----:B------:R0:W-:Y:S01]  /*b360*/  ST.E.64 desc[UR44][R2.64], R150 ;  /* 0x0000009602007985 */ /* 0x0001e2000c101b2c */
[----:B------:R-:W-:Y:S05]  /*b370*/  BRA `(.L_x_4227) ;  /* 0x00000040000c7947 */ /* 0x000fea0003800000 */
.L_x_4260:
        /* <DEDUP_REMOVED lines=8> */
[----:B-1----:R-:W-:-:S03]  /*b400*/  IMAD R3, R6, UR4, RZ ;  /* 0x0000000406037c24 */ /* 0x002fc6000f8e02ff */
[----:B------:R-:W-:-:S04]  /*b410*/  IADD3 R0, R0, -0x80, RZ ;  /* 0xffffff8000007810 */ /* 0x000fc80007ffe0ff */
        /* <DEDUP_REMOVED lines=28> */
[----:B0-----:R-:W-:-:S03]  /*b5e0*/  IMAD R9, R8, R7, UR10 ;  /* 0x0000000a08097e24 */ /* 0x001fc6000f8e0207 */
[----:B------:R-:W-:Y:S01]  /*b5f0*/  IADD3 R7, -R5, RZ, RZ ;  /* 0x000000ff05077210 */ /* 0x000fe20007ffe1ff */
        /* <DEDUP_REMOVED lines=16> */
[----:B------:R-:W-:Y:S02]  /*b700*/  LEA.HI.X R5, R2, UR5, R3, 0x2, P0 ;  /* 0x0000000502057c11 */ /* 0x000fe400080f1403 */
[----:B------:R-:W-:-:S05]  /*b710*/  MOV R3, 0xff800000 ;  /* 0xff80000000037802 */ /* 0x000fca0000000f00 */
[----:B------:R0:W-:Y:S01]  /*b720*/  STG.E desc[UR44][R4.64], R3 ;  /* 0x0000000304007986 */ /* 0x0001e2000c10192c */
[----:B------:R-:W-:Y:S05]  /*b730*/  BRA `(.L_x_4227) ;  /* 0x0000003c001c7947 */ /* 0x000fea0003800000 */
.L_x_4225:
        /* <DEDUP_REMOVED lines=18> */
.L_x_4263:
[----:B------:R-:W-:Y:S01]  /*b860*/  ULDC UR40, c[0x0][0xc50] ;  /* 0x0003140000287ab9 */ /* 0x000fe20000000800 */
[----:B------:R-:W-:Y:S01]  /*b870*/  UMOV UR36, UR6 ;  /* 0x0000000600247c82 */ /* 0x000fe20008000000 */
[----:B------:R-:W-:-:S11]  /*b880*/  UISETP.NE.AND UP0, UPT, UR40, 0x1, UPT ;  /* 0x000000012800788c */ /* 0x000fd6000bf05270 */
[----:B------:R-:W-:Y:S01]  /*b890*/  @UP0 ULDC UR4, c[0x0][0xc54] ;  /* 0x0003150000040ab9 */ /* 0x000fe20000000800 */
[----:B------:R-:W-:Y:S01]  /*b8a0*/  @UP0 ULDC UR7, c[0x0][0xc58] ;  /* 0x0003160000070ab9 */ /* 0x000fe20000000800 */
[----:B------:R-:W-:-:S04]  /*b8b0*/  UIMAD.WIDE.U32 UR4, UR6, UR4, URZ ;  /* 0x00000004060472a5 */ /* 0x000fc8000f8e003f */
[----:B------:R-:W-:-:S12]  /*b8c0*/  @UP0 USHF.R.U32.HI UR36, URZ, UR7, UR5 ;  /* 0x000000073f240299 */ /* 0x000fd80008011605 */
.L_x_4264:
[----:B------:R-:W-:Y:S01]  /*b8d0*/  ISETP.GE.AND P0, PT, R17, RZ, PT ;  /* 0x000000ff1100720c */ /* 0x000fe20003f06270 */
[----:B------:R-:W-:Y:S01]  /*b8e0*/  UIADD3 UR4, -UR36, URZ, URZ ;  /* 0x0000003f24047290 */ /* 0x000fe2000fffe13f */
[----:B------:R-:W-:Y:S01]  /*b8f0*/  IMAD.MOV.U32 R0, RZ, RZ, 0x1 ;  /* 0x00000001ff007424 */ /* 0x000fe200078e00ff */
[----:B------:R-:W-:Y:S01]  /*b900*/  MOV R9, 0x1 ;  /* 0x0000000100097802 */ /* 0x000fe20000000f00 */
[----:B------:R-:W-:Y:S01]  /*b910*/  IMAD.MOV.U32 R6, RZ, RZ, RZ ;  /* 0x000000ffff067224 */ /* 0x000fe200078e00ff */
[----:B------:R-:W-:-:S08]  /*b920*/  UIMAD UR40, UR40, UR4, UR6 ;  /* 0x00000004282872a4 */ /* 0x000fd0000f8e0206 */
[----:B------:R-:W-:Y:S05]  /*b930*/  @!P0 BRA `(.L_x_4265) ;  /* 0x0000003400dc8947 */ /* 0x000fea0003800000 */
[----:B------:R-:W0:Y:S01]  /*b940*/  S2UR UR6, SR_CTAID.X ;  /* 0x00000000000679c3 */ /* 0x000e220000002500 */
[----:B------:R-:W-:Y:S01]  /*b950*/  ULDC UR7, c[0x0][0x448] ;  /* 0x0001120000077ab9 */ /* 0x000fe20000000800 */
[----:B------:R-:W-:Y:S01]  /*b960*/  ULDC.64 UR4, c[0x0][0x418] ;  /* 0x0001060000047ab9 */ /* 0x000fe20000000a00 */
[----:B------:R-:W-:Y:S02]  /*b970*/  UISETP.NE.AND UP1, UPT, UR7, 0x1, UPT ;  /* 0x000000010700788c */ /* 0x000fe4000bf25270 */
[----:B------:R-:W-:Y:S01]  /*b980*/  UISETP.NE.U32.AND UP0, UPT, UR4, URZ, UPT ;  /* 0x0000003f0400728c */ /* 0x000fe2000bf05070 */
[----:B------:R-:W-:Y:S01]  /*b990*/  ULDC UR8, c[0x0][0x424] ;  /* 0x0001090000087ab9 */ /* 0x000fe20000000800 */
[----:B------:R-:W-:Y:S02]  /*b9a0*/  ULDC UR7, c[0x0][0x288] ;  /* 0x0000a20000077ab9 */ /* 0x000fe40000000800 */
[----:B------:R-:W-:Y:S02]  /*b9b0*/  UISETP.NE.AND.EX UP0, UPT, UR5, URZ, UPT, UP0 ;  /* 0x0000003f0500728c */ /* 0x000fe4000bf05300 */
[----:B------:R-:W-:-:S02]  /*b9c0*/  UIADD3 UR7, -UR7, 0x60, URZ ;  /* 0x0000006007077890 */ /* 0x000fc4000fffe13f */
[----:B------:R-:W-:Y:S01]  /*b9d0*/  USEL UR8, UR8, 0x1, UP0 ;  /* 0x0000000108087887 */ /* 0x000fe20008000000 */
[----:B------:R-:W-:Y:S01]  /*b9e0*/  @UP1 ULDC UR4, c[0x0][0x44c] ;  /* 0x0001130000041ab9 */ /* 0x000fe20000000800 */
[----:B------:R-:W-:Y:S01]  /*b9f0*/  ULDC UR9, c[0x0][0x2f0] ;  /* 0x0000bc0000097ab9 */ /* 0x000fe20000000800 */
[----:B------:R-:W-:Y:S01]  /*ba00*/  @UP1 ULDC UR10, c[0x0][0x450] ;  /* 0x00011400000a1ab9 */ /* 0x000fe20000000800 */
[----:B------:R-:W-:Y:S01]  /*ba10*/  UIMAD UR7, UR8, UR9, UR7 ;  /* 0x00000009080772a4 */ /* 0x000fe2000f8e0207 */
[----:B------:R-:W-:Y:S01]  /*ba20*/  UMOV UR43, URZ ;  /* 0x0000003f002b7c82 */ /* 0x000fe20008000000 */
[----:B0-----:R-:W-:-:S04]  /*ba30*/  ULEA UR6, UR6, 0x7f, 0x7 ;  /* 0x0000007f06067891 */ /* 0x001fc8000f8e383f */
[----:B------:R-:W-:Y:S02]  /*ba40*/  UIMAD.WIDE.U32 UR4, UR6, UR4, URZ ;  /* 0x00000004060472a5 */ /* 0x000fe4000f8e003f */
[----:B------:R-:W-:Y:S02]  /*ba50*/  UIMAD UR4, UR8, UR9, 0x5f ;  /* 0x0000005f080474a4 */ /* 0x000fe4000f8e0209 */
[----:B------:R-:W-:Y:S02]  /*ba60*/  @UP1 USHF.R.U32.HI UR6, URZ, UR10, UR5 ;  /* 0x0000000a3f061299 */ /* 0x000fe40008011605 */
[----:B------:R-:W-:Y:S02]  /*ba70*/  UIMAD.WIDE UR4, UR4, 0x2aaaaaab, URZ ;  /* 0x2aaaaaab040478a5 */ /* 0x000fe4000f8e023f */
[----:B------:R-:W-:Y:S02]  /*ba80*/  UIADD3 UR7, UR7, UR6, URZ ;  /* 0x0000000607077290 */ /* 0x000fe4000fffe03f */
[----:B------:R-:W-:-:S02]  /*ba90*/  USHF.R.U32.HI UR4, URZ, 0x1f, UR5 ;  /* 0x0000001f3f047899 */ /* 0x000fc40008011605 */
[----:B------:R-:W-:Y:S02]  /*baa0*/  UIMAD.WIDE UR6, UR7, 0x2aaaaaab, URZ ;  /* 0x2aaaaaab070678a5 */ /* 0x000fe4000f8e023f */
[----:B------:R-:W-:Y:S02]  /*bab0*/  ULEA.HI.SX32 UR4, UR5, UR4, 0x1c ;  /* 0x0000000405047291 */ /* 0x000fe4000f8fe23f */
[----:B------:R-:W-:Y:S02]  /*bac0*/  USHF.R.U32.HI UR6, URZ, 0x1f, UR7 ;  /* 0x0000001f3f067899 */ /* 0x000fe40008011607 */
[----:B------:R-:W-:Y:S02]  /*bad0*/  USHF.R.U32.HI UR10, URZ, 0x10, UR40 ;  /* 0x000000103f0a7899 */ /* 0x000fe40008011628 */
[----:B------:R-:W-:Y:S02]  /*bae0*/  ULEA.HI.SX32 UR6, UR7, UR6, 0x1c ;  /* 0x0000000607067291 */ /* 0x000fe4000f8fe23f */
[----:B------:R-:W-:-:S02]  /*baf0*/  ULOP3.LUT UR40, UR40, 0xffff, URZ, 0xc0, !UPT ;  /* 0x0000ffff28287892 */ /* 0x000fc4000f8ec03f */
[----:B------:R-:W-:-:S04]  /*bb00*/  UISETP.LT.AND UP0, UPT, UR4, UR6, UPT ;  /* 0x000000060400728c */ /* 0x000fc8000bf01270 */
[----:B------:R-:W-:Y:S02]  /*bb10*/  USEL UR41, UR4, UR6, UP0 ;  /* 0x0000000604297287 */ /* 0x000fe40008000000 */
[----:B------:R-:W-:Y:S02]  /*bb20*/  UISETP.NE.AND UP0, UPT, UR10, URZ, UPT ;  /* 0x0000003f0a00728c */ /* 0x000fe4000bf05270 */
[----:B------:R-:W-:-:S06]  /*bb30*/  UISETP.GE.AND UP1, UPT, UR41, 0x1, UPT ;  /* 0x000000012900788c */ /* 0x000fcc000bf26270 */
[----:B------:R-:W-:-:S03]  /*bb40*/  PLOP3.LUT P0, PT, PT, PT, UP1, 0x80, 0x0 ;  /* 0x000000000000781c */ /* 0x000fc60003f0f018 */
[----:B------:R-:W-:-:S10]  /*bb50*/  @!UP0 ULDC UR10, c[0x0][0x9f0] ;  /* 0x00027c00000a8ab9 */ /* 0x000fd40000000800 */
[----:B------:R-:W-:Y:S05]  /*bb60*/  @!P0 BRA `(.L_x_4266) ;  /* 0x0000000000848947 */ /* 0x000fea0003800000 */
[----:B------:R-:W-:Y:S01]  /*bb70*/  IMAD.U32 R4, RZ, RZ, UR10 ;  /* 0x0000000aff047e24 */ /* 0x000fe2000f8e00ff */
[----:B------:R-:W-:Y:S01]  /*bb80*/  UIADD3 UR6, UR10, -0x1, UR41 ;  /* 0xffffffff0a067890 */ /* 0x000fe2000fffe029 */
[----:B------:R-:W-:-:S03]  /*bb90*/  UMOV UR4, URZ ;  /* 0x0000003f00047c82 */ /* 0x000fc60008000000 */
[-C--:B------:R-:W-:Y:S02]  /*bba0*/  IABS R2, R4.reuse ;  /* 0x0000000400027213 */ /* 0x080fe40000000000 */
[----:B------:R-:W-:Y:S02]  /*bbb0*/  IABS R5, R4 ;  /* 0x0000000400057213 */ /* 0x000fe40000000000 */
[----:B------:R-:W-:Y:S02]  /*bbc0*/  R2UR UR11, R2 ;  /* 0x00000000020b72ca */ /* 0x000fe400000e0000 */
[----:B------:R-:W-:Y:S01]  /*bbd0*/  MOV R4, UR6 ;  /* 0x0000000600047c02 */ /* 0x000fe20008000f00 */
[----:B------:R-:W-:Y:S01]  /*bbe0*/  IMAD.MOV R5, RZ, RZ, -R5 ;  /* 0x000000ffff057224 */ /* 0x000fe200078e0a05 */
[----:B------:R-:W-:-:S09]  /*bbf0*/  ULOP3.LUT UR6, UR6, UR10, URZ, 0x3c, !UPT ;  /* 0x0000000a06067292 */ /* 0x000fd2000f8e3c3f */
        /* <DEDUP_REMOVED lines=24> */
.L_x_4266:
[----:B------:R-:W-:Y:S01]  /*bd80*/  UIMAD UR39, UR40, UR43, URZ ;  /* 0x0000002b282772a4 */ /* 0x000fe2000f8e023f */
[----:B------:R-:W-:Y:S01]  /*bd90*/  MOV R2, UR41 ;  /* 0x0000002900027c02 */ /* 0x000fe20008000f00 */
[----:B------:R-:W-:Y:S01]  /*bda0*/  IMAD.MOV.U32 R6, RZ, RZ, RZ ;  /* 0x000000ffff067224 */ /* 0x000fe200078e00ff */
[----:B------:R-:W-:-:S03]  /*bdb0*/  MOV R9, 0x1 ;  /* 0x0000000100097802 */ /* 0x000fc60000000f00 */
        /* <DEDUP_REMOVED lines=20> */
[----:B------:R-:W-:Y:S01]  /*bf00*/  MOV R11, UR5 ;  /* 0x00000005000b7c02 */ /* 0x000fe20008000f00 */
[----:B------:R-:W-:Y:S01]  /*bf10*/  IMAD.U32 R7, RZ, RZ, UR9 ;  /* 0x00000009ff077e24 */ /* 0x000fe2000f8e00ff */
[----:B------:R-:W-:Y:S01]  /*bf20*/  MOV R13, RZ ;  /* 0x000000ff000d7202 */ /* 0x000fe20000000f00 */
[----:B------:R-:W-:-:S02]  /*bf30*/  IMAD.U32 R10, RZ, RZ, UR4 ;  /* 0x00000004ff0a7e24 */ /* 0x000fc4000f8e00ff */
[----:B------:R-:W-:Y:S02]  /*bf40*/  IMAD.MOV.U32 R8, RZ, RZ, 0x70 ;  /* 0x00000070ff087424 */ /* 0x000fe400078e00ff */
[----:B------:R-:W-:-:S07]  /*bf50*/  IMAD.MOV.U32 R12, RZ, RZ, 0x1 ;  /* 0x00000001ff0c7424 */ /* 0x000fce00078e00ff */
[----:B------:R-:W-:-:S07]  /*bf60*/  LEPC R20, `(.L_x_4267) ;  /* 0x000000001014794e */ /* 0x000fce0000000000 */
[----:B0-----:R-:W-:Y:S05]  /*bf70*/  CALL.ABS.NOINC R2 ;  /* 0x0000000002007343 */ /* 0x001fea0003c00000 */
.L_x_4267:
        /* <DEDUP_REMOVED lines=20> */
.L_x_4269:
[----:B------:R0:W1:Y:S01]  /*c0c0*/  LDC.64 R2, c[0x4][R16] ;  /* 0x0100000010027b82 */ /* 0x0000620000000a00 */
[----:B------:R-:W-:Y:S01]  /*c0d0*/  ULDC.64 UR6, c[0x4][0x98] ;  /* 0x0100260000067ab9 */ /* 0x000fe20000000a00 */
[----:B------:R-:W-:Y:S01]  /*c0e0*/  ULDC.64 UR8, c[0x4][0xa0] ;  /* 0x0100280000087ab9 */ /* 0x000fe20000000a00 */
[----:B------:R-:W-:Y:S01]  /*c0f0*/  ULDC.64 UR4, c[0x4][0x18] ;  /* 0x0100060000047ab9 */ /* 0x000fe20000000a00 */
        /* <DEDUP_REMOVED lines=11> */
.L_x_4268:
        /* <DEDUP_REMOVED lines=17> */
.L_x_4349:
        /* <DEDUP_REMOVED lines=8> */
.L_x_4352:
[----:B------:R-:W-:Y:S05]  /*c340*/  @!P6 BRA `(.L_x_4271) ;  /* 0x0000000000d4e947 */ /* 0x000fea0003800000 */
[----:B------:R-:W-:Y:S01]  /*c350*/  IMAD.MOV.U32 R16, RZ, RZ, R17 ;  /* 0x000000ffff107224 */ /* 0x000fe200078e0011 */
[----:B------:R-:W-:Y:S06]  /*c360*/  @!P1 BRA `(.L_x_4273) ;  /* 0x0000000000509947 */ /* 0x000fec0003800000 */
[----:B------:R-:W-:Y:S01]  /*c370*/  MOV R8, R0 ;  /* 0x0000000000087202 */ /* 0x000fe20000000f00 */
        /* <DEDUP_REMOVED lines=11> */
[----:B------:R-:W-:-:S03]  /*c430*/  IMAD.WIDE.U32 R4, R17, UR4, R4 ;  /* 0x0000000411047c25 */ /* 0x000fc6000f8e0004 */
[----:B------:R-:W-:Y:S02]  /*c440*/  LEA R2, P0, R4, R2, 0x2 ;  /* 0x0000000204027211 */ /* 0x000fe400078010ff */
[----:B------:R-:W-:-:S04]  /*c450*/  IADD3 R5, R5, R9, RZ ;  /* 0x0000000905057210 */ /* 0x000fc80007ffe0ff */
[----:B------:R-:W-:-:S05]  /*c460*/  LEA.HI.X R3, R4, R3, R5, 0x2, P0 ;  /* 0x0000000304037211 */ /* 0x000fca00000f1405 */
[----:B------:R0:W5:Y:S01]  /*c470*/  LDG.E R16, desc[UR44][R2.64] ;  /* 0x0000002c02107981 */ /* 0x000162000c1e1900 */
[----:B------:R-:W-:-:S04]  /*c480*/  IMAD.MOV R5, RZ, RZ, -R7 ;  /* 0x000000ffff057224 */ /* 0x000fc800078e0a07 */
[----:B------:R-:W-:-:S05]  /*c490*/  IMAD R8, R0, R5, R8 ;  /* 0x0000000500087224 */ /* 0x000fca00078e0208 */
[----:B------:R0:W-:Y:S02]  /*c4a0*/  STL [R1+0x4], R8 ;  /* 0x0000040801007387 */ /* 0x0001e40000100800 */
.L_x_4273:
[----:B------:R-:W-:Y:S01]  /*c4b0*/  IMAD.MOV.U32 R0, RZ, RZ, 0x1 ;  /* 0x00000001ff007424 */ /* 0x000fe200078e00ff */
[----:B0-----:R-:W0:Y:S04]  /*c4c0*/  S2R R8, SR_TID.X ;  /* 0x0000000000087919 */ /* 0x001e280000002100 */
[----:B------:R-:W-:-:S04]  /*c4d0*/  SHF.L.U32 R0, R0, 0x1f, RZ ;  /* 0x0000001f00007819 */ /* 0x000fc800000006ff */
[----:B------:R-:W1:Y:S01]  /*c4e0*/  SYNCS.PHASECHK.TRANS64.TRYWAIT P0, [UR38+0x22840], R0 ;  /* 0x02284000ff0075a7 */ /* 0x000e620008000166 */
[----:B0-----:R-:W-:-:S04]  /*c4f0*/  LOP3.LUT R2, R8, 0x7f, RZ, 0xc0, !PT ;  /* 0x0000007f08027812 */ /* 0x001fc800078ec0ff */
[----:B------:R-:W-:Y:S01]  /*c500*/  ISETP.NE.AND P1, PT, R2, RZ, PT ;  /* 0x000000ff0200720c */ /* 0x000fe20003f25270 */
[----:B-1----:R-:W-:-:S12]  /*c510*/  @!P0 BRA `(.L_x_4274) ;  /* 0x0000003000888947 */ /* 0x002fd80003800000 */
.L_x_4353:
[----:B------:R-:W-:Y:S05]  /*c520*/  @P1 BRA `(.L_x_4275) ;  /* 0x0000000000181947 */ /* 0x000fea0003800000 */
[----:B------:R-:W1:Y:S01]  /*c530*/  S2R R2, SR_TID.X ;  /* 0x0000000000027919 */ /* 0x000e620000002100 */
[----:B0-----:R-:W-:-:S04]  /*c540*/  MOV R0, 0x3000 ;  /* 0x0000300000007802 */ /* 0x001fc80000000f00 */
[----:B------:R2:W-:Y:S01]  /*c550*/  SYNCS.ARRIVE.TRANS64 RZ, [UR38+0x22830], R0 ;  /* 0x02283000ffff79a7 */ /* 0x0005e20008000026 */
[----:B-1----:R-:W-:-:S13]  /*c560*/  LOP3.LUT P0, RZ, R2, 0x1f, RZ, 0xc0, !PT ;  /* 0x0000001f02ff7812 */ /* 0x002fda000780c0ff */
[----:B--2---:R-:W-:Y:S05]  /*c570*/  @!P0 BRA `(.L_x_4275) ;  /* 0x0000000000048947 */ /* 0x004fea0003800000 */
[----:B------:R-:W-:Y:S01]  /*c580*/  BPT.TRAP 0x1 ;  /* 0x000000040000795c */ /* 0x000fe20000300000 */
.L_x_4275:
        /* <DEDUP_REMOVED lines=17> */
.L_x_4271:
        /* <DEDUP_REMOVED lines=22> */
.L_x_4276:
        /* <DEDUP_REMOVED lines=19> */
[----:B---3--:R-:W-:Y:S02]  /*c930*/  IMAD R8, R11, R2, RZ ;  /* 0x000000020b087224 */ /* 0x008fe400078e02ff */
[----:B----4-:R-:W-:Y:S02]  /*c940*/  IMAD R0, R10, 0x80, R9 ;  /* 0x000000800a007824 */ /* 0x010fe400078e0209 */
[----:B------:R-:W-:Y:S02]  /*c950*/  IMAD R9, R14, R3, R8 ;  /* 0x000000030e097224 */ /* 0x000fe400078e0208 */
[----:B0-----:R-:W-:Y:S01]  /*c960*/  @P0 IMAD.HI.U32 R3, R0, R5, RZ ;  /* 0x0000000500030227 */ /* 0x001fe200078e00ff */
[----:B------:R-:W-:-:S04]  /*c970*/  MOV R5, R0 ;  /* 0x0000000000057202 */ /* 0x000fc80000000f00 */
[----:B-1----:R-:W-:Y:S01]  /*c980*/  @P0 SHF.R.U32.HI R5, RZ, R6, R3 ;  /* 0x00000006ff050219 */ /* 0x002fe20000011603 */
[----:B------:R-:W-:Y:S01]  /*c990*/  IMAD.WIDE.U32 R2, R14, R2, UR4 ;  /* 0x000000040e027e25 */ /* 0x000fe2000f8e0002 */
[----:B------:R-:W-:Y:S02]  /*c9a0*/  ULDC.64 UR4, c[0x0][0x2d0] ;  /* 0x0000b40000047ab9 */ /* 0x000fe40000000a00 */
[----:B------:R-:W-:Y:S01]  /*c9b0*/  SHF.R.S32.HI R6, RZ, 0x1f, R5 ;  /* 0x0000001fff067819 */ /* 0x000fe20000011405 */
[----:B------:R-:W-:Y:S02]  /*c9c0*/  IMAD.IADD R3, R3, 0x1, R9 ;  /* 0x0000000103037824 */ /* 0x000fe400078e0209 */
[----:B------:R-:W-:Y:S02]  /*c9d0*/  IMAD.MOV R9, RZ, RZ, -R5 ;  /* 0x000000ffff097224 */ /* 0x000fe400078e0a05 */
[----:B------:R-:W-:Y:S02]  /*c9e0*/  IMAD R6, R6, UR4, RZ ;  /* 0x0000000406067c24 */ /* 0x000fe4000f8e02ff */
[----:B------:R-:W-:-:S02]  /*c9f0*/  IMAD R0, R4, R9, R0 ;  /* 0x0000000904007224 */ /* 0x000fc400078e0200 */
[C---:B------:R-:W-:Y:S01]  /*ca00*/  IMAD R9, R5.reuse, UR5, R6 ;  /* 0x0000000505097c24 */ /* 0x040fe2000f8e0206 */
[----:B------:R-:W-:Y:S01]  /*ca10*/  SHF.L.U32 R6, R12, 0x3, RZ ;  /* 0x000000030c067819 */ /* 0x000fe200000006ff */
[----:B------:R-:W-:Y:S01]  /*ca20*/  IMAD.WIDE.U32 R2, R5, UR4, R2 ;  /* 0x0000000405027c25 */ /* 0x000fe2000f8e0002 */
[----:B------:R-:W-:Y:S01]  /*ca30*/  SHF.R.S32.HI R5, RZ, 0x1f, R0 ;  /* 0x0000001fff057819 */ /* 0x000fe20000011400 */
[----:B------:R-:W-:-:S03]  /*ca40*/  ULDC.64 UR4, c[0x0][0x2c8] ;  /* 0x0000b20000047ab9 */ /* 0x000fc60000000a00 */
        /* <DEDUP_REMOVED lines=19> */
[----:B------:R-:W-:Y:S02]  /*cb80*/  IMAD R7, R10, 0x80, R7 ;  /* 0x000000800a077824 */ /* 0x000fe400078e0207 */
[----:B------:R-:W1:Y:S01]  /*cb90*/  SHFL.IDX PT, R2, R5, RZ, 0x181f ;  /* 0x00181fff05027589 */ /* 0x000e6200000e0000 */
[----:B------:R-:W-:Y:S02]  /*cba0*/  IMAD R4, R4, UR4, RZ ;  /* 0x0000000404047c24 */ /* 0x000fe4000f8e02ff */
[----:B------:R-:W-:-:S03]  /*cbb0*/  VIADD R11, R7, 0x10 ;  /* 0x00000010070b7836 */ /* 0x000fc60000000000 */
[----:B------:R-:W-:-:S13]  /*cbc0*/  ISETP.GE.AND P1, PT, R7, R4, PT ;  /* 0x000000040700720c */ /* 0x000fda0003f26270 */
[----:B------:R-:W-:Y:S02]  /*cbd0*/  @!P1 LEA R9, R6, UR38, 0x1 ;  /* 0x0000002606099c11 */ /* 0x000fe4000f8e08ff */
        /* <DEDUP_REMOVED lines=8> */
[----:B------:R-:W-:-:S09]  /*cc60*/  VIADD R9, R7, 0x20 ;  /* 0x0000002007097836 */ /* 0x000fd20000000000 */
[----:B------:R-:W-:Y:S02]  /*cc70*/  @!P1 LEA R21, R6, UR38, 0x1 ;  /* 0x0000002606159c11 */ /* 0x000fe4000f8e08ff */
[----:B0-----:R-:W-:-:S05]  /*cc80*/  @!P1 LEA R14, P2, R8, R14, 0x1 ;  /* 0x0000000e080e9211 */ /* 0x001fca00078408ff */
[----:B-1----:R-:W-:Y:S01]  /*cc90*/  @!P1 IMAD.X R3, RZ, RZ, R2, P2 ;  /* 0x000000ffff039224 */ /* 0x002fe200010e0602 */
[----:B------:R-:W-:Y:S02]  /*cca0*/  @!P1 MOV R2, R14 ;  /* 0x0000000e00029202 */ /* 0x000fe40000000f00 */
        /* <DEDUP_REMOVED lines=28> */
[----:B------:R-:W-:-:S03]  /*ce70*/  ISETP.GE.AND P1, PT, R11, R4, PT ;  /* 0x000000040b00720c */ /* 0x000fc60003f26270 */
        /* <DEDUP_REMOVED lines=17> */
.L_x_4370:
[----:B------:R-:W-:-:S05]  /*cf90*/  VIADD R7, R7, 0x70 ;  /* 0x0000007007077836 */ /* 0x000fca0000000000 */
[----:B------:R-:W-:Y:S02]  /*cfa0*/  ISETP.GE.AND P1, PT, R7, R4, PT ;  /* 0x000000040700720c */ /* 0x000fe40003f26270 */
[----:B------:R-:W-:-:S04]  /*cfb0*/  MOV R4, 0x1 ;  /* 0x0000000100047802 */ /* 0x000fc80000000f00 */
        /* <DEDUP_REMOVED lines=15> */
.L_x_4371:
[----:B------:R-:W-:Y:S01]  /*d0b0*/  ISETP.NE.AND P0, PT, R19, RZ, PT ;  /* 0x000000ff1300720c */ /* 0x000fe20003f05270 */
        /* <DEDUP_REMOVED lines=8> */
.L_x_4372:
        /* <DEDUP_REMOVED lines=8> */
.L_x_4283:
[----:B------:R-:W-:Y:S05]  /*d1c0*/  BSYNC B1 ;  /* 0x0000000000017941 */ /* 0x000fea0003800000 */
.L_x_4282:
        /* <DEDUP_REMOVED lines=11> */
.L_x_4284:
        /* <DEDUP_REMOVED lines=13> */
.L_x_4285:
        /* <DEDUP_REMOVED lines=13> */
.L_x_4286:
        /* <DEDUP_REMOVED lines=13> */
.L_x_4287:
        /* <DEDUP_REMOVED lines=8> */
.L_x_4280:
[----:B------:R-:W-:Y:S05]  /*d570*/  BSYNC B0 ;  /* 0x0000000000007941 */ /* 0x000fea0003800000 */
.L_x_4279:
[----:B0-----:R-:W2:Y:S01]  /*d580*/  LDL.LU R3, [R1+0x8] ;  /* 0x0000080001037983 */ /* 0x001ea20000300800 */
[----:B------:R-:W-:Y:S02]  /*d590*/  IMAD.MOV.U32 R9, RZ, RZ, RZ ;  /* 0x000000ffff097224 */ /* 0x000fe400078e00ff */
[----:B------:R-:W-:Y:S01]  /*d5a0*/  IMAD.MOV.U32 R6, RZ, RZ, 0x1 ;  /* 0x00000001ff067424 */ /* 0x000fe200078e00ff */
[----:B--2---:R-:W-:-:S04]  /*d5b0*/  IADD3 R7, R3, -0x2, RZ ;  /* 0xfffffffe03077810 */ /* 0x004fc80007ffe0ff */
        /* <DEDUP_REMOVED lines=9> */
[----:B------:R-:W-:-:S04]  /*d650*/  IADD3 R3, RZ, -UR4, RZ ;  /* 0x80000004ff037c10 */ /* 0x000fc8000fffe0ff */
        /* <DEDUP_REMOVED lines=16> */
.L_x_4321:
[----:B------:R-:W-:Y:S01]  /*d760*/  ISETP.NE.AND P0, PT, R19, RZ, PT ;  /* 0x000000ff1300720c */ /* 0x000fe20003f05270 */
[----:B------:R-:W-:Y:S01]  /*d770*/  BSSY B1, `(.L_x_4289) ;  /* 0x0000083000017945 */ /* 0x000fe20003800000 */
[----:B------:R-:W-:-:S04]  /*d780*/  IADD3 R8, R8, -0x2, RZ ;  /* 0xfffffffe08087810 */ /* 0x000fc80007ffe0ff */
[----:B------:R-:W-:-:S07]  /*d790*/  ISETP.NE.AND P1, PT, R8, RZ, PT ;  /* 0x000000ff0800720c */ /* 0x000fce0003f25270 */
[----:B------:R-:W-:Y:S06]  /*d7a0*/  @!P0 BRA `(.L_x_4290) ;  /* 0x0000000400fc8947 */ /* 0x000fec0003800000 */
[----:B------:R-:W2:Y:S01]  /*d7b0*/  LDL R2, [R1] ;  /* 0x0000000001027983 */ /* 0x000ea20000100800 */
[----:B------:R-:W-:Y:S01]  /*d7c0*/  IMAD.MOV.U32 R13, RZ, RZ, R7 ;  /* 0x000000ffff0d7224 */ /* 0x000fe200078e0007 */
        /* <DEDUP_REMOVED lines=21> */
.L_x_4291:
[----:B------:R-:W1:Y:S01]  /*d920*/  S2R R2, SR_TID.X ;  /* 0x0000000000027919 */ /* 0x000e620000002100 */
[----:B------:R-:W-:Y:S01]  /*d930*/  BSSY B2, `(.L_x_4292) ;  /* 0x0000006000027945 */ /* 0x000fe20003800000 */
[----:B-1----:R-:W-:Y:S02]  /*d940*/  LOP3.LUT R3, R2, 0x7f, RZ, 0xc0, !PT ;  /* 0x0000007f02037812 */ /* 0x002fe400078ec0ff */
[----:B------:R-:W-:Y:S02]  /*d950*/  SHF.L.U32 R2, R0, 0x1f, RZ ;  /* 0x0000001f00027819 */ /* 0x000fe400000006ff */
[----:B------:R-:W-:Y:S02]  /*d960*/  ISETP.NE.AND P2, PT, R3, RZ, PT ;  /* 0x000000ff0300720c */ /* 0x000fe40003f45270 */
[----:B------:R-:W1:Y:S02]  /*d970*/  SYNCS.PHASECHK.TRANS64.TRYWAIT P0, [UR38+0x22848], R2 ;  /* 0x02284802ff0075a7 */ /* 0x000e640008000166 */
[----:B-1----:R-:W-:Y:S09]  /*d980*/  @!P0 BRA `(.L_x_4293) ;  /* 0x0000002800208947 */ /* 0x002ff20003800000 */
.L_x_4373:
[----:B------:R-:W-:Y:S05]  /*d990*/  BSYNC B2 ;  /* 0x0000000000027941 */ /* 0x000fea0003800000 */
.L_x_4292:
[----:B------:R-:W-:Y:S04]  /*d9a0*/  BSSY B2, `(.L_x_4294) ;  /* 0x0000007000027945 */ /* 0x000fe80003800000 */
[----:B------:R-:W-:Y:S05]  /*d9b0*/  @P2 BRA `(.L_x_4295) ;  /* 0x0000000000142947 */ /* 0x000fea0003800000 */
[----:B------:R-:W-:Y:S02]  /*d9c0*/  ISETP.NE.AND P0, PT, R10, RZ, PT ;  /* 0x000000ff0a00720c */ /* 0x000fe40003f05270 */
[----:B-1----:R-:W-:-:S04]  /*d9d0*/  MOV R3, 0x3000 ;  /* 0x0000300000037802 */ /* 0x002fc80000000f00 */
[----:B------:R2:W-:Y:S07]  /*d9e0*/  SYNCS.ARRIVE.TRANS64 RZ, [UR38+0x22838], R3 ;  /* 0x02283803ffff79a7 */ /* 0x0005ee0008000026 */
[----:B------:R-:W-:Y:S05]  /*d9f0*/  @!P0 BRA `(.L_x_4295) ;  /* 0x0000000000048947 */ /* 0x000fea0003800000 */
[----:B------:R-:W-:Y:S01]  /*da00*/  BPT.TRAP 0x1 ;  /* 0x000000040000795c */ /* 0x000fe20000300000 */
.L_x_4295:
[----:B------:R-:W-:Y:S05]  /*da10*/  BSYNC B2 ;  /* 0x0000000000027941 */ /* 0x000fea0003800000 */
.L_x_4294:
        /* <DEDUP_REMOVED lines=11> */
.L_x_4296:
        /* <DEDUP_REMOVED lines=10> */
.L_x_4374:
[----:B------:R-:W-:Y:S05]  /*db70*/  BSYNC B2 ;  /* 0x0000000000027941 */ /* 0x000fea0003800000 */
.L_x_4297:
[----:B------:R-:W-:Y:S01]  /*db80*/  BSSY B2, `(.L_x_4299) ;  /* 0x0000009000027945 */ /* 0x000fe20003800000 */
[----:B01----:R-:W-:Y:S01]  /*db90*/  IMAD.MOV.U32 R2, RZ, RZ, 0x0 ;  /* 0x00000000ff027424 */ /* 0x003fe200078e00ff */
[----:B--2---:R-:W-:Y:S02]  /*dba0*/  MOV R3, 0x14f00000 ;  /* 0x14f0000000037802 */ /* 0x004fe40000000f00 */
[----:B------:R-:W-:Y:S05]  /*dbb0*/  @P2 BRA `(.L_x_4300) ;  /* 0x0000000000142947 */ /* 0x000fea0003800000 */
[----:B------:R-:W-:Y:S01]  /*dbc0*/  ISETP.NE.AND P0, PT, R10, RZ, PT ;  /* 0x000000ff0a00720c */ /* 0x000fe20003f05270 */
[----:B------:R-:W-:-:S04]  /*dbd0*/  IMAD.MOV.U32 R12, RZ, RZ, 0xc000 ;  /* 0x0000c000ff0c7424 */ /* 0x000fc800078e00ff */
[----:B------:R0:W-:Y:S08]  /*dbe0*/  SYNCS.ARRIVE.TRANS64 RZ, [UR38+0x22858], R12 ;  /* 0x0228580cffff79a7 */ /* 0x0001f00008000026 */
[----:B0-----:R-:W-:Y:S05]  /*dbf0*/  @!P0 BRA `(.L_x_4300) ;  /* 0x0000000000048947 */ /* 0x001fea0003800000 */
[----:B------:R-:W-:Y:S01]  /*dc00*/  BPT.TRAP 0x1 ;  /* 0x000000040000795c */ /* 0x000fe20000300000 */
.L_x_4300:
[----:B------:R-:W-:Y:S05]  /*dc10*/  BSYNC B2 ;  /* 0x0000000000027941 */ /* 0x000fea0003800000 */
.L_x_4299:
        /* <DEDUP_REMOVED lines=9> */
.L_x_4301:
        /* <DEDUP_REMOVED lines=13> */
.L_x_4302:
        /* <DEDUP_REMOVED lines=13> */
.L_x_4303:
        /* <DEDUP_REMOVED lines=13> */
.L_x_4304:
        /* <DEDUP_REMOVED lines=8> */
.L_x_4290:
[----:B------:R-:W-:Y:S05]  /*dfa0*/  BSYNC B1 ;  /* 0x0000000000017941 */ /* 0x000fea0003800000 */
.L_x_4289:
        /* <DEDUP_REMOVED lines=9> */
[----:B------:R-:W-:Y:S01]  /*e040*/  MOV R13, R12 ;  /* 0x0000000c000d7202 */ /* 0x000fe20000000f00 */
[----:B------:R-:W-:Y:S01]  /*e050*/  ULDC.64 UR4, c[0x0][0x428] ;  /* 0x00010a0000047ab9 */ /* 0x000fe20000000a00 */
[----:B0-----:R-:W-:-:S13]  /*e060*/  ISETP.NE.AND P0, PT, R14, 0x1, PT ;  /* 0x000000010e00780c */ /* 0x001fda0003f05270 */
[----:B------:R-:W0:Y:S02]  /*e070*/  @P0 LDC.64 R2, c[0x0][0x440] ;  /* 0x00011000ff020b82 */ /* 0x000e240000000a00 */
[----:B0-----:R-:W-:-:S05]  /*e080*/  @P0 IMAD.HI.U32 R2, R12, R2, RZ ;  /* 0x000000020c020227 */ /* 0x001fca00078e00ff */
[----:B------:R-:W-:Y:S01]  /*e090*/  @P0 SHF.R.U32.HI R13, RZ, R3, R2 ;  /* 0x00000003ff0d0219 */ /* 0x000fe20000011602 */
[----:B------:R-:W-:-:S03]  /*e0a0*/  IMAD R2, R18, UR4, RZ ;  /* 0x0000000412027c24 */ /* 0x000fc6000f8e02ff */
[--C-:B------:R-:W-:Y:S01]  /*e0b0*/  SHF.R.S32.HI R3, RZ, 0x1f, R13.reuse ;  /* 0x0000001fff037819 */ /* 0x100fe2000001140d */
        /* <DEDUP_REMOVED lines=10> */
.L_x_4307:
[----:B------:R-:W1:Y:S01]  /*e160*/  S2R R2, SR_TID.X ;  /* 0x0000000000027919 */ /* 0x000e620000002100 */
[----:B------:R-:W-:Y:S01]  /*e170*/  BSSY B2, `(.L_x_4308) ;  /* 0x0000006000027945 */ /* 0x000fe20003800000 */
[----:B-1----:R-:W-:Y:S02]  /*e180*/  LOP3.LUT R3, R2, 0x7f, RZ, 0xc0, !PT ;  /* 0x0000007f02037812 */ /* 0x002fe400078ec0ff */
[----:B------:R-:W-:Y:S02]  /*e190*/  SHF.L.U32 R2, R0, 0x1f, RZ ;  /* 0x0000001f00027819 */ /* 0x000fe400000006ff */
[----:B------:R-:W-:Y:S02]  /*e1a0*/  ISETP.NE.AND P2, PT, R3, RZ, PT ;  /* 0x000000ff0300720c */ /* 0x000fe40003f45270 */
[----:B------:R-:W1:Y:S02]  /*e1b0*/  SYNCS.PHASECHK.TRANS64.TRYWAIT P0, [UR38+0x22840], R2 ;  /* 0x02284002ff0075a7 */ /* 0x000e640008000166 */
[----:B-1----:R-:W-:Y:S09]  /*e1c0*/  @!P0 BRA `(.L_x_4309) ;  /* 0x0000002000408947 */ /* 0x002ff20003800000 */
.L_x_4375:
[----:B------:R-:W-:Y:S05]  /*e1d0*/  BSYNC B2 ;  /* 0x0000000000027941 */ /* 0x000fea0003800000 */
.L_x_4308:
[----:B------:R-:W-:Y:S04]  /*e1e0*/  BSSY B2, `(.L_x_4310) ;  /* 0x0000007000027945 */ /* 0x000fe80003800000 */
[----:B------:R-:W-:Y:S05]  /*e1f0*/  @P2 BRA `(.L_x_4311) ;  /* 0x0000000000142947 */ /* 0x000fea0003800000 */
[----:B------:R-:W-:Y:S01]  /*e200*/  ISETP.NE.AND P0, PT, R10, RZ, PT ;  /* 0x000000ff0a00720c */ /* 0x000fe20003f05270 */
[----:B-1----:R-:W-:-:S04]  /*e210*/  IMAD.MOV.U32 R3, RZ, RZ, 0x3000 ;  /* 0x00003000ff037424 */ /* 0x002fc800078e00ff */
[----:B------:R2:W-:Y:S08]  /*e220*/  SYNCS.ARRIVE.TRANS64 RZ, [UR38+0x22830], R3 ;  /* 0x02283003ffff79a7 */ /* 0x0005f00008000026 */
[----:B--2---:R-:W-:Y:S05]  /*e230*/  @!P0 BRA `(.L_x_4311) ;  /* 0x0000000000048947 */ /* 0x004fea0003800000 */
[----:B------:R-:W-:Y:S01]  /*e240*/  BPT.TRAP 0x1 ;  /* 0x000000040000795c */ /* 0x000fe20000300000 */
.L_x_4311:
[----:B------:R-:W-:Y:S05]  /*e250*/  BSYNC B2 ;  /* 0x0000000000027941 */ /* 0x000fea0003800000 */
.L_x_4310:
        /* <DEDUP_REMOVED lines=11> */
.L_x_4312:
        /* <DEDUP_REMOVED lines=11> */
.L_x_4376:
[----:B------:R-:W-:Y:S05]  /*e3c0*/  BSYNC B2 ;  /* 0x0000000000027941 */ /* 0x000fea0003800000 */
.L_x_4313:
        /* <DEDUP_REMOVED lines=9> */
.L_x_4316:
[----:B------:R-:W-:Y:S05]  /*e460*/  BSYNC B2 ;  /* 0x0000000000027941 */ /* 0x000fea0003800000 */
.L_x_4315:
        /* <DEDUP_REMOVED lines=9> */
.L_x_4317:
        /* <DEDUP_REMOVED lines=13> */
.L_x_4318:
        /* <DEDUP_REMOVED lines=13> */
.L_x_4319:
        /* <DEDUP_REMOVED lines=13> */
.L_x_4320:
        /* <DEDUP_REMOVED lines=8> */
.L_x_4306:
[----:B------:R-:W-:Y:S05]  /*e7f0*/  BSYNC B1 ;  /* 0x0000000000017941 */ /* 0x000fea0003800000 */
.L_x_4305:
[----:B------:R-:W-:Y:S01]  /*e800*/  IADD3 R7, R7, -0x2, RZ ;  /* 0xfffffffe07077810 */ /* 0x000fe20007ffe0ff */
[----:B------:R-:W-:Y:S06]  /*e810*/  @P1 BRA `(.L_x_4321) ;  /* 0xffffffec00d01947 */ /* 0x000fec000383ffff */
[----:B------:R-:W-:Y:S05]  /*e820*/  BSYNC B0 ;  /* 0x0000000000007941 */ /* 0x000fea0003800000 */
.L_x_4288:
        /* <DEDUP_REMOVED lines=20> */
[----:B------:R-:W-:-:S04]  /*e970*/  ULDC.64 UR4, c[0x0][0x418] ;  /* 0x0001060000047ab9 */ /* 0x000fc80000000a00 */
[----:B------:R-:W-:Y:S02]  /*e980*/  IADD3 R3, R9, R3, RZ ;  /* 0x0000000309037210 */ /* 0x000fe40007ffe0ff */
[----:B------:R-:W-:-:S04]  /*e990*/  LEA R16, P0, R2, UR4, 0x2 ;  /* 0x0000000402107c11 */ /* 0x000fc8000f8010ff */
[----:B------:R-:W-:-:S05]  /*e9a0*/  LEA.HI.X R17, R2, UR5, R3, 0x2, P0 ;  /* 0x0000000502117c11 */ /* 0x000fca00080f1403 */
[----:B------:R0:W5:Y:S01]  /*e9b0*/  LDG.E R16, desc[UR44][R16.64] ;  /* 0x0000002c10107981 */ /* 0x000162000c1e1900 */
[----:B------:R-:W-:-:S04]  /*e9c0*/  IMAD.MOV R2, RZ, RZ, -R5 ;  /* 0x000000ffff027224 */ /* 0x000fc800078e0a05 */
[----:B------:R-:W-:-:S07]  /*e9d0*/  IMAD R7, R4, R2, R7 ;  /* 0x0000000204077224 */ /* 0x000fce00078e0207 */
.L_x_4324:
[----:B------:R-:W1:Y:S01]  /*e9e0*/  S2R R2, SR_TID.X ;  /* 0x0000000000027919 */ /* 0x000e620000002100 */
[----:B------:R-:W-:Y:S01]  /*e9f0*/  BSSY B1, `(.L_x_4325) ;  /* 0x0000006000017945 */ /* 0x000fe20003800000 */
[----:B-1----:R-:W-:Y:S02]  /*ea00*/  LOP3.LUT R3, R2, 0x7f, RZ, 0xc0, !PT ;  /* 0x0000007f02037812 */ /* 0x002fe400078ec0ff */
[----:B------:R-:W-:Y:S02]  /*ea10*/  SHF.L.U32 R2, R0, 0x1f, RZ ;  /* 0x0000001f00027819 */ /* 0x000fe400000006ff */
[----:B------:R-:W-:Y:S02]  /*ea20*/  ISETP.NE.AND P1, PT, R3, RZ, PT ;  /* 0x000000ff0300720c */ /* 0x000fe40003f25270 */
[----:B------:R-:W1:Y:S02]  /*ea30*/  SYNCS.PHASECHK.TRANS64.TRYWAIT P0, [UR38+0x22848], R2 ;  /* 0x02284802ff0075a7 */ /* 0x000e640008000166 */
[----:B-1----:R-:W-:Y:S09]  /*ea40*/  @!P0 BRA `(.L_x_4326) ;  /* 0x0000001800508947 */ /* 0x002ff20003800000 */
.L_x_4377:
[----:B------:R-:W-:Y:S05]  /*ea50*/  BSYNC B1 ;  /* 0x0000000000017941 */ /* 0x000fea0003800000 */
.L_x_4325:
[----:B------:R-:W-:Y:S04]  /*ea60*/  BSSY B1, `(.L_x_4327) ;  /* 0x0000007000017945 */ /* 0x000fe80003800000 */
[----:B------:R-:W-:Y:S05]  /*ea70*/  @P1 BRA `(.L_x_4328) ;  /* 0x0000000000141947 */ /* 0x000fea0003800000 */
[----:B------:R-:W-:Y:S01]  /*ea80*/  ISETP.NE.AND P0, PT, R10, RZ, PT ;  /* 0x000000ff0a00720c */ /* 0x000fe20003f05270 */
[----:B-1----:R-:W-:-:S04]  /*ea90*/  IMAD.MOV.U32 R3, RZ, RZ, 0x3000 ;  /* 0x00003000ff037424 */ /* 0x002fc800078e00ff */
[----:B------:R2:W-:Y:S08]  /*eaa0*/  SYNCS.ARRIVE.TRANS64 RZ, [UR38+0x22838], R3 ;  /* 0x02283803ffff79a7 */ /* 0x0005f00008000026 */
[----:B--2---:R-:W-:Y:S05]  /*eab0*/  @!P0 BRA `(.L_x_4328) ;  /* 0x0000000000048947 */ /* 0x004fea0003800000 */
[----:B------:R-:W-:Y:S01]  /*eac0*/  BPT.TRAP 0x1 ;  /* 0x000000040000795c */ /* 0x000fe20000300000 */
.L_x_4328:
[----:B------:R-:W-:Y:S05]  /*ead0*/  BSYNC B1 ;  /* 0x0000000000017941 */ /* 0x000fea0003800000 */
.L_x_4327:
[----:B------:R-:W-:Y:S01]  /*eae0*/  MOV R4, RZ ;  /* 0x000000ff00047202 */ /* 0x000fe20000000f00 */
        /* <DEDUP_REMOVED lines=10> */
.L_x_4329:
        /* <DEDUP_REMOVED lines=11> */
.L_x_4378:
[----:B------:R-:W-:Y:S05]  /*ec40*/  BSYNC B1 ;  /* 0x0000000000017941 */ /* 0x000fea0003800000 */
.L_x_4330:
[----:B------:R-:W-:Y:S01]  /*ec50*/  BSSY B1, `(.L_x_4332) ;  /* 0x0000009000017945 */ /* 0x000fe20003800000 */
[----:B-1----:R-:W-:Y:S02]  /*ec60*/  IMAD.MOV.U32 R2, RZ, RZ, 0x0 ;  /* 0x00000000ff027424 */ /* 0x002fe400078e00ff */
[----:B------:R-:W-:Y:S01]  /*ec70*/  IMAD.MOV.U32 R3, RZ, RZ, 0x14f00000 ;  /* 0x14f00000ff037424 */ /* 0x000fe200078e00ff */
[----:B------:R-:W-:Y:S06]  /*ec80*/  @P1 BRA `(.L_x_4333) ;  /* 0x0000000000141947 */ /* 0x000fec0003800000 */
[----:B------:R-:W-:Y:S02]  /*ec90*/  ISETP.NE.AND P0, PT, R10, RZ, PT ;  /* 0x000000ff0a00720c */ /* 0x000fe40003f05270 */
[----:B------:R-:W-:-:S04]  /*eca0*/  MOV R5, 0xc000 ;  /* 0x0000c00000057802 */ /* 0x000fc80000000f00 */
[----:B------:R1:W-:Y:S07]  /*ecb0*/  SYNCS.ARRIVE.TRANS64 RZ, [UR38+0x22858], R5 ;  /* 0x02285805ffff79a7 */ /* 0x0003ee0008000026 */
[----:B------:R-:W-:Y:S05]  /*ecc0*/  @!P0 BRA `(.L_x_4333) ;  /* 0x0000000000048947 */ /* 0x000fea0003800000 */
[----:B------:R-:W-:Y:S01]  /*ecd0*/  BPT.TRAP 0x1 ;  /* 0x000000040000795c */ /* 0x000fe20000300000 */
.L_x_4333:
[----:B------:R-:W-:Y:S05]  /*ece0*/  BSYNC B1 ;  /* 0x0000000000017941 */ /* 0x000fea0003800000 */
.L_x_4332:
        /* <DEDUP_REMOVED lines=9> */
.L_x_4334:
        /* <DEDUP_REMOVED lines=8> */
[----:B------:R-:W-:Y:S01]  /*ee00*/  R2UR UR6, R2 ;  /* 0x00000000020672ca */ /* 0x000fe200000e0000 */
[----:B------:R-:W-:Y:S01]  /*ee10*/  UIADD3 UR8, UR38, 0xf400, URZ ;  /* 0x0000f40026087890 */ /* 0x000fe2000fffe03f */
[----:B------:R-:W-:Y:S01]  /*ee20*/  R2UR UR7, R3 ;  /* 0x00000000030772ca */ /* 0x000fe200000e0000 */
[----:B------:R-:W-:Y:S01]  /*ee30*/  UMOV UR10, 0x40 ;  /* 0x00000040000a7882 */ /* 0x000fe20000000000 */
[----:B------:R-:W-:-:S13]  /*ee40*/  PLOP3.LUT P0, PT, PT, PT, PT, 0x80, 0x0 ;  /* 0x000000000000781c */ /* 0x000fda0003f0f070 */
.L_x_4335:
        /* <DEDUP_REMOVED lines=13> */
.L_x_4336:
        /* <DEDUP_REMOVED lines=13> */
.L_x_4337:
        /* <DEDUP_REMOVED lines=8> */
.L_x_4323:
[----:B------:R-:W-:Y:S05]  /*f070*/  BSYNC B0 ;  /* 0x0000000000007941 */ /* 0x000fea0003800000 */
.L_x_4322:
[----:B------:R-:W-:Y:S01]  /*f080*/  LOP3.LUT R0, R0, 0x1, RZ, 0x3c, !PT ;  /* 0x0000000100007812 */ /* 0x000fe200078e3cff */
[----:B------:R-:W-:Y:S02]  /*f090*/  IMAD.MOV.U32 R6, RZ, RZ, RZ ;  /* 0x000000ffff067224 */ /* 0x000fe400078e00ff */
[----:B------:R-:W-:-:S07]  /*f0a0*/  IMAD.MOV.U32 R9, RZ, RZ, RZ ;  /* 0x000000ffff097224 */ /* 0x000fce00078e00ff */
.L_x_4265:
[----:B------:R-:W2:Y:S01]  /*f0b0*/  S2R R3, SR_CgaCtaId ;  /* 0x0000000000037919 */ /* 0x000ea20000008800 */
[----:B------:R-:W-:Y:S02]  /*f0c0*/  MOV R2, 0x400 ;  /* 0x0000040000027802 */ /* 0x000fe40000000f00 */
[----:B------:R-:W-:Y:S02]  /*f0d0*/  SHF.L.U32 R9, R9, 0x1f, RZ ;  /* 0x0000001f09097819 */ /* 0x000fe400000006ff */
[----:B--2---:R-:W-:-:S04]  /*f0e0*/  LEA R2, R3, R2, 0x18 ;  /* 0x0000000203027211 */ /* 0x004fc800078ec0ff */
[----:B------:R-:W2:Y:S02]  /*f0f0*/  SYNCS.PHASECHK.TRANS64.TRYWAIT P0, [R2+URZ+0x22820], R9 ;  /* 0x02282009020075a7 */ /* 0x000ea4000800017f */
[----:B--2---:R-:W-:Y:S05]  /*f100*/  @!P0 BRA `(.L_x_4338) ;  /* 0x0000001000d08947 */ /* 0x004fea0003800000 */
.L_x_4379:
[----:B------:R-:W-:-:S03]  /*f110*/  UMOV UR4, 0xffffffff ;  /* 0xffffffff00047882 */ /* 0x000fc60000000000 */
[----:B------:R-:W-:Y:S05]  /*f120*/  BRA.DIV UR4, `(.L_x_4339) ;  /* 0x0000001204dc7947 */ /* 0x000fea000b800000 */
[----:B------:R-:W3:Y:S02]  /*f130*/  S2R R3, SR_TID.X ;  /* 0x0000000000037919 */ /* 0x000ee40000002100 */
[----:B---3--:R-:W-:-:S04]  /*f140*/  SHF.R.U32.HI R3, RZ, 0x5, R3 ;  /* 0x00000005ff037819 */ /* 0x008fc80000011603 */
[----:B------:R-:W-:-:S05]  /*f150*/  LOP3.LUT R3, R3, 0x3, RZ, 0xc0, !PT ;  /* 0x0000000303037812 */ /* 0x000fca00078ec0ff */
[----:B------:R3:W4:Y:S02]  /*f160*/  SHFL.IDX PT, R14, R3, RZ, 0x1f ;  /* 0x00001fff030e7589 */ /* 0x00072400000e0000 */
.L_x_4382:
[----:B----4-:R-:W-:-:S13]  /*f170*/  ISETP.NE.AND P0, PT, R14, RZ, PT ;  /* 0x000000ff0e00720c */ /* 0x010fda0003f05270 */
[----:B------:R-:W-:Y:S05]  /*f180*/  @P0 BRA `(.L_x_4227) ;  /* 0x0000000000880947 */ /* 0x000fea0003800000 */
[----:B------:R-:W-:-:S03]  /*f190*/  UMOV UR4, 0xffffffff ;  /* 0xffffffff00047882 */ /* 0x000fc60000000000 */
[----:B------:R-:W-:Y:S05]  /*f1a0*/  BRA.DIV UR4, `(.L_x_4340) ;  /* 0x0000001204f07947 */ /* 0x000fea000b800000 */
[----:B------:R-:W-:-:S13]  /*f1b0*/  ELECT P6, URZ, PT ;  /* 0x00000000003f782f */ /* 0x000fda00038c0000 */
.L_x_4385:
[----:B------:R-:W-:Y:S05]  /*f1c0*/  @!P6 BRA `(.L_x_4227) ;  /* 0x000000000078e947 */ /* 0x000fea0003800000 */
[----:B------:R-:W-:-:S06]  /*f1d0*/  ULOP3.LUT UR4, UR42, 0x2, URZ, 0xfc, !UPT ;  /* 0x000000022a047892 */ /* 0x000fcc000f8efc3f */
[----:B---3--:R-:W-:-:S04]  /*f1e0*/  MOV R3, UR4 ;  /* 0x0000000400037c02 */ /* 0x008fc80008000f00 */
[----:B------:R-:W-:-:S13]  /*f1f0*/  ISETP.NE.AND P2, PT, R3, 0x3, PT ;  /* 0x000000030300780c */ /* 0x000fda0003f45270 */
[----:B------:R-:W-:Y:S05]  /*f200*/  @!P2 BRA `(.L_x_4341) ;  /* 0x000000000004a947 */ /* 0x000fea0003800000 */
[----:B------:R-:W-:Y:S01]  /*f210*/  BPT.TRAP 0x1 ;  /* 0x000000040000795c */ /* 0x000fe20000300000 */
.L_x_4341:
[----:B------:R-:W-:Y:S01]  /*f220*/  VIADD R8, R2, 0x22840 ;  /* 0x0002284002087836 */ /* 0x000fe20000000000 */
[----:B------:R-:W-:Y:S02]  /*f230*/  SHF.L.U32 R4, R0, 0x1f, RZ ;  /* 0x0000001f00047819 */ /* 0x000fe400000006ff */
[C---:B------:R-:W-:Y:S01]  /*f240*/  IADD3 R3, R6.reuse, 0x1, RZ ;  /* 0x0000000106037810 */ /* 0x040fe20007ffe0ff */
[----:B------:R-:W-:-:S03]  /*f250*/  IMAD R7, R6, 0x8, R8 ;  /* 0x0000000806077824 */ /* 0x000fc600078e0208 */
[C---:B------:R-:W-:Y:S01]  /*f260*/  ISETP.NE.AND P1, PT, R3.reuse, 0x2, PT ;  /* 0x000000020300780c */ /* 0x040fe20003f25270 */
[----:B------:R-:W3:Y:S03]  /*f270*/  SYNCS.PHASECHK.TRANS64.TRYWAIT P0, [R7+URZ], R4 ;  /* 0x00000004070075a7 */ /* 0x000ee6000800017f */
[----:B-1----:R-:W-:Y:S02]  /*f280*/  SEL R5, RZ, 0x1, P1 ;  /* 0x00000001ff057807 */ /* 0x002fe40000800000 */
[----:B------:R-:W-:Y:S02]  /*f290*/  SEL R3, R3, RZ, P1 ;  /* 0x000000ff03037207 */ /* 0x000fe40000800000 */
[----:B------:R-:W-:-:S03]  /*f2a0*/  LOP3.LUT R0, R0, R5, RZ, 0x3c, !PT ;  /* 0x0000000500007212 */ /* 0x000fc600078e3cff */
[----:B------:R-:W-:Y:S01]  /*f2b0*/  IMAD R5, R3, 0x8, R8 ;  /* 0x0000000803057824 */ /* 0x000fe200078e0208 */
[----:B------:R-:W-:Y:S01]  /*f2c0*/  SHF.L.U32 R0, R0, 0x1f, RZ ;  /* 0x0000001f00007819 */ /* 0x000fe200000006ff */
[----:B---3--:R-:W-:Y:S06]  /*f2d0*/  @!P0 BRA `(.L_x_4342) ;  /* 0x0000001000c48947 */ /* 0x008fec0003800000 */
.L_x_4386:
[----:B------:R-:W3:Y:S02]  /*f2e0*/  SYNCS.PHASECHK.TRANS64.TRYWAIT P0, [R5+URZ], R0 ;  /* 0x00000000050075a7 */ /* 0x000ee4000800017f */
[----:B---3--:R-:W-:Y:S05]  /*f2f0*/  @!P0 BRA `(.L_x_4343) ;  /* 0x0000001000d08947 */ /* 0x008fea0003800000 */
.L_x_4387:
[----:B------:R-:W-:Y:S05]  /*f300*/  @!P2 BRA `(.L_x_4344) ;  /* 0x000000000004a947 */ /* 0x000fea0003800000 */
[----:B------:R-:W-:Y:S01]  /*f310*/  BPT.TRAP 0x1 ;  /* 0x000000040000795c */ /* 0x000fe20000300000 */
.L_x_4344:
[----:B--2---:R-:W-:-:S05]  /*f320*/  VIADD R2, R2, 0x22860 ;  /* 0x0002286002027836 */ /* 0x004fca0000000000 */
[----:B---3--:R-:W-:-:S04]  /*f330*/  LEA R5, R6, R2, 0x3 ;  /* 0x0000000206057211 */ /* 0x008fc800078e18ff */
[----:B------:R-:W2:Y:S02]  /*f340*/  SYNCS.PHASECHK.TRANS64.TRYWAIT P0, [R5+URZ], R4 ;  /* 0x00000004050075a7 */ /* 0x000ea4000800017f */
[----:B--2---:R-:W-:Y:S05]  /*f350*/  @!P0 BRA `(.L_x_4345) ;  /* 0x0000001000cc8947 */ /* 0x004fea0003800000 */
.L_x_4388:
[----:B------:R-:W-:-:S07]  /*f360*/  IMAD R3, R3, 0x8, R2 ;  /* 0x0000000803037824 */ /* 0x000fce00078e0202 */
.L_x_4346:
[----:B---3--:R3:W4:Y:S02]  /*f370*/  SYNCS.PHASECHK.TRANS64.TRYWAIT P0, [R3+URZ], R0 ;  /* 0x00000000030075a7 */ /* 0x008724000800017f */
[----:B----4-:R-:W-:Y:S05]  /*f380*/  @!P0 NANOSLEEP.SYNCS 0x989680 ;  /* 0x009896800000895d */ /* 0x010fea0003900000 */
[----:B------:R-:W4:Y:S02]  /*f390*/  @!P0 SYNCS.PHASECHK.TRANS64 P0, [R3+URZ], R0 ;  /* 0x00000000030085a7 */ /* 0x000f24000800007f */
[----:B----4-:R-:W-:Y:S05]  /*f3a0*/  @!P0 BRA `(.L_x_4346) ;  /* 0xfffffffc00f08947 */ /* 0x010fea000383ffff */
.L_x_4227:
[----:B------:R-:W-:Y:S05]  /*f3b0*/  BSYNC B6 ;  /* 0x0000000000067941 */ /* 0x000fea0003800000 */
.L_x_4224:
[----:B------:R-:W-:Y:S05]  /*f3c0*/  EXIT ;  /* 0x000000000000794d */ /* 0x000fea0003800000 */
.L_x_4231:
[----:B0-----:R-:W-:-:S04]  /*f3d0*/  IMAD.U32 R4, RZ, RZ, UR39 ;  /* 0x00000027ff047e24 */ /* 0x001fc8000f8e00ff */
[----:B------:R0:W1:Y:S03]  /*f3e0*/  SYNCS.PHASECHK.TRANS64.TRYWAIT P0, [R4+URZ+0x22800], R7 ;  /* 0x02280007040075a7 */ /* 0x000066000800017f */
[----:B-1----:R-:W-:Y:S05]  /*f3f0*/  @!P0 NANOSLEEP.SYNCS 0x989680 ;  /* 0x009896800000895d */ /* 0x002fea0003900000 */
[----:B------:R-:W1:Y:S02]  /*f400*/  @!P0 SYNCS.PHASECHK.TRANS64 P0, [R4+URZ+0x22800], R7 ;  /* 0x02280007040085a7 */ /* 0x000e64000800007f */
[----:B-1----:R-:W-:Y:S05]  /*f410*/  @!P0 BRA `(.L_x_4231) ;  /* 0xfffffffc00ec8947 */ /* 0x002fea000383ffff */
[----:B------:R-:W-:Y:S05]  /*f420*/  BRA `(.L_x_4347) ;  /* 0xffffff2000847947 */ /* 0x000fea000383ffff */
.L_x_4235:
[----:B0-----:R-:W-:-:S04]  /*f430*/  MOV R4, UR39 ;  /* 0x0000002700047c02 */ /* 0x001fc80008000f00 */
[----:B------:R0:W2:Y:S03]  /*f440*/  SYNCS.PHASECHK.TRANS64.TRYWAIT P1, [R4+URZ+0x22830], R7 ;  /* 0x02283007040075a7 */ /* 0x0000a6000802017f */
[----:B--2---:R-:W-:Y:S05]  /*f450*/  @!P1 NANOSLEEP.SYNCS 0x989680 ;  /* 0x009896800000995d */ /* 0x004fea0003900000 */
[----:B------:R-:W2:Y:S02]  /*f460*/  @!P1 SYNCS.PHASECHK.TRANS64 P1, [R4+URZ+0x22830], R7 ;  /* 0x02283007040095a7 */ /* 0x000ea4000802007f */
[----:B--2---:R-:W-:Y:S05]  /*f470*/  @!P1 BRA `(.L_x_4235) ;  /* 0xfffffffc00ec9947 */ /* 0x004fea000383ffff */
[----:B------:R-:W-:Y:S05]  /*f480*/  BRA `(.L_x_4234) ;  /* 0xffffff2000a07947 */ /* 0x000fea000383ffff */
.L_x_4239:
[----:B-1----:R1:W2:Y:S02]  /*f490*/  SYNCS.PHASECHK.TRANS64.TRYWAIT P3, [R12+URZ+0x22850], R7 ;  /* 0x022850070c0075a7 */ /* 0x0022a4000806017f */
[----:B--2---:R-:W-:Y:S05]  /*f4a0*/  @!P3 NANOSLEEP.SYNCS 0x989680 ;  /* 0x009896800000b95d */ /* 0x004fea0003900000 */
[----:B------:R-:W2:Y:S02]  /*f4b0*/  @!P3 SYNCS.PHASECHK.TRANS64 P3, [R12+URZ+0x22850], R7 ;  /* 0x022850070c00b5a7 */ /* 0x000ea4000806007f */
[----:B--2---:R-:W-:Y:S05]  /*f4c0*/  @!P3 BRA `(.L_x_4239) ;  /* 0xfffffffc00f0b947 */ /* 0x004fea000383ffff */
[----:B------:R-:W-:Y:S05]  /*f4d0*/  BRA `(.L_x_4238) ;  /* 0xffffff4000947947 */ /* 0x000fea000383ffff */
.L_x_4244:
[----:B-1----:R-:W-:-:S04]  /*f4e0*/  IMAD.U32 R8, RZ, RZ, UR29 ;  /* 0x0000001dff087e24 */ /* 0x002fc8000f8e00ff */
[----:B------:R1:W2:Y:S03]  /*f4f0*/  SYNCS.PHASECHK.TRANS64.TRYWAIT P3, [R8+URZ+0x22830], R7 ;  /* 0x02283007080075a7 */ /* 0x0002a6000806017f */
[----:B--2---:R-:W-:Y:S05]  /*f500*/  @!P3 NANOSLEEP.SYNCS 0x989680 ;  /* 0x009896800000b95d */ /* 0x004fea0003900000 */
[----:B------:R-:W2:Y:S02]  /*f510*/  @!P3 SYNCS.PHASECHK.TRANS64 P3, [R8+URZ+0x22830], R7 ;  /* 0x022830070800b5a7 */ /* 0x000ea4000806007f */
[----:B--2---:R-:W-:Y:S05]  /*f520*/  @!P3 BRA `(.L_x_4244) ;  /* 0xfffffffc00ecb947 */ /* 0x004fea000383ffff */
[----:B------:R-:W-:Y:S05]  /*f530*/  BRA `(.L_x_4243) ;  /* 0xffffff4400e07947 */ /* 0x000fea000383ffff */
.L_x_4248:
[----:B-1----:R1:W2:Y:S02]  /*f540*/  SYNCS.PHASECHK.TRANS64.TRYWAIT P3, [R176+URZ+0x22850], R7 ;  /* 0x02285007b00075a7 */ /* 0x0022a4000806017f */
[----:B--2---:R-:W-:Y:S05]  /*f550*/  @!P3 NANOSLEEP.SYNCS 0x989680 ;  /* 0x009896800000b95d */ /* 0x004fea0003900000 */
[----:B------:R-:W2:Y:S02]  /*f560*/  @!P3 SYNCS.PHASECHK.TRANS64 P3, [R176+URZ+0x22850], R7 ;  /* 0x02285007b000b5a7 */ /* 0x000ea4000806007f */
[----:B--2---:R-:W-:Y:S05]  /*f570*/  @!P3 BRA `(.L_x_4248) ;  /* 0xfffffffc00f0b947 */ /* 0x004fea000383ffff */
[----:B------:R-:W-:Y:S05]  /*f580*/  BRA `(.L_x_4247) ;  /* 0xffffff6c00487947 */ /* 0x000fea000383ffff */
.L_x_4254:
[----:B-1----:R-:W-:-:S04]  /*f590*/  IMAD.U32 R6, RZ, RZ, UR26 ;  /* 0x0000001aff067e24 */ /* 0x002fc8000f8e00ff */
[----:B------:R1:W3:Y:S03]  /*f5a0*/  SYNCS.PHASECHK.TRANS64.TRYWAIT P1, [R6+URZ+0x22830], R5 ;  /* 0x02283005060075a7 */ /* 0x0002e6000802017f */
[----:B---3--:R-:W-:Y:S05]  /*f5b0*/  @!P1 NANOSLEEP.SYNCS 0x989680 ;  /* 0x009896800000995d */ /* 0x008fea0003900000 */
[----:B------:R-:W3:Y:S02]  /*f5c0*/  @!P1 SYNCS.PHASECHK.TRANS64 P1, [R6+URZ+0x22830], R5 ;  /* 0x02283005060095a7 */ /* 0x000ee4000802007f */
[----:B---3--:R-:W-:Y:S05]  /*f5d0*/  @!P1 BRA `(.L_x_4254) ;  /* 0xfffffffc00ec9947 */ /* 0x008fea000383ffff */
[----:B------:R-:W-:Y:S05]  /*f5e0*/  BRA `(.L_x_4253) ;  /* 0xffffff7000447947 */ /* 0x000fea000383ffff */
.L_x_4258:
[----:B-1----:R1:W2:Y:S02]  /*f5f0*/  SYNCS.PHASECHK.TRANS64.TRYWAIT P1, [R198+URZ+0x22850], R5 ;  /* 0x02285005c60075a7 */ /* 0x0022a4000802017f */
[----:B--2---:R-:W-:Y:S05]  /*f600*/  @!P1 NANOSLEEP.SYNCS 0x989680 ;  /* 0x009896800000995d */ /* 0x004fea0003900000 */
[----:B------:R-:W2:Y:S02]  /*f610*/  @!P1 SYNCS.PHASECHK.TRANS64 P1, [R198+URZ+0x22850], R5 ;  /* 0x02285005c60095a7 */ /* 0x000ea4000802007f */
[----:B--2---:R-:W-:Y:S05]  /*f620*/  @!P1 BRA `(.L_x_4258) ;  /* 0xfffffffc00f09947 */ /* 0x004fea000383ffff */
[----:B------:R-:W-:Y:S05]  /*f630*/  BRA `(.L_x_4257) ;  /* 0xffffff8c00d47947 */ /* 0x000fea000383ffff */
.L_x_4270:
[----:B------:R-:W-:Y:S01]  /*f640*/  MOV R13, R19 ;  /* 0x00000013000d7202 */ /* 0x000fe20000000f00 */
[----:B------:R-:W-:Y:S01]  /*f650*/  IMAD.MOV.U32 R12, RZ, RZ, RZ ;  /* 0x000000ffff0c7224 */ /* 0x000fe200078e00ff */
[----:B------:R-:W-:Y:S01]  /*f660*/  MOV R15, 0xffffffff ;  /* 0xffffffff000f7802 */ /* 0x000fe20000000f00 */
[----:B------:R-:W-:-:S07]  /*f670*/  IMAD.MOV.U32 R11, RZ, RZ, 0x1f ;  /* 0x0000001fff0b7424 */ /* 0x000fce00078e00ff */
[----:B------:R-:W-:Y:S05]  /*f680*/  WARPSYNC.COLLECTIVE R15, `(.L_x_4348) ;  /* 0x000000000f087348 */ /* 0x000fea0003c00000 */
[----:B------:R0:W1:Y:S02]  /*f690*/  SHFL.IDX P6, R14, R13, R12, R11 ;  /* 0x0000000c0d0e7389 */ /* 0x00006400000c000b */
[----:B01----:R-:W-:Y:S01]  /*f6a0*/  ENDCOLLECTIVE ;  /* 0x000000000000791b */ /* 0x003fe20003800000 */
.L_x_4348:
[----:B------:R-:W-:Y:S05]  /*f6b0*/  BRA `(.L_x_4349) ;  /* 0xffffffcc00007947 */ /* 0x000fea000383ffff */
.L_x_4272:
[----:B------:R-:W-:Y:S01]  /*f6c0*/  BSSY B0, `(.L_x_4350) ;  /* 0x0000006000007945 */ /* 0x000fe20003800000 */
[----:B------:R-:W-:-:S07]  /*f6d0*/  IMAD.MOV.U32 R15, RZ, RZ, -0x1 ;  /* 0xffffffffff0f7424 */ /* 0x000fce00078e00ff */
[----:B------:R-:W-:Y:S05]  /*f6e0*/  WARPSYNC.COLLECTIVE R15, `(.L_x_4351) ;  /* 0x000000000f0c7348 */ /* 0x000fea0003c00000 */
[----:B------:R-:W-:Y:S02]  /*f6f0*/  ELECT P6, UR62, PT ;  /* 0x00000000003e782f */ /* 0x000fe400038c0000 */
[----:B------:R-:W-:Y:S01]  /*f700*/  MOV R14, UR62 ;  /* 0x0000003e000e7c02 */ /* 0x000fe20008000f00 */
[----:B------:R-:W-:Y:S10]  /*f710*/  ENDCOLLECTIVE ;  /* 0x000000000000791b */ /* 0x000ff40003800000 */
.L_x_4351:
[----:B------:R-:W-:Y:S05]  /*f720*/  BSYNC B0 ;  /* 0x0000000000007941 */ /* 0x000fea0003800000 */
.L_x_4350:
[----:B------:R-:W-:Y:S05]  /*f730*/  BRA `(.L_x_4352) ;  /* 0xffffffcc00007947 */ /* 0x000fea000383ffff */
.L_x_4274:
[----:B0-----:R-:W-:-:S04]  /*f740*/  IMAD.U32 R3, RZ, RZ, UR38 ;  /* 0x00000026ff037e24 */ /* 0x001fc8000f8e00ff */
[----:B------:R0:W1:Y:S03]  /*f750*/  SYNCS.PHASECHK.TRANS64.TRYWAIT P0, [R3+URZ+0x22840], R0 ;  /* 0x02284000030075a7 */ /* 0x000066000800017f */
[----:B-1----:R-:W-:Y:S05]  /*f760*/  @!P0 NANOSLEEP.SYNCS 0x989680 ;  /* 0x009896800000895d */ /* 0x002fea0003900000 */
[----:B------:R-:W1:Y:S02]  /*f770*/  @!P0 SYNCS.PHASECHK.TRANS64 P0, [R3+URZ+0x22840], R0 ;  /* 0x02284000030085a7 */ /* 0x000e64000800007f */
[----:B-1----:R-:W-:Y:S05]  /*f780*/  @!P0 BRA `(.L_x_4274) ;  /* 0xfffffffc00ec8947 */ /* 0x002fea000383ffff */
[----:B------:R-:W-:Y:S05]  /*f790*/  BRA `(.L_x_4353) ;  /* 0xffffffcc00607947 */ /* 0x000fea000383ffff */
.L_x_4277:
[----:B------:R-:W-:Y:S01]  /*f7a0*/  IMAD.MOV.U32 R13, RZ, RZ, R5 ;  /* 0x000000ffff0d7224 */ /* 0x000fe200078e0005 */
[----:B------:R-:W-:Y:S01]  /*f7b0*/  MOV R11, 0x181f ;  /* 0x0000181f000b7802 */ /* 0x000fe20000000f00 */
[----:B------:R-:W-:Y:S01]  /*f7c0*/  IMAD.MOV.U32 R12, RZ, RZ, RZ ;  /* 0x000000ffff0c7224 */ /* 0x000fe200078e00ff */
[----:B------:R-:W-:Y:S01]  /*f7d0*/  LEA R7, R10, R7, 0x7 ;  /* 0x000000070a077211 */ /* 0x000fe200078e38ff */
[----:B------:R-:W-:-:S03]  /*f7e0*/  IMAD.MOV.U32 R15, RZ, RZ, -0x1 ;  /* 0xffffffffff0f7424 */ /* 0x000fc600078e00ff */
[----:B------:R-:W-:-:S07]  /*f7f0*/  IADD3 R21, R7, 0x10, RZ ;  /* 0x0000001007157810 */ /* 0x000fce0007ffe0ff */
[----:B------:R-:W-:Y:S05]  /*f800*/  WARPSYNC.COLLECTIVE R15, `(.L_x_4354) ;  /* 0x000000000f087348 */ /* 0x000fea0003c00000 */
[----:B------:R0:W1:Y:S02]  /*f810*/  SHFL.IDX P6, R14, R13, R12, R11 ;  /* 0x0000000c0d0e7389 */ /* 0x00006400000c000b */
[----:B01----:R-:W-:Y:S01]  /*f820*/  ENDCOLLECTIVE ;  /* 0x000000000000791b */ /* 0x003fe20003800000 */
.L_x_4354:
[----:B------:R-:W-:Y:S01]  /*f830*/  MOV R13, R0 ;  /* 0x00000000000d7202 */ /* 0x000fe20000000f00 */
[----:B------:R-:W-:-:S07]  /*f840*/  IMAD.MOV.U32 R2, RZ, RZ, R14 ;  /* 0x000000ffff027224 */ /* 0x000fce00078e000e */
[----:B------:R-:W-:Y:S05]  /*f850*/  WARPSYNC.COLLECTIVE R15, `(.L_x_4355) ;  /* 0x000000000f087348 */ /* 0x000fea0003c00000 */
[----:B------:R0:W1:Y:S02]  /*f860*/  SHFL.IDX P6, R14, R13, R12, R11 ;  /* 0x0000000c0d0e7389 */ /* 0x00006400000c000b */
[----:B01----:R-:W-:Y:S01]  /*f870*/  ENDCOLLECTIVE ;  /* 0x000000000000791b */ /* 0x003fe20003800000 */
.L_x_4355:
        /* <DEDUP_REMOVED lines=12> */
.L_x_4356:
[----:B------:R-:W-:Y:S01]  /*f940*/  @!PT LDS RZ, [RZ] ;  /* 0x00000000fffff984 */ /* 0x000fe20000000800 */
[----:B------:R-:W-:Y:S01]  /*f950*/  @!PT LDS RZ, [RZ] ;  /* 0x00000000fffff984 */ /* 0x000fe20000000800 */
[----:B------:R-:W-:Y:S01]  /*f960*/  @!PT LDS RZ, [RZ] ;  /* 0x00000000fffff984 */ /* 0x000fe20000000800 */
[----:B------:R0:W-:Y:S01]  /*f970*/  @!P1 LDGSTS.E.BYPASS.LTC128B.128 [R9+0x18400], desc[UR44][R2.64], !P0 ;  /* 0x1840000002099fae */ /* 0x0001e2000c101d6c */
[----:B------:R-:W-:Y:S01]  /*f980*/  ISETP.GE.AND P1, PT, R21, R4, PT ;  /* 0x000000041500720c */ /* 0x000fe20003f26270 */
[----:B------:R-:W-:Y:S02]  /*f990*/  IMAD.MOV.U32 R13, RZ, RZ, R0 ;  /* 0x000000ffff0d7224 */ /* 0x000fe400078e0000 */
[----:B0-----:R-:W-:-:S10]  /*f9a0*/  VIADD R9, R7, 0x20 ;  /* 0x0000002007097836 */ /* 0x001fd40000000000 */
[----:B------:R-:W-:Y:S02]  /*f9b0*/  @!P1 LEA R21, R6, UR38, 0x1 ;  /* 0x0000002606159c11 */ /* 0x000fe4000f8e08ff */
[----:B------:R-:W-:-:S07]  /*f9c0*/  MOV R2, R14 ;  /* 0x0000000e00027202 */ /* 0x000fce0000000f00 */
[----:B------:R-:W-:Y:S05]  /*f9d0*/  WARPSYNC.COLLECTIVE R15, `(.L_x_4357) ;  /* 0x000000000f087348 */ /* 0x000fea0003c00000 */
[----:B------:R0:W1:Y:S02]  /*f9e0*/  SHFL.IDX P6, R14, R13, R12, R11 ;  /* 0x0000000c0d0e7389 */ /* 0x00006400000c000b */
[----:B01----:R-:W-:Y:S01]  /*f9f0*/  ENDCOLLECTIVE ;  /* 0x000000000000791b */ /* 0x003fe20003800000 */
.L_x_4357:
[----:B------:R-:W-:Y:S01]  /*fa00*/  IMAD.MOV.U32 R13, RZ, RZ, R5 ;  /* 0x000000ffff0d7224 */ /* 0x000fe200078e0005 */
[----:B------:R-:W-:Y:S02]  /*fa10*/  MOV R12, 0x2 ;  /* 0x00000002000c7802 */ /* 0x000fe40000000f00 */
[----:B------:R-:W-:-:S05]  /*fa20*/  @!P1 LEA R14, P2, R8, R14, 0x1 ;  /* 0x0000000e080e9211 */ /* 0x000fca00078408ff */
[----:B------:R-:W-:Y:S01]  /*fa30*/  @!P1 IMAD.X R3, RZ, RZ, R2, P2 ;  /* 0x000000ffff039224 */ /* 0x000fe200010e0602 */
[----:B------:R-:W-:-:S07]  /*fa40*/  @!P1 MOV R2, R14 ;  /* 0x0000000e00029202 */ /* 0x000fce0000000f00 */
[----:B------:R-:W-:Y:S05]  /*fa50*/  WARPSYNC.COLLECTIVE R15, `(.L_x_4358) ;  /* 0x000000000f087348 */ /* 0x000fea0003c00000 */
[----:B------:R0:W1:Y:S02]  /*fa60*/  SHFL.IDX P6, R14, R13, R12, R11 ;  /* 0x0000000c0d0e7389 */ /* 0x00006400000c000b */
[----:B01----:R-:W-:Y:S01]  /*fa70*/  ENDCOLLECTIVE ;  /* 0x000000000000791b */ /* 0x003fe20003800000 */
.L_x_4358:
        /* <DEDUP_REMOVED lines=12> */
.L_x_4359:
[----:B------:R-:W-:Y:S01]  /*fb40*/  MOV R13, R5 ;  /* 0x00000005000d7202 */ /* 0x000fe20000000f00 */
[----:B------:R-:W-:Y:S01]  /*fb50*/  IMAD.MOV.U32 R12, RZ, RZ, 0x3 ;  /* 0x00000003ff0c7424 */ /* 0x000fe200078e00ff */
[----:B------:R-:W-:-:S04]  /*fb60*/  @!P1 LEA R14, P2, R8, R14, 0x1 ;  /* 0x0000000e080e9211 */ /* 0x000fc800078408ff */
[----:B------:R-:W-:Y:S01]  /*fb70*/  @!P1 IADD3.X R3, RZ, R2, RZ, P2, !PT ;  /* 0x00000002ff039210 */ /* 0x000fe200017fe4ff */
[----:B------:R-:W-:-:S08]  /*fb80*/  @!P1 IMAD.MOV.U32 R2, RZ, RZ, R14 ;  /* 0x000000ffff029224 */ /* 0x000fd000078e000e */
[----:B------:R-:W-:Y:S05]  /*fb90*/  WARPSYNC.COLLECTIVE R15, `(.L_x_4360) ;  /* 0x000000000f087348 */ /* 0x000fea0003c00000 */
[----:B------:R0:W1:Y:S02]  /*fba0*/  SHFL.IDX P6, R14, R13, R12, R11 ;  /* 0x0000000c0d0e7389 */ /* 0x00006400000c000b */
[----:B01----:R-:W-:Y:S01]  /*fbb0*/  ENDCOLLECTIVE ;  /* 0x000000000000791b */ /* 0x003fe20003800000 */
.L_x_4360:
[----:B------:R-:W-:Y:S01]  /*fbc0*/  @!PT LDS RZ, [RZ] ;  /* 0x00000000fffff984 */ /* 0x000fe20000000800 */
[----:B------:R-:W-:Y:S01]  /*fbd0*/  @!PT LDS RZ, [RZ] ;  /* 0x00000000fffff984 */ /* 0x000fe20000000800 */
[----:B------:R-:W-:Y:S01]  /*fbe0*/  @!PT LDS RZ, [RZ] ;  /* 0x00000000fffff984 */ /* 0x000fe20000000800 */
[----:B------:R0:W-:Y:S01]  /*fbf0*/  @!P1 LDGSTS.E.BYPASS.LTC128B.128 [R9+0x19400], desc[UR44][R2.64], !P0 ;  /* 0x1940000002099fae */ /* 0x0001e2000c101d6c */
[----:B------:R-:W-:Y:S02]  /*fc00*/  ISETP.GE.AND P1, PT, R21, R4, PT ;  /* 0x000000041500720c */ /* 0x000fe40003f26270 */
[----:B------:R-:W-:Y:S02]  /*fc10*/  MOV R13, R0 ;  /* 0x00000000000d7202 */ /* 0x000fe40000000f00 */
[----:B0-----:R-:W-:-:S09]  /*fc20*/  IADD3 R9, R7, 0x40, RZ ;  /* 0x0000004007097810 */ /* 0x001fd20007ffe0ff */
[----:B------:R-:W-:Y:S01]  /*fc30*/  @!P1 LEA R21, R6, UR38, 0x1 ;  /* 0x0000002606159c11 */ /* 0x000fe2000f8e08ff */
[----:B------:R-:W-:-:S07]  /*fc40*/  IMAD.MOV.U32 R2, RZ, RZ, R14 ;  /* 0x000000ffff027224 */ /* 0x000fce00078e000e */
[----:B------:R-:W-:Y:S05]  /*fc50*/  WARPSYNC.COLLECTIVE R15, `(.L_x_4361) ;  /* 0x000000000f087348 */ /* 0x000fea0003c00000 */
[----:B------:R0:W1:Y:S02]  /*fc60*/  SHFL.IDX P6, R14, R13, R12, R11 ;  /* 0x0000000c0d0e7389 */ /* 0x00006400000c000b */
[----:B01----:R-:W-:Y:S01]  /*fc70*/  ENDCOLLECTIVE ;  /* 0x000000000000791b */ /* 0x003fe20003800000 */
.L_x_4361:
        /* <DEDUP_REMOVED lines=8> */
.L_x_4362:
        /* <DEDUP_REMOVED lines=12> */
.L_x_4363:
        /* <DEDUP_REMOVED lines=8> */
.L_x_4364:
        /* <DEDUP_REMOVED lines=11> */
.L_x_4365:
        /* <DEDUP_REMOVED lines=8> */
.L_x_4366:
[----:B------:R-:W-:Y:S01]  /*ff70*/  @!PT LDS RZ, [RZ] ;  /* 0x00000000fffff984 */ /* 0x000fe20000000800 */
[----:B------:R-:W-:Y:S01]  /*ff80*/  @!PT LDS RZ, [RZ] ;  /* 0x00000000fffff984 */ /* 0x000fe20000000800 */
[----:B------:R-:W-:Y:S01]  /*ff90*/  @!PT LDS RZ, [RZ] ;  /* 0x00000000fffff984 */ /* 0x000fe20000000800 */
[----:B------:R0:W-:Y:S01]  /*ffa0*/  @!P1 LDGSTS.E.BYPASS.LTC128B.128 [R21+0x1ac00], desc[UR44][R2.64], !P0 ;  /* 0x1ac0000002159fae */ /* 0x0001e2000c101d6c */
[----:B------:R-:W-:Y:S01]  /*ffb0*/  IMAD.MOV.U32 R13, RZ, RZ, R0 ;  /* 0x000000ffff0d7224 */ /* 0x000fe200078e0000 */
[----:B0-----:R-:W-:-:S04]  /*ffc0*/  IADD3 R3, R7, 0x60, RZ ;  /* 0x0000006007037810 */ /* 0x001fc80007ffe0ff */
[----:B------:R-:W-:Y:S01]  /*ffd0*/  ISETP.GE.AND P1, PT, R3, R4, PT ;  /* 0x000000040300720c */ /* 0x000fe20003f26270 */
[----:B------:R-:W-:-:S12]  /*ffe0*/  IMAD.MOV.U32 R2, RZ, RZ, R14 ;  /* 0x000000ffff027224 */ /* 0x000fd800078e000e */
[----:B------:R-:W-:Y:S05]  /*fff0*/  WARPSYNC.COLLECTIVE R15, `(.L_x_4367) ;  /* 0x000000000f087348 */ /* 0x000fea0003c00000 */
[----:B------:R0:W1:Y:S02]  /*10000*/  SHFL.IDX P6, R14, R13, R12, R11 ;  /* 0x0000000c0d0e7389 */ /* 0x00006400000c000b */
[----:B01----:R-:W-:Y:S01]  /*10010*/  ENDCOLLECTIVE ;  /* 0x000000000000791b */ /* 0x003fe20003800000 */
.L_x_4367:
[----:B------:R-:W-:Y:S02]  /*10020*/  @!P1 LEA R9, R6, UR38, 0x1 ;  /* 0x0000002606099c11 */ /* 0x000fe4000f8e08ff */
        /* <DEDUP_REMOVED lines=8> */
.L_x_4368:
[----:B------:R-:W-:Y:S01]  /*100b0*/  @!PT LDS RZ, [RZ] ;  /* 0x00000000fffff984 */ /* 0x000fe20000000800 */
[----:B------:R-:W-:Y:S01]  /*100c0*/  @!PT LDS RZ, [RZ] ;  /* 0x00000000fffff984 */ /* 0x000fe20000000800 */
[----:B------:R-:W-:Y:S01]  /*100d0*/  @!PT LDS RZ, [RZ] ;  /* 0x00000000fffff984 */ /* 0x000fe20000000800 */
[----:B------:R0:W-:Y:S01]  /*100e0*/  @!P1 LDGSTS.E.BYPASS.LTC128B.128 [R9+0x1b400], desc[UR44][R2.64], !P0 ;  /* 0x1b40000002099fae */ /* 0x0001e2000c101d6c */
[----:B------:R-:W-:Y:S01]  /*100f0*/  MOV R13, R0 ;  /* 0x00000000000d7202 */ /* 0x000fe20000000f00 */
[----:B------:R-:W-:-:S07]  /*10100*/  IMAD.MOV.U32 R5, RZ, RZ, R14 ;  /* 0x000000ffff057224 */ /* 0x000fce00078e000e */
[----:B0-----:R-:W-:Y:S05]  /*10110*/  WARPSYNC.COLLECTIVE R15, `(.L_x_4369) ;  /* 0x000000000f087348 */ /* 0x001fea0003c00000 */
[----:B------:R1:W2:Y:S02]  /*10120*/  SHFL.IDX P6, R14, R13, R12, R11 ;  /* 0x0000000c0d0e7389 */ /* 0x0002a400000c000b */
[----:B012---:R-:W-:Y:S01]  /*10130*/  ENDCOLLECTIVE ;  /* 0x000000000000791b */ /* 0x007fe20003800000 */
.L_x_4369:
[----:B------:R-:W-:Y:S05]  /*10140*/  BRA `(.L_x_4370) ;  /* 0xffffffcc00907947 */ /* 0x000fea000383ffff */
.L_x_4278:
[----:B0-----:R-:W-:-:S04]  /*10150*/  IMAD.U32 R3, RZ, RZ, UR38 ;  /* 0x00000026ff037e24 */ /* 0x001fc8000f8e00ff */
[----:B------:R0:W1:Y:S03]  /*10160*/  SYNCS.PHASECHK.TRANS64.TRYWAIT P0, [R3+URZ+0x22820], R4 ;  /* 0x02282004030075a7 */ /* 0x000066000800017f */
[----:B-1----:R-:W-:Y:S05]  /*10170*/  @!P0 NANOSLEEP.SYNCS 0x989680 ;  /* 0x009896800000895d */ /* 0x002fea0003900000 */
[----:B------:R-:W1:Y:S02]  /*10180*/  @!P0 SYNCS.PHASECHK.TRANS64 P0, [R3+URZ+0x22820], R4 ;  /* 0x02282004030085a7 */ /* 0x000e64000800007f */
[----:B-1----:R-:W-:Y:S05]  /*10190*/  @!P0 BRA `(.L_x_4278) ;  /* 0xfffffffc00ec8947 */ /* 0x002fea000383ffff */
[----:B------:R-:W-:Y:S05]  /*101a0*/  BRA `(.L_x_4371) ;  /* 0xffffffcc00c07947 */ /* 0x000fea000383ffff */
.L_x_4281:
[----:B0-----:R-:W-:-:S04]  /*101b0*/  IMAD.U32 R3, RZ, RZ, UR38 ;  /* 0x00000026ff037e24 */ /* 0x001fc8000f8e00ff */
[----:B------:R0:W1:Y:S03]  /*101c0*/  SYNCS.PHASECHK.TRANS64.TRYWAIT P0, [R3+URZ+0x22860], R4 ;  /* 0x02286004030075a7 */ /* 0x000066000800017f */
[----:B-1----:R-:W-:Y:S05]  /*101d0*/  @!P0 NANOSLEEP.SYNCS 0x989680 ;  /* 0x009896800000895d */ /* 0x002fea0003900000 */
[----:B------:R-:W1:Y:S02]  /*101e0*/  @!P0 SYNCS.PHASECHK.TRANS64 P0, [R3+URZ+0x22860], R4 ;  /* 0x02286004030085a7 */ /* 0x000e64000800007f */
[----:B-1----:R-:W-:Y:S05]  /*101f0*/  @!P0 BRA `(.L_x_4281) ;  /* 0xfffffffc00ec8947 */ /* 0x002fea000383ffff */
[----:B------:R-:W-:Y:S05]  /*10200*/  BRA `(.L_x_4372) ;  /* 0xffffffcc00cc7947 */ /* 0x000fea000383ffff */
.L_x_4293:
[----:B-1----:R-:W-:-:S04]  /*10210*/  MOV R3, UR38 ;  /* 0x0000002600037c02 */ /* 0x002fc80008000f00 */
[----:B------:R1:W2:Y:S03]  /*10220*/  SYNCS.PHASECHK.TRANS64.TRYWAIT P0, [R3+URZ+0x22848], R2 ;  /* 0x02284802030075a7 */ /* 0x0002a6000800017f */
[----:B--2---:R-:W-:Y:S05]  /*10230*/  @!P0 NANOSLEEP.SYNCS 0x989680 ;  /* 0x009896800000895d */ /* 0x004fea0003900000 */
[----:B------:R-:W2:Y:S02]  /*10240*/  @!P0 SYNCS.PHASECHK.TRANS64 P0, [R3+URZ+0x22848], R2 ;  /* 0x02284802030085a7 */ /* 0x000ea4000800007f */
[----:B--2---:R-:W-:Y:S05]  /*10250*/  @!P0 BRA `(.L_x_4293) ;  /* 0xfffffffc00ec8947 */ /* 0x004fea000383ffff */
[----:B------:R-:W-:Y:S05]  /*10260*/  BRA `(.L_x_4373) ;  /* 0xffffffd400c87947 */ /* 0x000fea000383ffff */
.L_x_4298:
[----:B012---:R-:W-:-:S04]  /*10270*/  IMAD.U32 R3, RZ, RZ, UR38 ;  /* 0x00000026ff037e24 */ /* 0x007fc8000f8e00ff */
[----:B------:R0:W1:Y:S03]  /*10280*/  SYNCS.PHASECHK.TRANS64.TRYWAIT P0, [R3+URZ+0x22868], R2 ;  /* 0x02286802030075a7 */ /* 0x000066000800017f */
[----:B-1----:R-:W-:Y:S05]  /*10290*/  @!P0 NANOSLEEP.SYNCS 0x989680 ;  /* 0x009896800000895d */ /* 0x002fea0003900000 */
[----:B------:R-:W1:Y:S02]  /*102a0*/  @!P0 SYNCS.PHASECHK.TRANS64 P0, [R3+URZ+0x22868], R2 ;  /* 0x02286802030085a7 */ /* 0x000e64000800007f */
[----:B-1----:R-:W-:Y:S05]  /*102b0*/  @!P0 BRA `(.L_x_4298) ;  /* 0xfffffffc00ec8947 */ /* 0x002fea000383ffff */
[----:B------:R-:W-:Y:S05]  /*102c0*/  BRA `(.L_x_4374) ;  /* 0xffffffd800287947 */ /* 0x000fea000383ffff */
.L_x_4309:
[----:B-1----:R-:W-:-:S04]  /*102d0*/  IMAD.U32 R3, RZ, RZ, UR38 ;  /* 0x00000026ff037e24 */ /* 0x002fc8000f8e00ff */
[----:B------:R1:W2:Y:S03]  /*102e0*/  SYNCS.PHASECHK.TRANS64.TRYWAIT P0, [R3+URZ+0x22840], R2 ;  /* 0x02284002030075a7 */ /* 0x0002a6000800017f */
[----:B--2---:R-:W-:Y:S05]  /*102f0*/  @!P0 NANOSLEEP.SYNCS 0x989680 ;  /* 0x009896800000895d */ /* 0x004fea0003900000 */
[----:B------:R-:W2:Y:S02]  /*10300*/  @!P0 SYNCS.PHASECHK.TRANS64 P0, [R3+URZ+0x22840], R2 ;  /* 0x02284002030085a7 */ /* 0x000ea4000800007f */
[----:B--2---:R-:W-:Y:S05]  /*10310*/  @!P0 BRA `(.L_x_4309) ;  /* 0xfffffffc00ec8947 */ /* 0x004fea000383ffff */
[----:B------:R-:W-:Y:S05]  /*10320*/  BRA `(.L_x_4375) ;  /* 0xffffffdc00a87947 */ /* 0x000fea000383ffff */
.L_x_4314:
[----:B01----:R-:W-:-:S04]  /*10330*/  MOV R3, UR38 ;  /* 0x0000002600037c02 */ /* 0x003fc80008000f00 */
[----:B------:R0:W1:Y:S03]  /*10340*/  SYNCS.PHASECHK.TRANS64.TRYWAIT P0, [R3+URZ+0x22860], R2 ;  /* 0x02286002030075a7 */ /* 0x000066000800017f */
[----:B-1----:R-:W-:Y:S05]  /*10350*/  @!P0 NANOSLEEP.SYNCS 0x989680 ;  /* 0x009896800000895d */ /* 0x002fea0003900000 */
[----:B------:R-:W1:Y:S02]  /*10360*/  @!P0 SYNCS.PHASECHK.TRANS64 P0, [R3+URZ+0x22860], R2 ;  /* 0x02286002030085a7 */ /* 0x000e64000800007f */
[----:B-1----:R-:W-:Y:S05]  /*10370*/  @!P0 BRA `(.L_x_4314) ;  /* 0xfffffffc00ec8947 */ /* 0x002fea000383ffff */
[----:B------:R-:W-:Y:S05]  /*10380*/  BRA `(.L_x_4376) ;  /* 0xffffffe0000c7947 */ /* 0x000fea000383ffff */
.L_x_4326:
[----:B-1----:R-:W-:-:S04]  /*10390*/  IMAD.U32 R3, RZ, RZ, UR38 ;  /* 0x00000026ff037e24 */ /* 0x002fc8000f8e00ff */
[----:B------:R1:W2:Y:S03]  /*103a0*/  SYNCS.PHASECHK.TRANS64.TRYWAIT P0, [R3+URZ+0x22848], R2 ;  /* 0x02284802030075a7 */ /* 0x0002a6000800017f */
[----:B--2---:R-:W-:Y:S05]  /*103b0*/  @!P0 NANOSLEEP.SYNCS 0x989680 ;  /* 0x009896800000895d */ /* 0x004fea0003900000 */
[----:B------:R-:W2:Y:S02]  /*103c0*/  @!P0 SYNCS.PHASECHK.TRANS64 P0, [R3+URZ+0x22848], R2 ;  /* 0x02284802030085a7 */ /* 0x000ea4000800007f */
[----:B--2---:R-:W-:Y:S05]  /*103d0*/  @!P0 BRA `(.L_x_4326) ;  /* 0xfffffffc00ec8947 */ /* 0x004fea000383ffff */
[----:B------:R-:W-:Y:S05]  /*103e0*/  BRA `(.L_x_4377) ;  /* 0xffffffe400987947 */ /* 0x000fea000383ffff */
.L_x_4331:
[----:B-1----:R-:W-:-:S04]  /*103f0*/  IMAD.U32 R3, RZ, RZ, UR38 ;  /* 0x00000026ff037e24 */ /* 0x002fc8000f8e00ff */
[----:B------:R1:W2:Y:S03]  /*10400*/  SYNCS.PHASECHK.TRANS64.TRYWAIT P0, [R3+URZ+0x22868], R2 ;  /* 0x02286802030075a7 */ /* 0x0002a6000800017f */
[----:B--2---:R-:W-:Y:S05]  /*10410*/  @!P0 NANOSLEEP.SYNCS 0x989680 ;  /* 0x009896800000895d */ /* 0x004fea0003900000 */
[----:B------:R-:W2:Y:S02]  /*10420*/  @!P0 SYNCS.PHASECHK.TRANS64 P0, [R3+URZ+0x22868], R2 ;  /* 0x02286802030085a7 */ /* 0x000ea4000800007f */
[----:B--2---:R-:W-:Y:S05]  /*10430*/  @!P0 BRA `(.L_x_4331) ;  /* 0xfffffffc00ec8947 */ /* 0x004fea000383ffff */
[----:B------:R-:W-:Y:S05]  /*10440*/  BRA `(.L_x_4378) ;  /* 0xffffffe400fc7947 */ /* 0x000fea000383ffff */
.L_x_4338:
[----:B--2---:R2:W3:Y:S02]  /*10450*/  SYNCS.PHASECHK.TRANS64.TRYWAIT P0, [R2+URZ+0x22820], R9 ;  /* 0x02282009020075a7 */ /* 0x0044e4000800017f */
[----:B---3--:R-:W-:Y:S05]  /*10460*/  @!P0 NANOSLEEP.SYNCS 0x989680 ;  /* 0x009896800000895d */ /* 0x008fea0003900000 */
[----:B------:R-:W3:Y:S02]  /*10470*/  @!P0 SYNCS.PHASECHK.TRANS64 P0, [R2+URZ+0x22820], R9 ;  /* 0x02282009020085a7 */ /* 0x000ee4000800007f */
[----:B---3--:R-:W-:Y:S05]  /*10480*/  @!P0 BRA `(.L_x_4338) ;  /* 0xfffffffc00f08947 */ /* 0x008fea000383ffff */
[----:B------:R-:W-:Y:S05]  /*10490*/  BRA `(.L_x_4379) ;  /* 0xffffffec001c7947 */ /* 0x000fea000383ffff */
.L_x_4339:
[----:B------:R-:W3:Y:S01]  /*104a0*/  S2R R3, SR_TID.X ;  /* 0x0000000000037919 */ /* 0x000ee20000002100 */
[----:B------:R-:W-:Y:S01]  /*104b0*/  BSSY B0, `(.L_x_4380) ;  /* 0x000000a000007945 */ /* 0x000fe20003800000 */
[----:B------:R-:W-:Y:S01]  /*104c0*/  IMAD.MOV.U32 R12, RZ, RZ, RZ ;  /* 0x000000ffff0c7224 */ /* 0x000fe200078e00ff */
[----:B------:R-:W-:Y:S01]  /*104d0*/  MOV R15, 0xffffffff ;  /* 0xffffffff000f7802 */ /* 0x000fe20000000f00 */
[----:B------:R-:W-:Y:S01]  /*104e0*/  IMAD.MOV.U32 R11, RZ, RZ, 0x1f ;  /* 0x0000001fff0b7424 */ /* 0x000fe200078e00ff */
[----:B---3--:R-:W-:-:S04]  /*104f0*/  SHF.R.U32.HI R3, RZ, 0x5, R3 ;  /* 0x00000005ff037819 */ /* 0x008fc80000011603 */
[----:B------:R-:W-:-:S04]  /*10500*/  LOP3.LUT R3, R3, 0x3, RZ, 0xc0, !PT ;  /* 0x0000000303037812 */ /* 0x000fc800078ec0ff */
[----:B------:R-:W-:-:S07]  /*10510*/  MOV R13, R3 ;  /* 0x00000003000d7202 */ /* 0x000fce0000000f00 */
[----:B012---:R-:W-:Y:S05]  /*10520*/  WARPSYNC.COLLECTIVE R15, `(.L_x_4381) ;  /* 0x000000000f087348 */ /* 0x007fea0003c00000 */
[----:B------:R3:W4:Y:S02]  /*10530*/  SHFL.IDX P6, R14, R13, R12, R11 ;  /* 0x0000000c0d0e7389 */ /* 0x00072400000c000b */
[----:B01234-:R-:W-:Y:S01]  /*10540*/  ENDCOLLECTIVE ;  /* 0x000000000000791b */ /* 0x01ffe20003800000 */
.L_x_4381:
[----:B------:R-:W-:Y:S05]  /*10550*/  BSYNC B0 ;  /* 0x0000000000007941 */ /* 0x000fea0003800000 */
.L_x_4380:
[----:B------:R-:W-:Y:S05]  /*10560*/  BRA `(.L_x_4382) ;  /* 0xffffffec00007947 */ /* 0x000fea000383ffff */
.L_x_4340:
[----:B------:R-:W-:Y:S01]  /*10570*/  BSSY B0, `(.L_x_4383) ;  /* 0x0000006000007945 */ /* 0x000fe20003800000 */
[----:B------:R-:W-:-:S07]  /*10580*/  IMAD.MOV.U32 R15, RZ, RZ, -0x1 ;  /* 0xffffffffff0f7424 */ /* 0x000fce00078e00ff */
[----:B0123--:R-:W-:Y:S05]  /*10590*/  WARPSYNC.COLLECTIVE R15, `(.L_x_4384) ;  /* 0x000000000f0c7348 */ /* 0x00ffea0003c00000 */
[----:B------:R-:W-:Y:S02]  /*105a0*/  ELECT P6, UR62, PT ;  /* 0x00000000003e782f */ /* 0x000fe400038c0000 */
[----:B------:R-:W-:Y:S01]  /*105b0*/  MOV R14, UR62 ;  /* 0x0000003e000e7c02 */ /* 0x000fe20008000f00 */
[----:B0123--:R-:W-:Y:S10]  /*105c0*/  ENDCOLLECTIVE ;  /* 0x000000000000791b */ /* 0x00fff40003800000 */
.L_x_4384:
[----:B------:R-:W-:Y:S05]  /*105d0*/  BSYNC B0 ;  /* 0x0000000000007941 */ /* 0x000fea0003800000 */
.L_x_4383:
[----:B------:R-:W-:Y:S05]  /*105e0*/  BRA `(.L_x_4385) ;  /* 0xffffffe800f47947 */ /* 0x000fea000383ffff */
.L_x_4342:
[----:B-1----:R1:W3:Y:S02]  /*105f0*/  SYNCS.PHASECHK.TRANS64.TRYWAIT P0, [R7+URZ], R4 ;  /* 0x00000004070075a7 */ /* 0x0022e4000800017f */
[----:B---3--:R-:W-:Y:S05]  /*10600*/  @!P0 NANOSLEEP.SYNCS 0x989680 ;  /* 0x009896800000895d */ /* 0x008fea0003900000 */
[----:B------:R-:W3:Y:S02]  /*10610*/  @!P0 SYNCS.PHASECHK.TRANS64 P0, [R7+URZ], R4 ;  /* 0x00000004070085a7 */ /* 0x000ee4000800007f */
[----:B---3--:R-:W-:Y:S05]  /*10620*/  @!P0 BRA `(.L_x_4342) ;  /* 0xfffffffc00f08947 */ /* 0x008fea000383ffff */
[----:B------:R-:W-:Y:S05]  /*10630*/  BRA `(.L_x_4386) ;  /* 0xffffffec00287947 */ /* 0x000fea000383ffff */
.L_x_4343:
[----:B---3--:R3:W4:Y:S02]  /*10640*/  SYNCS.PHASECHK.TRANS64.TRYWAIT P0, [R5+URZ], R0 ;  /* 0x00000000050075a7 */ /* 0x008724000800017f */
[----:B----4-:R-:W-:Y:S05]  /*10650*/  @!P0 NANOSLEEP.SYNCS 0x989680 ;  /* 0x009896800000895d */ /* 0x010fea0003900000 */
[----:B------:R-:W4:Y:S02]  /*10660*/  @!P0 SYNCS.PHASECHK.TRANS64 P0, [R5+URZ], R0 ;  /* 0x00000000050085a7 */ /* 0x000f24000800007f */
[----:B----4-:R-:W-:Y:S05]  /*10670*/  @!P0 BRA `(.L_x_4343) ;  /* 0xfffffffc00f08947 */ /* 0x010fea000383ffff */
[----:B------:R-:W-:Y:S05]  /*10680*/  BRA `(.L_x_4387) ;  /* 0xffffffec001c7947 */ /* 0x000fea000383ffff */
.L_x_4345:
[----:B--2---:R2:W3:Y:S02]  /*10690*/  SYNCS.PHASECHK.TRANS64.TRYWAIT P0, [R5+URZ], R4 ;  /* 0x00000004050075a7 */ /* 0x0044e4000800017f */
[----:B---3--:R-:W-:Y:S05]  /*106a0*/  @!P0 NANOSLEEP.SYNCS 0x989680 ;  /* 0x009896800000895d */ /* 0x008fea0003900000 */
[----:B------:R-:W3:Y:S02]  /*106b0*/  @!P0 SYNCS.PHASECHK.TRANS64 P0, [R5+URZ], R4 ;  /* 0x00000004050085a7 */ /* 0x000ee4000800007f */
[----:B---3--:R-:W-:Y:S05]  /*106c0*/  @!P0 BRA `(.L_x_4345) ;  /* 0xfffffffc00f08947 */ /* 0x008fea000383ffff */
[----:B------:R-:W-:Y:S05]  /*106d0*/  BRA `(.L_x_4388) ;  /* 0xffffffec00207947 */ /* 0x000fea000383ffff */
.L_x_4389:
        /* <DEDUP_REMOVED lines=10> */
.L_x_6143:


//--------------------- .text._ZN7cutlass13device_kernelIN5flash11enable_sm90INS1_16FlashAttnFwdSm90INS1_25CollectiveMainloopFwdSm90ILi2EN4cute5tupleIJNS5_1CILi1EEES8_S8_EEENS6_IJNS7_ILi128EEENS7_ILi96EEENS7_ILi64EEEEEELi256ENS_10bfloat16_tEfNS_4arch4Sm90ELb1ELb0ELb1ELb0ELb0ELb0ELb1ELb1ELb0ELb1ELb1ELb0EEENS1_21CollectiveEpilogueFwdINS6_IJSA_NS7_ILi256EEESB_EEES9_SE_SG_Li256ELb0ELb1ELb1ELb0EEENS1_19SingleTileSchedulerILb0ELb1ELb1ELi128EEEEEEEEEvNT_6ParamsE --------------------------
	.section	.text._ZN7cutlass13device_kernelIN5flash11enable_sm90INS1_16FlashAttnFwdSm90INS1_25CollectiveMainloopFwdSm90ILi2EN4cute5tupleIJNS5_1CILi1EEES8_S8_EEENS6_IJNS7_ILi128EEENS7_ILi96EEENS7_ILi64EEEEEELi256ENS_10bfloat16_tEfNS_4arch4Sm90ELb1ELb0ELb1ELb0ELb0ELb0ELb1ELb1ELb0ELb1ELb1ELb0EEENS1_21CollectiveEpilogueFwdINS6_IJSA_NS7_ILi256EEESB_EEES9_SE_SG_Li256ELb0ELb1ELb1ELb0EEENS1_19SingleTileSchedulerILb0ELb1ELb1ELi128EEEEEEEEEvNT_6ParamsE,"ax",@progbits
	.align	128
.text._ZN7cutlass13device_kernelIN5flash11enable_sm90INS1_16FlashAttnFwdSm90INS1_25CollectiveMainloopFwdSm90ILi2EN4cute5tupleIJNS5_1CILi1EEES8_S8_EEENS6_IJNS7_ILi128EEENS7_ILi96EEENS7_ILi64EEEEEELi256ENS_10bfloat16_tEfNS_4arch4Sm90ELb1ELb0ELb1ELb0ELb0ELb0ELb1ELb1ELb0ELb1ELb1ELb0EEENS1_21CollectiveEpilogueFwdINS6_IJSA_NS7_ILi256EEESB_EEES9_SE_SG_Li256ELb0ELb1ELb1ELb0EEENS1_19SingleTileSchedulerILb0ELb1ELb1ELi128EEEEEEEEEvNT_6ParamsE:
        .type           _ZN7cutlass13device_kernelIN5flash11enable_sm90INS1_16FlashAttnFwdSm90INS1_25CollectiveMainloopFwdSm90ILi2EN4cute5tupleIJNS5_1CILi1EEES8_S8_EEENS6_IJNS7_ILi128EEENS7_ILi96EEENS7_ILi64EEEEEELi256ENS_10bfloat16_tEfNS_4arch4Sm90ELb1ELb0ELb1ELb0ELb0ELb0ELb1ELb1ELb0ELb1ELb1ELb0EEENS1_21CollectiveEpilogueFwdINS6_IJSA_NS7_ILi256EEESB_EEES9_SE_SG_Li256ELb0ELb1ELb1ELb0EEENS1_19SingleTileSchedulerILb0ELb1ELb1ELi128EEEEEEEEEvNT_6ParamsE,@function
        .size           _ZN7cutlass13device_kernelIN5flash11enable_sm90INS1_16FlashAttnFwdSm90INS1_25CollectiveMainloopFwdSm90ILi2EN4cute5tupleIJNS5_1CILi1EEES8_S8_EEENS6_IJNS7_ILi128EEENS7_ILi96EEENS7_ILi64EEEEEELi256ENS_10bfloat16_tEfNS_4arch4Sm90ELb1ELb0ELb1ELb0ELb0ELb0ELb1ELb1ELb0ELb1ELb1ELb0EEENS1_21CollectiveEpilogueFwdINS6_IJSA_NS7_ILi256EEESB_EEES9_SE_SG_Li256ELb0ELb1ELb1ELb0EEENS1_19SingleTileSchedulerILb0ELb1ELb1ELi128EEEEEEEEEvNT_6ParamsE,(.L_x_6144 - _ZN7cutlass13device_kernelIN5flash11enable_sm90INS1_16FlashAttnFwdSm90INS1_25CollectiveMainloopFwdSm90ILi2EN4cute5tupleIJNS5_1CILi1EEES8_S8_EEENS6_IJNS7_ILi128EEENS7_ILi96EEENS7_ILi64EEEEEELi256ENS_10bfloat16_tEfNS_4arch4Sm90ELb1ELb0ELb1ELb0ELb0ELb0ELb1ELb1ELb0ELb1ELb1ELb0EEENS1_21CollectiveEpilogueFwdINS6_IJSA_NS7_ILi256EEESB_EEES9_SE_SG_Li256ELb0ELb1ELb1ELb0EEENS1_19SingleTileSchedulerILb0ELb1ELb1ELi128EEEEEEEEEvNT_6ParamsE)
        .other          _ZN7cutlass13device_kernelIN5flash11enable_sm90INS1_16FlashAttnFwdSm90INS1_25CollectiveMainloopFwdSm90ILi2EN4cute5tupleIJNS5_1CILi1EEES8_S8_EEENS6_IJNS7_ILi128EEENS7_ILi96EEENS7_ILi64EEEEEELi256ENS_10bfloat16_tEfNS_4arch4Sm90ELb1ELb0ELb1ELb0ELb0ELb0ELb1ELb1ELb0ELb1ELb1ELb0EEENS1_21CollectiveEpilogueFwdINS6_IJSA_NS7_ILi256EEESB_EEES9_SE_SG_Li256ELb0ELb1ELb1ELb0EEENS1_19SingleTileSchedulerILb0ELb1ELb1ELi128EEEEEEEEEvNT_6ParamsE,@"STO_CUDA_ENTRY STV_DEFAULT"
_ZN7cutlass13device_kernelIN5flash11enable_sm90INS1_16FlashAttnFwdSm90INS1_25CollectiveMainloopFwdSm90ILi2EN4cute5tupleIJNS5_1CILi1EEES8_S8_EEENS6_IJNS7_ILi128EEENS7_ILi96EEENS7_ILi64EEEEEELi256ENS_10bfloat16_tEfNS_4arch4Sm90ELb1ELb0ELb1ELb0ELb0ELb0ELb1ELb1ELb0ELb1ELb1ELb0EEENS1_21CollectiveEpilogueFwdINS6_IJSA_NS7_ILi256EEESB_EEES9_SE_SG_Li256ELb0ELb1ELb1ELb0EEENS1_19SingleTileSchedulerILb0ELb1ELb1ELi128EEEEEEEEEvNT_6ParamsE:
        /* <DEDUP_REMOVED lines=17> */
.L_x_4391:
[----:B------:R-:W-:Y:S05]  /*0110*/  BSYNC B0 ;  /* 0x0000000000007941 */ /* 0x000fea0003800000 */
.L_x_4390:
        /* <DEDUP_REMOVED lines=42> */
.L_x_4392:
        /* <DEDUP_REMOVED lines=22> */
.L_x_4393:
        /* <DEDUP_REMOVED lines=18> */
.L_x_4394:
        /* <DEDUP_REMOVED lines=22> */
.L_x_4395:
        /* <DEDUP_REMOVED lines=22> */
.L_x_4396:
[----:B--2---:R-:W-:Y:S01]  /*0900*/  ISETP.NE.AND P0, PT, R2, RZ, PT ;  /* 0x000000ff0200720c */ /* 0x004fe20003f05270 */
[----:B------:R-:W-:Y:S01]  /*0910*/  IMAD.MOV.U32 R2, RZ, RZ, 0x1 ;  /* 0x00000001ff027424 */ /* 0x000fe200078e00ff */
[----:B------:R-:W-:Y:S01]  /*0920*/  NOP ;  /* 0x0000000000007918 */ /* 0x000fe20000000000 */
[----:B------:R-:W-:Y:S03]  /*0930*/  BSSY B6, `(.L_x_4397) ;  /* 0x000114f000067945 */ /* 0x000fe60003800000 */
[----:B------:R-:W-:-:S05]  /*0940*/  SEL R2, R2, 0x2, !P0 ;  /* 0x0000000202027807 */ /* 0x000fca0004000000 */
[----:B------:R2:W-:Y:S01]  /*0950*/  STL [R1+0x3c], R2 ;  /* 0x00003c0201007387 */ /* 0x0005e20000100800 */
[----:B01-34-:R-:W-:Y:S06]  /*0960*/  BAR.SYNC.DEFER_BLOCKING 0x0 ;  /* 0x0000000000007b1d */ /* 0x01bfec0000010000 */
[----:B------:R-:W-:Y:S05]  /*0970*/  @!P0 BRA `(.L_x_4398) ;  /* 0x000000c8003c8947 */ /* 0x000fea0003800000 */
.L_x_4399:
[----:B------:R-:W-:-:S08]  /*0980*/  NOP ;  /* 0x0000000000007918 */ /* 0x000fd00000000000 */
[----:B------:R-:W0:Y:S02]  /*0990*/  USETMAXREG.TRY_ALLOC.CTAPOOL UP0, 0xf0 ;  /* 0x000000f0000079c8 */ /* 0x000e240008000600 */
[----:B0-----:R-:W-:-:S13]  /*09a0*/  PLOP3.LUT P0, PT, PT, PT, UP0, 0x80, 0x0 ;  /* 0x000000000000781c */ /* 0x001fda0003f0f008 */
[----:B------:R-:W-:Y:S05]  /*09b0*/  @!P0 BRA `(.L_x_4399) ;  /* 0xfffffffc00f08947 */ /* 0x000fea000383ffff */
[----:B------:R-:W0:Y:S01]  /*09c0*/  S2R R0, SR_TID.X ;  /* 0x0000000000007919 */ /* 0x000e220000002100 */
[----:B------:R-:W1:Y:S01]  /*09d0*/  S2UR UR6, SR_CTAID.Y ;  /* 0x00000000000679c3 */ /* 0x000e620000002600 */
[----:B------:R-:W-:Y:S02]  /*09e0*/  ULDC UR7, c[0x0][0xd50] ;  /* 0x0003540000077ab9 */ /* 0x000fe40000000800 */
[----:B------:R-:W-:-:S05]  /*09f0*/  UISETP.NE.AND UP0, UPT, UR7, 0x1, UPT ;  /* 0x000000010700788c */ /* 0x000fca000bf05270 */
[----:B------:R-:W3:Y:S06]  /*0a00*/  S2UR UR8, SR_CTAID.Z ;  /* 0x00000000000879c3 */ /* 0x000eec0000002700 */
[----:B------:R-:W-:Y:S01]  /*0a10*/  @UP0 ULDC UR4, c[0x0][0xd54] ;  /* 0x0003550000040ab9 */ /* 0x000fe20000000800 */
[----:B------:R-:W-:Y:S01]  /*0a20*/  @UP0 ULDC UR9, c[0x0][0xd58] ;  /* 0x0003560000090ab9 */ /* 0x000fe20000000800 */
[----:B-1----:R-:W-:Y:S02]  /*0a30*/  UIMAD.WIDE.U32 UR4, UR6, UR4, URZ ;  /* 0x00000004060472a5 */ /* 0x002fe4000f8e003f */
[----:B------:R-:W-:-:S02]  /*0a40*/  UMOV UR10, UR6 ;  /* 0x00000006000a7c82 */ /* 0x000fc40008000000 */
[----:B------:R-:W-:Y:S01]  /*0a50*/  @UP0 USHF.R.U32.HI UR10, URZ, UR9, UR5 ;  /* 0x000000093f0a0299 */ /* 0x000fe20008011605 */
[----:B0-----:R-:W-:-:S03]  /*0a60*/  SHF.R.U32.HI R16, RZ, 0x7, R0 ;  /* 0x00000007ff107819 */ /* 0x001fc60000011600 */
[----:B------:R-:W-:Y:S02]  /*0a70*/  UIADD3 UR4, -UR10, URZ, URZ ;  /* 0x0000003f0a047290 */ /* 0x000fe4000fffe13f */
[----:B------:R-:W-:Y:S01]  /*0a80*/  IMAD.U32 R0, RZ, RZ, UR10 ;  /* 0x0000000aff007e24 */ /* 0x000fe2000f8e00ff */
[----:B------:R-:W-:Y:S06]  /*0a90*/  BAR.ARV 0x8, 0x180 ;  /* 0x0206000000007b1d */ /* 0x000fec0000002000 */
[----:B------:R-:W-:Y:S01]  /*0aa0*/  ISETP.NE.AND P0, PT, R16, 0x1, PT ;  /* 0x000000011000780c */ /* 0x000fe20003f05270 */
[----:B------:R0:W-:-:S12]  /*0ab0*/  STL [R1], R0 ;  /* 0x0000000001007387 */ /* 0x0001d80000100800 */
[----:B------:R-:W-:Y:S06]  /*0ac0*/  @!P0 BAR.ARV 0x9, 0x100 ;  /* 0x0244000000008b1d */ /* 0x000fec0000002000 */
[----:B---3--:R-:W-:Y:S01]  /*0ad0*/  ISETP.LE.AND P0, PT, RZ, UR8, PT ;  /* 0x00000008ff007c0c */ /* 0x008fe2000bf03270 */
[----:B------:R-:W-:-:S12]  /*0ae0*/  UIMAD UR8, UR7, UR4, UR6 ;  /* 0x00000004070872a4 */ /* 0x000fd8000f8e0206 */
[----:B0-----:R-:W-:Y:S05]  /*0af0*/  @!P0 BRA `(.L_x_4400) ;  /* 0x0000011000c88947 */ /* 0x001fea0003800000 */
        /* <DEDUP_REMOVED lines=12> */
[----:B------:R-:W-:-:S04]  /*0bc0*/  USEL UR57, UR57, 0x1, UP0 ;  /* 0x0000000139397887 */ /* 0x000fc80008000000 */
[----:B------:R-:W-:Y:S02]  /*0bd0*/  UIMAD UR39, UR57, UR39, URZ ;  /* 0x00000027392772a4 */ /* 0x000fe4000f8e023f */
[----:B0-----:R-:W-:-:S04]  /*0be0*/  USHF.L.U32 UR38, UR38, 0x7, URZ ;  /* 0x0000000726267899 */ /* 0x001fc8000800063f */
[----:B------:R-:W-:Y:S02]  /*0bf0*/  @UP1 UIADD3 UR4, UR38, 0x7f, URZ ;  /* 0x0000007f26041890 */ /* 0x000fe4000fffe03f */
[----:B------:R-:W-:Y:S02]  /*0c00*/  UIADD3 UR6, UR38, 0x7f, URZ ;  /* 0x0000007f26067890 */ /* 0x000fe4000fffe03f */
        /* <DEDUP_REMOVED lines=10> */
[----:B------:R-:W-:Y:S02]  /*0cb0*/  ULEA.HI.SX32 UR6, UR7, UR6, 0x1c ;  /* 0x0000000607067291 */ /* 0x000fe4000f8fe23f */
[----:B------:R-:W-:Y:S02]  /*0cc0*/  ULOP3.LUT UR7, UR8, 0xffff, URZ, 0xc0, !UPT ;  /* 0x0000ffff08077892 */ /* 0x000fe4000f8ec03f */
        /* <DEDUP_REMOVED lines=19> */
[----:B------:R-:W0:Y:S08]  /*0e00*/  I2F.RP R0, UR12 ;  /* 0x0000000c00007d06 */ /* 0x000e300008209400 */
[----:B0-----:R-:W2:Y:S02]  /*0e10*/  MUFU.RCP R0, R0 ;  /* 0x0000000000007308 */ /* 0x001ea40000001000 */
[----:B--2---:R-:W-:-:S02]  /*0e20*/  VIADD R2, R0, 0xffffffe ;  /* 0x0ffffffe00027836 */ /* 0x004fc40000000000 */
        /* <DEDUP_REMOVED lines=19> */
.L_x_4401:
[----:B------:R-:W-:Y:S02]  /*0f60*/  UIMAD UR5, UR7, UR4, URZ ;  /* 0x00000004070572a4 */ /* 0x000fe4000f8e023f */
[----:B------:R-:W-:Y:S01]  /*0f70*/  IMAD.U32 R3, RZ, RZ, UR4 ;  /* 0x00000004ff037e24 */ /* 0x000fe2000f8e00ff */
[----:B------:R-:W-:Y:S01]  /*0f80*/  MOV R0, UR10 ;  /* 0x0000000a00007c02 */ /* 0x000fe20008000f00 */
[----:B--2---:R-:W0:Y:S01]  /*0f90*/  S2R R2, SR_TID.X ;  /* 0x0000000000027919 */ /* 0x004e220000002100 */
[----:B------:R-:W-:Y:S02]  /*0fa0*/  PLOP3.LUT P0, PT, PT, PT, PT, 0x80, 0x0 ;  /* 0x000000000000781c */ /* 0x000fe40003f0f070 */
[----:B------:R-:W-:Y:S02]  /*0fb0*/  CS2R R150, SRZ ;  /* 0x0000000000967805 */ /* 0x000fe4000001ff00 */
[----:B------:R-:W-:Y:S01]  /*0fc0*/  VIADDMNMX R0, R3, UR5, R0, PT ;  /* 0x0000000503007c46 */ /* 0x000fe2000b800100 */
[----:B------:R-:W-:Y:S01]  /*0fd0*/  IMAD.U32 R23, RZ, RZ, UR5 ;  /* 0x00000005ff177e24 */ /* 0x000fe2000f8e00ff */
        /* <DEDUP_REMOVED lines=83> */
[----:B------:R-:W-:-:S04]  /*1510*/  UIADD3 UR5, UR4, -UR5, URZ ;  /* 0x8000000504057290 */ /* 0x000fc8000fffe03f */
[----:B------:R-:W-:-:S04]  /*1520*/  ULEA UR5, UR5, UR6, 0xd ;  /* 0x0000000605057291 */ /* 0x000fc8000f8e683f */
[----:B------:R-:W-:Y:S02]  /*1530*/  USHF.R.U32.HI UR4, URZ, 0x4, UR5 ;  /* 0x000000043f047899 */ /* 0x000fe40008011605 */
[----:B------:R-:W-:Y:S02]  /*1540*/  UIADD3 UR5, UR5, 0xa000, URZ ;  /* 0x0000a00005057890 */ /* 0x000fe4000fffe03f */
[----:B------:R-:W-:Y:S02]  /*1550*/  ULOP3.LUT UR4, UR4, 0x3fff, URZ, 0xc0, !UPT ;  /* 0x00003fff04047892 */ /* 0x000fe4000f8ec03f */
[----:B------:R-:W-:Y:S02]  /*1560*/  USHF.R.U32.HI UR5, URZ, 0x4, UR5 ;  /* 0x000000043f057899 */ /* 0x000fe40008011605 */
[----:B------:R-:W-:Y:S02]  /*1570*/  ULOP3.LUT UR37, UR4, 0x10000, URZ, 0xfc, !UPT ;  /* 0x0001000004257892 */ /* 0x000fe4000f8efc3f */
[----:B------:R-:W-:-:S03]  /*1580*/  ULOP3.LUT UR36, UR5, 0x3fff, URZ, 0xc0, !UPT ;  /* 0x00003fff05247892 */ /* 0x000fc6000f8ec03f */
[----:B------:R-:W-:Y:S02]  /*1590*/  UMOV UR5, 0x40000040 ;  /* 0x4000004000057882 */ /* 0x000fe40000000000 */
[----:B------:R-:W-:Y:S01]  /*15a0*/  UMOV UR4, UR37 ;  /* 0x0000002500047c82 */ /* 0x000fe20008000000 */
[----:B------:R-:W-:Y:S02]  /*15b0*/  IMAD.U32 R19, RZ, RZ, UR5 ;  /* 0x00000005ff137e24 */ /* 0x000fe4000f8e00ff */
[----:B------:R-:W-:Y:S01]  /*15c0*/  IMAD.U32 R18, RZ, RZ, UR4 ;  /* 0x00000004ff127e24 */ /* 0x000fe2000f8e00ff */
[----:B------:R-:W-:Y:S06]  /*15d0*/  @!P0 BRA `(.L_x_4403) ;  /* 0x0000000000408947 */ /* 0x000fec0003800000 */
[----:B------:R-:W-:Y:S01]  /*15e0*/  MOV R0, 0x0 ;  /* 0x0000000000007802 */ /* 0x000fe20000000f00 */
[----:B------:R-:W-:Y:S01]  /*15f0*/  ULDC.64 UR4, c[0x4][0x98] ;  /* 0x0100260000047ab9 */ /* 0x000fe20000000a00 */
[----:B------:R-:W-:Y:S01]  /*1600*/  ULDC.64 UR6, c[0x4][0x38] ;  /* 0x01000e0000067ab9 */ /* 0x000fe20000000a00 */
[----:B------:R-:W-:Y:S01]  /*1610*/  IMAD.U32 R4, RZ, RZ, UR4 ;  /* 0x00000004ff047e24 */ /* 0x000fe2000f8e00ff */
[----:B------:R0:W1:Y:S01]  /*1620*/  LDC.64 R2, c[0x4][R0] ;  /* 0x0100000000027b82 */ /* 0x0000620000000a00 */
[----:B------:R-:W-:Y:S01]  /*1630*/  MOV R5, UR5 ;  /* 0x0000000500057c02 */ /* 0x000fe20008000f00 */
        /* <DEDUP_REMOVED lines=10> */
.L_x_4403:
[----:B------:R-:W-:Y:S02]  /*16e0*/  R2UR UR4, R22 ;  /* 0x00000000160472ca */ /* 0x000fe400000e0000 */
[----:B------:R-:W-:Y:S02]  /*16f0*/  SHF.L.U32 R2, RZ, 0x1f, RZ ;  /* 0x0000001fff027819 */ /* 0x000fe400000006ff */
[----:B------:R-:W-:-:S09]  /*1700*/  IADD3 R200, R16, 0x8, RZ ;  /* 0x0000000810c87810 */ /* 0x000fd20007ffe0ff */
[----:B------:R-:W0:Y:S02]  /*1710*/  SYNCS.PHASECHK.TRANS64.TRYWAIT P0, [UR4+0x32400], R2 ;  /* 0x03240002ff0075a7 */ /* 0x000e240008000144 */
[----:B0-----:R-:W-:Y:S05]  /*1720*/  @!P0 BRA `(.L_x_4404) ;  /* 0x0000010400c48947 */ /* 0x001fea0003800000 */
.L_x_4525:
[----:B------:R-:W-:Y:S05]  /*1730*/  WARPSYNC.ALL ;  /* 0x0000000000007948 */ /* 0x000fea0003800000 */
[----:B------:R-:W2:Y:S01]  /*1740*/  LDL.LU R0, [R1+0x3c] ;  /* 0x00003c0001007983 */ /* 0x000ea20000300800 */
[----:B------:R1:W-:Y:S01]  /*1750*/  BAR.SYNC.DEFER_BLOCKING R200, 0x100 ;  /* 0x000400c80000751d */ /* 0x0003e20000010000 */
[----:B--2---:R-:W-:-:S04]  /*1760*/  LOP3.LUT R0, R0, 0x1, RZ, 0xfc, !PT ;  /* 0x0000000100007812 */ /* 0x004fc800078efcff */
[----:B------:R-:W-:-:S13]  /*1770*/  ISETP.NE.AND P0, PT, R0, 0x3, PT ;  /* 0x000000030000780c */ /* 0x000fda0003f05270 */
[----:B-1----:R-:W-:Y:S05]  /*1780*/  @!P0 BRA `(.L_x_4405) ;  /* 0x0000000000048947 */ /* 0x002fea0003800000 */
[----:B------:R-:W-:Y:S01]  /*1790*/  BPT.TRAP 0x1 ;  /* 0x000000040000795c */ /* 0x000fe20000300000 */
.L_x_4405:
[----:B------:R-:W-:-:S13]  /*17a0*/  R2UR UR4, R22 ;  /* 0x00000000160472ca */ /* 0x000fda00000e0000 */
[----:B------:R1:W2:Y:S01]  /*17b0*/  SYNCS.PHASECHK.TRANS64.TRYWAIT P1, [UR4+0x32430], R2 ;  /* 0x03243002ff0075a7 */ /* 0x0002a20008020144 */
[----:B------:R-:W-:Y:S05]  /*17c0*/  @!P0 BRA `(.L_x_4406) ;  /* 0x0000000000048947 */ /* 0x000fea0003800000 */
[----:B------:R-:W-:Y:S01]  /*17d0*/  BPT.TRAP 0x1 ;  /* 0x000000040000795c */ /* 0x000fe20000300000 */
.L_x_4406:
[----:B--2---:R-:W-:Y:S05]  /*17e0*/  @P1 BRA `(.L_x_4407) ;  /* 0x00000000000c1947 */ /* 0x004fea0003800000 */
[----:B------:R-:W-:-:S13]  /*17f0*/  R2UR UR4, R22 ;  /* 0x00000000160472ca */ /* 0x000fda00000e0000 */
[----:B------:R-:W2:Y:S02]  /*1800*/  SYNCS.PHASECHK.TRANS64.TRYWAIT P1, [UR4+0x32430], R2 ;  /* 0x03243002ff0075a7 */ /* 0x000ea40008020144 */
[----:B--2---:R-:W-:Y:S05]  /*1810*/  @!P1 BRA `(.L_x_4408) ;  /* 0x0000010400a49947 */ /* 0x004fea0003800000 */
.L_x_4407:
[----:B------:R-:W-:Y:S01]  /*1820*/  R2UR UR8, R22 ;  /* 0x00000000160872ca */ /* 0x000fe200000e0000 */
[----:B------:R-:W-:Y:S01]  /*1830*/  WARPGROUP.ARRIVE ;  /* 0x00000000000079c5 */ /* 0x000fe20000000000 */
[----:B------:R-:W-:Y:S01]  /*1840*/  UMOV UR6, UR37 ;  /* 0x0000002500067c82 */ /* 0x000fe20008000000 */
[----:B------:R-:W-:Y:S01]  /*1850*/  UMOV UR7, 0x40000040 ;  /* 0x4000004000077882 */ /* 0x000fe20000000000 */
[----:B------:R-:W-:Y:S01]  /*1860*/  UMOV UR11, 0x40000040 ;  /* 0x40000040000b7882 */ /* 0x000fe20000000000 */
[----:B------:R-:W-:Y:S01]  /*1870*/  UMOV UR5, UR7 ;  /* 0x0000000700057c82 */ /* 0x000fe20008000000 */
[----:B------:R-:W-:-:S07]  /*1880*/  IMAD.U32 R9, RZ, RZ, UR11 ;  /* 0x0000000bff097e24 */ /* 0x000fce000f8e00ff */
[----:B------:R-:W-:-:S04]  /*1890*/  UIADD3 UR4, UR8, 0x1c400, URZ ;  /* 0x0001c40008047890 */ /* 0x000fc8000fffe03f */
[----:B------:R-:W-:-:S04]  /*18a0*/  USHF.R.U32.HI UR4, URZ, 0x4, UR4 ;  /* 0x000000043f047899 */ /* 0x000fc80008011604 */
[----:B------:R-:W-:-:S04]  /*18b0*/  ULOP3.LUT UR4, UR4, 0x3fff, URZ, 0xc0, !UPT ;  /* 0x00003fff04047892 */ /* 0x000fc8000f8ec03f */
[----:B------:R-:W-:-:S03]  /*18c0*/  ULOP3.LUT UR9, UR4, 0x10000, URZ, 0xfc, !UPT ;  /* 0x0001000004097892 */ /* 0x000fc6000f8efc3f */
[----:B------:R-:W-:-:S03]  /*18d0*/  UMOV UR4, UR6 ;  /* 0x0000000600047c82 */ /* 0x000fc60008000000 */
[----:B------:R-:W-:Y:S01]  /*18e0*/  IMAD.U32 R20, RZ, RZ, UR9 ;  /* 0x00000009ff147e24 */ /* 0x000fe2000f8e00ff */
[----:B------:R-:W-:Y:S02]  /*18f0*/  UMOV UR6, UR9 ;  /* 0x0000000900067c82 */ /* 0x000fe40008000000 */
[----:B------:R-:W-:Y:S01]  /*1900*/  HGMMA.64x96x16.F32.BF16 R24, gdesc[UR4], RZ, !UPT, gsb0 ;  /* 0x01600000041879f0 */ /* 0x000fe2000c0018ff */
[----:B------:R-:W-:Y:S02]  /*1910*/  UIADD3 UR4, UR37, 0x2, URZ ;  /* 0x0000000225047890 */ /* 0x000fe4000fffe03f */
[----:B------:R-:W-:Y:S01]  /*1920*/  UIADD3 UR6, UR9, 0x2, URZ ;  /* 0x0000000209067890 */ /* 0x000fe2000fffe03f */
[----:B------:R-:W-:Y:S01]  /*1930*/  UMOV UR5, UR11 ;  /* 0x0000000b00057c82 */ /* 0x000fe20008000000 */
[----:B------:R-:W-:Y:S01]  /*1940*/  UMOV UR7, 0x40000040 ;  /* 0x4000004000077882 */ /* 0x000fe20000000000 */
[----:B------:R-:W-:Y:S02]  /*1950*/  UMOV UR11, 0x40000040 ;  /* 0x40000040000b7882 */ /* 0x000fe40000000000 */
[----:B------:R-:W-:Y:S01]  /*1960*/  UMOV UR10, UR4 ;  /* 0x00000004000a7c82 */ /* 0x000fe20008000000 */
[----:B------:R-:W-:Y:S01]  /*1970*/  IMAD.U32 R7, RZ, RZ, UR11 ;  /* 0x0000000bff077e24 */ /* 0x000fe2000f8e00ff */
[----:B------:R-:W-:Y:S01]  /*1980*/  UMOV UR4, UR10 ;  /* 0x0000000a00047c82 */ /* 0x000fe20008000000 */
[----:B------:R-:W-:Y:S01]  /*1990*/  IMAD.U32 R8, RZ, RZ, UR10 ;  /* 0x0000000aff087e24 */ /* 0x000fe2000f8e00ff */
[----:B------:R-:W-:-:S02]  /*19a0*/  WARPGROUP.DEPBAR.LE gsb0, 0x0 ;  /* 0x00008000000079c5 */ /* 0x000fc40000010000 */
        /* <DEDUP_REMOVED lines=22> */
[----:B------:R-:W2:Y:S02]  /*1b10*/  SYNCS.PHASECHK.TRANS64.TRYWAIT P1, [UR8+0x32410], R2 ;  /* 0x03241002ff0075a7 */ /* 0x000ea40008020148 */
[----:B--2---:R-:W-:Y:S05]  /*1b20*/  @!P1 BRA `(.L_x_4409) ;  /* 0x0000010000fc9947 */ /* 0x004fea0003800000 */
.L_x_4526:
[----:B------:R-:W-:Y:S05]  /*1b30*/  @!P0 BRA `(.L_x_4410) ;  /* 0x0000000000048947 */ /* 0x000fea0003800000 */
[----:B------:R-:W-:Y:S01]  /*1b40*/  BPT.TRAP 0x1 ;  /* 0x000000040000795c */ /* 0x000fe20000300000 */
.L_x_4410:
[----:B------:R-:W-:-:S13]  /*1b50*/  R2UR UR4, R22 ;  /* 0x00000000160472ca */ /* 0x000fda00000e0000 */
[----:B------:R2:W3:Y:S01]  /*1b60*/  SYNCS.PHASECHK.TRANS64.TRYWAIT P1, [UR4+0x32450], R2 ;  /* 0x03245002ff0075a7 */ /* 0x0004e20008020144 */
[----:B------:R-:W-:Y:S05]  /*1b70*/  @!P0 BRA `(.L_x_4411) ;  /* 0x0000000000048947 */ /* 0x000fea0003800000 */
[----:B------:R-:W-:Y:S01]  /*1b80*/  BPT.TRAP 0x1 ;  /* 0x000000040000795c */ /* 0x000fe20000300000 */
.L_x_4411:
[----:B---3--:R-:W-:Y:S05]  /*1b90*/  @P1 BRA `(.L_x_4412) ;  /* 0x00000000000c1947 */ /* 0x008fea0003800000 */
[----:B------:R-:W-:-:S13]  /*1ba0*/  R2UR UR4, R22 ;  /* 0x00000000160472ca */ /* 0x000fda00000e0000 */
[----:B------:R-:W3:Y:S02]  /*1bb0*/  SYNCS.PHASECHK.TRANS64.TRYWAIT P1, [UR4+0x32450], R2 ;  /* 0x03245002ff0075a7 */ /* 0x000ee40008020144 */
[----:B---3--:R-:W-:Y:S05]  /*1bc0*/  @!P1 BRA `(.L_x_4413) ;  /* 0x0000010000f09947 */ /* 0x008fea0003800000 */
.L_x_4412:
[----:B------:R-:W-:Y:S01]  /*1bd0*/  R2UR UR14, R22 ;  /* 0x00000000160e72ca */ /* 0x000fe200000e0000 */
[----:B------:R-:W-:Y:S01]  /*1be0*/  ULOP3.LUT UR10, UR36, 0x10000, URZ, 0xfc, !UPT ;  /* 0x00010000240a7892 */ /* 0x000fe2000f8efc3f */
[----:B------:R-:W-:Y:S01]  /*1bf0*/  WARPGROUP.ARRIVE ;  /* 0x00000000000079c5 */ /* 0x000fe20000000000 */
[----:B------:R-:W-:Y:S01]  /*1c00*/  UMOV UR7, 0x40000040 ;  /* 0x4000004000077882 */ /* 0x000fe20000000000 */
[----:B------:R-:W-:Y:S01]  /*1c10*/  UMOV UR9, 0x40000040 ;  /* 0x4000004000097882 */ /* 0x000fe20000000000 */
[----:B------:R-:W-:Y:S01]  /*1c20*/  UMOV UR5, UR7 ;  /* 0x0000000700057c82 */ /* 0x000fe20008000000 */
[----:B------:R-:W-:Y:S01]  /*1c30*/  IMAD.U32 R5, RZ, RZ, UR7 ;  /* 0x00000007ff057e24 */ /* 0x000fe2000f8e00ff */
[----:B------:R-:W-:Y:S01]  /*1c40*/  UIADD3 UR12, UR10, 0x400, URZ ;  /* 0x000004000a0c7890 */ /* 0x000fe2000fffe03f */
[----:B0-----:R-:W-:Y:S01]  /*1c50*/  IMAD.U32 R3, RZ, RZ, UR9 ;  /* 0x00000009ff037e24 */ /* 0x001fe2000f8e00ff */
[----:B------:R-:W-:Y:S01]  /*1c60*/  UMOV UR6, UR10 ;  /* 0x0000000a00067c82 */ /* 0x000fe20008000000 */
[----:B------:R-:W-:Y:S01]  /*1c70*/  UMOV UR13, 0x40000040 ;  /* 0x40000040000d7882 */ /* 0x000fe20000000000 */
[----:B------:R-:W-:Y:S01]  /*1c80*/  MOV R4, UR6 ;  /* 0x0000000600047c02 */ /* 0x000fe20008000f00 */
[----:B------:R-:W-:Y:S01]  /*1c90*/  UIADD3 UR16, UR10, 0x402, URZ ;  /* 0x000004020a107890 */ /* 0x000fe2000fffe03f */
[----:B------:R-:W-:Y:S01]  /*1ca0*/  LOP3.LUT R13, R72, 0xffffff80, RZ, 0xc0, !PT ;  /* 0xffffff80480d7812 */ /* 0x000fe200078ec0ff */
[----:B------:R-:W-:Y:S01]  /*1cb0*/  UIADD3 UR4, UR14, 0x400, URZ ;  /* 0x000004000e047890 */ /* 0x000fe2000fffe03f */
[----:B------:R-:W-:Y:S01]  /*1cc0*/  LEA.HI R73, R73, R152, RZ, 0x2 ;  /* 0x0000009849497211 */ /* 0x000fe200078f10ff */
[----:B------:R-:W-:Y:S01]  /*1cd0*/  UMOV UR17, 0x40000040 ;  /* 0x4000004000117882 */ /* 0x000fe20000000000 */
[----:B------:R-:W-:Y:S01]  /*1ce0*/  UIADD3 UR20, UR10, 0x404, URZ ;  /* 0x000004040a147890 */ /* 0x000fe2000fffe03f */
[C---:B------:R-:W-:Y:S01]  /*1cf0*/  IMAD.IADD R13, R152.reuse, 0x1, -R13 ;  /* 0x00000001980d7824 */ /* 0x040fe200078e0a0d */
[----:B------:R-:W-:Y:S01]  /*1d00*/  USHF.R.U32.HI UR4, URZ, 0x4, UR4 ;  /* 0x000000043f047899 */ /* 0x000fe20008011604 */
[----:B------:R-:W-:Y:S01]  /*1d10*/  LOP3.LUT R73, R73, 0xfffffffc, RZ, 0xc0, !PT ;  /* 0xfffffffc49497812 */ /* 0x000fe200078ec0ff */
[----:B------:R-:W-:Y:S01]  /*1d20*/  UMOV UR21, 0x40000040 ;  /* 0x4000004000157882 */ /* 0x000fe20000000000 */
[----:B------:R-:W-:Y:S01]  /*1d30*/  UIADD3 UR24, UR10, 0x406, URZ ;  /* 0x000004060a187890 */ /* 0x000fe2000fffe03f */
[----:B------:R-:W-:Y:S01]  /*1d40*/  SHF.R.S32.HI R0, RZ, 0x1f, R13 ;  /* 0x0000001fff007819 */ /* 0x000fe2000001140d */
[----:B------:R-:W-:Y:S01]  /*1d50*/  ULOP3.LUT UR11, UR4, 0x3fff, URZ, 0xc0, !UPT ;  /* 0x00003fff040b7892 */ /* 0x000fe2000f8ec03f */
[----:B------:R-:W-:Y:S01]  /*1d60*/  IMAD.IADD R73, R152, 0x1, -R73 ;  /* 0x0000000198497824 */ /* 0x000fe200078e0a49 */
[----:B------:R-:W-:Y:S01]  /*1d70*/  UMOV UR25, 0x40000040 ;  /* 0x4000004000197882 */ /* 0x000fe20000000000 */
[----:B------:R-:W-:Y:S01]  /*1d80*/  UMOV UR4, UR6 ;  /* 0x0000000600047c82 */ /* 0x000fe20008000000 */
[----:B------:R-:W-:Y:S01]  /*1d90*/  ULOP3.LUT UR15, UR11, 0x10000, URZ, 0xfc, !UPT ;  /* 0x000100000b0f7892 */ /* 0x000fe2000f8efc3f */
[----:B------:R-:W-:Y:S01]  /*1da0*/  LEA.HI R12, R0, R13, RZ, 0x2 ;  /* 0x0000000d000c7211 */ /* 0x000fe200078f10ff */
[----:B------:R-:W-:Y:S01]  /*1db0*/  UIADD3 UR28, UR10, 0x800, URZ ;  /* 0x000008000a1c7890 */ /* 0x000fe2000fffe03f */
[----:B------:R-:W0:Y:S01]  /*1dc0*/  S2R R81, SR_TID.X ;  /* 0x0000000000517919 */ /* 0x000e220000002100 */
[----:B------:R-:W-:Y:S01]  /*1dd0*/  UMOV UR29, 0x40000040 ;  /* 0x40000040001d7882 */ /* 0x000fe20000000000 */
[----:B------:R-:W-:Y:S01]  /*1de0*/  UIADD3 UR32, UR10, 0x802, URZ ;  /* 0x000008020a207890 */ /* 0x000fe2000fffe03f */
[----:B------:R-:W-:Y:S01]  /*1df0*/  LOP3.LUT R202, R12, 0x7ffffffc, RZ, 0xc0, !PT ;  /* 0x7ffffffc0cca7812 */ /* 0x000fe200078ec0ff */
[----:B------:R-:W-:Y:S01]  /*1e00*/  UMOV UR6, UR15 ;  /* 0x0000000f00067c82 */ /* 0x000fe20008000000 */
[----:B------:R-:W-:Y:S01]  /*1e10*/  UMOV UR33, 0x40000040 ;  /* 0x4000004000217882 */ /* 0x000fe20000000000 */
[----:B------:R-:W-:Y:S01]  /*1e20*/  HGMMA.64x96x16.F32.BF16 R24, gdesc[UR4], R24, gsb0 ;  /* 0x01600000041879f0 */ /* 0x000fe20008001818 */
[----:B------:R-:W-:Y:S01]  /*1e30*/  UIADD3 UR4, UR10, 0x2, URZ ;  /* 0x000000020a047890 */ /* 0x000fe2000fffe03f */
[----:B------:R-:W-:Y:S01]  /*1e40*/  IADD3 R202, R13, -R202, RZ ;  /* 0x800000ca0dca7210 */ /* 0x000fe20007ffe0ff */
[----:B------:R-:W-:Y:S01]  /*1e50*/  UIADD3 UR6, UR15, 0x2, URZ ;  /* 0x000000020f067890 */ /* 0x000fe2000fffe03f */
[----:B------:R-:W-:Y:S01]  /*1e60*/  IMAD.U32 R170, RZ, RZ, UR14 ;  /* 0x0000000effaa7e24 */ /* 0x000fe2000f8e00ff */
[----:B------:R-:W-:Y:S01]  /*1e70*/  UMOV UR5, UR9 ;  /* 0x0000000900057c82 */ /* 0x000fe20008000000 */
[----:B------:R-:W-:Y:S01]  /*1e80*/  UMOV UR7, 0x40000040 ;  /* 0x4000004000077882 */ /* 0x000fe20000000000 */
[----:B------:R-:W-:Y:S01]  /*1e90*/  UMOV UR9, 0x40000040 ;  /* 0x4000004000097882 */ /* 0x000fe20000000000 */
[----:B------:R-:W-:Y:S01]  /*1ea0*/  UMOV UR8, UR4 ;  /* 0x0000000400087c82 */ /* 0x000fe20008000000 */
[----:B------:R-:W-:Y:S01]  /*1eb0*/  IMAD.U32 R15, RZ, RZ, UR9 ;  /* 0x00000009ff0f7e24 */ /* 0x000fe2000f8e00ff */
[----:B------:R-:W-:Y:S01]  /*1ec0*/  UMOV UR4, UR8 ;  /* 0x0000000800047c82 */ /* 0x000fe20008000000 */
[----:B-12---:R-:W-:Y:S01]  /*1ed0*/  IMAD.U32 R2, RZ, RZ, UR8 ;  /* 0x00000008ff027e24 */ /* 0x006fe2000f8e00ff */
[----:B------:R-:W-:Y:S01]  /*1ee0*/  UIADD3 UR36, UR10, 0x804, URZ ;  /* 0x000008040a247890 */ /* 0x000fe2000fffe03f */
[----:B------:R-:W-:Y:S01]  /*1ef0*/  IMAD.U32 R21, RZ, RZ, UR15 ;  /* 0x0000000fff157e24 */ /* 0x000fe2000f8e00ff */
        /* <DEDUP_REMOVED lines=9> */
[----:B0-----:R-:W-:Y:S01]  /*1f90*/  LOP3.LUT R81, R81, 0x7f, RZ, 0xc0, !PT ;  /* 0x0000007f51517812 */ /* 0x001fe200078ec0ff */
[----:B------:R-:W-:Y:S01]  /*1fa0*/  UMOV UR60, URZ ;  /* 0x0000003f003c7c82 */ /* 0x000fe20008000000 */
[----:B------:R-:W-:-:S02]  /*1fb0*/  WARPGROUP.DEPBAR.LE gsb0, 0x0 ;  /* 0x00008000000079c5 */ /* 0x000fc40000010000 */
[----:B------:R-:W-:-:S06]  /*1fc0*/  WARPGROUP.ARRIVE ;  /* 0x00000000000079c5 */ /* 0x000fcc0000000000 */
[----:B------:R-:W-:Y:S01]  /*1fd0*/  HGMMA.64x96x16.F32.BF16 R24, gdesc[UR4], R24, gsb0 ;  /* 0x01600000041879f0 */ /* 0x000fe20008001818 */
[----:B------:R-:W-:Y:S02]  /*1fe0*/  UIADD3 UR4, UR10, 0x4, URZ ;  /* 0x000000040a047890 */ /* 0x000fe4000fffe03f */
[----:B------:R-:W-:Y:S01]  /*1ff0*/  UIADD3 UR6, UR15, 0x4, URZ ;  /* 0x000000040f067890 */ /* 0x000fe2000fffe03f */
[----:B------:R-:W-:Y:S01]  /*2000*/  UMOV UR5, UR9 ;  /* 0x0000000900057c82 */ /* 0x000fe20008000000 */
[----:B------:R-:W-:Y:S01]  /*2010*/  UMOV UR7, 0x40000040 ;  /* 0x4000004000077882 */ /* 0x000fe20000000000 */
[----:B------:R-:W-:Y:S02]  /*2020*/  UMOV UR9, 0x40000040 ;  /* 0x4000004000097882 */ /* 0x000fe40000000000 */
[----:B------:R-:W-:Y:S02]  /*2030*/  UMOV UR8, UR4 ;  /* 0x0000000400087c82 */ /* 0x000fe40008000000 */
[----:B------:R-:W-:Y:S01]  /*2040*/  UMOV UR4, UR8 ;  /* 0x0000000800047c82 */ /* 0x000fe20008000000 */
[----:B------:R-:W-:Y:S01]  /*2050*/  IMAD.U32 R14, RZ, RZ, UR8 ;  /* 0x00000008ff0e7e24 */ /* 0x000fe2000f8e00ff */
[----:B------:R-:W-:Y:S01]  /*2060*/  UIADD3 UR8, UR10, 0x6, URZ ;  /* 0x000000060a087890 */ /* 0x000fe2000fffe03f */
        /* <DEDUP_REMOVED lines=91> */
[----:B------:R-:W-:Y:S01]  /*2620*/  MOV R11, UR5 ;  /* 0x00000005000b7c02 */ /* 0x000fe20008000f00 */
[----:B------:R-:W-:Y:S01]  /*2630*/  IMAD.U32 R10, RZ, RZ, UR4 ;  /* 0x00000004ff0a7e24 */ /* 0x000fe2000f8e00ff */
[----:B------:R-:W-:Y:S01]  /*2640*/  ULDC UR10, c[0x0][0xa80] ;  /* 0x0002a000000a7ab9 */ /* 0x000fe20000000800 */
[----:B------:R-:W-:Y:S01]  /*2650*/  UMOV UR15, 0x40000040 ;  /* 0x40000040000f7882 */ /* 0x000fe20000000000 */
[----:B------:R-:W-:-:S02]  /*2660*/  WARPGROUP.DEPBAR.LE gsb0, 0x0 ;  /* 0x00008000000079c5 */ /* 0x000fc40000010000 */
[----:B------:R-:W-:-:S06]  /*2670*/  WARPGROUP.ARRIVE ;  /* 0x00000000000079c5 */ /* 0x000fcc0000000000 */
[----:B------:R-:W-:Y:S01]  /*2680*/  HGMMA.64x96x16.F32.BF16 R24, gdesc[UR4], R24, gsb0 ;  /* 0x01600000041879f0 */ /* 0x000fe20008001818 */
[----:B------:R-:W-:Y:S01]  /*2690*/  ULDC UR5, c[0x0][0xad0] ;  /* 0x0002b40000057ab9 */ /* 0x000fe20000000800 */
[----:B------:R-:W-:Y:S01]  /*26a0*/  ULDC UR4, c[0x0][0x448] ;  /* 0x0001120000047ab9 */ /* 0x000fe20000000800 */
[----:B------:R-:W-:Y:S01]  /*26b0*/  ULDC UR6, c[0x0][0x288] ;  /* 0x0000a20000067ab9 */ /* 0x000fe20000000800 */
[----:B------:R-:W-:-:S06]  /*26c0*/  UISETP.NE.AND UP0, UPT, UR4, 0x1, UPT ;  /* 0x000000010400788c */ /* 0x000fcc000bf05270 */
[----:B------:R-:W-:-:S05]  /*26d0*/  PLOP3.LUT P1, PT, PT, PT, UP0, 0x80, 0x0 ;  /* 0x000000000000781c */ /* 0x000fca0003f2f008 */
[----:B------:R-:W-:Y:S01]  /*26e0*/  @UP0 ULDC UR4, c[0x0][0x44c] ;  /* 0x0001130000040ab9 */ /* 0x000fe20000000800 */
[----:B------:R-:W-:Y:S01]  /*26f0*/  @UP0 ULDC UR7, c[0x0][0x450] ;  /* 0x0001140000070ab9 */ /* 0x000fe20000000800 */
[----:B------:R-:W-:Y:S02]  /*2700*/  WARPGROUP.DEPBAR.LE gsb0, 0x0 ;  /* 0x00008000000079c5 */ /* 0x000fe40000010000 */
[----:B------:R-:W-:Y:S01]  /*2710*/  FMUL.FTZ R24, R24, UR5 ;  /* 0x0000000518187c20 */ /* 0x000fe20008410000 */
[----:B------:R-:W-:Y:S01]  /*2720*/  FMUL.FTZ R27, R27, UR5 ;  /* 0x000000051b1b7c20 */ /* 0x000fe20008410000 */
[----:B------:R-:W-:Y:S01]  /*2730*/  FMUL.FTZ R25, R25, UR5 ;  /* 0x0000000519197c20 */ /* 0x000fe20008410000 */
[----:B------:R-:W-:Y:S01]  /*2740*/  FMUL.FTZ R26, R26, UR5 ;  /* 0x000000051a1a7c20 */ /* 0x000fe20008410000 */
[----:B------:R0:W1:Y:S01]  /*2750*/  MUFU.TANH R75, R24 ;  /* 0x00000018004b7308 */ /* 0x0000620000002400 */
[----:B------:R-:W-:Y:S01]  /*2760*/  FMUL.FTZ R33, R33, UR5 ;  /* 0x0000000521217c20 */ /* 0x000fe20008410000 */
[----:B------:R-:W-:Y:S01]  /*2770*/  FMUL.FTZ R32, R32, UR5 ;  /* 0x0000000520207c20 */ /* 0x000fe20008410000 */
[----:B------:R-:W-:Y:S01]  /*2780*/  FMUL.FTZ R36, R36, UR5 ;  /* 0x0000000524247c20 */ /* 0x000fe20008410000 */
[----:B------:R-:W-:Y:S01]  /*2790*/  FMUL.FTZ R28, R28, UR5 ;  /* 0x000000051c1c7c20 */ /* 0x000fe20008410000 */
[----:B------:R-:W-:Y:S01]  /*27a0*/  FMUL.FTZ R41, R41, UR5 ;  /* 0x0000000529297c20 */ /* 0x000fe20008410000 */
[----:B------:R-:W-:Y:S01]  /*27b0*/  FMUL.FTZ R44, R44, UR5 ;  /* 0x000000052c2c7c20 */ /* 0x000fe20008410000 */
[----:B------:R-:W-:Y:S01]  /*27c0*/  FMUL.FTZ R29, R29, UR5 ;  /* 0x000000051d1d7c20 */ /* 0x000fe20008410000 */
[----:B------:R2:W-:Y:S01]  /*27d0*/  MUFU.TANH R78, R27 ;  /* 0x0000001b004e7308 */ /* 0x0005e20000002400 */
[----:B0-----:R-:W-:Y:S01]  /*27e0*/  LEA.HI R24, R74, R74, RZ, 0x1 ;  /* 0x0000004a4a187211 */ /* 0x001fe200078f08ff */
[----:B------:R-:W-:Y:S01]  /*27f0*/  FMUL.FTZ R37, R37, UR5 ;  /* 0x0000000525257c20 */ /* 0x000fe20008410000 */
[----:B------:R-:W-:Y:S01]  /*2800*/  FMUL.FTZ R45, R45, UR5 ;  /* 0x000000052d2d7c20 */ /* 0x000fe20008410000 */
[----:B------:R-:W-:Y:S01]  /*2810*/  FMUL.FTZ R52, R52, UR5 ;  /* 0x0000000534347c20 */ /* 0x000fe20008410000 */
[----:B------:R-:W-:Y:S01]  /*2820*/  FMUL.FTZ R53, R53, UR5 ;  /* 0x0000000535357c20 */ /* 0x000fe20008410000 */
[----:B------:R-:W-:Y:S01]  /*2830*/  FMUL.FTZ R40, R40, UR5 ;  /* 0x0000000528287c20 */ /* 0x000fe20008410000 */
[----:B------:R-:W-:Y:S01]  /*2840*/  FMUL.FTZ R48, R48, UR5 ;  /* 0x0000000530307c20 */ /* 0x000fe20008410000 */
[----:B------:R0:W3:Y:S01]  /*2850*/  MUFU.TANH R76, R25 ;  /* 0x00000019004c7308 */ /* 0x0000e20000002400 */
[----:B--2---:R-:W-:Y:S01]  /*2860*/  LOP3.LUT R27, R24, 0x3fffffe, RZ, 0xc0, !PT ;  /* 0x03fffffe181b7812 */ /* 0x004fe200078ec0ff */
[----:B------:R-:W-:Y:S01]  /*2870*/  FMUL.FTZ R56, R56, UR5 ;  /* 0x0000000538387c20 */ /* 0x000fe20008410000 */
[----:B------:R-:W-:Y:S01]  /*2880*/  LEA.HI R24, R0, R13, RZ, 0x5 ;  /* 0x0000000d00187211 */ /* 0x000fe200078f28ff */
[----:B------:R-:W-:Y:S01]  /*2890*/  FMUL.FTZ R61, R61, UR5 ;  /* 0x000000053d3d7c20 */ /* 0x000fe20008410000 */
[----:B------:R-:W-:Y:S01]  /*28a0*/  SHF.R.S32.HI R0, RZ, 0x2, R12 ;  /* 0x00000002ff007819 */ /* 0x000fe2000001140c */
[----:B------:R-:W-:Y:S01]  /*28b0*/  IMAD.IADD R27, R74, 0x1, -R27 ;  /* 0x000000014a1b7824 */ /* 0x000fe200078e0a1b */
[----:B------:R-:W-:Y:S01]  /*28c0*/  SHF.R.S32.HI R24, RZ, 0x5, R24 ;  /* 0x00000005ff187819 */ /* 0x000fe20000011418 */
[----:B------:R2:W-:Y:S01]  /*28d0*/  MUFU.TANH R77, R26 ;  /* 0x0000001a004d7308 */ /* 0x0005e20000002400 */
[----:B0-----:R-:W-:Y:S01]  /*28e0*/  SHF.R.S32.HI R25, RZ, 0x1f, R12 ;  /* 0x0000001fff197819 */ /* 0x001fe2000001140c */
[----:B------:R-:W-:Y:S01]  /*28f0*/  FMUL.FTZ R64, R64, UR5 ;  /* 0x0000000540407c20 */ /* 0x000fe20008410000 */
[----:B------:R-:W-:Y:S01]  /*2900*/  LEA R24, R24, UR38, 0x4 ;  /* 0x0000002618187c11 */ /* 0x000fe2000f8e20ff */
[----:B------:R-:W-:Y:S01]  /*2910*/  FMUL.FTZ R49, R49, UR5 ;  /* 0x0000000531317c20 */ /* 0x000fe20008410000 */
[-C--:B------:R-:W-:Y:S01]  /*2920*/  LEA.HI R25, R25, R0.reuse, RZ, 0x3 ;  /* 0x0000000019197211 */ /* 0x080fe200078f18ff */
[----:B------:R-:W-:Y:S01]  /*2930*/  FMUL.FTZ R65, R65, UR5 ;  /* 0x0000000541417c20 */ /* 0x000fe20008410000 */
[----:B------:R-:W-:Y:S01]  /*2940*/  FMUL.FTZ R57, R57, UR5 ;  /* 0x0000000539397c20 */ /* 0x000fe20008410000 */
[----:B------:R-:W0:Y:S01]  /*2950*/  MUFU.TANH R182, R32 ;  /* 0x0000002000b67308 */ /* 0x000e220000002400 */
[----:B--2---:R-:W-:Y:S01]  /*2960*/  LEA.HI R26, R73, R73, RZ, 0x1 ;  /* 0x00000049491a7211 */ /* 0x004fe200078f08ff */
[----:B------:R-:W-:Y:S01]  /*2970*/  FMUL.FTZ R30, R30, UR5 ;  /* 0x000000051e1e7c20 */ /* 0x000fe20008410000 */
[----:B------:R-:W-:Y:S01]  /*2980*/  LOP3.LUT R25, R25, 0xfffffff8, RZ, 0xc0, !PT ;  /* 0xfffffff819197812 */ /* 0x000fe200078ec0ff */
[----:B------:R-:W-:Y:S01]  /*2990*/  FMUL.FTZ R68, R68, UR5 ;  /* 0x0000000544447c20 */ /* 0x000fe20008410000 */
[----:B------:R-:W-:Y:S01]  /*29a0*/  LOP3.LUT R26, R26, 0x1ffffffe, RZ, 0xc0, !PT ;  /* 0x1ffffffe1a1a7812 */ /* 0x000fe200078ec0ff */
[----:B------:R-:W-:Y:S01]  /*29b0*/  FMUL.FTZ R60, R60, UR5 ;  /* 0x000000053c3c7c20 */ /* 0x000fe20008410000 */
[----:B------:R-:W-:Y:S01]  /*29c0*/  IADD3 R24, R24, R0, -R25 ;  /* 0x0000000018187210 */ /* 0x000fe20007ffe819 */
[----:B------:R-:W2:Y:S01]  /*29d0*/  MUFU.TANH R33, R33 ;  /* 0x0000002100217308 */ /* 0x000ea20000002400 */
[----:B------:R-:W-:Y:S01]  /*29e0*/  FMUL.FTZ R31, R31, UR5 ;  /* 0x000000051f1f7c20 */ /* 0x000fe20008410000 */
[----:B------:R-:W-:-:S02]  /*29f0*/  IMAD.IADD R26, R73, 0x1, -R26 ;  /* 0x00000001491a7824 */ /* 0x000fc400078e0a1a */
[----:B------:R-:W-:Y:S01]  /*2a00*/  FMUL.FTZ R34, R34, UR5 ;  /* 0x0000000522227c20 */ /* 0x000fe20008410000 */
[----:B------:R-:W-:Y:S02]  /*2a10*/  IMAD R27, R27, 0x40, R24 ;  /* 0x000000401b1b7824 */ /* 0x000fe400078e0218 */
[----:B------:R-:W-:Y:S01]  /*2a20*/  FMUL.FTZ R35, R35, UR5 ;  /* 0x0000000523237c20 */ /* 0x000fe20008410000 */
[----:B------:R-:W-:Y:S01]  /*2a30*/  FMUL.FTZ R38, R38, UR5 ;  /* 0x0000000526267c20 */ /* 0x000fe20008410000 */
[----:B------:R-:W-:Y:S01]  /*2a40*/  FMUL.FTZ R39, R39, UR5 ;  /* 0x0000000527277c20 */ /* 0x000fe20008410000 */
[----:B------:R-:W-:Y:S01]  /*2a50*/  IMAD R201, R26, 0x8, R27 ;  /* 0x000000081ac97824 */ /* 0x000fe200078e021b */
[----:B------:R3:W-:Y:S01]  /*2a60*/  MUFU.TANH R79, R28 ;  /* 0x0000001c004f7308 */ /* 0x0007e20000002400 */
[----:B------:R-:W-:Y:S01]  /*2a70*/  FMUL.FTZ R42, R42, UR5 ;  /* 0x000000052a2a7c20 */ /* 0x000fe20008410000 */
[----:B------:R-:W-:Y:S01]  /*2a80*/  FMUL.FTZ R43, R43, UR5 ;  /* 0x000000052b2b7c20 */ /* 0x000fe20008410000 */
[----:B------:R-:W-:Y:S01]  /*2a90*/  @P1 IMAD.HI.U32 R24, R201, UR4, RZ ;  /* 0x00000004c9181c27 */ /* 0x000fe2000f8e00ff */
[----:B------:R-:W-:-:S03]  /*2aa0*/  @UP0 ULDC UR4, c[0x0][0x450] ;  /* 0x0001140000040ab9 */ /* 0x000fc60000000800 */
[----:B------:R-:W-:Y:S01]  /*2ab0*/  FMUL.FTZ R46, R46, UR5 ;  /* 0x000000052e2e7c20 */ /* 0x000fe20008410000 */
[----:B------:R-:W-:Y:S01]  /*2ac0*/  FMUL.FTZ R47, R47, UR5 ;  /* 0x000000052f2f7c20 */ /* 0x000fe20008410000 */
[----:B------:R-:W-:Y:S01]  /*2ad0*/  IMAD.MOV.U32 R0, RZ, RZ, R201 ;  /* 0x000000ffff007224 */ /* 0x000fe200078e00c9 */
[----:B------:R-:W-:Y:S01]  /*2ae0*/  @P1 SHF.R.U32.HI R0, RZ, UR4, R24 ;  /* 0x00000004ff001c19 */ /* 0x000fe20008011618 */
[----:B------:R-:W-:Y:S01]  /*2af0*/  UIMAD UR4, UR61, -0x60, UR39 ;  /* 0xffffffa03d0478a4 */ /* 0x000fe2000f8e0227 */
[----:B------:R-:W4:Y:S01]  /*2b00*/  MUFU.TANH R36, R36 ;  /* 0x0000002400247308 */ /* 0x000f220000002400 */
[----:B------:R-:W-:Y:S01]  /*2b10*/  FMUL.FTZ R50, R50, UR5 ;  /* 0x0000000532327c20 */ /* 0x000fe20008410000 */
[----:B------:R-:W-:Y:S01]  /*2b20*/  FMUL.FTZ R51, R51, UR5 ;  /* 0x0000000533337c20 */ /* 0x000fe20008410000 */
[----:B------:R-:W5:Y:S01]  /*2b30*/  SHFL.IDX PT, R24, R0, RZ, 0x1c1f ;  /* 0x001c1fff00187589 */ /* 0x000f6200000e0000 */
[----:B------:R-:W-:Y:S01]  /*2b40*/  UIADD3 UR4, UR4, 0x60, URZ ;  /* 0x0000006004047890 */ /* 0x000fe2000fffe03f */
[----:B------:R-:W-:Y:S01]  /*2b50*/  FMUL.FTZ R54, R54, UR5 ;  /* 0x0000000536367c20 */ /* 0x000fe20008410000 */
[----:B------:R-:W-:Y:S01]  /*2b60*/  FMUL.FTZ R55, R55, UR5 ;  /* 0x0000000537377c20 */ /* 0x000fe20008410000 */
[----:B------:R-:W4:Y:S01]  /*2b70*/  SHFL.IDX PT, R25, R0, 0x1, 0x1c1f ;  /* 0x003c1f0000197f89 */ /* 0x000f2200000e0000 */
[----:B------:R-:W4:Y:S01]  /*2b80*/  MUFU.TANH R41, R41 ;  /* 0x0000002900297308 */ /* 0x000f220000002400 */
[----:B------:R-:W-:Y:S01]  /*2b90*/  FMUL.FTZ R58, R58, UR5 ;  /* 0x000000053a3a7c20 */ /* 0x000fe20008410000 */
[----:B------:R-:W-:-:S02]  /*2ba0*/  IMAD.U32 R13, RZ, RZ, UR4 ;  /* 0x00000004ff0d7e24 */ /* 0x000fc4000f8e00ff */
[----:B------:R-:W-:Y:S01]  /*2bb0*/  FMUL.FTZ R59, R59, UR5 ;  /* 0x000000053b3b7c20 */ /* 0x000fe20008410000 */
[----:B------:R-:W-:Y:S01]  /*2bc0*/  FMUL.FTZ R62, R62, UR5 ;  /* 0x000000053e3e7c20 */ /* 0x000fe20008410000 */
[----:B------:R-:W-:Y:S01]  /*2bd0*/  FMUL.FTZ R63, R63, UR5 ;  /* 0x000000053f3f7c20 */ /* 0x000fe20008410000 */
[----:B------:R-:W-:Y:S02]  /*2be0*/  IMAD R12, R202, -0x2, R13 ;  /* 0xfffffffeca0c7824 */ /* 0x000fe400078e020d */
[----:B------:R-:W-:Y:S01]  /*2bf0*/  FMUL.FTZ R66, R66, UR5 ;  /* 0x0000000542427c20 */ /* 0x000fe20008410000 */
[----:B------:R-:W-:Y:S01]  /*2c00*/  IMAD.U32 R13, RZ, RZ, UR6 ;  /* 0x00000006ff0d7e24 */ /* 0x000fe2000f8e00ff */
[----:B------:R-:W4:Y:S01]  /*2c10*/  MUFU.TANH R44, R44 ;  /* 0x0000002c002c7308 */ /* 0x000f220000002400 */
[----:B------:R-:W-:Y:S01]  /*2c20*/  FMUL.FTZ R67, R67, UR5 ;  /* 0x0000000543437c20 */ /* 0x000fe20008410000 */
[----:B------:R-:W-:Y:S01]  /*2c30*/  FMUL.FTZ R69, R69, UR5 ;  /* 0x0000000545457c20 */ /* 0x000fe20008410000 */
[----:B------:R-:W-:Y:S01]  /*2c40*/  FMUL.FTZ R70, R70, UR5 ;  /* 0x0000000546467c20 */ /* 0x000fe20008410000 */
[----:B------:R-:W-:Y:S01]  /*2c50*/  IADD3 R13, R12, 0x1, -R13 ;  /* 0x000000010c0d7810 */ /* 0x000fe20007ffe80d */
[----:B------:R-:W-:Y:S01]  /*2c60*/  FMUL.FTZ R71, R71, UR5 ;  /* 0x0000000547477c20 */ /* 0x000fe20008410000 */
[----:B------:R-:W-:Y:S01]  /*2c70*/  ULOP3.LUT UR5, UR11, 0x3000000, URZ, 0xfc, !UPT ;  /* 0x030000000b057892 */ /* 0x000fe2000f8efc3f */
[----:B------:R-:W-:Y:S01]  /*2c80*/  R2UR UR11, R23 ;  /* 0x00000000170b72ca */ /* 0x000fe200000e0000 */
[----:B------:R-:W4:Y:S01]  /*2c90*/  MUFU.TANH R29, R29 ;  /* 0x0000001d001d7308 */ /* 0x000f220000002400 */
[----:B------:R-:W-:Y:S01]  /*2ca0*/  UIADD3 UR61, UR61, -0x2, URZ ;  /* 0xfffffffe3d3d7890 */ /* 0x000fe2000fffe03f */
[----:B-----5:R-:W-:Y:S01]  /*2cb0*/  VIADDMNMX R24, R24, R13, R12, PT ;  /* 0x0000000d18187246 */ /* 0x020fe2000380010c */
[----:B------:R-:W-:-:S02]  /*2cc0*/  UIADD3 UR4, UR5, 0x80, URZ ;  /* 0x0000008005047890 */ /* 0x000fc4000fffe03f */
[----:B------:R-:W-:Y:S01]  /*2cd0*/  UMOV UR14, UR5 ;  /* 0x00000005000e7c82 */ /* 0x000fe20008000000 */
[C---:B------:R-:W-:Y:S02]  /*2ce0*/  ISETP.GT.AND P6, PT, R24.reuse, RZ, PT ;  /* 0x000000ff1800720c */ /* 0x040fe40003fc4270 */
[----:B------:R-:W-:Y:S01]  /*2cf0*/  MUFU.TANH R37, R37 ;  /* 0x0000002500257308 */ /* 0x000fe20000002400 */
[C---:B------:R-:W-:Y:S02]  /*2d00*/  ISETP.GT.AND P5, PT, R24.reuse, 0x1, PT ;  /* 0x000000011800780c */ /* 0x040fe40003fa4270 */
[----:B-1----:R-:W-:Y:S02]  /*2d10*/  FSEL R26, R75, -INF , P6 ;  /* 0xff8000004b1a7808 */ /* 0x002fe40003000000 */
[C---:B------:R-:W-:Y:S02]  /*2d20*/  ISETP.GT.AND P3, PT, R24.reuse, 0x10, PT ;  /* 0x000000101800780c */ /* 0x040fe40003f64270 */
[C---:B------:R-:W-:Y:S01]  /*2d30*/  ISETP.GT.AND P6, PT, R24.reuse, 0x11, PT ;  /* 0x000000111800780c */ /* 0x040fe20003fc4270 */
[----:B------:R-:W1:Y:S01]  /*2d40*/  MUFU.TANH R45, R45 ;  /* 0x0000002d002d7308 */ /* 0x000e620000002400 */
[----:B------:R-:W-:-:S02]  /*2d50*/  ISETP.GT.AND P2, PT, R24, 0x8, PT ;  /* 0x000000081800780c */ /* 0x000fc40003f44270 */
[----:B---3--:R-:W-:Y:S02]  /*2d60*/  FSEL R28, R76, -INF , P5 ;  /* 0xff8000004c1c7808 */ /* 0x008fe40002800000 */
[----:B------:R-:W-:Y:S02]  /*2d70*/  ISETP.GT.AND P5, PT, R24, 0x18, PT ;  /* 0x000000181800780c */ /* 0x000fe40003fa4270 */
[----:B0-----:R-:W-:Y:S01]  /*2d80*/  FSEL R182, R182, -INF , P3 ;  /* 0xff800000b6b67808 */ /* 0x001fe20001800000 */
[----:B------:R-:W0:Y:S01]  /*2d90*/  MUFU.TANH R52, R52 ;  /* 0x0000003400347308 */ /* 0x000e220000002400 */
[----:B--2---:R-:W-:Y:S02]  /*2da0*/  FSEL R186, R33, -INF , P6 ;  /* 0xff80000021ba7808 */ /* 0x004fe40003000000 */
[C---:B------:R-:W-:Y:S02]  /*2db0*/  ISETP.GT.AND P3, PT, R24.reuse, 0x21, PT ;  /* 0x000000211800780c */ /* 0x040fe40003f64270 */
[----:B------:R-:W-:-:S02]  /*2dc0*/  ISETP.GT.AND P6, PT, R24, 0x28, PT ;  /* 0x000000281800780c */ /* 0x000fc40003fc4270 */
[----:B------:R-:W-:Y:S01]  /*2dd0*/  ISETP.GT.AND P4, PT, R24, 0x9, PT ;  /* 0x000000091800780c */ /* 0x000fe20003f84270 */
[----:B------:R-:W2:Y:S01]  /*2de0*/  MUFU.TANH R53, R53 ;  /* 0x0000003500357308 */ /* 0x000ea20000002400 */
[----:B----4-:R-:W-:Y:S02]  /*2df0*/  VIADDMNMX R25, R25, R13, R12, PT ;  /* 0x0000000d19197246 */ /* 0x010fe4000380010c */
[----:B------:R-:W-:Y:S02]  /*2e00*/  FSEL R188, R36, -INF , P5 ;  /* 0xff80000024bc7808 */ /* 0x000fe40002800000 */
[----:B------:R-:W-:Y:S02]  /*2e10*/  ISETP.GT.AND P5, PT, R24, 0x29, PT ;  /* 0x000000291800780c */ /* 0x000fe40003fa4270 */
[----:B------:R-:W-:Y:S01]  /*2e20*/  FSEL R196, R41, -INF , P3 ;  /* 0xff80000029c47808 */ /* 0x000fe20001800000 */
[----:B------:R-:W3:Y:S01]  /*2e30*/  MUFU.TANH R40, R40 ;  /* 0x0000002800287308 */ /* 0x000ee20000002400 */
[----:B------:R-:W-:-:S02]  /*2e40*/  FSEL R194, R44, -INF , P6 ;  /* 0xff8000002cc27808 */ /* 0x000fc40003000000 */
[C---:B------:R-:W-:Y:S02]  /*2e50*/  ISETP.GT.AND P3, PT, R24.reuse, 0x38, PT ;  /* 0x000000381800780c */ /* 0x040fe40003f64270 */
[C---:B------:R-:W-:Y:S02]  /*2e60*/  ISETP.GT.AND P6, PT, R24.reuse, 0x39, PT ;  /* 0x000000391800780c */ /* 0x040fe40003fc4270 */
[----:B------:R-:W-:Y:S01]  /*2e70*/  FSEL R32, R29, -INF , P4 ;  /* 0xff8000001d207808 */ /* 0x000fe20002000000 */
[----:B------:R-:W-:Y:S01]  /*2e80*/  MUFU.TANH R48, R48 ;  /* 0x0000003000307308 */ /* 0x000fe20000002400 */
[C---:B------:R-:W-:Y:S02]  /*2e90*/  ISETP.GT.AND P4, PT, R24.reuse, 0x20, PT ;  /* 0x000000201800780c */ /* 0x040fe40003f84270 */
[----:B-1----:R-:W-:Y:S02]  /*2ea0*/  FSEL R192, R45, -INF , P5 ;  /* 0xff8000002dc07808 */ /* 0x002fe40002800000 */
[----:B------:R-:W-:-:S02]  /*2eb0*/  ISETP.GT.AND P5, PT, R24, 0x40, PT ;  /* 0x000000401800780c */ /* 0x000fc40003fa4270 */
[----:B0-----:R-:W-:Y:S01]  /*2ec0*/  FSEL R160, R52, -INF , P3 ;  /* 0xff80000034a07808 */ /* 0x001fe20001800000 */
[----:B------:R-:W0:Y:S01]  /*2ed0*/  MUFU.TANH R56, R56 ;  /* 0x0000003800387308 */ /* 0x000e220000002400 */
[----:B--2---:R-:W-:Y:S02]  /*2ee0*/  FSEL R167, R53, -INF , P6 ;  /* 0xff80000035a77808 */ /* 0x004fe40003000000 */
[C---:B------:R-:W-:Y:S02]  /*2ef0*/  ISETP.GT.AND P3, PT, R24.reuse, 0x49, PT ;  /* 0x000000491800780c */ /* 0x040fe40003f64270 */
[----:B------:R-:W-:Y:S02]  /*2f00*/  ISETP.GT.AND P6, PT, R24, 0x50, PT ;  /* 0x000000501800780c */ /* 0x000fe40003fc4270 */
[----:B---3--:R-:W-:Y:S01]  /*2f10*/  FSEL R198, R40, -INF , P4 ;  /* 0xff80000028c67808 */ /* 0x008fe20002000000 */
[----:B------:R-:W1:Y:S01]  /*2f20*/  MUFU.TANH R61, R61 ;  /* 0x0000003d003d7308 */ /* 0x000e620000002400 */
[----:B------:R-:W-:-:S02]  /*2f30*/  ISETP.GT.AND P4, PT, R24, 0x31, PT ;  /* 0x000000311800780c */ /* 0x000fc40003f84270 */
[----:B------:R-:W-:-:S05]  /*2f40*/  FMNMX.FTZ R27, R26, R28, !PT ;  /* 0x0000001c1a1b7209 */ /* 0x000fca0007810000 */
[----:B------:R-:W2:Y:S01]  /*2f50*/  MUFU.TANH R64, R64 ;  /* 0x0000004000407308 */ /* 0x000ea20000002400 */
[----:B0-----:R-:W-:Y:S02]  /*2f60*/  FSEL R158, R56, -INF , P5 ;  /* 0xff800000389e7808 */ /* 0x001fe40002800000 */
[----:B------:R-:W-:-:S05]  /*2f70*/  ISETP.GT.AND P5, PT, R24, 0x51, PT ;  /* 0x000000511800780c */ /* 0x000fca0003fa4270 */
[----:B------:R-:W0:Y:S01]  /*2f80*/  MUFU.TANH R49, R49 ;  /* 0x0000003100317308 */ /* 0x000e220000002400 */
[----:B-1----:R-:W-:Y:S02]  /*2f90*/  FSEL R190, R61, -INF , P3 ;  /* 0xff8000003dbe7808 */ /* 0x002fe40001800000 */
[----:B------:R-:W-:-:S04]  /*2fa0*/  ISETP.GT.AND P3, PT, R25, RZ, PT ;  /* 0x000000ff1900720c */ /* 0x000fc80003f64270 */
[----:B------:R-:W-:Y:S01]  /*2fb0*/  FSEL R13, R77, -INF , P3 ;  /* 0xff8000004d0d7808 */ /* 0x000fe20001800000 */
[----:B------:R-:W-:Y:S01]  /*2fc0*/  MUFU.TANH R0, R57 ;  /* 0x0000003900007308 */ /* 0x000fe20000002400 */
[----:B--2---:R-:W-:Y:S02]  /*2fd0*/  FSEL R180, R64, -INF , P6 ;  /* 0xff80000040b47808 */ /* 0x004fe40003000000 */
[C---:B------:R-:W-:Y:S02]  /*2fe0*/  ISETP.GT.AND P6, PT, R25.reuse, 0x1, PT ;  /* 0x000000011900780c */ /* 0x040fe40003fc4270 */
[----:B------:R-:W-:-:S03]  /*2ff0*/  ISETP.GT.AND P3, PT, R25, 0x10, PT ;  /* 0x000000101900780c */ /* 0x000fc60003f64270 */
[----:B------:R1:W-:Y:S01]  /*3000*/  MUFU.TANH R80, R30 ;  /* 0x0000001e00507308 */ /* 0x0003e20000002400 */
[----:B0-----:R-:W-:Y:S02]  /*3010*/  FSEL R159, R49, -INF , P4 ;  /* 0xff800000319f7808 */ /* 0x001fe40002000000 */
[----:B------:R-:W-:-:S05]  /*3020*/  ISETP.GT.AND P4, PT, R24, 0x48, PT ;  /* 0x000000481800780c */ /* 0x000fca0003f84270 */
[----:B------:R-:W0:Y:S01]  /*3030*/  MUFU.TANH R65, R65 ;  /* 0x0000004100417308 */ /* 0x000e220000002400 */
[----:B-1----:R-:W-:Y:S02]  /*3040*/  FSEL R30, R79, -INF , P2 ;  /* 0xff8000004f1e7808 */ /* 0x002fe40001000000 */
[----:B------:R-:W-:Y:S02]  /*3050*/  ISETP.GT.AND P2, PT, R24, 0x19, PT ;  /* 0x000000191800780c */ /* 0x000fe40003f44270 */
[----:B------:R-:W-:Y:S02]  /*3060*/  FMNMX.FTZ R29, R30, R27, !PT ;  /* 0x0000001b1e1d7209 */ /* 0x000fe40007810000 */
[----:B------:R-:W-:Y:S01]  /*3070*/  FSEL R184, R37, -INF , P2 ;  /* 0xff80000025b87808 */ /* 0x000fe20001000000 */
[----:B------:R-:W1:Y:S01]  /*3080*/  MUFU.TANH R12, R60 ;  /* 0x0000003c000c7308 */ /* 0x000e620000002400 */
[----:B------:R-:W-:Y:S02]  /*3090*/  ISETP.GT.AND P2, PT, R24, 0x30, PT ;  /* 0x000000301800780c */ /* 0x000fe40003f44270 */
[----:B------:R-:W-:-:S02]  /*30a0*/  FSEL R27, R78, -INF , P6 ;  /* 0xff8000004e1b7808 */ /* 0x000fc40003000000 */
[----:B------:R-:W-:Y:S02]  /*30b0*/  FSEL R161, R48, -INF , P2 ;  /* 0xff80000030a17808 */ /* 0x000fe40001000000 */
[----:B------:R-:W-:Y:S01]  /*30c0*/  ISETP.GT.AND P2, PT, R24, 0x41, PT ;  /* 0x000000411800780c */ /* 0x000fe20003f44270 */
[----:B------:R-:W2:Y:S01]  /*30d0*/  MUFU.TANH R68, R68 ;  /* 0x0000004400447308 */ /* 0x000ea20000002400 */
[----:B0-----:R-:W-:Y:S02]  /*30e0*/  FSEL R172, R65, -INF , P5 ;  /* 0xff80000041ac7808 */ /* 0x001fe40002800000 */
[----:B------:R-:W-:Y:S02]  /*30f0*/  FSEL R0, R0, -INF , P2 ;  /* 0xff80000000007808 */ /* 0x000fe40001000000 */
[----:B------:R-:W-:Y:S02]  /*3100*/  ISETP.GT.AND P2, PT, R24, 0x58, PT ;  /* 0x000000581800780c */ /* 0x000fe40003f44270 */
[----:B------:R-:W-:Y:S01]  /*3110*/  ISETP.GT.AND P5, PT, R25, 0x8, PT ;  /* 0x000000081900780c */ /* 0x000fe20003fa4270 */
[----:B------:R-:W0:Y:S01]  /*3120*/  MUFU.TANH R31, R31 ;  /* 0x0000001f001f7308 */ /* 0x000e220000002400 */
[----:B-1----:R-:W-:-:S02]  /*3130*/  FSEL R12, R12, -INF , P4 ;  /* 0xff8000000c0c7808 */ /* 0x002fc40002000000 */
[----:B------:R-:W-:Y:S02]  /*3140*/  ISETP.GT.AND P4, PT, R24, 0x59, PT ;  /* 0x000000591800780c */ /* 0x000fe40003f84270 */
[----:B------:R-:W-:Y:S02]  /*3150*/  FMNMX.FTZ R33, R32, R29, !PT ;  /* 0x0000001d20217209 */ /* 0x000fe40007810000 */
[----:B------:R-:W-:Y:S01]  /*3160*/  FSEL R29, R80, -INF , P5 ;  /* 0xff800000501d7808 */ /* 0x000fe20002800000 */
[----:B------:R-:W1:Y:S01]  /*3170*/  MUFU.TANH R34, R34 ;  /* 0x0000002200227308 */ /* 0x000e620000002400 */
[----:B--2---:R-:W-:Y:S02]  /*3180*/  FSEL R174, R68, -INF , P2 ;  /* 0xff80000044ae7808 */ /* 0x004fe40001000000 */
[----:B------:R-:W-:Y:S02]  /*3190*/  ISETP.GT.AND P2, PT, R25, 0x9, PT ;  /* 0x000000091900780c */ /* 0x000fe40003f44270 */
[----:B------:R-:W-:-:S02]  /*31a0*/  FMNMX.FTZ R24, R13, R27, !PT ;  /* 0x0000001b0d187209 */ /* 0x000fc40007810000 */
[----:B------:R-:W-:Y:S01]  /*31b0*/  FMNMX.FTZ R33, R182, R33, !PT ;  /* 0x00000021b6217209 */ /* 0x000fe20007810000 */
[----:B------:R-:W2:Y:S01]  /*31c0*/  MUFU.TANH R35, R35 ;  /* 0x0000002300237308 */ /* 0x000ea20000002400 */
[----:B0-----:R-:W-:Y:S02]  /*31d0*/  FSEL R31, R31, -INF , P2 ;  /* 0xff8000001f1f7808 */ /* 0x001fe40001000000 */
[----:B------:R-:W-:Y:S02]  /*31e0*/  FMNMX.FTZ R24, R29, R24, !PT ;  /* 0x000000181d187209 */ /* 0x000fe40007810000 */
[----:B------:R-:W-:Y:S02]  /*31f0*/  ISETP.GT.AND P6, PT, R25, 0x11, PT ;  /* 0x000000111900780c */ /* 0x000fe40003fc4270 */
[----:B------:R-:W-:Y:S01]  /*3200*/  FMNMX.FTZ R24, R31, R24, !PT ;  /* 0x000000181f187209 */ /* 0x000fe20007810000 */
[----:B------:R-:W0:Y:S01]  /*3210*/  MUFU.TANH R38, R38 ;  /* 0x0000002600267308 */ /* 0x000e220000002400 */
[----:B-1----:R-:W-:-:S02]  /*3220*/  FSEL R183, R34, -INF , P3 ;  /* 0xff80000022b77808 */ /* 0x002fc40001800000 */
[----:B------:R-:W-:Y:S02]  /*3230*/  FMNMX.FTZ R33, R186, R33, !PT ;  /* 0x00000021ba217209 */ /* 0x000fe40007810000 */
[----:B------:R-:W-:Y:S02]  /*3240*/  ISETP.GT.AND P5, PT, R25, 0x18, PT ;  /* 0x000000181900780c */ /* 0x000fe40003fa4270 */
[----:B------:R-:W-:Y:S01]  /*3250*/  FMNMX.FTZ R24, R183, R24, !PT ;  /* 0x00000018b7187209 */ /* 0x000fe20007810000 */
[----:B------:R-:W1:Y:S01]  /*3260*/  MUFU.TANH R39, R39 ;  /* 0x0000002700277308 */ /* 0x000e620000002400 */
[----:B--2---:R-:W-:Y:S02]  /*3270*/  FSEL R211, R35, -INF , P6 ;  /* 0xff80000023d37808 */ /* 0x004fe40003000000 */
[----:B------:R-:W-:Y:S02]  /*3280*/  FMNMX.FTZ R33, R188, R33, !PT ;  /* 0x00000021bc217209 */ /* 0x000fe40007810000 */
[----:B------:R-:W-:-:S02]  /*3290*/  ISETP.GT.AND P2, PT, R25, 0x19, PT ;  /* 0x000000191900780c */ /* 0x000fc40003f44270 */
        /* <DEDUP_REMOVED lines=82> */
[----:B-1----:R-:W-:-:S04]  /*37c0*/  FSEL R178, R69, -INF , P4 ;  /* 0xff80000045b27808 */ /* 0x002fc80002000000 */
[----:B------:R-:W-:Y:S02]  /*37d0*/  FMNMX.FTZ R33, R178, R33, !PT ;  /* 0x00000021b2217209 */ /* 0x000fe40007810000 */
[----:B--2---:R-:W-:-:S03]  /*37e0*/  FSEL R175, R70, -INF , P3 ;  /* 0xff80000046af7808 */ /* 0x004fc60001800000 */
[----:B------:R-:W1:Y:S01]  /*37f0*/  SHFL.BFLY PT, R34, R33, 0x2, 0x1f ;  /* 0x0c401f0021227f89 */ /* 0x000e6200000e0000 */
[----:B------:R-:W-:Y:S02]  /*3800*/  FMNMX.FTZ R24, R175, R24, !PT ;  /* 0x00000018af187209 */ /* 0x000fe40007810000 */
[----:B0-----:R-:W-:-:S04]  /*3810*/  FSEL R181, R71, -INF , P2 ;  /* 0xff80000047b57808 */ /* 0x001fc80001000000 */
[----:B------:R-:W-:-:S05]  /*3820*/  FMNMX.FTZ R24, R181, R24, !PT ;  /* 0x00000018b5187209 */ /* 0x000fca0007810000 */
[----:B------:R-:W0:Y:S01]  /*3830*/  SHFL.BFLY PT, R35, R24, 0x2, 0x1f ;  /* 0x0c401f0018237f89 */ /* 0x000e2200000e0000 */
[----:B-1----:R-:W-:-:S05]  /*3840*/  FMNMX.FTZ R34, R33, R34, !PT ;  /* 0x0000002221227209 */ /* 0x002fca0007810000 */
[----:B------:R-:W1:Y:S01]  /*3850*/  SHFL.BFLY PT, R25, R34, 0x1, 0x1f ;  /* 0x0c201f0022197f89 */ /* 0x000e6200000e0000 */
[----:B0-----:R-:W-:-:S05]  /*3860*/  FMNMX.FTZ R35, R24, R35, !PT ;  /* 0x0000002318237209 */ /* 0x001fca0007810000 */
[----:B------:R-:W0:Y:S01]  /*3870*/  SHFL.BFLY PT, R36, R35, 0x1, 0x1f ;  /* 0x0c201f0023247f89 */ /* 0x000e2200000e0000 */
[----:B-1----:R-:W-:-:S04]  /*3880*/  FMNMX.FTZ R156, R34, R25, !PT ;  /* 0x00000019229c7209 */ /* 0x002fc80007810000 */
[C---:B------:R-:W-:Y:S01]  /*3890*/  FSETP.NEU.FTZ.AND P2, PT, R156.reuse, -INF , PT ;  /* 0xff8000009c00780b */ /* 0x040fe20003f5d000 */
[----:B------:R-:W-:-:S05]  /*38a0*/  FMUL.FTZ R177, R156, UR10 ;  /* 0x0000000a9cb17c20 */ /* 0x000fca0008410000 */
[----:B------:R-:W-:-:S05]  /*38b0*/  FSEL R177, R177, RZ, P2 ;  /* 0x000000ffb1b17208 */ /* 0x000fca0001000000 */
[--C-:B------:R-:W-:Y:S01]  /*38c0*/  FFMA.FTZ R163, R26, UR10, -R177.reuse ;  /* 0x0000000a1aa37c23 */ /* 0x100fe200080108b1 */
[----:B0-----:R-:W-:Y:S01]  /*38d0*/  FMNMX.FTZ R157, R35, R36, !PT ;  /* 0x00000024239d7209 */ /* 0x001fe20007810000 */
[--C-:B------:R-:W-:Y:S01]  /*38e0*/  FFMA.FTZ R162, R28, UR10, -R177.reuse ;  /* 0x0000000a1ca27c23 */ /* 0x100fe200080108b1 */
[--C-:B------:R-:W-:Y:S01]  /*38f0*/  FFMA.FTZ R165, R30, UR10, -R177.reuse ;  /* 0x0000000a1ea57c23 */ /* 0x100fe200080108b1 */
[--C-:B------:R-:W-:Y:S01]  /*3900*/  FFMA.FTZ R166, R32, UR10, -R177.reuse ;  /* 0x0000000a20a67c23 */ /* 0x100fe200080108b1 */
[C---:B------:R-:W-:Y:S01]  /*3910*/  FSETP.NEU.FTZ.AND P2, PT, R157.reuse, -INF , PT ;  /* 0xff8000009d00780b */ /* 0x040fe20003f5d000 */
[----:B------:R-:W-:Y:S01]  /*3920*/  FMUL.FTZ R176, R157, UR10 ;  /* 0x0000000a9db07c20 */ /* 0x000fe20008410000 */
[----:B------:R-:W-:Y:S01]  /*3930*/  MUFU.EX2 R163, R163 ;  /* 0x000000a300a37308 */ /* 0x000fe20000000800 */
[--C-:B------:R-:W-:Y:S01]  /*3940*/  FFMA.FTZ R185, R186, UR10, -R177.reuse ;  /* 0x0000000abab97c23 */ /* 0x100fe200080108b1 */
[--C-:B------:R-:W-:Y:S01]  /*3950*/  FFMA.FTZ R186, R188, UR10, -R177.reuse ;  /* 0x0000000abcba7c23 */ /* 0x100fe200080108b1 */
[--C-:B------:R-:W-:Y:S01]  /*3960*/  FFMA.FTZ R189, R184, UR10, -R177.reuse ;  /* 0x0000000ab8bd7c23 */ /* 0x100fe200080108b1 */
[----:B------:R-:W-:Y:S01]  /*3970*/  FSEL R176, R176, RZ, P2 ;  /* 0x000000ffb0b07208 */ /* 0x000fe20001000000 */
[--C-:B------:R-:W-:Y:S01]  /*3980*/  FFMA.FTZ R182, R182, UR10, -R177.reuse ;  /* 0x0000000ab6b67c23 */ /* 0x100fe200080108b1 */
[----:B------:R-:W-:Y:S01]  /*3990*/  ISETP.NE.AND P2, PT, R81, RZ, PT ;  /* 0x000000ff5100720c */ /* 0x000fe20003f45270 */
[--C-:B------:R-:W-:Y:S01]  /*39a0*/  FFMA.FTZ R198, R198, UR10, -R177.reuse ;  /* 0x0000000ac6c67c23 */ /* 0x100fe200080108b1 */
[----:B------:R-:W0:Y:S01]  /*39b0*/  S2R R81, SR_TID.X ;  /* 0x0000000000517919 */ /* 0x000e220000002100 */
        /* <DEDUP_REMOVED lines=11> */
[----:B------:R-:W-:Y:S01]  /*3a70*/  FFMA.FTZ R213, R192, UR10, -R177 ;  /* 0x0000000ac0d57c23 */ /* 0x000fe200080108b1 */
[----:B------:R-:W-:Y:S01]  /*3a80*/  MUFU.EX2 R165, R165 ;  /* 0x000000a500a57308 */ /* 0x000fe20000000800 */
[--C-:B------:R-:W-:Y:S01]  /*3a90*/  FFMA.FTZ R192, R215, UR10, -R176.reuse ;  /* 0x0000000ad7c07c23 */ /* 0x100fe200080108b0 */
[--C-:B------:R-:W-:Y:S01]  /*3aa0*/  FFMA.FTZ R196, R217, UR10, -R176.reuse ;  /* 0x0000000ad9c47c23 */ /* 0x100fe200080108b0 */
[----:B------:R-:W-:Y:S01]  /*3ab0*/  @!P2 PRMT R13, RZ, 0x654, R13 ;  /* 0x00000654ff0da816 */ /* 0x000fe2000000000d */
[--C-:B------:R-:W-:Y:S01]  /*3ac0*/  FFMA.FTZ R194, R194, UR10, -R177.reuse ;  /* 0x0000000ac2c27c23 */ /* 0x100fe200080108b1 */
[--C-:B------:R-:W-:Y:S01]  /*3ad0*/  FFMA.FTZ R215, R221, UR10, -R176.reuse ;  /* 0x0000000addd77c23 */ /* 0x100fe200080108b0 */
[--C-:B------:R-:W-:Y:S01]  /*3ae0*/  FFMA.FTZ R217, R219, UR10, -R176.reuse ;  /* 0x0000000adbd97c23 */ /* 0x100fe200080108b0 */
[--C-:B------:R-:W-:Y:S01]  /*3af0*/  FFMA.FTZ R204, R159, UR10, -R177.reuse ;  /* 0x0000000a9fcc7c23 */ /* 0x100fe200080108b1 */
[----:B------:R-:W2:Y:S01]  /*3b00*/  MUFU.EX2 R166, R166 ;  /* 0x000000a600a67308 */ /* 0x000ea20000000800 */
        /* <DEDUP_REMOVED lines=9> */
[----:B------:R-:W-:Y:S01]  /*3ba0*/  FFMA.FTZ R205, R0, UR10, -R177 ;  /* 0x0000000a00cd7c23 */ /* 0x000fe200080108b1 */
[----:B0-----:R-:W-:Y:S01]  /*3bb0*/  SHF.R.U32.HI R81, RZ, 0x7, R81 ;  /* 0x00000007ff517819 */ /* 0x001fe20000011651 */
[--C-:B------:R-:W-:Y:S01]  /*3bc0*/  FFMA.FTZ R0, R12, UR10, -R177.reuse ;  /* 0x0000000a0c007c23 */ /* 0x100fe200080108b1 */
[--C-:B------:R-:W-:Y:S01]  /*3bd0*/  FFMA.FTZ R12, R191, UR10, -R176.reuse ;  /* 0x0000000abf0c7c23 */ /* 0x100fe200080108b0 */
[--C-:B------:R-:W-:Y:S01]  /*3be0*/  FFMA.FTZ R207, R190, UR10, -R177.reuse ;  /* 0x0000000abecf7c23 */ /* 0x100fe200080108b1 */
[----:B------:R-:W-:Y:S01]  /*3bf0*/  IADD3 R203, -R81, 0xb, RZ ;  /* 0x0000000b51cb7810 */ /* 0x000fe20007ffe1ff */
[----:B------:R-:W0:Y:S01]  /*3c00*/  MUFU.EX2 R171, R171 ;  /* 0x000000ab00ab7308 */ /* 0x000e220000000800 */
[----:B--2---:R-:W-:Y:S01]  /*3c10*/  F2FP.BF16.F32.PACK_AB R154, R166, R165 ;  /* 0x000000a5a69a723e */ /* 0x004fe200000010ff */
[--C-:B------:R-:W-:Y:S01]  /*3c20*/  FFMA.FTZ R191, R193, UR10, -R176.reuse ;  /* 0x0000000ac1bf7c23 */ /* 0x100fe200080108b0 */
[--C-:B------:R-:W-:Y:S01]  /*3c30*/  FFMA.FTZ R158, R158, UR10, -R177.reuse ;  /* 0x0000000a9e9e7c23 */ /* 0x100fe200080108b1 */
[----:B------:R1:W-:Y:S06]  /*3c40*/  BAR.ARV R203, 0x100 ;  /* 0x000400cb0000751d */ /* 0x0003ec0000002000 */
[----:B------:R2:W-:Y:S01]  /*3c50*/  @!P2 SYNCS.ARRIVE.TRANS64.RED.A1T0 RZ, [R13+URZ], RZ ;  /* 0x000000ff0dffa9a7 */ /* 0x0005e2000810043f */
[----:B------:R-:W-:Y:S01]  /*3c60*/  MUFU.EX2 R168, R168 ;  /* 0x000000a800a87308 */ /* 0x000fe20000000800 */
[--C-:B------:R-:W-:Y:S01]  /*3c70*/  FFMA.FTZ R190, R195, UR10, -R176.reuse ;  /* 0x0000000ac3be7c23 */ /* 0x100fe200080108b0 */
[--C-:B------:R-:W-:Y:S01]  /*3c80*/  FFMA.FTZ R193, R197, UR10, -R176.reuse ;  /* 0x0000000ac5c17c23 */ /* 0x100fe200080108b0 */
[--C-:B------:R-:W-:Y:S01]  /*3c90*/  FFMA.FTZ R195, R172, UR10, -R177.reuse ;  /* 0x0000000aacc37c23 */ /* 0x100fe200080108b1 */
[--C-:B------:R-:W-:Y:S01]  /*3ca0*/  FFMA.FTZ R172, R174, UR10, -R177.reuse ;  /* 0x0000000aaeac7c23 */ /* 0x100fe200080108b1 */
[--C-:B------:R-:W-:Y:S01]  /*3cb0*/  FFMA.FTZ R180, R180, UR10, -R177.reuse ;  /* 0x0000000ab4b47c23 */ /* 0x100fe200080108b1 */
[----:B0-----:R-:W-:Y:S01]  /*3cc0*/  F2FP.BF16.F32.PACK_AB R153, R171, R164 ;  /* 0x000000a4ab99723e */ /* 0x001fe200000010ff */
[--C-:B------:R-:W-:Y:S01]  /*3cd0*/  FFMA.FTZ R174, R179, UR10, -R176.reuse ;  /* 0x0000000ab3ae7c23 */ /* 0x100fe200080108b0 */
[----:B------:R-:W0:Y:S01]  /*3ce0*/  MUFU.EX2 R169, R169 ;  /* 0x000000a900a97308 */ /* 0x000e220000000800 */
[--C-:B------:R-:W-:Y:S01]  /*3cf0*/  FFMA.FTZ R173, R173, UR10, -R176.reuse ;  /* 0x0000000aadad7c23 */ /* 0x100fe200080108b0 */
[--C-:B------:R-:W-:Y:S01]  /*3d00*/  FFMA.FTZ R175, R175, UR10, -R176.reuse ;  /* 0x0000000aafaf7c23 */ /* 0x100fe200080108b0 */
[----:B------:R-:W-:Y:S01]  /*3d10*/  FFMA.FTZ R177, R178, UR10, -R177 ;  /* 0x0000000ab2b17c23 */ /* 0x000fe200080108b1 */
[----:B------:R-:W-:Y:S01]  /*3d20*/  FFMA.FTZ R176, R181, UR10, -R176 ;  /* 0x0000000ab5b07c23 */ /* 0x000fe200080108b0 */
[----:B------:R-:W-:Y:S01]  /*3d30*/  FADD.FTZ R162, R163, R162 ;  /* 0x000000a2a3a27221 */ /* 0x000fe20000010000 */
[----:B------:R-:W-:Y:S01]  /*3d40*/  FADD.FTZ R171, R164, R171 ;  /* 0x000000aba4ab7221 */ /* 0x000fe20000010000 */
[----:B--2---:R-:W-:Y:S01]  /*3d50*/  IMAD.U32 R13, RZ, RZ, UR5 ;  /* 0x00000005ff0d7e24 */ /* 0x004fe2000f8e00ff */
[----:B------:R-:W-:Y:S01]  /*3d60*/  MUFU.EX2 R182, R182 ;  /* 0x000000b600b67308 */ /* 0x000fe20000000800 */
[----:B------:R-:W-:Y:S01]  /*3d70*/  FADD.FTZ R165, R165, R162 ;  /* 0x000000a2a5a57221 */ /* 0x000fe20000010000 */
[----:B------:R-:W-:-:S03]  /*3d80*/  @!P2 VIADD R170, R170, 0x32460 ;  /* 0x00032460aaaaa836 */ /* 0x000fc60000000000 */
[----:B------:R-:W-:Y:S02]  /*3d90*/  FADD.FTZ R165, R166, R165 ;  /* 0x000000a5a6a57221 */ /* 0x000fe40000010000 */
[----:B------:R-:W-:Y:S01]  /*3da0*/  @!P2 PRMT R170, RZ, 0x654, R170 ;  /* 0x00000654ffaaa816 */ /* 0x000fe200000000aa */
[----:B------:R-:W2:Y:S01]  /*3db0*/  MUFU.EX2 R185, R185 ;  /* 0x000000b900b97308 */ /* 0x000ea20000000800 */
[----:B0-----:R-:W-:Y:S01]  /*3dc0*/  F2FP.BF16.F32.PACK_AB R155, R169, R168 ;  /* 0x000000a8a99b723e */ /* 0x001fe200000010ff */
[----:B------:R1:W-:Y:S01]  /*3dd0*/  BAR.SYNC.DEFER_BLOCKING R200, 0x100 ;  /* 0x000400c80000751d */ /* 0x0003e20000010000 */
[----:B------:R-:W-:-:S04]  /*3de0*/  FADD.FTZ R168, R168, R171 ;  /* 0x000000aba8a87221 */ /* 0x000fc80000010000 */
[----:B------:R-:W-:Y:S01]  /*3df0*/  FADD.FTZ R168, R169, R168 ;  /* 0x000000a8a9a87221 */ /* 0x000fe20000010000 */
[----:B------:R-:W-:Y:S08]  /*3e00*/  MUFU.EX2 R186, R186 ;  /* 0x000000ba00ba7308 */ /* 0x000ff00000000800 */
[----:B------:R-:W-:Y:S08]  /*3e10*/  MUFU.EX2 R189, R189 ;  /* 0x000000bd00bd7308 */ /* 0x000ff00000000800 */
[----:B------:R-:W-:Y:S01]  /*3e20*/  MUFU.EX2 R183, R183 ;  /* 0x000000b700b77308 */ /* 0x000fe20000000800 */
[----:B------:R-:W-:-:S06]  /*3e30*/  WARPGROUP.ARRIVE ;  /* 0x00000000000079c5 */ /* 0x000fcc0000000000 */
[----:B------:R-:W-:Y:S01]  /*3e40*/  HGMMA.64x256x16.F32.BF16 R24, R152, gdesc[UR12].tnspB, RZ, !UPT, gsb0 ;  /* 0x43e0000c98187df0 */ /* 0x000fe2000c0018ff */
[----:B------:R-:W0:Y:S01]  /*3e50*/  MUFU.EX2 R184, R184 ;  /* 0x000000b800b87308 */ /* 0x000e220000000800 */
[----:B------:R-:W-:Y:S01]  /*3e60*/  UMOV UR14, UR4 ;  /* 0x00000004000e7c82 */ /* 0x000fe20008000000 */
[----:B------:R-:W-:Y:S01]  /*3e70*/  UMOV UR15, 0x40000040 ;  /* 0x40000040000f7882 */ /* 0x000fe20000000000 */
[----:B------:R-:W-:-:S05]  /*3e80*/  UIADD3 UR4, UR5, 0x100, URZ ;  /* 0x0000010005047890 */ /* 0x000fca000fffe03f */
        /* <DEDUP_REMOVED lines=9> */
[----:B------:R-:W1:Y:S08]  /*3f20*/  MUFU.EX2 R217, R217 ;  /* 0x000000d900d97308 */ /* 0x000e700000000800 */
[----:B------:R-:W-:Y:S08]  /*3f30*/  MUFU.EX2 R161, R161 ;  /* 0x000000a100a17308 */ /* 0x000ff00000000800 */
[----:B------:R-:W1:Y:S08]  /*3f40*/  MUFU.EX2 R204, R204 ;  /* 0x000000cc00cc7308 */ /* 0x000e700000000800 */
[----:B------:R-:W-:Y:S08]  /*3f50*/  MUFU.EX2 R159, R159 ;  /* 0x0000009f009f7308 */ /* 0x000ff00000000800 */
[----:B------:R-:W-:Y:S08]  /*3f60*/  MUFU.EX2 R160, R160 ;  /* 0x000000a000a07308 */ /* 0x000ff00000000800 */
[----:B------:R-:W-:Y:S08]  /*3f70*/  MUFU.EX2 R167, R167 ;  /* 0x000000a700a77308 */ /* 0x000ff00000000800 */
[----:B------:R-:W1:Y:S08]  /*3f80*/  MUFU.EX2 R206, R206 ;  /* 0x000000ce00ce7308 */ /* 0x000e700000000800 */
        /* <DEDUP_REMOVED lines=16> */
[----:B------:R-:W-:Y:S01]  /*4090*/  MUFU.EX2 R175, R175 ;  /* 0x000000af00af7308 */ /* 0x000fe20000000800 */
[----:B------:R-:W-:-:S02]  /*40a0*/  WARPGROUP.DEPBAR.LE gsb0, 0x0 ;  /* 0x00008000000079c5 */ /* 0x000fc40000010000 */
[----:B--2---:R-:W-:-:S05]  /*40b0*/  F2FP.BF16.F32.PACK_AB R152, R185, R182 ;  /* 0x000000b6b998723e */ /* 0x004fca00000010ff */
[----:B------:R-:W2:Y:S01]  /*40c0*/  MUFU.EX2 R176, R176 ;  /* 0x000000b000b07308 */ /* 0x000ea20000000800 */
[----:B0-----:R-:W-:Y:S01]  /*40d0*/  F2FP.BF16.F32.PACK_AB R153, R184, R183 ;  /* 0x000000b7b899723e */ /* 0x001fe200000010ff */
        /* <DEDUP_REMOVED lines=11> */
[----:B------:R-:W-:Y:S01]  /*4190*/  UMOV UR14, UR4 ;  /* 0x00000004000e7c82 */ /* 0x000fe20008000000 */
[----:B------:R-:W-:Y:S01]  /*41a0*/  UMOV UR15, 0x40000040 ;  /* 0x40000040000f7882 */ /* 0x000fe20000000000 */
[----:B------:R-:W-:Y:S01]  /*41b0*/  UIADD3 UR4, UR5, 0x180, URZ ;  /* 0x0000018005047890 */ /* 0x000fe2000fffe03f */
        /* <DEDUP_REMOVED lines=14> */
[----:B------:R-:W-:-:S06]  /*42a0*/  FADD.FTZ R196, R217, R196 ;  /* 0x000000c4d9c47221 */ /* 0x000fcc0000010000 */
[----:B------:R-:W-:Y:S01]  /*42b0*/  HGMMA.64x256x16.F32.BF16 R24, R152, gdesc[UR12].tnspB, R24, gsb0 ;  /* 0x43e0000c98187df0 */ /* 0x000fe20008001818 */
[----:B------:R-:W-:Y:S01]  /*42c0*/  UMOV UR14, UR4 ;  /* 0x00000004000e7c82 */ /* 0x000fe20008000000 */
[----:B------:R-:W-:Y:S01]  /*42d0*/  UMOV UR15, 0x40000040 ;  /* 0x40000040000f7882 */ /* 0x000fe20000000000 */
[----:B------:R-:W-:Y:S01]  /*42e0*/  UIADD3 UR4, UR5, 0x200, URZ ;  /* 0x0000020005047890 */ /* 0x000fe2000fffe03f */
        /* <DEDUP_REMOVED lines=13> */
[----:B------:R-:W-:-:S07]  /*43c0*/  FADD.FTZ R199, R208, R199 ;  /* 0x000000c7d0c77221 */ /* 0x000fce0000010000 */
        /* <DEDUP_REMOVED lines=21> */
[----:B------:R-:W-:Y:S02]  /*4520*/  @UP0 ULDC UR4, c[0x0][0x44c] ;  /* 0x0001130000040ab9 */ /* 0x000fe40000000800 */
[----:B------:R-:W-:-:S04]  /*4530*/  UIMAD.WIDE.U32 UR4, UR38, UR4, URZ ;  /* 0x00000004260472a5 */ /* 0x000fc8000f8e003f */
[----:B------:R-:W-:-:S04]  /*4540*/  @UP0 USHF.R.U32.HI UR38, URZ, UR7, UR5 ;  /* 0x000000073f260299 */ /* 0x000fc80008011605 */
[----:B------:R-:W-:-:S04]  /*4550*/  UIADD3 UR4, UR38, -UR6, UR39 ;  /* 0x8000000626047290 */ /* 0x000fc8000fffe027 */
[----:B------:R-:W-:-:S04]  /*4560*/  UIMAD.WIDE UR4, UR4, 0x2aaaaaab, URZ ;  /* 0x2aaaaaab040478a5 */ /* 0x000fc8000f8e023f */
[----:B------:R-:W-:-:S04]  /*4570*/  USHF.R.U32.HI UR4, URZ, 0x1f, UR5 ;  /* 0x0000001f3f047899 */ /* 0x000fc80008011605 */
[----:B------:R-:W-:-:S04]  /*4580*/  ULEA.HI.SX32 UR4, UR5, UR4, 0x1c ;  /* 0x0000000405047291 */ /* 0x000fc8000f8fe23f */
[----:B------:R-:W-:-:S04]  /*4590*/  UISETP.LT.AND UP1, UPT, UR11, UR4, UPT ;  /* 0x000000040b00728c */ /* 0x000fc8000bf21270 */
[----:B------:R-:W-:-:S03]  /*45a0*/  USEL UR56, UR11, UR4, !UP1 ;  /* 0x000000040b387287 */ /* 0x000fc6000c800000 */
[----:B------:R-:W-:Y:S01]  /*45b0*/  UMOV UR4, URZ ;  /* 0x0000003f00047c82 */ /* 0x000fe20008000000 */
        /* <DEDUP_REMOVED lines=20> */
[----:B------:R-:W-:Y:S01]  /*4700*/  IMAD.MOV.U32 R204, RZ, RZ, R157 ;  /* 0x000000ffffcc7224 */ /* 0x000fe200078e009d */
[----:B------:R-:W-:Y:S01]  /*4710*/  MOV R205, R156 ;  /* 0x0000009c00cd7202 */ /* 0x000fe20000000f00 */
[----:B------:R-:W-:Y:S01]  /*4720*/  UMOV UR60, URZ ;  /* 0x0000003f003c7c82 */ /* 0x000fe20008000000 */
[----:B------:R-:W-:Y:S01]  /*4730*/  UMOV UR7, UR61 ;  /* 0x0000003d00077c82 */ /* 0x000fe20008000000 */
[----:B------:R-:W-:-:S05]  /*4740*/  UMOV UR4, URZ ;  /* 0x0000003f00047c82 */ /* 0x000fca0008000000 */
.L_x_4423:
[----:B------:R-:W-:-:S04]  /*4750*/  UIADD3 UR4, UR4, 0x1, URZ ;  /* 0x0000000104047890 */ /* 0x000fc8000fffe03f */
[----:B------:R-:W-:-:S04]  /*4760*/  UISETP.NE.AND UP1, UPT, UR4, 0x2, UPT ;  /* 0x000000020400788c */ /* 0x000fc8000bf25270 */
[----:B------:R-:W-:Y:S02]  /*4770*/  USEL UR5, URZ, 0x1, UP1 ;  /* 0x000000013f057887 */ /* 0x000fe40008800000 */
[----:B------:R-:W-:Y:S02]  /*4780*/  USEL UR4, UR4, URZ, UP1 ;  /* 0x0000003f04047287 */ /* 0x000fe40008800000 */
[----:B------:R-:W-:Y:S01]  /*4790*/  ULOP3.LUT UR60, UR60, UR5, URZ, 0x3c, !UPT ;  /* 0x000000053c3c7292 */ /* 0x000fe2000f8e3c3f */
[----:B-1----:R-:W-:Y:S11]  /*47a0*/  @!P0 BRA `(.L_x_4415) ;  /* 0x0000000000048947 */ /* 0x002ff60003800000 */
[----:B------:R-:W-:Y:S01]  /*47b0*/  BPT.TRAP 0x1 ;  /* 0x000000040000795c */ /* 0x000fe20000300000 */
.L_x_4415:
[----:B------:R-:W-:Y:S01]  /*47c0*/  R2UR UR5, R22 ;  /* 0x00000000160572ca */ /* 0x000fe200000e0000 */
[----:B------:R-:W-:-:S05]  /*47d0*/  IMAD.U32 R203, RZ, RZ, UR60 ;  /* 0x0000003cffcb7e24 */ /* 0x000fca000f8e00ff */
[----:B------:R-:W-:-:S07]  /*47e0*/  SHF.L.U32 R203, R203, 0x1f, RZ ;  /* 0x0000001fcbcb7819 */ /* 0x000fce00000006ff */
[----:B------:R-:W-:-:S09]  /*47f0*/  ULEA UR5, UR4, UR5, 0x3 ;  /* 0x0000000504057291 */ /* 0x000fd2000f8e183f */
[----:B------:R1:W2:Y:S01]  /*4800*/  SYNCS.PHASECHK.TRANS64.TRYWAIT P3, [UR5+0x32430], R203 ;  /* 0x032430cbff0075a7 */ /* 0x0002a20008060145 */
[----:B------:R-:W-:Y:S05]  /*4810*/  @!P0 BRA `(.L_x_4416) ;  /* 0x0000000000048947 */ /* 0x000fea0003800000 */
[----:B------:R-:W-:Y:S01]  /*4820*/  BPT.TRAP 0x1 ;  /* 0x000000040000795c */ /* 0x000fe20000300000 */
.L_x_4416:
[----:B--2---:R-:W-:Y:S05]  /*4830*/  @P3 BRA `(.L_x_4417) ;  /* 0x0000000000083947 */ /* 0x004fea0003800000 */
[----:B------:R-:W2:Y:S02]  /*4840*/  SYNCS.PHASECHK.TRANS64.TRYWAIT P3, [UR5+0x32430], R203 ;  /* 0x032430cbff0075a7 */ /* 0x000ea40008060145 */
[----:B--2---:R-:W-:Y:S05]  /*4850*/  @!P3 BRA `(.L_x_4418) ;  /* 0x000000d400e8b947 */ /* 0x004fea0003800000 */
.L_x_4417:
        /* <DEDUP_REMOVED lines=51> */
.L_x_4419:
[----:B------:R0:W2:Y:S01]  /*4b90*/  SYNCS.PHASECHK.TRANS64.TRYWAIT P3, [UR5+0x32450], R203 ;  /* 0x032450cbff0075a7 */ /* 0x0000a20008060145 */
[----:B------:R-:W-:Y:S05]  /*4ba0*/  @!P0 BRA `(.L_x_4420) ;  /* 0x0000000000048947 */ /* 0x000fea0003800000 */
[----:B------:R-:W-:Y:S01]  /*4bb0*/  BPT.TRAP 0x1 ;  /* 0x000000040000795c */ /* 0x000fe20000300000 */
.L_x_4420:
[----:B--2---:R-:W-:Y:S05]  /*4bc0*/  @P3 BRA `(.L_x_4421) ;  /* 0x0000000000083947 */ /* 0x004fea0003800000 */
[----:B------:R-:W2:Y:S02]  /*4bd0*/  SYNCS.PHASECHK.TRANS64.TRYWAIT P3, [UR5+0x32450], R203 ;  /* 0x032450cbff0075a7 */ /* 0x000ea40008060145 */
[----:B--2---:R-:W-:Y:S05]  /*4be0*/  @!P3 BRA `(.L_x_4422) ;  /* 0x000000d4001cb947 */ /* 0x004fea0003800000 */
.L_x_4421:
        /* <DEDUP_REMOVED lines=17> */
[----:B------:R-:W-:Y:S01]  /*4d00*/  UIADD3 UR10, UR6, 0x2, URZ ;  /* 0x00000002060a7890 */ /* 0x000fe2000fffe03f */
[----:B------:R-:W-:Y:S01]  /*4d10*/  MOV R209, UR57 ;  /* 0x0000003900d17c02 */ /* 0x000fe20008000f00 */
[----:B------:R-:W-:Y:S01]  /*4d20*/  UIADD3 UR14, UR6, 0x300, URZ ;  /* 0x00000300060e7890 */ /* 0x000fe2000fffe03f */
[----:B------:R-:W-:Y:S01]  /*4d30*/  MOV R210, UR56 ;  /* 0x0000003800d27c02 */ /* 0x000fe20008000f00 */
[----:B------:R-:W-:Y:S01]  /*4d40*/  UMOV UR50, UR6 ;  /* 0x0000000600327c82 */ /* 0x000fe20008000000 */
[----:B------:R-:W-:Y:S01]  /*4d50*/  R2UR UR56, R14 ;  /* 0x000000000e3872ca */ /* 0x000fe200000e0000 */
[----:B------:R-:W-:Y:S01]  /*4d60*/  HGMMA.64x96x16.F32.BF16 R152, gdesc[UR48], R152, gsb0 ;  /* 0x01600000309879f0 */ /* 0x000fe20008001898 */
[----:B------:R-:W-:Y:S01]  /*4d70*/  UMOV UR54, UR10 ;  /* 0x0000000a00367c82 */ /* 0x000fe20008000000 */
[----:B------:R-:W-:Y:S01]  /*4d80*/  R2UR UR57, R15 ;  /* 0x000000000f3972ca */ /* 0x000fe200000e0000 */
[----:B------:R-:W-:Y:S01]  /*4d90*/  UIADD3 UR10, UR6, 0x4, URZ ;  /* 0x00000004060a7890 */ /* 0x000fe2000fffe03f */
[----:B------:R-:W-:Y:S01]  /*4da0*/  R2UR UR49, R203 ;  /* 0x00000000cb3172ca */ /* 0x000fe200000e0000 */
[----:B------:R-:W-:Y:S01]  /*4db0*/  UIADD3 UR18, UR6, 0x302, URZ ;  /* 0x0000030206127890 */ /* 0x000fe2000fffe03f */
[----:B------:R-:W-:Y:S01]  /*4dc0*/  R2UR UR48, R206 ;  /* 0x00000000ce3072ca */ /* 0x000fe200000e0000 */
[----:B------:R-:W-:Y:S01]  /*4dd0*/  UIADD3 UR22, UR6, 0x304, URZ ;  /* 0x0000030406167890 */ /* 0x000fe2000fffe03f */
[----:B------:R-:W0:Y:S01]  /*4de0*/  S2R R212, SR_TID.X ;  /* 0x0000000000d47919 */ /* 0x000e220000002100 */
[----:B------:R-:W-:Y:S01]  /*4df0*/  UMOV UR23, 0x40000040 ;  /* 0x4000004000177882 */ /* 0x000fe20000000000 */
[----:B------:R-:W-:Y:S01]  /*4e00*/  UMOV UR58, UR10 ;  /* 0x0000000a003a7c82 */ /* 0x000fe20008000000 */
[----:B------:R-:W-:-:S02]  /*4e10*/  UIADD3 UR10, UR6, 0x6, URZ ;  /* 0x00000006060a7890 */ /* 0x000fc4000fffe03f */
        /* <DEDUP_REMOVED lines=14> */
[----:B0-----:R-:W-:Y:S01]  /*4f00*/  SHF.R.U32.HI R212, RZ, 0x7, R212 ;  /* 0x00000007ffd47819 */ /* 0x001fe200000116d4 */
        /* <DEDUP_REMOVED lines=11> */
[----:B------:R-:W-:Y:S01]  /*4fc0*/  R2UR UR56, R10 ;  /* 0x000000000a3872ca */ /* 0x000fe200000e0000 */
[----:B------:R-:W-:Y:S01]  /*4fd0*/  UMOV UR58, UR6 ;  /* 0x00000006003a7c82 */ /* 0x000fe20008000000 */
[----:B------:R-:W-:Y:S01]  /*4fe0*/  R2UR UR57, R11 ;  /* 0x000000000b3972ca */ /* 0x000fe200000e0000 */
[----:B------:R-:W-:Y:S01]  /*4ff0*/  UMOV UR59, 0x40000040 ;  /* 0x40000040003b7882 */ /* 0x000fe20000000000 */
[----:B------:R-:W-:Y:S01]  /*5000*/  @UP0 ULDC UR6, c[0x0][0x44c] ;  /* 0x0001130000060ab9 */ /* 0x000fe20000000800 */
[----:B------:R-:W-:Y:S02]  /*5010*/  WARPGROUP.DEPBAR.LE gsb0, 0x0 ;  /* 0x00008000000079c5 */ /* 0x000fe40000010000 */
[----:B------:R-:W-:-:S06]  /*5020*/  WARPGROUP.ARRIVE ;  /* 0x00000000000079c5 */ /* 0x000fcc0000000000 */
[----:B------:R-:W-:Y:S01]  /*5030*/  HGMMA.64x96x16.F32.BF16 R152, gdesc[UR8], R152, gsb0 ;  /* 0x01600000089879f0 */ /* 0x000fe20008001898 */
[----:B------:R-:W-:Y:S01]  /*5040*/  ULDC UR10, c[0x0][0xad0] ;  /* 0x0002b400000a7ab9 */ /* 0x000fe20000000800 */
[----:B------:R-:W-:Y:S01]  /*5050*/  ULDC UR11, c[0x0][0x2f0] ;  /* 0x0000bc00000b7ab9 */ /* 0x000fe20000000800 */
[----:B------:R-:W-:Y:S02]  /*5060*/  WARPGROUP.DEPBAR.LE gsb0, 0x0 ;  /* 0x00008000000079c5 */ /* 0x000fe40000010000 */
[----:B------:R-:W-:-:S06]  /*5070*/  WARPGROUP.ARRIVE ;  /* 0x00000000000079c5 */ /* 0x000fcc0000000000 */
[----:B------:R-:W-:Y:S01]  /*5080*/  HGMMA.64x96x16.F32.BF16 R152, gdesc[UR12], R152, gsb0 ;  /* 0x016000000c9879f0 */ /* 0x000fe20008001898 */
[----:B------:R-:W-:Y:S01]  /*5090*/  R2UR UR14, R13 ;  /* 0x000000000d0e72ca */ /* 0x000fe200000e0000 */
        /* <DEDUP_REMOVED lines=34> */
[----:B------:R-:W-:Y:S02]  /*52c0*/  R2UR UR57, R209 ;  /* 0x00000000d13972ca */ /* 0x000fe400000e0000 */
[----:B------:R-:W-:-:S13]  /*52d0*/  R2UR UR56, R210 ;  /* 0x00000000d23872ca */ /* 0x000fda00000e0000 */
[----:B------:R-:W-:Y:S01]  /*52e0*/  UISETP.GT.AND UP1, UPT, UR7, UR56, UPT ;  /* 0x000000380700728c */ /* 0x000fe2000bf24270 */
[----:B------:R-:W-:Y:S02]  /*52f0*/  WARPGROUP.DEPBAR.LE gsb0, 0x0 ;  /* 0x00008000000079c5 */ /* 0x000fe40000010000 */
[----:B------:R-:W-:Y:S01]  /*5300*/  FMUL.FTZ R219, R162, UR10 ;  /* 0x0000000aa2db7c20 */ /* 0x000fe20008410000 */
[----:B------:R-:W-:-:S04]  /*5310*/  @P1 IMAD.HI.U32 R162, R201, UR6, RZ ;  /* 0x00000006c9a21c27 */ /* 0x000fc8000f8e00ff */
[----:B------:R-:W-:Y:S01]  /*5320*/  FMUL.FTZ R206, R153, UR10 ;  /* 0x0000000a99ce7c20 */ /* 0x000fe20008410000 */
[----:B------:R-:W-:Y:S01]  /*5330*/  @UP0 ULDC UR6, c[0x0][0x450] ;  /* 0x0001140000060ab9 */ /* 0x000fe20000000800 */
[----:B------:R-:W-:Y:S01]  /*5340*/  FMUL.FTZ R221, R166, UR10 ;  /* 0x0000000aa6dd7c20 */ /* 0x000fe20008410000 */
[----:B------:R-:W-:Y:S01]  /*5350*/  IMAD.MOV.U32 R153, RZ, RZ, R201 ;  /* 0x000000ffff997224 */ /* 0x000fe200078e00c9 */
[----:B------:R-:W-:Y:S01]  /*5360*/  @P1 SHF.R.U32.HI R153, RZ, UR6, R162 ;  /* 0x00000006ff991c19 */ /* 0x000fe200080116a2 */
[----:B------:R-:W-:Y:S01]  /*5370*/  FMUL.FTZ R166, R169, UR10 ;  /* 0x0000000aa9a67c20 */ /* 0x000fe20008410000 */
[----:B------:R-:W-:Y:S01]  /*5380*/  UMOV UR6, 0x1 ;  /* 0x0000000100067882 */ /* 0x000fe20000000000 */
[----:B------:R-:W-:Y:S01]  /*5390*/  FMUL.FTZ R207, R171, UR10 ;  /* 0x0000000aabcf7c20 */ /* 0x000fe20008410000 */
[----:B------:R-:W-:Y:S01]  /*53a0*/  FMUL.FTZ R152, R152, UR10 ;  /* 0x0000000a98987c20 */ /* 0x000fe20008410000 */
[----:B------:R-:W0:Y:S01]  /*53b0*/  SHFL.IDX PT, R169, R153, RZ, 0x1c1f ;  /* 0x001c1fff99a97589 */ /* 0x000e2200000e0000 */
[----:B------:R-:W-:Y:S01]  /*53c0*/  FMUL.FTZ R208, R157, UR10 ;  /* 0x0000000a9dd07c20 */ /* 0x000fe20008410000 */
[----:B------:R-:W-:Y:S01]  /*53d0*/  UIMAD UR6, UR7, -0x60, UR6 ;  /* 0xffffffa0070678a4 */ /* 0x000fe2000f8e0206 */
[----:B------:R-:W-:Y:S01]  /*53e0*/  FMUL.FTZ R157, R159, UR10 ;  /* 0x0000000a9f9d7c20 */ /* 0x000fe20008410000 */
[----:B------:R0:W1:Y:S01]  /*53f0*/  SHFL.IDX PT, R171, R153, 0x1, 0x1c1f ;  /* 0x003c1f0099ab7f89 */ /* 0x00006200000e0000 */
[----:B------:R-:W-:Y:S01]  /*5400*/  FMUL.FTZ R215, R175, UR10 ;  /* 0x0000000aafd77c20 */ /* 0x000fe20008410000 */
[----:B------:R-:W-:Y:S01]  /*5410*/  FMUL.FTZ R203, R154, UR10 ;  /* 0x0000000a9acb7c20 */ /* 0x000fe20008410000 */
[----:B------:R-:W-:Y:S01]  /*5420*/  FMUL.FTZ R159, R161, UR10 ;  /* 0x0000000aa19f7c20 */ /* 0x000fe20008410000 */
[----:B------:R-:W-:-:S02]  /*5430*/  IMAD.MOV.U32 R175, RZ, RZ, -0x2 ;  /* 0xfffffffeffaf7424 */ /* 0x000fc400078e00ff */
[----:B------:R-:W-:Y:S01]  /*5440*/  FMUL.FTZ R154, R156, UR10 ;  /* 0x0000000a9c9a7c20 */ /* 0x000fe20008410000 */
[----:B------:R-:W-:Y:S01]  /*5450*/  FMUL.FTZ R161, R165, UR10 ;  /* 0x0000000aa5a17c20 */ /* 0x000fe20008410000 */
[----:B------:R-:W-:Y:S01]  /*5460*/  FMUL.FTZ R156, R158, UR10 ;  /* 0x0000000a9e9c7c20 */ /* 0x000fe20008410000 */
[----:B------:R-:W-:Y:S01]  /*5470*/  FMUL.FTZ R165, R168, UR10 ;  /* 0x0000000aa8a57c20 */ /* 0x000fe20008410000 */
[----:B------:R-:W-:Y:S01]  /*5480*/  FMUL.FTZ R158, R160, UR10 ;  /* 0x0000000aa09e7c20 */ /* 0x000fe20008410000 */
[----:B------:R-:W-:Y:S01]  /*5490*/  FMUL.FTZ R168, R173, UR10 ;  /* 0x0000000aada87c20 */ /* 0x000fe20008410000 */
[----:B------:R-:W2:Y:S01]  /*54a0*/  MUFU.TANH R152, R152 ;  /* 0x0000009800987308 */ /* 0x000ea20000002400 */
[----:B------:R-:W-:Y:S02]  /*54b0*/  IMAD.U32 R173, RZ, RZ, UR11 ;  /* 0x0000000bffad7e24 */ /* 0x000fe4000f8e00ff */
[----:B------:R-:W-:Y:S01]  /*54c0*/  FMUL.FTZ R160, R164, UR10 ;  /* 0x0000000aa4a07c20 */ /* 0x000fe20008410000 */
[----:B------:R-:W-:Y:S01]  /*54d0*/  IMAD R162, R202, R175, UR6 ;  /* 0x00000006caa27e24 */ /* 0x000fe2000f8e02af */
[----:B------:R-:W-:Y:S01]  /*54e0*/  ULDC UR6, c[0x0][0x288] ;  /* 0x0000a20000067ab9 */ /* 0x000fe20000000800 */
[----:B------:R-:W-:Y:S01]  /*54f0*/  FMUL.FTZ R223, R163, UR10 ;  /* 0x0000000aa3df7c20 */ /* 0x000fe20008410000 */
[----:B------:R-:W-:Y:S01]  /*5500*/  FMUL.FTZ R163, R176, UR10 ;  /* 0x0000000ab0a37c20 */ /* 0x000fe20008410000 */
[----:B------:R-:W-:Y:S01]  /*5510*/  IMAD R162, R173, UR57, R162 ;  /* 0x00000039ada27c24 */ /* 0x000fe2000f8e02a2 */
[----:B------:R-:W3:Y:S01]  /*5520*/  MUFU.TANH R206, R206 ;  /* 0x000000ce00ce7308 */ /* 0x000ee20000002400 */
[----:B------:R-:W-:Y:S01]  /*5530*/  FMUL.FTZ R177, R177, UR10 ;  /* 0x0000000ab1b17c20 */ /* 0x000fe20008410000 */
[----:B------:R-:W-:Y:S01]  /*5540*/  FMUL.FTZ R217, R167, UR10 ;  /* 0x0000000aa7d97c20 */ /* 0x000fe20008410000 */
[----:B------:R-:W-:Y:S01]  /*5550*/  FMUL.FTZ R209, R174, UR10 ;  /* 0x0000000aaed17c20 */ /* 0x000fe20008410000 */
[--C-:B0-----:R-:W-:Y:S01]  /*5560*/  IADD3 R153, R169, -UR6, R162.reuse ;  /* 0x80000006a9997c10 */ /* 0x101fe2000fffe0a2 */
[----:B------:R-:W-:Y:S01]  /*5570*/  FMUL.FTZ R167, R172, UR10 ;  /* 0x0000000aaca77c20 */ /* 0x000fe20008410000 */
[----:B------:R-:W-:Y:S01]  /*5580*/  FMUL.FTZ R180, R180, UR10 ;  /* 0x0000000ab4b47c20 */ /* 0x000fe20008410000 */
[----:B------:R-:W-:Y:S01]  /*5590*/  FMUL.FTZ R181, R181, UR10 ;  /* 0x0000000ab5b57c20 */ /* 0x000fe20008410000 */
[----:B------:R-:W0:Y:S01]  /*55a0*/  MUFU.TANH R154, R154 ;  /* 0x0000009a009a7308 */ /* 0x000e220000002400 */
[----:B------:R-:W-:Y:S01]  /*55b0*/  ISETP.GT.AND P6, PT, R153, RZ, PT ;  /* 0x000000ff9900720c */ /* 0x000fe20003fc4270 */
[----:B------:R-:W-:Y:S01]  /*55c0*/  FMUL.FTZ R185, R185, UR10 ;  /* 0x0000000ab9b97c20 */ /* 0x000fe20008410000 */
[----:B------:R-:W-:Y:S01]  /*55d0*/  ISETP.GT.AND P5, PT, R153, 0x1, PT ;  /* 0x000000019900780c */ /* 0x000fe20003fa4270 */
[----:B------:R-:W-:Y:S01]  /*55e0*/  FMUL.FTZ R155, R155, UR10 ;  /* 0x0000000a9b9b7c20 */ /* 0x000fe20008410000 */
[----:B--2---:R-:W-:Y:S01]  /*55f0*/  FSEL R174, R152, -INF , P6 ;  /* 0xff80000098ae7808 */ /* 0x004fe20003000000 */
[----:B------:R-:W-:Y:S01]  /*5600*/  FMUL.FTZ R188, R188, UR10 ;  /* 0x0000000abcbc7c20 */ /* 0x000fe20008410000 */
[----:B-1----:R-:W-:Y:S01]  /*5610*/  IADD3 R169, R171, -UR6, R162 ;  /* 0x80000006aba97c10 */ /* 0x002fe2000fffe0a2 */
[----:B------:R-:W-:Y:S01]  /*5620*/  MUFU.TANH R158, R158 ;  /* 0x0000009e009e7308 */ /* 0x000fe20000002400 */
[C---:B------:R-:W-:Y:S01]  /*5630*/  ISETP.GT.AND P3, PT, R153.reuse, 0x8, PT ;  /* 0x000000089900780c */ /* 0x040fe20003f64270 */
[----:B------:R-:W-:Y:S01]  /*5640*/  FMUL.FTZ R162, R184, UR10 ;  /* 0x0000000ab8a27c20 */ /* 0x000fe20008410000 */
[C---:B------:R-:W-:Y:S01]  /*5650*/  ISETP.GT.AND P6, PT, R153.reuse, 0x10, PT ;  /* 0x000000109900780c */ /* 0x040fe20003fc4270 */
[----:B------:R-:W-:Y:S01]  /*5660*/  FMUL.FTZ R170, R170, UR10 ;  /* 0x0000000aaaaa7c20 */ /* 0x000fe20008410000 */
[C---:B------:R-:W-:Y:S01]  /*5670*/  ISETP.GT.AND P4, PT, R153.reuse, 0x9, PT ;  /* 0x000000099900780c */ /* 0x040fe20003f84270 */
[----:B------:R-:W-:Y:S01]  /*5680*/  FMUL.FTZ R175, R178, UR10 ;  /* 0x0000000ab2af7c20 */ /* 0x000fe20008410000 */
[----:B---3--:R-:W-:Y:S01]  /*5690*/  FSEL R176, R206, -INF , P5 ;  /* 0xff800000ceb07808 */ /* 0x008fe20002800000 */
[----:B------:R-:W1:Y:S01]  /*56a0*/  MUFU.TANH R208, R208 ;  /* 0x000000d000d07308 */ /* 0x000e620000002400 */
[----:B------:R-:W-:Y:S01]  /*56b0*/  ISETP.GT.AND P5, PT, R153, 0x11, PT ;  /* 0x000000119900780c */ /* 0x000fe20003fa4270 */
[----:B------:R-:W-:Y:S01]  /*56c0*/  FMUL.FTZ R178, R179, UR10 ;  /* 0x0000000ab3b27c20 */ /* 0x000fe20008410000 */
[----:B0-----:R-:W-:Y:S01]  /*56d0*/  FSEL R152, R154, -INF , P3 ;  /* 0xff8000009a987808 */ /* 0x001fe20001800000 */
[----:B------:R-:W-:Y:S01]  /*56e0*/  FMUL.FTZ R211, R183, UR10 ;  /* 0x0000000ab7d37c20 */ /* 0x000fe20008410000 */
[----:B------:R-:W-:Y:S01]  /*56f0*/  ISETP.GT.AND P3, PT, R153, 0x18, PT ;  /* 0x000000189900780c */ /* 0x000fe20003f64270 */
[----:B------:R-:W-:Y:S01]  /*5700*/  FMUL.FTZ R187, R187, UR10 ;  /* 0x0000000abbbb7c20 */ /* 0x000fe20008410000 */
[----:B------:R-:W-:Y:S01]  /*5710*/  FMUL.FTZ R190, R190, UR10 ;  /* 0x0000000abebe7c20 */ /* 0x000fe20008410000 */
[----:B------:R-:W-:Y:S01]  /*5720*/  MUFU.TANH R159, R159 ;  /* 0x0000009f009f7308 */ /* 0x000fe20000002400 */
[----:B------:R-:W-:Y:S01]  /*5730*/  FMUL.FTZ R213, R191, UR10 ;  /* 0x0000000abfd57c20 */ /* 0x000fe20008410000 */
[----:B------:R-:W-:Y:S01]  /*5740*/  FMUL.FTZ R198, R198, UR10 ;  /* 0x0000000ac6c67c20 */ /* 0x000fe20008410000 */
[----:B------:R-:W-:Y:S01]  /*5750*/  FMUL.FTZ R195, R195, UR10 ;  /* 0x0000000ac3c37c20 */ /* 0x000fe20008410000 */
[----:B------:R-:W-:Y:S01]  /*5760*/  FMUL.FTZ R197, R197, UR10 ;  /* 0x0000000ac5c57c20 */ /* 0x000fe20008410000 */
[----:B------:R-:W-:-:S03]  /*5770*/  UIADD3 UR7, UR7, -0x1, URZ ;  /* 0xffffffff07077890 */ /* 0x000fc6000fffe03f */
[----:B------:R-:W0:Y:S01]  /*5780*/  MUFU.TANH R161, R161 ;  /* 0x000000a100a17308 */ /* 0x000e220000002400 */
[----:B-1----:R-:W-:Y:S01]  /*5790*/  FSEL R154, R208, -INF , P4 ;  /* 0xff800000d09a7808 */ /* 0x002fe20002000000 */
[----:B------:R-:W-:Y:S01]  /*57a0*/  FMUL.FTZ R208, R189, UR10 ;  /* 0x0000000abdd07c20 */ /* 0x000fe20008410000 */
[----:B------:R-:W-:-:S05]  /*57b0*/  ISETP.GT.AND P4, PT, R153, 0x19, PT ;  /* 0x000000199900780c */ /* 0x000fca0003f84270 */
[----:B------:R-:W-:Y:S08]  /*57c0*/  MUFU.TANH R165, R165 ;  /* 0x000000a500a57308 */ /* 0x000ff00000002400 */
[----:B------:R-:W-:Y:S01]  /*57d0*/  MUFU.TANH R166, R166 ;  /* 0x000000a600a67308 */ /* 0x000fe20000002400 */
[----:B0-----:R-:W-:Y:S02]  /*57e0*/  FSEL R184, R161, -INF , P4 ;  /* 0xff800000a1b87808 */ /* 0x001fe40002000000 */
[----:B------:R-:W-:-:S05]  /*57f0*/  ISETP.GT.AND P4, PT, R153, 0x29, PT ;  /* 0x000000299900780c */ /* 0x000fca0003f84270 */
[----:B------:R-:W-:Y:S08]  /*5800*/  MUFU.TANH R160, R160 ;  /* 0x000000a000a07308 */ /* 0x000ff00000002400 */
[----:B------:R-:W0:Y:S08]  /*5810*/  MUFU.TANH R168, R168 ;  /* 0x000000a800a87308 */ /* 0x000e300000002400 */
[----:B------:R-:W1:Y:S08]  /*5820*/  MUFU.TANH R163, R163 ;  /* 0x000000a300a37308 */ /* 0x000e700000002400 */
[----:B------:R2:W3:Y:S01]  /*5830*/  MUFU.TANH R164, R177 ;  /* 0x000000b100a47308 */ /* 0x0004e20000002400 */
[----:B0-----:R-:W-:-:S02]  /*5840*/  FSEL R168, R168, -INF , P4 ;  /* 0xff800000a8a87808 */ /* 0x001fc40002000000 */
[----:B------:R-:W-:-:S05]  /*5850*/  ISETP.GT.AND P4, PT, R153, 0x39, PT ;  /* 0x000000399900780c */ /* 0x000fca0003f84270 */
[----:B------:R0:W-:Y:S01]  /*5860*/  MUFU.TANH R171, R180 ;  /* 0x000000b400ab7308 */ /* 0x0001e20000002400 */
[----:B--2---:R-:W-:Y:S02]  /*5870*/  FSEL R177, R159, -INF , P5 ;  /* 0xff8000009fb17808 */ /* 0x004fe40002800000 */
[----:B------:R-:W-:-:S04]  /*5880*/  ISETP.GT.AND P5, PT, R153, 0x21, PT ;  /* 0x000000219900780c */ /* 0x000fc80003fa4270 */
[----:B------:R-:W-:Y:S01]  /*5890*/  FSEL R166, R166, -INF , P5 ;  /* 0xff800000a6a67808 */ /* 0x000fe20002800000 */
[----:B------:R2:W4:Y:S01]  /*58a0*/  MUFU.TANH R172, R181 ;  /* 0x000000b500ac7308 */ /* 0x0005220000002400 */
[----:B0-----:R-:W-:Y:S02]  /*58b0*/  FSEL R180, R158, -INF , P6 ;  /* 0xff8000009eb47808 */ /* 0x001fe40003000000 */
[C---:B------:R-:W-:Y:S02]  /*58c0*/  ISETP.GT.AND P6, PT, R153.reuse, 0x20, PT ;  /* 0x000000209900780c */ /* 0x040fe40003fc4270 */
[----:B------:R-:W-:Y:S02]  /*58d0*/  ISETP.GT.AND P5, PT, R153, 0x31, PT ;  /* 0x000000319900780c */ /* 0x000fe40003fa4270 */
[----:B------:R-:W-:Y:S01]  /*58e0*/  FSEL R165, R165, -INF , P6 ;  /* 0xff800000a5a57808 */ /* 0x000fe20003000000 */
[----:B------:R-:W0:Y:S01]  /*58f0*/  MUFU.TANH R167, R167 ;  /* 0x000000a700a77308 */ /* 0x000e220000002400 */
[----:B------:R-:W-:-:S02]  /*5900*/  ISETP.GT.AND P6, PT, R153, 0x30, PT ;  /* 0x000000309900780c */ /* 0x000fc40003fc4270 */
[----:B--2---:R-:W-:Y:S02]  /*5910*/  FSEL R181, R160, -INF , P3 ;  /* 0xff800000a0b57808 */ /* 0x004fe40001800000 */
[----:B-1----:R-:W-:Y:S02]  /*5920*/  FSEL R163, R163, -INF , P6 ;  /* 0xff800000a3a37808 */ /* 0x002fe40003000000 */
[C---:B------:R-:W-:Y:S01]  /*5930*/  ISETP.GT.AND P3, PT, R153.reuse, 0x28, PT ;  /* 0x000000289900780c */ /* 0x040fe20003f64270 */
[----:B------:R-:W1:Y:S01]  /*5940*/  MUFU.TANH R158, R162 ;  /* 0x000000a2009e7308 */ /* 0x000e620000002400 */
[C---:B------:R-:W-:Y:S02]  /*5950*/  ISETP.GT.AND P6, PT, R153.reuse, 0x40, PT ;  /* 0x000000409900780c */ /* 0x040fe40003fc4270 */
[----:B---3--:R-:W-:Y:S02]  /*5960*/  FSEL R161, R164, -INF , P5 ;  /* 0xff800000a4a17808 */ /* 0x008fe40002800000 */
[----:B------:R-:W-:-:S02]  /*5970*/  ISETP.GT.AND P5, PT, R153, 0x41, PT ;  /* 0x000000419900780c */ /* 0x000fc40003fa4270 */
[----:B----4-:R-:W-:Y:S01]  /*5980*/  FSEL R164, R172, -INF , P4 ;  /* 0xff800000aca47808 */ /* 0x010fe20002000000 */
[----:B------:R-:W2:Y:S01]  /*5990*/  MUFU.TANH R185, R185 ;  /* 0x000000b900b97308 */ /* 0x000ea20000002400 */
[----:B------:R-:W-:Y:S01]  /*59a0*/  ISETP.GT.AND P4, PT, R169, RZ, PT ;  /* 0x000000ffa900720c */ /* 0x000fe20003f84270 */
[----:B------:R-:W-:Y:S01]  /*59b0*/  FMUL.FTZ R172, R182, UR10 ;  /* 0x0000000ab6ac7c20 */ /* 0x000fe20008410000 */
[----:B0-----:R-:W-:Y:S02]  /*59c0*/  FSEL R167, R167, -INF , P3 ;  /* 0xff800000a7a77808 */ /* 0x001fe40001800000 */
[----:B------:R-:W-:-:S03]  /*59d0*/  ISETP.GT.AND P3, PT, R153, 0x38, PT ;  /* 0x000000389900780c */ /* 0x000fc60003f64270 */
[----:B------:R-:W0:Y:S01]  /*59e0*/  MUFU.TANH R203, R203 ;  /* 0x000000cb00cb7308 */ /* 0x000e220000002400 */
[----:B-1----:R-:W-:Y:S02]  /*59f0*/  FSEL R159, R158, -INF , P6 ;  /* 0xff8000009e9f7808 */ /* 0x002fe40003000000 */
[----:B------:R-:W-:Y:S02]  /*5a00*/  ISETP.GT.AND P6, PT, R169, 0x1, PT ;  /* 0x00000001a900780c */ /* 0x000fe40003fc4270 */
[----:B------:R-:W-:Y:S02]  /*5a10*/  FSEL R162, R171, -INF , P3 ;  /* 0xff800000aba27808 */ /* 0x000fe40001800000 */
[----:B------:R-:W-:Y:S01]  /*5a20*/  ISETP.GT.AND P3, PT, R153, 0x48, PT ;  /* 0x000000489900780c */ /* 0x000fe20003f64270 */
        /* <DEDUP_REMOVED lines=9> */
[----:B------:R-:W-:Y:S02]  /*5ac0*/  FMNMX.FTZ R156, R203, R204, !PT ;  /* 0x000000cccb9c7209 */ /* 0x000fe40007810000 */
[----:B------:R-:W-:-:S03]  /*5ad0*/  ISETP.GT.AND P5, PT, R169, 0x18, PT ;  /* 0x00000018a900780c */ /* 0x000fc60003fa4270 */
[----:B------:R-:W1:Y:S01]  /*5ae0*/  MUFU.TANH R157, R157 ;  /* 0x0000009d009d7308 */ /* 0x000e620000002400 */
[----:B--2---:R-:W-:Y:S02]  /*5af0*/  FSEL R155, R155, -INF , P6 ;  /* 0xff8000009b9b7808 */ /* 0x004fe40003000000 */
[----:B------:R-:W-:Y:S02]  /*5b00*/  ISETP.GT.AND P6, PT, R169, 0x11, PT ;  /* 0x00000011a900780c */ /* 0x000fe40003fc4270 */
[----:B------:R-:W-:-:S03]  /*5b10*/  FMNMX.FTZ R156, R155, R156, !PT ;  /* 0x0000009c9b9c7209 */ /* 0x000fc60007810000 */
[----:B------:R-:W2:Y:S01]  /*5b20*/  MUFU.TANH R219, R219 ;  /* 0x000000db00db7308 */ /* 0x000ea20000002400 */
[----:B0-----:R-:W-:Y:S02]  /*5b30*/  FSEL R160, R160, -INF , P3 ;  /* 0xff800000a0a07808 */ /* 0x001fe40001800000 */
[----:B------:R-:W-:Y:S02]  /*5b40*/  ISETP.GT.AND P3, PT, R169, 0x9, PT ;  /* 0x00000009a900780c */ /* 0x000fe40003f64270 */
[----:B------:R-:W-:-:S03]  /*5b50*/  FMNMX.FTZ R156, R173, R156, !PT ;  /* 0x0000009cad9c7209 */ /* 0x000fc60007810000 */
[----:B------:R-:W0:Y:S01]  /*5b60*/  MUFU.TANH R223, R223 ;  /* 0x000000df00df7308 */ /* 0x000e220000002400 */
[----:B-1----:R-:W-:Y:S02]  /*5b70*/  FSEL R171, R157, -INF , P3 ;  /* 0xff8000009dab7808 */ /* 0x002fe40001800000 */
[----:B------:R-:W-:Y:S02]  /*5b80*/  FMNMX.FTZ R157, R174, R205, !PT ;  /* 0x000000cdae9d7209 */ /* 0x000fe40007810000 */
[----:B------:R-:W-:Y:S02]  /*5b90*/  FMNMX.FTZ R156, R171, R156, !PT ;  /* 0x0000009cab9c7209 */ /* 0x000fe40007810000 */
[----:B------:R-:W-:Y:S01]  /*5ba0*/  ISETP.GT.AND P3, PT, R169, 0x19, PT ;  /* 0x00000019a900780c */ /* 0x000fe20003f64270 */
[----:B------:R-:W1:Y:S01]  /*5bb0*/  MUFU.TANH R221, R221 ;  /* 0x000000dd00dd7308 */ /* 0x000e620000002400 */
[----:B--2---:R-:W-:Y:S02]  /*5bc0*/  FSEL R219, R219, -INF , P4 ;  /* 0xff800000dbdb7808 */ /* 0x004fe40002000000 */
[----:B------:R-:W-:-:S02]  /*5bd0*/  ISETP.GT.AND P4, PT, R169, 0x20, PT ;  /* 0x00000020a900780c */ /* 0x000fc40003f84270 */
[----:B------:R-:W-:Y:S02]  /*5be0*/  FMNMX.FTZ R156, R219, R156, !PT ;  /* 0x0000009cdb9c7209 */ /* 0x000fe40007810000 */
[----:B------:R-:W-:Y:S01]  /*5bf0*/  FMNMX.FTZ R157, R176, R157, !PT ;  /* 0x0000009db09d7209 */ /* 0x000fe20007810000 */
[----:B------:R-:W2:Y:S01]  /*5c00*/  MUFU.TANH R170, R170 ;  /* 0x000000aa00aa7308 */ /* 0x000ea20000002400 */
[----:B0-----:R-:W-:Y:S02]  /*5c10*/  FSEL R223, R223, -INF , P6 ;  /* 0xff800000dfdf7808 */ /* 0x001fe40003000000 */
[----:B------:R-:W-:Y:S02]  /*5c20*/  FMNMX.FTZ R157, R152, R157, !PT ;  /* 0x0000009d989d7209 */ /* 0x000fe40007810000 */
[----:B------:R-:W-:Y:S02]  /*5c30*/  FMNMX.FTZ R156, R223, R156, !PT ;  /* 0x0000009cdf9c7209 */ /* 0x000fe40007810000 */
[----:B------:R-:W-:Y:S01]  /*5c40*/  ISETP.GT.AND P6, PT, R169, 0x21, PT ;  /* 0x00000021a900780c */ /* 0x000fe20003fc4270 */
[----:B------:R-:W0:Y:S01]  /*5c50*/  MUFU.TANH R217, R217 ;  /* 0x000000d900d97308 */ /* 0x000e220000002400 */
[----:B-1----:R-:W-:-:S02]  /*5c60*/  FSEL R221, R221, -INF , P5 ;  /* 0xff800000dddd7808 */ /* 0x002fc40002800000 */
[----:B------:R-:W-:-:S05]  /*5c70*/  ISETP.GT.AND P5, PT, R169, 0x28, PT ;  /* 0x00000028a900780c */ /* 0x000fca0003fa4270 */
[----:B------:R-:W1:Y:S01]  /*5c80*/  MUFU.TANH R209, R209 ;  /* 0x000000d100d17308 */ /* 0x000e620000002400 */
[----:B--2---:R-:W-:Y:S02]  /*5c90*/  FSEL R188, R170, -INF , P4 ;  /* 0xff800000aabc7808 */ /* 0x004fe40002000000 */
[----:B------:R-:W-:Y:S02]  /*5ca0*/  ISETP.GT.AND P4, PT, R169, 0x30, PT ;  /* 0x00000030a900780c */ /* 0x000fe40003f84270 */
[----:B------:R-:W-:Y:S01]  /*5cb0*/  FMNMX.FTZ R170, R221, R156, !PT ;  /* 0x0000009cddaa7209 */ /* 0x000fe20007810000 */
[----:B------:R-:W-:Y:S02]  /*5cc0*/  FMUL.FTZ R156, R192, UR10 ;  /* 0x0000000ac09c7c20 */ /* 0x000fe40008410000 */
[----:B------:R-:W2:Y:S01]  /*5cd0*/  MUFU.TANH R175, R175 ;  /* 0x000000af00af7308 */ /* 0x000ea20000002400 */
[----:B0-----:R-:W-:Y:S02]  /*5ce0*/  FSEL R217, R217, -INF , P3 ;  /* 0xff800000d9d97808 */ /* 0x001fe40001800000 */
[----:B------:R-:W-:-:S02]  /*5cf0*/  ISETP.GT.AND P3, PT, R169, 0x29, PT ;  /* 0x00000029a900780c */ /* 0x000fc40003f64270 */
[----:B------:R-:W-:-:S03]  /*5d00*/  FMNMX.FTZ R179, R217, R170, !PT ;  /* 0x000000aad9b37209 */ /* 0x000fc60007810000 */
[----:B------:R-:W0:Y:S01]  /*5d10*/  MUFU.TANH R172, R172 ;  /* 0x000000ac00ac7308 */ /* 0x000e220000002400 */
[----:B-1----:R-:W-:Y:S02]  /*5d20*/  FSEL R209, R209, -INF , P5 ;  /* 0xff800000d1d17808 */ /* 0x002fe40002800000 */
[----:B------:R-:W-:-:S05]  /*5d30*/  ISETP.GT.AND P5, PT, R169, 0x38, PT ;  /* 0x00000038a900780c */ /* 0x000fca0003fa4270 */
[----:B------:R-:W1:Y:S01]  /*5d40*/  MUFU.TANH R207, R207 ;  /* 0x000000cf00cf7308 */ /* 0x000e620000002400 */
[----:B--2---:R-:W-:Y:S02]  /*5d50*/  FSEL R183, R175, -INF , P4 ;  /* 0xff800000afb77808 */ /* 0x004fe40002000000 */
[----:B------:R-:W-:Y:S01]  /*5d60*/  FMNMX.FTZ R175, R154, R157, !PT ;  /* 0x0000009d9aaf7209 */ /* 0x000fe20007810000 */
[----:B------:R-:W-:Y:S01]  /*5d70*/  FMUL.FTZ R157, R194, UR10 ;  /* 0x0000000ac29d7c20 */ /* 0x000fe20008410000 */
[----:B------:R-:W-:Y:S02]  /*5d80*/  ISETP.GT.AND P4, PT, R169, 0x40, PT ;  /* 0x00000040a900780c */ /* 0x000fe40003f84270 */
[----:B------:R-:W-:Y:S01]  /*5d90*/  FMNMX.FTZ R170, R180, R175, !PT ;  /* 0x000000afb4aa7209 */ /* 0x000fe20007810000 */
[----:B------:R-:W2:Y:S01]  /*5da0*/  MUFU.TANH R215, R215 ;  /* 0x000000d700d77308 */ /* 0x000ea20000002400 */
[----:B0-----:R-:W-:Y:S02]  /*5db0*/  FSEL R189, R172, -INF , P5 ;  /* 0xff800000acbd7808 */ /* 0x001fe40002800000 */
[----:B------:R-:W-:-:S02]  /*5dc0*/  FMNMX.FTZ R172, R188, R179, !PT ;  /* 0x000000b3bcac7209 */ /* 0x000fc40007810000 */
[----:B------:R-:W-:Y:S02]  /*5dd0*/  FMNMX.FTZ R170, R177, R170, !PT ;  /* 0x000000aab1aa7209 */ /* 0x000fe40007810000 */
[----:B------:R-:W-:Y:S01]  /*5de0*/  ISETP.GT.AND P5, PT, R169, 0x48, PT ;  /* 0x00000048a900780c */ /* 0x000fe20003fa4270 */
[----:B------:R-:W0:Y:S01]  /*5df0*/  MUFU.TANH R178, R178 ;  /* 0x000000b200b27308 */ /* 0x000e220000002400 */
[----:B-1----:R-:W-:Y:S02]  /*5e00*/  FSEL R207, R207, -INF , P6 ;  /* 0xff800000cfcf7808 */ /* 0x002fe40003000000 */
[----:B------:R-:W-:Y:S02]  /*5e10*/  FMNMX.FTZ R175, R181, R170, !PT ;  /* 0x000000aab5af7209 */ /* 0x000fe40007810000 */
[----:B------:R-:W-:Y:S02]  /*5e20*/  FMNMX.FTZ R172, R207, R172, !PT ;  /* 0x000000accfac7209 */ /* 0x000fe40007810000 */
[----:B------:R-:W-:Y:S01]  /*5e30*/  ISETP.GT.AND P6, PT, R169, 0x31, PT ;  /* 0x00000031a900780c */ /* 0x000fe20003fc4270 */
[----:B------:R-:W1:Y:S01]  /*5e40*/  MUFU.TANH R211, R211 ;  /* 0x000000d300d37308 */ /* 0x000e620000002400 */
[----:B--2---:R-:W-:-:S02]  /*5e50*/  FSEL R215, R215, -INF , P3 ;  /* 0xff800000d7d77808 */ /* 0x004fc40001800000 */
[----:B------:R-:W-:Y:S02]  /*5e60*/  FMNMX.FTZ R172, R209, R172, !PT ;  /* 0x000000acd1ac7209 */ /* 0x000fe40007810000 */
[----:B------:R-:W-:Y:S02]  /*5e70*/  FMNMX.FTZ R170, R184, R175, !PT ;  /* 0x000000afb8aa7209 */ /* 0x000fe40007810000 */
[----:B------:R-:W-:Y:S01]  /*5e80*/  FMNMX.FTZ R172, R215, R172, !PT ;  /* 0x000000acd7ac7209 */ /* 0x000fe20007810000 */
[----:B------:R-:W2:Y:S01]  /*5e90*/  MUFU.TANH R185, R185 ;  /* 0x000000b900b97308 */ /* 0x000ea20000002400 */
[----:B0-----:R-:W-:Y:S02]  /*5ea0*/  FSEL R186, R178, -INF , P6 ;  /* 0xff800000b2ba7808 */ /* 0x001fe40003000000 */
[----:B------:R-:W-:Y:S02]  /*5eb0*/  FMNMX.FTZ R179, R183, R172, !PT ;  /* 0x000000acb7b37209 */ /* 0x000fe40007810000 */
[----:B------:R-:W-:-:S02]  /*5ec0*/  FMNMX.FTZ R175, R165, R170, !PT ;  /* 0x000000aaa5af7209 */ /* 0x000fc40007810000 */
[----:B------:R-:W-:Y:S01]  /*5ed0*/  ISETP.GT.AND P3, PT, R169, 0x39, PT ;  /* 0x00000039a900780c */ /* 0x000fe20003f64270 */
[----:B------:R-:W0:Y:S01]  /*5ee0*/  MUFU.TANH R187, R187 ;  /* 0x000000bb00bb7308 */ /* 0x000e220000002400 */
[----:B------:R-:W-:Y:S02]  /*5ef0*/  FMNMX.FTZ R172, R186, R179, !PT ;  /* 0x000000b3baac7209 */ /* 0x000fe40007810000 */
[----:B------:R-:W-:Y:S02]  /*5f00*/  FMNMX.FTZ R170, R166, R175, !PT ;  /* 0x000000afa6aa7209 */ /* 0x000fe40007810000 */
[----:B-1----:R-:W-:Y:S02]  /*5f10*/  FSEL R211, R211, -INF , P3 ;  /* 0xff800000d3d37808 */ /* 0x002fe40001800000 */
[----:B------:R-:W-:Y:S01]  /*5f20*/  FMNMX.FTZ R178, R189, R172, !PT ;  /* 0x000000acbdb27209 */ /* 0x000fe20007810000 */
[----:B------:R-:W1:Y:S01]  /*5f30*/  MUFU.TANH R190, R190 ;  /* 0x000000be00be7308 */ /* 0x000e620000002400 */
[----:B------:R-:W-:Y:S01]  /*5f40*/  FMNMX.FTZ R175, R167, R170, !PT ;  /* 0x000000aaa7af7209 */ /* 0x000fe20007810000 */
[----:B------:R-:W-:Y:S01]  /*5f50*/  FMUL.FTZ R172, R199, UR10 ;  /* 0x0000000ac7ac7c20 */ /* 0x000fe20008410000 */
[----:B--2---:R-:W-:-:S02]  /*5f60*/  FSEL R185, R185, -INF , P4 ;  /* 0xff800000b9b97808 */ /* 0x004fc40002000000 */
[----:B------:R-:W-:Y:S02]  /*5f70*/  FMNMX.FTZ R178, R211, R178, !PT ;  /* 0x000000b2d3b27209 */ /* 0x000fe40007810000 */
[----:B------:R-:W-:Y:S01]  /*5f80*/  FMNMX.FTZ R170, R168, R175, !PT ;  /* 0x000000afa8aa7209 */ /* 0x000fe20007810000 */
[----:B------:R-:W2:Y:S01]  /*5f90*/  MUFU.TANH R213, R213 ;  /* 0x000000d500d57308 */ /* 0x000ea20000002400 */
[----:B------:R-:W-:Y:S02]  /*5fa0*/  FMNMX.FTZ R182, R185, R178, !PT ;  /* 0x000000b2b9b67209 */ /* 0x000fe40007810000 */
[----:B------:R-:W-:Y:S01]  /*5fb0*/  FMNMX.FTZ R178, R163, R170, !PT ;  /* 0x000000aaa3b27209 */ /* 0x000fe20007810000 */
[----:B------:R-:W-:Y:S01]  /*5fc0*/  FMUL.FTZ R170, R196, UR10 ;  /* 0x0000000ac4aa7c20 */ /* 0x000fe20008410000 */
[----:B------:R-:W-:Y:S02]  /*5fd0*/  ISETP.GT.AND P6, PT, R169, 0x41, PT ;  /* 0x00000041a900780c */ /* 0x000fe40003fc4270 */
[----:B------:R-:W-:Y:S01]  /*5fe0*/  FMNMX.FTZ R175, R161, R178, !PT ;  /* 0x000000b2a1af7209 */ /* 0x000fe20007810000 */
[----:B------:R-:W3:Y:S01]  /*5ff0*/  MUFU.TANH R157, R157 ;  /* 0x0000009d009d7308 */ /* 0x000ee20000002400 */
[----:B------:R-:W-:-:S02]  /*6000*/  ISETP.GT.AND P3, PT, R169, 0x49, PT ;  /* 0x00000049a900780c */ /* 0x000fc40003f64270 */
[----:B------:R-:W-:Y:S02]  /*6010*/  FMNMX.FTZ R175, R162, R175, !PT ;  /* 0x000000afa2af7209 */ /* 0x000fe40007810000 */
[----:B0-----:R-:W-:Y:S02]  /*6020*/  FSEL R187, R187, -INF , P6 ;  /* 0xff800000bbbb7808 */ /* 0x001fe40003000000 */
[----:B-1----:R-:W-:Y:S01]  /*6030*/  FSEL R190, R190, -INF , P5 ;  /* 0xff800000bebe7808 */ /* 0x002fe20002800000 */
[----:B------:R-:W0:Y:S01]  /*6040*/  MUFU.TANH R198, R198 ;  /* 0x000000c600c67308 */ /* 0x000e220000002400 */
[----:B--2---:R-:W-:Y:S02]  /*6050*/  FSEL R213, R213, -INF , P3 ;  /* 0xff800000d5d57808 */ /* 0x004fe40001800000 */
[C---:B------:R-:W-:Y:S02]  /*6060*/  ISETP.GT.AND P4, PT, R169.reuse, 0x50, PT ;  /* 0x00000050a900780c */ /* 0x040fe40003f84270 */
[----:B------:R-:W-:-:S02]  /*6070*/  ISETP.GT.AND P6, PT, R169, 0x51, PT ;  /* 0x00000051a900780c */ /* 0x000fc40003fc4270 */
[C---:B------:R-:W-:Y:S01]  /*6080*/  ISETP.GT.AND P5, PT, R169.reuse, 0x58, PT ;  /* 0x00000058a900780c */ /* 0x040fe20003fa4270 */
[----:B------:R-:W1:Y:S01]  /*6090*/  MUFU.TANH R208, R208 ;  /* 0x000000d000d07308 */ /* 0x000e620000002400 */
[----:B------:R-:W-:Y:S01]  /*60a0*/  ISETP.GT.AND P3, PT, R169, 0x59, PT ;  /* 0x00000059a900780c */ /* 0x000fe20003f64270 */
[----:B------:R-:W-:Y:S01]  /*60b0*/  FMUL.FTZ R169, R193, UR10 ;  /* 0x0000000ac1a97c20 */ /* 0x000fe20008410000 */
[----:B---3--:R-:W-:Y:S01]  /*60c0*/  FSEL R199, R157, -INF , P4 ;  /* 0xff8000009dc77808 */ /* 0x008fe20002000000 */
[----:B------:R-:W-:Y:S01]  /*60d0*/  ULDC UR10, c[0x0][0xa80] ;  /* 0x0002a000000a7ab9 */ /* 0x000fe20000000800 */
[----:B------:R-:W-:Y:S02]  /*60e0*/  FMNMX.FTZ R179, R187, R182, !PT ;  /* 0x000000b6bbb37209 */ /* 0x000fe40007810000 */
[----:B------:R-:W-:Y:S01]  /*60f0*/  ISETP.GT.AND P4, PT, R153, 0x49, PT ;  /* 0x000000499900780c */ /* 0x000fe20003f84270 */
[----:B------:R-:W2:Y:S01]  /*6100*/  MUFU.TANH R191, R195 ;  /* 0x000000c300bf7308 */ /* 0x000ea20000002400 */
[----:B0-----:R-:W-:-:S02]  /*6110*/  FSEL R193, R198, -INF , P5 ;  /* 0xff800000c6c17808 */ /* 0x001fc40002800000 */
[----:B------:R-:W-:Y:S02]  /*6120*/  FMNMX.FTZ R178, R190, R179, !PT ;  /* 0x000000b3beb27209 */ /* 0x000fe40007810000 */
[----:B------:R-:W-:Y:S02]  /*6130*/  ISETP.GT.AND P5, PT, R153, 0x50, PT ;  /* 0x000000509900780c */ /* 0x000fe40003fa4270 */
[----:B------:R-:W-:Y:S01]  /*6140*/  FMNMX.FTZ R178, R213, R178, !PT ;  /* 0x000000b2d5b27209 */ /* 0x000fe20007810000 */
[----:B------:R0:W3:Y:S01]  /*6150*/  MUFU.TANH R195, R172 ;  /* 0x000000ac00c37308 */ /* 0x0000e20000002400 */
[----:B-1----:R-:W-:Y:S02]  /*6160*/  FSEL R208, R208, -INF , P4 ;  /* 0xff800000d0d07808 */ /* 0x002fe40002000000 */
[----:B------:R-:W-:Y:S02]  /*6170*/  FMNMX.FTZ R178, R199, R178, !PT ;  /* 0x000000b2c7b27209 */ /* 0x000fe40007810000 */
[----:B------:R-:W-:-:S03]  /*6180*/  ISETP.GT.AND P4, PT, R153, 0x58, PT ;  /* 0x000000589900780c */ /* 0x000fc60003f84270 */
[----:B------:R-:W1:Y:S01]  /*6190*/  MUFU.TANH R156, R156 ;  /* 0x0000009c009c7308 */ /* 0x000e620000002400 */
[----:B0-----:R-:W-:Y:S02]  /*61a0*/  FMNMX.FTZ R172, R164, R175, !PT ;  /* 0x000000afa4ac7209 */ /* 0x001fe40007810000 */
[----:B--2---:R-:W-:Y:S02]  /*61b0*/  FSEL R191, R191, -INF , P6 ;  /* 0xff800000bfbf7808 */ /* 0x004fe40003000000 */
[----:B------:R-:W-:Y:S02]  /*61c0*/  FMNMX.FTZ R157, R159, R172, !PT ;  /* 0x000000ac9f9d7209 */ /* 0x000fe40007810000 */
[----:B------:R-:W-:Y:S01]  /*61d0*/  FMNMX.FTZ R178, R191, R178, !PT ;  /* 0x000000b2bfb27209 */ /* 0x000fe20007810000 */
[----:B------:R0:W2:Y:S01]  /*61e0*/  MUFU.TANH R192, R169 ;  /* 0x000000a900c07308 */ /* 0x0000a20000002400 */
[----:B------:R-:W-:Y:S02]  /*61f0*/  FMNMX.FTZ R157, R158, R157, !PT ;  /* 0x0000009d9e9d7209 */ /* 0x000fe40007810000 */
[----:B---3--:R-:W-:-:S02]  /*6200*/  FSEL R196, R195, -INF , P3 ;  /* 0xff800000c3c47808 */ /* 0x008fc40001800000 */
[----:B------:R-:W-:Y:S02]  /*6210*/  FMNMX.FTZ R157, R160, R157, !PT ;  /* 0x0000009da09d7209 */ /* 0x000fe40007810000 */
[----:B------:R-:W-:Y:S01]  /*6220*/  ISETP.GT.AND P3, PT, R153, 0x51, PT ;  /* 0x000000519900780c */ /* 0x000fe20003f64270 */
[----:B------:R-:W3:Y:S01]  /*6230*/  MUFU.TANH R194, R170 ;  /* 0x000000aa00c27308 */ /* 0x000ee20000002400 */
[----:B-1----:R-:W-:Y:S02]  /*6240*/  FSEL R195, R156, -INF , P5 ;  /* 0xff8000009cc37808 */ /* 0x002fe40002800000 */
[----:B------:R-:W-:Y:S02]  /*6250*/  FMNMX.FTZ R156, R208, R157, !PT ;  /* 0x0000009dd09c7209 */ /* 0x000fe40007810000 */
[----:B0-----:R-:W-:Y:S01]  /*6260*/  FMNMX.FTZ R169, R193, R178, !PT ;  /* 0x000000b2c1a97209 */ /* 0x001fe20007810000 */
[----:B------:R-:W-:Y:S01]  /*6270*/  IMAD.U32 R178, RZ, RZ, UR5 ;  /* 0x00000005ffb27e24 */ /* 0x000fe2000f8e00ff */
[----:B------:R-:W-:Y:S01]  /*6280*/  FMNMX.FTZ R157, R195, R156, !PT ;  /* 0x0000009cc39d7209 */ /* 0x000fe20007810000 */
[----:B------:R-:W0:Y:S01]  /*6290*/  MUFU.TANH R197, R197 ;  /* 0x000000c500c57308 */ /* 0x000e220000002400 */
[----:B--2---:R-:W-:Y:S01]  /*62a0*/  FSEL R192, R192, -INF , P3 ;  /* 0xff800000c0c07808 */ /* 0x004fe20001800000 */
[----:B------:R-:W-:Y:S01]  /*62b0*/  UIMAD UR5, UR4, 0xc00, UR14 ;  /* 0x00000c00040578a4 */ /* 0x000fe2000f8e020e */
[----:B------:R-:W-:-:S02]  /*62c0*/  ISETP.GT.AND P3, PT, R153, 0x59, PT ;  /* 0x000000599900780c */ /* 0x000fc40003f64270 */
[----:B------:R-:W-:Y:S01]  /*62d0*/  FMNMX.FTZ R157, R192, R157, !PT ;  /* 0x0000009dc09d7209 */ /* 0x000fe20007810000 */
[----:B------:R-:W-:Y:S01]  /*62e0*/  UIADD3 UR6, UR5, 0x280, URZ ;  /* 0x0000028005067890 */ /* 0x000fe2000fffe03f */
[----:B------:R-:W-:Y:S02]  /*62f0*/  FMNMX.FTZ R169, R196, R169, !PT ;  /* 0x000000a9c4a97209 */ /* 0x000fe40007810000 */
[----:B---3--:R-:W-:Y:S01]  /*6300*/  FSEL R194, R194, -INF , P4 ;  /* 0xff800000c2c27808 */ /* 0x008fe20002000000 */
[----:B------:R-:W-:Y:S02]  /*6310*/  UMOV UR14, UR5 ;  /* 0x00000005000e7c82 */ /* 0x000fe40008000000 */
        /* <DEDUP_REMOVED lines=11> */
[----:B------:R-:W-:-:S03]  /*63d0*/  FMUL.FTZ R198, R157, UR10 ;  /* 0x0000000a9dc67c20 */ /* 0x000fc60008410000 */
[----:B------:R-:W-:Y:S02]  /*63e0*/  FSEL R153, R157, RZ, P4 ;  /* 0x000000ff9d997208 */ /* 0x000fe40002000000 */
[----:B------:R-:W-:-:S03]  /*63f0*/  FSEL R198, R198, RZ, P4 ;  /* 0x000000ffc6c67208 */ /* 0x000fc60002000000 */
[----:B------:R-:W-:Y:S01]  /*6400*/  FADD.FTZ R153, -R153, R204 ;  /* 0x000000cc99997221 */ /* 0x000fe20000010100 */
[----:B0-----:R-:W-:Y:S01]  /*6410*/  FMNMX.FTZ R156, R172, R175, !PT ;  /* 0x000000afac9c7209 */ /* 0x001fe20007810000 */
[--C-:B------:R-:W-:Y:S01]  /*6420*/  FFMA.FTZ R172, R173, UR10, -R198.reuse ;  /* 0x0000000aadac7c23 */ /* 0x100fe200080108c6 */
[--C-:B------:R-:W-:Y:S01]  /*6430*/  FFMA.FTZ R169, R203, UR10, -R198.reuse ;  /* 0x0000000acba97c23 */ /* 0x100fe200080108c6 */
[----:B------:R-:W-:Y:S01]  /*6440*/  IADD3 R203, -R212, 0xb, RZ ;  /* 0x0000000bd4cb7810 */ /* 0x000fe20007ffe1ff */
[--C-:B------:R-:W-:Y:S01]  /*6450*/  FFMA.FTZ R175, R171, UR10, -R198.reuse ;  /* 0x0000000aabaf7c23 */ /* 0x100fe200080108c6 */
[C---:B------:R-:W-:Y:S01]  /*6460*/  FMUL.FTZ R197, R156.reuse, UR10 ;  /* 0x0000000a9cc57c20 */ /* 0x040fe20008410000 */
[----:B------:R-:W-:Y:S01]  /*6470*/  FSETP.NEU.FTZ.AND P3, PT, R156, -INF , PT ;  /* 0xff8000009c00780b */ /* 0x000fe20003f7d000 */
[----:B------:R-:W-:Y:S01]  /*6480*/  FMUL.FTZ R182, R153, UR10 ;  /* 0x0000000a99b67c20 */ /* 0x000fe20008410000 */
[--C-:B------:R-:W-:Y:S01]  /*6490*/  FFMA.FTZ R170, R155, UR10, -R198.reuse ;  /* 0x0000000a9baa7c23 */ /* 0x100fe200080108c6 */
[----:B------:R-:W-:Y:S01]  /*64a0*/  MUFU.EX2 R169, R169 ;  /* 0x000000a900a97308 */ /* 0x000fe20000000800 */
[----:B------:R-:W-:Y:S01]  /*64b0*/  FSEL R197, R197, RZ, P3 ;  /* 0x000000ffc5c57208 */ /* 0x000fe20001800000 */
[--C-:B------:R-:W-:Y:S01]  /*64c0*/  FFMA.FTZ R204, R219, UR10, -R198.reuse ;  /* 0x0000000adbcc7c23 */ /* 0x100fe200080108c6 */
[--C-:B------:R-:W-:Y:S01]  /*64d0*/  FFMA.FTZ R210, R221, UR10, -R198.reuse ;  /* 0x0000000addd27c23 */ /* 0x100fe200080108c6 */
[--C-:B------:R-:W-:Y:S01]  /*64e0*/  FFMA.FTZ R217, R217, UR10, -R198.reuse ;  /* 0x0000000ad9d97c23 */ /* 0x100fe200080108c6 */
[--C-:B------:R-:W-:Y:S01]  /*64f0*/  FFMA.FTZ R188, R188, UR10, -R198.reuse ;  /* 0x0000000abcbc7c23 */ /* 0x100fe200080108c6 */
[--C-:B------:R-:W-:Y:S01]  /*6500*/  FFMA.FTZ R173, R152, UR10, -R197.reuse ;  /* 0x0000000a98ad7c23 */ /* 0x100fe200080108c5 */
[----:B------:R-:W-:Y:S01]  /*6510*/  FSEL R152, R156, RZ, P3 ;  /* 0x000000ff9c987208 */ /* 0x000fe20001800000 */
[--C-:B------:R-:W-:Y:S01]  /*6520*/  FFMA.FTZ R171, R176, UR10, -R197.reuse ;  /* 0x0000000ab0ab7c23 */ /* 0x100fe200080108c5 */
[--C-:B------:R-:W-:Y:S01]  /*6530*/  FFMA.FTZ R174, R174, UR10, -R197.reuse ;  /* 0x0000000aaeae7c23 */ /* 0x100fe200080108c5 */
[----:B------:R-:W-:Y:S01]  /*6540*/  FFMA.FTZ R176, R154, UR10, -R197 ;  /* 0x0000000a9ab07c23 */ /* 0x000fe200080108c5 */
[----:B------:R-:W0:Y:S01]  /*6550*/  MUFU.EX2 R182, R182 ;  /* 0x000000b600b67308 */ /* 0x000e220000000800 */
[----:B------:R-:W-:Y:S01]  /*6560*/  FADD.FTZ R152, -R152, R205 ;  /* 0x000000cd98987221 */ /* 0x000fe20000010100 */
[----:B------:R-:W-:Y:S01]  /*6570*/  FFMA.FTZ R205, R223, UR10, -R198 ;  /* 0x0000000adfcd7c23 */ /* 0x000fe200080108c6 */
[--C-:B------:R-:W-:Y:S01]  /*6580*/  FFMA.FTZ R180, R180, UR10, -R197.reuse ;  /* 0x0000000ab4b47c23 */ /* 0x100fe200080108c5 */
[----:B------:R-:W-:Y:S01]  /*6590*/  FFMA.FTZ R177, R177, UR10, -R197 ;  /* 0x0000000ab1b17c23 */ /* 0x000fe200080108c5 */
[----:B------:R-:W-:Y:S01]  /*65a0*/  FMUL.FTZ R179, R152, UR10 ;  /* 0x0000000a98b37c20 */ /* 0x000fe20008410000 */
[----:B------:R-:W-:-:S02]  /*65b0*/  @!P2 VIADD R152, R178, 0x32440 ;  /* 0x00032440b298a836 */ /* 0x000fc40000000000 */
[--C-:B------:R-:W-:Y:S01]  /*65c0*/  FFMA.FTZ R181, R181, UR10, -R197.reuse ;  /* 0x0000000ab5b57c23 */ /* 0x100fe200080108c5 */
[----:B------:R-:W-:Y:S01]  /*65d0*/  MUFU.EX2 R170, R170 ;  /* 0x000000aa00aa7308 */ /* 0x000fe20000000800 */
[--C-:B------:R-:W-:Y:S01]  /*65e0*/  FFMA.FTZ R184, R184, UR10, -R197.reuse ;  /* 0x0000000ab8b87c23 */ /* 0x100fe200080108c5 */
[----:B------:R-:W-:Y:S01]  /*65f0*/  FFMA.FTZ R207, R207, UR10, -R198 ;  /* 0x0000000acfcf7c23 */ /* 0x000fe200080108c6 */
[----:B------:R-:W-:Y:S01]  /*6600*/  @!P2 PRMT R152, RZ, 0x654, R152 ;  /* 0x00000654ff98a816 */ /* 0x000fe20000000098 */
[----:B------:R1:W-:Y:S06]  /*6610*/  BAR.ARV R203, 0x100 ;  /* 0x000400cb0000751d */ /* 0x0003ec0000002000 */
[----:B------:R2:W-:Y:S01]  /*6620*/  @!P2 SYNCS.ARRIVE.TRANS64.RED.A1T0 RZ, [R152+URZ], RZ ;  /* 0x000000ff98ffa9a7 */ /* 0x0005e2000810043f */
[----:B------:R-:W3:Y:S01]  /*6630*/  MUFU.EX2 R179, R179 ;  /* 0x000000b300b37308 */ /* 0x000ee20000000800 */
[-C--:B0-----:R-:W-:Y:S01]  /*6640*/  FMUL.FTZ R26, R26, R182.reuse ;  /* 0x000000b61a1a7220 */ /* 0x081fe20000410000 */
        /* <DEDUP_REMOVED lines=15> */
[-C--:B---3--:R-:W-:Y:S01]  /*6740*/  FMUL.FTZ R24, R24, R179.reuse ;  /* 0x000000b318187220 */ /* 0x088fe20000410000 */
        /* <DEDUP_REMOVED lines=117> */
[----:B------:R-:W-:Y:S01]  /*6ea0*/  F2FP.BF16.F32.PACK_AB R153, R170, R169 ;  /* 0x000000a9aa99723e */ /* 0x000fe200000010ff */
[----:B------:R-:W-:Y:S01]  /*6eb0*/  MUFU.EX2 R204, R204 ;  /* 0x000000cc00cc7308 */ /* 0x000fe20000000800 */
[----:B0-----:R-:W-:Y:S01]  /*6ec0*/  F2FP.BF16.F32.PACK_AB R155, R175, R172 ;  /* 0x000000acaf9b723e */ /* 0x001fe200000010ff */
[--C-:B------:R-:W-:Y:S01]  /*6ed0*/  FFMA.FTZ R209, R209, UR10, -R198.reuse ;  /* 0x0000000ad1d17c23 */ /* 0x100fe200080108c6 */
[----:B--2---:R-:W-:Y:S01]  /*6ee0*/  F2FP.BF16.F32.PACK_AB R152, R171, R174 ;  /* 0x000000aeab98723e */ /* 0x004fe200000010ff */
[--C-:B------:R-:W-:Y:S01]  /*6ef0*/  FFMA.FTZ R165, R165, UR10, -R197.reuse ;  /* 0x0000000aa5a57c23 */ /* 0x100fe200080108c5 */
[----:B---3--:R-:W-:Y:S01]  /*6f00*/  F2FP.BF16.F32.PACK_AB R154, R176, R173 ;  /* 0x000000adb09a723e */ /* 0x008fe200000010ff */
[----:B------:R1:W-:Y:S01]  /*6f10*/  BAR.SYNC.DEFER_BLOCKING R200, 0x100 ;  /* 0x000400c80000751d */ /* 0x0003e20000010000 */
        /* <DEDUP_REMOVED lines=23> */
[----:B------:R-:W-:Y:S01]  /*7090*/  WARPGROUP.ARRIVE ;  /* 0x00000000000079c5 */ /* 0x000fe20000000000 */
[--C-:B------:R-:W-:Y:S01]  /*70a0*/  FFMA.FTZ R208, R191, UR10, -R198.reuse ;  /* 0x0000000abfd07c23 */ /* 0x100fe200080108c6 */
[--C-:B------:R-:W-:Y:S01]  /*70b0*/  FFMA.FTZ R191, R193, UR10, -R198.reuse ;  /* 0x0000000ac1bf7c23 */ /* 0x100fe200080108c6 */
[--C-:B------:R-:W-:Y:S01]  /*70c0*/  FFMA.FTZ R193, R195, UR10, -R197.reuse ;  /* 0x0000000ac3c17c23 */ /* 0x100fe200080108c5 */
[--C-:B------:R-:W-:Y:S01]  /*70d0*/  FFMA.FTZ R199, R199, UR10, -R198.reuse ;  /* 0x0000000ac7c77c23 */ /* 0x100fe200080108c6 */
[--C-:B------:R-:W-:Y:S01]  /*70e0*/  FFMA.FTZ R192, R192, UR10, -R197.reuse ;  /* 0x0000000ac0c07c23 */ /* 0x100fe200080108c5 */
[----:B------:R-:W-:Y:S01]  /*70f0*/  HGMMA.64x256x16.F32.BF16 R24, R152, gdesc[UR12].tnspB, R24, gsb0 ;  /* 0x43e0000c98187df0 */ /* 0x000fe20008001818 */
[----:B------:R-:W-:Y:S01]  /*7100*/  MUFU.EX2 R180, R180 ;  /* 0x000000b400b47308 */ /* 0x000fe20000000800 */
[----:B------:R-:W-:Y:S01]  /*7110*/  UIADD3 UR14, UR5, 0x80, URZ ;  /* 0x00000080050e7890 */ /* 0x000fe2000fffe03f */
[--C-:B------:R-:W-:Y:S01]  /*7120*/  FFMA.FTZ R194, R194, UR10, -R197.reuse ;  /* 0x0000000ac2c27c23 */ /* 0x100fe200080108c5 */
[----:B------:R-:W-:Y:S01]  /*7130*/  UMOV UR15, 0x40000040 ;  /* 0x40000040000f7882 */ /* 0x000fe20000000000 */
[----:B------:R-:W-:Y:S01]  /*7140*/  FFMA.FTZ R195, R206, UR10, -R197 ;  /* 0x0000000acec37c23 */ /* 0x000fe200080108c5 */
[----:B------:R-:W-:Y:S01]  /*7150*/  FFMA.FTZ R196, R196, UR10, -R198 ;  /* 0x0000000ac4c47c23 */ /* 0x000fe200080108c6 */
[----:B------:R-:W-:Y:S01]  /*7160*/  FFMA.FTZ R169, R182, R12, R169 ;  /* 0x0000000cb6a97223 */ /* 0x000fe200000100a9 */
[----:B------:R-:W-:Y:S01]  /*7170*/  FFMA.FTZ R0, R179, R0, R174 ;  /* 0x00000000b3007223 */ /* 0x000fe200000100ae */
[----:B------:R-:W3:Y:S01]  /*7180*/  MUFU.EX2 R177, R177 ;  /* 0x000000b100b17308 */ /* 0x000ee20000000800 */
[----:B------:R-:W-:Y:S01]  /*7190*/  PLOP3.LUT P3, PT, PT, PT, UP1, 0x80, 0x0 ;  /* 0x000000000000781c */ /* 0x000fe20003f6f018 */
[----:B------:R-:W-:Y:S01]  /*71a0*/  FADD.FTZ R169, R170, R169 ;  /* 0x000000a9aaa97221 */ /* 0x000fe20000010000 */
[----:B------:R-:W-:Y:S01]  /*71b0*/  FADD.FTZ R0, R171, R0 ;  /* 0x00000000ab007221 */ /* 0x000fe20000010000 */
[----:B------:R-:W-:-:S02]  /*71c0*/  @!P2 VIADD R178, R178, 0x32460 ;  /* 0x00032460b2b2a836 */ /* 0x000fc40000000000 */
[----:B------:R-:W-:Y:S01]  /*71d0*/  FADD.FTZ R172, R172, R169 ;  /* 0x000000a9acac7221 */ /* 0x000fe20000010000 */
[----:B------:R-:W-:Y:S01]  /*71e0*/  FADD.FTZ R173, R173, R0 ;  /* 0x00000000adad7221 */ /* 0x000fe20000010000 */
[----:B------:R-:W-:Y:S01]  /*71f0*/  MUFU.EX2 R181, R181 ;  /* 0x000000b500b57308 */ /* 0x000fe20000000800 */
[----:B------:R-:W-:Y:S01]  /*7200*/  @!P2 PRMT R178, RZ, 0x654, R178 ;  /* 0x00000654ffb2a816 */ /* 0x000fe200000000b2 */
[----:B------:R-:W-:Y:S01]  /*7210*/  FADD.FTZ R175, R175, R172 ;  /* 0x000000acafaf7221 */ /* 0x000fe20000010000 */
[----:B------:R-:W-:-:S05]  /*7220*/  FADD.FTZ R173, R176, R173 ;  /* 0x000000adb0ad7221 */ /* 0x000fca0000010000 */
[----:B------:R-:W4:Y:S08]  /*7230*/  MUFU.EX2 R184, R184 ;  /* 0x000000b800b87308 */ /* 0x000f300000000800 */
[----:B------:R-:W-:Y:S08]  /*7240*/  MUFU.EX2 R188, R188 ;  /* 0x000000bc00bc7308 */ /* 0x000ff00000000800 */
[----:B------:R-:W5:Y:S08]  /*7250*/  MUFU.EX2 R207, R207 ;  /* 0x000000cf00cf7308 */ /* 0x000f700000000800 */
[----:B------:R-:W-:Y:S08]  /*7260*/  MUFU.EX2 R209, R209 ;  /* 0x000000d100d17308 */ /* 0x000ff00000000800 */
[----:B------:R-:W-:Y:S08]  /*7270*/  MUFU.EX2 R165, R165 ;  /* 0x000000a500a57308 */ /* 0x000ff00000000800 */
[----:B------:R-:W1:Y:S08]  /*7280*/  MUFU.EX2 R166, R166 ;  /* 0x000000a600a67308 */ /* 0x000e700000000800 */
[----:B------:R-:W-:Y:S08]  /*7290*/  MUFU.EX2 R167, R167 ;  /* 0x000000a700a77308 */ /* 0x000ff00000000800 */
[----:B------:R-:W1:Y:S08]  /*72a0*/  MUFU.EX2 R168, R168 ;  /* 0x000000a800a87308 */ /* 0x000e700000000800 */
[----:B------:R-:W1:Y:S08]  /*72b0*/  MUFU.EX2 R212, R212 ;  /* 0x000000d400d47308 */ /* 0x000e700000000800 */
[----:B------:R-:W-:Y:S08]  /*72c0*/  MUFU.EX2 R183, R183 ;  /* 0x000000b700b77308 */ /* 0x000ff00000000800 */
[----:B------:R-:W-:Y:S08]  /*72d0*/  MUFU.EX2 R186, R186 ;  /* 0x000000ba00ba7308 */ /* 0x000ff00000000800 */
        /* <DEDUP_REMOVED lines=19> */
[----:B------:R-:W-:Y:S01]  /*7410*/  MUFU.EX2 R194, R194 ;  /* 0x000000c200c27308 */ /* 0x000fe20000000800 */
[----:B------:R-:W-:-:S02]  /*7420*/  WARPGROUP.DEPBAR.LE gsb0, 0x0 ;  /* 0x00008000000079c5 */ /* 0x000fc40000010000 */
[----:B0-----:R-:W-:-:S05]  /*7430*/  F2FP.BF16.F32.PACK_AB R153, R205, R204 ;  /* 0x000000cccd99723e */ /* 0x001fca00000010ff */
[----:B------:R-:W0:Y:S01]  /*7440*/  MUFU.EX2 R195, R195 ;  /* 0x000000c300c37308 */ /* 0x000e220000000800 */
[----:B--2---:R-:W-:Y:S01]  /*7450*/  F2FP.BF16.F32.PACK_AB R155, R217, R210 ;  /* 0x000000d2d99b723e */ /* 0x004fe200000010ff */
[----:B------:R-:W-:Y:S01]  /*7460*/  FADD.FTZ R204, R204, R175 ;  /* 0x000000afcccc7221 */ /* 0x000fe20000010000 */
[----:B---3--:R-:W-:Y:S01]  /*7470*/  F2FP.BF16.F32.PACK_AB R152, R177, R180 ;  /* 0x000000b4b198723e */ /* 0x008fe200000010ff */
[----:B------:R-:W-:Y:S01]  /*7480*/  FADD.FTZ R180, R180, R173 ;  /* 0x000000adb4b47221 */ /* 0x000fe20000010000 */
[----:B----4-:R-:W-:Y:S01]  /*7490*/  F2FP.BF16.F32.PACK_AB R154, R184, R181 ;  /* 0x000000b5b89a723e */ /* 0x010fe200000010ff */
[----:B------:R-:W-:Y:S01]  /*74a0*/  FADD.FTZ R205, R205, R204 ;  /* 0x000000cccdcd7221 */ /* 0x000fe20000010000 */
[----:B------:R-:W-:Y:S01]  /*74b0*/  MOV R204, R157 ;  /* 0x0000009d00cc7202 */ /* 0x000fe20000000f00 */
[----:B------:R-:W2:Y:S01]  /*74c0*/  MUFU.EX2 R196, R196 ;  /* 0x000000c400c47308 */ /* 0x000ea20000000800 */
[----:B------:R-:W-:Y:S01]  /*74d0*/  WARPGROUP.ARRIVE ;  /* 0x00000000000079c5 */ /* 0x000fe20000000000 */
[----:B------:R-:W-:Y:S01]  /*74e0*/  FADD.FTZ R180, R177, R180 ;  /* 0x000000b4b1b47221 */ /* 0x000fe20000010000 */
[----:B------:R-:W-:Y:S01]  /*74f0*/  FADD.FTZ R210, R210, R205 ;  /* 0x000000cdd2d27221 */ /* 0x000fe20000010000 */
[----:B------:R-:W-:-:S02]  /*7500*/  IMAD.MOV.U32 R205, RZ, RZ, R156 ;  /* 0x000000ffffcd7224 */ /* 0x000fc400078e009c */
[----:B------:R-:W-:Y:S01]  /*7510*/  FADD.FTZ R181, R181, R180 ;  /* 0x000000b4b5b57221 */ /* 0x000fe20000010000 */
[----:B------:R-:W-:Y:S01]  /*7520*/  HGMMA.64x256x16.F32.BF16 R24, R152, gdesc[UR12].tnspB, R24, gsb0 ;  /* 0x43e0000c98187df0 */ /* 0x000fe20008001818 */
[----:B------:R-:W-:Y:S01]  /*7530*/  UIADD3 UR14, UR5, 0x100, URZ ;  /* 0x00000100050e7890 */ /* 0x000fe2000fffe03f */
[----:B------:R-:W-:Y:S01]  /*7540*/  FADD.FTZ R217, R217, R210 ;  /* 0x000000d2d9d97221 */ /* 0x000fe20000010000 */
[----:B------:R-:W-:Y:S01]  /*7550*/  UMOV UR15, 0x40000040 ;  /* 0x40000040000f7882 */ /* 0x000fe20000000000 */
[----:B------:R-:W-:Y:S01]  /*7560*/  FADD.FTZ R184, R184, R181 ;  /* 0x000000b5b8b87221 */ /* 0x000fe20000010000 */
[----:B------:R-:W-:Y:S02]  /*7570*/  WARPGROUP.DEPBAR.LE gsb0, 0x0 ;  /* 0x00008000000079c5 */ /* 0x000fe40000010000 */
[----:B-----5:R-:W-:Y:S01]  /*7580*/  F2FP.BF16.F32.PACK_AB R153, R207, R188 ;  /* 0x000000bccf99723e */ /* 0x020fe200000010ff */
[----:B------:R-:W-:Y:S01]  /*7590*/  FADD.FTZ R188, R188, R217 ;  /* 0x000000d9bcbc7221 */ /* 0x000fe20000010000 */
[----:B-1----:R-:W-:Y:S01]  /*75a0*/  F2FP.BF16.F32.PACK_AB R152, R166, R165 ;  /* 0x000000a5a698723e */ /* 0x002fe200000010ff */
        /* <DEDUP_REMOVED lines=9> */
[----:B------:R-:W-:-:S06]  /*7640*/  FADD.FTZ R168, R168, R167 ;  /* 0x000000a7a8a87221 */ /* 0x000fcc0000010000 */
        /* <DEDUP_REMOVED lines=35> */
[----:B------:R-:W-:Y:S01]  /*7880*/  UMOV UR14, UR6 ;  /* 0x00000006000e7c82 */ /* 0x000fe20008000000 */
[----:B------:R-:W-:Y:S01]  /*7890*/  UMOV UR15, 0x40000040 ;  /* 0x40000040000f7882 */ /* 0x000fe20000000000 */
[----:B------:R-:W-:Y:S02]  /*78a0*/  WARPGROUP.DEPBAR.LE gsb0, 0x0 ;  /* 0x00008000000079c5 */ /* 0x000fe40000010000 */
[----:B------:R-:W-:Y:S01]  /*78b0*/  F2FP.BF16.F32.PACK_AB R152, R192, R193 ;  /* 0x000000c1c098723e */ /* 0x000fe200000010ff */
[----:B------:R-:W-:Y:S01]  /*78c0*/  FADD.FTZ R193, R193, R160 ;  /* 0x000000a0c1c17221 */ /* 0x000fe20000010000 */
[----:B------:R-:W-:Y:S01]  /*78d0*/  F2FP.BF16.F32.PACK_AB R153, R208, R199 ;  /* 0x000000c7d099723e */ /* 0x000fe200000010ff */
[----:B------:R-:W-:Y:S01]  /*78e0*/  FADD.FTZ R199, R199, R190 ;  /* 0x000000bec7c77221 */ /* 0x000fe20000010000 */
[----:B0-----:R-:W-:Y:S01]  /*78f0*/  F2FP.BF16.F32.PACK_AB R154, R195, R194 ;  /* 0x000000c2c39a723e */ /* 0x001fe200000010ff */
[----:B------:R-:W-:Y:S01]  /*7900*/  FADD.FTZ R193, R192, R193 ;  /* 0x000000c1c0c17221 */ /* 0x000fe20000010000 */
[----:B--2---:R-:W-:Y:S01]  /*7910*/  F2FP.BF16.F32.PACK_AB R155, R196, R191 ;  /* 0x000000bfc49b723e */ /* 0x004fe200000010ff */
        /* <DEDUP_REMOVED lines=10> */
[----:B------:R-:W-:-:S05]  /*79c0*/  UMOV UR61, UR7 ;  /* 0x00000007003d7c82 */ /* 0x000fca0008000000 */
.L_x_4414:
[----:B------:R-:W-:-:S13]  /*79d0*/  R2UR UR5, R23 ;  /* 0x00000000170572ca */ /* 0x000fda00000e0000 */
[----:B------:R-:W-:-:S06]  /*79e0*/  UISETP.GE.AND UP0, UPT, UR61, UR5, UPT ;  /* 0x000000053d00728c */ /* 0x000fcc000bf06270 */
[----:B------:R-:W-:-:S13]  /*79f0*/  PLOP3.LUT P1, PT, PT, PT, UP0, 0x80, 0x0 ;  /* 0x000000000000781c */ /* 0x000fda0003f2f008 */
[----:B------:R-:W-:Y:S05]  /*7a00*/  @!P1 BRA `(.L_x_4424) ;  /* 0x0000002800349947 */ /* 0x000fea0003800000 */
[----:B------:R-:W-:Y:S01]  /*7a10*/  IMAD.MOV.U32 R202, RZ, RZ, R157 ;  /* 0x000000ffffca7224 */ /* 0x000fe200078e009d */
[----:B------:R-:W-:Y:S01]  /*7a20*/  ULDC UR6, c[0x0][0xad0] ;  /* 0x0002b40000067ab9 */ /* 0x000fe20000000800 */
[----:B------:R-:W-:-:S07]  /*7a30*/  IMAD.MOV.U32 R201, RZ, RZ, R156 ;  /* 0x000000ffffc97224 */ /* 0x000fce00078e009c */
.L_x_4433:
[----:B------:R-:W-:-:S04]  /*7a40*/  UIADD3 UR4, UR4, 0x1, URZ ;  /* 0x0000000104047890 */ /* 0x000fc8000fffe03f */
[----:B------:R-:W-:-:S04]  /*7a50*/  UISETP.NE.AND UP0, UPT, UR4, 0x2, UPT ;  /* 0x000000020400788c */ /* 0x000fc8000bf05270 */
[----:B------:R-:W-:Y:S02]  /*7a60*/  USEL UR5, URZ, 0x1, UP0 ;  /* 0x000000013f057887 */ /* 0x000fe40008000000 */
[----:B------:R-:W-:Y:S02]  /*7a70*/  USEL UR4, UR4, URZ, UP0 ;  /* 0x0000003f04047287 */ /* 0x000fe40008000000 */
[----:B------:R-:W-:Y:S01]  /*7a80*/  ULOP3.LUT UR60, UR60, UR5, URZ, 0x3c, !UPT ;  /* 0x000000053c3c7292 */ /* 0x000fe2000f8e3c3f */
[----:B--2---:R-:W-:Y:S11]  /*7a90*/  @!P0 BRA `(.L_x_4425) ;  /* 0x0000000000048947 */ /* 0x004ff60003800000 */
[----:B------:R-:W-:Y:S01]  /*7aa0*/  BPT.TRAP 0x1 ;  /* 0x000000040000795c */ /* 0x000fe20000300000 */
.L_x_4425:
[----:B------:R-:W-:Y:S01]  /*7ab0*/  R2UR UR5, R22 ;  /* 0x00000000160572ca */ /* 0x000fe200000e0000 */
[----:B------:R-:W-:-:S05]  /*7ac0*/  IMAD.U32 R204, RZ, RZ, UR60 ;  /* 0x0000003cffcc7e24 */ /* 0x000fca000f8e00ff */
[----:B------:R-:W-:-:S07]  /*7ad0*/  SHF.L.U32 R204, R204, 0x1f, RZ ;  /* 0x0000001fcccc7819 */ /* 0x000fce00000006ff */
[----:B------:R-:W-:-:S09]  /*7ae0*/  ULEA UR7, UR4, UR5, 0x3 ;  /* 0x0000000504077291 */ /* 0x000fd2000f8e183f */
[----:B------:R2:W3:Y:S01]  /*7af0*/  SYNCS.PHASECHK.TRANS64.TRYWAIT P1, [UR7+0x32430], R204 ;  /* 0x032430ccff0075a7 */ /* 0x0004e20008020147 */
[----:B------:R-:W-:Y:S05]  /*7b00*/  @!P0 BRA `(.L_x_4426) ;  /* 0x0000000000048947 */ /* 0x000fea0003800000 */
[----:B------:R-:W-:Y:S01]  /*7b10*/  BPT.TRAP 0x1 ;  /* 0x000000040000795c */ /* 0x000fe20000300000 */
.L_x_4426:
[----:B---3--:R-:W-:Y:S05]  /*7b20*/  @P1 BRA `(.L_x_4427) ;  /* 0x0000000000081947 */ /* 0x008fea0003800000 */
[----:B------:R-:W3:Y:S02]  /*7b30*/  SYNCS.PHASECHK.TRANS64.TRYWAIT P1, [UR7+0x32430], R204 ;  /* 0x032430ccff0075a7 */ /* 0x000ee40008020147 */
[----:B---3--:R-:W-:Y:S05]  /*7b40*/  @!P1 BRA `(.L_x_4428) ;  /* 0x000000a4005c9947 */ /* 0x008fea0003800000 */
.L_x_4427:
[----:B------:R-:W-:Y:S01]  /*7b50*/  R2UR UR5, R20 ;  /* 0x00000000140572ca */ /* 0x000fe200000e0000 */
[----:B01-3--:R-:W-:Y:S01]  /*7b60*/  WARPGROUP.ARRIVE ;  /* 0x00000000000079c5 */ /* 0x00bfe20000000000 */
[----:B------:R-:W-:Y:S01]  /*7b70*/  R2UR UR56, R18 ;  /* 0x00000000123872ca */ /* 0x000fe200000e0000 */
[----:B------:R-:W-:Y:S01]  /*7b80*/  UMOV UR59, 0x40000040 ;  /* 0x40000040003b7882 */ /* 0x000fe20000000000 */
[----:B------:R-:W-:-:S09]  /*7b90*/  R2UR UR57, R19 ;  /* 0x00000000133972ca */ /* 0x000fd200000e0000 */
[----:B------:R-:W-:-:S07]  /*7ba0*/  UIMAD UR5, UR4, 0x300, UR5 ;  /* 0x00000300040578a4 */ /* 0x000fce000f8e0205 */
[----:B------:R-:W-:Y:S02]  /*7bb0*/  UMOV UR58, UR5 ;  /* 0x00000005003a7c82 */ /* 0x000fe40008000000 */
        /* <DEDUP_REMOVED lines=25> */
.L_x_4429:
[----:B------:R0:W1:Y:S01]  /*7d50*/  SYNCS.PHASECHK.TRANS64.TRYWAIT P1, [UR7+0x32450], R204 ;  /* 0x032450ccff0075a7 */ /* 0x0000620008020147 */
[----:B------:R-:W-:Y:S05]  /*7d60*/  @!P0 BRA `(.L_x_4430) ;  /* 0x0000000000048947 */ /* 0x000fea0003800000 */
[----:B------:R-:W-:Y:S01]  /*7d70*/  BPT.TRAP 0x1 ;  /* 0x000000040000795c */ /* 0x000fe20000300000 */
.L_x_4430:
[----:B-1----:R-:W-:Y:S05]  /*7d80*/  @P1 BRA `(.L_x_4431) ;  /* 0x0000000000081947 */ /* 0x002fea0003800000 */
[----:B------:R-:W1:Y:S02]  /*7d90*/  SYNCS.PHASECHK.TRANS64.TRYWAIT P1, [UR7+0x32450], R204 ;  /* 0x032450ccff0075a7 */ /* 0x000e640008020147 */
[----:B-1----:R-:W-:Y:S05]  /*7da0*/  @!P1 BRA `(.L_x_4432) ;  /* 0x000000a000dc9947 */ /* 0x002fea0003800000 */
.L_x_4431:
[----:B------:R-:W-:Y:S01]  /*7db0*/  R2UR UR5, R21 ;  /* 0x00000000150572ca */ /* 0x000fe200000e0000 */
[----:B------:R-:W-:Y:S01]  /*7dc0*/  WARPGROUP.ARRIVE ;  /* 0x00000000000079c5 */ /* 0x000fe20000000000 */
[----:B------:R-:W-:Y:S01]  /*7dd0*/  R2UR UR56, R4 ;  /* 0x00000000043872ca */ /* 0x000fe200000e0000 */
[----:B------:R-:W-:Y:S01]  /*7de0*/  UMOV UR59, 0x40000040 ;  /* 0x40000040003b7882 */ /* 0x000fe20000000000 */
[----:B------:R-:W-:Y:S01]  /*7df0*/  R2UR UR57, R5 ;  /* 0x00000000053972ca */ /* 0x000fe200000e0000 */
[----:B------:R-:W-:Y:S01]  /*7e00*/  UMOV UR11, 0x40000040 ;  /* 0x40000040000b7882 */ /* 0x000fe20000000000 */
[----:B------:R-:W-:Y:S01]  /*7e10*/  UMOV UR15, 0x40000040 ;  /* 0x40000040000f7882 */ /* 0x000fe20000000000 */
[----:B------:R-:W-:Y:S01]  /*7e20*/  UMOV UR19, 0x40000040 ;  /* 0x4000004000137882 */ /* 0x000fe20000000000 */
[----:B------:R-:W-:Y:S01]  /*7e30*/  UMOV UR23, 0x40000040 ;  /* 0x4000004000177882 */ /* 0x000fe20000000000 */
[----:B------:R-:W-:Y:S01]  /*7e40*/  UMOV UR27, 0x40000040 ;  /* 0x40000040001b7882 */ /* 0x000fe20000000000 */
[----:B------:R-:W-:Y:S01]  /*7e50*/  UMOV UR31, 0x40000040 ;  /* 0x40000040001f7882 */ /* 0x000fe20000000000 */
[----:B------:R-:W-:Y:S01]  /*7e60*/  UMOV UR35, 0x40000040 ;  /* 0x4000004000237882 */ /* 0x000fe20000000000 */
[----:B------:R-:W-:Y:S01]  /*7e70*/  UMOV UR39, 0x40000040 ;  /* 0x4000004000277882 */ /* 0x000fe20000000000 */
[----:B------:R-:W-:Y:S01]  /*7e80*/  UIMAD UR5, UR4, 0xc00, UR5 ;  /* 0x00000c00040578a4 */ /* 0x000fe2000f8e0205 */
[----:B------:R-:W-:Y:S01]  /*7e90*/  UMOV UR43, 0x40000040 ;  /* 0x40000040002b7882 */ /* 0x000fe20000000000 */
[----:B------:R-:W-:-:S02]  /*7ea0*/  UMOV UR47, 0x40000040 ;  /* 0x40000040002f7882 */ /* 0x000fc40000000000 */
[----:B------:R-:W-:Y:S02]  /*7eb0*/  UIADD3 UR10, UR5, 0x6, URZ ;  /* 0x00000006050a7890 */ /* 0x000fe4000fffe03f */
[----:B------:R-:W-:Y:S02]  /*7ec0*/  UIADD3 UR14, UR5, 0x300, URZ ;  /* 0x00000300050e7890 */ /* 0x000fe4000fffe03f */
[----:B------:R-:W-:Y:S01]  /*7ed0*/  UMOV UR58, UR5 ;  /* 0x00000005003a7c82 */ /* 0x000fe20008000000 */
[----:B------:R-:W-:Y:S01]  /*7ee0*/  UIADD3 UR18, UR5, 0x302, URZ ;  /* 0x0000030205127890 */ /* 0x000fe2000fffe03f */
[----:B------:R-:W-:Y:S01]  /*7ef0*/  HGMMA.64x96x16.F32.BF16 R152, gdesc[UR56], R152, gsb0 ;  /* 0x01600000389879f0 */ /* 0x000fe20008001898 */
[----:B------:R-:W-:Y:S01]  /*7f00*/  R2UR UR56, R2 ;  /* 0x00000000023872ca */ /* 0x000fe200000e0000 */
[----:B------:R-:W-:Y:S01]  /*7f10*/  UIADD3 UR58, UR5, 0x2, URZ ;  /* 0x00000002053a7890 */ /* 0x000fe2000fffe03f */
[----:B------:R-:W-:Y:S01]  /*7f20*/  R2UR UR57, R3 ;  /* 0x00000000033972ca */ /* 0x000fe200000e0000 */
[----:B------:R-:W-:Y:S01]  /*7f30*/  UMOV UR59, 0x40000040 ;  /* 0x40000040003b7882 */ /* 0x000fe20000000000 */
[----:B------:R-:W-:-:S02]  /*7f40*/  UIADD3 UR22, UR5, 0x304, URZ ;  /* 0x0000030405167890 */ /* 0x000fc4000fffe03f */
[----:B------:R-:W-:Y:S02]  /*7f50*/  UIADD3 UR26, UR5, 0x306, URZ ;  /* 0x00000306051a7890 */ /* 0x000fe4000fffe03f */
[----:B------:R-:W-:Y:S02]  /*7f60*/  UIADD3 UR30, UR5, 0x600, URZ ;  /* 0x00000600051e7890 */ /* 0x000fe4000fffe03f */
[----:B------:R-:W-:Y:S02]  /*7f70*/  UIADD3 UR34, UR5, 0x602, URZ ;  /* 0x0000060205227890 */ /* 0x000fe4000fffe03f */
[----:B------:R-:W-:Y:S02]  /*7f80*/  UIADD3 UR38, UR5, 0x604, URZ ;  /* 0x0000060405267890 */ /* 0x000fe4000fffe03f */
[----:B------:R-:W-:Y:S02]  /*7f90*/  UIADD3 UR42, UR5, 0x606, URZ ;  /* 0x00000606052a7890 */ /* 0x000fe4000fffe03f */
[----:B------:R-:W-:-:S02]  /*7fa0*/  UIADD3 UR46, UR5, 0x900, URZ ;  /* 0x00000900052e7890 */ /* 0x000fc4000fffe03f */
[----:B------:R-:W-:Y:S01]  /*7fb0*/  UIADD3 UR50, UR5, 0x902, URZ ;  /* 0x0000090205327890 */ /* 0x000fe2000fffe03f */
[----:B------:R-:W-:Y:S01]  /*7fc0*/  UMOV UR51, 0x40000040 ;  /* 0x4000004000337882 */ /* 0x000fe20000000000 */
[----:B------:R-:W-:Y:S01]  /*7fd0*/  UIADD3 UR54, UR5, 0x904, URZ ;  /* 0x0000090405367890 */ /* 0x000fe2000fffe03f */
[----:B------:R-:W-:Y:S01]  /*7fe0*/  UMOV UR55, 0x40000040 ;  /* 0x4000004000377882 */ /* 0x000fe20000000000 */
[----:B------:R-:W-:Y:S02]  /*7ff0*/  WARPGROUP.DEPBAR.LE gsb0, 0x0 ;  /* 0x00008000000079c5 */ /* 0x000fe40000010000 */
        /* <DEDUP_REMOVED lines=13> */
[----:B------:R-:W-:-:S13]  /*80d0*/  R2UR UR5, R13 ;  /* 0x000000000d0572ca */ /* 0x000fda00000e0000 */
[----:B------:R-:W-:Y:S01]  /*80e0*/  UIMAD UR5, UR4, 0xc00, UR5 ;  /* 0x00000c00040578a4 */ /* 0x000fe2000f8e0205 */
[----:B------:R-:W-:Y:S02]  /*80f0*/  WARPGROUP.DEPBAR.LE gsb0, 0x0 ;  /* 0x00008000000079c5 */ /* 0x000fe40000010000 */
[----:B------:R-:W-:-:S06]  /*8100*/  WARPGROUP.ARRIVE ;  /* 0x00000000000079c5 */ /* 0x000fcc0000000000 */
[----:B------:R-:W-:Y:S01]  /*8110*/  HGMMA.64x96x16.F32.BF16 R152, gdesc[UR8], R152, gsb0 ;  /* 0x01600000089879f0 */ /* 0x000fe20008001898 */
[----:B------:R-:W-:Y:S02]  /*8120*/  ULDC UR10, c[0x0][0xa80] ;  /* 0x0002a000000a7ab9 */ /* 0x000fe40000000800 */
        /* <DEDUP_REMOVED lines=41> */
[----:B-1----:R-:W-:Y:S01]  /*83c0*/  FMUL.FTZ R205, R154, UR6 ;  /* 0x000000069acd7c20 */ /* 0x002fe20008410000 */
[----:B------:R-:W-:Y:S01]  /*83d0*/  FMUL.FTZ R154, R155, UR6 ;  /* 0x000000069b9a7c20 */ /* 0x000fe20008410000 */
[----:B------:R-:W-:Y:S01]  /*83e0*/  FMUL.FTZ R155, R156, UR6 ;  /* 0x000000069c9b7c20 */ /* 0x000fe20008410000 */
[----:B0-2---:R-:W-:Y:S01]  /*83f0*/  FMUL.FTZ R204, R157, UR6 ;  /* 0x000000069dcc7c20 */ /* 0x005fe20008410000 */
        /* <DEDUP_REMOVED lines=125> */
[----:B-1----:R-:W-:-:S05]  /*8bd0*/  FMNMX.FTZ R193, R194, R193, !PT ;  /* 0x000000c1c2c17209 */ /* 0x002fca0007810000 */
[----:B------:R-:W1:Y:S02]  /*8be0*/  SHFL.BFLY PT, R196, R193, 0x2, 0x1f ;  /* 0x0c401f00c1c47f89 */ /* 0x000e6400000e0000 */
[----:B------:R-:W3:Y:S01]  /*8bf0*/  MUFU.TANH R191, R191 ;  /* 0x000000bf00bf7308 */ /* 0x000ee20000002400 */
[----:B--2---:R-:W-:-:S07]  /*8c00*/  FMNMX.FTZ R156, R184, R157, !PT ;  /* 0x0000009db89c7209 */ /* 0x004fce0007810000 */
[----:B------:R-:W2:Y:S01]  /*8c10*/  MUFU.TANH R190, R190 ;  /* 0x000000be00be7308 */ /* 0x000ea20000002400 */
[----:B0-----:R-:W-:-:S07]  /*8c20*/  FMNMX.FTZ R156, R189, R156, !PT ;  /* 0x0000009cbd9c7209 */ /* 0x001fce0007810000 */
[----:B------:R-:W0:Y:S01]  /*8c30*/  MUFU.TANH R195, R195 ;  /* 0x000000c300c37308 */ /* 0x000e220000002400 */
[----:B---3--:R-:W-:Y:S02]  /*8c40*/  FMNMX.FTZ R157, R191, R156, !PT ;  /* 0x0000009cbf9d7209 */ /* 0x008fe40007810000 */
[----:B-1----:R-:W-:-:S05]  /*8c50*/  FMNMX.FTZ R197, R193, R196, !PT ;  /* 0x000000c4c1c57209 */ /* 0x002fca0007810000 */
[----:B------:R-:W1:Y:S01]  /*8c60*/  MUFU.TANH R198, R198 ;  /* 0x000000c600c67308 */ /* 0x000e620000002400 */
[----:B--2---:R-:W-:-:S07]  /*8c70*/  FMNMX.FTZ R156, R190, R157, !PT ;  /* 0x0000009dbe9c7209 */ /* 0x004fce0007810000 */
[----:B------:R-:W2:Y:S01]  /*8c80*/  MUFU.TANH R209, R209 ;  /* 0x000000d100d17308 */ /* 0x000ea20000002400 */
[----:B0-----:R-:W-:-:S04]  /*8c90*/  FMNMX.FTZ R157, R195, R156, !PT ;  /* 0x0000009cc39d7209 */ /* 0x001fc80007810000 */
[----:B-1----:R-:W-:-:S04]  /*8ca0*/  FMNMX.FTZ R156, R198, R157, !PT ;  /* 0x0000009dc69c7209 */ /* 0x002fc80007810000 */
[----:B--2---:R-:W-:Y:S02]  /*8cb0*/  FMNMX.FTZ R157, R209, R156, !PT ;  /* 0x0000009cd19d7209 */ /* 0x004fe40007810000 */
[----:B------:R-:W0:Y:S04]  /*8cc0*/  SHFL.BFLY PT, R156, R197, 0x1, 0x1f ;  /* 0x0c201f00c59c7f89 */ /* 0x000e2800000e0000 */
[----:B------:R-:W1:Y:S01]  /*8cd0*/  SHFL.BFLY PT, R196, R157, 0x2, 0x1f ;  /* 0x0c401f009dc47f89 */ /* 0x000e6200000e0000 */
[----:B0-----:R-:W-:Y:S02]  /*8ce0*/  FMNMX.FTZ R156, R197, R156, !PT ;  /* 0x0000009cc59c7209 */ /* 0x001fe40007810000 */
[----:B-1----:R-:W-:-:S03]  /*8cf0*/  FMNMX.FTZ R199, R157, R196, !PT ;  /* 0x000000c49dc77209 */ /* 0x002fc60007810000 */
[C---:B------:R-:W-:Y:S01]  /*8d00*/  FADD.FTZ R193, -R156.reuse, R201 ;  /* 0x000000c99cc17221 */ /* 0x040fe20000010100 */
[----:B------:R-:W-:Y:S01]  /*8d10*/  FMUL.FTZ R201, R156, UR10 ;  /* 0x0000000a9cc97c20 */ /* 0x000fe20008410000 */
[----:B------:R-:W0:Y:S03]  /*8d20*/  SHFL.BFLY PT, R210, R199, 0x1, 0x1f ;  /* 0x0c201f00c7d27f89 */ /* 0x000e2600000e0000 */
        /* <DEDUP_REMOVED lines=14> */
[----:B------:R-:W1:Y:S08]  /*8e10*/  MUFU.EX2 R193, R193 ;  /* 0x000000c100c17308 */ /* 0x000e700000000800 */
[----:B------:R-:W-:Y:S01]  /*8e20*/  MUFU.EX2 R197, R197 ;  /* 0x000000c500c57308 */ /* 0x000fe20000000800 */
[----:B0-----:R-:W-:Y:S01]  /*8e30*/  FMNMX.FTZ R157, R199, R210, !PT ;  /* 0x000000d2c79d7209 */ /* 0x001fe20007810000 */
[----:B------:R-:W-:Y:S01]  /*8e40*/  IMAD.U32 R210, RZ, RZ, UR7 ;  /* 0x00000007ffd27e24 */ /* 0x000fe2000f8e00ff */
[----:B------:R-:W-:-:S03]  /*8e50*/  R2UR UR7, R23 ;  /* 0x00000000170772ca */ /* 0x000fc600000e0000 */
[C---:B------:R-:W-:Y:S01]  /*8e60*/  FADD.FTZ R152, -R157.reuse, R202 ;  /* 0x000000ca9d987221 */ /* 0x040fe20000010100 */
[----:B------:R-:W-:Y:S01]  /*8e70*/  FMUL.FTZ R212, R157, UR10 ;  /* 0x0000000a9dd47c20 */ /* 0x000fe20008410000 */
[----:B------:R-:W-:Y:S01]  /*8e80*/  MUFU.EX2 R199, R155 ;  /* 0x0000009b00c77308 */ /* 0x000fe20000000800 */
[-C--:B-1----:R-:W-:Y:S01]  /*8e90*/  FMUL.FTZ R24, R24, R193.reuse ;  /* 0x000000c118187220 */ /* 0x082fe20000410000 */
[----:B------:R-:W-:Y:S01]  /*8ea0*/  FMUL.FTZ R211, R152, UR10 ;  /* 0x0000000a98d37c20 */ /* 0x000fe20008410000 */
[----:B------:R-:W-:Y:S02]  /*8eb0*/  @!P2 VIADD R152, R210, 0x32440 ;  /* 0x00032440d298a836 */ /* 0x000fe40000000000 */
[--C-:B------:R-:W-:Y:S01]  /*8ec0*/  FFMA.FTZ R204, R205, UR10, -R212.reuse ;  /* 0x0000000acdcc7c23 */ /* 0x100fe200080108d4 */
[--C-:B------:R-:W-:Y:S01]  /*8ed0*/  FFMA.FTZ R205, R154, UR10, -R212.reuse ;  /* 0x0000000a9acd7c23 */ /* 0x100fe200080108d4 */
[--C-:B------:R-:W-:Y:S01]  /*8ee0*/  FFMA.FTZ R206, R206, UR10, -R212.reuse ;  /* 0x0000000acece7c23 */ /* 0x100fe200080108d4 */
[----:B------:R-:W-:Y:S01]  /*8ef0*/  FFMA.FTZ R207, R207, UR10, -R212 ;  /* 0x0000000acfcf7c23 */ /* 0x000fe200080108d4 */
[----:B------:R-:W-:Y:S01]  /*8f00*/  @!P2 PRMT R152, RZ, 0x654, R152 ;  /* 0x00000654ff98a816 */ /* 0x000fe20000000098 */
[----:B------:R2:W-:Y:S06]  /*8f10*/  BAR.ARV R203, 0x100 ;  /* 0x000400cb0000751d */ /* 0x0005ec0000002000 */
[----:B------:R0:W-:Y:S01]  /*8f20*/  @!P2 SYNCS.ARRIVE.TRANS64.RED.A1T0 RZ, [R152+URZ], RZ ;  /* 0x000000ff98ffa9a7 */ /* 0x0001e2000810043f */
        /* <DEDUP_REMOVED lines=135> */
[----:B---3--:R-:W-:Y:S01]  /*97a0*/  F2FP.BF16.F32.PACK_AB R154, R202, R199 ;  /* 0x000000c7ca9a723e */ /* 0x008fe200000010ff */
[--C-:B------:R-:W-:Y:S01]  /*97b0*/  FFMA.FTZ R161, R161, UR10, -R212.reuse ;  /* 0x0000000aa1a17c23 */ /* 0x100fe200080108d4 */
[----:B----4-:R-:W-:Y:S01]  /*97c0*/  F2FP.BF16.F32.PACK_AB R153, R205, R204 ;  /* 0x000000cccd99723e */ /* 0x010fe200000010ff */
[--C-:B------:R-:W-:Y:S01]  /*97d0*/  FFMA.FTZ R164, R166, UR10, -R212.reuse ;  /* 0x0000000aa6a47c23 */ /* 0x100fe200080108d4 */
[----:B-----5:R-:W-:Y:S01]  /*97e0*/  F2FP.BF16.F32.PACK_AB R155, R207, R206 ;  /* 0x000000cecf9b723e */ /* 0x020fe200000010ff */
[----:B------:R2:W-:Y:S01]  /*97f0*/  BAR.SYNC.DEFER_BLOCKING R200, 0x100 ;  /* 0x000400c80000751d */ /* 0x0005e20000010000 */
        /* <DEDUP_REMOVED lines=30> */
[----:B------:R-:W1:Y:S01]  /*99e0*/  MUFU.EX2 R213, R213 ;  /* 0x000000d500d57308 */ /* 0x000e620000000800 */
[----:B------:R-:W-:Y:S01]  /*99f0*/  UIADD3 UR14, UR5, 0x80, URZ ;  /* 0x00000080050e7890 */ /* 0x000fe2000fffe03f */
[----:B------:R-:W-:Y:S01]  /*9a00*/  FFMA.FTZ R189, R194, UR10, -R201 ;  /* 0x0000000ac2bd7c23 */ /* 0x000fe200080108c9 */
[----:B------:R-:W-:Y:S01]  /*9a10*/  UMOV UR15, 0x40000040 ;  /* 0x40000040000f7882 */ /* 0x000fe20000000000 */
[--C-:B------:R-:W-:Y:S01]  /*9a20*/  FFMA.FTZ R190, R190, UR10, -R212.reuse ;  /* 0x0000000abebe7c23 */ /* 0x100fe200080108d4 */
[--C-:B------:R-:W-:Y:S01]  /*9a30*/  FFMA.FTZ R192, R198, UR10, -R212.reuse ;  /* 0x0000000ac6c07c23 */ /* 0x100fe200080108d4 */
[----:B------:R-:W-:Y:S01]  /*9a40*/  FFMA.FTZ R195, R209, UR10, -R212 ;  /* 0x0000000ad1c37c23 */ /* 0x000fe200080108d4 */
[----:B------:R-:W-:Y:S01]  /*9a50*/  FFMA.FTZ R0, R193, R0, R196 ;  /* 0x00000000c1007223 */ /* 0x000fe200000100c4 */
[----:B------:R-:W-:Y:S01]  /*9a60*/  MUFU.EX2 R160, R160 ;  /* 0x000000a000a07308 */ /* 0x000fe20000000800 */
[----:B------:R-:W-:Y:S01]  /*9a70*/  FFMA.FTZ R12, R211, R12, R204 ;  /* 0x0000000cd30c7223 */ /* 0x000fe200000100cc */
[----:B------:R-:W-:Y:S01]  /*9a80*/  UISETP.GT.AND UP0, UPT, UR61, UR7, UPT ;  /* 0x000000073d00728c */ /* 0x000fe2000bf04270 */
[----:B------:R-:W-:Y:S01]  /*9a90*/  FADD.FTZ R0, R197, R0 ;  /* 0x00000000c5007221 */ /* 0x000fe20000010000 */
[----:B------:R-:W-:-:S02]  /*9aa0*/  @!P2 VIADD R210, R210, 0x32460 ;  /* 0x00032460d2d2a836 */ /* 0x000fc40000000000 */
[----:B------:R-:W-:Y:S01]  /*9ab0*/  FADD.FTZ R205, R205, R12 ;  /* 0x0000000ccdcd7221 */ /* 0x000fe20000010000 */
[----:B------:R-:W-:Y:S01]  /*9ac0*/  UIADD3 UR61, UR61, -0x1, URZ ;  /* 0xffffffff3d3d7890 */ /* 0x000fe2000fffe03f */
[----:B------:R-:W-:Y:S01]  /*9ad0*/  FADD.FTZ R199, R199, R0 ;  /* 0x00000000c7c77221 */ /* 0x000fe20000010000 */
[----:B------:R-:W3:Y:S01]  /*9ae0*/  MUFU.EX2 R161, R161 ;  /* 0x000000a100a17308 */ /* 0x000ee20000000800 */
[----:B------:R-:W-:Y:S01]  /*9af0*/  FADD.FTZ R206, R206, R205 ;  /* 0x000000cdcece7221 */ /* 0x000fe20000010000 */
[----:B------:R-:W-:Y:S01]  /*9b00*/  PLOP3.LUT P1, PT, PT, PT, UP0, 0x80, 0x0 ;  /* 0x000000000000781c */ /* 0x000fe20003f2f008 */
[----:B------:R-:W-:Y:S01]  /*9b10*/  FADD.FTZ R199, R202, R199 ;  /* 0x000000c7cac77221 */ /* 0x000fe20000010000 */
[----:B------:R-:W-:Y:S01]  /*9b20*/  @!P2 PRMT R210, RZ, 0x654, R210 ;  /* 0x00000654ffd2a816 */ /* 0x000fe200000000d2 */
[----:B------:R-:W-:Y:S01]  /*9b30*/  FADD.FTZ R207, R207, R206 ;  /* 0x000000cecfcf7221 */ /* 0x000fe20000010000 */
[----:B------:R-:W-:Y:S01]  /*9b40*/  MOV R202, R157 ;  /* 0x0000009d00ca7202 */ /* 0x000fe20000000f00 */
[----:B------:R-:W-:Y:S01]  /*9b50*/  IMAD.MOV.U32 R201, RZ, RZ, R156 ;  /* 0x000000ffffc97224 */ /* 0x000fe200078e009c */
[----:B------:R-:W-:Y:S08]  /*9b60*/  MUFU.EX2 R164, R164 ;  /* 0x000000a400a47308 */ /* 0x000ff00000000800 */
[----:B------:R-:W4:Y:S08]  /*9b70*/  MUFU.EX2 R215, R215 ;  /* 0x000000d700d77308 */ /* 0x000f300000000800 */
[----:B------:R-:W-:Y:S08]  /*9b80*/  MUFU.EX2 R163, R163 ;  /* 0x000000a300a37308 */ /* 0x000ff00000000800 */
[----:B------:R-:W5:Y:S08]  /*9b90*/  MUFU.EX2 R166, R166 ;  /* 0x000000a600a67308 */ /* 0x000f700000000800 */
[----:B------:R-:W-:Y:S08]  /*9ba0*/  MUFU.EX2 R165, R165 ;  /* 0x000000a500a57308 */ /* 0x000ff00000000800 */
[----:B------:R-:W2:Y:S08]  /*9bb0*/  MUFU.EX2 R208, R208 ;  /* 0x000000d000d07308 */ /* 0x000eb00000000800 */
        /* <DEDUP_REMOVED lines=24> */
[----:B------:R-:W-:Y:S01]  /*9d40*/  MUFU.EX2 R190, R190 ;  /* 0x000000be00be7308 */ /* 0x000fe20000000800 */
[----:B------:R-:W-:-:S02]  /*9d50*/  WARPGROUP.DEPBAR.LE gsb0, 0x0 ;  /* 0x00008000000079c5 */ /* 0x000fc40000010000 */
[----:B0-----:R-:W-:-:S05]  /*9d60*/  F2FP.BF16.F32.PACK_AB R152, R159, R158 ;  /* 0x0000009e9f98723e */ /* 0x001fca00000010ff */
[----:B------:R-:W0:Y:S01]  /*9d70*/  MUFU.EX2 R191, R191 ;  /* 0x000000bf00bf7308 */ /* 0x000e220000000800 */
[----:B-1----:R-:W-:Y:S01]  /*9d80*/  F2FP.BF16.F32.PACK_AB R154, R213, R162 ;  /* 0x000000a2d59a723e */ /* 0x002fe200000010ff */
[----:B------:R-:W-:Y:S01]  /*9d90*/  FADD.FTZ R158, R158, R199 ;  /* 0x000000c79e9e7221 */ /* 0x000fe20000010000 */
[----:B---3--:R-:W-:Y:S01]  /*9da0*/  F2FP.BF16.F32.PACK_AB R153, R161, R160 ;  /* 0x000000a0a199723e */ /* 0x008fe200000010ff */
[----:B------:R-:W-:Y:S01]  /*9db0*/  FADD.FTZ R160, R160, R207 ;  /* 0x000000cfa0a07221 */ /* 0x000fe20000010000 */
[----:B----4-:R-:W-:Y:S01]  /*9dc0*/  F2FP.BF16.F32.PACK_AB R155, R215, R164 ;  /* 0x000000a4d79b723e */ /* 0x010fe200000010ff */
        /* <DEDUP_REMOVED lines=13> */
[----:B-----5:R-:W-:Y:S01]  /*9ea0*/  F2FP.BF16.F32.PACK_AB R152, R166, R163 ;  /* 0x000000a3a698723e */ /* 0x020fe200000010ff */
[----:B------:R-:W-:Y:S01]  /*9eb0*/  FADD.FTZ R163, R163, R162 ;  /* 0x000000a2a3a37221 */ /* 0x000fe20000010000 */
[----:B--2---:R-:W-:-:S02]  /*9ec0*/  F2FP.BF16.F32.PACK_AB R154, R208, R165 ;  /* 0x000000a5d09a723e */ /* 0x004fc400000010ff */
[----:B------:R-:W-:Y:S01]  /*9ed0*/  F2FP.BF16.F32.PACK_AB R153, R168, R167 ;  /* 0x000000a7a899723e */ /* 0x000fe200000010ff */
[----:B------:R-:W-:Y:S01]  /*9ee0*/  FADD.FTZ R167, R167, R164 ;  /* 0x000000a4a7a77221 */ /* 0x000fe20000010000 */
[----:B------:R-:W-:Y:S01]  /*9ef0*/  F2FP.BF16.F32.PACK_AB R155, R214, R169 ;  /* 0x000000a9d69b723e */ /* 0x000fe200000010ff */
[----:B------:R-:W-:Y:S02]  /*9f00*/  FADD.FTZ R166, R166, R163 ;  /* 0x000000a3a6a67221 */ /* 0x000fe40000010000 */
[----:B------:R-:W-:Y:S01]  /*9f10*/  FADD.FTZ R168, R168, R167 ;  /* 0x000000a7a8a87221 */ /* 0x000fe20000010000 */
[----:B------:R-:W-:Y:S01]  /*9f20*/  WARPGROUP.ARRIVE ;  /* 0x00000000000079c5 */ /* 0x000fe20000000000 */
[----:B------:R-:W-:Y:S02]  /*9f30*/  FADD.FTZ R165, R165, R166 ;  /* 0x000000a6a5a57221 */ /* 0x000fe40000010000 */
[----:B------:R-:W-:Y:S02]  /*9f40*/  FADD.FTZ R169, R169, R168 ;  /* 0x000000a8a9a97221 */ /* 0x000fe40000010000 */
[----:B------:R-:W-:-:S05]  /*9f50*/  FADD.FTZ R165, R208, R165 ;  /* 0x000000a5d0a57221 */ /* 0x000fca0000010000 */
[----:B------:R-:W-:Y:S01]  /*9f60*/  HGMMA.64x256x16.F32.BF16 R24, R152, gdesc[UR12].tnspB, R24, gsb0 ;  /* 0x43e0000c98187df0 */ /* 0x000fe20008001818 */
[----:B------:R-:W-:Y:S01]  /*9f70*/  UIADD3 UR14, UR5, 0x180, URZ ;  /* 0x00000180050e7890 */ /* 0x000fe2000fffe03f */
[----:B------:R-:W-:Y:S01]  /*9f80*/  FADD.FTZ R169, R214, R169 ;  /* 0x000000a9d6a97221 */ /* 0x000fe20000010000 */
[----:B------:R-:W-:Y:S01]  /*9f90*/  UMOV UR15, 0x40000040 ;  /* 0x40000040000f7882 */ /* 0x000fe20000000000 */
[----:B------:R-:W-:Y:S02]  /*9fa0*/  WARPGROUP.DEPBAR.LE gsb0, 0x0 ;  /* 0x00008000000079c5 */ /* 0x000fe40000010000 */
[----:B------:R-:W-:Y:S01]  /*9fb0*/  F2FP.BF16.F32.PACK_AB R152, R171, R170 ;  /* 0x000000aaab98723e */ /* 0x000fe200000010ff */
[----:B------:R-:W-:Y:S01]  /*9fc0*/  FADD.FTZ R170, R170, R165 ;  /* 0x000000a5aaaa7221 */ /* 0x000fe20000010000 */
[----:B------:R-:W-:Y:S02]  /*9fd0*/  F2FP.BF16.F32.PACK_AB R154, R173, R172 ;  /* 0x000000acad9a723e */ /* 0x000fe400000010ff */
        /* <DEDUP_REMOVED lines=34> */
[----:B0-----:R-:W-:Y:S01]  /*a200*/  F2FP.BF16.F32.PACK_AB R153, R191, R190 ;  /* 0x000000bebf99723e */ /* 0x001fe200000010ff */
[----:B------:R-:W-:Y:S01]  /*a210*/  FADD.FTZ R190, R190, R185 ;  /* 0x000000b9bebe7221 */ /* 0x000fe20000010000 */
[----:B-1----:R-:W-:Y:S01]  /*a220*/  F2FP.BF16.F32.PACK_AB R155, R195, R192 ;  /* 0x000000c0c39b723e */ /* 0x002fe200000010ff */
[----:B------:R-:W-:-:S02]  /*a230*/  FADD.FTZ R187, R187, R186 ;  /* 0x000000babbbb7221 */ /* 0x000fc40000010000 */
[----:B------:R-:W-:Y:S01]  /*a240*/  FADD.FTZ R191, R191, R190 ;  /* 0x000000bebfbf7221 */ /* 0x000fe20000010000 */
[----:B------:R-:W-:Y:S01]  /*a250*/  WARPGROUP.ARRIVE ;  /* 0x00000000000079c5 */ /* 0x000fe20000000000 */
[----:B------:R-:W-:Y:S02]  /*a260*/  FADD.FTZ R0, R188, R187 ;  /* 0x000000bbbc007221 */ /* 0x000fe40000010000 */
[----:B------:R-:W-:Y:S02]  /*a270*/  FADD.FTZ R12, R192, R191 ;  /* 0x000000bfc00c7221 */ /* 0x000fe40000010000 */
[----:B------:R-:W-:-:S07]  /*a280*/  FADD.FTZ R0, R189, R0 ;  /* 0x00000000bd007221 */ /* 0x000fce0000010000 */
[----:B------:R-:W-:Y:S01]  /*a290*/  HGMMA.64x256x16.F32.BF16 R24, R152, gdesc[UR12].tnspB, R24, gsb0 ;  /* 0x43e0000c98187df0 */ /* 0x000fe20008001818 */
[----:B------:R-:W-:Y:S02]  /*a2a0*/  FADD.FTZ R12, R195, R12 ;  /* 0x0000000cc30c7221 */ /* 0x000fe40000010000 */
[----:B------:R-:W-:Y:S02]  /*a2b0*/  WARPGROUP.DEPBAR.LE gsb0, 0x0 ;  /* 0x00008000000079c5 */ /* 0x000fe40000010000 */
[----:B------:R2:W-:Y:S01]  /*a2c0*/  @!P2 SYNCS.ARRIVE.TRANS64.RED.A1T0 RZ, [R210+URZ], RZ ;  /* 0x000000ffd2ffa9a7 */ /* 0x0005e2000810043f */
[----:B------:R-:W-:Y:S05]  /*a2d0*/  @P1 BRA `(.L_x_4433) ;  /* 0xffffffd400d81947 */ /* 0x000fea000383ffff */
.L_x_4424:
[----:B------:R-:W3:Y:S01]  /*a2e0*/  SHFL.BFLY PT, R3, R0, 0x2, 0x1f ;  /* 0x0c401f0000037f89 */ /* 0x000ee200000e0000 */
[----:B------:R-:W-:-:S03]  /*a2f0*/  PLOP3.LUT P0, PT, PT, PT, PT, 0x8, 0x0 ;  /* 0x000000000000781c */ /* 0x000fc60003f0e170 */
[----:B------:R-:W4:Y:S01]  /*a300*/  SHFL.BFLY PT, R5, R12, 0x2, 0x1f ;  /* 0x0c401f000c057f89 */ /* 0x000f2200000e0000 */
[----:B------:R-:W5:Y:S01]  /*a310*/  S2R R152, SR_TID.X ;  /* 0x0000000000987919 */ /* 0x000f620000002100 */
[----:B---3--:R-:W-:Y:S01]  /*a320*/  FADD.FTZ R3, R3, R0 ;  /* 0x0000000003037221 */ /* 0x008fe20000010000 */
[----:B------:R-:W-:Y:S02]  /*a330*/  IMAD.MOV.U32 R0, RZ, RZ, RZ ;  /* 0x000000ffff007224 */ /* 0x000fe400078e00ff */
[----:B----4-:R-:W-:Y:S02]  /*a340*/  FADD.FTZ R5, R5, R12 ;  /* 0x0000000c05057221 */ /* 0x010fe40000010000 */
[----:B------:R-:W3:Y:S04]  /*a350*/  SHFL.BFLY PT, R2, R3, 0x1, 0x1f ;  /* 0x0c201f0003027f89 */ /* 0x000ee800000e0000 */
[----:B------:R-:W4:Y:S01]  /*a360*/  SHFL.BFLY PT, R4, R5, 0x1, 0x1f ;  /* 0x0c201f0005047f89 */ /* 0x000f2200000e0000 */
[----:B-----5:R-:W-:Y:S01]  /*a370*/  SHF.R.U32.HI R152, RZ, 0x7, R152 ;  /* 0x00000007ff987819 */ /* 0x020fe20000011698 */
[----:B---3--:R-:W-:-:S03]  /*a380*/  FADD.FTZ R7, R3, R2 ;  /* 0x0000000203077221 */ /* 0x008fc60000010000 */
[----:B------:R-:W-:Y:S01]  /*a390*/  IADD3 R3, -R152, 0xb, RZ ;  /* 0x0000000b98037810 */ /* 0x000fe20007ffe1ff */
[----:B------:R-:W-:Y:S02]  /*a3a0*/  IMAD.MOV.U32 R2, RZ, RZ, RZ ;  /* 0x000000ffff027224 */ /* 0x000fe400078e00ff */
[----:B----4-:R-:W-:Y:S02]  /*a3b0*/  FADD.FTZ R8, R5, R4 ;  /* 0x0000000405087221 */ /* 0x010fe40000010000 */
[----:B------:R3:W-:Y:S08]  /*a3c0*/  BAR.ARV R3, 0x100 ;  /* 0x000400030000751d */ /* 0x0007f00000002000 */
[----:B------:R-:W-:Y:S06]  /*a3d0*/  BAR.ARV 0x8, 0x180 ;  /* 0x0206000000007b1d */ /* 0x000fec0000002000 */
[----:B------:R-:W-:Y:S01]  /*a3e0*/  FSETP.NE.FTZ.AND P1, PT, R7, RZ, PT ;  /* 0x000000ff0700720b */ /* 0x000fe20003f35000 */
[----:B------:R-:W-:Y:S01]  /*a3f0*/  IMAD.U32 R5, RZ, RZ, UR10 ;  /* 0x0000000aff057e24 */ /* 0x000fe2000f8e00ff */
[----:B------:R-:W-:Y:S01]  /*a400*/  FSETP.NE.FTZ.AND P2, PT, R8, RZ, PT ;  /* 0x000000ff0800720b */ /* 0x000fe20003f55000 */
[----:B---3--:R-:W-:-:S10]  /*a410*/  IMAD.MOV.U32 R3, RZ, RZ, -0x800000 ;  /* 0xff800000ff037424 */ /* 0x008fd400078e00ff */
[----:B------:R-:W3:Y:S01]  /*a420*/  @P1 MUFU.LG2 R4, R7 ;  /* 0x0000000700041308 */ /* 0x000ee20000000c00 */
[----:B------:R-:W-:-:S07]  /*a430*/  @P1 FMUL.FTZ R5, R5, 0.69314718246459960938 ;  /* 0x3f31721805051820 */ /* 0x000fce0000410000 */
[----:B------:R-:W4:Y:S08]  /*a440*/  @P2 MUFU.LG2 R6, R8 ;  /* 0x0000000800062308 */ /* 0x000f300000000c00 */
[----:B------:R5:W0:Y:S01]  /*a450*/  @P1 MUFU.RCP R2, R7 ;  /* 0x0000000700021308 */ /* 0x000a220000001000 */
[----:B---3--:R-:W-:-:S04]  /*a460*/  @P1 FMUL.FTZ R4, R4, 0.69314718246459960938 ;  /* 0x3f31721804041820 */ /* 0x008fc80000410000 */
[----:B------:R-:W-:-:S03]  /*a470*/  @P1 FFMA.FTZ R3, R5, R156, R4 ;  /* 0x0000009c05031223 */ /* 0x000fc60000010004 */
[----:B------:R-:W3:Y:S01]  /*a480*/  @P2 MUFU.RCP R0, R8 ;  /* 0x0000000800002308 */ /* 0x000ee20000001000 */
[----:B-----5:R-:W-:Y:S02]  /*a490*/  IMAD.U32 R7, RZ, RZ, UR10 ;  /* 0x0000000aff077e24 */ /* 0x020fe4000f8e00ff */
[----:B----4-:R-:W-:Y:S02]  /*a4a0*/  @P2 FMUL.FTZ R6, R6, 0.69314718246459960938 ;  /* 0x3f31721806062820 */ /* 0x010fe40000410000 */
[----:B------:R-:W-:Y:S01]  /*a4b0*/  @P2 FMUL.FTZ R7, R7, 0.69314718246459960938 ;  /* 0x3f31721807072820 */ /* 0x000fe20000410000 */
        /* <DEDUP_REMOVED lines=130> */
.L_x_4402:
[----:B------:R-:W-:Y:S05]  /*ace0*/  @P0 BRA `(.L_x_4434) ;  /* 0x0000002000640947 */ /* 0x000fea0003800000 */
[----:B------:R-:W3:Y:S01]  /*acf0*/  LDL R0, [R1] ;  /* 0x0000000001007983 */ /* 0x000ee20000100800 */
[----:B------:R-:W0:Y:S01]  /*ad00*/  LDC R8, c[0x0][0xce8] ;  /* 0x00033a00ff087b82 */ /* 0x000e220000000800 */
[----:B------:R-:W-:Y:S01]  /*ad10*/  ULDC.64 UR8, c[0x0][0xcd0] ;  /* 0x0003340000087ab9 */ /* 0x000fe20000000a00 */
[----:B------:R-:W-:Y:S01]  /*ad20*/  ULDC.64 UR14, c[0x0][0x208] ;  /* 0x00008200000e7ab9 */ /* 0x000fe20000000a00 */
[----:B------:R-:W4:Y:S01]  /*ad30*/  S2R R22, SR_CTAID.X ;  /* 0x0000000000167919 */ /* 0x000f220000002500 */
[----:B------:R-:W-:Y:S04]  /*ad40*/  BSSY B0, `(.L_x_4435) ;  /* 0x000014d000007945 */ /* 0x000fe80003800000 */
[----:B------:R-:W5:Y:S08]  /*ad50*/  S2UR UR12, SR_CTAID.Z ;  /* 0x00000000000c79c3 */ /* 0x000f700000002700 */
[----:B------:R-:W1:Y:S08]  /*ad60*/  LDC.64 R18, c[0x0][0xcd8] ;  /* 0x00033600ff127b82 */ /* 0x000e700000000a00 */
[----:B------:R-:W-:Y:S01]  /*ad70*/  BAR.SYNC.DEFER_BLOCKING 0x1, 0x100 ;  /* 0x0044000000007b1d */ /* 0x000fe20000010000 */
[----:B0-----:R-:W-:-:S07]  /*ad80*/  ISETP.NE.AND P0, PT, R8, 0x1, PT ;  /* 0x000000010800780c */ /* 0x001fce0003f05270 */
[----:B------:R-:W0:Y:S01]  /*ad90*/  S2UR UR11, SR_CTAID.Y ;  /* 0x00000000000b79c3 */ /* 0x000e220000002600 */
[----:B-----5:R-:W-:-:S07]  /*ada0*/  USHF.R.S32.HI UR10, URZ, 0x1f, UR12 ;  /* 0x0000001f3f0a7899 */ /* 0x020fce000801140c */
[----:B------:R-:W0:Y:S08]  /*adb0*/  LDC R23, c[0x0][0xd50] ;  /* 0x00035400ff177b82 */ /* 0x000e300000000800 */
[----:B------:R-:W5:Y:S08]  /*adc0*/  @P0 LDC R14, c[0x0][0xcec] ;  /* 0x00033b00ff0e0b82 */ /* 0x000f700000000800 */
[----:B------:R-:W2:Y:S08]  /*add0*/  LDC.64 R20, c[0x0][0xc40] ;  /* 0x00031000ff147b82 */ /* 0x000eb00000000a00 */
[----:B------:R-:W2:Y:S08]  /*ade0*/  @P0 LDC R152, c[0x0][0xcec] ;  /* 0x00033b00ff980b82 */ /* 0x000eb00000000800 */
[----:B------:R-:W2:Y:S08]  /*adf0*/  @P0 LDC R17, c[0x0][0xcf0] ;  /* 0x00033c00ff110b82 */ /* 0x000eb00000000800 */
[----:B------:R-:W2:Y:S01]  /*ae00*/  @P0 LDC R153, c[0x0][0xcf0] ;  /* 0x00033c00ff990b82 */ /* 0x000ea20000000800 */
[----:B---3--:R-:W-:-:S02]  /*ae10*/  R2UR UR13, R0 ;  /* 0x00000000000d72ca */ /* 0x008fc400000e0000 */
[----:B------:R-:W3:Y:S11]  /*ae20*/  S2R R0, SR_TID.X ;  /* 0x0000000000007919 */ /* 0x000ef60000002100 */
[----:B------:R-:W-:-:S02]  /*ae30*/  USHF.R.S32.HI UR7, URZ, 0x1f, UR13 ;  /* 0x0000001f3f077899 */ /* 0x000fc4000801140d */
[----:B------:R-:W-:Y:S02]  /*ae40*/  UIMAD.WIDE.U32 UR4, UR13, UR8, URZ ;  /* 0x000000080d0472a5 */ /* 0x000fe4000f8e003f */
[----:B------:R-:W-:-:S04]  /*ae50*/  UIMAD UR6, UR7, UR8, URZ ;  /* 0x00000008070672a4 */ /* 0x000fc8000f8e023f */
[----:B------:R-:W-:-:S03]  /*ae60*/  UIMAD UR6, UR13, UR9, UR6 ;  /* 0x000000090d0672a4 */ /* 0x000fc6000f8e0206 */
[----:B------:R-:W-:Y:S01]  /*ae70*/  ULDC.64 UR8, c[0x0][0xc38] ;  /* 0x00030e0000087ab9 */ /* 0x000fe20000000a00 */
[----:B------:R-:W-:Y:S02]  /*ae80*/  UIADD3 UR6, UR5, UR6, URZ ;  /* 0x0000000605067290 */ /* 0x000fe4000fffe03f */
[----:B------:R-:W-:Y:S01]  /*ae90*/  UIMAD UR7, UR7, UR8, URZ ;  /* 0x00000008070772a4 */ /* 0x000fe2000f8e023f */
[----:B---3--:R-:W-:-:S04]  /*aea0*/  IADD3 R5, R0, -0x80, RZ ;  /* 0xffffff8000057810 */ /* 0x008fc80007ffe0ff */
[----:B------:R-:W-:-:S04]  /*aeb0*/  SHF.R.S32.HI R4, RZ, 0x1f, R5 ;  /* 0x0000001fff047819 */ /* 0x000fc80000011405 */
[CC--:B------:R-:W-:Y:S02]  /*aec0*/  LEA.HI R6, R4.reuse, R5.reuse, RZ, 0x7 ;  /* 0x0000000504067211 */ /* 0x0c0fe400078f38ff */
[----:B------:R-:W-:Y:S02]  /*aed0*/  LEA.HI R13, R4, R5, RZ, 0x2 ;  /* 0x00000005040d7211 */ /* 0x000fe400078f10ff */
[----:B------:R-:W-:Y:S02]  /*aee0*/  LOP3.LUT R0, R6, 0xffffff80, RZ, 0xc0, !PT ;  /* 0xffffff8006007812 */ /* 0x000fe400078ec0ff */
[----:B------:R-:W-:-:S03]  /*aef0*/  SHF.R.S32.HI R7, RZ, 0x7, R6 ;  /* 0x00000007ff077819 */ /* 0x000fc60000011406 */
[----:B------:R-:W-:Y:S01]  /*af00*/  IMAD.IADD R0, R5, 0x1, -R0 ;  /* 0x0000000105007824 */ /* 0x000fe200078e0a00 */
[----:B------:R-:W-:Y:S02]  /*af10*/  LEA.HI R4, R6, R7, RZ, 0x1 ;  /* 0x0000000706047211 */ /* 0x000fe400078f08ff */
[----:B------:R-:W-:Y:S02]  /*af20*/  LOP3.LUT R6, R13, 0xfffffffc, RZ, 0xc0, !PT ;  /* 0xfffffffc0d067812 */ /* 0x000fe400078ec0ff */
[----:B------:R-:W-:Y:S02]  /*af30*/  SHF.R.S32.HI R9, RZ, 0x1f, R0 ;  /* 0x0000001fff097819 */ /* 0x000fe40000011400 */
[----:B------:R-:W-:Y:S01]  /*af40*/  LOP3.LUT R4, R4, 0x3fffffe, RZ, 0xc0, !PT ;  /* 0x03fffffe04047812 */ /* 0x000fe200078ec0ff */
[----:B------:R-:W-:Y:S01]  /*af50*/  IMAD.IADD R5, R5, 0x1, -R6 ;  /* 0x0000000105057824 */ /* 0x000fe200078e0a06 */
[CC--:B------:R-:W-:Y:S02]  /*af60*/  LEA.HI R10, R9.reuse, R0.reuse, RZ, 0x2 ;  /* 0x00000000090a7211 */ /* 0x0c0fe400078f10ff */
[----:B------:R-:W-:Y:S01]  /*af70*/  LEA.HI R9, R9, R0, RZ, 0x5 ;  /* 0x0000000009097211 */ /* 0x000fe200078f28ff */
[----:B------:R-:W-:Y:S01]  /*af80*/  IMAD.IADD R6, R7, 0x1, -R4 ;  /* 0x0000000107067824 */ /* 0x000fe200078e0a04 */
[----:B------:R-:W-:-:S02]  /*af90*/  SHF.R.S32.HI R11, RZ, 0x2, R10 ;  /* 0x00000002ff0b7819 */ /* 0x000fc4000001140a */
[----:B------:R-:W-:Y:S02]  /*afa0*/  SHF.R.S32.HI R12, RZ, 0x1f, R10 ;  /* 0x0000001fff0c7819 */ /* 0x000fe4000001140a */
[----:B------:R-:W-:Y:S02]  /*afb0*/  LEA.HI R7, R5, R5, RZ, 0x1 ;  /* 0x0000000505077211 */ /* 0x000fe400078f08ff */
[----:B------:R-:W-:-:S04]  /*afc0*/  LEA.HI R12, R12, R11, RZ, 0x3 ;  /* 0x0000000b0c0c7211 */ /* 0x000fc800078f18ff */
[----:B------:R-:W-:-:S05]  /*afd0*/  LOP3.LUT R12, R12, 0xfffffff8, RZ, 0xc0, !PT ;  /* 0xfffffff80c0c7812 */ /* 0x000fca00078ec0ff */
[----:B------:R-:W-:Y:S01]  /*afe0*/  IMAD.IADD R4, R11, 0x1, -R12 ;  /* 0x000000010b047824 */ /* 0x000fe200078e0a0c */
[----:B------:R-:W-:Y:S02]  /*aff0*/  LOP3.LUT R12, R7, 0x1ffffffe, RZ, 0xc0, !PT ;  /* 0x1ffffffe070c7812 */ /* 0x000fe400078ec0ff */
[----:B------:R-:W-:-:S03]  /*b000*/  SHF.R.S32.HI R7, RZ, 0x5, R9 ;  /* 0x00000005ff077819 */ /* 0x000fc60000011409 */
[----:B------:R-:W-:Y:S01]  /*b010*/  IMAD.IADD R16, R5, 0x1, -R12 ;  /* 0x0000000105107824 */ /* 0x000fe200078e0a0c */
[----:B------:R-:W-:Y:S01]  /*b020*/  MOV R5, UR5 ;  /* 0x0000000500057c02 */ /* 0x000fe20008000f00 */
[----:B------:R-:W-:Y:S02]  /*b030*/  IMAD R7, R7, 0x10, R4 ;  /* 0x0000001007077824 */ /* 0x000fe400078e0204 */
[----:B------:R-:W-:Y:S01]  /*b040*/  IMAD.U32 R4, RZ, RZ, UR4 ;  /* 0x00000004ff047e24 */ /* 0x000fe2000f8e00ff */
[----:B------:R-:W-:Y:S01]  /*b050*/  UIMAD.WIDE.U32 UR4, UR13, UR8, URZ ;  /* 0x000000080d0472a5 */ /* 0x000fe2000f8e003f */
[----:B------:R-:W-:Y:S02]  /*b060*/  IMAD R9, R6, 0x40, R7 ;  /* 0x0000004006097824 */ /* 0x000fe400078e0207 */
[----:B------:R-:W-:Y:S01]  /*b070*/  IMAD.U32 R5, RZ, RZ, UR6 ;  /* 0x00000006ff057e24 */ /* 0x000fe2000f8e00ff */
[----:B------:R-:W-:Y:S01]  /*b080*/  UIMAD UR6, UR13, UR9, UR7 ;  /* 0x000000090d0672a4 */ /* 0x000fe2000f8e0207 */
[----:B------:R-:W-:Y:S01]  /*b090*/  IMAD R6, R16, 0x8, R9 ;  /* 0x0000000810067824 */ /* 0x000fe200078e0209 */
[----:B------:R-:W-:Y:S01]  /*b0a0*/  IADD3 R16, RZ, -UR13, RZ ;  /* 0x8000000dff107c10 */ /* 0x000fe2000fffe0ff */
[----:B-1----:R-:W-:Y:S01]  /*b0b0*/  IMAD R12, R18, UR10, RZ ;  /* 0x0000000a120c7c24 */ /* 0x002fe2000f8e02ff */
[----:B------:R-:W-:Y:S01]  /*b0c0*/  UIADD3 UR6, UR5, UR6, URZ ;  /* 0x0000000605067290 */ /* 0x000fe2000fffe03f */
[----:B----4-:R-:W-:Y:S01]  /*b0d0*/  IMAD R11, R22, 0x80, R6 ;  /* 0x00000080160b7824 */ /* 0x010fe200078e0206 */
[----:B------:R-:W-:Y:S01]  /*b0e0*/  ULDC.64 UR8, c[0x0][0xc28] ;  /* 0x00030a0000087ab9 */ /* 0x000fe20000000a00 */
[----:B0-----:R-:W-:-:S02]  /*b0f0*/  IMAD R23, R23, R16, UR11 ;  /* 0x0000000b17177e24 */ /* 0x001fc4000f8e0210 */
[----:B------:R-:W-:Y:S02]  /*b100*/  IMAD R15, R19, UR12, R12 ;  /* 0x0000000c130f7c24 */ /* 0x000fe4000f8e020c */
[----:B------:R-:W-:Y:S01]  /*b110*/  IMAD.WIDE.U32 R4, R18, UR12, R4 ;  /* 0x0000000c12047c25 */ /* 0x000fe2000f8e0004 */
[----:B------:R-:W-:-:S03]  /*b120*/  SHF.R.S32.HI R16, RZ, 0x1f, R23 ;  /* 0x0000001fff107819 */ /* 0x000fc60000011417 */
[----:B-----5:R-:W-:-:S04]  /*b130*/  @P0 IMAD.HI.U32 R12, R11, R14, RZ ;  /* 0x0000000e0b0c0227 */ /* 0x020fc800078e00ff */
[----:B------:R-:W-:Y:S02]  /*b140*/  IMAD.U32 R7, RZ, RZ, UR5 ;  /* 0x00000005ff077e24 */ /* 0x000fe4000f8e00ff */
[----:B------:R-:W-:Y:S01]  /*b150*/  IMAD.U32 R6, RZ, RZ, UR4 ;  /* 0x00000004ff067e24 */ /* 0x000fe2000f8e00ff */
[----:B------:R-:W-:Y:S01]  /*b160*/  ULDC.64 UR4, c[0x0][0xce0] ;  /* 0x0003380000047ab9 */ /* 0x000fe20000000a00 */
[----:B------:R-:W-:Y:S01]  /*b170*/  IMAD.U32 R7, RZ, RZ, UR6 ;  /* 0x00000006ff077e24 */ /* 0x000fe2000f8e00ff */
[----:B------:R-:W-:Y:S01]  /*b180*/  ULDC.64 UR6, c[0x0][0xc48] ;  /* 0x0003120000067ab9 */ /* 0x000fe20000000a00 */
[----:B------:R-:W-:Y:S02]  /*b190*/  IMAD.IADD R5, R5, 0x1, R15 ;  /* 0x0000000105057824 */ /* 0x000fe400078e020f */
[----:B--2---:R-:W-:Y:S02]  /*b1a0*/  IMAD R14, R20, UR10, RZ ;  /* 0x0000000a140e7c24 */ /* 0x004fe4000f8e02ff */
[----:B------:R-:W-:-:S04]  /*b1b0*/  @P0 IMAD.HI.U32 R152, R11, R152, RZ ;  /* 0x000000980b980227 */ /* 0x000fc800078e00ff */
        /* <DEDUP_REMOVED lines=83> */
[----:B------:R-:W-:Y:S01]  /*b6f0*/  ISETP.GE.AND P0, PT, R16, UR4, PT ;  /* 0x0000000410007c0c */ /* 0x000fe2000bf06270 */
[C---:B------:R-:W-:Y:S01]  /*b700*/  VIADD R20, R0.reuse, 0x40 ;  /* 0x0000004000147836 */ /* 0x040fe20000000000 */
[----:B------:R-:W-:Y:S01]  /*b710*/  ISETP.GE.AND P1, PT, R17, UR4, PT ;  /* 0x0000000411007c0c */ /* 0x000fe2000bf26270 */
[C---:B------:R-:W-:Y:S01]  /*b720*/  VIADD R21, R0.reuse, 0x48 ;  /* 0x0000004800157836 */ /* 0x040fe20000000000 */
[C---:B------:R-:W-:Y:S01]  /*b730*/  IADD3 R22, R0.reuse, 0x50, RZ ;  /* 0x0000005000167810 */ /* 0x040fe20007ffe0ff */
[----:B------:R-:W-:Y:S01]  /*b740*/  VIADD R23, R0, 0x58 ;  /* 0x0000005800177836 */ /* 0x000fe20000000000 */
[----:B------:R-:W-:-:S02]  /*b750*/  @!P3 LEA.HI R2, R2, R2, RZ, 0x1 ;  /* 0x000000020202b211 */ /* 0x000fc400078f08ff */
[----:B------:R-:W-:Y:S02]  /*b760*/  @!P4 LEA.HI R3, R3, R3, RZ, 0x1 ;  /* 0x000000030303c211 */ /* 0x000fe400078f08ff */
[----:B------:R-:W-:Y:S02]  /*b770*/  @!P5 LEA.HI R10, R10, R10, RZ, 0x1 ;  /* 0x0000000a0a0ad211 */ /* 0x000fe400078f08ff */
[----:B------:R-:W-:Y:S02]  /*b780*/  @!P3 LOP3.LUT R11, R2, 0xfffffffe, RZ, 0xc0, !PT ;  /* 0xfffffffe020bb812 */ /* 0x000fe400078ec0ff */
[----:B------:R-:W-:Y:S01]  /*b790*/  @!P4 LOP3.LUT R13, R3, 0xfffffffe, RZ, 0xc0, !PT ;  /* 0xfffffffe030dc812 */ /* 0x000fe200078ec0ff */
[--C-:B-1--4-:R-:W-:Y:S01]  /*b7a0*/  @!P2 IMAD.WIDE R2, R0, 0x4, R4.reuse ;  /* 0x000000040002a825 */ /* 0x112fe200078e0204 */
[----:B------:R-:W-:Y:S02]  /*b7b0*/  @!P5 LOP3.LUT R15, R10, 0xfffffffe, RZ, 0xc0, !PT ;  /* 0xfffffffe0a0fd812 */ /* 0x000fe400078ec0ff */
[----:B------:R-:W-:Y:S01]  /*b7c0*/  ISETP.GE.AND P6, PT, R22, UR4, PT ;  /* 0x0000000416007c0c */ /* 0x000fe2000bfc6270 */
        /* <DEDUP_REMOVED lines=11> */
[----:B------:R-:W-:Y:S01]  /*b880*/  ISETP.GE.AND P5, PT, R21, UR4, PT ;  /* 0x0000000415007c0c */ /* 0x000fe2000bfa6270 */
[----:B0-----:R-:W-:Y:S01]  /*b890*/  VIADD R24, R0, 0x60 ;  /* 0x0000006000187836 */ /* 0x001fe20000000000 */
[----:B------:R-:W-:-:S02]  /*b8a0*/  @!P1 LEA.HI R17, R17, R17, RZ, 0x1 ;  /* 0x0000001111119211 */ /* 0x000fc400078f08ff */
[----:B------:R-:W-:Y:S02]  /*b8b0*/  @!P0 LOP3.LUT R3, R16, 0xfffffffe, RZ, 0xc0, !PT ;  /* 0xfffffffe10038812 */ /* 0x000fe400078ec0ff */
        /* <DEDUP_REMOVED lines=97> */
[----:B------:R2:W-:Y:S01]  /*bed0*/  @!P2 ST.E.64 desc[UR6][R12.64], R104 ;  /* 0x000000680c00a985 */ /* 0x0005e2000c101b06 */
[----:B------:R-:W-:Y:S01]  /*bee0*/  @!P5 LOP3.LUT R21, R21, 0xfffffffe, RZ, 0xc0, !PT ;  /* 0xfffffffe1515d812 */ /* 0x000fe200078ec0ff */
[----:B------:R-:W-:Y:S01]  /*bef0*/  VIADD R20, R0, 0xd8 ;  /* 0x000000d800147836 */ /* 0x000fe20000000000 */
[----:B----4-:R-:W-:-:S02]  /*bf00*/  @!P6 LOP3.LUT R17, R22, 0xfffffffe, RZ, 0xc0, !PT ;  /* 0xfffffffe1611e812 */ /* 0x010fc400078ec0ff */
[----:B------:R-:W-:Y:S01]  /*bf10*/  ISETP.GE.AND P0, PT, R18, UR4, PT ;  /* 0x0000000412007c0c */ /* 0x000fe2000bf06270 */
[--C-:B0-----:R-:W-:Y:S01]  /*bf20*/  @!P3 IMAD.WIDE R2, R19, 0x4, R4.reuse ;  /* 0x000000041302b825 */ /* 0x101fe200078e0204 */
[----:B------:R-:W-:Y:S02]  /*bf30*/  IADD3 R19, R0, 0xd0, RZ ;  /* 0x000000d000137810 */ /* 0x000fe40007ffe0ff */
[----:B------:R-:W-:Y:S01]  /*bf40*/  ISETP.GE.AND P2, PT, R20, UR4, PT ;  /* 0x0000000414007c0c */ /* 0x000fe2000bf46270 */
[--C-:B-1----:R-:W-:Y:S01]  /*bf50*/  @!P4 IMAD.WIDE R10, R15, 0x4, R4.reuse ;  /* 0x000000040f0ac825 */ /* 0x102fe200078e0204 */
[----:B------:R0:W-:Y:S01]  /*bf60*/  @!P3 ST.E.64 desc[UR6][R2.64], R108 ;  /* 0x0000006c0200b985 */ /* 0x0001e2000c101b06 */
[----:B------:R-:W-:Y:S02]  /*bf70*/  ISETP.GE.AND P1, PT, R19, UR4, PT ;  /* 0x0000000413007c0c */ /* 0x000fe4000bf26270 */
[--C-:B------:R-:W-:Y:S01]  /*bf80*/  @!P5 IMAD.WIDE R14, R21, 0x4, R4.reuse ;  /* 0x00000004150ed825 */ /* 0x100fe200078e0204 */
[----:B------:R1:W-:Y:S03]  /*bf90*/  @!P4 ST.E.64 desc[UR6][R10.64], R112 ;  /* 0x000000700a00c985 */ /* 0x0003e6000c101b06 */
[----:B------:R-:W-:Y:S01]  /*bfa0*/  @!P6 IMAD.WIDE R16, R17, 0x4, R4 ;  /* 0x000000041110e825 */ /* 0x000fe200078e0204 */
[----:B------:R3:W-:Y:S01]  /*bfb0*/  @!P5 ST.E.64 desc[UR6][R14.64], R116 ;  /* 0x000000740e00d985 */ /* 0x0007e2000c101b06 */
[----:B------:R-:W-:-:S02]  /*bfc0*/  @!P0 LEA.HI R18, R18, R18, RZ, 0x1 ;  /* 0x0000001212128211 */ /* 0x000fc400078f08ff */
[C---:B------:R-:W-:Y:S01]  /*bfd0*/  VIADD R21, R0.reuse, 0xe0 ;  /* 0x000000e000157836 */ /* 0x040fe20000000000 */
[----:B------:R4:W-:Y:S01]  /*bfe0*/  @!P6 ST.E.64 desc[UR6][R16.64], R120 ;  /* 0x000000781000e985 */ /* 0x0009e2000c101b06 */
[C---:B--2---:R-:W-:Y:S01]  /*bff0*/  VIADD R12, R0.reuse, 0xe8 ;  /* 0x000000e8000c7836 */ /* 0x044fe20000000000 */
[----:B------:R-:W-:Y:S01]  /*c000*/  @!P1 LEA.HI R19, R19, R19, RZ, 0x1 ;  /* 0x0000001313139211 */ /* 0x000fe200078f08ff */
[C---:B0-----:R-:W-:Y:S01]  /*c010*/  VIADD R3, R0.reuse, 0xf8 ;  /* 0x000000f800037836 */ /* 0x041fe20000000000 */
[----:B------:R-:W-:Y:S01]  /*c020*/  ISETP.GE.AND P3, PT, R21, UR4, PT ;  /* 0x0000000415007c0c */ /* 0x000fe2000bf66270 */
[----:B------:R-:W-:Y:S01]  /*c030*/  VIADD R13, R0, 0xf0 ;  /* 0x000000f0000d7836 */ /* 0x000fe20000000000 */
[----:B------:R-:W-:Y:S02]  /*c040*/  ISETP.GE.AND P4, PT, R12, UR4, PT ;  /* 0x000000040c007c0c */ /* 0x000fe4000bf86270 */
[----:B------:R-:W-:Y:S02]  /*c050*/  ISETP.GE.AND P6, PT, R3, UR4, PT ;  /* 0x0000000403007c0c */ /* 0x000fe4000bfc6270 */
[----:B------:R-:W-:-:S02]  /*c060*/  ISETP.GE.AND P5, PT, R13, UR4, PT ;  /* 0x000000040d007c0c */ /* 0x000fc4000bfa6270 */
[----:B------:R-:W-:Y:S02]  /*c070*/  @!P2 LEA.HI R20, R20, R20, RZ, 0x1 ;  /* 0x000000141414a211 */ /* 0x000fe400078f08ff */
[----:B-1----:R-:W-:-:S03]  /*c080*/  @!P1 LOP3.LUT R11, R19, 0xfffffffe, RZ, 0xc0, !PT ;  /* 0xfffffffe130b9812 */ /* 0x002fc600078ec0ff */
[----:B------:R-:W-:Y:S02]  /*c090*/  @!P3 LEA.HI R21, R21, R21, RZ, 0x1 ;  /* 0x000000151515b211 */ /* 0x000fe400078f08ff */
[----:B------:R-:W-:Y:S02]  /*c0a0*/  @!P4 LEA.HI R12, R12, R12, RZ, 0x1 ;  /* 0x0000000c0c0cc211 */ /* 0x000fe400078f08ff */
[----:B------:R-:W-:Y:S02]  /*c0b0*/  @!P6 LEA.HI R10, R3, R3, RZ, 0x1 ;  /* 0x00000003030ae211 */ /* 0x000fe400078f08ff */
[----:B------:R-:W-:Y:S02]  /*c0c0*/  @!P5 LEA.HI R2, R13, R13, RZ, 0x1 ;  /* 0x0000000d0d02d211 */ /* 0x000fe400078f08ff */
[----:B------:R-:W-:Y:S02]  /*c0d0*/  @!P0 LOP3.LUT R3, R18, 0xfffffffe, RZ, 0xc0, !PT ;  /* 0xfffffffe12038812 */ /* 0x000fe400078ec0ff */
[----:B------:R-:W-:-:S02]  /*c0e0*/  @!P2 LOP3.LUT R13, R20, 0xfffffffe, RZ, 0xc0, !PT ;  /* 0xfffffffe140da812 */ /* 0x000fc400078ec0ff */
[----:B---3--:R-:W-:Y:S02]  /*c0f0*/  @!P3 LOP3.LUT R15, R21, 0xfffffffe, RZ, 0xc0, !PT ;  /* 0xfffffffe150fb812 */ /* 0x008fe400078ec0ff */
[----:B----4-:R-:W-:Y:S01]  /*c100*/  @!P4 LOP3.LUT R17, R12, 0xfffffffe, RZ, 0xc0, !PT ;  /* 0xfffffffe0c11c812 */ /* 0x010fe200078ec0ff */
        /* <DEDUP_REMOVED lines=16> */
.L_x_4436:
[----:B------:R-:W-:Y:S05]  /*c210*/  BSYNC B0 ;  /* 0x0000000000007941 */ /* 0x000fea0003800000 */
.L_x_4435:
[----:B------:R-:W-:Y:S01]  /*c220*/  ISETP.GE.AND P0, PT, R9, R8, PT ;  /* 0x000000080900720c */ /* 0x000fe20003f06270 */
[----:B0--3--:R0:W3:Y:S04]  /*c230*/  SHFL.IDX PT, R3, R7, 0x1, 0x1c1f ;  /* 0x003c1f0007037f89 */ /* 0x0090e800000e0000 */
[----:B------:R0:W2:Y:S08]  /*c240*/  SHFL.IDX PT, R2, R6, 0x1, 0x1c1f ;  /* 0x003c1f0006027f89 */ /* 0x0000b000000e0000 */
        /* <DEDUP_REMOVED lines=9> */
[C---:B------:R-:W-:Y:S01]  /*c2e0*/  VIADD R13, R0.reuse, 0x30 ;  /* 0x00000030000d7836 */ /* 0x040fe20000000000 */
[C---:B------:R-:W-:Y:S01]  /*c2f0*/  IADD3 R10, R0.reuse, 0x18, RZ ;  /* 0x00000018000a7810 */ /* 0x040fe20007ffe0ff */
[----:B------:R-:W-:Y:S01]  /*c300*/  ULDC.64 UR6, c[0x0][0x208] ;  /* 0x0000820000067ab9 */ /* 0x000fe20000000a00 */
[----:B------:R-:W-:Y:S01]  /*c310*/  ISETP.GE.AND P6, PT, R11, UR4, PT ;  /* 0x000000040b007c0c */ /* 0x000fe2000bfc6270 */
[----:B------:R-:W-:Y:S01]  /*c320*/  VIADD R14, R0, 0x38 ;  /* 0x00000038000e7836 */ /* 0x000fe20000000000 */
[----:B------:R-:W-:Y:S01]  /*c330*/  ISETP.GE.AND P5, PT, R10, UR4, PT ;  /* 0x000000040a007c0c */ /* 0x000fe2000bfa6270 */
[C---:B------:R-:W-:Y:S01]  /*c340*/  VIADD R15, R0.reuse, 0x40 ;  /* 0x00000040000f7836 */ /* 0x040fe20000000000 */
[C---:B------:R-:W-:Y:S01]  /*c350*/  IADD3 R19, R0.reuse, 0x58, RZ ;  /* 0x0000005800137810 */ /* 0x040fe20007ffe0ff */
[----:B------:R-:W-:-:S02]  /*c360*/  VIADD R16, R0, 0x48 ;  /* 0x0000004800107836 */ /* 0x000fc40000000000 */
[----:B------:R-:W-:Y:S01]  /*c370*/  @!P1 LEA.HI R4, R4, R4, RZ, 0x1 ;  /* 0x0000000404049211 */ /* 0x000fe200078f08ff */
[C---:B------:R-:W-:Y:S01]  /*c380*/  VIADD R18, R0.reuse, 0x50 ;  /* 0x0000005000127836 */ /* 0x040fe20000000000 */
[----:B------:R-:W-:Y:S01]  /*c390*/  @!P2 LEA.HI R5, R5, R5, RZ, 0x1 ;  /* 0x000000050505a211 */ /* 0x000fe200078f08ff */
[----:B------:R-:W-:Y:S01]  /*c3a0*/  VIADD R20, R0, 0x80 ;  /* 0x0000008000147836 */ /* 0x000fe20000000000 */
[----:B------:R-:W-:Y:S02]  /*c3b0*/  @!P1 LOP3.LUT R7, R4, 0xfffffffe, RZ, 0xc0, !PT ;  /* 0xfffffffe04079812 */ /* 0x000fe400078ec0ff */
[----:B------:R-:W-:Y:S01]  /*c3c0*/  @!P2 LOP3.LUT R9, R5, 0xfffffffe, RZ, 0xc0, !PT ;  /* 0xfffffffe0509a812 */ /* 0x000fe200078ec0ff */
[--C-:B--23--:R-:W-:Y:S01]  /*c3d0*/  @!P0 IMAD.WIDE R4, R0, 0x4, R2.reuse ;  /* 0x0000000400048825 */ /* 0x10cfe200078e0202 */
[----:B------:R-:W-:Y:S02]  /*c3e0*/  ISETP.GE.AND P3, PT, R15, UR4, PT ;  /* 0x000000040f007c0c */ /* 0x000fe4000bf66270 */
[----:B------:R-:W-:Y:S01]  /*c3f0*/  ISETP.GE.AND P4, PT, R16, UR4, PT ;  /* 0x0000000410007c0c */ /* 0x000fe2000bf86270 */
        /* <DEDUP_REMOVED lines=18> */
[----:B------:R-:W-:Y:S01]  /*c520*/  @!P4 LEA.HI R16, R16, R16, RZ, 0x1 ;  /* 0x000000101010c211 */ /* 0x000fe200078f08ff */
[----:B------:R0:W-:Y:S01]  /*c530*/  @!P5 ST.E.64 desc[UR6][R4.64], R38 ;  /* 0x000000260400d985 */ /* 0x0001e2000c101b06 */
[----:B--2---:R-:W-:-:S02]  /*c540*/  @!P0 LOP3.LUT R9, R12, 0xfffffffe, RZ, 0xc0, !PT ;  /* 0xfffffffe0c098812 */ /* 0x004fc400078ec0ff */
[----:B------:R-:W-:Y:S01]  /*c550*/  @!P1 LOP3.LUT R13, R13, 0xfffffffe, RZ, 0xc0, !PT ;  /* 0xfffffffe0d0d9812 */ /* 0x000fe200078ec0ff */
[----:B------:R1:W-:Y:S01]  /*c560*/  @!P6 ST.E.64 desc[UR6][R6.64], R42 ;  /* 0x0000002a0600e985 */ /* 0x0003e2000c101b06 */
[----:B------:R-:W-:Y:S01]  /*c570*/  @!P2 LOP3.LUT R11, R14, 0xfffffffe, RZ, 0xc0, !PT ;  /* 0xfffffffe0e0ba812 */ /* 0x000fe200078ec0ff */
[----:B------:R-:W-:Y:S01]  /*c580*/  VIADD R14, R0, 0x60 ;  /* 0x00000060000e7836 */ /* 0x000fe20000000000 */
[----:B------:R-:W-:Y:S02]  /*c590*/  @!P3 LOP3.LUT R15, R15, 0xfffffffe, RZ, 0xc0, !PT ;  /* 0xfffffffe0f0fb812 */ /* 0x000fe400078ec0ff */
        /* <DEDUP_REMOVED lines=61> */
[----:B------:R-:W-:Y:S01]  /*c970*/  VIADD R17, R0, 0xb0 ;  /* 0x000000b000117836 */ /* 0x000fe20000000000 */
        /* <DEDUP_REMOVED lines=31> */
[----:B------:R-:W-:-:S02]  /*cb70*/  IADD3 R15, R0, 0xd8, RZ ;  /* 0x000000d8000f7810 */ /* 0x000fc40007ffe0ff */
[--C-:B------:R-:W-:Y:S01]  /*cb80*/  @!P2 IMAD.WIDE R10, R17, 0x4, R2.reuse ;  /* 0x00000004110aa825 */ /* 0x100fe200078e0202 */
[----:B------:R2:W-:Y:S01]  /*cb90*/  @!P3 ST.E.64 desc[UR6][R8.64], R110 ;  /* 0x0000006e0800b985 */ /* 0x0005e2000c101b06 */
[----:B------:R-:W-:Y:S02]  /*cba0*/  @!P5 LEA.HI R18, R18, R18, RZ, 0x1 ;  /* 0x000000121212d211 */ /* 0x000fe400078f08ff */
[----:B------:R-:W-:Y:S01]  /*cbb0*/  @!P1 IMAD.WIDE R12, R13, 0x4, R2 ;  /* 0x000000040d0c9825 */ /* 0x000fe200078e0202 */
[----:B------:R-:W-:Y:S01]  /*cbc0*/  @!P2 ST.E.64 desc[UR6][R10.64], R114 ;  /* 0x000000720a00a985 */ /* 0x000fe2000c101b06 */
[----:B------:R-:W-:Y:S02]  /*cbd0*/  ISETP.GE.AND P2, PT, R16, UR4, PT ;  /* 0x0000000410007c0c */ /* 0x000fe4000bf46270 */
[C---:B------:R-:W-:Y:S01]  /*cbe0*/  VIADD R17, R0.reuse, 0xe8 ;  /* 0x000000e800117836 */ /* 0x040fe20000000000 */
[----:B------:R-:W-:Y:S01]  /*cbf0*/  @!P1 ST.E.64 desc[UR6][R12.64], R118 ;  /* 0x000000760c009985 */ /* 0x000fe2000c101b06 */
[C---:B------:R-:W-:Y:S01]  /*cc00*/  VIADD R20, R0.reuse, 0xf0 ;  /* 0x000000f000147836 */ /* 0x040fe20000000000 */
[----:B------:R-:W-:Y:S01]  /*cc10*/  ISETP.GE.AND P1, PT, R15, UR4, PT ;  /* 0x000000040f007c0c */ /* 0x000fe2000bf26270 */
[----:B------:R-:W-:Y:S01]  /*cc20*/  VIADD R0, R0, 0xf8 ;  /* 0x000000f800007836 */ /* 0x000fe20000000000 */
[----:B0-----:R-:W-:-:S02]  /*cc30*/  @!P5 LOP3.LUT R5, R18, 0xfffffffe, RZ, 0xc0, !PT ;  /* 0xfffffffe1205d812 */ /* 0x001fc400078ec0ff */
[----:B------:R-:W-:Y:S02]  /*cc40*/  @!P6 LEA.HI R19, R19, R19, RZ, 0x1 ;  /* 0x000000131313e211 */ /* 0x000fe400078f08ff */
[----:B------:R-:W-:Y:S01]  /*cc50*/  ISETP.GE.AND P3, PT, R17, UR4, PT ;  /* 0x0000000411007c0c */ /* 0x000fe2000bf66270 */
[----:B------:R-:W-:Y:S01]  /*cc60*/  @!P5 IMAD.WIDE R4, R5, 0x4, R2 ;  /* 0x000000040504d825 */ /* 0x000fe200078e0202 */
[----:B------:R-:W-:Y:S02]  /*cc70*/  ISETP.GE.AND P4, PT, R20, UR4, PT ;  /* 0x0000000414007c0c */ /* 0x000fe4000bf86270 */
[----:B------:R-:W-:Y:S02]  /*cc80*/  @!P0 LEA.HI R14, R14, R14, RZ, 0x1 ;  /* 0x0000000e0e0e8211 */ /* 0x000fe400078f08ff */
[----:B-1----:R-:W-:Y:S01]  /*cc90*/  @!P6 LOP3.LUT R7, R19, 0xfffffffe, RZ, 0xc0, !PT ;  /* 0xfffffffe1307e812 */ /* 0x002fe200078ec0ff */
[----:B------:R0:W-:Y:S01]  /*cca0*/  @!P5 ST.E.64 desc[UR6][R4.64], R122 ;  /* 0x0000007a0400d985 */ /* 0x0001e2000c101b06 */
[----:B--2---:R-:W-:-:S02]  /*ccb0*/  @!P0 LOP3.LUT R9, R14, 0xfffffffe, RZ, 0xc0, !PT ;  /* 0xfffffffe0e098812 */ /* 0x004fc400078ec0ff */
[----:B------:R-:W-:Y:S01]  /*ccc0*/  @!P1 LEA.HI R15, R15, R15, RZ, 0x1 ;  /* 0x0000000f0f0f9211 */ /* 0x000fe200078f08ff */
[--C-:B------:R-:W-:Y:S01]  /*ccd0*/  @!P6 IMAD.WIDE R6, R7, 0x4, R2.reuse ;  /* 0x000000040706e825 */ /* 0x100fe200078e0202 */
[----:B------:R-:W-:Y:S02]  /*cce0*/  @!P2 LEA.HI R16, R16, R16, RZ, 0x1 ;  /* 0x000000101010a211 */ /* 0x000fe400078f08ff */
[----:B------:R-:W-:Y:S02]  /*ccf0*/  @!P3 LEA.HI R17, R17, R17, RZ, 0x1 ;  /* 0x000000111111b211 */ /* 0x000fe400078f08ff */
[----:B------:R1:W-:Y:S01]  /*cd00*/  @!P6 ST.E.64 desc[UR6][R6.64], R126 ;  /* 0x0000007e0600e985 */ /* 0x0003e2000c101b06 */
[----:B------:R-:W-:Y:S02]  /*cd10*/  @!P4 LEA.HI R20, R20, R20, RZ, 0x1 ;  /* 0x000000141414c211 */ /* 0x000fe400078f08ff */
[----:B------:R-:W-:Y:S01]  /*cd20*/  @!P1 LOP3.LUT R15, R15, 0xfffffffe, RZ, 0xc0, !PT ;  /* 0xfffffffe0f0f9812 */ /* 0x000fe200078ec0ff */
[----:B0-----:R-:W-:Y:S01]  /*cd30*/  @!P0 IMAD.WIDE R4, R9, 0x4, R2 ;  /* 0x0000000409048825 */ /* 0x001fe200078e0202 */
[----:B------:R-:W-:-:S02]  /*cd40*/  @!P2 LOP3.LUT R11, R16, 0xfffffffe, RZ, 0xc0, !PT ;  /* 0xfffffffe100ba812 */ /* 0x000fc400078ec0ff */
[----:B------:R-:W-:Y:S02]  /*cd50*/  @!P3 LOP3.LUT R17, R17, 0xfffffffe, RZ, 0xc0, !PT ;  /* 0xfffffffe1111b812 */ /* 0x000fe400078ec0ff */
[----:B------:R0:W-:Y:S01]  /*cd60*/  @!P0 ST.E.64 desc[UR6][R4.64], R130 ;  /* 0x0000008204008985 */ /* 0x0001e2000c101b06 */
[----:B------:R-:W-:Y:S01]  /*cd70*/  ISETP.GE.AND P0, PT, R0, UR4, PT ;  /* 0x0000000400007c0c */ /* 0x000fe2000bf06270 */
        /* <DEDUP_REMOVED lines=12> */
[----:B0-----:R-:W-:-:S05]  /*ce40*/  LOP3.LUT R5, R0, 0xfffffffe, RZ, 0xc0, !PT ;  /* 0xfffffffe00057812 */ /* 0x001fca00078ec0ff */
[----:B------:R-:W-:-:S05]  /*ce50*/  IMAD.WIDE R2, R5, 0x4, R2 ;  /* 0x0000000405027825 */ /* 0x000fca00078e0202 */
[----:B------:R0:W-:Y:S01]  /*ce60*/  ST.E.64 desc[UR4][R2.64], R150 ;  /* 0x0000009602007985 */ /* 0x0001e2000c101b04 */
[----:B------:R-:W-:Y:S05]  /*ce70*/  BRA `(.L_x_4400) ;  /* 0x0000004c00e87947 */ /* 0x000fea0003800000 */
.L_x_4434:
[----:B------:R-:W0:Y:S02]  /*ce80*/  S2R R0, SR_TID.X ;  /* 0x0000000000007919 */ /* 0x000e240000002100 */
[----:B0-----:R-:W-:-:S05]  /*ce90*/  VIADD R2, R0, 0xffffff80 ;  /* 0xffffff8000027836 */ /* 0x001fca0000000000 */
[----:B------:R-:W-:-:S13]  /*cea0*/  ISETP.GT.AND P0, PT, R2, 0x7f, PT ;  /* 0x0000007f0200780c */ /* 0x000fda0003f04270 */
[----:B------:R-:W-:Y:S05]  /*ceb0*/  @P0 BRA `(.L_x_4400) ;  /* 0x0000004c00d80947 */ /* 0x000fea0003800000 */
[----:B------:R-:W0:Y:S01]  /*cec0*/  S2R R3, SR_CTAID.X ;  /* 0x0000000000037919 */ /* 0x000e220000002500 */
[----:B------:R-:W3:Y:S01]  /*ced0*/  LDC R6, c[0x0][0xce8] ;  /* 0x00033a00ff067b82 */ /* 0x000ee20000000800 */
[----:B------:R-:W-:Y:S01]  /*cee0*/  ULDC UR4, c[0x0][0xb88] ;  /* 0x0002e20000047ab9 */ /* 0x000fe20000000800 */
[----:B0-----:R-:W-:Y:S02]  /*cef0*/  IMAD R0, R3, 0x80, R0 ;  /* 0x0000008003007824 */ /* 0x001fe400078e0200 */
[----:B---3--:R-:W-:Y:S02]  /*cf00*/  IMAD R3, R6, UR4, RZ ;  /* 0x0000000406037c24 */ /* 0x008fe4000f8e02ff */
[----:B------:R-:W-:-:S05]  /*cf10*/  VIADD R0, R0, 0xffffff80 ;  /* 0xffffff8000007836 */ /* 0x000fca0000000000 */
[----:B------:R-:W-:-:S13]  /*cf20*/  ISETP.GE.AND P0, PT, R0, R3, PT ;  /* 0x000000030000720c */ /* 0x000fda0003f06270 */
[----:B------:R-:W-:Y:S05]  /*cf30*/  @P0 BRA `(.L_x_4400) ;  /* 0x0000004c00b80947 */ /* 0x000fea0003800000 */
[----:B------:R-:W3:Y:S01]  /*cf40*/  LDL R4, [R1] ;  /* 0x0000000001047983 */ /* 0x000ee20000100800 */
[----:B------:R-:W-:Y:S01]  /*cf50*/  ISETP.NE.AND P0, PT, R6, 0x1, PT ;  /* 0x000000010600780c */ /* 0x000fe20003f05270 */
[----:B------:R-:W-:Y:S01]  /*cf60*/  S2UR UR7, SR_CTAID.Z ;  /* 0x00000000000779c3 */ /* 0x000fe20000002700 */
[----:B------:R-:W-:Y:S01]  /*cf70*/  ULDC.64 UR8, c[0x0][0xcd0] ;  /* 0x0003340000087ab9 */ /* 0x000fe20000000a00 */
[----:B------:R-:W-:Y:S01]  /*cf80*/  MOV R5, R0 ;  /* 0x0000000000057202 */ /* 0x000fe20000000f00 */
[----:B------:R-:W-:-:S05]  /*cf90*/  ULDC.64 UR12, c[0x0][0x208] ;  /* 0x00008200000c7ab9 */ /* 0x000fca0000000a00 */
[----:B------:R-:W0:Y:S08]  /*cfa0*/  LDC.64 R10, c[0x0][0xcd8] ;  /* 0x00033600ff0a7b82 */ /* 0x000e300000000a00 */
[----:B------:R-:W4:Y:S08]  /*cfb0*/  @P0 LDC R7, c[0x0][0xcec] ;  /* 0x00033b00ff070b82 */ /* 0x000f300000000800 */
[----:B------:R-:W5:Y:S08]  /*cfc0*/  @P0 LDC R9, c[0x0][0xcf0] ;  /* 0x00033c00ff090b82 */ /* 0x000f700000000800 */
[----:B------:R-:W1:Y:S08]  /*cfd0*/  S2UR UR10, SR_CTAID.Y ;  /* 0x00000000000a79c3 */ /* 0x000e700000002600 */
[----:B------:R-:W1:Y:S01]  /*cfe0*/  LDC R8, c[0x0][0xd50] ;  /* 0x00035400ff087b82 */ /* 0x000e620000000800 */
[----:B---3--:R-:W-:Y:S01]  /*cff0*/  R2UR UR11, R4 ;  /* 0x00000000040b72ca */ /* 0x008fe200000e0000 */
[----:B----4-:R-:W-:-:S05]  /*d000*/  @P0 IMAD.HI.U32 R4, R0, R7, RZ ;  /* 0x0000000700040227 */ /* 0x010fca00078e00ff */
[----:B-----5:R-:W-:-:S07]  /*d010*/  @P0 SHF.R.U32.HI R5, RZ, R9, R4 ;  /* 0x00000009ff050219 */ /* 0x020fce0000011604 */
[----:B------:R-:W-:Y:S02]  /*d020*/  USHF.R.S32.HI UR6, URZ, 0x1f, UR11 ;  /* 0x0000001f3f067899 */ /* 0x000fe4000801140b */
[----:B------:R-:W-:Y:S01]  /*d030*/  IMAD R7, RZ, RZ, -UR11 ;  /* 0x8000000bff077e24 */ /* 0x000fe2000f8e02ff */
[----:B------:R-:W-:Y:S02]  /*d040*/  UIMAD.WIDE.U32 UR4, UR11, UR8, URZ ;  /* 0x000000080b0472a5 */ /* 0x000fe4000f8e003f */
[----:B------:R-:W-:Y:S01]  /*d050*/  UIMAD UR6, UR6, UR8, URZ ;  /* 0x00000008060672a4 */ /* 0x000fe2000f8e023f */
[----:B-1----:R-:W-:Y:S01]  /*d060*/  IMAD R9, R8, R7, UR10 ;  /* 0x0000000a08097e24 */ /* 0x002fe2000f8e0207 */
[----:B------:R-:W-:Y:S01]  /*d070*/  USHF.R.S32.HI UR8, URZ, 0x1f, UR7 ;  /* 0x0000001f3f087899 */ /* 0x000fe20008011407 */
[----:B------:R-:W-:Y:S01]  /*d080*/  IMAD.MOV R7, RZ, RZ, -R5 ;  /* 0x000000ffff077224 */ /* 0x000fe200078e0a05 */
[----:B------:R-:W-:Y:S01]  /*d090*/  UIMAD UR6, UR11, UR9, UR6 ;  /* 0x000000090b0672a4 */ /* 0x000fe2000f8e0206 */
[----:B------:R-:W-:Y:S01]  /*d0a0*/  IMAD.U32 R3, RZ, RZ, UR5 ;  /* 0x00000005ff037e24 */ /* 0x000fe2000f8e00ff */
[----:B------:R-:W-:Y:S01]  /*d0b0*/  SHF.R.S32.HI R4, RZ, 0x1f, R9 ;  /* 0x0000001fff047819 */ /* 0x000fe20000011409 */
[----:B------:R-:W-:Y:S01]  /*d0c0*/  IMAD.U32 R2, RZ, RZ, UR4 ;  /* 0x00000004ff027e24 */ /* 0x000fe2000f8e00ff */
[----:B------:R-:W-:Y:S01]  /*d0d0*/  UIADD3 UR6, UR5, UR6, URZ ;  /* 0x0000000605067290 */ /* 0x000fe2000fffe03f */
[----:B0-----:R-:W-:-:S02]  /*d0e0*/  IMAD R12, R10, UR8, RZ ;  /* 0x000000080a0c7c24 */ /* 0x001fc4000f8e02ff */
[----:B------:R-:W-:Y:S01]  /*d0f0*/  ULDC.64 UR4, c[0x0][0xce0] ;  /* 0x0003380000047ab9 */ /* 0x000fe20000000a00 */
[----:B------:R-:W-:Y:S02]  /*d100*/  IMAD R7, R6, R7, R0 ;  /* 0x0000000706077224 */ /* 0x000fe400078e0200 */
[----:B------:R-:W-:Y:S02]  /*d110*/  IMAD.U32 R3, RZ, RZ, UR6 ;  /* 0x00000006ff037e24 */ /* 0x000fe4000f8e00ff */
[----:B------:R-:W-:Y:S01]  /*d120*/  IMAD R11, R11, UR7, R12 ;  /* 0x000000070b0b7c24 */ /* 0x000fe2000f8e020c */
[----:B------:R-:W-:Y:S01]  /*d130*/  SHF.R.S32.HI R0, RZ, 0x1f, R7 ;  /* 0x0000001fff007819 */ /* 0x000fe20000011407 */
[----:B------:R-:W-:-:S04]  /*d140*/  IMAD.WIDE.U32 R2, R10, UR7, R2 ;  /* 0x000000070a027c25 */ /* 0x000fc8000f8e0002 */
[----:B------:R-:W-:Y:S02]  /*d150*/  IMAD.IADD R3, R11, 0x1, R3 ;  /* 0x000000010b037824 */ /* 0x000fe400078e0203 */
[----:B------:R-:W-:Y:S02]  /*d160*/  IMAD R4, R4, UR4, RZ ;  /* 0x0000000404047c24 */ /* 0x000fe4000f8e02ff */
[----:B------:R-:W-:-:S04]  /*d170*/  IMAD.WIDE.U32 R2, R9, UR4, R2 ;  /* 0x0000000409027c25 */ /* 0x000fc8000f8e0002 */
[----:B------:R-:W-:Y:S01]  /*d180*/  IMAD R4, R9, UR5, R4 ;  /* 0x0000000509047c24 */ /* 0x000fe2000f8e0204 */
[----:B------:R-:W-:Y:S01]  /*d190*/  SHF.R.S32.HI R9, RZ, 0x1f, R5 ;  /* 0x0000001fff097819 */ /* 0x000fe20000011405 */
[----:B------:R-:W-:Y:S01]  /*d1a0*/  ULDC.64 UR4, c[0x0][0xcc8] ;  /* 0x0003320000047ab9 */ /* 0x000fe20000000a00 */
[----:B------:R-:W-:Y:S01]  /*d1b0*/  IADD3 R2, P0, R5, R2, RZ ;  /* 0x0000000205027210 */ /* 0x000fe20007f1e0ff */
[----:B------:R-:W-:-:S03]  /*d1c0*/  IMAD R0, R0, UR4, RZ ;  /* 0x0000000400007c24 */ /* 0x000fc6000f8e02ff */
[----:B------:R-:W-:Y:S01]  /*d1d0*/  IADD3.X R3, R9, R3, R4, P0, !PT ;  /* 0x0000000309037210 */ /* 0x000fe200007fe404 */
        /* <DEDUP_REMOVED lines=9> */
.L_x_4398:
[----:B------:R-:W-:-:S08]  /*d270*/  NOP ;  /* 0x0000000000007918 */ /* 0x000fd00000000000 */
[----:B--2---:R-:W0:-:S00]  /*d280*/  USETMAXREG.DEALLOC.CTAPOOL 0x18 ;  /* 0x00000018000079c8 */ /* 0x004e0000080e0500 */
        /* <DEDUP_REMOVED lines=16> */
.L_x_4437:
[----:B------:R-:W-:Y:S01]  /*d390*/  ULDC UR43, c[0x0][0xd50] ;  /* 0x00035400002b7ab9 */ /* 0x000fe20000000800 */
[----:B------:R-:W-:Y:S01]  /*d3a0*/  UMOV UR36, UR6 ;  /* 0x0000000600247c82 */ /* 0x000fe20008000000 */
[----:B------:R-:W-:-:S11]  /*d3b0*/  UISETP.NE.AND UP0, UPT, UR43, 0x1, UPT ;  /* 0x000000012b00788c */ /* 0x000fd6000bf05270 */
[----:B------:R-:W-:Y:S01]  /*d3c0*/  @UP0 ULDC UR4, c[0x0][0xd54] ;  /* 0x0003550000040ab9 */ /* 0x000fe20000000800 */
[----:B------:R-:W-:Y:S01]  /*d3d0*/  @UP0 ULDC UR7, c[0x0][0xd58] ;  /* 0x0003560000070ab9 */ /* 0x000fe20000000800 */
[----:B------:R-:W-:-:S04]  /*d3e0*/  UIMAD.WIDE.U32 UR4, UR6, UR4, URZ ;  /* 0x00000004060472a5 */ /* 0x000fc8000f8e003f */
[----:B------:R-:W-:-:S12]  /*d3f0*/  @UP0 USHF.R.U32.HI UR36, URZ, UR7, UR5 ;  /* 0x000000073f240299 */ /* 0x000fd80008011605 */
.L_x_4438:
[----:B------:R-:W-:Y:S01]  /*d400*/  ISETP.LE.AND P0, PT, RZ, UR44, PT ;  /* 0x0000002cff007c0c */ /* 0x000fe2000bf03270 */
        /* <DEDUP_REMOVED lines=74> */
.L_x_4440:
[----:B------:R-:W-:Y:S01]  /*d8b0*/  UIMAD UR40, UR43, UR41, URZ ;  /* 0x000000292b2872a4 */ /* 0x000fe2000f8e023f */
[----:B------:R-:W-:Y:S02]  /*d8c0*/  IMAD.U32 R2, RZ, RZ, UR39 ;  /* 0x00000027ff027e24 */ /* 0x000fe4000f8e00ff */
        /* <DEDUP_REMOVED lines=21> */
[----:B------:R-:W-:Y:S02]  /*da20*/  IMAD.U32 R5, RZ, RZ, UR7 ;  /* 0x00000007ff057e24 */ /* 0x000fe4000f8e00ff */
[----:B------:R-:W-:Y:S02]  /*da30*/  IMAD.U32 R6, RZ, RZ, UR8 ;  /* 0x00000008ff067e24 */ /* 0x000fe4000f8e00ff */
[----:B------:R-:W-:-:S02]  /*da40*/  IMAD.U32 R10, RZ, RZ, UR4 ;  /* 0x00000004ff0a7e24 */ /* 0x000fc4000f8e00ff */
[----:B------:R-:W-:Y:S02]  /*da50*/  IMAD.U32 R11, RZ, RZ, UR5 ;  /* 0x00000005ff0b7e24 */ /* 0x000fe4000f8e00ff */
[----:B------:R-:W-:Y:S02]  /*da60*/  IMAD.MOV.U32 R8, RZ, RZ, 0x70 ;  /* 0x00000070ff087424 */ /* 0x000fe400078e00ff */
[----:B------:R-:W-:Y:S02]  /*da70*/  IMAD.MOV.U32 R12, RZ, RZ, 0x1 ;  /* 0x00000001ff0c7424 */ /* 0x000fe400078e00ff */
[----:B------:R-:W-:-:S07]  /*da80*/  IMAD.MOV.U32 R13, RZ, RZ, RZ ;  /* 0x000000ffff0d7224 */ /* 0x000fce00078e00ff */
[----:B------:R-:W-:-:S07]  /*da90*/  LEPC R20, `(.L_x_4441) ;  /* 0x000000001014794e */ /* 0x000fce0000000000 */
[----:B0-----:R-:W-:Y:S05]  /*daa0*/  CALL.ABS.NOINC R2 ;  /* 0x0000000002007343 */ /* 0x001fea0003c00000 */
.L_x_4441:
        /* <DEDUP_REMOVED lines=20> */
.L_x_4443:
[----:B------:R0:W1:Y:S01]  /*dbf0*/  LDC.64 R2, c[0x4][R16] ;  /* 0x0100000010027b82 */ /* 0x0000620000000a00 */
[----:B------:R-:W-:Y:S01]  /*dc00*/  ULDC.64 UR6, c[0x4][0x98] ;  /* 0x0100260000067ab9 */ /* 0x000fe20000000a00 */
[----:B------:R-:W-:Y:S01]  /*dc10*/  ULDC.64 UR8, c[0x4][0xa0] ;  /* 0x0100280000087ab9 */ /* 0x000fe20000000a00 */
[----:B------:R-:W-:Y:S01]  /*dc20*/  ULDC.64 UR4, c[0x4][0x18] ;  /* 0x0100060000047ab9 */ /* 0x000fe20000000a00 */
        /* <DEDUP_REMOVED lines=11> */
.L_x_4442:
[----:B------:R-:W-:Y:S01]  /*dce0*/  ULDC.64 UR4, c[0x0][0xaf0] ;  /* 0x0002bc0000047ab9 */ /* 0x000fe20000000a00 */
[----:B------:R-:W-:Y:S01]  /*dcf0*/  MOV R18, UR44 ;  /* 0x0000002c00127c02 */ /* 0x000fe20008000f00 */
[----:B------:R-:W-:Y:S01]  /*dd00*/  UISETP.NE.U32.AND UP0, UPT, UR4, URZ, UPT ;  /* 0x0000003f0400728c */ /* 0x000fe2000bf05070 */
[----:B------:R-:W0:Y:S01]  /*dd10*/  LDC.64 R4, c[0x0][0x418] ;  /* 0x00010600ff047b82 */ /* 0x000e220000000a00 */
[----:B------:R-:W-:Y:S02]  /*dd20*/  ULDC.64 UR6, c[0x0][0x208] ;  /* 0x0000820000067ab9 */ /* 0x000fe40000000a00 */
[----:B------:R-:W-:-:S06]  /*dd30*/  UISETP.NE.AND.EX UP0, UPT, UR5, URZ, UPT, UP0 ;  /* 0x0000003f0500728c */ /* 0x000fcc000bf05300 */
[----:B------:R-:W-:-:S05]  /*dd40*/  PLOP3.LUT P0, PT, PT, PT, UP0, 0x80, 0x0 ;  /* 0x000000000000781c */ /* 0x000fca0003f0f008 */
[----:B------:R-:W-:Y:S02]  /*dd50*/  @UP0 ULDC.64 UR4, c[0x0][0xaf0] ;  /* 0x0002bc0000040ab9 */ /* 0x000fe40000000a00 */
[----:B------:R-:W-:-:S06]  /*dd60*/  @UP0 UIMAD.WIDE UR4, UR44, 0x4, UR4 ;  /* 0x000000042c0408a5 */ /* 0x000fcc000f8e0204 */
[----:B------:R-:W-:Y:S02]  /*dd70*/  IMAD.U32 R2, RZ, RZ, UR4 ;  /* 0x00000004ff027e24 */ /* 0x000fe4000f8e00ff */
[----:B------:R-:W-:-:S05]  /*dd80*/  IMAD.U32 R3, RZ, RZ, UR5 ;  /* 0x00000005ff037e24 */ /* 0x000fca000f8e00ff */
[----:B------:R-:W2:Y:S01]  /*dd90*/  @P0 LDG.E R18, desc[UR6][R2.64] ;  /* 0x0000000602120981 */ /* 0x000ea2000c1e1900 */
[----:B0-----:R-:W-:Y:S01]  /*dda0*/  ISETP.NE.U32.AND P0, PT, R4, RZ, PT ;  /* 0x000000ff0400720c */ /* 0x001fe20003f05070 */
        /* <DEDUP_REMOVED lines=12> */
.L_x_4528:
        /* <DEDUP_REMOVED lines=9> */
.L_x_4531:
        /* <DEDUP_REMOVED lines=24> */
.L_x_4447:
[----:B------:R-:W-:Y:S01]  /*e080*/  IMAD.MOV.U32 R0, RZ, RZ, 0x1 ;  /* 0x00000001ff007424 */ /* 0x000fe200078e00ff */
[----:B01----:R-:W0:Y:S04]  /*e090*/  S2R R6, SR_TID.X ;  /* 0x0000000000067919 */ /* 0x003e280000002100 */
[----:B------:R-:W-:-:S04]  /*e0a0*/  SHF.L.U32 R0, R0, 0x1f, RZ ;  /* 0x0000001f00007819 */ /* 0x000fc800000006ff */
[----:B------:R-:W1:Y:S01]  /*e0b0*/  SYNCS.PHASECHK.TRANS64.TRYWAIT P0, [UR38+0x32440], R0 ;  /* 0x03244000ff0075a7 */ /* 0x000e620008000166 */
[----:B0-----:R-:W-:-:S04]  /*e0c0*/  LOP3.LUT R2, R6, 0x7f, RZ, 0xc0, !PT ;  /* 0x0000007f06027812 */ /* 0x001fc800078ec0ff */
[----:B------:R-:W-:Y:S01]  /*e0d0*/  ISETP.NE.AND P1, PT, R2, RZ, PT ;  /* 0x000000ff0200720c */ /* 0x000fe20003f25270 */
[----:B-1----:R-:W-:-:S12]  /*e0e0*/  @!P0 BRA `(.L_x_4448) ;  /* 0x0000004000648947 */ /* 0x002fd80003800000 */
.L_x_4532:
[----:B------:R-:W-:Y:S05]  /*e0f0*/  @P1 BRA `(.L_x_4449) ;  /* 0x0000000000181947 */ /* 0x000fea0003800000 */
[----:B------:R-:W1:Y:S01]  /*e100*/  S2R R2, SR_TID.X ;  /* 0x0000000000027919 */ /* 0x000e620000002100 */
[----:B0-----:R-:W-:-:S04]  /*e110*/  IMAD.MOV.U32 R0, RZ, RZ, 0x3000 ;  /* 0x00003000ff007424 */ /* 0x001fc800078e00ff */
[----:B------:R2:W-:Y:S01]  /*e120*/  SYNCS.ARRIVE.TRANS64 RZ, [UR38+0x32430], R0 ;  /* 0x03243000ffff79a7 */ /* 0x0005e20008000026 */
[----:B-1----:R-:W-:-:S13]  /*e130*/  LOP3.LUT P0, RZ, R2, 0x1f, RZ, 0xc0, !PT ;  /* 0x0000001f02ff7812 */ /* 0x002fda000780c0ff */
[----:B--2---:R-:W-:Y:S05]  /*e140*/  @!P0 BRA `(.L_x_4449) ;  /* 0x0000000000048947 */ /* 0x004fea0003800000 */
[----:B------:R-:W-:Y:S01]  /*e150*/  BPT.TRAP 0x1 ;  /* 0x000000040000795c */ /* 0x000fe20000300000 */
.L_x_4449:
        /* <DEDUP_REMOVED lines=18> */
.L_x_4445:
        /* <DEDUP_REMOVED lines=14> */
[----:B------:R-:W1:Y:S01]  /*e360*/  LDC.64 R2, c[0x4][R2] ;  /* 0x0100000002027b82 */ /* 0x000e620000000a00 */
[----:B------:R-:W-:Y:S02]  /*e370*/  IMAD.U32 R5, RZ, RZ, UR7 ;  /* 0x00000007ff057e24 */ /* 0x000fe4000f8e00ff */
[----:B0-----:R-:W-:Y:S02]  /*e380*/  IMAD.U32 R6, RZ, RZ, UR8 ;  /* 0x00000008ff067e24 */ /* 0x001fe4000f8e00ff */
[----:B------:R-:W-:-:S02]  /*e390*/  IMAD.U32 R7, RZ, RZ, UR9 ;  /* 0x00000009ff077e24 */ /* 0x000fc4000f8e00ff */
[----:B------:R-:W-:Y:S02]  /*e3a0*/  IMAD.U32 R11, RZ, RZ, UR5 ;  /* 0x00000005ff0b7e24 */ /* 0x000fe4000f8e00ff */
[----:B------:R-:W-:Y:S02]  /*e3b0*/  IMAD.MOV.U32 R8, RZ, RZ, 0x70 ;  /* 0x00000070ff087424 */ /* 0x000fe400078e00ff */
[----:B------:R-:W-:Y:S02]  /*e3c0*/  IMAD.MOV.U32 R12, RZ, RZ, 0x1 ;  /* 0x00000001ff0c7424 */ /* 0x000fe400078e00ff */
[----:B------:R-:W-:-:S07]  /*e3d0*/  IMAD.MOV.U32 R13, RZ, RZ, RZ ;  /* 0x000000ffff0d7224 */ /* 0x000fce00078e00ff */
[----:B------:R-:W-:-:S07]  /*e3e0*/  LEPC R20, `(.L_x_4450) ;  /* 0x000000001014794e */ /* 0x000fce0000000000 */
[----:B-1----:R-:W-:Y:S05]  /*e3f0*/  CALL.ABS.NOINC R2 ;  /* 0x0000000002007343 */ /* 0x002fea0003c00000 */
.L_x_4450:
        /* <DEDUP_REMOVED lines=21> */
[----:B------:R-:W0:Y:S02]  /*e550*/  @P0 LDC R5, c[0x0][0x450] ;  /* 0x00011400ff050b82 */ /* 0x000e240000000800 */
[----:B---3--:R-:W-:Y:S01]  /*e560*/  IMAD R10, R8, 0x80, R3 ;  /* 0x00000080080a7824 */ /* 0x008fe200078e0203 */
[----:B------:R-:W-:-:S03]  /*e570*/  MOV R3, UR6 ;  /* 0x0000000600037c02 */ /* 0x000fc60008000f00 */
[----:B------:R-:W-:Y:S01]  /*e580*/  IMAD.MOV.U32 R9, RZ, RZ, R10 ;  /* 0x000000ffff097224 */ /* 0x000fe200078e000a */
[----:B------:R2:W-:Y:S01]  /*e590*/  STL [R1+0x8], R10 ;  /* 0x0000080a01007387 */ /* 0x0005e20000100800 */
        /* <DEDUP_REMOVED lines=17> */
[----:B------:R-:W-:Y:S01]  /*e6b0*/  LEA R0, P0, R2, UR4, 0x1 ;  /* 0x0000000402007c11 */ /* 0x000fe2000f8008ff */
[----:B------:R-:W-:Y:S01]  /*e6c0*/  IMAD.IADD R3, R3, 0x1, R9 ;  /* 0x0000000103037824 */ /* 0x000fe200078e0209 */
[----:B------:R-:W-:-:S04]  /*e6d0*/  ULDC UR4, c[0x0][0x2b8] ;  /* 0x0000ae0000047ab9 */ /* 0x000fc80000000800 */
[----:B------:R-:W-:Y:S01]  /*e6e0*/  LEA.HI.X R3, R2, UR5, R3, 0x1, P0 ;  /* 0x0000000502037c11 */ /* 0x000fe200080f0c03 */
[----:B------:R-:W-:-:S05]  /*e6f0*/  IMAD.SHL.U32 R2, R13, 0x8, RZ ;  /* 0x000000080d027824 */ /* 0x000fca00078e00ff */
[C---:B--2---:R-:W-:Y:S02]  /*e700*/  LOP3.LUT R10, R2.reuse, 0x38, RZ, 0xc0, !PT ;  /* 0x00000038020a7812 */ /* 0x044fe400078ec0ff */
[----:B------:R-:W-:Y:S02]  /*e710*/  LOP3.LUT R2, R2, 0x1f8, RZ, 0xc0, !PT ;  /* 0x000001f802027812 */ /* 0x000fe400078ec0ff */
[----:B------:R-:W-:Y:S01]  /*e720*/  ISETP.GE.AND P0, PT, R10, UR4, PT ;  /* 0x000000040a007c0c */ /* 0x000fe2000bf06270 */
[----:B------:R-:W-:Y:S01]  /*e730*/  UMOV UR4, 0xffffffff ;  /* 0xffffffff00047882 */ /* 0x000fe20000000000 */
[----:B------:R-:W-:Y:S02]  /*e740*/  LOP3.LUT R5, R2, 0x38, R13, 0x78, !PT ;  /* 0x0000003802057812 */ /* 0x000fe400078e780d */
[----:B------:R-:W-:-:S04]  /*e750*/  SHF.L.U32 R2, R12, 0x3, RZ ;  /* 0x000000030c027819 */ /* 0x000fc800000006ff */
[----:B------:R-:W-:-:S05]  /*e760*/  LOP3.LUT R9, R5, 0x200, R2, 0xf8, !PT ;  /* 0x0000020005097812 */ /* 0x000fca00078ef802 */
[----:B------:R0:W-:Y:S01]  /*e770*/  STL [R1], R9 ;  /* 0x0000000901007387 */ /* 0x0001e20000100800 */
[----:B------:R-:W-:Y:S05]  /*e780*/  BRA.DIV UR4, `(.L_x_4451) ;  /* 0x0000003a04d47947 */ /* 0x000fea000b800000 */
[----:B------:R-:W1:Y:S01]  /*e790*/  SHFL.IDX PT, R5, R0, RZ, 0x181f ;  /* 0x00181fff00057589 */ /* 0x000e6200000e0000 */
[----:B------:R-:W-:Y:S01]  /*e7a0*/  ULDC UR4, c[0x0][0x288] ;  /* 0x0000a20000047ab9 */ /* 0x000fe20000000800 */
[----:B------:R-:W-:Y:S01]  /*e7b0*/  IMAD R11, R8, 0x80, R6 ;  /* 0x00000080080b7824 */ /* 0x000fe200078e0206 */
[----:B------:R-:W-:Y:S01]  /*e7c0*/  ULDC.64 UR6, c[0x0][0x208] ;  /* 0x0000820000067ab9 */ /* 0x000fe20000000a00 */
[----:B------:R-:W2:Y:S01]  /*e7d0*/  SHFL.IDX PT, R4, R3, RZ, 0x181f ;  /* 0x00181fff03047589 */ /* 0x000ea200000e0000 */
[----:B------:R-:W-:Y:S02]  /*e7e0*/  IMAD R2, R7, UR4, RZ ;  /* 0x0000000407027c24 */ /* 0x000fe4000f8e02ff */
[C---:B------:R-:W-:Y:S01]  /*e7f0*/  VIADD R12, R11.reuse, 0x10 ;  /* 0x000000100b0c7836 */ /* 0x040fe20000000000 */
[----:B------:R-:W3:Y:S02]  /*e800*/  SHFL.IDX PT, R7, R0, 0x1, 0x181f ;  /* 0x00381f0000077f89 */ /* 0x000ee400000e0000 */
[----:B------:R-:W-:-:S02]  /*e810*/  ISETP.GE.AND P1, PT, R11, R2, PT ;  /* 0x000000020b00720c */ /* 0x000fc40003f26270 */
[----:B------:R-:W4:Y:S01]  /*e820*/  SHFL.IDX PT, R6, R3, 0x1, 0x181f ;  /* 0x00381f0003067f89 */ /* 0x000f2200000e0000 */
[----:B------:R-:W-:-:S03]  /*e830*/  ISETP.GE.AND P2, PT, R12, R2, PT ;  /* 0x000000020c00720c */ /* 0x000fc60003f46270 */
[----:B------:R-:W5:Y:S04]  /*e840*/  SHFL.IDX PT, R14, R0, 0x2, 0x181f ;  /* 0x00581f00000e7f89 */ /* 0x000f6800000e0000 */
[----:B------:R-:W-:Y:S03]  /*e850*/  STL [R1+0x4], R11 ;  /* 0x0000040b01007387 */ /* 0x000fe60000100800 */
[----:B------:R-:W-:Y:S01]  /*e860*/  @!P1 LEA R8, R9, UR38, 0x1 ;  /* 0x0000002609089c11 */ /* 0x000fe2000f8e08ff */
[----:B------:R0:W-:Y:S01]  /*e870*/  STL [R1+0x14], R12 ;  /* 0x0000140c01007387 */ /* 0x0001e20000100800 */
[----:B-1----:R-:W-:-:S05]  /*e880*/  @!P1 LEA R5, P3, R10, R5, 0x1 ;  /* 0x000000050a059211 */ /* 0x002fca00078608ff */
[----:B--2---:R-:W-:Y:S02]  /*e890*/  @!P1 IMAD.X R4, RZ, RZ, R4, P3 ;  /* 0x000000ffff049224 */ /* 0x004fe400018e0604 */
[----:B0-----:R-:W-:-:S03]  /*e8a0*/  VIADD R12, R11, 0x20 ;  /* 0x000000200b0c7836 */ /* 0x001fc60000000000 */
[----:B------:R-:W-:-:S04]  /*e8b0*/  @!P1 LOP3.LUT R5, R5, R4, RZ, 0x3c, !PT ;  /* 0x0000000405059212 */ /* 0x000fc800078e3cff */
[C---:B------:R-:W-:Y:S01]  /*e8c0*/  @!P1 LOP3.LUT R4, R5.reuse, R4, RZ, 0x3c, !PT ;  /* 0x0000000405049212 */ /* 0x040fe200078e3cff */
[----:B------:R-:W-:Y:S03]  /*e8d0*/  STL [R1+0x18], R12 ;  /* 0x0000180c01007387 */ /* 0x000fe60000100800 */
[----:B------:R-:W-:-:S05]  /*e8e0*/  @!P1 LOP3.LUT R5, R5, R4, RZ, 0x3c, !PT ;  /* 0x0000000405059212 */ /* 0x000fca00078e3cff */
[----:B------:R3:W-:Y:S02]  /*e8f0*/  @!P1 LDGSTS.E.BYPASS.LTC128B.128 [R8+0x18400], desc[UR6][R4.64], !P0 ;  /* 0x1840000004089fae */ /* 0x0007e4000c101d46 */
[----:B---3--:R-:W-:Y:S02]  /*e900*/  @!P2 LEA R4, P1, R10, R7, 0x1 ;  /* 0x000000070a04a211 */ /* 0x008fe400078208ff */
[----:B------:R-:W-:-:S03]  /*e910*/  @!P2 LEA R7, R9, UR38, 0x1 ;  /* 0x000000260907ac11 */ /* 0x000fc6000f8e08ff */
[----:B----4-:R-:W-:Y:S01]  /*e920*/  @!P2 IMAD.X R5, RZ, RZ, R6, P1 ;  /* 0x000000ffff05a224 */ /* 0x010fe200008e0606 */
[----:B------:R-:W-:-:S04]  /*e930*/  ISETP.GE.AND P1, PT, R12, R2, PT ;  /* 0x000000020c00720c */ /* 0x000fc80003f26270 */
[----:B------:R0:W-:Y:S09]  /*e940*/  @!P2 LDGSTS.E.BYPASS.LTC128B.128 [R7+0x18c00], desc[UR6][R4.64], !P0 ;  /* 0x18c000000407afae */ /* 0x0001f2000c101d46 */
[----:B------:R-:W-:Y:S01]  /*e950*/  @!P1 LEA R6, R9, UR38, 0x1 ;  /* 0x0000002609069c11 */ /* 0x000fe2000f8e08ff */
[----:B0-----:R-:W0:Y:S01]  /*e960*/  SHFL.IDX PT, R4, R3, 0x2, 0x181f ;  /* 0x00581f0003047f89 */ /* 0x001e2200000e0000 */
[----:B-----5:R-:W-:Y:S01]  /*e970*/  @!P1 LEA R5, P2, R10, R14, 0x1 ;  /* 0x0000000e0a059211 */ /* 0x020fe200078408ff */
[----:B------:R-:W-:-:S05]  /*e980*/  VIADD R7, R11, 0x30 ;  /* 0x000000300b077836 */ /* 0x000fca0000000000 */
[----:B------:R1:W-:Y:S01]  /*e990*/  STL [R1+0x1c], R7 ;  /* 0x00001c0701007387 */ /* 0x0003e20000100800 */
[----:B0-----:R-:W-:-:S05]  /*e9a0*/  @!P1 IMAD.X R4, RZ, RZ, R4, P2 ;  /* 0x000000ffff049224 */ /* 0x001fca00010e0604 */
[----:B------:R-:W-:-:S04]  /*e9b0*/  @!P1 LOP3.LUT R5, R5, R4, RZ, 0x3c, !PT ;  /* 0x0000000405059212 */ /* 0x000fc800078e3cff */
[----:B------:R-:W-:-:S04]  /*e9c0*/  @!P1 LOP3.LUT R4, R5, R4, RZ, 0x3c, !PT ;  /* 0x0000000405049212 */ /* 0x000fc800078e3cff */
[----:B------:R-:W-:-:S05]  /*e9d0*/  @!P1 LOP3.LUT R5, R5, R4, RZ, 0x3c, !PT ;  /* 0x0000000405059212 */ /* 0x000fca00078e3cff */
[----:B------:R0:W-:Y:S01]  /*e9e0*/  @!P1 LDGSTS.E.BYPASS.LTC128B.128 [R6+0x19400], desc[UR6][R4.64], !P0 ;  /* 0x1940000004069fae */ /* 0x0001e2000c101d46 */
[----:B------:R-:W-:Y:S01]  /*e9f0*/  ISETP.GE.AND P1, PT, R7, R2, PT ;  /* 0x000000020700720c */ /* 0x000fe20003f26270 */
[----:B-1----:R-:W-:-:S05]  /*ea00*/  VIADD R7, R11, 0x40 ;  /* 0x000000400b077836 */ /* 0x002fca0000000000 */
[----:B------:R-:W-:Y:S04]  /*ea10*/  STL [R1+0x20], R7 ;  /* 0x0000200701007387 */ /* 0x000fe80000100800 */
[----:B0-----:R-:W0:Y:S03]  /*ea20*/  SHFL.IDX PT, R5, R0, 0x3, 0x181f ;  /* 0x00781f0000057f89 */ /* 0x001e2600000e0000 */
[----:B------:R-:W-:Y:S01]  /*ea30*/  @!P1 LEA R6, R9, UR38, 0x1 ;  /* 0x0000002609069c11 */ /* 0x000fe2000f8e08ff */
[----:B------:R-:W1:Y:S01]  /*ea40*/  SHFL.IDX PT, R4, R3, 0x3, 0x181f ;  /* 0x00781f0003047f89 */ /* 0x000e6200000e0000 */
[----:B0-----:R-:W-:-:S04]  /*ea50*/  @!P1 LEA R5, P2, R10, R5, 0x1 ;  /* 0x000000050a059211 */ /* 0x001fc800078408ff */
[----:B-1----:R-:W-:-:S04]  /*ea60*/  @!P1 IADD3.X R4, RZ, R4, RZ, P2, !PT ;  /* 0x00000004ff049210 */ /* 0x002fc800017fe4ff */
        /* <DEDUP_REMOVED lines=28> */
[----:B------:R-:W-:-:S03]  /*ec30*/  ISETP.GE.AND P1, PT, R7, R2, PT ;  /* 0x000000020700720c */ /* 0x000fc60003f26270 */
[----:B0-----:R-:W0:Y:S10]  /*ec40*/  SHFL.IDX PT, R5, R0, 0x6, 0x181f ;  /* 0x00d81f0000057f89 */ /* 0x001e3400000e0000 */
[----:B------:R-:W-:Y:S01]  /*ec50*/  @!P1 LEA R6, R9, UR38, 0x1 ;  /* 0x0000002609069c11 */ /* 0x000fe2000f8e08ff */
[----:B------:R-:W1:Y:S04]  /*ec60*/  SHFL.IDX PT, R4, R3, 0x6, 0x181f ;  /* 0x00d81f0003047f89 */ /* 0x000e6800000e0000 */
[----:B------:R-:W2:Y:S04]  /*ec70*/  SHFL.IDX PT, R3, R3, 0x7, 0x181f ;  /* 0x00f81f0003037f89 */ /* 0x000ea800000e0000 */
[----:B------:R-:W3:Y:S01]  /*ec80*/  SHFL.IDX PT, R0, R0, 0x7, 0x181f ;  /* 0x00f81f0000007f89 */ /* 0x000ee200000e0000 */
[----:B0-----:R-:W-:-:S05]  /*ec90*/  @!P1 LEA R5, P2, R10, R5, 0x1 ;  /* 0x000000050a059211 */ /* 0x001fca00078408ff */
[----:B-1----:R-:W-:-:S05]  /*eca0*/  @!P1 IMAD.X R4, RZ, RZ, R4, P2 ;  /* 0x000000ffff049224 */ /* 0x002fca00010e0604 */
[----:B------:R-:W-:-:S04]  /*ecb0*/  @!P1 LOP3.LUT R5, R5, R4, RZ, 0x3c, !PT ;  /* 0x0000000405059212 */ /* 0x000fc800078e3cff */
[----:B------:R-:W-:-:S04]  /*ecc0*/  @!P1 LOP3.LUT R4, R5, R4, RZ, 0x3c, !PT ;  /* 0x0000000405049212 */ /* 0x000fc800078e3cff */
[----:B------:R-:W-:-:S05]  /*ecd0*/  @!P1 LOP3.LUT R5, R5, R4, RZ, 0x3c, !PT ;  /* 0x0000000405059212 */ /* 0x000fca00078e3cff */
[----:B--23--:R0:W-:Y:S02]  /*ece0*/  @!P1 LDGSTS.E.BYPASS.LTC128B.128 [R6+0x1b400], desc[UR6][R4.64], !P0 ;  /* 0x1b40000004069fae */ /* 0x00c1e4000c101d46 */
.L_x_4549:
[----:B0-----:R-:W2:Y:S01]  /*ecf0*/  LDL R4, [R1+0x4] ;  /* 0x0000040001047983 */ /* 0x001ea20000100800 */
[----:B------:R-:W-:Y:S01]  /*ed00*/  ULDC.64 UR4, c[0x0][0x208] ;  /* 0x0000820000047ab9 */ /* 0x000fe20000000a00 */
[----:B--2---:R-:W-:-:S05]  /*ed10*/  VIADD R4, R4, 0x70 ;  /* 0x0000007004047836 */ /* 0x004fca0000000000 */
[----:B------:R-:W-:Y:S01]  /*ed20*/  ISETP.GE.AND P1, PT, R4, R2, PT ;  /* 0x000000020400720c */ /* 0x000fe20003f26270 */
[----:B------:R0:W-:-:S12]  /*ed30*/  STL [R1+0x38], R4 ;  /* 0x0000380401007387 */ /* 0x0001d80000100800 */
[----:B------:R-:W-:Y:S02]  /*ed40*/  @!P1 LEA R2, P2, R10, R0, 0x1 ;  /* 0x000000000a029211 */ /* 0x000fe400078408ff */
[----:B------:R-:W-:Y:S02]  /*ed50*/  @!P1 LEA R0, R9, UR38, 0x1 ;  /* 0x0000002609009c11 */ /* 0x000fe4000f8e08ff */
[----:B------:R-:W-:-:S05]  /*ed60*/  @!P1 IADD3.X R3, RZ, R3, RZ, P2, !PT ;  /* 0x00000003ff039210 */ /* 0x000fca00017fe4ff */
        /* <DEDUP_REMOVED lines=24> */
[----:B0-----:R-:W-:Y:S01]  /*eef0*/  IMAD.U32 R4, RZ, RZ, UR6 ;  /* 0x00000006ff047e24 */ /* 0x001fe2000f8e00ff */
        /* <DEDUP_REMOVED lines=11> */
.L_x_4452:
[----:B------:R-:W2:Y:S01]  /*efb0*/  LDL.LU.64 R6, [R1+0x30] ;  /* 0x0000300001067983 */ /* 0x000ea20000300a00 */
[----:B------:R-:W-:-:S03]  /*efc0*/  ULDC.64 UR8, c[0x0][0x3e0] ;  /* 0x0000f80000087ab9 */ /* 0x000fc60000000a00 */
[----:B------:R-:W3:Y:S04]  /*efd0*/  LDL.LU R2, [R1+0x40] ;  /* 0x0000400001027983 */ /* 0x000ee80000300800 */
[----:B0-----:R-:W4:Y:S01]  /*efe0*/  LDL.LU R4, [R1+0x8] ;  /* 0x0000080001047983 */ /* 0x001f220000300800 */
[----:B------:R-:W-:Y:S01]  /*eff0*/  UIMAD UR6, UR45, UR8, URZ ;  /* 0x000000082d0672a4 */ /* 0x000fe2000f8e023f */
[----:B------:R-:W0:Y:S03]  /*f000*/  S2R R5, SR_TID.X ;  /* 0x0000000000057919 */ /* 0x000e260000002100 */
[----:B------:R-:W-:Y:S01]  /*f010*/  UIMAD UR6, UR44, UR9, UR6 ;  /* 0x000000092c0672a4 */ /* 0x000fe2000f8e0206 */
[----:B0-----:R-:W-:-:S05]  /*f020*/  IMAD.SHL.U32 R8, R5, 0x8, RZ ;  /* 0x0000000805087824 */ /* 0x001fca00078e00ff */
[----:B------:R-:W-:Y:S02]  /*f030*/  LOP3.LUT R8, R8, 0x38, RZ, 0xc0, !PT ;  /* 0x0000003808087812 */ /* 0x000fe400078ec0ff */
[----:B--2---:R-:W-:Y:S02]  /*f040*/  R2UR UR4, R6 ;  /* 0x00000000060472ca */ /* 0x004fe400000e0000 */
[----:B------:R-:W0:Y:S01]  /*f050*/  LDC R6, c[0x0][0x448] ;  /* 0x00011200ff067b82 */ /* 0x000e220000000800 */
[----:B------:R-:W-:Y:S02]  /*f060*/  R2UR UR5, R7 ;  /* 0x00000000070572ca */ /* 0x000fe400000e0000 */
[----:B---3--:R-:W-:Y:S01]  /*f070*/  R2UR UR5, R2 ;  /* 0x00000000020572ca */ /* 0x008fe200000e0000 */
[----:B----4-:R-:W-:-:S12]  /*f080*/  IMAD.MOV.U32 R2, RZ, RZ, R4 ;  /* 0x000000ffff027224 */ /* 0x010fd800078e0004 */
[----:B------:R-:W-:-:S03]  /*f090*/  UIMAD.WIDE.U32 UR4, UR44, UR8, UR4 ;  /* 0x000000082c0472a5 */ /* 0x000fc6000f8e0004 */
[----:B------:R-:W-:Y:S01]  /*f0a0*/  ULDC.64 UR8, c[0x0][0x3d0] ;  /* 0x0000f40000087ab9 */ /* 0x000fe20000000a00 */
[----:B------:R-:W-:Y:S01]  /*f0b0*/  UIADD3 UR5, UR5, UR6, URZ ;  /* 0x0000000605057290 */ /* 0x000fe2000fffe03f */
[----:B0-----:R-:W-:-:S13]  /*f0c0*/  ISETP.NE.AND P0, PT, R6, 0x1, PT ;  /* 0x000000010600780c */ /* 0x001fda0003f05270 */
[----:B------:R-:W0:Y:S08]  /*f0d0*/  @P0 LDC R0, c[0x0][0x44c] ;  /* 0x00011300ff000b82 */ /* 0x000e300000000800 */
[----:B------:R-:W1:Y:S01]  /*f0e0*/  @P0 LDC R3, c[0x0][0x450] ;  /* 0x00011400ff030b82 */ /* 0x000e620000000800 */
[----:B0-----:R-:W-:-:S05]  /*f0f0*/  @P0 IMAD.HI.U32 R0, R4, R0, RZ ;  /* 0x0000000004000227 */ /* 0x001fca00078e00ff */
[----:B-1----:R-:W-:Y:S01]  /*f100*/  @P0 SHF.R.U32.HI R2, RZ, R3, R0 ;  /* 0x00000003ff020219 */ /* 0x002fe20000011600 */
[----:B------:R-:W-:-:S04]  /*f110*/  IMAD.U32 R3, RZ, RZ, UR8 ;  /* 0x00000008ff037e24 */ /* 0x000fc8000f8e00ff */
        /* <DEDUP_REMOVED lines=14> */
[----:B------:R-:W-:Y:S01]  /*f200*/  LEA R5, P0, R2, UR4, 0x1 ;  /* 0x0000000402057c11 */ /* 0x000fe2000f8008ff */
[----:B------:R-:W-:Y:S01]  /*f210*/  ULDC UR4, c[0x0][0x3b8] ;  /* 0x0000ee0000047ab9 */ /* 0x000fe20000000800 */
[----:B------:R-:W-:Y:S02]  /*f220*/  IADD3 R4, R3, R4, RZ ;  /* 0x0000000403047210 */ /* 0x000fe40007ffe0ff */
        /* <DEDUP_REMOVED lines=13> */
[----:B------:R-:W4:Y:S04]  /*f300*/  LDL.LU R15, [R1+0x18] ;  /* 0x00001800010f7983 */ /* 0x000f280000300800 */
[----:B------:R-:W5:Y:S01]  /*f310*/  LDL.LU R13, [R1+0x1c] ;  /* 0x00001c00010d7983 */ /* 0x000f620000300800 */
[----:B------:R-:W0:Y:S01]  /*f320*/  S2R R7, SR_TID.X ;  /* 0x0000000000077919 */ /* 0x000e220000002100 */
[----:B------:R-:W1:Y:S01]  /*f330*/  S2R R10, SR_TID.X ;  /* 0x00000000000a7919 */ /* 0x000e620000002100 */
[----:B------:R-:W-:Y:S01]  /*f340*/  ULDC.64 UR6, c[0x0][0x208] ;  /* 0x0000820000067ab9 */ /* 0x000fe20000000a00 */
[----:B------:R-:W-:Y:S04]  /*f350*/  SHFL.IDX PT, R6, R4, 0x1, 0x181f ;  /* 0x00381f0004067f89 */ /* 0x000fe800000e0000 */
[----:B------:R-:W5:Y:S01]  /*f360*/  LDL.LU R8, [R1+0x20] ;  /* 0x0000200001087983 */ /* 0x000f620000300800 */
[----:B0-----:R-:W-:Y:S01]  /*f370*/  IMAD.SHL.U32 R12, R7, 0x8, RZ ;  /* 0x00000008070c7824 */ /* 0x001fe200078e00ff */
[----:B-1----:R-:W-:-:S04]  /*f380*/  LOP3.LUT R10, R10, 0x7f, RZ, 0xc0, !PT ;  /* 0x0000007f0a0a7812 */ /* 0x002fc800078ec0ff */
[----:B------:R-:W-:Y:S01]  /*f390*/  LOP3.LUT R12, R12, 0x38, RZ, 0xc0, !PT ;  /* 0x000000380c0c7812 */ /* 0x000fe200078ec0ff */
[----:B------:R-:W-:Y:S02]  /*f3a0*/  IMAD.SHL.U32 R11, R10, 0x8, RZ ;  /* 0x000000080a0b7824 */ /* 0x000fe400078e00ff */
[----:B------:R-:W-:-:S05]  /*f3b0*/  IMAD.SHL.U32 R10, R7, 0x8, RZ ;  /* 0x00000008070a7824 */ /* 0x000fca00078e00ff */
[----:B------:R-:W-:-:S04]  /*f3c0*/  LOP3.LUT R10, R10, 0x1f8, RZ, 0xc0, !PT ;  /* 0x000001f80a0a7812 */ /* 0x000fc800078ec0ff */
[----:B------:R-:W-:-:S04]  /*f3d0*/  LOP3.LUT R10, R10, 0x38, R7, 0x78, !PT ;  /* 0x000000380a0a7812 */ /* 0x000fc800078e7807 */
[----:B------:R-:W-:Y:S02]  /*f3e0*/  LOP3.LUT R10, R10, 0x200, R11, 0xf8, !PT ;  /* 0x000002000a0a7812 */ /* 0x000fe400078ef80b */
[-C--:B--2---:R-:W-:Y:S02]  /*f3f0*/  ISETP.GE.AND P5, PT, R3, R0.reuse, PT ;  /* 0x000000000300720c */ /* 0x084fe40003fa6270 */
[----:B------:R-:W0:Y:S01]  /*f400*/  SHFL.IDX PT, R3, R5, RZ, 0x181f ;  /* 0x00181fff05037589 */ /* 0x000e2200000e0000 */
[----:B---3--:R-:W-:-:S03]  /*f410*/  ISETP.GE.AND P4, PT, R2, R0, PT ;  /* 0x000000000200720c */ /* 0x008fc60003f86270 */
[----:B------:R-:W1:Y:S07]  /*f420*/  SHFL.IDX PT, R2, R4, RZ, 0x181f ;  /* 0x00181fff04027589 */ /* 0x000e6e00000e0000 */
        /* <DEDUP_REMOVED lines=19> */
[----:B------:R-:W-:Y:S04]  /*f560*/  SHFL.IDX PT, R6, R4, 0x2, 0x181f ;  /* 0x00581f0004067f89 */ /* 0x000fe800000e0000 */
[----:B------:R-:W2:Y:S04]  /*f570*/  LDL.LU R15, [R1+0x24] ;  /* 0x00002400010f7983 */ /* 0x000ea80000300800 */
[----:B0-----:R-:W0:Y:S02]  /*f580*/  SHFL.IDX PT, R2, R5, 0x2, 0x181f ;  /* 0x00581f0005027f89 */ /* 0x001e2400000e0000 */
[----:B------:R-:W-:-:S02]  /*f590*/  @!P4 LEA R9, R10, UR38, 0x1 ;  /* 0x000000260a09cc11 */ /* 0x000fc4000f8e08ff */
[----:B0-----:R-:W-:-:S05]  /*f5a0*/  @!P4 LEA R2, P6, R12, R2, 0x1 ;  /* 0x000000020c02c211 */ /* 0x001fca00078c08ff */
[----:B------:R-:W-:-:S05]  /*f5b0*/  @!P4 IMAD.X R3, RZ, RZ, R6, P6 ;  /* 0x000000ffff03c224 */ /* 0x000fca00030e0606 */
[----:B------:R-:W-:Y:S04]  /*f5c0*/  @!P4 LDGSTS.E.BYPASS.LTC128B.128 [R9+0x23400], desc[UR6][R2.64], !P3 ;  /* 0x234000000209cfae */ /* 0x000fe8000d901d46 */
[----:B------:R-:W-:Y:S04]  /*f5d0*/  @!P4 LDGSTS.E.BYPASS.LTC128B.128 [R9+0x27400], desc[UR6][R2.64+0x80], !P0 ;  /* 0x274000800209cfae */ /* 0x000fe8000c101d46 */
[----:B------:R-:W-:Y:S04]  /*f5e0*/  @!P4 LDGSTS.E.BYPASS.LTC128B.128 [R9+0x2b400], desc[UR6][R2.64+0x100], !P1 ;  /* 0x2b4001000209cfae */ /* 0x000fe8000c901d46 */
[----:B------:R0:W-:Y:S01]  /*f5f0*/  @!P4 LDGSTS.E.BYPASS.LTC128B.128 [R9+0x2f400], desc[UR6][R2.64+0x180], !P2 ;  /* 0x2f4001800209cfae */ /* 0x0001e2000d101d46 */
[----:B-----5:R-:W-:-:S03]  /*f600*/  ISETP.GE.AND P4, PT, R13, R0, PT ;  /* 0x000000000d00720c */ /* 0x020fc60003f86270 */
[----:B------:R-:W3:Y:S04]  /*f610*/  LDL.LU R13, [R1+0x28] ;  /* 0x00002800010d7983 */ /* 0x000ee80000300800 */
[----:B------:R-:W0:Y:S04]  /*f620*/  SHFL.IDX PT, R14, R5, 0x3, 0x181f ;  /* 0x00781f00050e7f89 */ /* 0x000e2800000e0000 */
[----:B------:R-:W1:Y:S02]  /*f630*/  SHFL.IDX PT, R6, R4, 0x3, 0x181f ;  /* 0x00781f0004067f89 */ /* 0x000e6400000e0000 */
[----:B------:R-:W-:-:S02]  /*f640*/  @!P4 LEA R7, R10, UR38, 0x1 ;  /* 0x000000260a07cc11 */ /* 0x000fc4000f8e08ff */
[----:B0-----:R-:W-:Y:S02]  /*f650*/  @!P4 LEA R2, P6, R12, R14, 0x1 ;  /* 0x0000000e0c02c211 */ /* 0x001fe400078c08ff */
[----:B------:R-:W0:Y:S03]  /*f660*/  SHFL.IDX PT, R14, R5, 0x4, 0x181f ;  /* 0x00981f00050e7f89 */ /* 0x000e2600000e0000 */
[----:B-1----:R-:W-:Y:S02]  /*f670*/  @!P4 IMAD.X R3, RZ, RZ, R6, P6 ;  /* 0x000000ffff03c224 */ /* 0x002fe400030e0606 */
[----:B------:R-:W1:Y:S04]  /*f680*/  SHFL.IDX PT, R6, R4, 0x4, 0x181f ;  /* 0x00981f0004067f89 */ /* 0x000e6800000e0000 */
[----:B------:R-:W-:Y:S04]  /*f690*/  @!P4 LDGSTS.E.BYPASS.LTC128B.128 [R7+0x23c00], desc[UR6][R2.64], !P3 ;  /* 0x23c000000207cfae */ /* 0x000fe8000d901d46 */
[----:B------:R-:W-:Y:S04]  /*f6a0*/  @!P4 LDGSTS.E.BYPASS.LTC128B.128 [R7+0x27c00], desc[UR6][R2.64+0x80], !P0 ;  /* 0x27c000800207cfae */ /* 0x000fe8000c101d46 */
[----:B------:R-:W-:Y:S04]  /*f6b0*/  @!P4 LDGSTS.E.BYPASS.LTC128B.128 [R7+0x2bc00], desc[UR6][R2.64+0x100], !P1 ;  /* 0x2bc001000207cfae */ /* 0x000fe8000c901d46 */
[----:B------:R4:W-:Y:S01]  /*f6c0*/  @!P4 LDGSTS.E.BYPASS.LTC128B.128 [R7+0x2fc00], desc[UR6][R2.64+0x180], !P2 ;  /* 0x2fc001800207cfae */ /* 0x0009e2000d101d46 */
[----:B------:R-:W-:-:S13]  /*f6d0*/  ISETP.GE.AND P4, PT, R8, R0, PT ;  /* 0x000000000800720c */ /* 0x000fda0003f86270 */
[----:B0-----:R-:W-:-:S04]  /*f6e0*/  @!P4 LEA R8, P6, R12, R14, 0x1 ;  /* 0x0000000e0c08c211 */ /* 0x001fc800078c08ff */
[----:B-1----:R-:W-:Y:S01]  /*f6f0*/  @!P4 IADD3.X R21, RZ, R6, RZ, P6, !PT ;  /* 0x00000006ff15c210 */ /* 0x002fe200037fe4ff */
[----:B------:R-:W0:Y:S01]  /*f700*/  SHFL.IDX PT, R14, R5, 0x5, 0x181f ;  /* 0x00b81f00050e7f89 */ /* 0x000e2200000e0000 */
[----:B------:R-:W-:Y:S01]  /*f710*/  @!P4 LEA R9, R10, UR38, 0x1 ;  /* 0x000000260a09cc11 */ /* 0x000fe2000f8e08ff */
[----:B----4-:R-:W-:Y:S02]  /*f720*/  @!P4 IMAD.MOV.U32 R2, RZ, RZ, R8 ;  /* 0x000000ffff02c224 */ /* 0x010fe400078e0008 */
[----:B------:R-:W-:Y:S01]  /*f730*/  @!P4 IMAD.MOV.U32 R3, RZ, RZ, R21 ;  /* 0x000000ffff03c224 */ /* 0x000fe200078e0015 */
[----:B------:R-:W1:Y:S04]  /*f740*/  SHFL.IDX PT, R6, R4, 0x5, 0x181f ;  /* 0x00b81f0004067f89 */ /* 0x000e6800000e0000 */
[----:B------:R-:W-:Y:S04]  /*f750*/  @!P4 LDGSTS.E.BYPASS.LTC128B.128 [R9+0x24400], desc[UR6][R2.64], !P3 ;  /* 0x244000000209cfae */ /* 0x000fe8000d901d46 */
[----:B------:R-:W-:Y:S04]  /*f760*/  @!P4 LDGSTS.E.BYPASS.LTC128B.128 [R9+0x28400], desc[UR6][R2.64+0x80], !P0 ;  /* 0x284000800209cfae */ /* 0x000fe8000c101d46 */
[----:B------:R-:W-:Y:S04]  /*f770*/  @!P4 LDGSTS.E.BYPASS.LTC128B.128 [R9+0x2c400], desc[UR6][R2.64+0x100], !P1 ;  /* 0x2c4001000209cfae */ /* 0x000fe8000c901d46 */
[----:B------:R4:W-:Y:S01]  /*f780*/  @!P4 LDGSTS.E.BYPASS.LTC128B.128 [R9+0x30400], desc[UR6][R2.64+0x180], !P2 ;  /* 0x304001800209cfae */ /* 0x0009e2000d101d46 */
[----:B--2---:R-:W-:-:S13]  /*f790*/  ISETP.GE.AND P4, PT, R15, R0, PT ;  /* 0x000000000f00720c */ /* 0x004fda0003f86270 */
[----:B0-----:R-:W-:-:S05]  /*f7a0*/  @!P4 LEA R14, P6, R12, R14, 0x1 ;  /* 0x0000000e0c0ec211 */ /* 0x001fca00078c08ff */
[----:B-1----:R-:W-:Y:S02]  /*f7b0*/  @!P4 IMAD.X R21, RZ, RZ, R6, P6 ;  /* 0x000000ffff15c224 */ /* 0x002fe400030e0606 */
[----:B----4-:R-:W-:Y:S02]  /*f7c0*/  @!P4 IMAD.MOV.U32 R2, RZ, RZ, R14 ;  /* 0x000000ffff02c224 */ /* 0x010fe400078e000e */
        /* <DEDUP_REMOVED lines=8> */
[----:B---3--:R-:W-:-:S13]  /*f850*/  ISETP.GE.AND P4, PT, R13, R0, PT ;  /* 0x000000000d00720c */ /* 0x008fda0003f86270 */
[----:B0-----:R-:W-:-:S05]  /*f860*/  @!P4 LEA R14, P6, R12, R14, 0x1 ;  /* 0x0000000e0c0ec211 */ /* 0x001fca00078c08ff */
[----:B-1----:R-:W-:Y:S01]  /*f870*/  @!P4 IMAD.X R9, RZ, RZ, R6, P6 ;  /* 0x000000ffff09c224 */ /* 0x002fe200030e0606 */
[----:B------:R-:W-:Y:S01]  /*f880*/  @!P4 LEA R21, R10, UR38, 0x1 ;  /* 0x000000260a15cc11 */ /* 0x000fe2000f8e08ff */
[----:B--2---:R-:W-:-:S03]  /*f890*/  @!P4 IMAD.MOV.U32 R2, RZ, RZ, R14 ;  /* 0x000000ffff02c224 */ /* 0x004fc600078e000e */
[----:B------:R-:W-:Y:S01]  /*f8a0*/  @!P4 MOV R3, R9 ;  /* 0x000000090003c202 */ /* 0x000fe20000000f00 */
[----:B------:R0:W1:Y:S04]  /*f8b0*/  SHFL.IDX PT, R6, R4, 0x7, 0x181f ;  /* 0x00f81f0004067f89 */ /* 0x00006800000e0000 */
[----:B------:R0:W-:Y:S04]  /*f8c0*/  @!P4 LDGSTS.E.BYPASS.LTC128B.128 [R21+0x25400], desc[UR6][R2.64], !P3 ;  /* 0x254000000215cfae */ /* 0x0001e8000d901d46 */
[----:B------:R0:W-:Y:S04]  /*f8d0*/  @!P4 LDGSTS.E.BYPASS.LTC128B.128 [R21+0x29400], desc[UR6][R2.64+0x80], !P0 ;  /* 0x294000800215cfae */ /* 0x0001e8000c101d46 */
[----:B------:R0:W-:Y:S04]  /*f8e0*/  @!P4 LDGSTS.E.BYPASS.LTC128B.128 [R21+0x2d400], desc[UR6][R2.64+0x100], !P1 ;  /* 0x2d4001000215cfae */ /* 0x0001e8000c901d46 */
[----:B------:R0:W-:Y:S04]  /*f8f0*/  @!P4 LDGSTS.E.BYPASS.LTC128B.128 [R21+0x31400], desc[UR6][R2.64+0x180], !P2 ;  /* 0x314001800215cfae */ /* 0x0001e8000d101d46 */
[----:B------:R0:W2:Y:S02]  /*f900*/  SHFL.IDX PT, R14, R5, 0x7, 0x181f ;  /* 0x00f81f00050e7f89 */ /* 0x0000a400000e0000 */
.L_x_4567:
[----:B------:R-:W3:Y:S01]  /*f910*/  LDL.LU R10, [R1+0x38] ;  /* 0x00003800010a7983 */ /* 0x000ee20000300800 */
[----:B------:R-:W-:Y:S01]  /*f920*/  BSSY B0, `(.L_x_4454) ;  /* 0x0000018000007945 */ /* 0x000fe20003800000 */
[----:B---3--:R-:W-:-:S13]  /*f930*/  ISETP.GE.AND P4, PT, R10, R0, PT ;  /* 0x000000000a00720c */ /* 0x008fda0003f86270 */
[----:B------:R-:W-:Y:S05]  /*f940*/  @P4 BRA `(.L_x_4455) ;  /* 0x0000000000544947 */ /* 0x000fea0003800000 */
[----:B------:R-:W3:Y:S01]  /*f950*/  S2R R10, SR_TID.X ;  /* 0x00000000000a7919 */ /* 0x000ee20000002100 */
[----:B------:R-:W-:Y:S01]  /*f960*/  ULDC.64 UR4, c[0x0][0x208] ;  /* 0x0000820000047ab9 */ /* 0x000fe20000000a00 */
[----:B0-----:R-:W0:Y:S01]  /*f970*/  S2R R3, SR_TID.X ;  /* 0x0000000000037919 */ /* 0x001e220000002100 */
[----:B---3--:R-:W-:Y:S01]  /*f980*/  LOP3.LUT R10, R10, 0x7f, RZ, 0xc0, !PT ;  /* 0x0000007f0a0a7812 */ /* 0x008fe200078ec0ff */
[----:B0-----:R-:W-:-:S04]  /*f990*/  IMAD.SHL.U32 R2, R3, 0x8, RZ ;  /* 0x0000000803027824 */ /* 0x001fc800078e00ff */
        /* <DEDUP_REMOVED lines=16> */
.L_x_4455:
[----:B------:R-:W-:Y:S05]  /*faa0*/  BSYNC B0 ;  /* 0x0000000000007941 */ /* 0x000fea0003800000 */
.L_x_4454:
        /* <DEDUP_REMOVED lines=9> */
.L_x_4568:
        /* <DEDUP_REMOVED lines=9> */
.L_x_4569:
        /* <DEDUP_REMOVED lines=8> */
.L_x_4461:
[----:B------:R-:W-:Y:S05]  /*fc50*/  BSYNC B1 ;  /* 0x0000000000017941 */ /* 0x000fea0003800000 */
.L_x_4460:
        /* <DEDUP_REMOVED lines=11> */
.L_x_4462:
        /* <DEDUP_REMOVED lines=13> */
.L_x_4463:
        /* <DEDUP_REMOVED lines=13> */
.L_x_4464:
        /* <DEDUP_REMOVED lines=13> */
.L_x_4465:
        /* <DEDUP_REMOVED lines=8> */
.L_x_4458:
[----:B------:R-:W-:Y:S05]  /*10000*/  BSYNC B0 ;  /* 0x0000000000007941 */ /* 0x000fea0003800000 */
.L_x_4457:
[----:B0-----:R-:W3:Y:S01]  /*10010*/  LDL.LU R3, [R1+0x2c] ;  /* 0x00002c0001037983 */ /* 0x001ee20000300800 */
[----:B------:R-:W-:Y:S02]  /*10020*/  IMAD.MOV.U32 R8, RZ, RZ, RZ ;  /* 0x000000ffff087224 */ /* 0x000fe400078e00ff */
[----:B-1----:R-:W-:Y:S01]  /*10030*/  IMAD.MOV.U32 R6, RZ, RZ, 0x1 ;  /* 0x00000001ff067424 */ /* 0x002fe200078e00ff */
[----:B---3--:R-:W-:-:S04]  /*10040*/  IADD3 R7, R3, -0x2, RZ ;  /* 0xfffffffe03077810 */ /* 0x008fc80007ffe0ff */
        /* <DEDUP_REMOVED lines=16> */
[----:B------:R-:W-:Y:S01]  /*10150*/  ISETP.NE.AND P0, PT, R0, UR6, PT ;  /* 0x0000000600007c0c */ /* 0x000fe2000bf05270 */
[----:B------:R-:W-:Y:S02]  /*10160*/  IMAD.MOV.U32 R0, RZ, RZ, 0x1 ;  /* 0x00000001ff007424 */ /* 0x000fe400078e00ff */
[----:B------:R-:W-:-:S05]  /*10170*/  IMAD.U32 R11, RZ, RZ, UR5 ;  /* 0x00000005ff0b7e24 */ /* 0x000fca000f8e00ff */
[----:B------:R-:W-:-:S05]  /*10180*/  LOP3.LUT R11, R11, 0x1, RZ, 0xc0, !PT ;  /* 0x000000010b0b7812 */ /* 0x000fca00078ec0ff */
[----:B------:R-:W-:Y:S05]  /*10190*/  @!P0 BRA `(.L_x_4466) ;  /* 0x0000001000448947 */ /* 0x000fea0003800000 */
[----:B------:R-:W-:Y:S01]  /*101a0*/  R2UR UR4, R11 ;  /* 0x000000000b0472ca */ /* 0x000fe200000e0000 */
[----:B------:R-:W-:Y:S01]  /*101b0*/  BSSY B0, `(.L_x_4466) ;  /* 0x000010f000007945 */ /* 0x000fe20003800000 */
[----:B------:R-:W-:-:S11]  /*101c0*/  IMAD.MOV.U32 R0, RZ, RZ, 0x1 ;  /* 0x00000001ff007424 */ /* 0x000fd600078e00ff */
[----:B------:R-:W-:-:S06]  /*101d0*/  UIADD3 UR4, UR5, -UR4, URZ ;  /* 0x8000000405047290 */ /* 0x000fcc000fffe03f */
[----:B------:R-:W-:-:S07]  /*101e0*/  MOV R9, UR4 ;  /* 0x0000000400097c02 */ /* 0x000fce0008000f00 */
.L_x_4499:
        /* <DEDUP_REMOVED lines=28> */
.L_x_4469:
[----:B------:R-:W1:Y:S01]  /*103b0*/  S2R R2, SR_TID.X ;  /* 0x0000000000027919 */ /* 0x000e620000002100 */
[----:B------:R-:W-:Y:S01]  /*103c0*/  BSSY B2, `(.L_x_4470) ;  /* 0x0000006000027945 */ /* 0x000fe20003800000 */
[----:B-1----:R-:W-:Y:S02]  /*103d0*/  LOP3.LUT R3, R2, 0x7f, RZ, 0xc0, !PT ;  /* 0x0000007f02037812 */ /* 0x002fe400078ec0ff */
[----:B------:R-:W-:Y:S02]  /*103e0*/  SHF.L.U32 R2, R0, 0x1f, RZ ;  /* 0x0000001f00027819 */ /* 0x000fe400000006ff */
[----:B------:R-:W-:Y:S02]  /*103f0*/  ISETP.NE.AND P2, PT, R3, RZ, PT ;  /* 0x000000ff0300720c */ /* 0x000fe40003f45270 */
[----:B------:R-:W1:Y:S02]  /*10400*/  SYNCS.PHASECHK.TRANS64.TRYWAIT P0, [UR38+0x32448], R2 ;  /* 0x03244802ff0075a7 */ /* 0x000e640008000166 */
[----:B-1----:R-:W-:Y:S09]  /*10410*/  @!P0 BRA `(.L_x_4471) ;  /* 0x0000003800388947 */ /* 0x002ff20003800000 */
.L_x_4570:
[----:B------:R-:W-:Y:S05]  /*10420*/  BSYNC B2 ;  /* 0x0000000000027941 */ /* 0x000fea0003800000 */
.L_x_4470:
[----:B------:R-:W-:Y:S04]  /*10430*/  BSSY B2, `(.L_x_4472) ;  /* 0x0000007000027945 */ /* 0x000fe80003800000 */
[----:B------:R-:W-:Y:S05]  /*10440*/  @P2 BRA `(.L_x_4473) ;  /* 0x0000000000142947 */ /* 0x000fea0003800000 */
[----:B------:R-:W-:Y:S01]  /*10450*/  ISETP.NE.AND P0, PT, R10, RZ, PT ;  /* 0x000000ff0a00720c */ /* 0x000fe20003f05270 */
[----:B-1----:R-:W-:-:S04]  /*10460*/  IMAD.MOV.U32 R3, RZ, RZ, 0x3000 ;  /* 0x00003000ff037424 */ /* 0x002fc800078e00ff */
[----:B------:R3:W-:Y:S08]  /*10470*/  SYNCS.ARRIVE.TRANS64 RZ, [UR38+0x32438], R3 ;  /* 0x03243803ffff79a7 */ /* 0x0007f00008000026 */
[----:B---3--:R-:W-:Y:S05]  /*10480*/  @!P0 BRA `(.L_x_4473) ;  /* 0x0000000000048947 */ /* 0x008fea0003800000 */
[----:B------:R-:W-:Y:S01]  /*10490*/  BPT.TRAP 0x1 ;  /* 0x000000040000795c */ /* 0x000fe20000300000 */
.L_x_4473:
[----:B------:R-:W-:Y:S05]  /*104a0*/  BSYNC B2 ;  /* 0x0000000000027941 */ /* 0x000fea0003800000 */
.L_x_4472:
        /* <DEDUP_REMOVED lines=11> */
.L_x_4474:
        /* <DEDUP_REMOVED lines=10> */
.L_x_4571:
[----:B------:R-:W-:Y:S05]  /*10600*/  BSYNC B2 ;  /* 0x0000000000027941 */ /* 0x000fea0003800000 */
.L_x_4475:
        /* <DEDUP_REMOVED lines=9> */
.L_x_4478:
[----:B------:R-:W-:Y:S05]  /*106a0*/  BSYNC B2 ;  /* 0x0000000000027941 */ /* 0x000fea0003800000 */
.L_x_4477:
        /* <DEDUP_REMOVED lines=9> */
.L_x_4479:
        /* <DEDUP_REMOVED lines=13> */
.L_x_4480:
        /* <DEDUP_REMOVED lines=13> */
.L_x_4481:
        /* <DEDUP_REMOVED lines=13> */
.L_x_4482:
        /* <DEDUP_REMOVED lines=8> */
.L_x_4468:
[----:B------:R-:W-:Y:S05]  /*10a30*/  BSYNC B1 ;  /* 0x0000000000017941 */ /* 0x000fea0003800000 */
.L_x_4467:
        /* <DEDUP_REMOVED lines=26> */
.L_x_4485:
[----:B------:R-:W1:Y:S01]  /*10be0*/  S2R R2, SR_TID.X ;  /* 0x0000000000027919 */ /* 0x000e620000002100 */
[----:B------:R-:W-:Y:S01]  /*10bf0*/  BSSY B2, `(.L_x_4486) ;  /* 0x0000006000027945 */ /* 0x000fe20003800000 */
[----:B-1----:R-:W-:Y:S02]  /*10c00*/  LOP3.LUT R3, R2, 0x7f, RZ, 0xc0, !PT ;  /* 0x0000007f02037812 */ /* 0x002fe400078ec0ff */
[----:B------:R-:W-:Y:S02]  /*10c10*/  SHF.L.U32 R2, R0, 0x1f, RZ ;  /* 0x0000001f00027819 */ /* 0x000fe400000006ff */
[----:B------:R-:W-:Y:S02]  /*10c20*/  ISETP.NE.AND P2, PT, R3, RZ, PT ;  /* 0x000000ff0300720c */ /* 0x000fe40003f45270 */
[----:B------:R-:W1:Y:S02]  /*10c30*/  SYNCS.PHASECHK.TRANS64.TRYWAIT P0, [UR38+0x32440], R2 ;  /* 0x03244002ff0075a7 */ /* 0x000e640008000166 */
[----:B-1----:R-:W-:Y:S09]  /*10c40*/  @!P0 BRA `(.L_x_4487) ;  /* 0x00000030005c8947 */ /* 0x002ff20003800000 */
.L_x_4572:
[----:B------:R-:W-:Y:S05]  /*10c50*/  BSYNC B2 ;  /* 0x0000000000027941 */ /* 0x000fea0003800000 */
.L_x_4486:
[----:B------:R-:W-:Y:S04]  /*10c60*/  BSSY B2, `(.L_x_4488) ;  /* 0x0000007000027945 */ /* 0x000fe80003800000 */
[----:B------:R-:W-:Y:S05]  /*10c70*/  @P2 BRA `(.L_x_4489) ;  /* 0x0000000000142947 */ /* 0x000fea0003800000 */
[----:B------:R-:W-:Y:S02]  /*10c80*/  ISETP.NE.AND P0, PT, R10, RZ, PT ;  /* 0x000000ff0a00720c */ /* 0x000fe40003f05270 */
[----:B-1----:R-:W-:-:S04]  /*10c90*/  MOV R3, 0x3000 ;  /* 0x0000300000037802 */ /* 0x002fc80000000f00 */
[----:B------:R3:W-:Y:S07]  /*10ca0*/  SYNCS.ARRIVE.TRANS64 RZ, [UR38+0x32430], R3 ;  /* 0x03243003ffff79a7 */ /* 0x0007ee0008000026 */
[----:B------:R-:W-:Y:S05]  /*10cb0*/  @!P0 BRA `(.L_x_4489) ;  /* 0x0000000000048947 */ /* 0x000fea0003800000 */
[----:B------:R-:W-:Y:S01]  /*10cc0*/  BPT.TRAP 0x1 ;  /* 0x000000040000795c */ /* 0x000fe20000300000 */
.L_x_4489:
[----:B------:R-:W-:Y:S05]  /*10cd0*/  BSYNC B2 ;  /* 0x0000000000027941 */ /* 0x000fea0003800000 */
.L_x_4488:
        /* <DEDUP_REMOVED lines=11> */
.L_x_4490:
        /* <DEDUP_REMOVED lines=11> */
.L_x_4573:
[----:B------:R-:W-:Y:S05]  /*10e40*/  BSYNC B2 ;  /* 0x0000000000027941 */ /* 0x000fea0003800000 */
.L_x_4491:
[----:B------:R-:W-:Y:S01]  /*10e50*/  BSSY B2, `(.L_x_4493) ;  /* 0x0000009000027945 */ /* 0x000fe20003800000 */
[----:B01----:R-:W-:Y:S02]  /*10e60*/  IMAD.MOV.U32 R2, RZ, RZ, 0x0 ;  /* 0x00000000ff027424 */ /* 0x003fe400078e00ff */
[----:B---3--:R-:W-:Y:S01]  /*10e70*/  IMAD.MOV.U32 R3, RZ, RZ, 0x14f00000 ;  /* 0x14f00000ff037424 */ /* 0x008fe200078e00ff */
[----:B------:R-:W-:Y:S06]  /*10e80*/  @P2 BRA `(.L_x_4494) ;  /* 0x0000000000142947 */ /* 0x000fec0003800000 */
[----:B------:R-:W-:Y:S01]  /*10e90*/  ISETP.NE.AND P0, PT, R10, RZ, PT ;  /* 0x000000ff0a00720c */ /* 0x000fe20003f05270 */
[----:B------:R-:W-:-:S04]  /*10ea0*/  IMAD.MOV.U32 R5, RZ, RZ, 0xc000 ;  /* 0x0000c000ff057424 */ /* 0x000fc800078e00ff */
[----:B------:R0:W-:Y:S08]  /*10eb0*/  SYNCS.ARRIVE.TRANS64 RZ, [UR38+0x32450], R5 ;  /* 0x03245005ffff79a7 */ /* 0x0001f00008000026 */
[----:B0-----:R-:W-:Y:S05]  /*10ec0*/  @!P0 BRA `(.L_x_4494) ;  /* 0x0000000000048947 */ /* 0x001fea0003800000 */
[----:B------:R-:W-:Y:S01]  /*10ed0*/  BPT.TRAP 0x1 ;  /* 0x000000040000795c */ /* 0x000fe20000300000 */
.L_x_4494:
[----:B------:R-:W-:Y:S05]  /*10ee0*/  BSYNC B2 ;  /* 0x0000000000027941 */ /* 0x000fea0003800000 */
.L_x_4493:
        /* <DEDUP_REMOVED lines=9> */
.L_x_4495:
        /* <DEDUP_REMOVED lines=13> */
.L_x_4496:
        /* <DEDUP_REMOVED lines=13> */
.L_x_4497:
        /* <DEDUP_REMOVED lines=13> */
.L_x_4498:
        /* <DEDUP_REMOVED lines=8> */
.L_x_4484:
[----:B------:R-:W-:Y:S05]  /*11270*/  BSYNC B1 ;  /* 0x0000000000017941 */ /* 0x000fea0003800000 */
.L_x_4483:
[----:B------:R-:W-:Y:S01]  /*11280*/  VIADD R7, R7, 0xfffffffe ;  /* 0xfffffffe07077836 */ /* 0x000fe20000000000 */
[----:B------:R-:W-:Y:S06]  /*11290*/  @P1 BRA `(.L_x_4499) ;  /* 0xffffffec00d41947 */ /* 0x000fec000383ffff */
[----:B------:R-:W-:Y:S05]  /*112a0*/  BSYNC B0 ;  /* 0x0000000000007941 */ /* 0x000fea0003800000 */
.L_x_4466:
        /* <DEDUP_REMOVED lines=26> */
.L_x_4502:
[----:B------:R-:W1:Y:S01]  /*11450*/  S2R R2, SR_TID.X ;  /* 0x0000000000027919 */ /* 0x000e620000002100 */
[----:B------:R-:W-:Y:S01]  /*11460*/  BSSY B1, `(.L_x_4503) ;  /* 0x0000006000017945 */ /* 0x000fe20003800000 */
[----:B-1----:R-:W-:Y:S02]  /*11470*/  LOP3.LUT R3, R2, 0x7f, RZ, 0xc0, !PT ;  /* 0x0000007f02037812 */ /* 0x002fe400078ec0ff */
[----:B------:R-:W-:Y:S02]  /*11480*/  SHF.L.U32 R2, R0, 0x1f, RZ ;  /* 0x0000001f00027819 */ /* 0x000fe400000006ff */
[----:B------:R-:W-:Y:S02]  /*11490*/  ISETP.NE.AND P1, PT, R3, RZ, PT ;  /* 0x000000ff0300720c */ /* 0x000fe40003f25270 */
[----:B------:R-:W1:Y:S02]  /*114a0*/  SYNCS.PHASECHK.TRANS64.TRYWAIT P0, [UR38+0x32448], R2 ;  /* 0x03244802ff0075a7 */ /* 0x000e640008000166 */
[----:B-1----:R-:W-:Y:S09]  /*114b0*/  @!P0 BRA `(.L_x_4504) ;  /* 0x0000002800708947 */ /* 0x002ff20003800000 */
.L_x_4574:
[----:B------:R-:W-:Y:S05]  /*114c0*/  BSYNC B1 ;  /* 0x0000000000017941 */ /* 0x000fea0003800000 */
.L_x_4503:
[----:B------:R-:W-:Y:S04]  /*114d0*/  BSSY B1, `(.L_x_4505) ;  /* 0x0000007000017945 */ /* 0x000fe80003800000 */
[----:B------:R-:W-:Y:S05]  /*114e0*/  @P1 BRA `(.L_x_4506) ;  /* 0x0000000000141947 */ /* 0x000fea0003800000 */
[----:B------:R-:W-:Y:S01]  /*114f0*/  ISETP.NE.AND P0, PT, R10, RZ, PT ;  /* 0x000000ff0a00720c */ /* 0x000fe20003f05270 */
[----:B-1----:R-:W-:-:S04]  /*11500*/  IMAD.MOV.U32 R3, RZ, RZ, 0x3000 ;  /* 0x00003000ff037424 */ /* 0x002fc800078e00ff */
[----:B------:R3:W-:Y:S08]  /*11510*/  SYNCS.ARRIVE.TRANS64 RZ, [UR38+0x32438], R3 ;  /* 0x03243803ffff79a7 */ /* 0x0007f00008000026 */
[----:B---3--:R-:W-:Y:S05]  /*11520*/  @!P0 BRA `(.L_x_4506) ;  /* 0x0000000000048947 */ /* 0x008fea0003800000 */
[----:B------:R-:W-:Y:S01]  /*11530*/  BPT.TRAP 0x1 ;  /* 0x000000040000795c */ /* 0x000fe20000300000 */
.L_x_4506:
[----:B------:R-:W-:Y:S05]  /*11540*/  BSYNC B1 ;  /* 0x0000000000017941 */ /* 0x000fea0003800000 */
.L_x_4505:
        /* <DEDUP_REMOVED lines=11> */
.L_x_4507:
        /* <DEDUP_REMOVED lines=11> */
.L_x_4575:
[----:B------:R-:W-:Y:S05]  /*116b0*/  BSYNC B1 ;  /* 0x0000000000017941 */ /* 0x000fea0003800000 */
.L_x_4508:
        /* <DEDUP_REMOVED lines=9> */
.L_x_4511:
[----:B------:R-:W-:Y:S05]  /*11750*/  BSYNC B1 ;  /* 0x0000000000017941 */ /* 0x000fea0003800000 */
.L_x_4510:
        /* <DEDUP_REMOVED lines=9> */
.L_x_4512:
        /* <DEDUP_REMOVED lines=13> */
.L_x_4513:
        /* <DEDUP_REMOVED lines=13> */
.L_x_4514:
        /* <DEDUP_REMOVED lines=13> */
.L_x_4515:
        /* <DEDUP_REMOVED lines=8> */
.L_x_4501:
[----:B------:R-:W-:Y:S05]  /*11ae0*/  BSYNC B0 ;  /* 0x0000000000007941 */ /* 0x000fea0003800000 */
.L_x_4500:
[----:B------:R-:W-:Y:S01]  /*11af0*/  LOP3.LUT R0, R0, 0x1, RZ, 0x3c, !PT ;  /* 0x0000000100007812 */ /* 0x000fe200078e3cff */
[----:B------:R-:W-:Y:S02]  /*11b00*/  IMAD.MOV.U32 R6, RZ, RZ, RZ ;  /* 0x000000ffff067224 */ /* 0x000fe400078e00ff */
[----:B------:R-:W-:-:S07]  /*11b10*/  IMAD.MOV.U32 R8, RZ, RZ, RZ ;  /* 0x000000ffff087224 */ /* 0x000fce00078e00ff */
.L_x_4439:
[----:B------:R-:W1:Y:S01]  /*11b20*/  S2R R3, SR_CgaCtaId ;  /* 0x0000000000037919 */ /* 0x000e620000008800 */
[----:B------:R-:W-:-:S04]  /*11b30*/  MOV R2, 0x400 ;  /* 0x0000040000027802 */ /* 0x000fc80000000f00 */
[----:B-1----:R-:W-:Y:S02]  /*11b40*/  LEA R2, R3, R2, 0x18 ;  /* 0x0000000203027211 */ /* 0x002fe400078ec0ff */
[----:B------:R-:W-:-:S04]  /*11b50*/  SHF.L.U32 R3, R8, 0x1f, RZ ;  /* 0x0000001f08037819 */ /* 0x000fc800000006ff */
[----:B------:R-:W1:Y:S02]  /*11b60*/  SYNCS.PHASECHK.TRANS64.TRYWAIT P0, [R2+URZ+0x32420], R3 ;  /* 0x03242003020075a7 */ /* 0x000e64000800017f */
[----:B-1----:R-:W-:Y:S05]  /*11b70*/  @!P0 BRA `(.L_x_4516) ;  /* 0x0000002000f08947 */ /* 0x002fea0003800000 */
.L_x_4576:
[----:B------:R-:W-:-:S03]  /*11b80*/  UMOV UR4, 0xffffffff ;  /* 0xffffffff00047882 */ /* 0x000fc60000000000 */
[----:B------:R-:W-:Y:S05]  /*11b90*/  BRA.DIV UR4, `(.L_x_4517) ;  /* 0x0000002204fc7947 */ /* 0x000fea000b800000 */
[----:B-1----:R-:W1:Y:S02]  /*11ba0*/  S2R R3, SR_TID.X ;  /* 0x0000000000037919 */ /* 0x002e640000002100 */
[----:B-1----:R-:W-:-:S04]  /*11bb0*/  SHF.R.U32.HI R3, RZ, 0x5, R3 ;  /* 0x00000005ff037819 */ /* 0x002fc80000011603 */
[----:B------:R-:W-:-:S05]  /*11bc0*/  LOP3.LUT R3, R3, 0x3, RZ, 0xc0, !PT ;  /* 0x0000000303037812 */ /* 0x000fca00078ec0ff */
[----:B--2---:R1:W2:Y:S02]  /*11bd0*/  SHFL.IDX PT, R14, R3, RZ, 0x1f ;  /* 0x00001fff030e7589 */ /* 0x0042a400000e0000 */
.L_x_4579:
[----:B--2---:R-:W-:-:S13]  /*11be0*/  ISETP.NE.AND P0, PT, R14, RZ, PT ;  /* 0x000000ff0e00720c */ /* 0x004fda0003f05270 */
[----:B------:R-:W-:Y:S05]  /*11bf0*/  @P0 BRA `(.L_x_4400) ;  /* 0x0000000000880947 */ /* 0x000fea0003800000 */
[----:B------:R-:W-:-:S03]  /*11c00*/  UMOV UR4, 0xffffffff ;  /* 0xffffffff00047882 */ /* 0x000fc60000000000 */
[----:B------:R-:W-:Y:S05]  /*11c10*/  BRA.DIV UR4, `(.L_x_4518) ;  /* 0x0000002604107947 */ /* 0x000fea000b800000 */
[----:B------:R-:W-:-:S13]  /*11c20*/  ELECT P6, URZ, PT ;  /* 0x00000000003f782f */ /* 0x000fda00038c0000 */
.L_x_4582:
[----:B------:R-:W-:Y:S05]  /*11c30*/  @!P6 BRA `(.L_x_4400) ;  /* 0x000000000078e947 */ /* 0x000fea0003800000 */
[----:B-1----:R-:W2:Y:S02]  /*11c40*/  LDL.LU R3, [R1+0x3c] ;  /* 0x00003c0001037983 */ /* 0x002ea40000300800 */
[----:B--2---:R-:W-:-:S04]  /*11c50*/  LOP3.LUT R3, R3, 0x2, RZ, 0xfc, !PT ;  /* 0x0000000203037812 */ /* 0x004fc800078efcff */
[----:B------:R-:W-:-:S13]  /*11c60*/  ISETP.NE.AND P2, PT, R3, 0x3, PT ;  /* 0x000000030300780c */ /* 0x000fda0003f45270 */
[----:B------:R-:W-:Y:S05]  /*11c70*/  @!P2 BRA `(.L_x_4519) ;  /* 0x000000000004a947 */ /* 0x000fea0003800000 */
[----:B------:R-:W-:Y:S01]  /*11c80*/  BPT.TRAP 0x1 ;  /* 0x000000040000795c */ /* 0x000fe20000300000 */
.L_x_4519:
[----:B------:R-:W-:Y:S01]  /*11c90*/  IADD3 R8, R2, 0x32440, RZ ;  /* 0x0003244002087810 */ /* 0x000fe20007ffe0ff */
[----:B------:R-:W-:Y:S01]  /*11ca0*/  VIADD R3, R6, 0x1 ;  /* 0x0000000106037836 */ /* 0x000fe20000000000 */
[----:B------:R-:W-:-:S03]  /*11cb0*/  SHF.L.U32 R4, R0, 0x1f, RZ ;  /* 0x0000001f00047819 */ /* 0x000fc600000006ff */
[----:B------:R-:W-:Y:S01]  /*11cc0*/  IMAD R7, R6, 0x8, R8 ;  /* 0x0000000806077824 */ /* 0x000fe200078e0208 */
[----:B------:R-:W-:-:S03]  /*11cd0*/  ISETP.NE.AND P1, PT, R3, 0x2, PT ;  /* 0x000000020300780c */ /* 0x000fc60003f25270 */
[----:B------:R-:W1:Y:S01]  /*11ce0*/  SYNCS.PHASECHK.TRANS64.TRYWAIT P0, [R7+URZ], R4 ;  /* 0x00000004070075a7 */ /* 0x000e62000800017f */
[----:B------:R-:W-:Y:S02]  /*11cf0*/  SEL R5, RZ, 0x1, P1 ;  /* 0x00000001ff057807 */ /* 0x000fe40000800000 */
[----:B------:R-:W-:Y:S02]  /*11d00*/  SEL R3, R3, RZ, P1 ;  /* 0x000000ff03037207 */ /* 0x000fe40000800000 */
[----:B------:R-:W-:-:S03]  /*11d10*/  LOP3.LUT R0, R0, R5, RZ, 0x3c, !PT ;  /* 0x0000000500007212 */ /* 0x000fc600078e3cff */
[----:B------:R-:W-:Y:S01]  /*11d20*/  IMAD R5, R3, 0x8, R8 ;  /* 0x0000000803057824 */ /* 0x000fe200078e0208 */
[----:B------:R-:W-:Y:S01]  /*11d30*/  SHF.L.U32 R0, R0, 0x1f, RZ ;  /* 0x0000001f00007819 */ /* 0x000fe200000006ff */
[----:B-1----:R-:W-:Y:S06]  /*11d40*/  @!P0 BRA `(.L_x_4520) ;  /* 0x0000002000e48947 */ /* 0x002fec0003800000 */
.L_x_4583:
[----:B------:R-:W2:Y:S02]  /*11d50*/  SYNCS.PHASECHK.TRANS64.TRYWAIT P0, [R5+URZ], R0 ;  /* 0x00000000050075a7 */ /* 0x000ea4000800017f */
[----:B--2---:R-:W-:Y:S05]  /*11d60*/  @!P0 BRA `(.L_x_4521) ;  /* 0x0000002000f08947 */ /* 0x004fea0003800000 */
.L_x_4584:
[----:B------:R-:W-:Y:S05]  /*11d70*/  @!P2 BRA `(.L_x_4522) ;  /* 0x000000000004a947 */ /* 0x000fea0003800000 */
[----:B------:R-:W-:Y:S01]  /*11d80*/  BPT.TRAP 0x1 ;  /* 0x000000040000795c */ /* 0x000fe20000300000 */
.L_x_4522:
[----:B------:R-:W-:-:S04]  /*11d90*/  VIADD R2, R2, 0x32460 ;  /* 0x0003246002027836 */ /* 0x000fc80000000000 */
[----:B--2---:R-:W-:-:S04]  /*11da0*/  IMAD R5, R6, 0x8, R2 ;  /* 0x0000000806057824 */ /* 0x004fc800078e0202 */
[----:B------:R-:W2:Y:S02]  /*11db0*/  SYNCS.PHASECHK.TRANS64.TRYWAIT P0, [R5+URZ], R4 ;  /* 0x00000004050075a7 */ /* 0x000ea4000800017f */
[----:B--2---:R-:W-:Y:S05]  /*11dc0*/  @!P0 BRA `(.L_x_4523) ;  /* 0x0000002000ec8947 */ /* 0x004fea0003800000 */
.L_x_4585:
[----:B------:R-:W-:-:S07]  /*11dd0*/  IMAD R3, R3, 0x8, R2 ;  /* 0x0000000803037824 */ /* 0x000fce00078e0202 */
.L_x_4524:
[----:B---3--:R3:W4:Y:S02]  /*11de0*/  SYNCS.PHASECHK.TRANS64.TRYWAIT P0, [R3+URZ], R0 ;  /* 0x00000000030075a7 */ /* 0x008724000800017f */
[----:B----4-:R-:W-:Y:S05]  /*11df0*/  @!P0 NANOSLEEP.SYNCS 0x989680 ;  /* 0x009896800000895d */ /* 0x010fea0003900000 */
[----:B------:R-:W4:Y:S02]  /*11e00*/  @!P0 SYNCS.PHASECHK.TRANS64 P0, [R3+URZ], R0 ;  /* 0x00000000030085a7 */ /* 0x000f24000800007f */
[----:B----4-:R-:W-:Y:S05]  /*11e10*/  @!P0 BRA `(.L_x_4524) ;  /* 0xfffffffc00f08947 */ /* 0x010fea000383ffff */
.L_x_4400:
[----:B------:R-:W-:Y:S05]  /*11e20*/  BSYNC B6 ;  /* 0x0000000000067941 */ /* 0x000fea0003800000 */
.L_x_4397:
[----:B------:R-:W-:Y:S05]  /*11e30*/  EXIT ;  /* 0x000000000000794d */ /* 0x000fea0003800000 */
.L_x_4404:
[----:B------:R-:W-:-:S13]  /*11e40*/  R2UR UR4, R22 ;  /* 0x00000000160472ca */ /* 0x000fda00000e0000 */
[----:B0-----:R-:W-:-:S04]  /*11e50*/  IMAD.U32 R3, RZ, RZ, UR4 ;  /* 0x00000004ff037e24 */ /* 0x001fc8000f8e00ff */
[----:B------:R0:W1:Y:S03]  /*11e60*/  SYNCS.PHASECHK.TRANS64.TRYWAIT P0, [R3+URZ+0x32400], R2 ;  /* 0x03240002030075a7 */ /* 0x000066000800017f */
[----:B-1----:R-:W-:Y:S05]  /*11e70*/  @!P0 NANOSLEEP.SYNCS 0x989680 ;  /* 0x009896800000895d */ /* 0x002fea0003900000 */
[----:B------:R-:W1:Y:S02]  /*11e80*/  @!P0 SYNCS.PHASECHK.TRANS64 P0, [R3+URZ+0x32400], R2 ;  /* 0x03240002030085a7 */ /* 0x000e64000800007f */
[----:B-1----:R-:W-:Y:S05]  /*11e90*/  @!P0 BRA `(.L_x_4404) ;  /* 0xfffffffc00e88947 */ /* 0x002fea000383ffff */
[----:B------:R-:W-:Y:S05]  /*11ea0*/  BRA `(.L_x_4525) ;  /* 0xfffffef800207947 */ /* 0x000fea000383ffff */
.L_x_4408:
[----:B------:R-:W-:-:S13]  /*11eb0*/  R2UR UR4, R22 ;  /* 0x00000000160472ca */ /* 0x000fda00000e0000 */
[----:B0-----:R-:W-:-:S04]  /*11ec0*/  MOV R3, UR4 ;  /* 0x0000000400037c02 */ /* 0x001fc80008000f00 */
[----:B------:R0:W2:Y:S03]  /*11ed0*/  SYNCS.PHASECHK.TRANS64.TRYWAIT P1, [R3+URZ+0x32430], R2 ;  /* 0x03243002030075a7 */ /* 0x0000a6000802017f */
[----:B--2---:R-:W-:Y:S05]  /*11ee0*/  @!P1 NANOSLEEP.SYNCS 0x989680 ;  /* 0x009896800000995d */ /* 0x004fea0003900000 */
[----:B------:R-:W2:Y:S02]  /*11ef0*/  @!P1 SYNCS.PHASECHK.TRANS64 P1, [R3+URZ+0x32430], R2 ;  /* 0x03243002030095a7 */ /* 0x000ea4000802007f */
[----:B--2---:R-:W-:Y:S05]  /*11f00*/  @!P1 BRA `(.L_x_4408) ;  /* 0xfffffffc00e89947 */ /* 0x004fea000383ffff */
[----:B------:R-:W-:Y:S05]  /*11f10*/  BRA `(.L_x_4407) ;  /* 0xfffffef800407947 */ /* 0x000fea000383ffff */
.L_x_4409:
[----:B------:R-:W-:-:S13]  /*11f20*/  R2UR UR4, R22 ;  /* 0x00000000160472ca */ /* 0x000fda00000e0000 */
[----:B0-----:R-:W-:-:S04]  /*11f30*/  IMAD.U32 R3, RZ, RZ, UR4 ;  /* 0x00000004ff037e24 */ /* 0x001fc8000f8e00ff */
[----:B------:R0:W2:Y:S03]  /*11f40*/  SYNCS.PHASECHK.TRANS64.TRYWAIT P1, [R3+URZ+0x32410], R2 ;  /* 0x03241002030075a7 */ /* 0x0000a6000802017f */
[----:B--2---:R-:W-:Y:S05]  /*11f50*/  @!P1 NANOSLEEP.SYNCS 0x989680 ;  /* 0x009896800000995d */ /* 0x004fea0003900000 */
[----:B------:R-:W2:Y:S02]  /*11f60*/  @!P1 SYNCS.PHASECHK.TRANS64 P1, [R3+URZ+0x32410], R2 ;  /* 0x03241002030095a7 */ /* 0x000ea4000802007f */
[----:B--2---:R-:W-:Y:S05]  /*11f70*/  @!P1 BRA `(.L_x_4409) ;  /* 0xfffffffc00e89947 */ /* 0x004fea000383ffff */
[----:B------:R-:W-:Y:S05]  /*11f80*/  BRA `(.L_x_4526) ;  /* 0xfffffef800e87947 */ /* 0x000fea000383ffff */
.L_x_4413:
[----:B------:R-:W-:-:S13]  /*11f90*/  R2UR UR4, R22 ;  /* 0x00000000160472ca */ /* 0x000fda00000e0000 */
[----:B0-----:R-:W-:-:S04]  /*11fa0*/  IMAD.U32 R3, RZ, RZ, UR4 ;  /* 0x00000004ff037e24 */ /* 0x001fc8000f8e00ff */
[----:B------:R0:W3:Y:S03]  /*11fb0*/  SYNCS.PHASECHK.TRANS64.TRYWAIT P1, [R3+URZ+0x32450], R2 ;  /* 0x03245002030075a7 */ /* 0x0000e6000802017f */
[----:B---3--:R-:W-:Y:S05]  /*11fc0*/  @!P1 NANOSLEEP.SYNCS 0x989680 ;  /* 0x009896800000995d */ /* 0x008fea0003900000 */
[----:B------:R-:W3:Y:S02]  /*11fd0*/  @!P1 SYNCS.PHASECHK.TRANS64 P1, [R3+URZ+0x32450], R2 ;  /* 0x03245002030095a7 */ /* 0x000ee4000802007f */
[----:B---3--:R-:W-:Y:S05]  /*11fe0*/  @!P1 BRA `(.L_x_4413) ;  /* 0xfffffffc00e89947 */ /* 0x008fea000383ffff */
[----:B------:R-:W-:Y:S05]  /*11ff0*/  BRA `(.L_x_4412) ;  /* 0xfffffef800f47947 */ /* 0x000fea000383ffff */
.L_x_4418:
[----:B--2---:R-:W-:-:S04]  /*12000*/  IMAD.U32 R152, RZ, RZ, UR5 ;  /* 0x00000005ff987e24 */ /* 0x004fc8000f8e00ff */
[----:B------:R2:W3:Y:S03]  /*12010*/  SYNCS.PHASECHK.TRANS64.TRYWAIT P3, [R152+URZ+0x32430], R203 ;  /* 0x032430cb980075a7 */ /* 0x0004e6000806017f */
[----:B---3--:R-:W-:Y:S05]  /*12020*/  @!P3 NANOSLEEP.SYNCS 0x989680 ;  /* 0x009896800000b95d */ /* 0x008fea0003900000 */
[----:B------:R-:W3:Y:S02]  /*12030*/  @!P3 SYNCS.PHASECHK.TRANS64 P3, [R152+URZ+0x32430], R203 ;  /* 0x032430cb9800b5a7 */ /* 0x000ee4000806007f */
[----:B---3--:R-:W-:Y:S05]  /*12040*/  @!P3 BRA `(.L_x_4418) ;  /* 0xfffffffc00ecb947 */ /* 0x008fea000383ffff */
[----:B------:R-:W-:Y:S05]  /*12050*/  BRA `(.L_x_4417) ;  /* 0xffffff2800007947 */ /* 0x000fea000383ffff */
.L_x_4422:
[----:B--2---:R-:W-:-:S04]  /*12060*/  IMAD.U32 R206, RZ, RZ, UR5 ;  /* 0x00000005ffce7e24 */ /* 0x004fc8000f8e00ff */
[----:B------:R2:W3:Y:S03]  /*12070*/  SYNCS.PHASECHK.TRANS64.TRYWAIT P3, [R206+URZ+0x32450], R203 ;  /* 0x032450cbce0075a7 */ /* 0x0004e6000806017f */
[----:B---3--:R-:W-:Y:S05]  /*12080*/  @!P3 NANOSLEEP.SYNCS 0x989680 ;  /* 0x009896800000b95d */ /* 0x008fea0003900000 */
[----:B------:R-:W3:Y:S02]  /*12090*/  @!P3 SYNCS.PHASECHK.TRANS64 P3, [R206+URZ+0x32450], R203 ;  /* 0x032450cbce00b5a7 */ /* 0x000ee4000806007f */
[----:B---3--:R-:W-:Y:S05]  /*120a0*/  @!P3 BRA `(.L_x_4422) ;  /* 0xfffffffc00ecb947 */ /* 0x008fea000383ffff */
[----:B------:R-:W-:Y:S05]  /*120b0*/  BRA `(.L_x_4421) ;  /* 0xffffff2800cc7947 */ /* 0x000fea000383ffff */
.L_x_4428:
[----:B---3--:R-:W-:-:S04]  /*120c0*/  IMAD.U32 R153, RZ, RZ, UR7 ;  /* 0x00000007ff997e24 */ /* 0x008fc8000f8e00ff */
[----:B------:R3:W4:Y:S03]  /*120d0*/  SYNCS.PHASECHK.TRANS64.TRYWAIT P1, [R153+URZ+0x32430], R204 ;  /* 0x032430cc990075a7 */ /* 0x000726000802017f */
[----:B----4-:R-:W-:Y:S05]  /*120e0*/  @!P1 NANOSLEEP.SYNCS 0x989680 ;  /* 0x009896800000995d */ /* 0x010fea0003900000 */
[----:B------:R-:W4:Y:S02]  /*120f0*/  @!P1 SYNCS.PHASECHK.TRANS64 P1, [R153+URZ+0x32430], R204 ;  /* 0x032430cc990095a7 */ /* 0x000f24000802007f */
[----:B----4-:R-:W-:Y:S05]  /*12100*/  @!P1 BRA `(.L_x_4428) ;  /* 0xfffffffc00ec9947 */ /* 0x010fea000383ffff */
[----:B------:R-:W-:Y:S05]  /*12110*/  BRA `(.L_x_4427) ;  /* 0xffffff58008c7947 */ /* 0x000fea000383ffff */
.L_x_4432:
[----:B-1----:R-:W-:-:S04]  /*12120*/  IMAD.U32 R205, RZ, RZ, UR7 ;  /* 0x00000007ffcd7e24 */ /* 0x002fc8000f8e00ff */
[----:B------:R1:W3:Y:S03]  /*12130*/  SYNCS.PHASECHK.TRANS64.TRYWAIT P1, [R205+URZ+0x32450], R204 ;  /* 0x032450cccd0075a7 */ /* 0x0002e6000802017f */
[----:B---3--:R-:W-:Y:S05]  /*12140*/  @!P1 NANOSLEEP.SYNCS 0x989680 ;  /* 0x009896800000995d */ /* 0x008fea0003900000 */
[----:B------:R-:W3:Y:S02]  /*12150*/  @!P1 SYNCS.PHASECHK.TRANS64 P1, [R205+URZ+0x32450], R204 ;  /* 0x032450cccd0095a7 */ /* 0x000ee4000802007f */
[----:B---3--:R-:W-:Y:S05]  /*12160*/  @!P1 BRA `(.L_x_4432) ;  /* 0xfffffffc00ec9947 */ /* 0x008fea000383ffff */
[----:B------:R-:W-:Y:S05]  /*12170*/  BRA `(.L_x_4431) ;  /* 0xffffff5c000c7947 */ /* 0x000fea000383ffff */
.L_x_4444:
[----:B------:R-:W-:Y:S01]  /*12180*/  IMAD.MOV.U32 R13, RZ, RZ, R6 ;  /* 0x000000ffff0d7224 */ /* 0x000fe200078e0006 */
[----:B------:R-:W-:Y:S01]  /*12190*/  MOV R12, RZ ;  /* 0x000000ff000c7202 */ /* 0x000fe20000000f00 */
[----:B------:R-:W-:Y:S02]  /*121a0*/  IMAD.MOV.U32 R11, RZ, RZ, 0x1f ;  /* 0x0000001fff0b7424 */ /* 0x000fe400078e00ff */
[----:B------:R-:W-:-:S07]  /*121b0*/  IMAD.MOV.U32 R15, RZ, RZ, -0x1 ;  /* 0xffffffffff0f7424 */ /* 0x000fce00078e00ff */
[----:B------:R-:W-:Y:S05]  /*121c0*/  WARPSYNC.COLLECTIVE R15, `(.L_x_4527) ;  /* 0x000000000f087348 */ /* 0x000fea0003c00000 */
[----:B------:R0:W1:Y:S02]  /*121d0*/  SHFL.IDX P6, R14, R13, R12, R11 ;  /* 0x0000000c0d0e7389 */ /* 0x00006400000c000b */
[----:B01----:R-:W-:Y:S01]  /*121e0*/  ENDCOLLECTIVE ;  /* 0x000000000000791b */ /* 0x003fe20003800000 */
.L_x_4527:
[----:B------:R-:W-:Y:S05]  /*121f0*/  BRA `(.L_x_4528) ;  /* 0xffffffbc001c7947 */ /* 0x000fea000383ffff */
.L_x_4446:
[----:B------:R-:W-:Y:S01]  /*12200*/  BSSY B0, `(.L_x_4529) ;  /* 0x0000006000007945 */ /* 0x000fe20003800000 */
[----:B------:R-:W-:-:S07]  /*12210*/  IMAD.MOV.U32 R15, RZ, RZ, -0x1 ;  /* 0xffffffffff0f7424 */ /* 0x000fce00078e00ff */
[----:B0-----:R-:W-:Y:S05]  /*12220*/  WARPSYNC.COLLECTIVE R15, `(.L_x_4530) ;  /* 0x000000000f0c7348 */ /* 0x001fea0003c00000 */
[----:B------:R-:W-:Y:S02]  /*12230*/  ELECT P6, UR62, PT ;  /* 0x00000000003e782f */ /* 0x000fe400038c0000 */
[----:B------:R-:W-:Y:S01]  /*12240*/  MOV R14, UR62 ;  /* 0x0000003e000e7c02 */ /* 0x000fe20008000f00 */
[----:B0-----:R-:W-:Y:S10]  /*12250*/  ENDCOLLECTIVE ;  /* 0x000000000000791b */ /* 0x001ff40003800000 */
.L_x_4530:
[----:B------:R-:W-:Y:S05]  /*12260*/  BSYNC B0 ;  /* 0x0000000000007941 */ /* 0x000fea0003800000 */
.L_x_4529:
[----:B------:R-:W-:Y:S05]  /*12270*/  BRA `(.L_x_4531) ;  /* 0xffffffbc00207947 */ /* 0x000fea000383ffff */
.L_x_4448:
[----:B0-----:R-:W-:-:S04]  /*12280*/  IMAD.U32 R3, RZ, RZ, UR38 ;  /* 0x00000026ff037e24 */ /* 0x001fc8000f8e00ff */
[----:B------:R0:W1:Y:S03]  /*12290*/  SYNCS.PHASECHK.TRANS64.TRYWAIT P0, [R3+URZ+0x32440], R0 ;  /* 0x03244000030075a7 */ /* 0x000066000800017f */
[----:B-1----:R-:W-:Y:S05]  /*122a0*/  @!P0 NANOSLEEP.SYNCS 0x989680 ;  /* 0x009896800000895d */ /* 0x002fea0003900000 */
[----:B------:R-:W1:Y:S02]  /*122b0*/  @!P0 SYNCS.PHASECHK.TRANS64 P0, [R3+URZ+0x32440], R0 ;  /* 0x03244000030085a7 */ /* 0x000e64000800007f */
[----:B-1----:R-:W-:Y:S05]  /*122c0*/  @!P0 BRA `(.L_x_4448) ;  /* 0xfffffffc00ec8947 */ /* 0x002fea000383ffff */
[----:B------:R-:W-:Y:S05]  /*122d0*/  BRA `(.L_x_4532) ;  /* 0xffffffbc00847947 */ /* 0x000fea000383ffff */
.L_x_4451:
[----:B------:R-:W-:Y:S01]  /*122e0*/  IMAD.MOV.U32 R13, RZ, RZ, R3 ;  /* 0x000000ffff0d7224 */ /* 0x000fe200078e0003 */
[----:B------:R-:W-:Y:S01]  /*122f0*/  MOV R11, 0x181f ;  /* 0x0000181f000b7802 */ /* 0x000fe20000000f00 */
[----:B------:R-:W-:Y:S02]  /*12300*/  IMAD.MOV.U32 R12, RZ, RZ, RZ ;  /* 0x000000ffff0c7224 */ /* 0x000fe400078e00ff */
[----:B------:R-:W-:Y:S02]  /*12310*/  IMAD.MOV.U32 R15, RZ, RZ, -0x1 ;  /* 0xffffffffff0f7424 */ /* 0x000fe400078e00ff */
[----:B------:R-:W-:-:S07]  /*12320*/  IMAD R6, R8, 0x80, R6 ;  /* 0x0000008008067824 */ /* 0x000fce00078e0206 */
[----:B0-----:R-:W-:Y:S05]  /*12330*/  WARPSYNC.COLLECTIVE R15, `(.L_x_4533) ;  /* 0x000000000f087348 */ /* 0x001fea0003c00000 */
[----:B------:R1:W2:Y:S02]  /*12340*/  SHFL.IDX P6, R14, R13, R12, R11 ;  /* 0x0000000c0d0e7389 */ /* 0x0002a400000c000b */
[----:B012---:R-:W-:Y:S01]  /*12350*/  ENDCOLLECTIVE ;  /* 0x000000000000791b */ /* 0x007fe20003800000 */
.L_x_4533:
[----:B------:R0:W-:Y:S01]  /*12360*/  STL [R1+0x4], R6 ;  /* 0x0000040601007387 */ /* 0x0001e20000100800 */
[----:B------:R-:W-:Y:S02]  /*12370*/  IMAD.MOV.U32 R13, RZ, RZ, R0 ;  /* 0x000000ffff0d7224 */ /* 0x000fe400078e0000 */
[----:B------:R-:W-:-:S07]  /*12380*/  IMAD.MOV.U32 R4, RZ, RZ, R14 ;  /* 0x000000ffff047224 */ /* 0x000fce00078e000e */
[----:B0-----:R-:W-:Y:S05]  /*12390*/  WARPSYNC.COLLECTIVE R15, `(.L_x_4534) ;  /* 0x000000000f087348 */ /* 0x001fea0003c00000 */
[----:B------:R1:W2:Y:S02]  /*123a0*/  SHFL.IDX P6, R14, R13, R12, R11 ;  /* 0x0000000c0d0e7389 */ /* 0x0002a400000c000b */
[----:B012---:R-:W-:Y:S01]  /*123b0*/  ENDCOLLECTIVE ;  /* 0x000000000000791b */ /* 0x007fe20003800000 */
.L_x_4534:
[----:B------:R-:W-:Y:S01]  /*123c0*/  ULDC UR4, c[0x0][0x288] ;  /* 0x0000a20000047ab9 */ /* 0x000fe20000000800 */
[----:B------:R-:W-:Y:S01]  /*123d0*/  ULDC.64 UR6, c[0x0][0x208] ;  /* 0x0000820000067ab9 */ /* 0x000fe20000000a00 */
[----:B------:R-:W-:-:S05]  /*123e0*/  IMAD R2, R7, UR4, RZ ;  /* 0x0000000407027c24 */ /* 0x000fca000f8e02ff */
[----:B------:R-:W-:Y:S01]  /*123f0*/  ISETP.GE.AND P1, PT, R6, R2, PT ;  /* 0x000000020600720c */ /* 0x000fe20003f26270 */
[----:B------:R-:W-:Y:S01]  /*12400*/  IMAD.MOV.U32 R13, RZ, RZ, R3 ;  /* 0x000000ffff0d7224 */ /* 0x000fe200078e0003 */
[----:B------:R-:W-:-:S11]  /*12410*/  MOV R12, 0x1 ;  /* 0x00000001000c7802 */ /* 0x000fd60000000f00 */
[----:B------:R-:W-:Y:S01]  /*12420*/  @!P1 LEA R8, R9, UR38, 0x1 ;  /* 0x0000002609089c11 */ /* 0x000fe2000f8e08ff */
        /* <DEDUP_REMOVED lines=13> */
.L_x_4535:
[----:B------:R-:W-:-:S04]  /*12500*/  IMAD.MOV.U32 R8, RZ, RZ, R6 ;  /* 0x000000ffff087224 */ /* 0x000fc800078e0006 */
[----:B------:R-:W-:Y:S02]  /*12510*/  VIADD R4, R8, 0x10 ;  /* 0x0000001008047836 */ /* 0x000fe40000000000 */
[----:B------:R-:W-:-:S03]  /*12520*/  IMAD.MOV.U32 R13, RZ, RZ, R0 ;  /* 0x000000ffff0d7224 */ /* 0x000fc600078e0000 */
[----:B------:R-:W-:Y:S01]  /*12530*/  ISETP.GE.AND P2, PT, R4, R2, PT ;  /* 0x000000020400720c */ /* 0x000fe20003f46270 */
[----:B------:R0:W-:Y:S01]  /*12540*/  STL [R1+0x14], R4 ;  /* 0x0000140401007387 */ /* 0x0001e20000100800 */
[----:B------:R-:W-:-:S11]  /*12550*/  IMAD.MOV.U32 R6, RZ, RZ, R14 ;  /* 0x000000ffff067224 */ /* 0x000fd600078e000e */
[----:B0-----:R-:W-:Y:S05]  /*12560*/  WARPSYNC.COLLECTIVE R15, `(.L_x_4536) ;  /* 0x000000000f087348 */ /* 0x001fea0003c00000 */
[----:B------:R1:W2:Y:S02]  /*12570*/  SHFL.IDX P6, R14, R13, R12, R11 ;  /* 0x0000000c0d0e7389 */ /* 0x0002a400000c000b */
[----:B012---:R-:W-:Y:S01]  /*12580*/  ENDCOLLECTIVE ;  /* 0x000000000000791b */ /* 0x007fe20003800000 */
.L_x_4536:
[----:B------:R-:W-:Y:S01]  /*12590*/  ULDC.64 UR4, c[0x0][0x208] ;  /* 0x0000820000047ab9 */ /* 0x000fe20000000a00 */
[----:B------:R-:W-:Y:S02]  /*125a0*/  IMAD.MOV.U32 R13, RZ, RZ, R3 ;  /* 0x000000ffff0d7224 */ /* 0x000fe400078e0003 */
[----:B------:R-:W-:Y:S02]  /*125b0*/  IMAD.MOV.U32 R12, RZ, RZ, 0x2 ;  /* 0x00000002ff0c7424 */ /* 0x000fe400078e00ff */
[----:B------:R-:W-:-:S05]  /*125c0*/  IMAD.MOV.U32 R7, RZ, RZ, R14 ;  /* 0x000000ffff077224 */ /* 0x000fca00078e000e */
[----:B------:R-:W-:Y:S02]  /*125d0*/  @!P2 LEA R4, P1, R10, R7, 0x1 ;  /* 0x000000070a04a211 */ /* 0x000fe400078208ff */
[----:B------:R-:W-:-:S03]  /*125e0*/  @!P2 LEA R7, R9, UR38, 0x1 ;  /* 0x000000260907ac11 */ /* 0x000fc6000f8e08ff */
[----:B------:R-:W-:Y:S02]  /*125f0*/  @!P2 IMAD.X R5, RZ, RZ, R6, P1 ;  /* 0x000000ffff05a224 */ /* 0x000fe400008e0606 */
        /* <DEDUP_REMOVED lines=9> */
.L_x_4537:
[----:B------:R0:W-:Y:S01]  /*12690*/  STL [R1+0x18], R6 ;  /* 0x0000180601007387 */ /* 0x0001e20000100800 */
[----:B------:R-:W-:-:S05]  /*126a0*/  VIADD R7, R8, 0x30 ;  /* 0x0000003008077836 */ /* 0x000fca0000000000 */
[----:B------:R1:W-:Y:S01]  /*126b0*/  STL [R1+0x1c], R7 ;  /* 0x00001c0701007387 */ /* 0x0003e20000100800 */
[----:B------:R-:W-:Y:S01]  /*126c0*/  IMAD.MOV.U32 R13, RZ, RZ, R0 ;  /* 0x000000ffff0d7224 */ /* 0x000fe200078e0000 */
[----:B0-----:R-:W-:Y:S02]  /*126d0*/  @!P1 LEA R6, R9, UR38, 0x1 ;  /* 0x0000002609069c11 */ /* 0x001fe4000f8e08ff */
[----:B------:R-:W-:-:S07]  /*126e0*/  MOV R4, R14 ;  /* 0x0000000e00047202 */ /* 0x000fce0000000f00 */
[----:B-1----:R-:W-:Y:S05]  /*126f0*/  WARPSYNC.COLLECTIVE R15, `(.L_x_4538) ;  /* 0x000000000f087348 */ /* 0x002fea0003c00000 */
[----:B------:R0:W2:Y:S02]  /*12700*/  SHFL.IDX P6, R14, R13, R12, R11 ;  /* 0x0000000c0d0e7389 */ /* 0x0000a400000c000b */
[----:B012---:R-:W-:Y:S01]  /*12710*/  ENDCOLLECTIVE ;  /* 0x000000000000791b */ /* 0x007fe20003800000 */
.L_x_4538:
[----:B------:R-:W-:Y:S01]  /*12720*/  ULDC.64 UR4, c[0x0][0x208] ;  /* 0x0000820000047ab9 */ /* 0x000fe20000000a00 */
[----:B------:R-:W-:Y:S02]  /*12730*/  IMAD.MOV.U32 R13, RZ, RZ, R3 ;  /* 0x000000ffff0d7224 */ /* 0x000fe400078e0003 */
[----:B------:R-:W-:Y:S01]  /*12740*/  IMAD.MOV.U32 R12, RZ, RZ, 0x3 ;  /* 0x00000003ff0c7424 */ /* 0x000fe200078e00ff */
        /* <DEDUP_REMOVED lines=14> */
.L_x_4539:
[----:B------:R0:W-:Y:S01]  /*12830*/  STL [R1+0x20], R7 ;  /* 0x0000200701007387 */ /* 0x0001e20000100800 */
[----:B------:R-:W-:Y:S01]  /*12840*/  @!P1 LEA R6, R9, UR38, 0x1 ;  /* 0x0000002609069c11 */ /* 0x000fe2000f8e08ff */
[----:B------:R-:W-:Y:S02]  /*12850*/  IMAD.MOV.U32 R13, RZ, RZ, R0 ;  /* 0x000000ffff0d7224 */ /* 0x000fe400078e0000 */
[----:B------:R-:W-:-:S07]  /*12860*/  IMAD.MOV.U32 R4, RZ, RZ, R14 ;  /* 0x000000ffff047224 */ /* 0x000fce00078e000e */
[----:B0-----:R-:W-:Y:S05]  /*12870*/  WARPSYNC.COLLECTIVE R15, `(.L_x_4540) ;  /* 0x000000000f087348 */ /* 0x001fea0003c00000 */
[----:B------:R1:W2:Y:S02]  /*12880*/  SHFL.IDX P6, R14, R13, R12, R11 ;  /* 0x0000000c0d0e7389 */ /* 0x0002a400000c000b */
[----:B012---:R-:W-:Y:S01]  /*12890*/  ENDCOLLECTIVE ;  /* 0x000000000000791b */ /* 0x007fe20003800000 */
.L_x_4540:
[----:B------:R-:W-:Y:S01]  /*128a0*/  ULDC.64 UR4, c[0x0][0x208] ;  /* 0x0000820000047ab9 */ /* 0x000fe20000000a00 */
[----:B------:R-:W-:Y:S02]  /*128b0*/  IMAD.MOV.U32 R13, RZ, RZ, R3 ;  /* 0x000000ffff0d7224 */ /* 0x000fe400078e0003 */
[----:B------:R-:W-:Y:S01]  /*128c0*/  IMAD.MOV.U32 R12, RZ, RZ, 0x4 ;  /* 0x00000004ff0c7424 */ /* 0x000fe200078e00ff */
[----:B------:R-:W-:-:S04]  /*128d0*/  MOV R5, R14 ;  /* 0x0000000e00057202 */ /* 0x000fc80000000f00 */
        /* <DEDUP_REMOVED lines=14> */
.L_x_4541:
[----:B------:R0:W-:Y:S01]  /*129c0*/  STL [R1+0x24], R7 ;  /* 0x0000240701007387 */ /* 0x0001e20000100800 */
[----:B------:R-:W-:Y:S01]  /*129d0*/  @!P1 LEA R6, R9, UR38, 0x1 ;  /* 0x0000002609069c11 */ /* 0x000fe2000f8e08ff */
[----:B------:R-:W-:Y:S02]  /*129e0*/  IMAD.MOV.U32 R13, RZ, RZ, R0 ;  /* 0x000000ffff0d7224 */ /* 0x000fe400078e0000 */
[----:B------:R-:W-:-:S07]  /*129f0*/  IMAD.MOV.U32 R4, RZ, RZ, R14 ;  /* 0x000000ffff047224 */ /* 0x000fce00078e000e */
[----:B0-----:R-:W-:Y:S05]  /*12a00*/  WARPSYNC.COLLECTIVE R15, `(.L_x_4542) ;  /* 0x000000000f087348 */ /* 0x001fea0003c00000 */
[----:B------:R1:W2:Y:S02]  /*12a10*/  SHFL.IDX P6, R14, R13, R12, R11 ;  /* 0x0000000c0d0e7389 */ /* 0x0002a400000c000b */
[----:B012---:R-:W-:Y:S01]  /*12a20*/  ENDCOLLECTIVE ;  /* 0x000000000000791b */ /* 0x007fe20003800000 */
.L_x_4542:
        /* <DEDUP_REMOVED lines=18> */
.L_x_4543:
[----:B------:R0:W-:Y:S01]  /*12b50*/  STL [R1+0x28], R7 ;  /* 0x0000280701007387 */ /* 0x0001e20000100800 */
[----:B------:R-:W-:Y:S01]  /*12b60*/  @!P1 LEA R6, R9, UR38, 0x1 ;  /* 0x0000002609069c11 */ /* 0x000fe2000f8e08ff */
[----:B------:R-:W-:Y:S02]  /*12b70*/  IMAD.MOV.U32 R13, RZ, RZ, R0 ;  /* 0x000000ffff0d7224 */ /* 0x000fe400078e0000 */
[----:B------:R-:W-:-:S07]  /*12b80*/  IMAD.MOV.U32 R4, RZ, RZ, R14 ;  /* 0x000000ffff047224 */ /* 0x000fce00078e000e */
[----:B0-----:R-:W-:Y:S05]  /*12b90*/  WARPSYNC.COLLECTIVE R15, `(.L_x_4544) ;  /* 0x000000000f087348 */ /* 0x001fea0003c00000 */
[----:B------:R1:W2:Y:S02]  /*12ba0*/  SHFL.IDX P6, R14, R13, R12, R11 ;  /* 0x0000000c0d0e7389 */ /* 0x0002a400000c000b */
[----:B012---:R-:W-:Y:S01]  /*12bb0*/  ENDCOLLECTIVE ;  /* 0x000000000000791b */ /* 0x007fe20003800000 */
.L_x_4544:
[----:B------:R-:W-:Y:S01]  /*12bc0*/  ULDC.64 UR4, c[0x0][0x208] ;  /* 0x0000820000047ab9 */ /* 0x000fe20000000a00 */
[----:B------:R-:W-:Y:S02]  /*12bd0*/  IMAD.MOV.U32 R13, RZ, RZ, R3 ;  /* 0x000000ffff0d7224 */ /* 0x000fe400078e0003 */
[----:B------:R-:W-:Y:S02]  /*12be0*/  IMAD.MOV.U32 R12, RZ, RZ, 0x6 ;  /* 0x00000006ff0c7424 */ /* 0x000fe400078e00ff */
[----:B------:R-:W-:-:S05]  /*12bf0*/  IMAD.MOV.U32 R5, RZ, RZ, R14 ;  /* 0x000000ffff057224 */ /* 0x000fca00078e000e */
[----:B------:R-:W-:-:S04]  /*12c00*/  @!P1 LEA R5, P2, R10, R5, 0x1 ;  /* 0x000000050a059211 */ /* 0x000fc800078408ff */
[----:B------:R-:W-:-:S04]  /*12c10*/  @!P1 IADD3.X R4, RZ, R4, RZ, P2, !PT ;  /* 0x00000004ff049210 */ /* 0x000fc800017fe4ff */
        /* <DEDUP_REMOVED lines=11> */
.L_x_4545:
[----:B------:R-:W-:Y:S01]  /*12cd0*/  @!P1 LEA R6, R9, UR38, 0x1 ;  /* 0x0000002609069c11 */ /* 0x000fe2000f8e08ff */
[----:B------:R-:W-:Y:S02]  /*12ce0*/  IMAD.MOV.U32 R13, RZ, RZ, R0 ;  /* 0x000000ffff0d7224 */ /* 0x000fe400078e0000 */
[----:B------:R-:W-:-:S07]  /*12cf0*/  IMAD.MOV.U32 R4, RZ, RZ, R14 ;  /* 0x000000ffff047224 */ /* 0x000fce00078e000e */
[----:B------:R-:W-:Y:S05]  /*12d00*/  WARPSYNC.COLLECTIVE R15, `(.L_x_4546) ;  /* 0x000000000f087348 */ /* 0x000fea0003c00000 */
[----:B------:R0:W1:Y:S02]  /*12d10*/  SHFL.IDX P6, R14, R13, R12, R11 ;  /* 0x0000000c0d0e7389 */ /* 0x00006400000c000b */
[----:B01----:R-:W-:Y:S01]  /*12d20*/  ENDCOLLECTIVE ;  /* 0x000000000000791b */ /* 0x003fe20003800000 */
.L_x_4546:
[----:B------:R-:W-:Y:S01]  /*12d30*/  ULDC.64 UR4, c[0x0][0x208] ;  /* 0x0000820000047ab9 */ /* 0x000fe20000000a00 */
[----:B------:R-:W-:Y:S01]  /*12d40*/  MOV R13, R3 ;  /* 0x00000003000d7202 */ /* 0x000fe20000000f00 */
        /* <DEDUP_REMOVED lines=14> */
.L_x_4547:
[----:B------:R-:W-:Y:S02]  /*12e30*/  IMAD.MOV.U32 R13, RZ, RZ, R0 ;  /* 0x000000ffff0d7224 */ /* 0x000fe400078e0000 */
[----:B------:R-:W-:-:S07]  /*12e40*/  IMAD.MOV.U32 R3, RZ, RZ, R14 ;  /* 0x000000ffff037224 */ /* 0x000fce00078e000e */
[----:B------:R-:W-:Y:S05]  /*12e50*/  WARPSYNC.COLLECTIVE R15, `(.L_x_4548) ;  /* 0x000000000f087348 */ /* 0x000fea0003c00000 */
[----:B------:R0:W1:Y:S02]  /*12e60*/  SHFL.IDX P6, R14, R13, R12, R11 ;  /* 0x0000000c0d0e7389 */ /* 0x00006400000c000b */
[----:B01----:R-:W-:Y:S01]  /*12e70*/  ENDCOLLECTIVE ;  /* 0x000000000000791b */ /* 0x003fe20003800000 */
.L_x_4548:
[----:B------:R-:W-:Y:S01]  /*12e80*/  IMAD.MOV.U32 R0, RZ, RZ, R14 ;  /* 0x000000ffff007224 */ /* 0x000fe200078e000e */
[----:B------:R-:W-:Y:S06]  /*12e90*/  BRA `(.L_x_4549) ;  /* 0xffffffbc00947947 */ /* 0x000fec000383ffff */
.L_x_4453:
[----:B------:R-:W-:Y:S01]  /*12ea0*/  BSSY B0, `(.L_x_4550) ;  /* 0x0000008000007945 */ /* 0x000fe20003800000 */
[----:B------:R-:W-:Y:S01]  /*12eb0*/  IMAD.MOV.U32 R13, RZ, RZ, R4 ;  /* 0x000000ffff0d7224 */ /* 0x000fe200078e0004 */
[----:B------:R-:W-:Y:S01]  /*12ec0*/  MOV R15, 0xffffffff ;  /* 0xffffffff000f7802 */ /* 0x000fe20000000f00 */
[----:B------:R-:W-:Y:S02]  /*12ed0*/  IMAD.MOV.U32 R12, RZ, RZ, RZ ;  /* 0x000000ffff0c7224 */ /* 0x000fe400078e00ff */
[----:B------:R-:W-:-:S07]  /*12ee0*/  IMAD.MOV.U32 R11, RZ, RZ, 0x181f ;  /* 0x0000181fff0b7424 */ /* 0x000fce00078e00ff */
[----:B------:R-:W-:Y:S05]  /*12ef0*/  WARPSYNC.COLLECTIVE R15, `(.L_x_4551) ;  /* 0x000000000f087348 */ /* 0x000fea0003c00000 */
[----:B------:R0:W1:Y:S02]  /*12f00*/  SHFL.IDX P6, R14, R13, R12, R11 ;  /* 0x0000000c0d0e7389 */ /* 0x00006400000c000b */
[----:B01----:R-:W-:Y:S01]  /*12f10*/  ENDCOLLECTIVE ;  /* 0x000000000000791b */ /* 0x003fe20003800000 */
.L_x_4551:
[----:B------:R-:W-:Y:S05]  /*12f20*/  BSYNC B0 ;  /* 0x0000000000007941 */ /* 0x000fea0003800000 */
.L_x_4550:
[----:B------:R-:W-:Y:S01]  /*12f30*/  IMAD.MOV.U32 R13, RZ, RZ, R5 ;  /* 0x000000ffff0d7224 */ /* 0x000fe200078e0005 */
[----:B------:R0:W5:Y:S01]  /*12f40*/  LDL.LU R9, [R1+0x24] ;  /* 0x0000240001097983 */ /* 0x0001620000300800 */
[----:B------:R-:W-:Y:S02]  /*12f50*/  IMAD.MOV.U32 R12, RZ, RZ, RZ ;  /* 0x000000ffff0c7224 */ /* 0x000fe400078e00ff */
[----:B------:R-:W-:Y:S01]  /*12f60*/  IMAD.MOV.U32 R11, RZ, RZ, 0x181f ;  /* 0x0000181fff0b7424 */ /* 0x000fe200078e00ff */
[----:B------:R0:W5:Y:S01]  /*12f70*/  LDL.LU R7, [R1+0x28] ;  /* 0x0000280001077983 */ /* 0x0001620000300800 */
[----:B------:R-:W-:Y:S02]  /*12f80*/  IMAD.MOV.U32 R15, RZ, RZ, -0x1 ;  /* 0xffffffffff0f7424 */ /* 0x000fe400078e00ff */
[----:B------:R-:W-:Y:S01]  /*12f90*/  IMAD.MOV.U32 R2, RZ, RZ, R14 ;  /* 0x000000ffff027224 */ /* 0x000fe200078e000e */
[----:B------:R0:W5:Y:S06]  /*12fa0*/  LDL R10, [R1] ;  /* 0x00000000010a7983 */ /* 0x00016c0000100800 */
[----:B0----5:R-:W-:Y:S05]  /*12fb0*/  WARPSYNC.COLLECTIVE R15, `(.L_x_4552) ;  /* 0x000000000f087348 */ /* 0x021fea0003c00000 */
[----:B------:R1:W2:Y:S02]  /*12fc0*/  SHFL.IDX P6, R14, R13, R12, R11 ;  /* 0x0000000c0d0e7389 */ /* 0x0002a400000c000b */
[----:B012--5:R-:W-:Y:S01]  /*12fd0*/  ENDCOLLECTIVE ;  /* 0x000000000000791b */ /* 0x027fe20003800000 */
.L_x_4552:
        /* <DEDUP_REMOVED lines=10> */
[----:B--2---:R-:W-:Y:S02]  /*13080*/  ISETP.GE.AND P6, PT, R13, R0, PT ;  /* 0x000000000d00720c */ /* 0x004fe40003fc6270 */
[----:B------:R-:W-:Y:S02]  /*13090*/  MOV R13, R4 ;  /* 0x00000004000d7202 */ /* 0x000fe40000000f00 */
[----:B---3--:R-:W-:Y:S01]  /*130a0*/  ISETP.GE.AND P5, PT, R12, R0, PT ;  /* 0x000000000c00720c */ /* 0x008fe20003fa6270 */
[----:B------:R-:W-:-:S08]  /*130b0*/  IMAD.MOV.U32 R12, RZ, RZ, 0x1 ;  /* 0x00000001ff0c7424 */ /* 0x000fd000078e00ff */
        /* <DEDUP_REMOVED lines=15> */
[----:B------:R-:W-:-:S04]  /*131b0*/  LOP3.LUT R17, R17, 0xffffff7f, RZ, 0xc0, !PT ;  /* 0xffffff7f11117812 */ /* 0x000fc800078ec0ff */
[----:B------:R-:W-:-:S04]  /*131c0*/  LOP3.LUT R17, R17, 0xfffffffb, RZ, 0xc0, !PT ;  /* 0xfffffffb11117812 */ /* 0x000fc800078ec0ff */
[----:B------:R-:W-:Y:S02]  /*131d0*/  @P6 LOP3.LUT R17, R17, 0x4, RZ, 0xfc, !PT ;  /* 0x0000000411116812 */ /* 0x000fe400078efcff */
[----:B------:R-:W-:Y:S02]  /*131e0*/  @!P4 LEA R3, P6, R8, R3, 0x1 ;  /* 0x000000030803c211 */ /* 0x000fe400078c08ff */
[----:B------:R-:W-:-:S03]  /*131f0*/  @P5 LOP3.LUT R17, R17, 0x80, RZ, 0xfc, !PT ;  /* 0x0000008011115812 */ /* 0x000fc600078efcff */
[----:B------:R-:W-:Y:S01]  /*13200*/  @!P4 IMAD.X R2, RZ, RZ, R2, P6 ;  /* 0x000000ffff02c224 */ /* 0x000fe200030e0602 */
[----:B------:R-:W-:-:S04]  /*13210*/  LOP3.LUT P5, RZ, R17, 0x20, RZ, 0xc0, !PT ;  /* 0x0000002011ff7812 */ /* 0x000fc800078ac0ff */
        /* <DEDUP_REMOVED lines=14> */
.L_x_4553:
[C---:B------:R-:W-:Y:S02]  /*13300*/  @!P5 LEA R9, R10.reuse, UR38, 0x1 ;  /* 0x000000260a09dc11 */ /* 0x040fe4000f8e08ff */
[----:B------:R-:W-:Y:S01]  /*13310*/  @!P4 LEA R7, R10, UR38, 0x1 ;  /* 0x000000260a07cc11 */ /* 0x000fe2000f8e08ff */
[----:B------:R-:W-:Y:S02]  /*13320*/  IMAD.MOV.U32 R13, RZ, RZ, R5 ;  /* 0x000000ffff0d7224 */ /* 0x000fe400078e0005 */
[----:B------:R-:W-:-:S07]  /*13330*/  IMAD.MOV.U32 R6, RZ, RZ, R14 ;  /* 0x000000ffff067224 */ /* 0x000fce00078e000e */
[----:B------:R-:W-:Y:S05]  /*13340*/  WARPSYNC.COLLECTIVE R15, `(.L_x_4554) ;  /* 0x000000000f087348 */ /* 0x000fea0003c00000 */
[----:B------:R0:W1:Y:S02]  /*13350*/  SHFL.IDX P6, R14, R13, R12, R11 ;  /* 0x0000000c0d0e7389 */ /* 0x00006400000c000b */
[----:B01----:R-:W-:Y:S01]  /*13360*/  ENDCOLLECTIVE ;  /* 0x000000000000791b */ /* 0x003fe20003800000 */
.L_x_4554:
        /* <DEDUP_REMOVED lines=17> */
.L_x_4555:
[----:B------:R-:W-:Y:S01]  /*13480*/  @!P4 LEA R7, R10, UR38, 0x1 ;  /* 0x000000260a07cc11 */ /* 0x000fe2000f8e08ff */
[----:B------:R-:W-:Y:S02]  /*13490*/  IMAD.MOV.U32 R13, RZ, RZ, R5 ;  /* 0x000000ffff0d7224 */ /* 0x000fe400078e0005 */
[----:B------:R-:W-:-:S07]  /*134a0*/  IMAD.MOV.U32 R6, RZ, RZ, R14 ;  /* 0x000000ffff067224 */ /* 0x000fce00078e000e */
[----:B------:R-:W-:Y:S05]  /*134b0*/  WARPSYNC.COLLECTIVE R15, `(.L_x_4556) ;  /* 0x000000000f087348 */ /* 0x000fea0003c00000 */
[----:B------:R0:W1:Y:S02]  /*134c0*/  SHFL.IDX P6, R14, R13, R12, R11 ;  /* 0x0000000c0d0e7389 */ /* 0x00006400000c000b */
[----:B01----:R-:W-:Y:S01]  /*134d0*/  ENDCOLLECTIVE ;  /* 0x000000000000791b */ /* 0x003fe20003800000 */
.L_x_4556:
        /* <DEDUP_REMOVED lines=17> */
.L_x_4557:
[----:B------:R-:W-:Y:S01]  /*135f0*/  IMAD.MOV.U32 R13, RZ, RZ, R5 ;  /* 0x000000ffff0d7224 */ /* 0x000fe200078e0005 */
[----:B------:R-:W-:-:S07]  /*13600*/  MOV R6, R14 ;  /* 0x0000000e00067202 */ /* 0x000fce0000000f00 */
[----:B------:R-:W-:Y:S05]  /*13610*/  WARPSYNC.COLLECTIVE R15, `(.L_x_4558) ;  /* 0x000000000f087348 */ /* 0x000fea0003c00000 */
[----:B------:R0:W1:Y:S02]  /*13620*/  SHFL.IDX P6, R14, R13, R12, R11 ;  /* 0x0000000c0d0e7389 */ /* 0x00006400000c000b */
[----:B01----:R-:W-:Y:S01]  /*13630*/  ENDCOLLECTIVE ;  /* 0x000000000000791b */ /* 0x003fe20003800000 */
.L_x_4558:
[----:B------:R-:W-:Y:S01]  /*13640*/  ULDC.64 UR4, c[0x0][0x208] ;  /* 0x0000820000047ab9 */ /* 0x000fe20000000a00 */
[----:B------:R-:W-:Y:S02]  /*13650*/  IMAD.MOV.U32 R13, RZ, RZ, R4 ;  /* 0x000000ffff0d7224 */ /* 0x000fe400078e0004 */
        /* <DEDUP_REMOVED lines=14> */
.L_x_4559:
[----:B------:R-:W0:Y:S01]  /*13740*/  S2R R7, SR_TID.X ;  /* 0x0000000000077919 */ /* 0x000e220000002100 */
[----:B------:R-:W-:Y:S02]  /*13750*/  IMAD.MOV.U32 R13, RZ, RZ, R5 ;  /* 0x000000ffff0d7224 */ /* 0x000fe400078e0005 */
[----:B------:R-:W-:-:S07]  /*13760*/  IMAD.MOV.U32 R6, RZ, RZ, R14 ;  /* 0x000000ffff067224 */ /* 0x000fce00078e000e */
[----:B0-----:R-:W-:Y:S05]  /*13770*/  WARPSYNC.COLLECTIVE R15, `(.L_x_4560) ;  /* 0x000000000f087348 */ /* 0x001fea0003c00000 */
[----:B------:R1:W2:Y:S02]  /*13780*/  SHFL.IDX P6, R14, R13, R12, R11 ;  /* 0x0000000c0d0e7389 */ /* 0x0002a400000c000b */
[----:B012---:R-:W-:Y:S01]  /*13790*/  ENDCOLLECTIVE ;  /* 0x000000000000791b */ /* 0x007fe20003800000 */
.L_x_4560:
[----:B------:R-:W-:Y:S01]  /*137a0*/  ULDC.64 UR4, c[0x0][0x208] ;  /* 0x0000820000047ab9 */ /* 0x000fe20000000a00 */
[----:B------:R-:W-:Y:S02]  /*137b0*/  IMAD.MOV.U32 R13, RZ, RZ, R4 ;  /* 0x000000ffff0d7224 */ /* 0x000fe400078e0004 */
[----:B------:R-:W-:Y:S01]  /*137c0*/  IMAD.MOV.U32 R12, RZ, RZ, 0x5 ;  /* 0x00000005ff0c7424 */ /* 0x000fe200078e00ff */
[----:B------:R-:W-:-:S05]  /*137d0*/  @!P5 LEA R8, P6, R8, R14, 0x1 ;  /* 0x0000000e0808d211 */ /* 0x000fca00078c08ff */
[----:B------:R-:W-:Y:S01]  /*137e0*/  @!P5 IMAD.X R21, RZ, RZ, R6, P6 ;  /* 0x000000ffff15d224 */ /* 0x000fe200030e0606 */
[C---:B------:R-:W-:Y:S02]  /*137f0*/  LOP3.LUT P6, RZ, R17.reuse, 0x8, RZ, 0xc0, !PT ;  /* 0x0000000811ff7812 */ /* 0x040fe400078cc0ff */
[----:B------:R-:W-:-:S11]  /*13800*/  LOP3.LUT P5, RZ, R17, 0x80, RZ, 0xc0, !PT ;  /* 0x0000008011ff7812 */ /* 0x000fd600078ac0ff */
[C---:B------:R-:W-:Y:S01]  /*13810*/  @!P6 LEA R9, R10.reuse, UR38, 0x1 ;  /* 0x000000260a09ec11 */ /* 0x040fe2000f8e08ff */
[----:B------:R-:W-:Y:S01]  /*13820*/  @!P6 IMAD.MOV.U32 R3, RZ, RZ, R21 ;  /* 0x000000ffff03e224 */ /* 0x000fe200078e0015 */
[----:B------:R-:W-:Y:S01]  /*13830*/  @!P6 MOV R2, R8 ;  /* 0x000000080002e202 */ /* 0x000fe20000000f00 */
[----:B------:R-:W-:Y:S01]  /*13840*/  IMAD.SHL.U32 R8, R7, 0x8, RZ ;  /* 0x0000000807087824 */ /* 0x000fe200078e00ff */
[----:B------:R-:W-:-:S03]  /*13850*/  @!P4 LEA R7, R10, UR38, 0x1 ;  /* 0x000000260a07cc11 */ /* 0x000fc6000f8e08ff */
[----:B------:R-:W-:Y:S01]  /*13860*/  @!PT LDS RZ, [RZ] ;  /* 0x00000000fffff984 */ /* 0x000fe20000000800 */
[----:B------:R-:W-:Y:S01]  /*13870*/  @!PT LDS RZ, [RZ] ;  /* 0x00000000fffff984 */ /* 0x000fe20000000800 */
[----:B------:R-:W-:Y:S01]  /*13880*/  @!PT LDS RZ, [RZ] ;  /* 0x00000000fffff984 */ /* 0x000fe20000000800 */
[----:B------:R0:W-:Y:S01]  /*13890*/  @!P6 LDGSTS.E.BYPASS.LTC128B.128 [R9+0x24400], desc[UR4][R2.64], !P3 ;  /* 0x244000000209efae */ /* 0x0001e2000d901d44 */
[----:B------:R-:W-:-:S03]  /*138a0*/  LOP3.LUT R8, R8, 0x38, RZ, 0xc0, !PT ;  /* 0x0000003808087812 */ /* 0x000fc600078ec0ff */
[----:B------:R0:W-:Y:S04]  /*138b0*/  @!P6 LDGSTS.E.BYPASS.LTC128B.128 [R9+0x28400], desc[UR4][R2.64+0x80], !P0 ;  /* 0x284000800209efae */ /* 0x0001e8000c101d44 */
[----:B------:R0:W-:Y:S04]  /*138c0*/  @!P6 LDGSTS.E.BYPASS.LTC128B.128 [R9+0x2c400], desc[UR4][R2.64+0x100], !P1 ;  /* 0x2c4001000209efae */ /* 0x0001e8000c901d44 */
[----:B------:R0:W-:Y:S02]  /*138d0*/  @!P6 LDGSTS.E.BYPASS.LTC128B.128 [R9+0x30400], desc[UR4][R2.64+0x180], !P2 ;  /* 0x304001800209efae */ /* 0x0001e4000d101d44 */
[----:B0-----:R-:W-:Y:S05]  /*138e0*/  WARPSYNC.COLLECTIVE R15, `(.L_x_4561) ;  /* 0x000000000f087348 */ /* 0x001fea0003c00000 */
[----:B------:R1:W2:Y:S02]  /*138f0*/  SHFL.IDX P6, R14, R13, R12, R11 ;  /* 0x0000000c0d0e7389 */ /* 0x0002a400000c000b */
[----:B012---:R-:W-:Y:S01]  /*13900*/  ENDCOLLECTIVE ;  /* 0x000000000000791b */ /* 0x007fe20003800000 */
.L_x_4561:
[----:B------:R-:W-:Y:S02]  /*13910*/  IMAD.MOV.U32 R13, RZ, RZ, R5 ;  /* 0x000000ffff0d7224 */ /* 0x000fe400078e0005 */
[----:B------:R-:W-:-:S07]  /*13920*/  IMAD.MOV.U32 R6, RZ, RZ, R14 ;  /* 0x000000ffff067224 */ /* 0x000fce00078e000e */
[----:B------:R-:W-:Y:S05]  /*13930*/  WARPSYNC.COLLECTIVE R15, `(.L_x_4562) ;  /* 0x000000000f087348 */ /* 0x000fea0003c00000 */
[----:B------:R0:W1:Y:S02]  /*13940*/  SHFL.IDX P6, R14, R13, R12, R11 ;  /* 0x0000000c0d0e7389 */ /* 0x00006400000c000b */
[----:B01----:R-:W-:Y:S01]  /*13950*/  ENDCOLLECTIVE ;  /* 0x000000000000791b */ /* 0x003fe20003800000 */
.L_x_4562:
[----:B------:R-:W-:Y:S01]  /*13960*/  ULDC.64 UR4, c[0x0][0x208] ;  /* 0x0000820000047ab9 */ /* 0x000fe20000000a00 */
[----:B------:R-:W-:Y:S02]  /*13970*/  IMAD.MOV.U32 R13, RZ, RZ, R4 ;  /* 0x000000ffff0d7224 */ /* 0x000fe400078e0004 */
[----:B------:R-:W-:Y:S01]  /*13980*/  IMAD.MOV.U32 R12, RZ, RZ, 0x6 ;  /* 0x00000006ff0c7424 */ /* 0x000fe200078e00ff */
[----:B------:R-:W-:-:S04]  /*13990*/  @!P4 LEA R14, P6, R8, R14, 0x1 ;  /* 0x0000000e080ec211 */ /* 0x000fc800078c08ff */
[----:B------:R-:W-:Y:S01]  /*139a0*/  @!P4 IADD3.X R21, RZ, R6, RZ, P6, !PT ;  /* 0x00000006ff15c210 */ /* 0x000fe200037fe4ff */
[----:B------:R-:W-:-:S04]  /*139b0*/  @!P4 IMAD.MOV.U32 R2, RZ, RZ, R14 ;  /* 0x000000ffff02c224 */ /* 0x000fc800078e000e */
        /* <DEDUP_REMOVED lines=12> */
.L_x_4563:
[----:B------:R-:W-:Y:S02]  /*13a80*/  IMAD.MOV.U32 R13, RZ, RZ, R5 ;  /* 0x000000ffff0d7224 */ /* 0x000fe400078e0005 */
[----:B------:R-:W-:-:S07]  /*13a90*/  IMAD.MOV.U32 R6, RZ, RZ, R14 ;  /* 0x000000ffff067224 */ /* 0x000fce00078e000e */
[----:B------:R-:W-:Y:S05]  /*13aa0*/  WARPSYNC.COLLECTIVE R15, `(.L_x_4564) ;  /* 0x000000000f087348 */ /* 0x000fea0003c00000 */
[----:B------:R0:W1:Y:S02]  /*13ab0*/  SHFL.IDX P6, R14, R13, R12, R11 ;  /* 0x0000000c0d0e7389 */ /* 0x00006400000c000b */
[----:B01----:R-:W-:Y:S01]  /*13ac0*/  ENDCOLLECTIVE ;  /* 0x000000000000791b */ /* 0x003fe20003800000 */
.L_x_4564:
[----:B------:R-:W-:Y:S01]  /*13ad0*/  ULDC.64 UR4, c[0x0][0x208] ;  /* 0x0000820000047ab9 */ /* 0x000fe20000000a00 */
[----:B------:R-:W-:Y:S02]  /*13ae0*/  IMAD.MOV.U32 R13, RZ, RZ, R4 ;  /* 0x000000ffff0d7224 */ /* 0x000fe400078e0004 */
[----:B------:R-:W-:Y:S01]  /*13af0*/  IMAD.MOV.U32 R12, RZ, RZ, 0x7 ;  /* 0x00000007ff0c7424 */ /* 0x000fe200078e00ff */
[----:B------:R-:W-:-:S04]  /*13b00*/  @!P5 LEA R14, P6, R8, R14, 0x1 ;  /* 0x0000000e080ed211 */ /* 0x000fc800078c08ff */
[----:B------:R-:W-:Y:S01]  /*13b10*/  @!P5 IADD3.X R9, RZ, R6, RZ, P6, !PT ;  /* 0x00000006ff09d210 */ /* 0x000fe200037fe4ff */
[----:B------:R-:W-:-:S04]  /*13b20*/  @!P5 IMAD.MOV.U32 R2, RZ, RZ, R14 ;  /* 0x000000ffff02d224 */ /* 0x000fc800078e000e */
        /* <DEDUP_REMOVED lines=11> */
.L_x_4565:
[----:B------:R-:W-:Y:S02]  /*13be0*/  IMAD.MOV.U32 R13, RZ, RZ, R5 ;  /* 0x000000ffff0d7224 */ /* 0x000fe400078e0005 */
[----:B------:R-:W-:-:S07]  /*13bf0*/  IMAD.MOV.U32 R6, RZ, RZ, R14 ;  /* 0x000000ffff067224 */ /* 0x000fce00078e000e */
[----:B------:R-:W-:Y:S05]  /*13c00*/  WARPSYNC.COLLECTIVE R15, `(.L_x_4566) ;  /* 0x000000000f087348 */ /* 0x000fea0003c00000 */
[----:B------:R0:W1:Y:S02]  /*13c10*/  SHFL.IDX P6, R14, R13, R12, R11 ;  /* 0x0000000c0d0e7389 */ /* 0x00006400000c000b */
[----:B01----:R-:W-:Y:S01]  /*13c20*/  ENDCOLLECTIVE ;  /* 0x000000000000791b */ /* 0x003fe20003800000 */
.L_x_4566:
[----:B------:R-:W-:Y:S05]  /*13c30*/  BRA `(.L_x_4567) ;  /* 0xffffffbc00347947 */ /* 0x000fea000383ffff */
.L_x_4456:
[----:B0-----:R-:W-:-:S04]  /*13c40*/  MOV R3, UR38 ;  /* 0x0000002600037c02 */ /* 0x001fc80008000f00 */
[----:B------:R0:W3:Y:S03]  /*13c50*/  SYNCS.PHASECHK.TRANS64.TRYWAIT P0, [R3+URZ+0x32420], R2 ;  /* 0x03242002030075a7 */ /* 0x0000e6000800017f */
[----:B---3--:R-:W-:Y:S05]  /*13c60*/  @!P0 NANOSLEEP.SYNCS 0x989680 ;  /* 0x009896800000895d */ /* 0x008fea0003900000 */
[----:B------:R-:W3:Y:S02]  /*13c70*/  @!P0 SYNCS.PHASECHK.TRANS64 P0, [R3+URZ+0x32420], R2 ;  /* 0x03242002030085a7 */ /* 0x000ee4000800007f */
[----:B---3--:R-:W-:Y:S05]  /*13c80*/  @!P0 BRA `(.L_x_4456) ;  /* 0xfffffffc00ec8947 */ /* 0x008fea000383ffff */
[----:B------:R-:W-:Y:S05]  /*13c90*/  BRA `(.L_x_4568) ;  /* 0xffffffbc00a87947 */ /* 0x000fea000383ffff */
.L_x_4459:
[----:B0-----:R-:W-:-:S04]  /*13ca0*/  IMAD.U32 R3, RZ, RZ, UR38 ;  /* 0x00000026ff037e24 */ /* 0x001fc8000f8e00ff */
[----:B------:R0:W3:Y:S03]  /*13cb0*/  SYNCS.PHASECHK.TRANS64.TRYWAIT P0, [R3+URZ+0x32460], R2 ;  /* 0x03246002030075a7 */ /* 0x0000e6000800017f */
[----:B---3--:R-:W-:Y:S05]  /*13cc0*/  @!P0 NANOSLEEP.SYNCS 0x989680 ;  /* 0x009896800000895d */ /* 0x008fea0003900000 */
[----:B------:R-:W3:Y:S02]  /*13cd0*/  @!P0 SYNCS.PHASECHK.TRANS64 P0, [R3+URZ+0x32460], R2 ;  /* 0x03246002030085a7 */ /* 0x000ee4000800007f */
[----:B---3--:R-:W-:Y:S05]  /*13ce0*/  @!P0 BRA `(.L_x_4459) ;  /* 0xfffffffc00ec8947 */ /* 0x008fea000383ffff */
[----:B------:R-:W-:Y:S05]  /*13cf0*/  BRA `(.L_x_4569) ;  /* 0xffffffbc00b47947 */ /* 0x000fea000383ffff */
.L_x_4471:
[----:B-1----:R-:W-:-:S04]  /*13d00*/  IMAD.U32 R3, RZ, RZ, UR38 ;  /* 0x00000026ff037e24 */ /* 0x002fc8000f8e00ff */
[----:B------:R1:W3:Y:S03]  /*13d10*/  SYNCS.PHASECHK.TRANS64.TRYWAIT P0, [R3+URZ+0x32448], R2 ;  /* 0x03244802030075a7 */ /* 0x0002e6000800017f */
[----:B---3--:R-:W-:Y:S05]  /*13d20*/  @!P0 NANOSLEEP.SYNCS 0x989680 ;  /* 0x009896800000895d */ /* 0x008fea0003900000 */
[----:B------:R-:W3:Y:S02]  /*13d30*/  @!P0 SYNCS.PHASECHK.TRANS64 P0, [R3+URZ+0x32448], R2 ;  /* 0x03244802030085a7 */ /* 0x000ee4000800007f */
[----:B---3--:R-:W-:Y:S05]  /*13d40*/  @!P0 BRA `(.L_x_4471) ;  /* 0xfffffffc00ec8947 */ /* 0x008fea000383ffff */
[----:B------:R-:W-:Y:S05]  /*13d50*/  BRA `(.L_x_4570) ;  /* 0xffffffc400b07947 */ /* 0x000fea000383ffff */
.L_x_4476:
[----:B01----:R-:W-:-:S04]  /*13d60*/  IMAD.U32 R3, RZ, RZ, UR38 ;  /* 0x00000026ff037e24 */ /* 0x003fc8000f8e00ff */
[----:B------:R0:W1:Y:S03]  /*13d70*/  SYNCS.PHASECHK.TRANS64.TRYWAIT P0, [R3+URZ+0x32468], R2 ;  /* 0x03246802030075a7 */ /* 0x000066000800017f */
[----:B-1----:R-:W-:Y:S05]  /*13d80*/  @!P0 NANOSLEEP.SYNCS 0x989680 ;  /* 0x009896800000895d */ /* 0x002fea0003900000 */
[----:B------:R-:W1:Y:S02]  /*13d90*/  @!P0 SYNCS.PHASECHK.TRANS64 P0, [R3+URZ+0x32468], R2 ;  /* 0x03246802030085a7 */ /* 0x000e64000800007f */
[----:B-1----:R-:W-:Y:S05]  /*13da0*/  @!P0 BRA `(.L_x_4476) ;  /* 0xfffffffc00ec8947 */ /* 0x002fea000383ffff */
[----:B------:R-:W-:Y:S05]  /*13db0*/  BRA `(.L_x_4571) ;  /* 0xffffffc800107947 */ /* 0x000fea000383ffff */
.L_x_4487:
[----:B-1----:R-:W-:-:S04]  /*13dc0*/  IMAD.U32 R3, RZ, RZ, UR38 ;  /* 0x00000026ff037e24 */ /* 0x002fc8000f8e00ff */
[----:B------:R1:W3:Y:S03]  /*13dd0*/  SYNCS.PHASECHK.TRANS64.TRYWAIT P0, [R3+URZ+0x32440], R2 ;  /* 0x03244002030075a7 */ /* 0x0002e6000800017f */
[----:B---3--:R-:W-:Y:S05]  /*13de0*/  @!P0 NANOSLEEP.SYNCS 0x989680 ;  /* 0x009896800000895d */ /* 0x008fea0003900000 */
[----:B------:R-:W3:Y:S02]  /*13df0*/  @!P0 SYNCS.PHASECHK.TRANS64 P0, [R3+URZ+0x32440], R2 ;  /* 0x03244002030085a7 */ /* 0x000ee4000800007f */
[----:B---3--:R-:W-:Y:S05]  /*13e00*/  @!P0 BRA `(.L_x_4487) ;  /* 0xfffffffc00ec8947 */ /* 0x008fea000383ffff */
[----:B------:R-:W-:Y:S05]  /*13e10*/  BRA `(.L_x_4572) ;  /* 0xffffffcc008c7947 */ /* 0x000fea000383ffff */
.L_x_4492:
[----:B01-3--:R-:W-:-:S04]  /*13e20*/  IMAD.U32 R3, RZ, RZ, UR38 ;  /* 0x00000026ff037e24 */ /* 0x00bfc8000f8e00ff */
[----:B------:R0:W1:Y:S03]  /*13e30*/  SYNCS.PHASECHK.TRANS64.TRYWAIT P0, [R3+URZ+0x32460], R2 ;  /* 0x03246002030075a7 */ /* 0x000066000800017f */
[----:B-1----:R-:W-:Y:S05]  /*13e40*/  @!P0 NANOSLEEP.SYNCS 0x989680 ;  /* 0x009896800000895d */ /* 0x002fea0003900000 */
[----:B------:R-:W1:Y:S02]  /*13e50*/  @!P0 SYNCS.PHASECHK.TRANS64 P0, [R3+URZ+0x32460], R2 ;  /* 0x03246002030085a7 */ /* 0x000e64000800007f */
[----:B-1----:R-:W-:Y:S05]  /*13e60*/  @!P0 BRA `(.L_x_4492) ;  /* 0xfffffffc00ec8947 */ /* 0x002fea000383ffff */
[----:B------:R-:W-:Y:S05]  /*13e70*/  BRA `(.L_x_4573) ;  /* 0xffffffcc00f07947 */ /* 0x000fea000383ffff */
.L_x_4504:
[----:B-1----:R-:W-:-:S04]  /*13e80*/  IMAD.U32 R3, RZ, RZ, UR38 ;  /* 0x00000026ff037e24 */ /* 0x002fc8000f8e00ff */
[----:B------:R1:W3:Y:S03]  /*13e90*/  SYNCS.PHASECHK.TRANS64.TRYWAIT P0, [R3+URZ+0x32448], R2 ;  /* 0x03244802030075a7 */ /* 0x0002e6000800017f */
[----:B---3--:R-:W-:Y:S05]  /*13ea0*/  @!P0 NANOSLEEP.SYNCS 0x989680 ;  /* 0x009896800000895d */ /* 0x008fea0003900000 */
[----:B------:R-:W3:Y:S02]  /*13eb0*/  @!P0 SYNCS.PHASECHK.TRANS64 P0, [R3+URZ+0x32448], R2 ;  /* 0x03244802030085a7 */ /* 0x000ee4000800007f */
[----:B---3--:R-:W-:Y:S05]  /*13ec0*/  @!P0 BRA `(.L_x_4504) ;  /* 0xfffffffc00ec8947 */ /* 0x008fea000383ffff */
[----:B------:R-:W-:Y:S05]  /*13ed0*/  BRA `(.L_x_4574) ;  /* 0xffffffd400787947 */ /* 0x000fea000383ffff */
.L_x_4509:
[----:B-1----:R-:W-:-:S04]  /*13ee0*/  MOV R3, UR38 ;  /* 0x0000002600037c02 */ /* 0x002fc80008000f00 */
[----:B------:R1:W3:Y:S03]  /*13ef0*/  SYNCS.PHASECHK.TRANS64.TRYWAIT P0, [R3+URZ+0x32468], R2 ;  /* 0x03246802030075a7 */ /* 0x0002e6000800017f */
[----:B---3--:R-:W-:Y:S05]  /*13f00*/  @!P0 NANOSLEEP.SYNCS 0x989680 ;  /* 0x009896800000895d */ /* 0x008fea0003900000 */
[----:B------:R-:W3:Y:S02]  /*13f10*/  @!P0 SYNCS.PHASECHK.TRANS64 P0, [R3+URZ+0x32468], R2 ;  /* 0x03246802030085a7 */ /* 0x000ee4000800007f */
[----:B---3--:R-:W-:Y:S05]  /*13f20*/  @!P0 BRA `(.L_x_4509) ;  /* 0xfffffffc00ec8947 */ /* 0x008fea000383ffff */
[----:B------:R-:W-:Y:S05]  /*13f30*/  BRA `(.L_x_4575) ;  /* 0xffffffd400dc7947 */ /* 0x000fea000383ffff */
.L_x_4516:
[----:B-1----:R1:W3:Y:S02]  /*13f40*/  SYNCS.PHASECHK.TRANS64.TRYWAIT P0, [R2+URZ+0x32420], R3 ;  /* 0x03242003020075a7 */ /* 0x0022e4000800017f */
[----:B---3--:R-:W-:Y:S05]  /*13f50*/  @!P0 NANOSLEEP.SYNCS 0x989680 ;  /* 0x009896800000895d */ /* 0x008fea0003900000 */
[----:B------:R-:W3:Y:S02]  /*13f60*/  @!P0 SYNCS.PHASECHK.TRANS64 P0, [R2+URZ+0x32420], R3 ;  /* 0x03242003020085a7 */ /* 0x000ee4000800007f */
[----:B---3--:R-:W-:Y:S05]  /*13f70*/  @!P0 BRA `(.L_x_4516) ;  /* 0xfffffffc00f08947 */ /* 0x008fea000383ffff */
[----:B------:R-:W-:Y:S05]  /*13f80*/  BRA `(.L_x_4576) ;  /* 0xffffffd800fc7947 */ /* 0x000fea000383ffff */
.L_x_4517:
[----:B------:R-:W3:Y:S01]  /*13f90*/  S2R R4, SR_TID.X ;  /* 0x0000000000047919 */ /* 0x000ee20000002100 */
[----:B------:R-:W-:Y:S01]  /*13fa0*/  BSSY B0, `(.L_x_4577) ;  /* 0x000000a000007945 */ /* 0x000fe20003800000 */
[----:B------:R-:W-:Y:S02]  /*13fb0*/  IMAD.MOV.U32 R12, RZ, RZ, RZ ;  /* 0x000000ffff0c7224 */ /* 0x000fe400078e00ff */
[----:B------:R-:W-:Y:S02]  /*13fc0*/  IMAD.MOV.U32 R11, RZ, RZ, 0x1f ;  /* 0x0000001fff0b7424 */ /* 0x000fe400078e00ff */
[----:B------:R-:W-:Y:S01]  /*13fd0*/  IMAD.MOV.U32 R15, RZ, RZ, -0x1 ;  /* 0xffffffffff0f7424 */ /* 0x000fe200078e00ff */
[----:B---3--:R-:W-:-:S04]  /*13fe0*/  SHF.R.U32.HI R4, RZ, 0x5, R4 ;  /* 0x00000005ff047819 */ /* 0x008fc80000011604 */
[----:B------:R-:W-:-:S05]  /*13ff0*/  LOP3.LUT R4, R4, 0x3, RZ, 0xc0, !PT ;  /* 0x0000000304047812 */ /* 0x000fca00078ec0ff */
[----:B------:R-:W-:-:S07]  /*14000*/  IMAD.MOV.U32 R13, RZ, RZ, R4 ;  /* 0x000000ffff0d7224 */ /* 0x000fce00078e0004 */
[----:B012---:R-:W-:Y:S05]  /*14010*/  WARPSYNC.COLLECTIVE R15, `(.L_x_4578) ;  /* 0x000000000f087348 */ /* 0x007fea0003c00000 */
[----:B--2---:R2:W3:Y:S02]  /*14020*/  SHFL.IDX P6, R14, R13, R12, R11 ;  /* 0x0000000c0d0e7389 */ /* 0x0044e400000c000b */
[----:B0123--:R-:W-:Y:S01]  /*14030*/  ENDCOLLECTIVE ;  /* 0x000000000000791b */ /* 0x00ffe20003800000 */
.L_x_4578:
[----:B------:R-:W-:Y:S05]  /*14040*/  BSYNC B0 ;  /* 0x0000000000007941 */ /* 0x000fea0003800000 */
.L_x_4577:
[----:B------:R-:W-:Y:S05]  /*14050*/  BRA `(.L_x_4579) ;  /* 0xffffffd800e07947 */ /* 0x000fea000383ffff */
.L_x_4518:
[----:B------:R-:W-:Y:S01]  /*14060*/  BSSY B0, `(.L_x_4580) ;  /* 0x0000006000007945 */ /* 0x000fe20003800000 */
[----:B------:R-:W-:-:S07]  /*14070*/  IMAD.MOV.U32 R15, RZ, RZ, -0x1 ;  /* 0xffffffffff0f7424 */ /* 0x000fce00078e00ff */
[----:B01----:R-:W-:Y:S05]  /*14080*/  WARPSYNC.COLLECTIVE R15, `(.L_x_4581) ;  /* 0x000000000f0c7348 */ /* 0x003fea0003c00000 */
[----:B------:R-:W-:Y:S02]  /*14090*/  ELECT P6, UR62, PT ;  /* 0x00000000003e782f */ /* 0x000fe400038c0000 */
[----:B------:R-:W-:Y:S01]  /*140a0*/  MOV R14, UR62 ;  /* 0x0000003e000e7c02 */ /* 0x000fe20008000f00 */
[----:B01----:R-:W-:Y:S10]  /*140b0*/  ENDCOLLECTIVE ;  /* 0x000000000000791b */ /* 0x003ff40003800000 */
.L_x_4581:
[----:B------:R-:W-:Y:S05]  /*140c0*/  BSYNC B0 ;  /* 0x0000000000007941 */ /* 0x000fea0003800000 */
.L_x_4580:
[----:B------:R-:W-:Y:S05]  /*140d0*/  BRA `(.L_x_4582) ;  /* 0xffffffd800d47947 */ /* 0x000fea000383ffff */
.L_x_4520:
[----:B-1----:R1:W2:Y:S02]  /*140e0*/  SYNCS.PHASECHK.TRANS64.TRYWAIT P0, [R7+URZ], R4 ;  /* 0x00000004070075a7 */ /* 0x0022a4000800017f */
[----:B--2---:R-:W-:Y:S05]  /*140f0*/  @!P0 NANOSLEEP.SYNCS 0x989680 ;  /* 0x009896800000895d */ /* 0x004fea0003900000 */
[----:B------:R-:W2:Y:S02]  /*14100*/  @!P0 SYNCS.PHASECHK.TRANS64 P0, [R7+URZ], R4 ;  /* 0x00000004070085a7 */ /* 0x000ea4000800007f */
[----:B--2---:R-:W-:Y:S05]  /*14110*/  @!P0 BRA `(.L_x_4520) ;  /* 0xfffffffc00f08947 */ /* 0x004fea000383ffff */
[----:B------:R-:W-:Y:S05]  /*14120*/  BRA `(.L_x_4583) ;  /* 0xffffffdc00087947 */ /* 0x000fea000383ffff */
.L_x_4521:
[----:B--2---:R2:W3:Y:S02]  /*14130*/  SYNCS.PHASECHK.TRANS64.TRYWAIT P0, [R5+URZ], R0 ;  /* 0x00000000050075a7 */ /* 0x0044e4000800017f */
[----:B---3--:R-:W-:Y:S05]  /*14140*/  @!P0 NANOSLEEP.SYNCS 0x989680 ;  /* 0x009896800000895d */ /* 0x008fea0003900000 */
[----:B------:R-:W3:Y:S02]  /*14150*/  @!P0 SYNCS.PHASECHK.TRANS64 P0, [R5+URZ], R0 ;  /* 0x00000000050085a7 */ /* 0x000ee4000800007f */
[----:B---3--:R-:W-:Y:S05]  /*14160*/  @!P0 BRA `(.L_x_4521) ;  /* 0xfffffffc00f08947 */ /* 0x008fea000383ffff */
[----:B------:R-:W-:Y:S05]  /*14170*/  BRA `(.L_x_4584) ;  /* 0xffffffd800fc7947 */ /* 0x000fea000383ffff */
.L_x_4523:
[----:B--2---:R2:W3:Y:S02]  /*14180*/  SYNCS.PHASECHK.TRANS64.TRYWAIT P0, [R5+URZ], R4 ;  /* 0x00000004050075a7 */ /* 0x0044e4000800017f */
[----:B---3--:R-:W-:Y:S05]  /*14190*/  @!P0 NANOSLEEP.SYNCS 0x989680 ;  /* 0x009896800000895d */ /* 0x008fea0003900000 */
[----:B------:R-:W3:Y:S02]  /*141a0*/  @!P0 SYNCS.PHASECHK.TRANS64 P0, [R5+URZ], R4 ;  /* 0x00000004050085a7 */ /* 0x000ee4000800007f */
[----:B---3--:R-:W-:Y:S05]  /*141b0*/  @!P0 BRA `(.L_x_4523) ;  /* 0xfffffffc00f08947 */ /* 0x008fea000383ffff */
[----:B------:R-:W-:Y:S05]  /*141c0*/  BRA `(.L_x_4585) ;  /* 0xffffffdc00007947 */ /* 0x000fea000383ffff */
.L_x_4586:
        /* <DEDUP_REMOVED lines=11> */
.L_x_6144:


//--------------------- .text._ZN7cutlass13device_kernelIN5flash11enable_sm90INS1_16FlashAttnFwdSm90INS1_25CollectiveMainloopFwdSm90ILi2EN4cute5tupleIJNS5_1CILi1EEES8_S8_EEENS6_IJNS7_ILi128EEENS7_ILi96EEENS7_ILi64EEEEEELi256ENS_10bfloat16_tEfNS_4arch4Sm90ELb1ELb0ELb1ELb1ELb0ELb0ELb0ELb1ELb0ELb1ELb1ELb0EEENS1_21CollectiveEpilogueFwdINS6_IJSA_NS7_ILi256EEESB_EEES9_SE_SG_Li256ELb1ELb1ELb1ELb0EEENS1_36VarlenDynamicPersistentTileSchedulerILi128ELi96ELi256ELi128ELb1ELb1ELb1ELb1ELb1ELb1EEEEEEEEEvNT_6ParamsE --------------------------
	.section	.text._ZN7cutlass13device_kernelIN5flash11enable_sm90INS1_16FlashAttnFwdSm90INS1_25CollectiveMainloopFwdSm90ILi2EN4cute5tupleIJNS5_1CILi1EEES8_S8_EEENS6_IJNS7_ILi128EEENS7_ILi96EEENS7_ILi64EEEEEELi256ENS_10bfloat16_tEfNS_4arch4Sm90ELb1ELb0ELb1ELb1ELb0ELb0ELb0ELb1ELb0ELb1ELb1ELb0EEENS1_21CollectiveEpilogueFwdINS6_IJSA_NS7_ILi256EEESB_EEES9_SE_SG_Li256ELb1ELb1ELb1ELb0EEENS1_36VarlenDynamicPersistentTileSchedulerILi128ELi96ELi256ELi128ELb1ELb1ELb1ELb1ELb1ELb1EEEEEEEEEvNT_6ParamsE,"ax",@progbits
	.align	128
.text._ZN7cutlass13device_kernelIN5flash11enable_sm90INS1_16FlashAttnFwdSm90INS1_25CollectiveMainloopFwdSm90ILi2EN4cute5tupleIJNS5_1CILi1EEES8_S8_EEENS6_IJNS7_ILi128EEENS7_ILi96EEENS7_ILi64EEEEEELi256ENS_10bfloat16_tEfNS_4arch4Sm90ELb1ELb0ELb1ELb1ELb0ELb0ELb0ELb1ELb0ELb1ELb1ELb0EEENS1_21CollectiveEpilogueFwdINS6_IJSA_NS7_ILi256EEESB_EEES9_SE_SG_Li256ELb1ELb1ELb1ELb0EEENS1_36VarlenDynamicPersistentTileSchedulerILi128ELi96ELi256ELi128ELb1ELb1ELb1ELb1ELb1ELb1EEEEEEEEEvNT_6ParamsE:
        .type           _ZN7cutlass13device_kernelIN5flash11enable_sm90INS1_16FlashAttnFwdSm90INS1_25CollectiveMainloopFwdSm90ILi2EN4cute5tupleIJNS5_1CILi1EEES8_S8_EEENS6_IJNS7_ILi128EEENS7_ILi96EEENS7_ILi64EEEEEELi256ENS_10bfloat16_tEfNS_4arch4Sm90ELb1ELb0ELb1ELb1ELb0ELb0ELb0ELb1ELb0ELb1ELb1ELb0EEENS1_21CollectiveEpilogueFwdINS6_IJSA_NS7_ILi256EEESB_EEES9_SE_SG_Li256ELb1ELb1ELb1ELb0EEENS1_36VarlenDynamicPersistentTileSchedulerILi128ELi96ELi256ELi128ELb1ELb1ELb1ELb1ELb1ELb1EEEEEEEEEvNT_6ParamsE,@function
        .size           _ZN7cutlass13device_kernelIN5flash11enable_sm90INS1_16FlashAttnFwdSm90INS1_25CollectiveMainloopFwdSm90ILi2EN4cute5tupleIJNS5_1CILi1EEES8_S8_EEENS6_IJNS7_ILi128EEENS7_ILi96EEENS7_ILi64EEEEEELi256ENS_10bfloat16_tEfNS_4arch4Sm90ELb1ELb0ELb1ELb1ELb0ELb0ELb0ELb1ELb0ELb1ELb1ELb0EEENS1_21CollectiveEpilogueFwdINS6_IJSA_NS7_ILi256EEESB_EEES9_SE_SG_Li256ELb1ELb1ELb1ELb0EEENS1_36VarlenDynamicPersistentTileSchedulerILi128ELi96ELi256ELi128ELb1ELb1ELb1ELb1ELb1ELb1EEEEEEEEEvNT_6ParamsE,(.L_x_6145 - _ZN7cutlass13device_kernelIN5flash11enable_sm90INS1_16FlashAttnFwdSm90INS1_25CollectiveMainloopFwdSm90ILi2EN4cute5tupleIJNS5_1CILi1EEES8_S8_EEENS6_IJNS7_ILi128EEENS7_ILi96EEENS7_ILi64EEEEEELi256ENS_10bfloat16_tEfNS_4arch4Sm90ELb1ELb0ELb1ELb1ELb0ELb0ELb0ELb1ELb0ELb1ELb1ELb0EEENS1_21CollectiveEpilogueFwdINS6_IJSA_NS7_ILi256EEESB_EEES9_SE_SG_Li256ELb1ELb1ELb1ELb0EEENS1_36VarlenDynamicPersistentTileSchedulerILi128ELi96ELi256ELi128ELb1ELb1ELb1ELb1ELb1ELb1EEEEEEEEEvNT_6ParamsE)
        .other          _ZN7cutlass13device_kernelIN5flash11enable_sm90INS1_16FlashAttnFwdSm90INS1_25CollectiveMainloopFwdSm90ILi2EN4cute5tupleIJNS5_1CILi1EEES8_S8_EEENS6_IJNS7_ILi128EEENS7_ILi96EEENS7_ILi64EEEEEELi256ENS_10bfloat16_tEfNS_4arch4Sm90ELb1ELb0ELb1ELb1ELb0ELb0ELb0ELb1ELb0ELb1ELb1ELb0EEENS1_21CollectiveEpilogueFwdINS6_IJSA_NS7_ILi256EEESB_EEES9_SE_SG_Li256ELb1ELb1ELb1ELb0EEENS1_36VarlenDynamicPersistentTileSchedulerILi128ELi96ELi256ELi128ELb1ELb1ELb1ELb1ELb1ELb1EEEEEEEEEvNT_6ParamsE,@"STO_CUDA_ENTRY STV_DEFAULT"
_ZN7cutlass13device_kernelIN5flash11enable_sm90INS1_16FlashAttnFwdSm90INS1_25CollectiveMainloopFwdSm90ILi2EN4cute5tupleIJNS5_1CILi1EEES8_S8_EEENS6_IJNS7_ILi128EEENS7_ILi96EEENS7_ILi64EEEEEELi256ENS_10bfloat16_tEfNS_4arch4Sm90ELb1ELb0ELb1ELb1ELb0ELb0ELb0ELb1ELb0ELb1ELb1ELb0EEENS1_21CollectiveEpilogueFwdINS6_IJSA_NS7_ILi256EEESB_EEES9_SE_SG_Li256ELb1ELb1ELb1ELb0EEENS1_36VarlenDynamicPersistentTileSchedulerILi128ELi96ELi256ELi128ELb1ELb1ELb1ELb1ELb1ELb1EEEEEEEEEvNT_6ParamsE:
        /* <DEDUP_REMOVED lines=18> */
.L_x_4588:
[----:B------:R-:W-:Y:S05]  /*0120*/  BSYNC B0 ;  /* 0x0000000000007941 */ /* 0x000fea0003800000 */
.L_x_4587:
        /* <DEDUP_REMOVED lines=41> */
.L_x_4589:
        /* <DEDUP_REMOVED lines=22> */
.L_x_4590:
        /* <DEDUP_REMOVED lines=18> */
.L_x_4591:
        /* <DEDUP_REMOVED lines=22> */
.L_x_4592:
        /* <DEDUP_REMOVED lines=22> */
.L_x_4593:
[----:B------:R-:W-:Y:S01]  /*0900*/  PLOP3.LUT P0, PT, PT, PT, UP0, 0x80, 0x0 ;  /* 0x000000000000781c */ /* 0x000fe20003f0f008 */
[----:B------:R-:W-:Y:S01]  /*0910*/  UMOV UR36, 0x1 ;  /* 0x0000000100247882 */ /* 0x000fe20000000000 */
[----:B------:R-:W-:Y:S01]  /*0920*/  NOP ;  /* 0x0000000000007918 */ /* 0x000fe20000000000 */
[----:B------:R-:W-:Y:S01]  /*0930*/  USEL UR36, UR36, 0x2, !UP0 ;  /* 0x0000000224247887 */ /* 0x000fe2000c000000 */
[----:B------:R-:W-:Y:S01]  /*0940*/  ULDC.64 UR38, c[0x0][0x208] ;  /* 0x0000820000267ab9 */ /* 0x000fe20000000a00 */
[----:B012-4-:R-:W-:Y:S08]  /*0950*/  BAR.SYNC.DEFER_BLOCKING 0x0 ;  /* 0x0000000000007b1d */ /* 0x017ff00000010000 */
[----:B------:R-:W-:Y:S05]  /*0960*/  @!P0 BRA `(.L_x_4594) ;  /* 0x000000dc00088947 */ /* 0x000fea0003800000 */
.L_x_4595:
        /* <DEDUP_REMOVED lines=45> */
[----:B------:R-:W-:Y:S02]  /*0c40*/  LEA.HI R0, R0, R3, RZ, 0x1 ;  /* 0x0000000300007211 */ /* 0x000fe400078f08ff */
        /* <DEDUP_REMOVED lines=9> */
[----:B------:R-:W-:Y:S01]  /*0ce0*/  LEA.HI R2, R13, R13, RZ, 0x1 ;  /* 0x0000000d0d027211 */ /* 0x000fe200078f08ff */
[----:B------:R-:W-:Y:S01]  /*0cf0*/  IMAD.IADD R0, R3, 0x1, -R0 ;  /* 0x0000000103007824 */ /* 0x000fe200078e0a00 */
[----:B------:R-:W-:Y:S01]  /*0d00*/  LOP3.LUT R4, R9, 0x7ffffffc, RZ, 0xc0, !PT ;  /* 0x7ffffffc09047812 */ /* 0x000fe200078ec0ff */
[----:B------:R-:W-:Y:S01]  /*0d10*/  IMAD R11, R8, 0x10, R11 ;  /* 0x00000010080b7824 */ /* 0x000fe200078e020b */
[----:B------:R-:W-:Y:S01]  /*0d20*/  LOP3.LUT R2, R2, 0x1ffffffe, RZ, 0xc0, !PT ;  /* 0x1ffffffe02027812 */ /* 0x000fe200078ec0ff */
[----:B------:R-:W-:-:S02]  /*0d30*/  IMAD R3, R7, 0x8, R6 ;  /* 0x0000000807037824 */ /* 0x000fc400078e0206 */
[----:B------:R-:W-:Y:S02]  /*0d40*/  IMAD R0, R0, 0x40, R11 ;  /* 0x0000004000007824 */ /* 0x000fe400078e020b */
[----:B------:R-:W-:Y:S01]  /*0d50*/  IMAD.IADD R4, R223, 0x1, -R4 ;  /* 0x00000001df047824 */ /* 0x000fe200078e0a04 */
[----:B------:R0:W-:Y:S01]  /*0d60*/  STL [R1+0x3c], R3 ;  /* 0x00003c0301007387 */ /* 0x0001e20000100800 */
[----:B------:R-:W-:Y:S02]  /*0d70*/  IMAD.IADD R16, R13, 0x1, -R2 ;  /* 0x000000010d107824 */ /* 0x000fe400078e0a02 */
[----:B------:R-:W-:Y:S01]  /*0d80*/  IMAD.SHL.U32 R2, R4, 0x2, RZ ;  /* 0x0000000204027824 */ /* 0x000fe200078e00ff */
[----:B------:R1:W-:Y:S01]  /*0d90*/  STL [R1+0x38], R0 ;  /* 0x0000380001007387 */ /* 0x0003e20000100800 */
[----:B------:R-:W-:Y:S02]  /*0da0*/  IMAD R16, R16, 0x8, R0 ;  /* 0x0000000810107824 */ /* 0x000fe400078e0200 */
[----:B------:R-:W-:-:S02]  /*0db0*/  VIADD R222, R2, 0x8 ;  /* 0x0000000802de7836 */ /* 0x000fc40000000000 */
        /* <DEDUP_REMOVED lines=53> */
[----:B-1----:R-:W-:-:S07]  /*1110*/  SHF.R.S32.HI R224, RZ, 0x1f, R18 ;  /* 0x0000001fffe07819 */ /* 0x002fce0000011412 */
.L_x_4653:
[----:B------:R-:W-:Y:S01]  /*1120*/  ULDC.64 UR8, c[0x0][0xc88] ;  /* 0x0003220000087ab9 */ /* 0x000fe20000000a00 */
[----:B------:R-:W-:Y:S01]  /*1130*/  ULDC.64 UR10, c[0x0][0xa18] ;  /* 0x00028600000a7ab9 */ /* 0x000fe20000000a00 */
[----:B------:R-:W-:Y:S02]  /*1140*/  UIMAD.WIDE UR8, UR7, 0x4, UR8 ;  /* 0x00000004070878a5 */ /* 0x000fe4000f8e0208 */
[----:B------:R-:W-:Y:S02]  /*1150*/  UISETP.NE.U32.AND UP1, UPT, UR10, URZ, UPT ;  /* 0x0000003f0a00728c */ /* 0x000fe4000bf25070 */
[----:B------:R-:W-:Y:S02]  /*1160*/  ULOP3.LUT UR4, UR6, 0xff000000, URZ, 0xc0, !UPT ;  /* 0xff00000006047892 */ /* 0x000fe4000f8ec03f */
[----:B01-34-:R-:W-:Y:S01]  /*1170*/  IMAD.U32 R4, RZ, RZ, UR8 ;  /* 0x00000008ff047e24 */ /* 0x01bfe2000f8e00ff */
[----:B------:R-:W-:Y:S01]  /*1180*/  ULDC UR7, c[0x0][0x424] ;  /* 0x0001090000077ab9 */ /* 0x000fe20000000800 */
[----:B------:R-:W-:Y:S01]  /*1190*/  IMAD.U32 R5, RZ, RZ, UR9 ;  /* 0x00000009ff057e24 */ /* 0x000fe2000f8e00ff */
[----:B------:R-:W-:-:S04]  /*11a0*/  ULDC.64 UR8, c[0x0][0xa28] ;  /* 0x00028a0000087ab9 */ /* 0x000fc80000000a00 */
[----:B--2---:R-:W2:Y:S01]  /*11b0*/  LDG.E R4, desc[UR38][R4.64] ;  /* 0x0000002604047981 */ /* 0x004ea2000c1e1900 */
        /* <DEDUP_REMOVED lines=14> */
[----:B------:R-:W-:-:S03]  /*12a0*/  IMAD.U32 R6, RZ, RZ, UR10 ;  /* 0x0000000aff067e24 */ /* 0x000fc6000f8e00ff */
[----:B------:R-:W-:Y:S01]  /*12b0*/  IMAD.U32 R7, RZ, RZ, UR11 ;  /* 0x0000000bff077e24 */ /* 0x000fe2000f8e00ff */
[----:B------:R-:W2:Y:S01]  /*12c0*/  @P0 LDG.E R4, desc[UR38][R4.64] ;  /* 0x0000002604040981 */ /* 0x000ea2000c1e1900 */
[----:B------:R-:W-:Y:S01]  /*12d0*/  UISETP.NE.U32.AND UP0, UPT, UR8, URZ, UPT ;  /* 0x0000003f0800728c */ /* 0x000fe2000bf05070 */
[----:B------:R-:W-:Y:S02]  /*12e0*/  ULDC.64 UR10, c[0x0][0xa20] ;  /* 0x00028800000a7ab9 */ /* 0x000fe40000000a00 */
[----:B------:R-:W3:Y:S01]  /*12f0*/  @P2 LDG.E R6, desc[UR38][R6.64] ;  /* 0x0000002606062981 */ /* 0x000ee2000c1e1900 */
[----:B------:R-:W-:Y:S01]  /*1300*/  UISETP.NE.AND.EX UP0, UPT, UR9, URZ, UPT, UP0 ;  /* 0x0000003f0900728c */ /* 0x000fe2000bf05300 */
[----:B------:R-:W-:Y:S01]  /*1310*/  ISETP.NE.U32.AND P1, PT, RZ, UR10, PT ;  /* 0x0000000aff007c0c */ /* 0x000fe2000bf25070 */
[----:B------:R-:W-:Y:S02]  /*1320*/  ULOP3.LUT UR41, UR6, 0xff0000, URZ, 0xc0, !UPT ;  /* 0x00ff000006297892 */ /* 0x000fe4000f8ec03f */
[----:B------:R-:W-:Y:S01]  /*1330*/  USHF.R.U32.HI UR4, URZ, 0x8, UR4 ;  /* 0x000000083f047899 */ /* 0x000fe20008011604 */
[----:B------:R-:W-:Y:S01]  /*1340*/  ISETP.NE.AND.EX P1, PT, RZ, UR11, PT, P1 ;  /* 0x0000000bff007c0c */ /* 0x000fe2000bf25310 */
[----:B------:R-:W-:Y:S01]  /*1350*/  USEL UR7, UR7, 0x1, UP0 ;  /* 0x0000000107077887 */ /* 0x000fe20008000000 */
[----:B------:R-:W-:Y:S01]  /*1360*/  ULDC UR8, c[0x0][0x2f0] ;  /* 0x0000bc0000087ab9 */ /* 0x000fe20000000800 */
[----:B------:R-:W-:Y:S01]  /*1370*/  UMOV UR50, URZ ;  /* 0x0000003f00327c82 */ /* 0x000fe20008000000 */
[----:B------:R-:W-:Y:S01]  /*1380*/  ULEA.HI UR41, UR41, UR4, URZ, 0x10 ;  /* 0x0000000429297291 */ /* 0x000fe2000f8f803f */
[----:B------:R-:W-:Y:S01]  /*1390*/  ULDC UR51, c[0x0][0x288] ;  /* 0x0000a20000337ab9 */ /* 0x000fe20000000800 */
[----:B------:R-:W-:-:S02]  /*13a0*/  UIMAD UR4, UR7, UR8, URZ ;  /* 0x00000008070472a4 */ /* 0x000fc4000f8e023f */
        /* <DEDUP_REMOVED lines=17> */
.L_x_4596:
[----:B------:R-:W-:Y:S05]  /*14c0*/  @!P1 BRA `(.L_x_4597) ;  /* 0x00000000001c9947 */ /* 0x000fea0003800000 */
[----:B------:R-:W-:-:S04]  /*14d0*/  ULEA UR4, UP0, UR46, UR10, 0x2 ;  /* 0x0000000a2e047291 */ /* 0x000fc8000f80103f */
[----:B------:R-:W-:Y:S02]  /*14e0*/  ULEA.HI.X UR6, UR46, UR11, UR45, 0x2, UP0 ;  /* 0x0000000b2e067291 */ /* 0x000fe400080f142d */
[----:B------:R-:W-:-:S04]  /*14f0*/  IMAD.U32 R4, RZ, RZ, UR4 ;  /* 0x00000004ff047e24 */ /* 0x000fc8000f8e00ff */
[----:B------:R-:W-:-:S05]  /*1500*/  IMAD.U32 R5, RZ, RZ, UR6 ;  /* 0x00000006ff057e24 */ /* 0x000fca000f8e00ff */
[----:B------:R-:W2:Y:S02]  /*1510*/  LDG.E R4, desc[UR38][R4.64] ;  /* 0x0000002604047981 */ /* 0x000ea4000c1e1900 */
[----:B--2---:R-:W-:Y:S01]  /*1520*/  R2UR UR4, R4 ;  /* 0x00000000040472ca */ /* 0x004fe200000e0000 */
[----:B------:R-:W-:-:S14]  /*1530*/  BRA `(.L_x_4598) ;  /* 0x0000000000347947 */ /* 0x000fdc0003800000 */
.L_x_4597:
        /* <DEDUP_REMOVED lines=13> */
.L_x_4598:
[----:B------:R-:W-:Y:S01]  /*1610*/  ULDC UR6, c[0x0][0x448] ;  /* 0x0001120000067ab9 */ /* 0x000fe20000000800 */
[----:B------:R-:W-:Y:S02]  /*1620*/  USHF.L.U32 UR43, UR5, 0x7, URZ ;  /* 0x00000007052b7899 */ /* 0x000fe4000800063f */
[----:B------:R-:W-:Y:S02]  /*1630*/  UISETP.NE.AND UP0, UPT, UR6, 0x1, UPT ;  /* 0x000000010600788c */ /* 0x000fe4000bf05270 */
[----:B------:R-:W-:Y:S02]  /*1640*/  UIADD3 UR6, UR43, 0x7f, URZ ;  /* 0x0000007f2b067890 */ /* 0x000fe4000fffe03f */
[----:B------:R-:W-:Y:S02]  /*1650*/  UIADD3 UR50, -UR50, UR4, URZ ;  /* 0x0000000432327290 */ /* 0x000fe4000fffe13f */
[----:B------:R-:W-:Y:S02]  /*1660*/  ULOP3.LUT UR42, UR41, 0xff, URZ, 0xc0, !UPT ;  /* 0x000000ff292a7892 */ /* 0x000fe4000f8ec03f */
[----:B------:R-:W-:-:S02]  /*1670*/  UIADD3 UR7, UR50, 0x60, -UR51 ;  /* 0x0000006032077890 */ /* 0x000fc4000fffe833 */
[----:B------:R-:W-:Y:S01]  /*1680*/  USHF.R.U32.HI UR41, URZ, 0x10, UR41 ;  /* 0x000000103f297899 */ /* 0x000fe20008011629 */
[----:B------:R-:W-:Y:S01]  /*1690*/  @UP0 ULDC UR4, c[0x0][0x44c] ;  /* 0x0001130000040ab9 */ /* 0x000fe20000000800 */
[----:B------:R-:W-:Y:S01]  /*16a0*/  @UP0 ULDC UR8, c[0x0][0x450] ;  /* 0x0001140000080ab9 */ /* 0x000fe20000000800 */
[----:B------:R-:W-:Y:S02]  /*16b0*/  UIMAD.WIDE.U32 UR4, UR6, UR4, URZ ;  /* 0x00000004060472a5 */ /* 0x000fe4000f8e003f */
[----:B------:R-:W-:Y:S02]  /*16c0*/  UIADD3 UR4, UR50, 0x5f, URZ ;  /* 0x0000005f32047890 */ /* 0x000fe4000fffe03f */
[----:B------:R-:W-:Y:S02]  /*16d0*/  @UP0 USHF.R.U32.HI UR6, URZ, UR8, UR5 ;  /* 0x000000083f060299 */ /* 0x000fe40008011605 */
[----:B------:R-:W-:Y:S02]  /*16e0*/  UIMAD.WIDE UR4, UR4, 0x2aaaaaab, URZ ;  /* 0x2aaaaaab040478a5 */ /* 0x000fe4000f8e023f */
[----:B------:R-:W-:-:S02]  /*16f0*/  UIADD3 UR6, UR7, UR6, URZ ;  /* 0x0000000607067290 */ /* 0x000fc4000fffe03f */
[----:B------:R-:W-:Y:S02]  /*1700*/  USHF.R.U32.HI UR4, URZ, 0x1f, UR5 ;  /* 0x0000001f3f047899 */ /* 0x000fe40008011605 */
[----:B------:R-:W-:Y:S02]  /*1710*/  UIMAD.WIDE UR6, UR6, 0x2aaaaaab, URZ ;  /* 0x2aaaaaab060678a5 */ /* 0x000fe4000f8e023f */
[----:B------:R-:W-:Y:S02]  /*1720*/  ULEA.HI.SX32 UR4, UR5, UR4, 0x1c ;  /* 0x0000000405047291 */ /* 0x000fe4000f8fe23f */
[----:B------:R-:W-:-:S04]  /*1730*/  USHF.R.U32.HI UR6, URZ, 0x1f, UR7 ;  /* 0x0000001f3f067899 */ /* 0x000fc80008011607 */
[----:B------:R-:W-:-:S04]  /*1740*/  ULEA.HI.SX32 UR6, UR7, UR6, 0x1c ;  /* 0x0000000607067291 */ /* 0x000fc8000f8fe23f */
[----:B------:R-:W-:-:S04]  /*1750*/  UISETP.LT.AND UP0, UPT, UR4, UR6, UPT ;  /* 0x000000060400728c */ /* 0x000fc8000bf01270 */
[----:B------:R-:W-:-:S03]  /*1760*/  USEL UR9, UR4, UR6, UP0 ;  /* 0x0000000604097287 */ /* 0x000fc60008000000 */
[----:B------:R-:W-:Y:S01]  /*1770*/  UMOV UR4, URZ ;  /* 0x0000003f00047c82 */ /* 0x000fe20008000000 */
[----:B------:R-:W-:-:S06]  /*1780*/  UISETP.GE.AND UP0, UPT, UR9, 0x1, UPT ;  /* 0x000000010900788c */ /* 0x000fcc000bf06270 */
[----:B------:R-:W-:-:S13]  /*1790*/  PLOP3.LUT P0, PT, PT, PT, UP0, 0x80, 0x0 ;  /* 0x000000000000781c */ /* 0x000fda0003f0f008 */
[----:B------:R-:W-:Y:S05]  /*17a0*/  @!P0 BRA `(.L_x_4599) ;  /* 0x0000000000908947 */ /* 0x000fea0003800000 */
        /* <DEDUP_REMOVED lines=36> */
.L_x_4599:
[----:B------:R-:W-:Y:S01]  /*19f0*/  UIMAD UR40, UR42, UR4, URZ ;  /* 0x000000042a2872a4 */ /* 0x000fe2000f8e023f */
[----:B------:R-:W-:Y:S01]  /*1a00*/  IMAD.U32 R0, RZ, RZ, UR9 ;  /* 0x00000009ff007e24 */ /* 0x000fe2000f8e00ff */
[----:B------:R-:W-:Y:S01]  /*1a10*/  PLOP3.LUT P0, PT, PT, PT, PT, 0x80, 0x0 ;  /* 0x000000000000781c */ /* 0x000fe20003f0f070 */
[----:B------:R-:W-:Y:S01]  /*1a20*/  IMAD.U32 R3, RZ, RZ, UR4 ;  /* 0x00000004ff037e24 */ /* 0x000fe2000f8e00ff */
[----:B------:R-:W-:Y:S01]  /*1a30*/  CS2R R150, SRZ ;  /* 0x0000000000967805 */ /* 0x000fe2000001ff00 */
[----:B------:R-:W-:Y:S01]  /*1a40*/  IMAD.MOV.U32 R6, RZ, RZ, RZ ;  /* 0x000000ffff067224 */ /* 0x000fe200078e00ff */
[----:B------:R-:W-:Y:S02]  /*1a50*/  CS2R R148, SRZ ;  /* 0x0000000000947805 */ /* 0x000fe4000001ff00 */
        /* <DEDUP_REMOVED lines=104> */
.L_x_4601:
        /* <DEDUP_REMOVED lines=13> */
.L_x_4780:
[----:B------:R-:W-:Y:S01]  /*21b0*/  IMAD.U32 R0, RZ, RZ, UR49 ;  /* 0x00000031ff007e24 */ /* 0x000fe2000f8e00ff */
[----:B------:R-:W-:Y:S05]  /*21c0*/  WARPSYNC.ALL ;  /* 0x0000000000007948 */ /* 0x000fea0003800000 */
[----:B------:R1:W-:Y:S01]  /*21d0*/  BAR.SYNC.DEFER_BLOCKING R7, 0x100 ;  /* 0x000400070000751d */ /* 0x0003e20000010000 */
[----:B------:R-:W-:-:S13]  /*21e0*/  ISETP.NE.AND P0, PT, R0, 0x3, PT ;  /* 0x000000030000780c */ /* 0x000fda0003f05270 */
[----:B-1----:R-:W-:Y:S05]  /*21f0*/  @!P0 BRA `(.L_x_4603) ;  /* 0x0000000000048947 */ /* 0x002fea0003800000 */
[----:B------:R-:W-:Y:S01]  /*2200*/  BPT.TRAP 0x1 ;  /* 0x000000040000795c */ /* 0x000fe20000300000 */
.L_x_4603:
[----:B------:R-:W-:Y:S01]  /*2210*/  R2UR UR22, R6 ;  /* 0x00000000061672ca */ /* 0x000fe200000e0000 */
[----:B------:R-:W-:-:S05]  /*2220*/  IMAD.U32 R9, RZ, RZ, UR47 ;  /* 0x0000002fff097e24 */ /* 0x000fca000f8e00ff */
[----:B------:R-:W-:-:S07]  /*2230*/  SHF.L.U32 R9, R9, 0x1f, RZ ;  /* 0x0000001f09097819 */ /* 0x000fce00000006ff */
[----:B------:R-:W-:-:S09]  /*2240*/  ULEA UR22, UR37, UR22, 0x3 ;  /* 0x0000001625167291 */ /* 0x000fd2000f8e183f */
[----:B------:R1:W2:Y:S01]  /*2250*/  SYNCS.PHASECHK.TRANS64.TRYWAIT P1, [UR22+0x22830], R9 ;  /* 0x02283009ff0075a7 */ /* 0x0002a20008020156 */
[----:B------:R-:W-:Y:S05]  /*2260*/  @!P0 BRA `(.L_x_4604) ;  /* 0x0000000000048947 */ /* 0x000fea0003800000 */
[----:B------:R-:W-:Y:S01]  /*2270*/  BPT.TRAP 0x1 ;  /* 0x000000040000795c */ /* 0x000fe20000300000 */
.L_x_4604:
[----:B--2---:R-:W-:Y:S05]  /*2280*/  @P1 BRA `(.L_x_4605) ;  /* 0x0000000000081947 */ /* 0x004fea0003800000 */
[----:B------:R-:W2:Y:S02]  /*2290*/  SYNCS.PHASECHK.TRANS64.TRYWAIT P1, [UR22+0x22830], R9 ;  /* 0x02283009ff0075a7 */ /* 0x000ea40008020156 */
[----:B--2---:R-:W-:Y:S05]  /*22a0*/  @!P1 BRA `(.L_x_4606) ;  /* 0x0000013000789947 */ /* 0x004fea0003800000 */
.L_x_4605:
        /* <DEDUP_REMOVED lines=8> */
[----:B------:R-:W-:Y:S01]  /*2330*/  VIADD R5, R16, UR43 ;  /* 0x0000002b10057c36 */ /* 0x000fe20008000000 */
[----:B------:R-:W-:Y:S01]  /*2340*/  UMOV UR9, 0x40000040 ;  /* 0x4000004000097882 */ /* 0x000fe20000000000 */
[----:B------:R-:W-:Y:S01]  /*2350*/  UMOV UR11, 0x40000040 ;  /* 0x40000040000b7882 */ /* 0x000fe20000000000 */
[----:B------:R-:W-:Y:S01]  /*2360*/  UIADD3 UR12, UR16, 0x6, URZ ;  /* 0x00000006100c7890 */ /* 0x000fe2000fffe03f */
[----:B------:R-:W3:Y:S01]  /*2370*/  S2R R72, SR_TID.X ;  /* 0x0000000000487919 */ /* 0x000ee20000002100 */
[----:B------:R-:W-:Y:S01]  /*2380*/  UIADD3 UR4, UR4, 0x1c400, URZ ;  /* 0x0001c40004047890 */ /* 0x000fe2000fffe03f */
[----:B------:R-:W-:Y:S01]  /*2390*/  UMOV UR13, 0x40000040 ;  /* 0x40000040000d7882 */ /* 0x000fe20000000000 */
[----:B------:R-:W-:-:S02]  /*23a0*/  UMOV UR15, 0x40000040 ;  /* 0x40000040000f7882 */ /* 0x000fc40000000000 */
[----:B------:R-:W-:-:S04]  /*23b0*/  USHF.R.U32.HI UR4, URZ, 0x4, UR4 ;  /* 0x000000043f047899 */ /* 0x000fc80008011604 */
[----:B------:R-:W-:-:S04]  /*23c0*/  ULOP3.LUT UR4, UR4, 0x3fff, URZ, 0xc0, !UPT ;  /* 0x00003fff04047892 */ /* 0x000fc8000f8ec03f */
[----:B------:R-:W-:Y:S02]  /*23d0*/  ULOP3.LUT UR20, UR4, 0x10000, URZ, 0xfc, !UPT ;  /* 0x0001000004147892 */ /* 0x000fe4000f8efc3f */
[----:B------:R-:W-:Y:S02]  /*23e0*/  UIADD3 UR4, UR16, 0x2, URZ ;  /* 0x0000000210047890 */ /* 0x000fe4000fffe03f */
[----:B------:R-:W-:-:S04]  /*23f0*/  UIMAD UR18, UR37, 0x300, UR20 ;  /* 0x00000300251278a4 */ /* 0x000fc8000f8e0214 */
[----:B------:R-:W-:Y:S02]  /*2400*/  UIADD3 UR6, UR18, 0x2, URZ ;  /* 0x0000000212067890 */ /* 0x000fe4000fffe03f */
[----:B------:R-:W-:Y:S02]  /*2410*/  UIADD3 UR10, UR18, 0x4, URZ ;  /* 0x00000004120a7890 */ /* 0x000fe4000fffe03f */
[----:B------:R-:W-:Y:S02]  /*2420*/  UIADD3 UR14, UR18, 0x6, URZ ;  /* 0x00000006120e7890 */ /* 0x000fe4000fffe03f */
[----:B------:R-:W-:Y:S01]  /*2430*/  HGMMA.64x96x16.F32.BF16 R24, gdesc[UR16], RZ, !UPT, gsb0 ;  /* 0x01600000101879f0 */ /* 0x000fe2000c0018ff */
[----:B---3--:R-:W-:Y:S02]  /*2440*/  LOP3.LUT R72, R72, 0x7f, RZ, 0xc0, !PT ;  /* 0x0000007f48487812 */ /* 0x008fe400078ec0ff */
[----:B------:R-:W-:Y:S02]  /*2450*/  WARPGROUP.DEPBAR.LE gsb0, 0x0 ;  /* 0x00008000000079c5 */ /* 0x000fe40000010000 */
[----:B------:R-:W-:-:S06]  /*2460*/  WARPGROUP.ARRIVE ;  /* 0x00000000000079c5 */ /* 0x000fcc0000000000 */
[----:B------:R-:W-:Y:S01]  /*2470*/  HGMMA.64x96x16.F32.BF16 R24, gdesc[UR4], R24, gsb0 ;  /* 0x01600000041879f0 */ /* 0x000fe20008001818 */
[----:B------:R-:W-:Y:S01]  /*2480*/  ULDC UR6, c[0x0][0x448] ;  /* 0x0001120000067ab9 */ /* 0x000fe20000000800 */
[----:B------:R-:W-:Y:S01]  /*2490*/  ULDC UR7, c[0x0][0x9d8] ;  /* 0x0002760000077ab9 */ /* 0x000fe20000000800 */
[----:B------:R-:W-:-:S06]  /*24a0*/  UISETP.NE.AND UP0, UPT, UR6, 0x1, UPT ;  /* 0x000000010600788c */ /* 0x000fcc000bf05270 */
[----:B------:R-:W-:-:S05]  /*24b0*/  PLOP3.LUT P1, PT, PT, PT, UP0, 0x80, 0x0 ;  /* 0x000000000000781c */ /* 0x000fca0003f2f008 */
[----:B------:R-:W-:-:S08]  /*24c0*/  @UP0 ULDC UR6, c[0x0][0x44c] ;  /* 0x0001130000060ab9 */ /* 0x000fd00000000800 */
[----:B------:R-:W-:Y:S01]  /*24d0*/  @P1 IMAD.HI.U32 R20, R5, UR6, RZ ;  /* 0x0000000605141c27 */ /* 0x000fe2000f8e00ff */
[----:B------:R-:W-:-:S04]  /*24e0*/  @UP0 ULDC UR6, c[0x0][0x450] ;  /* 0x0001140000060ab9 */ /* 0x000fc80000000800 */
[----:B------:R-:W-:Y:S01]  /*24f0*/  @P1 SHF.R.U32.HI R5, RZ, UR6, R20 ;  /* 0x00000006ff051c19 */ /* 0x000fe20008011614 */
[----:B------:R-:W-:-:S04]  /*2500*/  UIMAD UR6, UR52, -0x60, UR50 ;  /* 0xffffffa0340678a4 */ /* 0x000fc8000f8e0232 */
[----:B------:R-:W3:Y:S04]  /*2510*/  SHFL.IDX PT, R21, R5, 0x1, 0x1c1f ;  /* 0x003c1f0005157f89 */ /* 0x000ee800000e0000 */
[----:B------:R-:W4:Y:S01]  /*2520*/  SHFL.IDX PT, R5, R5, RZ, 0x1c1f ;  /* 0x001c1fff05057589 */ /* 0x000f2200000e0000 */
        /* <DEDUP_REMOVED lines=11> */
[----:B------:R-:W-:Y:S02]  /*25e0*/  IMAD.U32 R33, RZ, RZ, UR6 ;  /* 0x00000006ff217e24 */ /* 0x000fe4000f8e00ff */
[----:B------:R-:W-:Y:S01]  /*25f0*/  FMUL.FTZ R30, R30, UR7 ;  /* 0x000000071e1e7c20 */ /* 0x000fe20008410000 */
[----:B------:R-:W-:Y:S01]  /*2600*/  FMUL.FTZ R43, R43, UR7 ;  /* 0x000000072b2b7c20 */ /* 0x000fe20008410000 */
[----:B------:R-:W-:Y:S01]  /*2610*/  FMUL.FTZ R42, R42, UR7 ;  /* 0x000000072a2a7c20 */ /* 0x000fe20008410000 */
[----:B------:R-:W5:Y:S01]  /*2620*/  MUFU.TANH R26, R26 ;  /* 0x0000001a001a7308 */ /* 0x000f620000002400 */
[----:B------:R-:W-:Y:S01]  /*2630*/  IADD3 R20, -R2, 0x61, R33 ;  /* 0x0000006102147810 */ /* 0x000fe20007ffe121 */
[----:B------:R-:W-:Y:S01]  /*2640*/  FMUL.FTZ R8, R36, UR7 ;  /* 0x0000000724087c20 */ /* 0x000fe20008410000 */
[----:B------:R-:W-:Y:S01]  /*2650*/  FMUL.FTZ R31, R31, UR7 ;  /* 0x000000071f1f7c20 */ /* 0x000fe20008410000 */
[----:B--2---:R-:W-:Y:S01]  /*2660*/  FMUL.FTZ R0, R37, UR7 ;  /* 0x0000000725007c20 */ /* 0x004fe20008410000 */
        /* <DEDUP_REMOVED lines=12> */
[----:B------:R-:W-:Y:S01]  /*2730*/  FMUL.FTZ R51, R51, UR7 ;  /* 0x0000000733337c20 */ /* 0x000fe20008410000 */
[----:B------:R-:W-:Y:S01]  /*2740*/  FMUL.FTZ R15, R25, UR7 ;  /* 0x00000007190f7c20 */ /* 0x000fe20008410000 */
[----:B------:R-:W-:Y:S01]  /*2750*/  FMUL.FTZ R11, R24, UR7 ;  /* 0x00000007180b7c20 */ /* 0x000fe20008410000 */
[----:B0-----:R-:W-:Y:S01]  /*2760*/  FMUL.FTZ R3, R41, UR7 ;  /* 0x0000000729037c20 */ /* 0x001fe20008410000 */
[----:B------:R-:W-:Y:S01]  /*2770*/  FMUL.FTZ R4, R40, UR7 ;  /* 0x0000000728047c20 */ /* 0x000fe20008410000 */
[----:B------:R-:W-:Y:S01]  /*2780*/  FMUL.FTZ R54, R54, UR7 ;  /* 0x0000000736367c20 */ /* 0x000fe20008410000 */
[----:B------:R-:W-:Y:S01]  /*2790*/  FMUL.FTZ R55, R55, UR7 ;  /* 0x0000000737377c20 */ /* 0x000fe20008410000 */
[----:B------:R-:W-:Y:S01]  /*27a0*/  MUFU.TANH R30, R30 ;  /* 0x0000001e001e7308 */ /* 0x000fe20000002400 */
[----:B-1----:R-:W-:-:S02]  /*27b0*/  VIADD R43, R20, -UR51 ;  /* 0x80000033142b7c36 */ /* 0x002fc40008000000 */
        /* <DEDUP_REMOVED lines=15> */
[----:B0-----:R-:W-:Y:S01]  /*28b0*/  IADD3 R42, -R2, 0x60, R33 ;  /* 0x00000060022a7810 */ /* 0x001fe20007ffe121 */
[----:B------:R-:W-:Y:S01]  /*28c0*/  FMUL.FTZ R52, R52, UR7 ;  /* 0x0000000734347c20 */ /* 0x000fe20008410000 */
[----:B------:R-:W-:Y:S01]  /*28d0*/  FMUL.FTZ R53, R53, UR7 ;  /* 0x0000000735357c20 */ /* 0x000fe20008410000 */
[----:B------:R-:W-:Y:S01]  /*28e0*/  FMUL.FTZ R57, R57, UR7 ;  /* 0x0000000739397c20 */ /* 0x000fe20008410000 */
[-CC-:B---3--:R-:W-:Y:S01]  /*28f0*/  VIADDMNMX R20, R21, R43.reuse, R42.reuse, PT ;  /* 0x0000002b15147246 */ /* 0x188fe2000380012a */
[----:B------:R-:W-:Y:S01]  /*2900*/  FMUL.FTZ R60, R60, UR7 ;  /* 0x000000073c3c7c20 */ /* 0x000fe20008410000 */
[----:B----4-:R-:W-:Y:S01]  /*2910*/  VIADDMNMX R42, R5, R43, R42, PT ;  /* 0x0000002b052a7246 */ /* 0x010fe2000380012a */
[----:B------:R-:W0:Y:S01]  /*2920*/  MUFU.TANH R34, R34 ;  /* 0x0000002200227308 */ /* 0x000e220000002400 */
[C---:B------:R-:W-:Y:S01]  /*2930*/  ISETP.GT.AND P2, PT, R20.reuse, RZ, PT ;  /* 0x000000ff1400720c */ /* 0x040fe20003f44270 */
[----:B------:R-:W-:Y:S01]  /*2940*/  FMUL.FTZ R61, R61, UR7 ;  /* 0x000000073d3d7c20 */ /* 0x000fe20008410000 */
[----:B------:R-:W-:Y:S01]  /*2950*/  ISETP.GT.AND P3, PT, R20, 0x1, PT ;  /* 0x000000011400780c */ /* 0x000fe20003f64270 */
[----:B------:R-:W-:Y:S01]  /*2960*/  FMUL.FTZ R64, R64, UR7 ;  /* 0x0000000740407c20 */ /* 0x000fe20008410000 */
[----:B------:R-:W-:Y:S01]  /*2970*/  ISETP.GT.AND P4, PT, R20, 0x8, PT ;  /* 0x000000081400780c */ /* 0x000fe20003f84270 */
[----:B------:R-:W-:Y:S01]  /*2980*/  FMUL.FTZ R65, R65, UR7 ;  /* 0x0000000741417c20 */ /* 0x000fe20008410000 */
[C---:B------:R-:W-:Y:S01]  /*2990*/  ISETP.GT.AND P5, PT, R42.reuse, RZ, PT ;  /* 0x000000ff2a00720c */ /* 0x040fe20003fa4270 */
[----:B------:R-:W-:Y:S01]  /*29a0*/  MUFU.TANH R35, R35 ;  /* 0x0000002300237308 */ /* 0x000fe20000002400 */
[----:B------:R-:W-:Y:S01]  /*29b0*/  ISETP.GT.AND P6, PT, R42, 0x1, PT ;  /* 0x000000012a00780c */ /* 0x000fe20003fc4270 */
[----:B------:R-:W-:Y:S01]  /*29c0*/  FMUL.FTZ R68, R68, UR7 ;  /* 0x0000000744447c20 */ /* 0x000fe20008410000 */
[----:B------:R-:W-:-:S05]  /*29d0*/  FMUL.FTZ R69, R69, UR7 ;  /* 0x0000000745457c20 */ /* 0x000fca0008410000 */
[----:B------:R5:W-:Y:S08]  /*29e0*/  MUFU.TANH R29, R46 ;  /* 0x0000002e001d7308 */ /* 0x000bf00000002400 */
[----:B------:R2:W-:Y:S01]  /*29f0*/  MUFU.TANH R32, R47 ;  /* 0x0000002f00207308 */ /* 0x0005e20000002400 */
[----:B-----5:R-:W-:Y:S02]  /*2a00*/  FSEL R46, R26, -INF , P2 ;  /* 0xff8000001a2e7808 */ /* 0x020fe40001000000 */
[----:B------:R-:W-:-:S05]  /*2a10*/  ISETP.GT.AND P2, PT, R20, 0x9, PT ;  /* 0x000000091400780c */ /* 0x000fca0003f44270 */
[----:B------:R-:W1:Y:S01]  /*2a20*/  MUFU.TANH R38, R38 ;  /* 0x0000002600267308 */ /* 0x000e620000002400 */
[----:B--2---:R-:W-:Y:S02]  /*2a30*/  FSEL R47, R27, -INF , P3 ;  /* 0xff8000001b2f7808 */ /* 0x004fe40001800000 */
[----:B------:R-:W-:Y:S02]  /*2a40*/  ISETP.GT.AND P3, PT, R20, 0x10, PT ;  /* 0x000000101400780c */ /* 0x000fe40003f64270 */
[----:B------:R-:W-:Y:S02]  /*2a50*/  FMNMX.FTZ R21, R46, R47, !PT ;  /* 0x0000002f2e157209 */ /* 0x000fe40007810000 */
[----:B0-----:R-:W-:Y:S01]  /*2a60*/  FSEL R41, R34, -INF , P3 ;  /* 0xff80000022297808 */ /* 0x001fe20001800000 */
[----:B------:R0:W-:Y:S01]  /*2a70*/  MUFU.TANH R28, R50 ;  /* 0x00000032001c7308 */ /* 0x0001e20000002400 */
[----:B------:R-:W-:-:S07]  /*2a80*/  ISETP.GT.AND P3, PT, R20, 0x18, PT ;  /* 0x000000181400780c */ /* 0x000fce0003f64270 */
[----:B------:R1:W2:Y:S01]  /*2a90*/  MUFU.TANH R25, R39 ;  /* 0x0000002700197308 */ /* 0x0002a20000002400 */
[----:B0-----:R-:W-:Y:S02]  /*2aa0*/  FSEL R50, R30, -INF , P4 ;  /* 0xff8000001e327808 */ /* 0x001fe40002000000 */
[----:B------:R-:W-:Y:S02]  /*2ab0*/  ISETP.GT.AND P4, PT, R42, 0x8, PT ;  /* 0x000000082a00780c */ /* 0x000fe40003f84270 */
[----:B------:R-:W-:-:S03]  /*2ac0*/  FMNMX.FTZ R24, R50, R21, !PT ;  /* 0x0000001532187209 */ /* 0x000fc60007810000 */
[----:B------:R0:W3:Y:S01]  /*2ad0*/  MUFU.TANH R33, R51 ;  /* 0x0000003300217308 */ /* 0x0000e20000002400 */
[----:B-1----:R-:W-:Y:S02]  /*2ae0*/  FSEL R39, R38, -INF , P3 ;  /* 0xff80000026277808 */ /* 0x002fe40001800000 */
[----:B------:R-:W-:-:S04]  /*2af0*/  ISETP.GT.AND P3, PT, R20, 0x20, PT ;  /* 0x000000201400780c */ /* 0x000fc80003f64270 */
[----:B------:R-:W-:Y:S01]  /*2b00*/  FSEL R37, R37, -INF , P3 ;  /* 0xff80000025257808 */ /* 0x000fe20001800000 */
[----:B------:R-:W1:Y:S01]  /*2b10*/  MUFU.TANH R54, R54 ;  /* 0x0000003600367308 */ /* 0x000e620000002400 */
[----:B0-----:R-:W-:Y:S02]  /*2b20*/  FSEL R51, R31, -INF , P2 ;  /* 0xff8000001f337808 */ /* 0x001fe40001000000 */
[----:B------:R-:W-:Y:S02]  /*2b30*/  ISETP.GT.AND P2, PT, R20, 0x11, PT ;  /* 0x000000111400780c */ /* 0x000fe40003f44270 */
[----:B------:R-:W-:Y:S02]  /*2b40*/  FMNMX.FTZ R24, R51, R24, !PT ;  /* 0x0000001833187209 */ /* 0x000fe40007810000 */
[----:B------:R-:W-:Y:S01]  /*2b50*/  FSEL R40, R35, -INF , P2 ;  /* 0xff80000023287808 */ /* 0x000fe20001000000 */
[----:B------:R-:W0:Y:S01]  /*2b60*/  MUFU.TANH R55, R55 ;  /* 0x0000003700377308 */ /* 0x000e220000002400 */
[----:B------:R-:W-:-:S02]  /*2b70*/  FMNMX.FTZ R21, R41, R24, !PT ;  /* 0x0000001829157209 */ /* 0x000fc40007810000 */
[----:B------:R-:W-:Y:S02]  /*2b80*/  ISETP.GT.AND P2, PT, R20, 0x19, PT ;  /* 0x000000191400780c */ /* 0x000fe40003f44270 */
[----:B------:R-:W-:Y:S02]  /*2b90*/  FMNMX.FTZ R24, R40, R21, !PT ;  /* 0x0000001528187209 */ /* 0x000fe40007810000 */
[----:B--2---:R-:W-:Y:S01]  /*2ba0*/  FSEL R38, R25, -INF , P2 ;  /* 0xff80000019267808 */ /* 0x004fe20001000000 */
[----:B------:R-:W2:Y:S01]  /*2bb0*/  MUFU.TANH R31, R58 ;  /* 0x0000003a001f7308 */ /* 0x000ea20000002400 */
[----:B------:R-:W-:Y:S02]  /*2bc0*/  FMNMX.FTZ R21, R39, R24, !PT ;  /* 0x0000001827157209 */ /* 0x000fe40007810000 */
[----:B------:R-:W-:Y:S02]  /*2bd0*/  ISETP.GT.AND P2, PT, R20, 0x21, PT ;  /* 0x000000211400780c */ /* 0x000fe40003f44270 */
[----:B------:R-:W-:-:S02]  /*2be0*/  FMNMX.FTZ R24, R38, R21, !PT ;  /* 0x0000001526187209 */ /* 0x000fc40007810000 */
[----:B------:R-:W-:Y:S01]  /*2bf0*/  ISETP.GT.AND P3, PT, R20, 0x28, PT ;  /* 0x000000281400780c */ /* 0x000fe20003f64270 */
[----:B------:R-:W4:Y:S01]  /*2c00*/  MUFU.TANH R59, R59 ;  /* 0x0000003b003b7308 */ /* 0x000f220000002400 */
[----:B------:R-:W-:Y:S02]  /*2c10*/  FSEL R36, R36, -INF , P2 ;  /* 0xff80000024247808 */ /* 0x000fe40001000000 */
[----:B------:R-:W-:Y:S02]  /*2c20*/  FMNMX.FTZ R21, R37, R24, !PT ;  /* 0x0000001825157209 */ /* 0x000fe40007810000 */
[----:B------:R-:W-:Y:S02]  /*2c30*/  ISETP.GT.AND P2, PT, R20, 0x29, PT ;  /* 0x000000291400780c */ /* 0x000fe40003f44270 */
[----:B------:R-:W-:Y:S01]  /*2c40*/  FSEL R29, R29, -INF , P3 ;  /* 0xff8000001d1d7808 */ /* 0x000fe20001800000 */
[----:B------:R-:W5:Y:S01]  /*2c50*/  MUFU.TANH R26, R62 ;  /* 0x0000003e001a7308 */ /* 0x000f620000002400 */
[----:B------:R-:W-:-:S02]  /*2c60*/  FMNMX.FTZ R24, R36, R21, !PT ;  /* 0x0000001524187209 */ /* 0x000fc40007810000 */
[----:B------:R-:W-:Y:S02]  /*2c70*/  ISETP.GT.AND P3, PT, R20, 0x30, PT ;  /* 0x000000301400780c */ /* 0x000fe40003f64270 */
[----:B------:R-:W-:Y:S02]  /*2c80*/  FSEL R32, R32, -INF , P2 ;  /* 0xff80000020207808 */ /* 0x000fe40001000000 */
[----:B------:R-:W-:Y:S01]  /*2c90*/  FMNMX.FTZ R21, R29, R24, !PT ;  /* 0x000000181d157209 */ /* 0x000fe20007810000 */
[----:B------:R-:W5:Y:S01]  /*2ca0*/  MUFU.TANH R63, R63 ;  /* 0x0000003f003f7308 */ /* 0x000f620000002400 */
[----:B------:R-:W-:Y:S02]  /*2cb0*/  ISETP.GT.AND P2, PT, R20, 0x31, PT ;  /* 0x000000311400780c */ /* 0x000fe40003f44270 */
[----:B------:R-:W-:Y:S02]  /*2cc0*/  FSEL R30, R28, -INF , P3 ;  /* 0xff8000001c1e7808 */ /* 0x000fe40001800000 */
[----:B------:R-:W-:-:S02]  /*2cd0*/  FMNMX.FTZ R21, R32, R21, !PT ;  /* 0x0000001520157209 */ /* 0x000fc40007810000 */
[----:B------:R-:W-:Y:S01]  /*2ce0*/  ISETP.GT.AND P3, PT, R20, 0x38, PT ;  /* 0x000000381400780c */ /* 0x000fe20003f64270 */
[----:B------:R-:W5:Y:S01]  /*2cf0*/  MUFU.TANH R66, R66 ;  /* 0x0000004200427308 */ /* 0x000f620000002400 */
[----:B---3--:R-:W-:Y:S02]  /*2d00*/  FSEL R35, R33, -INF , P2 ;  /* 0xff80000021237808 */ /* 0x008fe40001000000 */
[----:B------:R-:W-:Y:S02]  /*2d10*/  FMNMX.FTZ R24, R30, R21, !PT ;  /* 0x000000151e187209 */ /* 0x000fe40007810000 */
[----:B------:R-:W-:Y:S02]  /*2d20*/  ISETP.GT.AND P2, PT, R20, 0x39, PT ;  /* 0x000000391400780c */ /* 0x000fe40003f44270 */
[----:B-1----:R-:W-:Y:S01]  /*2d30*/  FSEL R33, R54, -INF , P3 ;  /* 0xff80000036217808 */ /* 0x002fe20001800000 */
[----:B------:R-:W1:Y:S01]  /*2d40*/  MUFU.TANH R27, R67 ;  /* 0x00000043001b7308 */ /* 0x000e620000002400 */
[----:B------:R-:W-:-:S02]  /*2d50*/  FMNMX.FTZ R24, R35, R24, !PT ;  /* 0x0000001823187209 */ /* 0x000fc40007810000 */
[C---:B------:R-:W-:Y:S02]  /*2d60*/  ISETP.GT.AND P3, PT, R20.reuse, 0x40, PT ;  /* 0x000000401400780c */ /* 0x040fe40003f64270 */
[----:B0-----:R-:W-:Y:S02]  /*2d70*/  FSEL R34, R55, -INF , P2 ;  /* 0xff80000037227808 */ /* 0x001fe40001000000 */
[----:B------:R-:W-:Y:S01]  /*2d80*/  FMNMX.FTZ R21, R33, R24, !PT ;  /* 0x0000001821157209 */ /* 0x000fe20007810000 */
[----:B------:R-:W0:Y:S01]  /*2d90*/  MUFU.TANH R70, R70 ;  /* 0x0000004600467308 */ /* 0x000e220000002400 */
[----:B------:R-:W-:Y:S02]  /*2da0*/  ISETP.GT.AND P2, PT, R20, 0x41, PT ;  /* 0x000000411400780c */ /* 0x000fe40003f44270 */
[----:B--2---:R-:W-:Y:S02]  /*2db0*/  FSEL R31, R31, -INF , P3 ;  /* 0xff8000001f1f7808 */ /* 0x004fe40001800000 */
[----:B------:R-:W-:-:S02]  /*2dc0*/  FMNMX.FTZ R24, R34, R21, !PT ;  /* 0x0000001522187209 */ /* 0x000fc40007810000 */
[C---:B------:R-:W-:Y:S01]  /*2dd0*/  ISETP.GT.AND P3, PT, R20.reuse, 0x48, PT ;  /* 0x000000481400780c */ /* 0x040fe20003f64270 */
[----:B------:R-:W2:Y:S01]  /*2de0*/  MUFU.TANH R71, R71 ;  /* 0x0000004700477308 */ /* 0x000ea20000002400 */
[----:B----4-:R-:W-:Y:S02]  /*2df0*/  FSEL R21, R59, -INF , P2 ;  /* 0xff8000003b157808 */ /* 0x010fe40001000000 */
[----:B------:R-:W-:Y:S02]  /*2e00*/  FMNMX.FTZ R24, R31, R24, !PT ;  /* 0x000000181f187209 */ /* 0x000fe40007810000 */
[----:B------:R-:W-:Y:S02]  /*2e10*/  ISETP.GT.AND P2, PT, R20, 0x49, PT ;  /* 0x000000491400780c */ /* 0x000fe40003f44270 */
[----:B-----5:R-:W-:Y:S01]  /*2e20*/  FSEL R26, R26, -INF , P3 ;  /* 0xff8000001a1a7808 */ /* 0x020fe20001800000 */
[----:B------:R-:W-:Y:S01]  /*2e30*/  MUFU.TANH R58, R44 ;  /* 0x0000002c003a7308 */ /* 0x000fe20000002400 */
[----:B------:R-:W-:-:S02]  /*2e40*/  FMNMX.FTZ R25, R21, R24, !PT ;  /* 0x0000001815197209 */ /* 0x000fc40007810000 */
[----:B------:R-:W-:Y:S02]  /*2e50*/  ISETP.GT.AND P3, PT, R20, 0x50, PT ;  /* 0x000000501400780c */ /* 0x000fe40003f64270 */
[----:B------:R-:W-:Y:S02]  /*2e60*/  FSEL R28, R63, -INF , P2 ;  /* 0xff8000003f1c7808 */ /* 0x000fe40001000000 */
[----:B------:R-:W-:Y:S01]  /*2e70*/  FMNMX.FTZ R25, R26, R25, !PT ;  /* 0x000000191a197209 */ /* 0x000fe20007810000 */
[----:B------:R-:W-:Y:S01]  /*2e80*/  MUFU.TANH R59, R45 ;  /* 0x0000002d003b7308 */ /* 0x000fe20000002400 */
[----:B------:R-:W-:Y:S02]  /*2e90*/  ISETP.GT.AND P2, PT, R20, 0x51, PT ;  /* 0x000000511400780c */ /* 0x000fe40003f44270 */
[----:B------:R-:W-:Y:S02]  /*2ea0*/  FSEL R24, R66, -INF , P3 ;  /* 0xff80000042187808 */ /* 0x000fe40001800000 */
[----:B------:R-:W-:-:S02]  /*2eb0*/  FMNMX.FTZ R25, R28, R25, !PT ;  /* 0x000000191c197209 */ /* 0x000fc40007810000 */
[----:B------:R-:W-:Y:S01]  /*2ec0*/  ISETP.GT.AND P3, PT, R20, 0x58, PT ;  /* 0x000000581400780c */ /* 0x000fe20003f64270 */
[----:B------:R-:W3:Y:S01]  /*2ed0*/  MUFU.TANH R11, R11 ;  /* 0x0000000b000b7308 */ /* 0x000ee20000002400 */
[----:B-1----:R-:W-:Y:S02]  /*2ee0*/  FSEL R27, R27, -INF , P2 ;  /* 0xff8000001b1b7808 */ /* 0x002fe40001000000 */
[----:B------:R-:W-:Y:S02]  /*2ef0*/  FMNMX.FTZ R54, R24, R25, !PT ;  /* 0x0000001918367209 */ /* 0x000fe40007810000 */
[----:B------:R-:W-:Y:S02]  /*2f00*/  ISETP.GT.AND P2, PT, R20, 0x59, PT ;  /* 0x000000591400780c */ /* 0x000fe40003f44270 */
[----:B0-----:R-:W-:Y:S01]  /*2f10*/  FSEL R25, R70, -INF , P3 ;  /* 0xff80000046197808 */ /* 0x001fe20001800000 */
[----:B------:R-:W-:Y:S01]  /*2f20*/  MUFU.TANH R15, R15 ;  /* 0x0000000f000f7308 */ /* 0x000fe20000002400 */
[----:B------:R-:W-:-:S02]  /*2f30*/  FMNMX.FTZ R54, R27, R54, !PT ;  /* 0x000000361b367209 */ /* 0x000fc40007810000 */
[----:B--2---:R-:W-:Y:S02]  /*2f40*/  FSEL R20, R71, -INF , P2 ;  /* 0xff80000047147808 */ /* 0x004fe40001000000 */
[----:B------:R-:W-:Y:S02]  /*2f50*/  FMNMX.FTZ R55, R25, R54, !PT ;  /* 0x0000003619377209 */ /* 0x000fe40007810000 */
[----:B------:R-:W-:Y:S01]  /*2f60*/  ISETP.GT.AND P3, PT, R42, 0x9, PT ;  /* 0x000000092a00780c */ /* 0x000fe20003f64270 */
[----:B------:R-:W-:Y:S01]  /*2f70*/  MUFU.TANH R14, R14 ;  /* 0x0000000e000e7308 */ /* 0x000fe20000002400 */
[----:B------:R-:W-:Y:S02]  /*2f80*/  FMNMX.FTZ R55, R20, R55, !PT ;  /* 0x0000003714377209 */ /* 0x000fe40007810000 */
[----:B---3--:R-:W-:Y:S02]  /*2f90*/  FSEL R11, R11, -INF , P5 ;  /* 0xff8000000b0b7808 */ /* 0x008fe40002800000 */
[----:B------:R-:W-:Y:S01]  /*2fa0*/  ISETP.GT.AND P2, PT, R42, 0x10, PT ;  /* 0x000000102a00780c */ /* 0x000fe20003f44270 */
[----:B------:R-:W0:Y:S02]  /*2fb0*/  SHFL.BFLY PT, R44, R55, 0x2, 0x1f ;  /* 0x0c401f00372c7f89 */ /* 0x000e2400000e0000 */
[----:B------:R-:W1:Y:S08]  /*2fc0*/  MUFU.TANH R13, R13 ;  /* 0x0000000d000d7308 */ /* 0x000e700000002400 */
[----:B------:R-:W2:Y:S08]  /*2fd0*/  MUFU.TANH R12, R12 ;  /* 0x0000000c000c7308 */ /* 0x000eb00000002400 */
[----:B------:R-:W3:Y:S01]  /*2fe0*/  MUFU.TANH R10, R10 ;  /* 0x0000000a000a7308 */ /* 0x000ee20000002400 */
[----:B-1----:R-:W-:-:S02]  /*2ff0*/  FSEL R13, R13, -INF , P3 ;  /* 0xff8000000d0d7808 */ /* 0x002fc40001800000 */
[----:B------:R-:W-:Y:S02]  /*3000*/  ISETP.GT.AND P3, PT, R42, 0x11, PT ;  /* 0x000000112a00780c */ /* 0x000fe40003f64270 */
[----:B0-----:R-:W-:-:S03]  /*3010*/  FMNMX.FTZ R44, R55, R44, !PT ;  /* 0x0000002c372c7209 */ /* 0x001fc60007810000 */
[----:B------:R-:W0:Y:S02]  /*3020*/  MUFU.TANH R8, R8 ;  /* 0x0000000800087308 */ /* 0x000e240000002400 */
[----:B------:R-:W1:Y:S06]  /*3030*/  SHFL.BFLY PT, R45, R44, 0x1, 0x1f ;  /* 0x0c201f002c2d7f89 */ /* 0x000e6c00000e0000 */
[----:B------:R-:W4:Y:S08]  /*3040*/  MUFU.TANH R0, R0 ;  /* 0x0000000000007308 */ /* 0x000f300000002400 */
[----:B------:R-:W5:Y:S08]  /*3050*/  MUFU.TANH R4, R4 ;  /* 0x0000000400047308 */ /* 0x000f700000002400 */
[----:B------:R2:W-:Y:S01]  /*3060*/  MUFU.TANH R63, R56 ;  /* 0x00000038003f7308 */ /* 0x0005e20000002400 */
[----:B-1----:R-:W-:-:S02]  /*3070*/  FMNMX.FTZ R5, R44, R45, !PT ;  /* 0x0000002d2c057209 */ /* 0x002fc40007810000 */
[----:B------:R-:W-:Y:S02]  /*3080*/  FSEL R44, R15, -INF , P6 ;  /* 0xff8000000f2c7808 */ /* 0x000fe40003000000 */
[----:B------:R-:W-:Y:S01]  /*3090*/  FSEL R15, R14, -INF , P4 ;  /* 0xff8000000e0f7808 */ /* 0x000fe20002000000 */
[----:B------:R-:W-:Y:S01]  /*30a0*/  FMUL.FTZ R43, R5, UR10 ;  /* 0x0000000a052b7c20 */ /* 0x000fe20008410000 */
[----:B------:R-:W-:Y:S01]  /*30b0*/  FMNMX.FTZ R14, R11, R44, !PT ;  /* 0x0000002c0b0e7209 */ /* 0x000fe20007810000 */
[----:B------:R-:W1:Y:S01]  /*30c0*/  MUFU.TANH R3, R3 ;  /* 0x0000000300037308 */ /* 0x000e620000002400 */
[----:B------:R-:W-:Y:S02]  /*30d0*/  FSETP.NEU.FTZ.AND P5, PT, R5, -INF , PT ;  /* 0xff8000000500780b */ /* 0x000fe40003fbd000 */
[----:B------:R-:W-:Y:S02]  /*30e0*/  FMNMX.FTZ R14, R15, R14, !PT ;  /* 0x0000000e0f0e7209 */ /* 0x000fe40007810000 */
[----:B--2---:R-:W-:-:S02]  /*30f0*/  FSEL R56, R43, RZ, P5 ;  /* 0x000000ff2b387208 */ /* 0x004fc40002800000 */
[----:B------:R-:W-:Y:S01]  /*3100*/  FSEL R43, R12, -INF , P2 ;  /* 0xff8000000c2b7808 */ /* 0x000fe20001000000 */
[----:B------:R2:W-:Y:S01]  /*3110*/  MUFU.TANH R62, R49 ;  /* 0x00000031003e7308 */ /* 0x0005e20000002400 */
[----:B------:R-:W-:Y:S01]  /*3120*/  FMNMX.FTZ R14, R13, R14, !PT ;  /* 0x0000000e0d0e7209 */ /* 0x000fe20007810000 */
[--C-:B------:R-:W-:Y:S01]  /*3130*/  FFMA.FTZ R153, R46, UR10, -R56.reuse ;  /* 0x0000000a2e997c23 */ /* 0x100fe20008010838 */
[----:B------:R-:W-:Y:S01]  /*3140*/  ISETP.GT.AND P2, PT, R42, 0x18, PT ;  /* 0x000000182a00780c */ /* 0x000fe20003f44270 */
[--C-:B------:R-:W-:Y:S01]  /*3150*/  FFMA.FTZ R155, R50, UR10, -R56.reuse ;  /* 0x0000000a329b7c23 */ /* 0x100fe20008010838 */
[----:B---3--:R-:W-:Y:S01]  /*3160*/  FSEL R45, R10, -INF , P3 ;  /* 0xff8000000a2d7808 */ /* 0x008fe20001800000 */
[--C-:B------:R-:W-:Y:S01]  /*3170*/  FFMA.FTZ R10, R47, UR10, -R56.reuse ;  /* 0x0000000a2f0a7c23 */ /* 0x100fe20008010838 */
[----:B------:R-:W-:Y:S01]  /*3180*/  FMNMX.FTZ R14, R43, R14, !PT ;  /* 0x0000000e2b0e7209 */ /* 0x000fe20007810000 */
[----:B------:R-:W3:Y:S01]  /*3190*/  MUFU.TANH R54, R48 ;  /* 0x0000003000367308 */ /* 0x000ee20000002400 */
[----:B------:R-:W-:Y:S01]  /*31a0*/  ISETP.GT.AND P3, PT, R42, 0x19, PT ;  /* 0x000000192a00780c */ /* 0x000fe20003f64270 */
[--C-:B------:R-:W-:Y:S01]  /*31b0*/  FFMA.FTZ R157, R41, UR10, -R56.reuse ;  /* 0x0000000a299d7c23 */ /* 0x100fe20008010838 */
[----:B0-----:R-:W-:Y:S01]  /*31c0*/  FSEL R8, R8, -INF , P2 ;  /* 0xff80000008087808 */ /* 0x001fe20001000000 */
[--C-:B------:R-:W-:Y:S01]  /*31d0*/  FFMA.FTZ R12, R40, UR10, -R56.reuse ;  /* 0x0000000a280c7c23 */ /* 0x100fe20008010838 */
[----:B------:R-:W-:Y:S01]  /*31e0*/  FMNMX.FTZ R47, R45, R14, !PT ;  /* 0x0000000e2d2f7209 */ /* 0x000fe20007810000 */
[--C-:B------:R-:W-:Y:S01]  /*31f0*/  FFMA.FTZ R159, R39, UR10, -R56.reuse ;  /* 0x0000000a279f7c23 */ /* 0x100fe20008010838 */
[----:B------:R-:W-:Y:S01]  /*3200*/  ISETP.GT.AND P2, PT, R42, 0x20, PT ;  /* 0x000000202a00780c */ /* 0x000fe20003f44270 */
[----:B------:R-:W0:Y:S01]  /*3210*/  MUFU.TANH R52, R52 ;  /* 0x0000003400347308 */ /* 0x000e220000002400 */
[----:B----4-:R-:W-:Y:S01]  /*3220*/  FSEL R46, R0, -INF , P3 ;  /* 0xff800000002e7808 */ /* 0x010fe20001800000 */
[--C-:B------:R-:W-:Y:S01]  /*3230*/  FFMA.FTZ R14, R38, UR10, -R56.reuse ;  /* 0x0000000a260e7c23 */ /* 0x100fe20008010838 */
[----:B--2---:R-:W-:Y:S01]  /*3240*/  FMNMX.FTZ R49, R8, R47, !PT ;  /* 0x0000002f08317209 */ /* 0x004fe20007810000 */
[--C-:B------:R-:W-:Y:S01]  /*3250*/  FFMA.FTZ R161, R37, UR10, -R56.reuse ;  /* 0x0000000a25a17c23 */ /* 0x100fe20008010838 */
[----:B-----5:R-:W-:Y:S01]  /*3260*/  FSEL R47, R4, -INF , P2 ;  /* 0xff800000042f7808 */ /* 0x020fe20001000000 */
[--C-:B------:R-:W-:Y:S01]  /*3270*/  FFMA.FTZ R29, R29, UR10, -R56.reuse ;  /* 0x0000000a1d1d7c23 */ /* 0x100fe20008010838 */
[----:B------:R-:W-:Y:S01]  /*3280*/  ISETP.GT.AND P3, PT, R42, 0x21, PT ;  /* 0x000000212a00780c */ /* 0x000fe20003f64270 */
[----:B------:R2:W-:Y:S01]  /*3290*/  MUFU.EX2 R0, R10 ;  /* 0x0000000a00007308 */ /* 0x0005e20000000800 */
[----:B------:R-:W-:Y:S01]  /*32a0*/  FMNMX.FTZ R4, R46, R49, !PT ;  /* 0x000000312e047209 */ /* 0x000fe20007810000 */
[--C-:B------:R-:W-:Y:S01]  /*32b0*/  FFMA.FTZ R21, R21, UR10, -R56.reuse ;  /* 0x0000000a15157c23 */ /* 0x100fe20008010838 */
[----:B------:R-:W-:Y:S01]  /*32c0*/  ISETP.GT.AND P2, PT, R42, 0x28, PT ;  /* 0x000000282a00780c */ /* 0x000fe20003f44270 */
[--C-:B------:R-:W-:Y:S01]  /*32d0*/  FFMA.FTZ R32, R32, UR10, -R56.reuse ;  /* 0x0000000a20207c23 */ /* 0x100fe20008010838 */
[----:B-1----:R-:W-:Y:S01]  /*32e0*/  FSEL R3, R3, -INF , P3 ;  /* 0xff80000003037808 */ /* 0x002fe20001800000 */
[--C-:B------:R-:W-:Y:S01]  /*32f0*/  FFMA.FTZ R30, R30, UR10, -R56.reuse ;  /* 0x0000000a1e1e7c23 */ /* 0x100fe20008010838 */
[----:B------:R-:W-:Y:S01]  /*3300*/  FMNMX.FTZ R4, R47, R4, !PT ;  /* 0x000000042f047209 */ /* 0x000fe20007810000 */
[----:B------:R-:W1:Y:S01]  /*3310*/  MUFU.TANH R53, R53 ;  /* 0x0000003500357308 */ /* 0x000e620000002400 */
[--C-:B--2---:R-:W-:Y:S01]  /*3320*/  FFMA.FTZ R10, R51, UR10, -R56.reuse ;  /* 0x0000000a330a7c23 */ /* 0x104fe20008010838 */
[----:B------:R-:W-:Y:S01]  /*3330*/  ISETP.GT.AND P3, PT, R42, 0x29, PT ;  /* 0x000000292a00780c */ /* 0x000fe20003f64270 */
[--C-:B------:R-:W-:Y:S01]  /*3340*/  FFMA.FTZ R35, R35, UR10, -R56.reuse ;  /* 0x0000000a23237c23 */ /* 0x100fe20008010838 */
[----:B------:R-:W-:Y:S01]  /*3350*/  FSEL R48, R58, -INF , P2 ;  /* 0xff8000003a307808 */ /* 0x000fe20001000000 */
[--C-:B------:R-:W-:Y:S01]  /*3360*/  FFMA.FTZ R33, R33, UR10, -R56.reuse ;  /* 0x0000000a21217c23 */ /* 0x100fe20008010838 */
[----:B------:R-:W-:Y:S01]  /*3370*/  FMNMX.FTZ R51, R3, R4, !PT ;  /* 0x0000000403337209 */ /* 0x000fe20007810000 */
[--C-:B------:R-:W-:Y:S01]  /*3380*/  FFMA.FTZ R34, R34, UR10, -R56.reuse ;  /* 0x0000000a22227c23 */ /* 0x100fe20008010838 */
[----:B------:R-:W-:Y:S01]  /*3390*/  ISETP.GT.AND P2, PT, R42, 0x30, PT ;  /* 0x000000302a00780c */ /* 0x000fe20003f44270 */
[----:B------:R-:W2:Y:S01]  /*33a0*/  MUFU.TANH R57, R57 ;  /* 0x0000003900397308 */ /* 0x000ea20000002400 */
[----:B------:R-:W-:Y:S01]  /*33b0*/  FSEL R49, R59, -INF , P3 ;  /* 0xff8000003b317808 */ /* 0x000fe20001800000 */
[--C-:B------:R-:W-:Y:S01]  /*33c0*/  FFMA.FTZ R31, R31, UR10, -R56.reuse ;  /* 0x0000000a1f1f7c23 */ /* 0x100fe20008010838 */
[----:B------:R-:W-:Y:S01]  /*33d0*/  FMNMX.FTZ R4, R48, R51, !PT ;  /* 0x0000003330047209 */ /* 0x000fe20007810000 */
[--C-:B------:R-:W-:Y:S01]  /*33e0*/  FFMA.FTZ R26, R26, UR10, -R56.reuse ;  /* 0x0000000a1a1a7c23 */ /* 0x100fe20008010838 */
[----:B------:R-:W-:Y:S01]  /*33f0*/  ISETP.GT.AND P3, PT, R42, 0x31, PT ;  /* 0x000000312a00780c */ /* 0x000fe20003f64270 */
[--C-:B------:R-:W-:Y:S01]  /*3400*/  FFMA.FTZ R28, R28, UR10, -R56.reuse ;  /* 0x0000000a1c1c7c23 */ /* 0x100fe20008010838 */
[----:B---3--:R-:W-:Y:S01]  /*3410*/  FSEL R50, R54, -INF , P2 ;  /* 0xff80000036327808 */ /* 0x008fe20001000000 */
[----:B------:R-:W3:Y:S01]  /*3420*/  MUFU.TANH R60, R60 ;  /* 0x0000003c003c7308 */ /* 0x000ee20000002400 */
[----:B------:R-:W-:Y:S01]  /*3430*/  FMNMX.FTZ R51, R49, R4, !PT ;  /* 0x0000000431337209 */ /* 0x000fe20007810000 */
[--C-:B------:R-:W-:Y:S01]  /*3440*/  FFMA.FTZ R24, R24, UR10, -R56.reuse ;  /* 0x0000000a18187c23 */ /* 0x100fe20008010838 */
[----:B------:R-:W-:Y:S01]  /*3450*/  ISETP.GT.AND P2, PT, R42, 0x38, PT ;  /* 0x000000382a00780c */ /* 0x000fe20003f44270 */
[--C-:B------:R-:W-:Y:S01]  /*3460*/  FFMA.FTZ R27, R27, UR10, -R56.reuse ;  /* 0x0000000a1b1b7c23 */ /* 0x100fe20008010838 */
[----:B------:R-:W-:Y:S01]  /*3470*/  FSEL R41, R62, -INF , P3 ;  /* 0xff8000003e297808 */ /* 0x000fe20001800000 */
[----:B------:R-:W-:Y:S01]  /*3480*/  FFMA.FTZ R25, R25, UR10, -R56 ;  /* 0x0000000a19197c23 */ /* 0x000fe20008010838 */
[----:B------:R-:W-:Y:S01]  /*3490*/  FMNMX.FTZ R4, R50, R51, !PT ;  /* 0x0000003332047209 */ /* 0x000fe20007810000 */
[----:B------:R-:W4:Y:S01]  /*34a0*/  MUFU.TANH R61, R61 ;  /* 0x0000003d003d7308 */ /* 0x000f220000002400 */
[----:B------:R-:W-:-:S02]  /*34b0*/  ISETP.GT.AND P3, PT, R42, 0x39, PT ;  /* 0x000000392a00780c */ /* 0x000fc40003f64270 */
[----:B0-----:R-:W-:Y:S02]  /*34c0*/  FSEL R51, R52, -INF , P2 ;  /* 0xff80000034337808 */ /* 0x001fe40001000000 */
[----:B------:R-:W-:Y:S02]  /*34d0*/  FMNMX.FTZ R4, R41, R4, !PT ;  /* 0x0000000429047209 */ /* 0x000fe40007810000 */
[----:B-1----:R-:W-:Y:S01]  /*34e0*/  FSEL R40, R53, -INF , P3 ;  /* 0xff80000035287808 */ /* 0x002fe20001800000 */
[----:B------:R-:W0:Y:S01]  /*34f0*/  MUFU.TANH R64, R64 ;  /* 0x0000004000407308 */ /* 0x000e220000002400 */
[C---:B------:R-:W-:Y:S02]  /*3500*/  ISETP.GT.AND P2, PT, R42.reuse, 0x40, PT ;  /* 0x000000402a00780c */ /* 0x040fe40003f44270 */
[----:B------:R-:W-:Y:S02]  /*3510*/  FMNMX.FTZ R53, R51, R4, !PT ;  /* 0x0000000433357209 */ /* 0x000fe40007810000 */
[----:B------:R-:W-:-:S02]  /*3520*/  ISETP.GT.AND P3, PT, R42, 0x41, PT ;  /* 0x000000412a00780c */ /* 0x000fc40003f64270 */
[----:B------:R-:W-:Y:S01]  /*3530*/  FSEL R52, R63, -INF , P2 ;  /* 0xff8000003f347808 */ /* 0x000fe20001000000 */
[----:B------:R-:W1:Y:S01]  /*3540*/  MUFU.TANH R65, R65 ;  /* 0x0000004100417308 */ /* 0x000e620000002400 */
[----:B------:R-:W-:Y:S02]  /*3550*/  FMNMX.FTZ R53, R40, R53, !PT ;  /* 0x0000003528357209 */ /* 0x000fe40007810000 */
[----:B------:R-:W-:Y:S02]  /*3560*/  ISETP.GT.AND P2, PT, R42, 0x48, PT ;  /* 0x000000482a00780c */ /* 0x000fe40003f44270 */
[----:B--2---:R-:W-:Y:S01]  /*3570*/  FSEL R39, R57, -INF , P3 ;  /* 0xff80000039277808 */ /* 0x004fe20001800000 */
[--C-:B------:R-:W-:Y:S01]  /*3580*/  FFMA.FTZ R57, R36, UR10, -R56.reuse ;  /* 0x0000000a24397c23 */ /* 0x100fe20008010838 */
[----:B------:R-:W-:Y:S01]  /*3590*/  FMNMX.FTZ R4, R52, R53, !PT ;  /* 0x0000003534047209 */ /* 0x000fe20007810000 */
[----:B------:R-:W2:Y:S01]  /*35a0*/  MUFU.TANH R68, R68 ;  /* 0x0000004400447308 */ /* 0x000ea20000002400 */
[----:B------:R-:W-:Y:S01]  /*35b0*/  ISETP.GT.AND P3, PT, R42, 0x49, PT ;  /* 0x000000492a00780c */ /* 0x000fe20003f64270 */
[----:B------:R-:W-:Y:S01]  /*35c0*/  FFMA.FTZ R56, R20, UR10, -R56 ;  /* 0x0000000a14387c23 */ /* 0x000fe20008010838 */
[----:B---3--:R-:W-:-:S02]  /*35d0*/  FSEL R53, R60, -INF , P2 ;  /* 0xff8000003c357808 */ /* 0x008fc40001000000 */
[----:B------:R-:W-:Y:S02]  /*35e0*/  FMNMX.FTZ R4, R39, R4, !PT ;  /* 0x0000000427047209 */ /* 0x000fe40007810000 */
[C---:B------:R-:W-:Y:S01]  /*35f0*/  ISETP.GT.AND P2, PT, R42.reuse, 0x50, PT ;  /* 0x000000502a00780c */ /* 0x040fe20003f44270 */
[----:B------:R-:W3:Y:S01]  /*3600*/  MUFU.TANH R69, R69 ;  /* 0x0000004500457308 */ /* 0x000ee20000002400 */
[----:B----4-:R-:W-:Y:S02]  /*3610*/  FSEL R38, R61, -INF , P3 ;  /* 0xff8000003d267808 */ /* 0x010fe40001800000 */
[----:B------:R-:W-:Y:S02]  /*3620*/  FMNMX.FTZ R55, R53, R4, !PT ;  /* 0x0000000435377209 */ /* 0x000fe40007810000 */
[----:B------:R-:W-:Y:S02]  /*3630*/  ISETP.GT.AND P3, PT, R42, 0x51, PT ;  /* 0x000000512a00780c */ /* 0x000fe40003f64270 */
[----:B0-----:R-:W-:Y:S01]  /*3640*/  FSEL R54, R64, -INF , P2 ;  /* 0xff80000040367808 */ /* 0x001fe20001000000 */
[----:B------:R0:W-:Y:S01]  /*3650*/  MUFU.EX2 R163, R29 ;  /* 0x0000001d00a37308 */ /* 0x0001e20000000800 */
[----:B------:R-:W-:-:S02]  /*3660*/  FMNMX.FTZ R55, R38, R55, !PT ;  /* 0x0000003726377209 */ /* 0x000fc40007810000 */
[----:B------:R-:W-:Y:S02]  /*3670*/  ISETP.GT.AND P2, PT, R42, 0x58, PT ;  /* 0x000000582a00780c */ /* 0x000fe40003f44270 */
[----:B-1----:R-:W-:Y:S02]  /*3680*/  FSEL R37, R65, -INF , P3 ;  /* 0xff80000041257808 */ /* 0x002fe40001800000 */
[----:B------:R-:W-:Y:S01]  /*3690*/  FMNMX.FTZ R4, R54, R55, !PT ;  /* 0x0000003736047209 */ /* 0x000fe20007810000 */
[----:B------:R1:W-:Y:S01]  /*36a0*/  MUFU.EX2 R60, R21 ;  /* 0x00000015003c7308 */ /* 0x0003e20000000800 */
[----:B------:R-:W-:Y:S02]  /*36b0*/  ISETP.GT.AND P3, PT, R42, 0x59, PT ;  /* 0x000000592a00780c */ /* 0x000fe40003f64270 */
[----:B--2---:R-:W-:Y:S02]  /*36c0*/  FSEL R42, R68, -INF , P2 ;  /* 0xff800000442a7808 */ /* 0x004fe40001000000 */
[----:B------:R-:W-:-:S02]  /*36d0*/  FMNMX.FTZ R55, R37, R4, !PT ;  /* 0x0000000425377209 */ /* 0x000fc40007810000 */
[----:B---3--:R-:W-:Y:S01]  /*36e0*/  FSEL R36, R69, -INF , P3 ;  /* 0xff80000045247808 */ /* 0x008fe20001800000 */
[----:B------:R-:W2:Y:S01]  /*36f0*/  MUFU.EX2 R153, R153 ;  /* 0x0000009900997308 */ /* 0x000ea20000000800 */
[----:B------:R-:W-:-:S04]  /*3700*/  FMNMX.FTZ R55, R42, R55, !PT ;  /* 0x000000372a377209 */ /* 0x000fc80007810000 */
[----:B------:R-:W-:-:S03]  /*3710*/  FMNMX.FTZ R55, R36, R55, !PT ;  /* 0x0000003724377209 */ /* 0x000fc60007810000 */
[----:B------:R-:W-:Y:S02]  /*3720*/  MUFU.EX2 R155, R155 ;  /* 0x0000009b009b7308 */ /* 0x000fe40000000800 */
[----:B------:R-:W0:Y:S06]  /*3730*/  SHFL.BFLY PT, R4, R55, 0x2, 0x1f ;  /* 0x0c401f0037047f89 */ /* 0x000e2c00000e0000 */
[----:B------:R-:W-:Y:S08]  /*3740*/  MUFU.EX2 R10, R10 ;  /* 0x0000000a000a7308 */ /* 0x000ff00000000800 */
[----:B------:R-:W-:Y:S08]  /*3750*/  MUFU.EX2 R157, R157 ;  /* 0x0000009d009d7308 */ /* 0x000ff00000000800 */
[----:B------:R-:W-:Y:S01]  /*3760*/  MUFU.EX2 R12, R12 ;  /* 0x0000000c000c7308 */ /* 0x000fe20000000800 */
[----:B0-----:R-:W-:-:S05]  /*3770*/  FMNMX.FTZ R29, R55, R4, !PT ;  /* 0x00000004371d7209 */ /* 0x001fca0007810000 */
[----:B------:R-:W0:Y:S02]  /*3780*/  SHFL.BFLY PT, R4, R29, 0x1, 0x1f ;  /* 0x0c201f001d047f89 */ /* 0x000e2400000e0000 */
[----:B------:R-:W-:Y:S08]  /*3790*/  MUFU.EX2 R159, R159 ;  /* 0x0000009f009f7308 */ /* 0x000ff00000000800 */
[----:B------:R-:W-:Y:S08]  /*37a0*/  MUFU.EX2 R14, R14 ;  /* 0x0000000e000e7308 */ /* 0x000ff00000000800 */
[----:B------:R-:W-:Y:S01]  /*37b0*/  MUFU.EX2 R161, R161 ;  /* 0x000000a100a17308 */ /* 0x000fe20000000800 */
[----:B0-----:R-:W-:-:S07]  /*37c0*/  FMNMX.FTZ R4, R29, R4, !PT ;  /* 0x000000041d047209 */ /* 0x001fce0007810000 */
[----:B------:R-:W-:Y:S01]  /*37d0*/  MUFU.EX2 R58, R57 ;  /* 0x00000039003a7308 */ /* 0x000fe20000000800 */
[----:B------:R-:W-:Y:S01]  /*37e0*/  IMAD.U32 R29, RZ, RZ, UR22 ;  /* 0x00000016ff1d7e24 */ /* 0x000fe2000f8e00ff */
[C---:B------:R-:W-:Y:S01]  /*37f0*/  FSETP.NEU.FTZ.AND P2, PT, R4.reuse, -INF , PT ;  /* 0xff8000000400780b */ /* 0x040fe20003f5d000 */
[----:B-1----:R-:W-:-:S05]  /*3800*/  FMUL.FTZ R21, R4, UR10 ;  /* 0x0000000a04157c20 */ /* 0x002fca0008410000 */
        /* <DEDUP_REMOVED lines=30> */
[----:B------:R-:W-:-:S04]  /*39f0*/  FFMA.FTZ R20, R36, UR10, -R20 ;  /* 0x0000000a24147c23 */ /* 0x000fc80008010814 */
[----:B------:R-:W3:Y:S01]  /*3a00*/  MUFU.EX2 R15, R15 ;  /* 0x0000000f000f7308 */ /* 0x000ee20000000800 */
[----:B--2---:R-:W-:Y:S01]  /*3a10*/  FADD.FTZ R8, R153, R0 ;  /* 0x0000000099087221 */ /* 0x004fe20000010000 */
[----:B0-----:R-:W-:Y:S02]  /*3a20*/  SHF.R.U32.HI R72, RZ, 0x7, R72 ;  /* 0x00000007ff487819 */ /* 0x001fe40000011648 */
[----:B------:R-:W-:Y:S02]  /*3a30*/  F2FP.BF16.F32.PACK_AB R153, R0, R153 ;  /* 0x000000990099723e */ /* 0x000fe400000010ff */
[----:B-1----:R-:W-:Y:S02]  /*3a40*/  F2FP.BF16.F32.PACK_AB R152, R44, R11 ;  /* 0x0000000b2c98723e */ /* 0x002fe400000010ff */
[----:B------:R0:W1:Y:S08]  /*3a50*/  MUFU.EX2 R154, R13 ;  /* 0x0000000d009a7308 */ /* 0x0000700000000800 */
[----:B------:R-:W2:Y:S01]  /*3a60*/  MUFU.EX2 R43, R43 ;  /* 0x0000002b002b7308 */ /* 0x000ea20000000800 */
[----:B0-----:R-:W-:Y:S01]  /*3a70*/  FADD.FTZ R13, R155, R8 ;  /* 0x000000089b0d7221 */ /* 0x001fe20000010000 */
[----:B------:R-:W-:-:S03]  /*3a80*/  F2FP.BF16.F32.PACK_AB R155, R10, R155 ;  /* 0x0000009b0a9b723e */ /* 0x000fc600000010ff */
[----:B------:R-:W-:-:S03]  /*3a90*/  FADD.FTZ R8, R10, R13 ;  /* 0x0000000d0a087221 */ /* 0x000fc60000010000 */
[----:B------:R0:W-:Y:S08]  /*3aa0*/  MUFU.EX2 R160, R3 ;  /* 0x0000000300a07308 */ /* 0x0001f00000000800 */
[----:B------:R-:W4:Y:S01]  /*3ab0*/  MUFU.EX2 R156, R45 ;  /* 0x0000002d009c7308 */ /* 0x000f220000000800 */
[----:B0-----:R-:W-:Y:S01]  /*3ac0*/  FADD.FTZ R3, R157, R8 ;  /* 0x000000089d037221 */ /* 0x001fe20000010000 */
[----:B------:R-:W-:Y:S01]  /*3ad0*/  FADD.FTZ R8, R11, R44 ;  /* 0x0000002c0b087221 */ /* 0x000fe20000010000 */
[----:B------:R-:W-:-:S02]  /*3ae0*/  F2FP.BF16.F32.PACK_AB R157, R12, R157 ;  /* 0x0000009d0c9d723e */ /* 0x000fc400000010ff */
[----:B------:R-:W-:Y:S01]  /*3af0*/  FADD.FTZ R28, R12, R3 ;  /* 0x000000030c1c7221 */ /* 0x000fe20000010000 */
[----:B---3--:R-:W-:Y:S01]  /*3b00*/  FADD.FTZ R3, R15, R8 ;  /* 0x000000080f037221 */ /* 0x008fe20000010000 */
[----:B------:R-:W-:Y:S01]  /*3b10*/  IADD3 R8, -R72, 0xb, RZ ;  /* 0x0000000b48087810 */ /* 0x000fe20007ffe1ff */
[----:B------:R0:W3:Y:S01]  /*3b20*/  MUFU.EX2 R21, R46 ;  /* 0x0000002e00157308 */ /* 0x0000e20000000800 */
[----:B------:R-:W-:Y:S01]  /*3b30*/  FADD.FTZ R13, R159, R28 ;  /* 0x0000001c9f0d7221 */ /* 0x000fe20000010000 */
[----:B-1----:R-:W-:Y:S01]  /*3b40*/  FADD.FTZ R28, R154, R3 ;  /* 0x000000039a1c7221 */ /* 0x002fe20000010000 */
[----:B------:R-:W-:Y:S01]  /*3b50*/  @!P2 VIADD R3, R29, 0x22840 ;  /* 0x000228401d03a836 */ /* 0x000fe20000000000 */
[----:B------:R-:W-:Y:S02]  /*3b60*/  F2FP.BF16.F32.PACK_AB R159, R14, R159 ;  /* 0x0000009f0e9f723e */ /* 0x000fe400000010ff */
[----:B------:R-:W-:Y:S02]  /*3b70*/  F2FP.BF16.F32.PACK_AB R154, R154, R15 ;  /* 0x0000000f9a9a723e */ /* 0x000fe400000010ff */
[----:B------:R-:W1:Y:S01]  /*3b80*/  MUFU.EX2 R32, R32 ;  /* 0x0000002000207308 */ /* 0x000e620000000800 */
[----:B0-----:R-:W-:Y:S01]  /*3b90*/  FADD.FTZ R46, R14, R13 ;  /* 0x0000000d0e2e7221 */ /* 0x001fe20000010000 */
[----:B--2---:R-:W-:Y:S01]  /*3ba0*/  FADD.FTZ R13, R43, R28 ;  /* 0x0000001c2b0d7221 */ /* 0x004fe20000010000 */
[----:B------:R-:W-:Y:S01]  /*3bb0*/  @!P2 PRMT R3, RZ, 0x654, R3 ;  /* 0x00000654ff03a816 */ /* 0x000fe20000000003 */
[----:B------:R0:W-:Y:S06]  /*3bc0*/  BAR.ARV R8, 0x100 ;  /* 0x000400080000751d */ /* 0x0001ec0000002000 */
[----:B------:R-:W2:Y:S01]  /*3bd0*/  MUFU.EX2 R47, R47 ;  /* 0x0000002f002f7308 */ /* 0x000ea20000000800 */
[----:B------:R-:W-:Y:S01]  /*3be0*/  FADD.FTZ R29, R161, R46 ;  /* 0x0000002ea11d7221 */ /* 0x000fe20000010000 */
[----:B----4-:R-:W-:Y:S01]  /*3bf0*/  FADD.FTZ R13, R156, R13 ;  /* 0x0000000d9c0d7221 */ /* 0x010fe20000010000 */
[----:B------:R2:W-:Y:S01]  /*3c00*/  @!P2 SYNCS.ARRIVE.TRANS64.RED.A1T0 RZ, [R3+URZ], RZ ;  /* 0x000000ff03ffa9a7 */ /* 0x0005e2000810043f */
[C---:B------:R-:W-:Y:S01]  /*3c10*/  F2FP.BF16.F32.PACK_AB R161, R58.reuse, R161 ;  /* 0x000000a13aa1723e */ /* 0x040fe200000010ff */
[----:B------:R-:W-:Y:S01]  /*3c20*/  FADD.FTZ R46, R58, R29 ;  /* 0x0000001d3a2e7221 */ /* 0x000fe20000010000 */
[----:B------:R-:W-:Y:S01]  /*3c30*/  FADD.FTZ R28, R158, R13 ;  /* 0x0000000d9e1c7221 */ /* 0x000fe20000010000 */
[----:B------:R-:W-:Y:S01]  /*3c40*/  F2FP.BF16.F32.PACK_AB R156, R156, R43 ;  /* 0x0000002b9c9c723e */ /* 0x000fe200000010ff */
[----:B------:R-:W4:Y:S01]  /*3c50*/  MUFU.EX2 R30, R30 ;  /* 0x0000001e001e7308 */ /* 0x000f220000000800 */
[----:B------:R-:W-:Y:S01]  /*3c60*/  FADD.FTZ R13, R163, R46 ;  /* 0x0000002ea30d7221 */ /* 0x000fe20000010000 */
[----:B---3--:R-:W-:Y:S01]  /*3c70*/  FADD.FTZ R28, R21, R28 ;  /* 0x0000001c151c7221 */ /* 0x008fe20000010000 */
[----:B-1----:R-:W-:-:S02]  /*3c80*/  F2FP.BF16.F32.PACK_AB R163, R32, R163 ;  /* 0x000000a320a3723e */ /* 0x002fc400000010ff */
[----:B------:R-:W-:Y:S01]  /*3c90*/  FADD.FTZ R13, R32, R13 ;  /* 0x0000000d200d7221 */ /* 0x000fe20000010000 */
[----:B------:R-:W-:Y:S02]  /*3ca0*/  F2FP.BF16.F32.PACK_AB R158, R21, R158 ;  /* 0x0000009e159e723e */ /* 0x000fe400000010ff */
[----:B------:R-:W1:Y:S01]  /*3cb0*/  MUFU.EX2 R35, R35 ;  /* 0x0000002300237308 */ /* 0x000e620000000800 */
[----:B--2---:R-:W-:-:S04]  /*3cc0*/  FADD.FTZ R3, R47, R28 ;  /* 0x0000001c2f037221 */ /* 0x004fc80000010000 */
[C---:B------:R-:W-:Y:S01]  /*3cd0*/  FADD.FTZ R3, R160.reuse, R3 ;  /* 0x00000003a0037221 */ /* 0x040fe20000010000 */
[----:B------:R-:W-:Y:S02]  /*3ce0*/  F2FP.BF16.F32.PACK_AB R160, R160, R47 ;  /* 0x0000002fa0a0723e */ /* 0x000fe400000010ff */
[----:B------:R-:W2:Y:S01]  /*3cf0*/  MUFU.EX2 R48, R48 ;  /* 0x0000003000307308 */ /* 0x000ea20000000800 */
[----:B----4-:R-:W-:-:S07]  /*3d00*/  FADD.FTZ R28, R30, R13 ;  /* 0x0000000d1e1c7221 */ /* 0x010fce0000010000 */
        /* <DEDUP_REMOVED lines=16> */
[----:B-1----:R-:W-:Y:S01]  /*3e10*/  FADD.FTZ R3, R31, R28 ;  /* 0x0000001c1f037221 */ /* 0x002fe20000010000 */
[----:B------:R-:W-:-:S03]  /*3e20*/  F2FP.BF16.F32.PACK_AB R169, R60, R31 ;  /* 0x0000001f3ca9723e */ /* 0x000fc600000010ff */
[----:B------:R-:W-:-:S03]  /*3e30*/  FADD.FTZ R13, R60, R3 ;  /* 0x000000033c0d7221 */ /* 0x000fc60000010000 */
[----:B------:R-:W1:Y:S01]  /*3e40*/  MUFU.EX2 R26, R26 ;  /* 0x0000001a001a7308 */ /* 0x000e620000000800 */
[C---:B--2---:R-:W-:Y:S01]  /*3e50*/  FADD.FTZ R0, R41.reuse, R0 ;  /* 0x0000000029007221 */ /* 0x044fe20000010000 */
[----:B------:R-:W-:-:S06]  /*3e60*/  F2FP.BF16.F32.PACK_AB R164, R41, R50 ;  /* 0x0000003229a4723e */ /* 0x000fcc00000010ff */
[----:B------:R-:W2:Y:S01]  /*3e70*/  MUFU.EX2 R40, R40 ;  /* 0x0000002800287308 */ /* 0x000ea20000000800 */
[----:B---3--:R-:W-:-:S07]  /*3e80*/  FADD.FTZ R3, R51, R0 ;  /* 0x0000000033037221 */ /* 0x008fce0000010000 */
[----:B------:R-:W3:Y:S01]  /*3e90*/  MUFU.EX2 R52, R52 ;  /* 0x0000003400347308 */ /* 0x000ee20000000800 */
[----:B-1----:R-:W-:-:S04]  /*3ea0*/  FADD.FTZ R0, R26, R13 ;  /* 0x0000000d1a007221 */ /* 0x002fc80000010000 */
[C---:B------:R-:W-:Y:S01]  /*3eb0*/  FADD.FTZ R13, R171.reuse, R0 ;  /* 0x00000000ab0d7221 */ /* 0x040fe20000010000 */
[----:B------:R-:W-:Y:S02]  /*3ec0*/  F2FP.BF16.F32.PACK_AB R171, R171, R26 ;  /* 0x0000001aabab723e */ /* 0x000fe400000010ff */
        /* <DEDUP_REMOVED lines=26> */
[----:B---3--:R-:W-:Y:S01]  /*4070*/  FADD.FTZ R10, R42, R3 ;  /* 0x000000032a0a7221 */ /* 0x008fe20000010000 */
[C---:B-1----:R-:W-:Y:S01]  /*4080*/  FADD.FTZ R0, R56.reuse, R29 ;  /* 0x0000001d38007221 */ /* 0x042fe20000010000 */
[----:B------:R-:W-:Y:S02]  /*4090*/  F2FP.BF16.F32.PACK_AB R175, R56, R25 ;  /* 0x0000001938af723e */ /* 0x000fe400000010ff */
[C---:B--2---:R-:W-:Y:S01]  /*40a0*/  FADD.FTZ R3, R13.reuse, R10 ;  /* 0x0000000a0d037221 */ /* 0x044fe20000010000 */
[----:B------:R-:W-:Y:S01]  /*40b0*/  F2FP.BF16.F32.PACK_AB R174, R13, R42 ;  /* 0x0000002a0dae723e */ /* 0x000fe200000010ff */
[----:B0-----:R-:W-:Y:S06]  /*40c0*/  @!P0 BRA `(.L_x_4607) ;  /* 0x0000000000048947 */ /* 0x001fec0003800000 */
[----:B------:R-:W-:Y:S01]  /*40d0*/  BPT.TRAP 0x1 ;  /* 0x000000040000795c */ /* 0x000fe20000300000 */
.L_x_4607:
[----:B------:R0:W1:Y:S01]  /*40e0*/  SYNCS.PHASECHK.TRANS64.TRYWAIT P3, [UR22+0x22850], R9 ;  /* 0x02285009ff0075a7 */ /* 0x0000620008060156 */
[----:B------:R-:W-:Y:S05]  /*40f0*/  @!P0 BRA `(.L_x_4608) ;  /* 0x0000000000048947 */ /* 0x000fea0003800000 */
[----:B------:R-:W-:Y:S01]  /*4100*/  BPT.TRAP 0x1 ;  /* 0x000000040000795c */ /* 0x000fe20000300000 */
.L_x_4608:
[----:B-1----:R-:W-:Y:S05]  /*4110*/  @P3 BRA `(.L_x_4609) ;  /* 0x0000000000083947 */ /* 0x002fea0003800000 */
[----:B------:R-:W1:Y:S02]  /*4120*/  SYNCS.PHASECHK.TRANS64.TRYWAIT P3, [UR22+0x22850], R9 ;  /* 0x02285009ff0075a7 */ /* 0x000e640008060156 */
[----:B-1----:R-:W-:Y:S05]  /*4130*/  @!P3 BRA `(.L_x_4610) ;  /* 0x0000011000ecb947 */ /* 0x002fea0003800000 */
.L_x_4609:
[----:B------:R-:W-:Y:S01]  /*4140*/  R2UR UR6, R6 ;  /* 0x00000000060672ca */ /* 0x000fe200000e0000 */
[----:B------:R2:W-:Y:S01]  /*4150*/  BAR.SYNC.DEFER_BLOCKING R7, 0x100 ;  /* 0x000400070000751d */ /* 0x0005e20000010000 */
[----:B------:R-:W-:-:S05]  /*4160*/  UIADD3 UR23, UR52, -0x2, URZ ;  /* 0xfffffffe34177890 */ /* 0x000fca000fffe03f */
[----:B------:R-:W-:Y:S01]  /*4170*/  UMOV UR7, 0x40000040 ;  /* 0x4000004000077882 */ /* 0x000fe20000000000 */
[----:B------:R-:W-:Y:S01]  /*4180*/  @UP0 ULDC UR14, c[0x0][0x450] ;  /* 0x00011400000e0ab9 */ /* 0x000fe20000000800 */
[----:B------:R-:W-:-:S04]  /*4190*/  VOTEU.ALL UP1, P2 ;  /* 0x00000000003f7886 */ /* 0x000fc80001020000 */
        /* <DEDUP_REMOVED lines=35> */
[----:B------:R-:W-:Y:S02]  /*43d0*/  UMOV UR7, 0x40000040 ;  /* 0x4000004000077882 */ /* 0x000fe40000000000 */
[----:B------:R-:W-:Y:S01]  /*43e0*/  UMOV UR11, UR43 ;  /* 0x0000002b000b7c82 */ /* 0x000fe20008000000 */
[----:B------:R-:W-:Y:S02]  /*43f0*/  WARPGROUP.DEPBAR.LE gsb0, 0x0 ;  /* 0x00008000000079c5 */ /* 0x000fe40000010000 */
[----:B------:R-:W-:-:S15]  /*4400*/  WARPGROUP.ARRIVE ;  /* 0x00000000000079c5 */ /* 0x000fde0000000000 */
[----:B------:R-:W-:-:S06]  /*4410*/  NOP ;  /* 0x0000000000007918 */ /* 0x000fcc0000000000 */
[----:B------:R-:W-:Y:S01]  /*4420*/  HGMMA.64x256x16.F32.BF16 R24, R172, gdesc[UR4].tnspB, R24, gsb0 ;  /* 0x43e00004ac187df0 */ /* 0x000fe20008001818 */
[----:B------:R-:W-:Y:S02]  /*4430*/  @UP0 ULDC UR6, c[0x0][0x44c] ;  /* 0x0001130000060ab9 */ /* 0x000fe40000000800 */
[----:B------:R-:W-:-:S04]  /*4440*/  UIMAD.WIDE.U32 UR6, UR43, UR6, URZ ;  /* 0x000000062b0672a5 */ /* 0x000fc8000f8e003f */
[----:B------:R-:W-:-:S04]  /*4450*/  @UP0 USHF.R.U32.HI UR11, URZ, UR14, UR7 ;  /* 0x0000000e3f0b0299 */ /* 0x000fc80008011607 */
[----:B------:R-:W-:-:S04]  /*4460*/  UIADD3 UR6, UR11, UR50, -UR51 ;  /* 0x000000320b067290 */ /* 0x000fc8000fffe833 */
[----:B------:R-:W-:-:S04]  /*4470*/  UIMAD.WIDE UR6, UR6, 0x2aaaaaab, URZ ;  /* 0x2aaaaaab060678a5 */ /* 0x000fc8000f8e023f */
[----:B------:R-:W-:-:S04]  /*4480*/  USHF.R.U32.HI UR6, URZ, 0x1f, UR7 ;  /* 0x0000001f3f067899 */ /* 0x000fc80008011607 */
[----:B------:R-:W-:-:S04]  /*4490*/  ULEA.HI.SX32 UR6, UR7, UR6, 0x1c ;  /* 0x0000000607067291 */ /* 0x000fc8000f8fe23f */
[----:B------:R-:W-:Y:S01]  /*44a0*/  UISETP.LT.AND UP1, UPT, UR40, UR6, UPT ;  /* 0x000000062800728c */ /* 0x000fe2000bf21270 */
[----:B------:R-:W-:Y:S02]  /*44b0*/  WARPGROUP.DEPBAR.LE gsb0, 0x0 ;  /* 0x00008000000079c5 */ /* 0x000fe40000010000 */
[----:B------:R-:W-:Y:S01]  /*44c0*/  @!P2 SYNCS.ARRIVE.TRANS64.RED.A1T0 RZ, [UR22], RZ ;  /* 0x000000ffffffa9a7 */ /* 0x000fe20008100416 */
[----:B------:R-:W-:-:S04]  /*44d0*/  USEL UR22, UR40, UR6, !UP1 ;  /* 0x0000000628167287 */ /* 0x000fc8000c800000 */
[----:B------:R-:W-:-:S06]  /*44e0*/  UISETP.GE.AND UP1, UPT, UR23, UR22, UPT ;  /* 0x000000161700728c */ /* 0x000fcc000bf26270 */
[----:B------:R-:W-:-:S13]  /*44f0*/  PLOP3.LUT P3, PT, PT, PT, UP1, 0x80, 0x0 ;  /* 0x000000000000781c */ /* 0x000fda0003f6f018 */
[----:B--2---:R-:W-:Y:S05]  /*4500*/  @!P3 BRA `(.L_x_4611) ;  /* 0x0000002800e0b947 */ /* 0x004fea0003800000 */
[----:B-1----:R-:W-:Y:S01]  /*4510*/  IMAD.MOV.U32 R10, RZ, RZ, R5 ;  /* 0x000000ffff0a7224 */ /* 0x002fe200078e0005 */
[----:B------:R-:W-:Y:S01]  /*4520*/  ULDC UR24, c[0x0][0x9d8] ;  /* 0x0002760000187ab9 */ /* 0x000fe20000000800 */
[----:B------:R-:W-:Y:S01]  /*4530*/  IMAD.MOV.U32 R7, RZ, RZ, R4 ;  /* 0x000000ffff077224 */ /* 0x000fe200078e0004 */
[----:B------:R-:W-:-:S06]  /*4540*/  ULDC UR25, c[0x0][0x988] ;  /* 0x0002620000197ab9 */ /* 0x000fcc0000000800 */
.L_x_4620:
[----:B------:R-:W-:-:S04]  /*4550*/  UIADD3 UR37, UR37, 0x1, URZ ;  /* 0x0000000125257890 */ /* 0x000fc8000fffe03f */
[----:B------:R-:W-:-:S04]  /*4560*/  UISETP.NE.AND UP1, UPT, UR37, 0x2, UPT ;  /* 0x000000022500788c */ /* 0x000fc8000bf25270 */
[----:B------:R-:W-:Y:S02]  /*4570*/  USEL UR6, URZ, 0x1, UP1 ;  /* 0x000000013f067887 */ /* 0x000fe40008800000 */
[----:B------:R-:W-:Y:S02]  /*4580*/  USEL UR37, UR37, URZ, UP1 ;  /* 0x0000003f25257287 */ /* 0x000fe40008800000 */
[----:B------:R-:W-:Y:S01]  /*4590*/  ULOP3.LUT UR47, UR47, UR6, URZ, 0x3c, !UPT ;  /* 0x000000062f2f7292 */ /* 0x000fe2000f8e3c3f */
[----:B------:R-:W-:Y:S11]  /*45a0*/  @!P0 BRA `(.L_x_4612) ;  /* 0x0000000000048947 */ /* 0x000ff60003800000 */
[----:B------:R-:W-:Y:S01]  /*45b0*/  BPT.TRAP 0x1 ;  /* 0x000000040000795c */ /* 0x000fe20000300000 */
.L_x_4612:
[----:B------:R-:W1:Y:S01]  /*45c0*/  S2UR UR7, SR_CgaCtaId ;  /* 0x00000000000779c3 */ /* 0x000e620000008800 */
[----:B------:R-:W-:Y:S01]  /*45d0*/  UMOV UR6, 0x400 ;  /* 0x0000040000067882 */ /* 0x000fe20000000000 */
[----:B------:R-:W-:-:S05]  /*45e0*/  IMAD.U32 R6, RZ, RZ, UR47 ;  /* 0x0000002fff067e24 */ /* 0x000fca000f8e00ff */
[----:B------:R-:W-:Y:S01]  /*45f0*/  SHF.L.U32 R6, R6, 0x1f, RZ ;  /* 0x0000001f06067819 */ /* 0x000fe200000006ff */
[----:B-1----:R-:W-:-:S04]  /*4600*/  ULEA UR6, UR7, UR6, 0x18 ;  /* 0x0000000607067291 */ /* 0x002fc8000f8ec03f */
[----:B------:R-:W-:-:S09]  /*4610*/  ULEA UR26, UR37, UR6, 0x3 ;  /* 0x00000006251a7291 */ /* 0x000fd2000f8e183f */
[----:B------:R1:W2:Y:S01]  /*4620*/  SYNCS.PHASECHK.TRANS64.TRYWAIT P3, [UR26+0x22830], R6 ;  /* 0x02283006ff0075a7 */ /* 0x0002a2000806015a */
[----:B------:R-:W-:Y:S05]  /*4630*/  @!P0 BRA `(.L_x_4613) ;  /* 0x0000000000048947 */ /* 0x000fea0003800000 */
[----:B------:R-:W-:Y:S01]  /*4640*/  BPT.TRAP 0x1 ;  /* 0x000000040000795c */ /* 0x000fe20000300000 */
.L_x_4613:
[----:B------:R-:W-:Y:S01]  /*4650*/  VIADD R8, R16, UR43 ;  /* 0x0000002b10087c36 */ /* 0x000fe20008000000 */
[----:B--2---:R-:W-:Y:S06]  /*4660*/  @P3 BRA `(.L_x_4614) ;  /* 0x0000000000083947 */ /* 0x004fec0003800000 */
[----:B------:R-:W2:Y:S02]  /*4670*/  SYNCS.PHASECHK.TRANS64.TRYWAIT P3, [UR26+0x22830], R6 ;  /* 0x02283006ff0075a7 */ /* 0x000ea4000806015a */
[----:B--2---:R-:W-:Y:S05]  /*4680*/  @!P3 BRA `(.L_x_4615) ;  /* 0x0000010c00b0b947 */ /* 0x004fea0003800000 */
.L_x_4614:
[----:B------:R-:W-:Y:S01]  /*4690*/  UIMAD UR18, UR37, 0x300, UR20 ;  /* 0x00000300251278a4 */ /* 0x000fe2000f8e0214 */
[----:B------:R-:W-:Y:S01]  /*46a0*/  WARPGROUP.ARRIVE ;  /* 0x00000000000079c5 */ /* 0x000fe20000000000 */
[----:B------:R-:W-:Y:S01]  /*46b0*/  UMOV UR19, 0x40000040 ;  /* 0x4000004000137882 */ /* 0x000fe20000000000 */
[----:B------:R-:W-:Y:S01]  /*46c0*/  @UP0 ULDC UR6, c[0x0][0x44c] ;  /* 0x0001130000060ab9 */ /* 0x000fe20000000800 */
[----:B------:R-:W-:Y:S01]  /*46d0*/  UMOV UR7, 0x40000040 ;  /* 0x4000004000077882 */ /* 0x000fe20000000000 */
[----:B------:R-:W-:Y:S01]  /*46e0*/  @P1 IMAD.HI.U32 R4, R8, UR6, RZ ;  /* 0x0000000608041c27 */ /* 0x000fe2000f8e00ff */
[----:B------:R-:W-:Y:S01]  /*46f0*/  @UP0 ULDC UR6, c[0x0][0x450] ;  /* 0x0001140000060ab9 */ /* 0x000fe20000000800 */
[----:B------:R-:W-:Y:S01]  /*4700*/  UIADD3 UR10, UR18, 0x4, URZ ;  /* 0x00000004120a7890 */ /* 0x000fe2000fffe03f */
[----:B--2---:R-:W-:Y:S01]  /*4710*/  LOP3.LUT R5, R5, 0xffffdfff, RZ, 0xc0, !PT ;  /* 0xffffdfff05057812 */ /* 0x004fe200078ec0ff */
[----:B------:R-:W-:Y:S01]  /*4720*/  HGMMA.64x96x16.F32.BF16 R152, gdesc[UR16], RZ, !UPT, gsb0 ;  /* 0x01600000109879f0 */ /* 0x000fe2000c0018ff */
[----:B------:R-:W-:Y:S01]  /*4730*/  @P1 SHF.R.U32.HI R8, RZ, UR6, R4 ;  /* 0x00000006ff081c19 */ /* 0x000fe20008011604 */
[----:B------:R-:W-:Y:S01]  /*4740*/  UIMAD UR6, UR23, -0x60, URZ ;  /* 0xffffffa0170678a4 */ /* 0x000fe2000f8e023f */
[----:B------:R-:W-:Y:S01]  /*4750*/  @P2 LOP3.LUT R5, R5, 0x2000, RZ, 0xfc, !PT ;  /* 0x0000200005052812 */ /* 0x000fe200078efcff */
[----:B------:R-:W-:Y:S01]  /*4760*/  UMOV UR11, 0x40000040 ;  /* 0x40000040000b7882 */ /* 0x000fe20000000000 */
[----:B------:R-:W-:Y:S01]  /*4770*/  UIADD3 UR14, UR18, 0x6, URZ ;  /* 0x00000006120e7890 */ /* 0x000fe2000fffe03f */
[----:B0-----:R-:W0:Y:S01]  /*4780*/  SHFL.IDX PT, R9, R8, RZ, 0x1c1f ;  /* 0x001c1fff08097589 */ /* 0x001e2200000e0000 */
[----:B------:R-:W-:Y:S01]  /*4790*/  UMOV UR15, 0x40000040 ;  /* 0x40000040000f7882 */ /* 0x000fe20000000000 */
[----:B------:R-:W-:Y:S01]  /*47a0*/  IMAD.U32 R13, RZ, RZ, UR6 ;  /* 0x00000006ff0d7e24 */ /* 0x000fe2000f8e00ff */
[----:B------:R-:W-:Y:S01]  /*47b0*/  UIADD3 UR6, UR18, 0x2, URZ ;  /* 0x0000000212067890 */ /* 0x000fe2000fffe03f */
[----:B------:R-:W2:Y:S01]  /*47c0*/  SHFL.IDX PT, R11, R8, 0x1, 0x1c1f ;  /* 0x003c1f00080b7f89 */ /* 0x000ea200000e0000 */
[----:B------:R-:W-:Y:S01]  /*47d0*/  IMAD.U32 R15, RZ, RZ, UR51 ;  /* 0x00000033ff0f7e24 */ /* 0x000fe2000f8e00ff */
[----:B------:R-:W-:-:S02]  /*47e0*/  LOP3.LUT R5, R5, 0xffffefff, RZ, 0xc0, !PT ;  /* 0xffffefff05057812 */ /* 0x000fc400078ec0ff */
[----:B------:R-:W-:Y:S02]  /*47f0*/  IADD3 R4, -R2, 0x1, R13 ;  /* 0x0000000102047810 */ /* 0x000fe40007ffe10d */
[----:B------:R-:W-:Y:S02]  /*4800*/  @P0 LOP3.LUT R5, R5, 0x1000, RZ, 0xfc, !PT ;  /* 0x0000100005050812 */ /* 0x000fe400078efcff */
[----:B------:R-:W-:Y:S02]  /*4810*/  IADD3 R14, -R15, UR50, R4 ;  /* 0x000000320f0e7c10 */ /* 0x000fe4000fffe104 */
[----:B------:R-:W-:-:S04]  /*4820*/  LOP3.LUT R5, R5, 0xffffbfff, RZ, 0xc0, !PT ;  /* 0xffffbfff05057812 */ /* 0x000fc800078ec0ff */
[----:B------:R-:W-:-:S04]  /*4830*/  @P1 LOP3.LUT R5, R5, 0x4000, RZ, 0xfc, !PT ;  /* 0x0000400005051812 */ /* 0x000fc800078efcff */
[----:B------:R-:W-:Y:S01]  /*4840*/  LOP3.LUT R5, R5, 0xffff7fff, RZ, 0xc0, !PT ;  /* 0xffff7fff05057812 */ /* 0x000fe200078ec0ff */
[C---:B0-----:R-:W-:Y:S02]  /*4850*/  IMAD.IADD R4, R14.reuse, 0x1, R9 ;  /* 0x000000010e047824 */ /* 0x041fe400078e0209 */
[----:B--2---:R-:W-:-:S05]  /*4860*/  IMAD.IADD R14, R14, 0x1, R11 ;  /* 0x000000010e0e7824 */ /* 0x004fca00078e020b */
[C---:B------:R-:W-:Y:S02]  /*4870*/  ISETP.GT.AND P1, PT, R14.reuse, 0x41, PT ;  /* 0x000000410e00780c */ /* 0x040fe40003f24270 */
[C---:B------:R-:W-:Y:S02]  /*4880*/  ISETP.GT.AND P2, PT, R14.reuse, 0x48, PT ;  /* 0x000000480e00780c */ /* 0x040fe40003f44270 */
[C---:B------:R-:W-:Y:S02]  /*4890*/  ISETP.GT.AND P0, PT, R14.reuse, 0x49, PT ;  /* 0x000000490e00780c */ /* 0x040fe40003f04270 */
[C---:B------:R-:W-:Y:S02]  /*48a0*/  ISETP.GT.AND P3, PT, R14.reuse, 0x50, PT ;  /* 0x000000500e00780c */ /* 0x040fe40003f64270 */
[C---:B------:R-:W-:Y:S02]  /*48b0*/  ISETP.GT.AND P4, PT, R14.reuse, 0x51, PT ;  /* 0x000000510e00780c */ /* 0x040fe40003f84270 */
[----:B------:R-:W-:-:S02]  /*48c0*/  ISETP.GT.AND P5, PT, R14, 0x58, PT ;  /* 0x000000580e00780c */ /* 0x000fc40003fa4270 */
[----:B------:R-:W-:Y:S02]  /*48d0*/  ISETP.GT.AND P6, PT, R14, 0x59, PT ;  /* 0x000000590e00780c */ /* 0x000fe40003fc4270 */
[----:B------:R-:W-:Y:S02]  /*48e0*/  @P1 LOP3.LUT R5, R5, 0x8000, RZ, 0xfc, !PT ;  /* 0x0000800005051812 */ /* 0x000fe400078efcff */
[----:B------:R-:W-:Y:S02]  /*48f0*/  ISETP.GT.AND P1, PT, R4, 0x1, PT ;  /* 0x000000010400780c */ /* 0x000fe40003f24270 */
[----:B------:R-:W-:-:S04]  /*4900*/  LOP3.LUT R5, R5, 0xfffeffff, RZ, 0xc0, !PT ;  /* 0xfffeffff05057812 */ /* 0x000fc800078ec0ff */
[----:B------:R-:W-:Y:S02]  /*4910*/  @P2 LOP3.LUT R5, R5, 0x10000, RZ, 0xfc, !PT ;  /* 0x0001000005052812 */ /* 0x000fe400078efcff */
[----:B------:R-:W-:Y:S01]  /*4920*/  ISETP.GT.AND P2, PT, R4, RZ, PT ;  /* 0x000000ff0400720c */ /* 0x000fe20003f44270 */
[----:B------:R-:W-:Y:S02]  /*4930*/  WARPGROUP.DEPBAR.LE gsb0, 0x0 ;  /* 0x00008000000079c5 */ /* 0x000fe40000010000 */
        /* <DEDUP_REMOVED lines=79> */
[----:B0-----:R-:W-:-:S02]  /*4e30*/  FSEL R20, R20, -INF , P2 ;  /* 0xff80000014147808 */ /* 0x001fc40001000000 */
[----:B------:R-:W-:-:S05]  /*4e40*/  ISETP.GT.AND P2, PT, R4, 0x20, PT ;  /* 0x000000200400780c */ /* 0x000fca0003f44270 */
[----:B------:R-:W0:Y:S01]  /*4e50*/  MUFU.TANH R156, R169 ;  /* 0x000000a9009c7308 */ /* 0x000e220000002400 */
[----:B--2---:R-:W-:Y:S02]  /*4e60*/  FSEL R21, R21, -INF , P1 ;  /* 0xff80000015157808 */ /* 0x004fe40000800000 */
[----:B------:R-:W-:-:S05]  /*4e70*/  ISETP.GT.AND P1, PT, R4, 0x21, PT ;  /* 0x000000210400780c */ /* 0x000fca0003f24270 */
[----:B------:R-:W2:Y:S01]  /*4e80*/  MUFU.TANH R160, R172 ;  /* 0x000000ac00a07308 */ /* 0x000ea20000002400 */
[----:B---3--:R-:W-:Y:S02]  /*4e90*/  FSEL R152, R152, -INF , P2 ;  /* 0xff80000098987808 */ /* 0x008fe40001000000 */
[----:B------:R-:W-:-:S05]  /*4ea0*/  ISETP.GT.AND P2, PT, R4, 0x28, PT ;  /* 0x000000280400780c */ /* 0x000fca0003f44270 */
[----:B------:R-:W3:Y:S01]  /*4eb0*/  MUFU.TANH R161, R173 ;  /* 0x000000ad00a17308 */ /* 0x000ee20000002400 */
[----:B0-----:R-:W-:Y:S02]  /*4ec0*/  FSEL R156, R156, -INF , P1 ;  /* 0xff8000009c9c7808 */ /* 0x001fe40000800000 */
        /* <DEDUP_REMOVED lines=24> */
[----:B------:R-:W-:-:S05]  /*5050*/  ISETP.GT.AND P1, PT, R14, RZ, PT ;  /* 0x000000ff0e00720c */ /* 0x000fca0003f24270 */
        /* <DEDUP_REMOVED lines=50> */
[----:B------:R-:W-:-:S05]  /*5380*/  LOP3.LUT P2, RZ, R5, 0x10000, RZ, 0xc0, !PT ;  /* 0x0001000005ff7812 */ /* 0x000fca000784c0ff */
[----:B------:R-:W2:Y:S01]  /*5390*/  MUFU.TANH R180, R190 ;  /* 0x000000be00b47308 */ /* 0x000ea20000002400 */
[----:B---3--:R-:W-:Y:S02]  /*53a0*/  FSEL R178, R178, -INF , P1 ;  /* 0xff800000b2b27808 */ /* 0x008fe40000800000 */
[----:B------:R-:W-:-:S05]  /*53b0*/  LOP3.LUT P1, RZ, R5, 0x8000, RZ, 0xc0, !PT ;  /* 0x0000800005ff7812 */ /* 0x000fca000782c0ff */
[----:B------:R-:W3:Y:S01]  /*53c0*/  MUFU.TANH R181, R191 ;  /* 0x000000bf00b57308 */ /* 0x000ee20000002400 */
[----:B0-----:R-:W-:Y:S02]  /*53d0*/  FSEL R179, R179, -INF , P1 ;  /* 0xff800000b3b37808 */ /* 0x001fe40000800000 */
[----:B------:R-:W-:-:S05]  /*53e0*/  LOP3.LUT P1, RZ, R5, 0x4000, RZ, 0xc0, !PT ;  /* 0x0000400005ff7812 */ /* 0x000fca000782c0ff */
[----:B------:R-:W0:Y:S01]  /*53f0*/  MUFU.TANH R182, R194 ;  /* 0x000000c200b67308 */ /* 0x000e220000002400 */
[----:B--2---:R-:W-:Y:S02]  /*5400*/  FSEL R180, R180, -INF , P2 ;  /* 0xff800000b4b47808 */ /* 0x004fe40001000000 */
[----:B------:R-:W-:-:S05]  /*5410*/  LOP3.LUT P2, RZ, R5, 0x2000, RZ, 0xc0, !PT ;  /* 0x0000200005ff7812 */ /* 0x000fca000784c0ff */
[----:B------:R2:W4:Y:S01]  /*5420*/  MUFU.TANH R183, R195 ;  /* 0x000000c300b77308 */ /* 0x0005220000002400 */
[----:B---3--:R-:W-:Y:S02]  /*5430*/  FSEL R181, R181, -INF , P0 ;  /* 0xff800000b5b57808 */ /* 0x008fe40000000000 */
[----:B------:R-:W-:Y:S02]  /*5440*/  LOP3.LUT P0, RZ, R5, 0x1000, RZ, 0xc0, !PT ;  /* 0x0000100005ff7812 */ /* 0x000fe4000780c0ff */
[----:B------:R-:W-:-:S03]  /*5450*/  FMNMX.FTZ R5, R153, R10, !PT ;  /* 0x0000000a99057209 */ /* 0x000fc60007810000 */
[----:B------:R-:W3:Y:S01]  /*5460*/  MUFU.TANH R184, R198 ;  /* 0x000000c600b87308 */ /* 0x000ee20000002400 */
[----:B------:R-:W-:Y:S01]  /*5470*/  FMNMX.FTZ R5, R154, R5, !PT ;  /* 0x000000059a057209 */ /* 0x000fe20007810000 */
[----:B--2---:R-:W2:Y:S01]  /*5480*/  S2R R195, SR_TID.X ;  /* 0x0000000000c37919 */ /* 0x004ea20000002100 */
[----:B0-----:R-:W-:Y:S02]  /*5490*/  FSEL R182, R182, -INF , P3 ;  /* 0xff800000b6b67808 */ /* 0x001fe40001800000 */
[----:B------:R-:W-:-:S03]  /*54a0*/  FMNMX.FTZ R5, R155, R5, !PT ;  /* 0x000000059b057209 */ /* 0x000fc60007810000 */
[----:B------:R-:W0:Y:S01]  /*54b0*/  MUFU.TANH R185, R199 ;  /* 0x000000c700b97308 */ /* 0x000e220000002400 */
[----:B------:R-:W-:Y:S02]  /*54c0*/  FMNMX.FTZ R5, R157, R5, !PT ;  /* 0x000000059d057209 */ /* 0x000fe40007810000 */
[----:B----4-:R-:W-:Y:S02]  /*54d0*/  FSEL R183, R183, -INF , P4 ;  /* 0xff800000b7b77808 */ /* 0x010fe40002000000 */
[----:B------:R-:W-:Y:S02]  /*54e0*/  FMNMX.FTZ R5, R158, R5, !PT ;  /* 0x000000059e057209 */ /* 0x000fe40007810000 */
[----:B------:R-:W-:Y:S02]  /*54f0*/  ISETP.GT.AND P4, PT, R4, 0x49, PT ;  /* 0x000000490400780c */ /* 0x000fe40003f84270 */
[----:B------:R-:W-:Y:S02]  /*5500*/  FMNMX.FTZ R5, R159, R5, !PT ;  /* 0x000000059f057209 */ /* 0x000fe40007810000 */
[----:B---3--:R-:W-:-:S02]  /*5510*/  FSEL R184, R184, -INF , P5 ;  /* 0xff800000b8b87808 */ /* 0x008fc40002800000 */
[----:B------:R-:W-:Y:S02]  /*5520*/  FMNMX.FTZ R5, R162, R5, !PT ;  /* 0x00000005a2057209 */ /* 0x000fe40007810000 */
[----:B------:R-:W-:Y:S02]  /*5530*/  ISETP.GT.AND P5, PT, R4, 0x50, PT ;  /* 0x000000500400780c */ /* 0x000fe40003fa4270 */
[----:B------:R-:W-:Y:S02]  /*5540*/  FMNMX.FTZ R5, R163, R5, !PT ;  /* 0x00000005a3057209 */ /* 0x000fe40007810000 */
[----:B0-----:R-:W-:Y:S02]  /*5550*/  FSEL R185, R185, -INF , P6 ;  /* 0xff800000b9b97808 */ /* 0x001fe40003000000 */
[----:B------:R-:W-:-:S04]  /*5560*/  FMNMX.FTZ R5, R166, R5, !PT ;  /* 0x00000005a6057209 */ /* 0x000fc80007810000 */
[----:B------:R-:W-:Y:S02]  /*5570*/  FMNMX.FTZ R5, R167, R5, !PT ;  /* 0x00000005a7057209 */ /* 0x000fe40007810000 */
[----:B--2---:R-:W-:Y:S02]  /*5580*/  SHF.R.U32.HI R195, RZ, 0x7, R195 ;  /* 0x00000007ffc37819 */ /* 0x004fe400000116c3 */
        /* <DEDUP_REMOVED lines=14> */
[----:B------:R-:W0:Y:S02]  /*5670*/  SHFL.BFLY PT, R186, R5, 0x2, 0x1f ;  /* 0x0c401f0005ba7f89 */ /* 0x000e2400000e0000 */
[----:B0-----:R-:W-:-:S05]  /*5680*/  FMNMX.FTZ R5, R5, R186, !PT ;  /* 0x000000ba05057209 */ /* 0x001fca0007810000 */
[----:B------:R-:W0:Y:S02]  /*5690*/  SHFL.BFLY PT, R186, R5, 0x1, 0x1f ;  /* 0x0c201f0005ba7f89 */ /* 0x000e2400000e0000 */
[----:B0-----:R-:W-:-:S04]  /*56a0*/  FMNMX.FTZ R5, R5, R186, !PT ;  /* 0x000000ba05057209 */ /* 0x001fc80007810000 */
[C---:B------:R-:W-:Y:S01]  /*56b0*/  FSETP.NEU.FTZ.AND P3, PT, R5.reuse, -INF , PT ;  /* 0xff8000000500780b */ /* 0x040fe20003f7d000 */
[----:B------:R-:W-:-:S03]  /*56c0*/  FMUL.FTZ R186, R5, UR10 ;  /* 0x0000000a05ba7c20 */ /* 0x000fc60008410000 */
[----:B------:R-:W-:Y:S02]  /*56d0*/  FSEL R187, R5, RZ, P3 ;  /* 0x000000ff05bb7208 */ /* 0x000fe40001800000 */
[----:B------:R-:W-:-:S03]  /*56e0*/  FSEL R186, R186, RZ, P3 ;  /* 0x000000ffbaba7208 */ /* 0x000fc60001800000 */
[----:B------:R-:W-:Y:S02]  /*56f0*/  FADD.FTZ R187, -R187, R10 ;  /* 0x0000000abbbb7221 */ /* 0x000fe40000010100 */
[--C-:B------:R-:W-:Y:S01]  /*5700*/  FFMA.FTZ R190, R14, UR10, -R186.reuse ;  /* 0x0000000a0ebe7c23 */ /* 0x100fe200080108ba */
[--C-:B------:R-:W-:Y:S01]  /*5710*/  FFMA.FTZ R153, R153, UR10, -R186.reuse ;  /* 0x0000000a99997c23 */ /* 0x100fe200080108ba */
[----:B------:R-:W-:Y:S01]  /*5720*/  FMUL.FTZ R14, R187, UR10 ;  /* 0x0000000abb0e7c20 */ /* 0x000fe20008410000 */
[--C-:B------:R-:W-:Y:S01]  /*5730*/  FFMA.FTZ R154, R154, UR10, -R186.reuse ;  /* 0x0000000a9a9a7c23 */ /* 0x100fe200080108ba */
[--C-:B------:R-:W-:Y:S01]  /*5740*/  FFMA.FTZ R188, R157, UR10, -R186.reuse ;  /* 0x0000000a9dbc7c23 */ /* 0x100fe200080108ba */
[--C-:B------:R-:W-:Y:S01]  /*5750*/  FFMA.FTZ R155, R155, UR10, -R186.reuse ;  /* 0x0000000a9b9b7c23 */ /* 0x100fe200080108ba */
[----:B------:R0:W2:Y:S01]  /*5760*/  MUFU.TANH R10, R189 ;  /* 0x000000bd000a7308 */ /* 0x0000a20000002400 */
        /* <DEDUP_REMOVED lines=8> */
[--C-:B0-----:R-:W-:Y:S01]  /*57f0*/  FFMA.FTZ R189, R159, UR10, -R186.reuse ;  /* 0x0000000a9fbd7c23 */ /* 0x101fe200080108ba */
        /* <DEDUP_REMOVED lines=11> */
[----:B------:R-:W-:Y:S01]  /*58b0*/  FFMA.FTZ R185, R185, UR10, -R186 ;  /* 0x0000000ab9b97c23 */ /* 0x000fe200080108ba */
[----:B--2---:R-:W-:-:S02]  /*58c0*/  FSEL R10, R10, -INF , P4 ;  /* 0xff8000000a0a7808 */ /* 0x004fc40002000000 */
[----:B------:R-:W2:Y:S01]  /*58d0*/  MUFU.EX2 R154, R154 ;  /* 0x0000009a009a7308 */ /* 0x000ea20000000800 */
[----:B------:R-:W-:-:S07]  /*58e0*/  ISETP.GT.AND P4, PT, R4, 0x51, PT ;  /* 0x000000510400780c */ /* 0x000fce0003f84270 */
[----:B------:R-:W3:Y:S01]  /*58f0*/  MUFU.EX2 R155, R155 ;  /* 0x0000009b009b7308 */ /* 0x000ee20000000800 */
        /* <DEDUP_REMOVED lines=11> */
[----:B------:R-:W-:Y:S01]  /*59b0*/  FMNMX.FTZ R154, R8, R7, !PT ;  /* 0x00000007089a7209 */ /* 0x000fe20007810000 */
[-C--:B------:R-:W-:Y:S01]  /*59c0*/  FMUL.FTZ R39, R39, R14.reuse ;  /* 0x0000000e27277220 */ /* 0x080fe20000410000 */
[-C--:B------:R-:W-:Y:S01]  /*59d0*/  FMUL.FTZ R42, R42, R14.reuse ;  /* 0x0000000e2a2a7220 */ /* 0x080fe20000410000 */
[----:B------:R-:W-:Y:S01]  /*59e0*/  FMUL.FTZ R43, R43, R14 ;  /* 0x0000000e2b2b7220 */ /* 0x000fe20000410000 */
[----:B------:R-:W-:Y:S01]  /*59f0*/  FMNMX.FTZ R154, R9, R154, !PT ;  /* 0x0000009a099a7209 */ /* 0x000fe20007810000 */
[----:B---3--:R-:W-:Y:S01]  /*5a00*/  FADD.FTZ R0, R155, R0 ;  /* 0x000000009b007221 */ /* 0x008fe20000010000 */
[----:B------:R-:W2:Y:S01]  /*5a10*/  MUFU.EX2 R153, R158 ;  /* 0x0000009e00997308 */ /* 0x000ea20000000800 */
[----:B------:R-:W-:Y:S01]  /*5a20*/  FMUL.FTZ R46, R46, R14 ;  /* 0x0000000e2e2e7220 */ /* 0x000fe20000410000 */
[----:B------:R-:W-:Y:S01]  /*5a30*/  FMNMX.FTZ R154, R11, R154, !PT ;  /* 0x0000009a0b9a7209 */ /* 0x000fe20007810000 */
[-C--:B------:R-:W-:Y:S01]  /*5a40*/  FMUL.FTZ R47, R47, R14.reuse ;  /* 0x0000000e2f2f7220 */ /* 0x080fe20000410000 */
[-C--:B------:R-:W-:Y:S01]  /*5a50*/  FMUL.FTZ R50, R50, R14.reuse ;  /* 0x0000000e32327220 */ /* 0x080fe20000410000 */
[----:B------:R-:W-:Y:S01]  /*5a60*/  FMUL.FTZ R51, R51, R14 ;  /* 0x0000000e33337220 */ /* 0x000fe20000410000 */
[----:B------:R-:W-:Y:S01]  /*5a70*/  FMNMX.FTZ R154, R12, R154, !PT ;  /* 0x0000009a0c9a7209 */ /* 0x000fe20007810000 */
[C---:B0-----:R-:W-:Y:S01]  /*5a80*/  FADD.FTZ R0, R159.reuse, R0 ;  /* 0x000000009f007221 */ /* 0x041fe20000010000 */
[----:B------:R-:W-:Y:S01]  /*5a90*/  F2FP.BF16.F32.PACK_AB R159, R159, R155 ;  /* 0x0000009b9f9f723e */ /* 0x000fe200000010ff */
        /* <DEDUP_REMOVED lines=31> */
[-C--:B------:R-:W-:Y:S01]  /*5c90*/  FMUL.FTZ R83, R83, R14.reuse ;  /* 0x0000000e53537220 */ /* 0x080fe20000410000 */
[----:B------:R-:W3:Y:S01]  /*5ca0*/  MUFU.TANH R154, R192 ;  /* 0x000000c0009a7308 */ /* 0x000ee20000002400 */
[----:B------:R-:W-:Y:S01]  /*5cb0*/  FMNMX.FTZ R155, R164, R155, !PT ;  /* 0x0000009ba49b7209 */ /* 0x000fe20007810000 */
[----:B--2---:R-:W-:Y:S01]  /*5cc0*/  FADD.FTZ R0, R163, R0 ;  /* 0x00000000a3007221 */ /* 0x004fe20000010000 */
[-C--:B------:R-:W-:Y:S01]  /*5cd0*/  FMUL.FTZ R86, R86, R14.reuse ;  /* 0x0000000e56567220 */ /* 0x080fe20000410000 */
[-C--:B------:R-:W-:Y:S01]  /*5ce0*/  FMUL.FTZ R87, R87, R14.reuse ;  /* 0x0000000e57577220 */ /* 0x080fe20000410000 */
[----:B------:R-:W-:Y:S01]  /*5cf0*/  FMNMX.FTZ R158, R165, R155, !PT ;  /* 0x0000009ba59e7209 */ /* 0x000fe20007810000 */
[-C--:B------:R-:W-:Y:S01]  /*5d00*/  FMUL.FTZ R90, R90, R14.reuse ;  /* 0x0000000e5a5a7220 */ /* 0x080fe20000410000 */
[----:B------:R-:W-:Y:S01]  /*5d10*/  FMUL.FTZ R91, R91, R14 ;  /* 0x0000000e5b5b7220 */ /* 0x000fe20000410000 */
[----:B------:R-:W2:Y:S01]  /*5d20*/  MUFU.TANH R155, R193 ;  /* 0x000000c1009b7308 */ /* 0x000ea20000002400 */
[----:B------:R-:W-:Y:S01]  /*5d30*/  FMNMX.FTZ R158, R168, R158, !PT ;  /* 0x0000009ea89e7209 */ /* 0x000fe20007810000 */
[----:B0-----:R-:W-:Y:S01]  /*5d40*/  FADD.FTZ R0, R166, R0 ;  /* 0x00000000a6007221 */ /* 0x001fe20000010000 */
[-C--:B------:R-:W-:Y:S01]  /*5d50*/  FMUL.FTZ R94, R94, R14.reuse ;  /* 0x0000000e5e5e7220 */ /* 0x080fe20000410000 */
[----:B------:R-:W-:Y:S01]  /*5d60*/  FMUL.FTZ R95, R95, R14 ;  /* 0x0000000e5f5f7220 */ /* 0x000fe20000410000 */
[----:B------:R-:W-:Y:S01]  /*5d70*/  FMNMX.FTZ R186, R169, R158, !PT ;  /* 0x0000009ea9ba7209 */ /* 0x000fe20007810000 */
[-C--:B------:R-:W-:Y:S01]  /*5d80*/  FMUL.FTZ R98, R98, R14.reuse ;  /* 0x0000000e62627220 */ /* 0x080fe20000410000 */
[----:B------:R-:W-:Y:S01]  /*5d90*/  FMUL.FTZ R99, R99, R14 ;  /* 0x0000000e63637220 */ /* 0x000fe20000410000 */
[----:B------:R-:W0:Y:S01]  /*5da0*/  MUFU.TANH R158, R196 ;  /* 0x000000c4009e7308 */ /* 0x000e220000002400 */
[----:B------:R-:W-:Y:S01]  /*5db0*/  FMNMX.FTZ R186, R172, R186, !PT ;  /* 0x000000baacba7209 */ /* 0x000fe20007810000 */
[-C--:B------:R-:W-:Y:S01]  /*5dc0*/  FMUL.FTZ R102, R102, R14.reuse ;  /* 0x0000000e66667220 */ /* 0x080fe20000410000 */
[----:B---3--:R-:W-:Y:S01]  /*5dd0*/  FSEL R154, R154, -INF , P5 ;  /* 0xff8000009a9a7808 */ /* 0x008fe20002800000 */
[----:B------:R-:W-:Y:S01]  /*5de0*/  FMUL.FTZ R103, R103, R14 ;  /* 0x0000000e67677220 */ /* 0x000fe20000410000 */
[----:B------:R-:W-:Y:S01]  /*5df0*/  FMNMX.FTZ R187, R173, R186, !PT ;  /* 0x000000baadbb7209 */ /* 0x000fe20007810000 */
[-C--:B------:R-:W-:Y:S01]  /*5e00*/  FMUL.FTZ R106, R106, R14.reuse ;  /* 0x0000000e6a6a7220 */ /* 0x080fe20000410000 */
[----:B------:R-:W-:Y:S01]  /*5e10*/  ISETP.GT.AND P5, PT, R4, 0x58, PT ;  /* 0x000000580400780c */ /* 0x000fe20003fa4270 */
[----:B------:R-:W3:Y:S01]  /*5e20*/  MUFU.TANH R186, R197 ;  /* 0x000000c500ba7308 */ /* 0x000ee20000002400 */
[----:B------:R-:W-:Y:S01]  /*5e30*/  FMNMX.FTZ R187, R176, R187, !PT ;  /* 0x000000bbb0bb7209 */ /* 0x000fe20007810000 */
[-C--:B------:R-:W-:Y:S01]  /*5e40*/  FMUL.FTZ R107, R107, R14.reuse ;  /* 0x0000000e6b6b7220 */ /* 0x080fe20000410000 */
[----:B--2---:R-:W-:Y:S01]  /*5e50*/  FSEL R155, R155, -INF , P4 ;  /* 0xff8000009b9b7808 */ /* 0x004fe20002000000 */
[-C--:B------:R-:W-:Y:S01]  /*5e60*/  FMUL.FTZ R110, R110, R14.reuse ;  /* 0x0000000e6e6e7220 */ /* 0x080fe20000410000 */
[----:B------:R-:W-:Y:S01]  /*5e70*/  FMNMX.FTZ R187, R10, R187, !PT ;  /* 0x000000bb0abb7209 */ /* 0x000fe20007810000 */
[-C--:B------:R-:W-:Y:S01]  /*5e80*/  FMUL.FTZ R111, R111, R14.reuse ;  /* 0x0000000e6f6f7220 */ /* 0x080fe20000410000 */
[----:B------:R-:W-:Y:S01]  /*5e90*/  ISETP.GT.AND P4, PT, R4, 0x59, PT ;  /* 0x000000590400780c */ /* 0x000fe20003f84270 */
[----:B------:R-:W2:Y:S01]  /*5ea0*/  MUFU.EX2 R167, R167 ;  /* 0x000000a700a77308 */ /* 0x000ea20000000800 */
[----:B------:R-:W-:Y:S01]  /*5eb0*/  FMNMX.FTZ R187, R154, R187, !PT ;  /* 0x000000bb9abb7209 */ /* 0x000fe20007810000 */
[-C--:B------:R-:W-:Y:S01]  /*5ec0*/  FMUL.FTZ R114, R114, R14.reuse ;  /* 0x0000000e72727220 */ /* 0x080fe20000410000 */
[----:B0-----:R-:W-:Y:S01]  /*5ed0*/  FSEL R158, R158, -INF , P5 ;  /* 0xff8000009e9e7808 */ /* 0x001fe20002800000 */
[-C--:B------:R-:W-:Y:S01]  /*5ee0*/  FMUL.FTZ R115, R115, R14.reuse ;  /* 0x0000000e73737220 */ /* 0x080fe20000410000 */
[----:B------:R-:W-:Y:S01]  /*5ef0*/  FMNMX.FTZ R187, R155, R187, !PT ;  /* 0x000000bb9bbb7209 */ /* 0x000fe20007810000 */
[-C--:B------:R-:W-:Y:S01]  /*5f00*/  FMUL.FTZ R118, R118, R14.reuse ;  /* 0x0000000e76767220 */ /* 0x080fe20000410000 */
[-C--:B------:R-:W-:Y:S01]  /*5f10*/  FMUL.FTZ R119, R119, R14.reuse ;  /* 0x0000000e77777220 */ /* 0x080fe20000410000 */
[----:B------:R-:W0:Y:S01]  /*5f20*/  MUFU.EX2 R170, R170 ;  /* 0x000000aa00aa7308 */ /* 0x000e220000000800 */
[----:B---3--:R-:W-:Y:S01]  /*5f30*/  FSEL R186, R186, -INF , P4 ;  /* 0xff800000baba7808 */ /* 0x008fe20002000000 */
[-C--:B------:R-:W-:Y:S01]  /*5f40*/  FMUL.FTZ R122, R122, R14.reuse ;  /* 0x0000000e7a7a7220 */ /* 0x080fe20000410000 */
[----:B------:R-:W-:Y:S01]  /*5f50*/  FMNMX.FTZ R4, R158, R187, !PT ;  /* 0x000000bb9e047209 */ /* 0x000fe20007810000 */
[-C--:B------:R-:W-:Y:S01]  /*5f60*/  FMUL.FTZ R123, R123, R14.reuse ;  /* 0x0000000e7b7b7220 */ /* 0x080fe20000410000 */
[-C--:B------:R-:W-:Y:S01]  /*5f70*/  FMUL.FTZ R126, R126, R14.reuse ;  /* 0x0000000e7e7e7220 */ /* 0x080fe20000410000 */
[----:B------:R-:W-:Y:S01]  /*5f80*/  FMUL.FTZ R127, R127, R14 ;  /* 0x0000000e7f7f7220 */ /* 0x000fe20000410000 */
[----:B------:R-:W-:Y:S01]  /*5f90*/  FMNMX.FTZ R4, R186, R4, !PT ;  /* 0x00000004ba047209 */ /* 0x000fe20007810000 */
[----:B------:R-:W3:Y:S01]  /*5fa0*/  MUFU.EX2 R171, R171 ;  /* 0x000000ab00ab7308 */ /* 0x000ee20000000800 */
[----:B--2---:R-:W-:Y:S01]  /*5fb0*/  FADD.FTZ R0, R167, R0 ;  /* 0x00000000a7007221 */ /* 0x004fe20000010000 */
[-C--:B------:R-:W-:Y:S01]  /*5fc0*/  FMUL.FTZ R130, R130, R14.reuse ;  /* 0x0000000e82827220 */ /* 0x080fe20000410000 */
[-C--:B------:R-:W-:Y:S01]  /*5fd0*/  FMUL.FTZ R131, R131, R14.reuse ;  /* 0x0000000e83837220 */ /* 0x080fe20000410000 */
[----:B------:R-:W2:Y:S01]  /*5fe0*/  SHFL.BFLY PT, R187, R4, 0x2, 0x1f ;  /* 0x0c401f0004bb7f89 */ /* 0x000ea200000e0000 */
[-C--:B------:R-:W-:Y:S01]  /*5ff0*/  FMUL.FTZ R134, R134, R14.reuse ;  /* 0x0000000e86867220 */ /* 0x080fe20000410000 */
[-C--:B------:R-:W-:Y:S01]  /*6000*/  FMUL.FTZ R135, R135, R14.reuse ;  /* 0x0000000e87877220 */ /* 0x080fe20000410000 */
        /* <DEDUP_REMOVED lines=10> */
[----:B---3--:R-:W-:Y:S01]  /*60b0*/  FADD.FTZ R0, R171, R0 ;  /* 0x00000000ab007221 */ /* 0x008fe20000010000 */
[----:B------:R-:W-:-:S06]  /*60c0*/  FMUL.FTZ R151, R151, R14 ;  /* 0x0000000e97977220 */ /* 0x000fcc0000410000 */
[----:B------:R-:W3:Y:S01]  /*60d0*/  MUFU.EX2 R177, R177 ;  /* 0x000000b100b17308 */ /* 0x000ee20000000800 */
[----:B----4-:R-:W-:Y:S01]  /*60e0*/  FADD.FTZ R0, R174, R0 ;  /* 0x00000000ae007221 */ /* 0x010fe20000010000 */
[----:B--2---:R-:W-:-:S06]  /*60f0*/  FMNMX.FTZ R4, R4, R187, !PT ;  /* 0x000000bb04047209 */ /* 0x004fcc0007810000 */
[----:B------:R-:W2:Y:S01]  /*6100*/  MUFU.EX2 R190, R190 ;  /* 0x000000be00be7308 */ /* 0x000ea20000000800 */
[----:B------:R-:W4:Y:S01]  /*6110*/  SHFL.BFLY PT, R187, R4, 0x1, 0x1f ;  /* 0x0c201f0004bb7f89 */ /* 0x000f2200000e0000 */
[----:B0-----:R-:W-:-:S06]  /*6120*/  FADD.FTZ R0, R175, R0 ;  /* 0x00000000af007221 */ /* 0x001fcc0000010000 */
[----:B------:R-:W0:Y:S01]  /*6130*/  MUFU.EX2 R178, R178 ;  /* 0x000000b200b27308 */ /* 0x000e220000000800 */
[----:B---3--:R-:W-:-:S07]  /*6140*/  FADD.FTZ R0, R177, R0 ;  /* 0x00000000b1007221 */ /* 0x008fce0000010000 */
[----:B------:R-:W3:Y:S01]  /*6150*/  MUFU.EX2 R179, R179 ;  /* 0x000000b300b37308 */ /* 0x000ee20000000800 */
[----:B--2---:R-:W-:-:S07]  /*6160*/  FADD.FTZ R0, R190, R0 ;  /* 0x00000000be007221 */ /* 0x004fce0000010000 */
[----:B------:R-:W2:Y:S01]  /*6170*/  MUFU.EX2 R180, R180 ;  /* 0x000000b400b47308 */ /* 0x000ea20000000800 */
[----:B----4-:R-:W-:Y:S01]  /*6180*/  FMNMX.FTZ R4, R4, R187, !PT ;  /* 0x000000bb04047209 */ /* 0x010fe20007810000 */
[----:B0-----:R-:W-:-:S03]  /*6190*/  FADD.FTZ R0, R178, R0 ;  /* 0x00000000b2007221 */ /* 0x001fc60000010000 */
[C---:B------:R-:W-:Y:S01]  /*61a0*/  FSETP.NEU.FTZ.AND P3, PT, R4.reuse, -INF , PT ;  /* 0xff8000000400780b */ /* 0x040fe20003f7d000 */
[----:B------:R-:W-:Y:S02]  /*61b0*/  FMUL.FTZ R187, R4, UR10 ;  /* 0x0000000a04bb7c20 */ /* 0x000fe40008410000 */
[----:B------:R-:W0:Y:S01]  /*61c0*/  MUFU.EX2 R181, R181 ;  /* 0x000000b500b57308 */ /* 0x000e220000000800 */
[----:B---3--:R-:W-:Y:S02]  /*61d0*/  FADD.FTZ R0, R179, R0 ;  /* 0x00000000b3007221 */ /* 0x008fe40000010000 */
[----:B------:R-:W-:-:S05]  /*61e0*/  FSEL R187, R187, RZ, P3 ;  /* 0x000000ffbbbb7208 */ /* 0x000fca0001800000 */
[--C-:B------:R-:W-:Y:S01]  /*61f0*/  FFMA.FTZ R152, R152, UR10, -R187.reuse ;  /* 0x0000000a98987c23 */ /* 0x100fe200080108bb */
[--C-:B------:R-:W-:Y:S01]  /*6200*/  FFMA.FTZ R191, R176, UR10, -R187.reuse ;  /* 0x0000000ab0bf7c23 */ /* 0x100fe200080108bb */
        /* <DEDUP_REMOVED lines=13> */
[----:B---3--:R-:W-:Y:S01]  /*62e0*/  FSEL R152, R4, RZ, P3 ;  /* 0x000000ff04987208 */ /* 0x008fe20001800000 */
[--C-:B------:R-:W-:Y:S01]  /*62f0*/  FFMA.FTZ R21, R21, UR10, -R187.reuse ;  /* 0x0000000a15157c23 */ /* 0x100fe200080108bb */
[--C-:B------:R-:W-:Y:S01]  /*6300*/  FFMA.FTZ R156, R156, UR10, -R187.reuse ;  /* 0x0000000a9c9c7c23 */ /* 0x100fe200080108bb */
[--C-:B------:R-:W-:Y:S01]  /*6310*/  FFMA.FTZ R194, R161, UR10, -R187.reuse ;  /* 0x0000000aa1c27c23 */ /* 0x100fe200080108bb */
[----:B------:R-:W-:Y:S01]  /*6320*/  FFMA.FTZ R164, R165, UR10, -R187 ;  /* 0x0000000aa5a47c23 */ /* 0x000fe200080108bb */
[----:B------:R-:W-:Y:S01]  /*6330*/  FADD.FTZ R152, -R152, R7 ;  /* 0x0000000798987221 */ /* 0x000fe20000010100 */
[--C-:B------:R-:W-:Y:S01]  /*6340*/  FFMA.FTZ R168, R168, UR10, -R187.reuse ;  /* 0x0000000aa8a87c23 */ /* 0x100fe200080108bb */
[--C-:B------:R-:W-:Y:S01]  /*6350*/  FFMA.FTZ R160, R169, UR10, -R187.reuse ;  /* 0x0000000aa9a07c23 */ /* 0x100fe200080108bb */
[--C-:B------:R-:W-:Y:S01]  /*6360*/  FFMA.FTZ R172, R172, UR10, -R187.reuse ;  /* 0x0000000aacac7c23 */ /* 0x100fe200080108bb */
[----:B------:R-:W-:Y:S01]  /*6370*/  FMUL.FTZ R152, R152, UR10 ;  /* 0x0000000a98987c20 */ /* 0x000fe20008410000 */
[--C-:B------:R-:W-:Y:S01]  /*6380*/  FFMA.FTZ R188, R173, UR10, -R187.reuse ;  /* 0x0000000aadbc7c23 */ /* 0x100fe200080108bb */
[--C-:B------:R-:W-:Y:S01]  /*6390*/  FFMA.FTZ R154, R154, UR10, -R187.reuse ;  /* 0x0000000a9a9a7c23 */ /* 0x100fe200080108bb */
[--C-:B------:R-:W-:Y:S01]  /*63a0*/  FFMA.FTZ R189, R158, UR10, -R187.reuse ;  /* 0x0000000a9ebd7c23 */ /* 0x100fe200080108bb */
[----:B------:R-:W-:Y:S01]  /*63b0*/  FFMA.FTZ R186, R186, UR10, -R187 ;  /* 0x0000000ababa7c23 */ /* 0x000fe200080108bb */
[----:B------:R3:W-:Y:S01]  /*63c0*/  MUFU.EX2 R158, R8 ;  /* 0x00000008009e7308 */ /* 0x0007e20000000800 */
[----:B------:R-:W-:Y:S01]  /*63d0*/  F2FP.BF16.F32.PACK_AB R161, R167, R166 ;  /* 0x000000a6a7a1723e */ /* 0x000fe200000010ff */
[----:B------:R-:W-:Y:S01]  /*63e0*/  IMAD.U32 R7, RZ, RZ, UR26 ;  /* 0x0000001aff077e24 */ /* 0x000fe2000f8e00ff */
[----:B------:R-:W-:Y:S01]  /*63f0*/  F2FP.BF16.F32.PACK_AB R167, R190, R177 ;  /* 0x000000b1bea7723e */ /* 0x000fe200000010ff */
[----:B--2---:R-:W-:Y:S01]  /*6400*/  FADD.FTZ R0, R180, R0 ;  /* 0x00000000b4007221 */ /* 0x004fe20000010000 */
[----:B------:R-:W-:-:S02]  /*6410*/  F2FP.BF16.F32.PACK_AB R163, R171, R170 ;  /* 0x000000aaaba3723e */ /* 0x000fc400000010ff */
[----:B------:R-:W-:Y:S01]  /*6420*/  F2FP.BF16.F32.PACK_AB R165, R175, R174 ;  /* 0x000000aeafa5723e */ /* 0x000fe200000010ff */
[----:B------:R-:W2:Y:S01]  /*6430*/  MUFU.EX2 R187, R152 ;  /* 0x0000009800bb7308 */ /* 0x000ea20000000800 */
[----:B---3--:R-:W-:Y:S01]  /*6440*/  IADD3 R8, -R195, 0xb, RZ ;  /* 0x0000000bc3087810 */ /* 0x008fe20007ffe1ff */
[----:B0-----:R-:W-:Y:S01]  /*6450*/  FADD.FTZ R0, R181, R0 ;  /* 0x00000000b5007221 */ /* 0x001fe20000010000 */
[----:B------:R-:W-:Y:S02]  /*6460*/  F2FP.BF16.F32.PACK_AB R169, R179, R178 ;  /* 0x000000b2b3a9723e */ /* 0x000fe400000010ff */
[----:B------:R-:W-:-:S03]  /*6470*/  F2FP.BF16.F32.PACK_AB R171, R181, R180 ;  /* 0x000000b4b5ab723e */ /* 0x000fc600000010ff */
[----:B------:R-:W0:Y:S08]  /*6480*/  MUFU.EX2 R9, R9 ;  /* 0x0000000900097308 */ /* 0x000e300000000800 */
[----:B------:R-:W3:Y:S01]  /*6490*/  MUFU.EX2 R11, R11 ;  /* 0x0000000b000b7308 */ /* 0x000ee20000000800 */
[----:B--2---:R-:W-:Y:S01]  /*64a0*/  FFMA.FTZ R3, R187, R3, R158 ;  /* 0x00000003bb037223 */ /* 0x004fe2000001009e */
        /* <DEDUP_REMOVED lines=55> */
[----:B0-----:R-:W-:Y:S01]  /*6820*/  FADD.FTZ R177, R21, R152 ;  /* 0x0000009815b17221 */ /* 0x001fe20000010000 */
[----:B---3--:R-:W-:-:S02]  /*6830*/  @!P2 VIADD R156, R7, 0x22840 ;  /* 0x00022840079ca836 */ /* 0x008fc40000000000 */
[-C--:B------:R-:W-:Y:S01]  /*6840*/  FMUL.FTZ R108, R108, R187.reuse ;  /* 0x000000bb6c6c7220 */ /* 0x080fe20000410000 */
[-C--:B------:R-:W-:Y:S01]  /*6850*/  FMUL.FTZ R109, R109, R187.reuse ;  /* 0x000000bb6d6d7220 */ /* 0x080fe20000410000 */
[----:B------:R-:W-:Y:S01]  /*6860*/  FADD.FTZ R177, R162, R177 ;  /* 0x000000b1a2b17221 */ /* 0x000fe20000010000 */
[-C--:B------:R-:W-:Y:S01]  /*6870*/  FMUL.FTZ R112, R112, R187.reuse ;  /* 0x000000bb70707220 */ /* 0x080fe20000410000 */
[----:B------:R-:W-:Y:S01]  /*6880*/  @!P2 PRMT R156, RZ, 0x654, R156 ;  /* 0x00000654ff9ca816 */ /* 0x000fe2000000009c */
[----:B------:R-:W0:Y:S01]  /*6890*/  MUFU.EX2 R194, R194 ;  /* 0x000000c200c27308 */ /* 0x000e220000000800 */
[----:B----4-:R-:W-:Y:S01]  /*68a0*/  FADD.FTZ R152, R166, R177 ;  /* 0x000000b1a6987221 */ /* 0x010fe20000010000 */
[----:B------:R3:W-:Y:S06]  /*68b0*/  BAR.ARV R8, 0x100 ;  /* 0x000400080000751d */ /* 0x0007ec0000002000 */
[----:B------:R-:W4:Y:S01]  /*68c0*/  MUFU.EX2 R192, R192 ;  /* 0x000000c000c07308 */ /* 0x000f220000000800 */
[----:B------:R5:W-:Y:S01]  /*68d0*/  @!P2 SYNCS.ARRIVE.TRANS64.RED.A1T0 RZ, [R156+URZ], RZ ;  /* 0x000000ff9cffa9a7 */ /* 0x000be2000810043f */
[-C--:B------:R-:W-:Y:S01]  /*68e0*/  FMUL.FTZ R113, R113, R187.reuse ;  /* 0x000000bb71717220 */ /* 0x080fe20000410000 */
[-C--:B------:R-:W-:Y:S01]  /*68f0*/  FMUL.FTZ R116, R116, R187.reuse ;  /* 0x000000bb74747220 */ /* 0x080fe20000410000 */
[-C--:B------:R-:W-:Y:S01]  /*6900*/  FMUL.FTZ R117, R117, R187.reuse ;  /* 0x000000bb75757220 */ /* 0x080fe20000410000 */
[-C--:B------:R-:W-:Y:S01]  /*6910*/  FMUL.FTZ R120, R120, R187.reuse ;  /* 0x000000bb78787220 */ /* 0x080fe20000410000 */
[-C--:B------:R-:W-:Y:S01]  /*6920*/  FMUL.FTZ R121, R121, R187.reuse ;  /* 0x000000bb79797220 */ /* 0x080fe20000410000 */
[----:B------:R-:W-:Y:S01]  /*6930*/  FMUL.FTZ R124, R124, R187 ;  /* 0x000000bb7c7c7220 */ /* 0x000fe20000410000 */
[----:B------:R-:W1:Y:S01]  /*6940*/  MUFU.EX2 R164, R164 ;  /* 0x000000a400a47308 */ /* 0x000e620000000800 */
[----:B-----5:R-:W-:Y:S01]  /*6950*/  F2FP.BF16.F32.PACK_AB R156, R9, R158 ;  /* 0x0000009e099c723e */ /* 0x020fe200000010ff */
[----:B--2---:R-:W-:Y:S01]  /*6960*/  FADD.FTZ R9, R193, R152 ;  /* 0x00000098c1097221 */ /* 0x004fe20000010000 */
[----:B------:R-:W-:Y:S01]  /*6970*/  F2FP.BF16.F32.PACK_AB R158, R12, R11 ;  /* 0x0000000b0c9e723e */ /* 0x000fe200000010ff */
[----:B------:R-:W-:Y:S01]  /*6980*/  FMUL.FTZ R125, R125, R187 ;  /* 0x000000bb7d7d7220 */ /* 0x000fe20000410000 */
[----:B------:R-:W-:Y:S01]  /*6990*/  F2FP.BF16.F32.PACK_AB R152, R15, R13 ;  /* 0x0000000d0f98723e */ /* 0x000fe200000010ff */
[----:B0-----:R-:W-:Y:S01]  /*69a0*/  FADD.FTZ R9, R194, R9 ;  /* 0x00000009c2097221 */ /* 0x001fe20000010000 */
        /* <DEDUP_REMOVED lines=9> */
[----:B------:R2:W4:Y:S01]  /*6a40*/  MUFU.EX2 R3, R160 ;  /* 0x000000a000037308 */ /* 0x0005220000000800 */
[C---:B-1----:R-:W-:Y:S01]  /*6a50*/  FADD.FTZ R11, R164.reuse, R11 ;  /* 0x0000000ba40b7221 */ /* 0x042fe20000010000 */
[----:B------:R-:W-:Y:S01]  /*6a60*/  F2FP.BF16.F32.PACK_AB R164, R164, R192 ;  /* 0x000000c0a4a4723e */ /* 0x000fe200000010ff */
[-C--:B------:R-:W-:Y:S01]  /*6a70*/  FMUL.FTZ R141, R141, R187.reuse ;  /* 0x000000bb8d8d7220 */ /* 0x080fe20000410000 */
[-C--:B------:R-:W-:Y:S01]  /*6a80*/  FMUL.FTZ R144, R144, R187.reuse ;  /* 0x000000bb90907220 */ /* 0x080fe20000410000 */
[-C--:B------:R-:W-:Y:S01]  /*6a90*/  FMUL.FTZ R145, R145, R187.reuse ;  /* 0x000000bb91917220 */ /* 0x080fe20000410000 */
[-C--:B------:R-:W-:Y:S01]  /*6aa0*/  FMUL.FTZ R148, R148, R187.reuse ;  /* 0x000000bb94947220 */ /* 0x080fe20000410000 */
[----:B------:R-:W-:Y:S01]  /*6ab0*/  FMUL.FTZ R149, R149, R187 ;  /* 0x000000bb95957220 */ /* 0x000fe20000410000 */
[----:B------:R-:W1:Y:S01]  /*6ac0*/  MUFU.EX2 R172, R172 ;  /* 0x000000ac00ac7308 */ /* 0x000e620000000800 */
[----:B0-----:R-:W-:Y:S01]  /*6ad0*/  FADD.FTZ R12, R168, R11 ;  /* 0x0000000ba80c7221 */ /* 0x001fe20000010000 */
[----:B--2---:R-:W-:-:S02]  /*6ae0*/  F2FP.BF16.F32.PACK_AB R160, R166, R162 ;  /* 0x000000a2a6a0723e */ /* 0x004fc400000010ff */
[----:B------:R-:W-:-:S04]  /*6af0*/  F2FP.BF16.F32.PACK_AB R162, R194, R193 ;  /* 0x000000c1c2a2723e */ /* 0x000fc800000010ff */
[----:B------:R-:W0:Y:S01]  /*6b00*/  MUFU.EX2 R188, R188 ;  /* 0x000000bc00bc7308 */ /* 0x000e220000000800 */
[C---:B----4-:R-:W-:Y:S01]  /*6b10*/  FADD.FTZ R11, R3.reuse, R12 ;  /* 0x0000000c030b7221 */ /* 0x050fe20000010000 */
[----:B------:R-:W-:-:S06]  /*6b20*/  F2FP.BF16.F32.PACK_AB R166, R3, R168 ;  /* 0x000000a803a6723e */ /* 0x000fcc00000010ff */
[----:B------:R-:W2:Y:S01]  /*6b30*/  MUFU.EX2 R170, R191 ;  /* 0x000000bf00aa7308 */ /* 0x000ea20000000800 */
[----:B-1----:R-:W-:-:S07]  /*6b40*/  FADD.FTZ R11, R172, R11 ;  /* 0x0000000bac0b7221 */ /* 0x002fce0000010000 */
[----:B------:R-:W1:Y:S01]  /*6b50*/  MUFU.EX2 R176, R176 ;  /* 0x000000b000b07308 */ /* 0x000e620000000800 */
[C---:B0-----:R-:W-:Y:S01]  /*6b60*/  FADD.FTZ R11, R188.reuse, R11 ;  /* 0x0000000bbc0b7221 */ /* 0x041fe20000010000 */
[----:B------:R-:W-:-:S06]  /*6b70*/  F2FP.BF16.F32.PACK_AB R168, R188, R172 ;  /* 0x000000acbca8723e */ /* 0x000fcc00000010ff */
[----:B------:R-:W0:Y:S01]  /*6b80*/  MUFU.EX2 R182, R182 ;  /* 0x000000b600b67308 */ /* 0x000e220000000800 */
[----:B--2---:R-:W-:-:S07]  /*6b90*/  FADD.FTZ R13, R170, R11 ;  /* 0x0000000baa0d7221 */ /* 0x004fce0000010000 */
[----:B------:R2:W4:Y:S01]  /*6ba0*/  MUFU.EX2 R9, R154 ;  /* 0x0000009a00097308 */ /* 0x0005220000000800 */
[C---:B-1----:R-:W-:Y:S01]  /*6bb0*/  FADD.FTZ R12, R176.reuse, R13 ;  /* 0x0000000db00c7221 */ /* 0x042fe20000010000 */
[----:B------:R-:W-:-:S06]  /*6bc0*/  F2FP.BF16.F32.PACK_AB R170, R176, R170 ;  /* 0x000000aab0aa723e */ /* 0x000fcc00000010ff */
[----:B------:R-:W1:Y:S01]  /*6bd0*/  MUFU.EX2 R183, R183 ;  /* 0x000000b700b77308 */ /* 0x000e620000000800 */
[----:B0-----:R-:W-:Y:S01]  /*6be0*/  FADD.FTZ R0, R182, R0 ;  /* 0x00000000b6007221 */ /* 0x001fe20000010000 */
[----:B--2---:R-:W-:-:S06]  /*6bf0*/  F2FP.BF16.F32.PACK_AB R154, R21, R20 ;  /* 0x00000014159a723e */ /* 0x004fcc00000010ff */
[----:B------:R-:W0:Y:S01]  /*6c00*/  MUFU.EX2 R10, R10 ;  /* 0x0000000a000a7308 */ /* 0x000e220000000800 */
[----:B----4-:R-:W-:-:S07]  /*6c10*/  FADD.FTZ R13, R9, R12 ;  /* 0x0000000c090d7221 */ /* 0x010fce0000010000 */
[----:B------:R-:W2:Y:S01]  /*6c20*/  MUFU.EX2 R184, R184 ;  /* 0x000000b800b87308 */ /* 0x000ea20000000800 */
[C---:B-1----:R-:W-:Y:S01]  /*6c30*/  FADD.FTZ R0, R183.reuse, R0 ;  /* 0x00000000b7007221 */ /* 0x042fe20000010000 */
[----:B------:R-:W-:-:S06]  /*6c40*/  F2FP.BF16.F32.PACK_AB R173, R183, R182 ;  /* 0x000000b6b7ad723e */ /* 0x000fcc00000010ff */
[----:B------:R-:W1:Y:S01]  /*6c50*/  MUFU.EX2 R174, R189 ;  /* 0x000000bd00ae7308 */ /* 0x000e620000000800 */
[C---:B0-----:R-:W-:Y:S01]  /*6c60*/  FADD.FTZ R13, R10.reuse, R13 ;  /* 0x0000000d0a0d7221 */ /* 0x041fe20000010000 */
[----:B------:R-:W-:-:S06]  /*6c70*/  F2FP.BF16.F32.PACK_AB R172, R10, R9 ;  /* 0x000000090aac723e */ /* 0x000fcc00000010ff */
[----:B------:R-:W0:Y:S01]  /*6c80*/  MUFU.EX2 R185, R185 ;  /* 0x000000b900b97308 */ /* 0x000e220000000800 */
[----:B--2---:R-:W-:-:S07]  /*6c90*/  FADD.FTZ R0, R184, R0 ;  /* 0x00000000b8007221 */ /* 0x004fce0000010000 */
[----:B------:R-:W2:Y:S01]  /*6ca0*/  MUFU.EX2 R11, R186 ;  /* 0x000000ba000b7308 */ /* 0x000ea20000000800 */
[----:B-1----:R-:W-:Y:S01]  /*6cb0*/  FADD.FTZ R12, R174, R13 ;  /* 0x0000000dae0c7221 */ /* 0x002fe20000010000 */
[C---:B0-----:R-:W-:Y:S01]  /*6cc0*/  FADD.FTZ R0, R185.reuse, R0 ;  /* 0x00000000b9007221 */ /* 0x041fe20000010000 */
[----:B------:R-:W-:Y:S02]  /*6cd0*/  F2FP.BF16.F32.PACK_AB R175, R185, R184 ;  /* 0x000000b8b9af723e */ /* 0x000fe400000010ff */
[C---:B--2---:R-:W-:Y:S01]  /*6ce0*/  FADD.FTZ R3, R11.reuse, R12 ;  /* 0x0000000c0b037221 */ /* 0x044fe20000010000 */
[----:B------:R-:W-:Y:S01]  /*6cf0*/  F2FP.BF16.F32.PACK_AB R174, R11, R174 ;  /* 0x000000ae0bae723e */ /* 0x000fe200000010ff */
[----:B---3--:R-:W-:Y:S06]  /*6d00*/  @!P0 BRA `(.L_x_4616) ;  /* 0x0000000000048947 */ /* 0x008fec0003800000 */
[----:B------:R-:W-:Y:S01]  /*6d10*/  BPT.TRAP 0x1 ;  /* 0x000000040000795c */ /* 0x000fe20000300000 */
.L_x_4616:
[----:B------:R0:W1:Y:S01]  /*6d20*/  SYNCS.PHASECHK.TRANS64.TRYWAIT P3, [UR26+0x22850], R6 ;  /* 0x02285006ff0075a7 */ /* 0x000062000806015a */
[----:B------:R-:W-:Y:S05]  /*6d30*/  @!P0 BRA `(.L_x_4617) ;  /* 0x0000000000048947 */ /* 0x000fea0003800000 */
[----:B------:R-:W-:Y:S01]  /*6d40*/  BPT.TRAP 0x1 ;  /* 0x000000040000795c */ /* 0x000fe20000300000 */
.L_x_4617:
[----:B-1----:R-:W-:Y:S05]  /*6d50*/  @P3 BRA `(.L_x_4618) ;  /* 0x0000000000083947 */ /* 0x002fea0003800000 */
[----:B------:R-:W1:Y:S02]  /*6d60*/  SYNCS.PHASECHK.TRANS64.TRYWAIT P3, [UR26+0x22850], R6 ;  /* 0x02285006ff0075a7 */ /* 0x000e64000806015a */
[----:B-1----:R-:W-:Y:S05]  /*6d70*/  @!P3 BRA `(.L_x_4619) ;  /* 0x000000e8000cb947 */ /* 0x002fea0003800000 */
.L_x_4618:
[----:B------:R-:W2:Y:S01]  /*6d80*/  S2R R9, SR_TID.X ;  /* 0x0000000000097919 */ /* 0x000ea20000002100 */
[----:B------:R-:W-:Y:S01]  /*6d90*/  UIMAD UR11, UR37, 0xc00, UR21 ;  /* 0x00000c00250b78a4 */ /* 0x000fe2000f8e0215 */
[----:B-1----:R-:W-:Y:S01]  /*6da0*/  @!P2 VIADD R7, R7, 0x22860 ;  /* 0x000228600707a836 */ /* 0x002fe20000000000 */
[----:B------:R-:W-:Y:S01]  /*6db0*/  UMOV UR7, 0x40000040 ;  /* 0x4000004000077882 */ /* 0x000fe20000000000 */
[----:B------:R-:W-:Y:S01]  /*6dc0*/  UISETP.GT.AND UP1, UPT, UR23, UR22, UPT ;  /* 0x000000161700728c */ /* 0x000fe2000bf24270 */
[----:B------:R-:W-:Y:S01]  /*6dd0*/  IMAD.MOV.U32 R10, RZ, RZ, R5 ;  /* 0x000000ffff0a7224 */ /* 0x000fe200078e0005 */
[----:B------:R-:W-:Y:S01]  /*6de0*/  UIADD3 UR23, UR23, -0x1, URZ ;  /* 0xffffffff17177890 */ /* 0x000fe2000fffe03f */
[----:B------:R-:W-:Y:S01]  /*6df0*/  @!P2 PRMT R7, RZ, 0x654, R7 ;  /* 0x00000654ff07a816 */ /* 0x000fe20000000007 */
[----:B------:R-:W-:Y:S02]  /*6e00*/  UMOV UR6, UR11 ;  /* 0x0000000b00067c82 */ /* 0x000fe40008000000 */
[----:B------:R-:W-:-:S02]  /*6e10*/  PLOP3.LUT P3, PT, PT, PT, UP1, 0x80, 0x0 ;  /* 0x000000000000781c */ /* 0x000fc40003f6f018 */
[----:B--2---:R-:W-:-:S05]  /*6e20*/  SHF.R.U32.HI R9, RZ, 0x7, R9 ;  /* 0x00000007ff097819 */ /* 0x004fca0000011609 */
[----:B0-----:R-:W-:-:S05]  /*6e30*/  VIADD R6, R9, 0x8 ;  /* 0x0000000809067836 */ /* 0x001fca0000000000 */
        /* <DEDUP_REMOVED lines=34> */
[----:B------:R0:W-:Y:S02]  /*7060*/  @!P2 SYNCS.ARRIVE.TRANS64.RED.A1T0 RZ, [R7+URZ], RZ ;  /* 0x000000ff07ffa9a7 */ /* 0x0001e4000810043f */
[----:B0-----:R-:W-:Y:S01]  /*7070*/  IMAD.MOV.U32 R7, RZ, RZ, R4 ;  /* 0x000000ffff077224 */ /* 0x001fe200078e0004 */
[----:B--2---:R-:W-:Y:S06]  /*7080*/  @P3 BRA `(.L_x_4620) ;  /* 0xffffffd400303947 */ /* 0x004fec000383ffff */
.L_x_4611:
[----:B------:R-:W-:-:S06]  /*7090*/  UISETP.GE.AND UP0, UPT, UR23, UR40, UPT ;  /* 0x000000281700728c */ /* 0x000fcc000bf06270 */
[----:B------:R-:W-:-:S13]  /*70a0*/  PLOP3.LUT P1, PT, PT, PT, UP0, 0x80, 0x0 ;  /* 0x000000000000781c */ /* 0x000fda0003f2f008 */
[----:B------:R-:W-:Y:S05]  /*70b0*/  @!P1 BRA `(.L_x_4621) ;  /* 0x0000002000d49947 */ /* 0x000fea0003800000 */
[----:B------:R-:W-:Y:S01]  /*70c0*/  IMAD.MOV.U32 R7, RZ, RZ, R5 ;  /* 0x000000ffff077224 */ /* 0x000fe200078e0005 */
[----:B------:R-:W-:Y:S01]  /*70d0*/  ULDC UR24, c[0x0][0x9d8] ;  /* 0x0002760000187ab9 */ /* 0x000fe20000000800 */
[----:B01----:R-:W-:Y:S01]  /*70e0*/  IMAD.MOV.U32 R9, RZ, RZ, R4 ;  /* 0x000000ffff097224 */ /* 0x003fe200078e0004 */
[----:B------:R-:W-:-:S06]  /*70f0*/  ULDC UR22, c[0x0][0x988] ;  /* 0x0002620000167ab9 */ /* 0x000fcc0000000800 */
.L_x_4630:
[----:B------:R-:W-:-:S04]  /*7100*/  UIADD3 UR37, UR37, 0x1, URZ ;  /* 0x0000000125257890 */ /* 0x000fc8000fffe03f */
[----:B------:R-:W-:-:S04]  /*7110*/  UISETP.NE.AND UP0, UPT, UR37, 0x2, UPT ;  /* 0x000000022500788c */ /* 0x000fc8000bf05270 */
[----:B------:R-:W-:Y:S02]  /*7120*/  USEL UR6, URZ, 0x1, UP0 ;  /* 0x000000013f067887 */ /* 0x000fe40008000000 */
[----:B------:R-:W-:Y:S02]  /*7130*/  USEL UR37, UR37, URZ, UP0 ;  /* 0x0000003f25257287 */ /* 0x000fe40008000000 */
[----:B------:R-:W-:Y:S01]  /*7140*/  ULOP3.LUT UR47, UR47, UR6, URZ, 0x3c, !UPT ;  /* 0x000000062f2f7292 */ /* 0x000fe2000f8e3c3f */
[----:B--2---:R-:W-:Y:S11]  /*7150*/  @!P0 BRA `(.L_x_4622) ;  /* 0x0000000000048947 */ /* 0x004ff60003800000 */
[----:B------:R-:W-:Y:S01]  /*7160*/  BPT.TRAP 0x1 ;  /* 0x000000040000795c */ /* 0x000fe20000300000 */
.L_x_4622:
        /* <DEDUP_REMOVED lines=9> */
.L_x_4623:
[----:B-1----:R-:W-:Y:S05]  /*7200*/  @P1 BRA `(.L_x_4624) ;  /* 0x0000000000081947 */ /* 0x002fea0003800000 */
[----:B------:R-:W1:Y:S02]  /*7210*/  SYNCS.PHASECHK.TRANS64.TRYWAIT P1, [UR25+0x22830], R6 ;  /* 0x02283006ff0075a7 */ /* 0x000e640008020159 */
[----:B-1----:R-:W-:Y:S05]  /*7220*/  @!P1 BRA `(.L_x_4625) ;  /* 0x000000e000f49947 */ /* 0x002fea0003800000 */
.L_x_4624:
        /* <DEDUP_REMOVED lines=343> */
[----:B------:R1:W-:Y:S01]  /*87a0*/  MUFU.EX2 R192, R162 ;  /* 0x000000a200c07308 */ /* 0x0003e20000000800 */
[----:B0-----:R-:W-:Y:S01]  /*87b0*/  FADD.FTZ R3, R14, R156 ;  /* 0x0000009c0e037221 */ /* 0x001fe20000010000 */
[----:B------:R-:W-:Y:S01]  /*87c0*/  F2FP.BF16.F32.PACK_AB R156, R13, R12 ;  /* 0x0000000c0d9c723e */ /* 0x000fe200000010ff */
[----:B------:R-:W-:-:S02]  /*87d0*/  IMAD.U32 R12, RZ, RZ, UR25 ;  /* 0x00000019ff0c7e24 */ /* 0x000fc4000f8e00ff */
[-C--:B------:R-:W-:Y:S01]  /*87e0*/  FMUL.FTZ R59, R59, R9.reuse ;  /* 0x000000093b3b7220 */ /* 0x080fe20000410000 */
[----:B------:R-:W-:Y:S01]  /*87f0*/  FADD.FTZ R3, R15, R3 ;  /* 0x000000030f037221 */ /* 0x000fe20000010000 */
[----:B------:R-:W-:Y:S01]  /*8800*/  FMUL.FTZ R62, R62, R9 ;  /* 0x000000093e3e7220 */ /* 0x000fe20000410000 */
[----:B------:R-:W-:Y:S01]  /*8810*/  @!P2 VIADD R15, R12, 0x22840 ;  /* 0x000228400c0fa836 */ /* 0x000fe20000000000 */
[----:B------:R-:W-:Y:S01]  /*8820*/  MUFU.EX2 R163, R163 ;  /* 0x000000a300a37308 */ /* 0x000fe20000000800 */
[----:B------:R-:W-:Y:S01]  /*8830*/  FADD.FTZ R3, R20, R3 ;  /* 0x0000000314037221 */ /* 0x000fe20000010000 */
[----:B-1----:R-:W-:Y:S01]  /*8840*/  F2FP.BF16.F32.PACK_AB R162, R153, R167 ;  /* 0x000000a799a2723e */ /* 0x002fe200000010ff */
[-C--:B------:R-:W-:Y:S01]  /*8850*/  FMUL.FTZ R63, R63, R9.reuse ;  /* 0x000000093f3f7220 */ /* 0x080fe20000410000 */
[----:B------:R-:W-:Y:S01]  /*8860*/  @!P2 PRMT R15, RZ, 0x654, R15 ;  /* 0x00000654ff0fa816 */ /* 0x000fe2000000000f */
[----:B------:R-:W-:Y:S01]  /*8870*/  FADD.FTZ R3, R21, R3 ;  /* 0x0000000315037221 */ /* 0x000fe20000010000 */
[-C--:B------:R-:W-:Y:S01]  /*8880*/  FMUL.FTZ R66, R66, R9.reuse ;  /* 0x0000000942427220 */ /* 0x080fe20000410000 */
[-C--:B------:R-:W-:Y:S01]  /*8890*/  FMUL.FTZ R67, R67, R9.reuse ;  /* 0x0000000943437220 */ /* 0x080fe20000410000 */
[----:B------:R-:W-:Y:S01]  /*88a0*/  MUFU.EX2 R193, R166 ;  /* 0x000000a600c17308 */ /* 0x000fe20000000800 */
[----:B------:R-:W-:Y:S01]  /*88b0*/  FADD.FTZ R3, R167, R3 ;  /* 0x00000003a7037221 */ /* 0x000fe20000010000 */
[-C--:B------:R-:W-:Y:S01]  /*88c0*/  FMUL.FTZ R70, R70, R9.reuse ;  /* 0x0000000946467220 */ /* 0x080fe20000410000 */
[-C--:B------:R-:W-:Y:S01]  /*88d0*/  FMUL.FTZ R71, R71, R9.reuse ;  /* 0x0000000947477220 */ /* 0x080fe20000410000 */
[-C--:B------:R-:W-:Y:S01]  /*88e0*/  FMUL.FTZ R74, R74, R9.reuse ;  /* 0x000000094a4a7220 */ /* 0x080fe20000410000 */
        /* <DEDUP_REMOVED lines=8> */
[-C--:B------:R-:W-:Y:S01]  /*8970*/  FMUL.FTZ R86, R86, R9.reuse ;  /* 0x0000000956567220 */ /* 0x080fe20000410000 */
[-C--:B------:R-:W-:Y:S01]  /*8980*/  FMUL.FTZ R87, R87, R9.reuse ;  /* 0x0000000957577220 */ /* 0x080fe20000410000 */
[-C--:B------:R-:W-:Y:S01]  /*8990*/  FMUL.FTZ R90, R90, R9.reuse ;  /* 0x000000095a5a7220 */ /* 0x080fe20000410000 */
[----:B------:R1:W3:Y:S01]  /*89a0*/  MUFU.EX2 R194, R160 ;  /* 0x000000a000c27308 */ /* 0x0002e20000000800 */
        /* <DEDUP_REMOVED lines=8> */
[----:B-1----:R-:W-:Y:S01]  /*8a30*/  F2FP.BF16.F32.PACK_AB R160, R21, R20 ;  /* 0x0000001415a0723e */ /* 0x002fe200000010ff */
[----:B--2---:R-:W-:Y:S01]  /*8a40*/  FADD.FTZ R21, R159, R0 ;  /* 0x000000009f157221 */ /* 0x004fe20000010000 */
[----:B0-----:R-:W-:Y:S01]  /*8a50*/  FADD.FTZ R3, R157, R3 ;  /* 0x000000039d037221 */ /* 0x001fe20000010000 */
[-C--:B------:R-:W-:Y:S01]  /*8a60*/  FMUL.FTZ R106, R106, R9.reuse ;  /* 0x000000096a6a7220 */ /* 0x080fe20000410000 */
[-C--:B------:R-:W-:Y:S01]  /*8a70*/  FMUL.FTZ R107, R107, R9.reuse ;  /* 0x000000096b6b7220 */ /* 0x080fe20000410000 */
[----:B------:R-:W-:Y:S01]  /*8a80*/  FADD.FTZ R0, R192, R21 ;  /* 0x00000015c0007221 */ /* 0x000fe20000010000 */
[----:B------:R-:W-:Y:S01]  /*8a90*/  FADD.FTZ R3, R189, R3 ;  /* 0x00000003bd037221 */ /* 0x000fe20000010000 */
[----:B------:R0:W1:Y:S01]  /*8aa0*/  MUFU.EX2 R13, R8 ;  /* 0x00000008000d7308 */ /* 0x0000620000000800 */
        /* <DEDUP_REMOVED lines=8> */
[----:B0-----:R-:W-:Y:S01]  /*8b30*/  IADD3 R8, -R196, 0xb, RZ ;  /* 0x0000000bc4087810 */ /* 0x001fe20007ffe1ff */
[----:B---3--:R-:W-:Y:S01]  /*8b40*/  FADD.FTZ R0, R194, R21 ;  /* 0x00000015c2007221 */ /* 0x008fe20000010000 */
[----:B----4-:R-:W-:Y:S01]  /*8b50*/  FADD.FTZ R3, R161, R3 ;  /* 0x00000003a1037221 */ /* 0x010fe20000010000 */
[-C--:B------:R-:W-:Y:S01]  /*8b60*/  FMUL.FTZ R119, R119, R9.reuse ;  /* 0x0000000977777220 */ /* 0x080fe20000410000 */
[-C--:B------:R-:W-:Y:S01]  /*8b70*/  FMUL.FTZ R122, R122, R9.reuse ;  /* 0x000000097a7a7220 */ /* 0x080fe20000410000 */
[----:B------:R-:W-:Y:S01]  /*8b80*/  FADD.FTZ R0, R171, R0 ;  /* 0x00000000ab007221 */ /* 0x000fe20000010000 */
[----:B------:R0:W-:Y:S06]  /*8b90*/  BAR.ARV R8, 0x100 ;  /* 0x000400080000751d */ /* 0x0001ec0000002000 */
[----:B------:R-:W3:Y:S01]  /*8ba0*/  MUFU.EX2 R14, R170 ;  /* 0x000000aa000e7308 */ /* 0x000ee20000000800 */
[----:B------:R4:W-:Y:S01]  /*8bb0*/  @!P2 SYNCS.ARRIVE.TRANS64.RED.A1T0 RZ, [R15+URZ], RZ ;  /* 0x000000ff0fffa9a7 */ /* 0x0009e2000810043f */
[----:B-1----:R-:W-:Y:S01]  /*8bc0*/  FADD.FTZ R21, R13, R0 ;  /* 0x000000000d157221 */ /* 0x002fe20000010000 */
[-C--:B------:R-:W-:Y:S01]  /*8bd0*/  FMUL.FTZ R123, R123, R9.reuse ;  /* 0x000000097b7b7220 */ /* 0x080fe20000410000 */
[----:B--2---:R-:W-:Y:S01]  /*8be0*/  FADD.FTZ R3, R190, R3 ;  /* 0x00000003be037221 */ /* 0x004fe20000010000 */
        /* <DEDUP_REMOVED lines=16> */
[----:B------:R-:W-:Y:S01]  /*8cf0*/  FMUL.FTZ R151, R151, R9 ;  /* 0x0000000997977220 */ /* 0x000fe20000410000 */
[----:B------:R-:W-:-:S02]  /*8d00*/  F2FP.BF16.F32.PACK_AB R164, R157, R188 ;  /* 0x000000bc9da4723e */ /* 0x000fc400000010ff */
[----:B------:R3:W5:Y:S01]  /*8d10*/  MUFU.EX2 R191, R168 ;  /* 0x000000a800bf7308 */ /* 0x0007620000000800 */
[----:B-1----:R-:W-:Y:S01]  /*8d20*/  FADD.FTZ R3, R165, R3 ;  /* 0x00000003a5037221 */ /* 0x002fe20000010000 */
[----:B------:R-:W-:Y:S02]  /*8d30*/  F2FP.BF16.F32.PACK_AB R166, R161, R189 ;  /* 0x000000bda1a6723e */ /* 0x000fe400000010ff */
[----:B------:R-:W-:Y:S02]  /*8d40*/  F2FP.BF16.F32.PACK_AB R153, R155, R176 ;  /* 0x000000b09b99723e */ /* 0x000fe400000010ff */
[----:B------:R-:W-:Y:S02]  /*8d50*/  F2FP.BF16.F32.PACK_AB R155, R159, R187 ;  /* 0x000000bb9f9b723e */ /* 0x000fe400000010ff */
[----:B------:R-:W1:Y:S01]  /*8d60*/  MUFU.EX2 R11, R11 ;  /* 0x0000000b000b7308 */ /* 0x000e620000000800 */
[----:B--2---:R-:W-:Y:S01]  /*8d70*/  FADD.FTZ R0, R10, R21 ;  /* 0x000000150a007221 */ /* 0x004fe20000010000 */
[----:B---3--:R-:W-:-:S02]  /*8d80*/  F2FP.BF16.F32.PACK_AB R168, R165, R190 ;  /* 0x000000bea5a8723e */ /* 0x008fc400000010ff */
[----:B------:R-:W-:Y:S02]  /*8d90*/  F2FP.BF16.F32.PACK_AB R157, R163, R192 ;  /* 0x000000c0a39d723e */ /* 0x000fe400000010ff */
[----:B------:R-:W-:Y:S02]  /*8da0*/  F2FP.BF16.F32.PACK_AB R161, R13, R171 ;  /* 0x000000ab0da1723e */ /* 0x000fe400000010ff */
[----:B------:R-:W2:Y:S01]  /*8db0*/  MUFU.EX2 R169, R169 ;  /* 0x000000a900a97308 */ /* 0x000ea20000000800 */
[----:B-----5:R-:W-:Y:S01]  /*8dc0*/  FADD.FTZ R3, R191, R3 ;  /* 0x00000003bf037221 */ /* 0x020fe20000010000 */
[----:B------:R-:W-:Y:S02]  /*8dd0*/  F2FP.BF16.F32.PACK_AB R159, R194, R193 ;  /* 0x000000c1c29f723e */ /* 0x000fe400000010ff */
[----:B------:R-:W-:-:S04]  /*8de0*/  F2FP.BF16.F32.PACK_AB R163, R10, R14 ;  /* 0x0000000e0aa3723e */ /* 0x000fc800000010ff */
[----:B----4-:R-:W3:Y:S01]  /*8df0*/  MUFU.EX2 R15, R174 ;  /* 0x000000ae000f7308 */ /* 0x010ee20000000800 */
        /* <DEDUP_REMOVED lines=42> */
.L_x_4626:
[----:B------:R0:W1:Y:S01]  /*90a0*/  SYNCS.PHASECHK.TRANS64.TRYWAIT P1, [UR25+0x22850], R6 ;  /* 0x02285006ff0075a7 */ /* 0x0000620008020159 */
[----:B------:R-:W-:Y:S05]  /*90b0*/  @!P0 BRA `(.L_x_4627) ;  /* 0x0000000000048947 */ /* 0x000fea0003800000 */
[----:B------:R-:W-:Y:S01]  /*90c0*/  BPT.TRAP 0x1 ;  /* 0x000000040000795c */ /* 0x000fe20000300000 */
.L_x_4627:
[----:B-1----:R-:W-:Y:S05]  /*90d0*/  @P1 BRA `(.L_x_4628) ;  /* 0x0000000000081947 */ /* 0x002fea0003800000 */
[----:B------:R-:W1:Y:S02]  /*90e0*/  SYNCS.PHASECHK.TRANS64.TRYWAIT P1, [UR25+0x22850], R6 ;  /* 0x02285006ff0075a7 */ /* 0x000e640008020159 */
[----:B-1----:R-:W-:Y:S05]  /*90f0*/  @!P1 BRA `(.L_x_4629) ;  /* 0x000000c400589947 */ /* 0x002fea0003800000 */
.L_x_4628:
        /* <DEDUP_REMOVED lines=49> */
.L_x_4621:
[----:B--2---:R-:W2:Y:S01]  /*9410*/  SHFL.BFLY PT, R6, R3, 0x2, 0x1f ;  /* 0x0c401f0003067f89 */ /* 0x004ea200000e0000 */
[----:B------:R-:W-:Y:S01]  /*9420*/  UIADD3 UR37, UR37, 0x1, URZ ;  /* 0x0000000125257890 */ /* 0x000fe2000fffe03f */
[----:B------:R3:W-:Y:S06]  /*9430*/  BAR.ARV R8, 0x100 ;  /* 0x000400080000751d */ /* 0x0007ec0000002000 */
[----:B------:R-:W-:Y:S02]  /*9440*/  UISETP.NE.AND UP0, UPT, UR37, 0x2, UPT ;  /* 0x000000022500788c */ /* 0x000fe4000bf05270 */
[----:B------:R-:W-:Y:S06]  /*9450*/  BAR.ARV 0x8, 0x180 ;  /* 0x0206000000007b1d */ /* 0x000fec0000002000 */
[----:B---3--:R-:W-:Y:S01]  /*9460*/  IMAD.U32 R8, RZ, RZ, UR10 ;  /* 0x0000000aff087e24 */ /* 0x008fe2000f8e00ff */
[----:B------:R-:W-:Y:S01]  /*9470*/  USEL UR4, URZ, 0x1, UP0 ;  /* 0x000000013f047887 */ /* 0x000fe20008000000 */
[----:B01----:R-:W0:Y:S01]  /*9480*/  SHFL.BFLY PT, R9, R0, 0x2, 0x1f ;  /* 0x0c401f0000097f89 */ /* 0x003e2200000e0000 */
[----:B------:R-:W-:Y:S01]  /*9490*/  PLOP3.LUT P0, PT, PT, PT, PT, 0x8, 0x0 ;  /* 0x000000000000781c */ /* 0x000fe20003f0e170 */
[----:B------:R-:W-:Y:S01]  /*94a0*/  UIADD3 UR48, UR48, 0x1, URZ ;  /* 0x0000000130307890 */ /* 0x000fe2000fffe03f */
[----:B--2---:R-:W-:Y:S01]  /*94b0*/  FADD.FTZ R7, R6, R3 ;  /* 0x0000000306077221 */ /* 0x004fe20000010000 */
[----:B------:R-:W-:-:S02]  /*94c0*/  USEL UR37, UR37, URZ, UP0 ;  /* 0x0000003f25257287 */ /* 0x000fc40008000000 */
[----:B------:R-:W-:Y:S02]  /*94d0*/  ULOP3.LUT UR47, UR47, UR4, URZ, 0x3c, !UPT ;  /* 0x000000042f2f7292 */ /* 0x000fe4000f8e3c3f */
[----:B------:R-:W1:Y:S01]  /*94e0*/  SHFL.BFLY PT, R6, R7, 0x1, 0x1f ;  /* 0x0c201f0007067f89 */ /* 0x000e6200000e0000 */
[----:B0-----:R-:W-:Y:S01]  /*94f0*/  FADD.FTZ R10, R9, R0 ;  /* 0x00000000090a7221 */ /* 0x001fe20000010000 */
[----:B------:R-:W-:-:S04]  /*9500*/  IMAD.MOV.U32 R0, RZ, RZ, RZ ;  /* 0x000000ffff007224 */ /* 0x000fc800078e00ff */
[----:B------:R-:W0:Y:S01]  /*9510*/  SHFL.BFLY PT, R9, R10, 0x1, 0x1f ;  /* 0x0c201f000a097f89 */ /* 0x000e2200000e0000 */
[----:B-1----:R-:W-:Y:S01]  /*9520*/  FADD.FTZ R11, R7, R6 ;  /* 0x00000006070b7221 */ /* 0x002fe20000010000 */
[----:B------:R-:W-:Y:S02]  /*9530*/  IMAD.MOV.U32 R6, RZ, RZ, RZ ;  /* 0x000000ffff067224 */ /* 0x000fe400078e00ff */
[----:B------:R-:W-:Y:S02]  /*9540*/  IMAD.U32 R7, RZ, RZ, UR10 ;  /* 0x0000000aff077e24 */ /* 0x000fe4000f8e00ff */
[----:B------:R-:W-:-:S13]  /*9550*/  FSETP.NE.FTZ.AND P1, PT, R11, RZ, PT ;  /* 0x000000ff0b00720b */ /* 0x000fda0003f35000 */
[----:B------:R-:W1:Y:S01]  /*9560*/  @P1 MUFU.RCP R6, R11 ;  /* 0x0000000b00061308 */ /* 0x000e620000001000 */
[----:B------:R-:W-:Y:S01]  /*9570*/  @P1 FMUL.FTZ R7, R7, 0.69314718246459960938 ;  /* 0x3f31721807071820 */ /* 0x000fe20000410000 */
[----:B0-----:R-:W-:-:S05]  /*9580*/  FADD.FTZ R3, R10, R9 ;  /* 0x000000090a037221 */ /* 0x001fca0000010000 */
        /* <DEDUP_REMOVED lines=139> */
.L_x_4600:
        /* <DEDUP_REMOVED lines=32> */
[----:B------:R-:W-:Y:S02]  /*a040*/  IADD3 R157, P6, R4, 0x4020, RZ ;  /* 0x00004020049d7810 */ /* 0x000fe40007fde0ff */
[----:B------:R-:W-:Y:S02]  /*a050*/  SHF.R.U64 R12, R12, 0x3, RZ ;  /* 0x000000030c0c7819 */ /* 0x000fe400000012ff */
[----:B------:R-:W-:Y:S02]  /*a060*/  SHF.R.U64 R14, R14, 0x3, RZ ;  /* 0x000000030e0e7819 */ /* 0x000fe400000012ff */
[----:B------:R-:W-:Y:S02]  /*a070*/  SHF.R.U64 R152, R152, 0x3, RZ ;  /* 0x0000000398987819 */ /* 0x000fe400000012ff */
[----:B------:R-:W-:Y:S02]  /*a080*/  LOP3.LUT R156, R157, 0x380, RZ, 0xc0, !PT ;  /* 0x000003809d9c7812 */ /* 0x000fe400078ec0ff */
[----:B------:R-:W-:-:S02]  /*a090*/  LOP3.LUT R9, R4, 0x380, RZ, 0xc0, !PT ;  /* 0x0000038004097812 */ /* 0x000fc400078ec0ff */
[----:B------:R-:W-:Y:S02]  /*a0a0*/  IADD3 R159, P5, R4, 0x4040, RZ ;  /* 0x00004040049f7810 */ /* 0x000fe40007fbe0ff */
[----:B------:R-:W-:Y:S01]  /*a0b0*/  LOP3.LUT R12, R12, R13, RZ, 0x3c, !PT ;  /* 0x0000000d0c0c7212 */ /* 0x000fe200078e3cff */
[--C-:B------:R-:W-:Y:S01]  /*a0c0*/  IMAD.X R13, RZ, RZ, R5.reuse, P1 ;  /* 0x000000ffff0d7224 */ /* 0x100fe200008e0605 */
[----:B------:R-:W-:Y:S01]  /*a0d0*/  LOP3.LUT R14, R14, R15, RZ, 0x3c, !PT ;  /* 0x0000000f0e0e7212 */ /* 0x000fe200078e3cff */
[--C-:B------:R-:W-:Y:S01]  /*a0e0*/  IMAD.X R15, RZ, RZ, R5.reuse, P0 ;  /* 0x000000ffff0f7224 */ /* 0x100fe200000e0605 */
[----:B------:R-:W-:Y:S01]  /*a0f0*/  LOP3.LUT R152, R152, R153, RZ, 0x3c, !PT ;  /* 0x0000009998987212 */ /* 0x000fe200078e3cff */
[----:B------:R-:W-:Y:S01]  /*a100*/  IMAD.X R153, RZ, RZ, R5, P4 ;  /* 0x000000ffff997224 */ /* 0x000fe200020e0605 */
[----:B------:R-:W-:Y:S02]  /*a110*/  SHF.R.U64 R156, R156, 0x3, RZ ;  /* 0x000000039c9c7819 */ /* 0x000fe400000012ff */
[----:B------:R-:W-:-:S02]  /*a120*/  IADD3 R155, P3, R4, 0x4000, RZ ;  /* 0x00004000049b7810 */ /* 0x000fc40007f7e0ff */
[C---:B------:R-:W-:Y:S02]  /*a130*/  IADD3 R161, P2, R4.reuse, 0x4060, RZ ;  /* 0x0000406004a17810 */ /* 0x040fe40007f5e0ff */
[C---:B------:R-:W-:Y:S02]  /*a140*/  IADD3 R163, P1, R4.reuse, 0x8000, RZ ;  /* 0x0000800004a37810 */ /* 0x040fe40007f3e0ff */
[----:B------:R-:W-:Y:S02]  /*a150*/  SHF.R.U64 R9, R9, 0x3, RZ ;  /* 0x0000000309097819 */ /* 0x000fe400000012ff */
[----:B------:R-:W-:Y:S02]  /*a160*/  LOP3.LUT R158, R159, 0x380, RZ, 0xc0, !PT ;  /* 0x000003809f9e7812 */ /* 0x000fe400078ec0ff */
[C---:B------:R-:W-:Y:S02]  /*a170*/  IADD3 R165, P0, R4.reuse, 0x8020, RZ ;  /* 0x0000802004a57810 */ /* 0x040fe40007f1e0ff */
[----:B------:R-:W-:-:S02]  /*a180*/  IADD3 R167, P4, R4, 0x8040, RZ ;  /* 0x0000804004a77810 */ /* 0x000fc40007f9e0ff */
[----:B------:R-:W-:Y:S01]  /*a190*/  LOP3.LUT R156, R156, R157, RZ, 0x3c, !PT ;  /* 0x0000009d9c9c7212 */ /* 0x000fe200078e3cff */
[--C-:B------:R-:W-:Y:S01]  /*a1a0*/  IMAD.X R157, RZ, RZ, R5.reuse, P6 ;  /* 0x000000ffff9d7224 */ /* 0x100fe200030e0605 */
[----:B------:R-:W-:Y:S02]  /*a1b0*/  LOP3.LUT R154, R155, 0x380, RZ, 0xc0, !PT ;  /* 0x000003809b9a7812 */ /* 0x000fe400078ec0ff */
[----:B------:R-:W-:Y:S02]  /*a1c0*/  LOP3.LUT R160, R161, 0x380, RZ, 0xc0, !PT ;  /* 0x00000380a1a07812 */ /* 0x000fe400078ec0ff */
[----:B------:R-:W-:Y:S02]  /*a1d0*/  LOP3.LUT R162, R163, 0x380, RZ, 0xc0, !PT ;  /* 0x00000380a3a27812 */ /* 0x000fe400078ec0ff */
[----:B------:R-:W-:Y:S01]  /*a1e0*/  LOP3.LUT R8, R9, R4, RZ, 0x3c, !PT ;  /* 0x0000000409087212 */ /* 0x000fe200078e3cff */
[----:B------:R-:W-:Y:S01]  /*a1f0*/  IMAD.MOV.U32 R9, RZ, RZ, R5 ;  /* 0x000000ffff097224 */ /* 0x000fe200078e0005 */
[----:B------:R-:W-:-:S02]  /*a200*/  SHF.R.U64 R158, R158, 0x3, RZ ;  /* 0x000000039e9e7819 */ /* 0x000fc400000012ff */
[----:B------:R-:W-:Y:S02]  /*a210*/  LOP3.LUT R164, R165, 0x380, RZ, 0xc0, !PT ;  /* 0x00000380a5a47812 */ /* 0x000fe400078ec0ff */
[----:B------:R-:W-:Y:S02]  /*a220*/  LOP3.LUT R166, R167, 0x380, RZ, 0xc0, !PT ;  /* 0x00000380a7a67812 */ /* 0x000fe400078ec0ff */
[----:B------:R-:W-:Y:S02]  /*a230*/  IADD3 R20, P6, R4, 0xc000, RZ ;  /* 0x0000c00004147810 */ /* 0x000fe40007fde0ff */
[----:B------:R-:W-:Y:S02]  /*a240*/  SHF.R.U64 R154, R154, 0x3, RZ ;  /* 0x000000039a9a7819 */ /* 0x000fe400000012ff */
[----:B------:R-:W-:Y:S02]  /*a250*/  SHF.R.U64 R160, R160, 0x3, RZ ;  /* 0x00000003a0a07819 */ /* 0x000fe400000012ff */
[----:B------:R-:W-:-:S02]  /*a260*/  SHF.R.U64 R162, R162, 0x3, RZ ;  /* 0x00000003a2a27819 */ /* 0x000fc400000012ff */
[----:B------:R-:W-:Y:S01]  /*a270*/  LOP3.LUT R158, R158, R159, RZ, 0x3c, !PT ;  /* 0x0000009f9e9e7212 */ /* 0x000fe200078e3cff */
[----:B------:R-:W-:Y:S01]  /*a280*/  IMAD.X R159, RZ, RZ, R5, P5 ;  /* 0x000000ffff9f7224 */ /* 0x000fe200028e0605 */
[----:B------:R-:W-:Y:S02]  /*a290*/  SHF.R.U64 R164, R164, 0x3, RZ ;  /* 0x00000003a4a47819 */ /* 0x000fe400000012ff */
[----:B------:R-:W-:Y:S02]  /*a2a0*/  SHF.R.U64 R166, R166, 0x3, RZ ;  /* 0x00000003a6a67819 */ /* 0x000fe400000012ff */
[----:B------:R-:W-:Y:S02]  /*a2b0*/  LOP3.LUT R7, R20, 0x380, RZ, 0xc0, !PT ;  /* 0x0000038014077812 */ /* 0x000fe400078ec0ff */
[----:B------:R-:W-:Y:S02]  /*a2c0*/  MOV R0, R8 ;  /* 0x0000000800007202 */ /* 0x000fe40000000f00 */
[----:B------:R-:W-:-:S02]  /*a2d0*/  F2FP.BF16.F32.PACK_AB R8, R25, R24 ;  /* 0x000000181908723e */ /* 0x000fc400000010ff */
[----:B------:R-:W-:Y:S02]  /*a2e0*/  F2FP.BF16.F32.PACK_AB R9, R27, R26 ;  /* 0x0000001a1b09723e */ /* 0x000fe400000010ff */
[----:B------:R-:W-:Y:S02]  /*a2f0*/  IADD3 R21, P5, R4, 0xc020, RZ ;  /* 0x0000c02004157810 */ /* 0x000fe40007fbe0ff */
[----:B------:R-:W-:Y:S01]  /*a300*/  LOP3.LUT R154, R154, R155, RZ, 0x3c, !PT ;  /* 0x0000009b9a9a7212 */ /* 0x000fe200078e3cff */
[--C-:B------:R-:W-:Y:S01]  /*a310*/  IMAD.X R155, RZ, RZ, R5.reuse, P3 ;  /* 0x000000ffff9b7224 */ /* 0x100fe200018e0605 */
[----:B------:R-:W-:Y:S01]  /*a320*/  LOP3.LUT R160, R160, R161, RZ, 0x3c, !PT ;  /* 0x000000a1a0a07212 */ /* 0x000fe200078e3cff */
[--C-:B------:R-:W-:Y:S01]  /*a330*/  IMAD.X R161, RZ, RZ, R5.reuse, P2 ;  /* 0x000000ffffa17224 */ /* 0x100fe200010e0605 */
[----:B------:R-:W-:Y:S01]  /*a340*/  LOP3.LUT R162, R162, R163, RZ, 0x3c, !PT ;  /* 0x000000a3a2a27212 */ /* 0x000fe200078e3cff */
[----:B------:R-:W-:Y:S01]  /*a350*/  IMAD.X R163, RZ, RZ, R5, P1 ;  /* 0x000000ffffa37224 */ /* 0x000fe200008e0605 */
[----:B------:R-:W-:Y:S01]  /*a360*/  LOP3.LUT R164, R164, R165, RZ, 0x3c, !PT ;  /* 0x000000a5a4a47212 */ /* 0x000fe200078e3cff */
[----:B------:R0:W-:Y:S01]  /*a370*/  STSM.16.M88.4 [R0], R8 ;  /* 0x0000000800007844 */ /* 0x0001e20000000200 */
[----:B------:R-:W-:-:S02]  /*a380*/  LOP3.LUT R166, R166, R167, RZ, 0x3c, !PT ;  /* 0x000000a7a6a67212 */ /* 0x000fc400078e3cff */
[----:B------:R-:W-:Y:S02]  /*a390*/  SHF.R.U64 R7, R7, 0x3, RZ ;  /* 0x0000000307077819 */ /* 0x000fe400000012ff */
[C---:B------:R-:W-:Y:S02]  /*a3a0*/  IADD3 R169, P3, R4.reuse, 0x8060, RZ ;  /* 0x0000806004a97810 */ /* 0x040fe40007f7e0ff */
[C---:B------:R-:W-:Y:S02]  /*a3b0*/  IADD3 R165, P2, R4.reuse, 0xc040, RZ ;  /* 0x0000c04004a57810 */ /* 0x040fe40007f5e0ff */
[----:B------:R-:W-:Y:S02]  /*a3c0*/  IADD3 R167, P1, R4, 0xc060, RZ ;  /* 0x0000c06004a77810 */ /* 0x000fe40007f3e0ff */
[----:B------:R-:W-:Y:S02]  /*a3d0*/  LOP3.LUT R4, R21, 0x380, RZ, 0xc0, !PT ;  /* 0x0000038015047812 */ /* 0x000fe400078ec0ff */
[----:B------:R-:W-:-:S02]  /*a3e0*/  MOV R173, R156 ;  /* 0x0000009c00ad7202 */ /* 0x000fc40000000f00 */
[----:B------:R-:W-:Y:S01]  /*a3f0*/  MOV R174, R158 ;  /* 0x0000009e00ae7202 */ /* 0x000fe20000000f00 */
[--C-:B0-----:R-:W-:Y:S01]  /*a400*/  IMAD.X R9, RZ, RZ, R5.reuse, P6 ;  /* 0x000000ffff097224 */ /* 0x101fe200030e0605 */
[----:B------:R-:W-:Y:S01]  /*a410*/  LOP3.LUT R8, R7, R20, RZ, 0x3c, !PT ;  /* 0x0000001407087212 */ /* 0x000fe200078e3cff */
[----:B------:R-:W-:Y:S01]  /*a420*/  IMAD.X R11, RZ, RZ, R5, P5 ;  /* 0x000000ffff0b7224 */ /* 0x000fe200028e0605 */
[----:B------:R-:W-:Y:S02]  /*a430*/  LOP3.LUT R20, R165, 0x380, RZ, 0xc0, !PT ;  /* 0x00000380a5147812 */ /* 0x000fe400078ec0ff */
[----:B------:R-:W-:Y:S02]  /*a440*/  LOP3.LUT R0, R167, 0x380, RZ, 0xc0, !PT ;  /* 0x00000380a7007812 */ /* 0x000fe400078ec0ff */
[----:B------:R-:W-:Y:S02]  /*a450*/  SHF.R.U64 R10, R4, 0x3, RZ ;  /* 0x00000003040a7819 */ /* 0x000fe400000012ff */
[----:B------:R-:W-:-:S02]  /*a460*/  SHF.R.U64 R20, R20, 0x3, RZ ;  /* 0x0000000314147819 */ /* 0x000fc400000012ff */
[----:B------:R-:W-:Y:S02]  /*a470*/  SHF.R.U64 R4, R0, 0x3, RZ ;  /* 0x0000000300047819 */ /* 0x000fe400000012ff */
[----:B------:R-:W-:Y:S01]  /*a480*/  LOP3.LUT R10, R10, R21, RZ, 0x3c, !PT ;  /* 0x000000150a0a7212 */ /* 0x000fe200078e3cff */
[----:B------:R-:W-:Y:S01]  /*a490*/  IMAD.X R21, RZ, RZ, R5, P2 ;  /* 0x000000ffff157224 */ /* 0x000fe200010e0605 */
[----:B------:R-:W-:Y:S02]  /*a4a0*/  MOV R12, R12 ;  /* 0x0000000c000c7202 */ /* 0x000fe40000000f00 */
[----:B------:R-:W-:Y:S02]  /*a4b0*/  F2FP.BF16.F32.PACK_AB R156, R33, R32 ;  /* 0x00000020219c723e */ /* 0x000fe400000010ff */
[----:B------:R-:W-:Y:S02]  /*a4c0*/  F2FP.BF16.F32.PACK_AB R157, R35, R34 ;  /* 0x00000022239d723e */ /* 0x000fe400000010ff */
[----:B------:R-:W-:-:S02]  /*a4d0*/  F2FP.BF16.F32.PACK_AB R158, R37, R36 ;  /* 0x00000024259e723e */ /* 0x000fc400000010ff */
[----:B------:R-:W-:Y:S02]  /*a4e0*/  F2FP.BF16.F32.PACK_AB R159, R39, R38 ;  /* 0x00000026279f723e */ /* 0x000fe400000010ff */
[----:B------:R-:W-:Y:S02]  /*a4f0*/  LOP3.LUT R168, R169, 0x380, RZ, 0xc0, !PT ;  /* 0x00000380a9a87812 */ /* 0x000fe400078ec0ff */
[----:B------:R-:W-:Y:S01]  /*a500*/  LOP3.LUT R20, R20, R165, RZ, 0x3c, !PT ;  /* 0x000000a514147212 */ /* 0x000fe200078e3cff */
[--C-:B------:R-:W-:Y:S01]  /*a510*/  IMAD.X R165, RZ, RZ, R5.reuse, P0 ;  /* 0x000000ffffa57224 */ /* 0x100fe200000e0605 */
[----:B------:R-:W-:Y:S01]  /*a520*/  LOP3.LUT R4, R4, R167, RZ, 0x3c, !PT ;  /* 0x000000a704047212 */ /* 0x000fe200078e3cff */
[----:B------:R-:W-:Y:S01]  /*a530*/  IMAD.X R167, RZ, RZ, R5, P4 ;  /* 0x000000ffffa77224 */ /* 0x000fe200020e0605 */
[----:B------:R-:W-:Y:S01]  /*a540*/  MOV R0, R8 ;  /* 0x0000000800007202 */ /* 0x000fe20000000f00 */
[----:B------:R0:W-:Y:S01]  /*a550*/  STSM.16.M88.4 [R12], R156 ;  /* 0x0000009c0c007844 */ /* 0x0001e20000000200 */
[----:B------:R-:W-:-:S02]  /*a560*/  MOV R7, R10 ;  /* 0x0000000a00077202 */ /* 0x000fc40000000f00 */
[----:B------:R-:W-:Y:S02]  /*a570*/  SHF.R.U64 R168, R168, 0x3, RZ ;  /* 0x00000003a8a87819 */ /* 0x000fe400000012ff */
[----:B------:R-:W-:Y:S02]  /*a580*/  MOV R176, R14 ;  /* 0x0000000e00b07202 */ /* 0x000fe40000000f00 */
[----:B------:R-:W-:Y:S02]  /*a590*/  F2FP.BF16.F32.PACK_AB R8, R41, R40 ;  /* 0x000000282908723e */ /* 0x000fe400000010ff */
[----:B------:R-:W-:Y:S02]  /*a5a0*/  F2FP.BF16.F32.PACK_AB R9, R43, R42 ;  /* 0x0000002a2b09723e */ /* 0x000fe400000010ff */
[----:B------:R-:W-:Y:S02]  /*a5b0*/  F2FP.BF16.F32.PACK_AB R10, R45, R44 ;  /* 0x0000002c2d0a723e */ /* 0x000fe400000010ff */
[----:B------:R-:W-:-:S02]  /*a5c0*/  F2FP.BF16.F32.PACK_AB R11, R47, R46 ;  /* 0x0000002e2f0b723e */ /* 0x000fc400000010ff */
[----:B------:R-:W-:Y:S02]  /*a5d0*/  MOV R177, R152 ;  /* 0x0000009800b17202 */ /* 0x000fe40000000f00 */
[----:B------:R-:W-:Y:S01]  /*a5e0*/  MOV R178, R154 ;  /* 0x0000009a00b27202 */ /* 0x000fe20000000f00 */
[----:B------:R1:W-:Y:S01]  /*a5f0*/  STSM.16.M88.4 [R176], R8 ;  /* 0x00000008b0007844 */ /* 0x0003e20000000200 */
[----:B0-----:R-:W-:Y:S02]  /*a600*/  F2FP.BF16.F32.PACK_AB R12, R49, R48 ;  /* 0x00000030310c723e */ /* 0x001fe400000010ff */
[----:B------:R-:W-:Y:S02]  /*a610*/  F2FP.BF16.F32.PACK_AB R13, R51, R50 ;  /* 0x00000032330d723e */ /* 0x000fe400000010ff */
[----:B------:R-:W-:Y:S02]  /*a620*/  F2FP.BF16.F32.PACK_AB R14, R53, R52 ;  /* 0x00000034350e723e */ /* 0x000fe400000010ff */
[----:B------:R-:W-:-:S02]  /*a630*/  F2FP.BF16.F32.PACK_AB R15, R55, R54 ;  /* 0x00000036370f723e */ /* 0x000fc400000010ff */
[----:B------:R-:W-:Y:S02]  /*a640*/  F2FP.BF16.F32.PACK_AB R152, R57, R56 ;  /* 0x000000383998723e */ /* 0x000fe400000010ff */
[----:B------:R-:W-:Y:S01]  /*a650*/  F2FP.BF16.F32.PACK_AB R153, R59, R58 ;  /* 0x0000003a3b99723e */ /* 0x000fe200000010ff */
[----:B------:R0:W-:Y:S01]  /*a660*/  STSM.16.M88.4 [R177], R12 ;  /* 0x0000000cb1007844 */ /* 0x0001e20000000200 */
[----:B------:R-:W-:Y:S02]  /*a670*/  F2FP.BF16.F32.PACK_AB R154, R61, R60 ;  /* 0x0000003c3d9a723e */ /* 0x000fe400000010ff */
[----:B------:R-:W-:Y:S02]  /*a680*/  F2FP.BF16.F32.PACK_AB R155, R63, R62 ;  /* 0x0000003e3f9b723e */ /* 0x000fe400000010ff */
[----:B------:R-:W-:Y:S02]  /*a690*/  MOV R175, R160 ;  /* 0x000000a000af7202 */ /* 0x000fe40000000f00 */
[----:B------:R-:W-:Y:S01]  /*a6a0*/  MOV R170, R162 ;  /* 0x000000a200aa7202 */ /* 0x000fe20000000f00 */
[----:B------:R2:W-:Y:S01]  /*a6b0*/  STSM.16.M88.4 [R178], R152 ;  /* 0x00000098b2007844 */ /* 0x0005e20000000200 */
[----:B------:R-:W-:-:S02]  /*a6c0*/  F2FP.BF16.F32.PACK_AB R156, R65, R64 ;  /* 0x00000040419c723e */ /* 0x000fc400000010ff */
[----:B------:R-:W-:Y:S02]  /*a6d0*/  F2FP.BF16.F32.PACK_AB R157, R67, R66 ;  /* 0x00000042439d723e */ /* 0x000fe400000010ff */
[----:B------:R-:W-:Y:S02]  /*a6e0*/  F2FP.BF16.F32.PACK_AB R158, R69, R68 ;  /* 0x00000044459e723e */ /* 0x000fe400000010ff */
[----:B------:R-:W-:Y:S02]  /*a6f0*/  F2FP.BF16.F32.PACK_AB R159, R71, R70 ;  /* 0x00000046479f723e */ /* 0x000fe400000010ff */
[----:B------:R-:W-:Y:S01]  /*a700*/  LOP3.LUT R168, R168, R169, RZ, 0x3c, !PT ;  /* 0x000000a9a8a87212 */ /* 0x000fe200078e3cff */
[--C-:B------:R-:W-:Y:S01]  /*a710*/  IMAD.X R169, RZ, RZ, R5.reuse, P3 ;  /* 0x000000ffffa97224 */ /* 0x100fe200018e0605 */
[----:B------:R-:W-:Y:S01]  /*a720*/  MOV R171, R164 ;  /* 0x000000a400ab7202 */ /* 0x000fe20000000f00 */
[----:B------:R3:W-:Y:S01]  /*a730*/  STSM.16.M88.4 [R173], R156 ;  /* 0x0000009cad007844 */ /* 0x0007e20000000200 */
[----:B------:R-:W-:Y:S01]  /*a740*/  MOV R172, R166 ;  /* 0x000000a600ac7202 */ /* 0x000fe20000000f00 */
[----:B------:R-:W-:Y:S01]  /*a750*/  IMAD.X R5, RZ, RZ, R5, P1 ;  /* 0x000000ffff057224 */ /* 0x000fe200008e0605 */
[----:B------:R-:W-:-:S02]  /*a760*/  F2FP.BF16.F32.PACK_AB R160, R73, R72 ;  /* 0x0000004849a0723e */ /* 0x000fc400000010ff */
[----:B------:R-:W-:Y:S02]  /*a770*/  F2FP.BF16.F32.PACK_AB R161, R75, R74 ;  /* 0x0000004a4ba1723e */ /* 0x000fe400000010ff */
[----:B------:R-:W-:Y:S02]  /*a780*/  F2FP.BF16.F32.PACK_AB R162, R77, R76 ;  /* 0x0000004c4da2723e */ /* 0x000fe400000010ff */
[----:B------:R-:W-:Y:S02]  /*a790*/  F2FP.BF16.F32.PACK_AB R163, R79, R78 ;  /* 0x0000004e4fa3723e */ /* 0x000fe400000010ff */
[----:B------:R-:W-:Y:S02]  /*a7a0*/  F2FP.BF16.F32.PACK_AB R164, R81, R80 ;  /* 0x0000005051a4723e */ /* 0x000fe400000010ff */
[----:B------:R-:W-:Y:S01]  /*a7b0*/  F2FP.BF16.F32.PACK_AB R165, R83, R82 ;  /* 0x0000005253a5723e */ /* 0x000fe200000010ff */
[----:B------:R4:W-:Y:S01]  /*a7c0*/  STSM.16.M88.4 [R174], R160 ;  /* 0x000000a0ae007844 */ /* 0x0009e20000000200 */
[----:B------:R-:W-:-:S02]  /*a7d0*/  F2FP.BF16.F32.PACK_AB R166, R85, R84 ;  /* 0x0000005455a6723e */ /* 0x000fc400000010ff */
[----:B------:R-:W-:Y:S02]  /*a7e0*/  F2FP.BF16.F32.PACK_AB R167, R87, R86 ;  /* 0x0000005657a7723e */ /* 0x000fe400000010ff */
[----:B-1----:R-:W-:Y:S02]  /*a7f0*/  F2FP.BF16.F32.PACK_AB R8, R89, R88 ;  /* 0x000000585908723e */ /* 0x002fe400000010ff */
[----:B------:R-:W-:Y:S01]  /*a800*/  F2FP.BF16.F32.PACK_AB R9, R91, R90 ;  /* 0x0000005a5b09723e */ /* 0x000fe200000010ff */
[----:B------:R-:W-:Y:S01]  /*a810*/  STSM.16.M88.4 [R175], R164 ;  /* 0x000000a4af007844 */ /* 0x000fe20000000200 */
[----:B------:R-:W-:Y:S02]  /*a820*/  F2FP.BF16.F32.PACK_AB R10, R93, R92 ;  /* 0x0000005c5d0a723e */ /* 0x000fe400000010ff */
[----:B------:R-:W-:Y:S02]  /*a830*/  F2FP.BF16.F32.PACK_AB R11, R95, R94 ;  /* 0x0000005e5f0b723e */ /* 0x000fe400000010ff */
[----:B0-----:R-:W-:-:S02]  /*a840*/  F2FP.BF16.F32.PACK_AB R12, R97, R96 ;  /* 0x00000060610c723e */ /* 0x001fc400000010ff */
[----:B------:R-:W-:Y:S01]  /*a850*/  F2FP.BF16.F32.PACK_AB R13, R99, R98 ;  /* 0x00000062630d723e */ /* 0x000fe200000010ff */
[----:B------:R0:W-:Y:S01]  /*a860*/  STSM.16.M88.4 [R170], R8 ;  /* 0x00000008aa007844 */ /* 0x0001e20000000200 */
[----:B------:R-:W-:Y:S02]  /*a870*/  F2FP.BF16.F32.PACK_AB R14, R101, R100 ;  /* 0x00000064650e723e */ /* 0x000fe400000010ff */
[----:B------:R-:W-:Y:S02]  /*a880*/  F2FP.BF16.F32.PACK_AB R15, R103, R102 ;  /* 0x00000066670f723e */ /* 0x000fe400000010ff */
[----:B--2---:R-:W-:Y:S02]  /*a890*/  F2FP.BF16.F32.PACK_AB R152, R105, R104 ;  /* 0x000000686998723e */ /* 0x004fe400000010ff */
[----:B------:R-:W-:Y:S01]  /*a8a0*/  F2FP.BF16.F32.PACK_AB R153, R107, R106 ;  /* 0x0000006a6b99723e */ /* 0x000fe200000010ff */
[----:B------:R1:W-:Y:S01]  /*a8b0*/  STSM.16.M88.4 [R171], R12 ;  /* 0x0000000cab007844 */ /* 0x0003e20000000200 */
[----:B------:R-:W-:-:S02]  /*a8c0*/  F2FP.BF16.F32.PACK_AB R154, R109, R108 ;  /* 0x0000006c6d9a723e */ /* 0x000fc400000010ff */
[----:B------:R-:W-:Y:S02]  /*a8d0*/  F2FP.BF16.F32.PACK_AB R155, R111, R110 ;  /* 0x0000006e6f9b723e */ /* 0x000fe400000010ff */
[----:B------:R-:W-:Y:S02]  /*a8e0*/  MOV R168, R168 ;  /* 0x000000a800a87202 */ /* 0x000fe40000000f00 */
[----:B---3--:R-:W-:Y:S01]  /*a8f0*/  F2FP.BF16.F32.PACK_AB R156, R113, R112 ;  /* 0x00000070719c723e */ /* 0x008fe200000010ff */
[----:B------:R2:W-:Y:S01]  /*a900*/  STSM.16.M88.4 [R172], R152 ;  /* 0x00000098ac007844 */ /* 0x0005e20000000200 */
[----:B------:R-:W-:Y:S02]  /*a910*/  F2FP.BF16.F32.PACK_AB R157, R115, R114 ;  /* 0x00000072739d723e */ /* 0x000fe400000010ff */
[----:B------:R-:W-:Y:S02]  /*a920*/  F2FP.BF16.F32.PACK_AB R158, R117, R116 ;  /* 0x00000074759e723e */ /* 0x000fe400000010ff */
[----:B------:R-:W-:-:S02]  /*a930*/  F2FP.BF16.F32.PACK_AB R159, R119, R118 ;  /* 0x00000076779f723e */ /* 0x000fc400000010ff */
[----:B----4-:R-:W-:Y:S02]  /*a940*/  F2FP.BF16.F32.PACK_AB R160, R121, R120 ;  /* 0x0000007879a0723e */ /* 0x010fe400000010ff */
[----:B------:R-:W-:Y:S01]  /*a950*/  F2FP.BF16.F32.PACK_AB R161, R123, R122 ;  /* 0x0000007a7ba1723e */ /* 0x000fe200000010ff */
[----:B------:R3:W-:Y:S01]  /*a960*/  STSM.16.M88.4 [R168], R156 ;  /* 0x0000009ca8007844 */ /* 0x0007e20000000200 */
[----:B------:R-:W-:Y:S02]  /*a970*/  F2FP.BF16.F32.PACK_AB R162, R125, R124 ;  /* 0x0000007c7da2723e */ /* 0x000fe400000010ff */
[----:B------:R-:W-:Y:S02]  /*a980*/  F2FP.BF16.F32.PACK_AB R163, R127, R126 ;  /* 0x0000007e7fa3723e */ /* 0x000fe400000010ff */
[----:B0-----:R-:W-:Y:S02]  /*a990*/  F2FP.BF16.F32.PACK_AB R8, R129, R128 ;  /* 0x000000808108723e */ /* 0x001fe400000010ff */
[----:B------:R-:W-:Y:S01]  /*a9a0*/  F2FP.BF16.F32.PACK_AB R9, R131, R130 ;  /* 0x000000828309723e */ /* 0x000fe200000010ff */
[----:B------:R-:W-:Y:S01]  /*a9b0*/  STSM.16.M88.4 [R0], R160 ;  /* 0x000000a000007844 */ /* 0x000fe20000000200 */
[----:B------:R-:W-:-:S02]  /*a9c0*/  F2FP.BF16.F32.PACK_AB R10, R133, R132 ;  /* 0x00000084850a723e */ /* 0x000fc400000010ff */
[----:B------:R-:W-:Y:S02]  /*a9d0*/  F2FP.BF16.F32.PACK_AB R11, R135, R134 ;  /* 0x00000086870b723e */ /* 0x000fe400000010ff */
[----:B------:R-:W-:Y:S02]  /*a9e0*/  MOV R20, R20 ;  /* 0x0000001400147202 */ /* 0x000fe40000000f00 */
[----:B-1----:R-:W-:Y:S01]  /*a9f0*/  F2FP.BF16.F32.PACK_AB R12, R137, R136 ;  /* 0x00000088890c723e */ /* 0x002fe200000010ff */
[----:B------:R0:W-:Y:S01]  /*aa00*/  STSM.16.M88.4 [R7], R8 ;  /* 0x0000000807007844 */ /* 0x0001e20000000200 */
[----:B------:R-:W-:Y:S02]  /*aa10*/  F2FP.BF16.F32.PACK_AB R13, R139, R138 ;  /* 0x0000008a8b0d723e */ /* 0x000fe400000010ff */
[----:B------:R-:W-:Y:S02]  /*aa20*/  F2FP.BF16.F32.PACK_AB R14, R141, R140 ;  /* 0x0000008c8d0e723e */ /* 0x000fe400000010ff */
[----:B------:R-:W-:-:S02]  /*aa30*/  F2FP.BF16.F32.PACK_AB R15, R143, R142 ;  /* 0x0000008e8f0f723e */ /* 0x000fc400000010ff */
[----:B------:R-:W-:Y:S01]  /*aa40*/  MOV R21, R4 ;  /* 0x0000000400157202 */ /* 0x000fe20000000f00 */
[----:B------:R-:W-:Y:S01]  /*aa50*/  IMAD.U32 R4, RZ, RZ, UR9 ;  /* 0x00000009ff047e24 */ /* 0x000fe2000f8e00ff */
[----:B--2---:R-:W-:Y:S01]  /*aa60*/  F2FP.BF16.F32.PACK_AB R152, R145, R144 ;  /* 0x000000909198723e */ /* 0x004fe200000010ff */
[----:B------:R1:W-:Y:S01]  /*aa70*/  STSM.16.M88.4 [R20], R12 ;  /* 0x0000000c14007844 */ /* 0x0003e20000000200 */
[----:B------:R-:W-:Y:S01]  /*aa80*/  F2FP.BF16.F32.PACK_AB R153, R147, R146 ;  /* 0x000000929399723e */ /* 0x000fe200000010ff */
[----:B------:R-:W-:Y:S01]  /*aa90*/  IMAD.U32 R5, RZ, RZ, UR12 ;  /* 0x0000000cff057e24 */ /* 0x000fe2000f8e00ff */
[----:B------:R-:W-:Y:S01]  /*aaa0*/  F2FP.BF16.F32.PACK_AB R154, R149, R148 ;  /* 0x00000094959a723e */ /* 0x000fe200000010ff */
[----:B------:R-:W-:Y:S01]  /*aab0*/  ULDC.64 UR12, c[0x0][0xc08] ;  /* 0x00030200000c7ab9 */ /* 0x000fe20000000a00 */
[----:B------:R-:W-:Y:S02]  /*aac0*/  F2FP.BF16.F32.PACK_AB R155, R151, R150 ;  /* 0x00000096979b723e */ /* 0x000fe400000010ff */
[----:B------:R-:W-:-:S03]  /*aad0*/  ISETP.NE.U32.AND P0, PT, RZ, UR14, PT ;  /* 0x0000000eff007c0c */ /* 0x000fc6000bf05070 */
[----:B------:R2:W-:Y:S01]  /*aae0*/  STSM.16.M88.4 [R21], R152 ;  /* 0x0000009815007844 */ /* 0x0005e20000000200 */
[----:B------:R-:W-:Y:S01]  /*aaf0*/  BAR.SYNC.DEFER_BLOCKING 0x1, 0x100 ;  /* 0x0044000000007b1d */ /* 0x000fe20000010000 */
[----:B------:R-:W-:Y:S01]  /*ab00*/  ISETP.NE.AND.EX P0, PT, RZ, UR15, PT, P0 ;  /* 0x0000000fff007c0c */ /* 0x000fe2000bf05300 */
[----:B------:R-:W-:-:S04]  /*ab10*/  UISETP.NE.U32.AND UP0, UPT, UR12, URZ, UPT ;  /* 0x0000003f0c00728c */ /* 0x000fc8000bf05070 */
[----:B------:R-:W-:-:S08]  /*ab20*/  UISETP.NE.AND.EX UP0, UPT, UR13, URZ, UPT, UP0 ;  /* 0x0000003f0d00728c */ /* 0x000fd0000bf05300 */
[----:B---3--:R-:W3:Y:S03]  /*ab30*/  @P0 LDG.E R156, desc[UR38][R4.64] ;  /* 0x00000026049c0981 */ /* 0x008ee6000c1e1900 */
[----:B------:R-:W-:Y:S01]  /*ab40*/  @UP0 UIADD3 UR12, UP1, UR4, UR12, URZ ;  /* 0x0000000c040c0290 */ /* 0x000fe2000ff3e03f */
[----:B------:R-:W-:Y:S02]  /*ab50*/  PLOP3.LUT P4, PT, PT, PT, UP0, 0x80, 0x0 ;  /* 0x000000000000781c */ /* 0x000fe40003f8f008 */
[----:B------:R-:W-:Y:S01]  /*ab60*/  ULDC UR4, c[0x0][0xad4] ;  /* 0x0002b50000047ab9 */ /* 0x000fe20000000800 */
[----:B------:R-:W-:Y:S02]  /*ab70*/  @UP0 UIADD3.X UR13, UR16, UR13, URZ, UP1, !UPT ;  /* 0x0000000d100d0290 */ /* 0x000fe40008ffe43f */
[----:B0-----:R-:W-:-:S04]  /*ab80*/  IMAD.U32 R8, RZ, RZ, UR12 ;  /* 0x0000000cff087e24 */ /* 0x001fc8000f8e00ff */
[----:B------:R-:W-:-:S05]  /*ab90*/  IMAD.U32 R9, RZ, RZ, UR13 ;  /* 0x0000000dff097e24 */ /* 0x000fca000f8e00ff */
[----:B------:R0:W4:Y:S01]  /*aba0*/  @P4 LDG.E R0, desc[UR38][R8.64] ;  /* 0x0000002608004981 */ /* 0x000122000c1e1900 */
[----:B------:R-:W-:Y:S01]  /*abb0*/  UISETP.NE.AND UP0, UPT, UR41, URZ, UPT ;  /* 0x0000003f2900728c */ /* 0x000fe2000bf05270 */
[----:B-1----:R-:W-:Y:S01]  /*abc0*/  VIADD R12, R16, UR43 ;  /* 0x0000002b100c7c36 */ /* 0x002fe20008000000 */
[----:B------:R-:W-:Y:S02]  /*abd0*/  UISETP.NE.AND UP1, UPT, UR20, 0x1, UPT ;  /* 0x000000011400788c */ /* 0x000fe4000bf25270 */
[----:B------:R-:W-:Y:S01]  /*abe0*/  USEL UR4, UR41, UR4, UP0 ;  /* 0x0000000429047287 */ /* 0x000fe20008000000 */
[----:B------:R-:W-:Y:S01]  /*abf0*/  IMAD.MOV.U32 R7, RZ, RZ, R12 ;  /* 0x000000ffff077224 */ /* 0x000fe200078e000c */
[----:B------:R-:W-:Y:S01]  /*ac00*/  UMOV UR21, 0x9b8 ;  /* 0x000009b800157882 */ /* 0x000fe20000000000 */
[----:B------:R-:W-:Y:S01]  /*ac10*/  UISETP.NE.U32.AND UP0, UPT, UR14, URZ, UPT ;  /* 0x0000003f0e00728c */ /* 0x000fe2000bf05070 */
[----:B------:R-:W-:Y:S01]  /*ac20*/  PLOP3.LUT P1, PT, PT, PT, UP1, 0x80, 0x0 ;  /* 0x000000000000781c */ /* 0x000fe20003f2f018 */
[----:B------:R-:W-:-:S02]  /*ac30*/  UISETP.GT.AND UP2, UPT, UR4, 0x1, UPT ;  /* 0x000000010400788c */ /* 0x000fc4000bf44270 */
[----:B------:R-:W-:Y:S02]  /*ac40*/  UISETP.NE.AND.EX UP0, UPT, UR15, URZ, UPT, UP0 ;  /* 0x0000003f0f00728c */ /* 0x000fe4000bf05300 */
[----:B------:R-:W-:Y:S01]  /*ac50*/  USEL UR21, UR21, 0x978, UP2 ;  /* 0x0000097815157887 */ /* 0x000fe20009000000 */
[----:B------:R-:W-:Y:S01]  /*ac60*/  UMOV UR4, URZ ;  /* 0x0000003f00047c82 */ /* 0x000fe20008000000 */
[----:B------:R-:W-:Y:S01]  /*ac70*/  USEL UR46, UR46, URZ, !UP0 ;  /* 0x0000003f2e2e7287 */ /* 0x000fe2000c000000 */
[----:B------:R-:W-:Y:S01]  /*ac80*/  @UP1 ULDC UR23, c[0x0][0xbec] ;  /* 0x0002fb0000171ab9 */ /* 0x000fe20000000800 */
[----:B------:R-:W-:-:S04]  /*ac90*/  USEL UR9, UR42, URZ, UP2 ;  /* 0x0000003f2a097287 */ /* 0x000fc80009000000 */
[----:B0-----:R-:W-:Y:S01]  /*aca0*/  @P1 IMAD.HI.U32 R8, R12, UR23, RZ ;  /* 0x000000170c081c27 */ /* 0x001fe2000f8e00ff */
[----:B------:R-:W-:Y:S01]  /*acb0*/  USEL UR45, UR45, URZ, !UP0 ;  /* 0x0000003f2d2d7287 */ /* 0x000fe2000c000000 */
[----:B------:R-:W-:Y:S02]  /*acc0*/  @UP1 ULDC UR26, c[0x0][0xbf0] ;  /* 0x0002fc00001a1ab9 */ /* 0x000fe40000000800 */
[----:B------:R-:W-:Y:S01]  /*acd0*/  ULDC.64 UR16, c[0x0][UR21+0x220] ;  /* 0x0000880015107abb */ /* 0x000fe20008000a00 */
[----:B------:R-:W-:Y:S01]  /*ace0*/  ULDC.64 UR14, c[0x0][UR21+0x218] ;  /* 0x00008600150e7abb */ /* 0x000fe20008000a00 */
[----:B------:R-:W-:Y:S01]  /*acf0*/  ULDC.64 UR18, c[0x0][UR21+0x228] ;  /* 0x00008a0015127abb */ /* 0x000fe20008000a00 */
[----:B------:R-:W-:Y:S01]  /*ad00*/  UIMAD UR17, UR17, UR46, URZ ;  /* 0x0000002e111172a4 */ /* 0x000fe2000f8e023f */
[----:B------:R-:W-:Y:S01]  /*ad10*/  @P1 SHF.R.U32.HI R7, RZ, UR26, R8 ;  /* 0x0000001aff071c19 */ /* 0x000fe20008011608 */
[----:B------:R-:W-:Y:S02]  /*ad20*/  UIMAD.WIDE.U32 UR12, UR14, UR44, URZ ;  /* 0x0000002c0e0c72a5 */ /* 0x000fe4000f8e003f */
[----:B------:R-:W-:Y:S01]  /*ad30*/  UIMAD UR22, UR15, UR44, URZ ;  /* 0x0000002c0f1672a4 */ /* 0x000fe2000f8e023f */
[--C-:B------:R-:W-:Y:S01]  /*ad40*/  SHF.R.S32.HI R9, RZ, 0x1f, R7.reuse ;  /* 0x0000001fff097819 */ /* 0x100fe20000011407 */
[----:B------:R-:W-:Y:S01]  /*ad50*/  UIMAD.WIDE.U32 UR24, UR18, UR9, URZ ;  /* 0x00000009121872a5 */ /* 0x000fe2000f8e003f */
[----:B------:R-:W-:Y:S01]  /*ad60*/  IMAD.MOV R11, RZ, RZ, -R7 ;  /* 0x000000ffff0b7224 */ /* 0x000fe200078e0a07 */
[----:B------:R-:W-:-:S02]  /*ad70*/  UIMAD UR9, UR19, UR9, URZ ;  /* 0x00000009130972a4 */ /* 0x000fc4000f8e023f */
[----:B------:R-:W-:Y:S01]  /*ad80*/  UIMAD.WIDE.U32 UR14, UR16, UR46, URZ ;  /* 0x0000002e100e72a5 */ /* 0x000fe2000f8e003f */
[----:B------:R-:W-:Y:S01]  /*ad90*/  IMAD R11, R11, UR20, R12 ;  /* 0x000000140b0b7c24 */ /* 0x000fe2000f8e020c */
[----:B------:R-:W-:Y:S01]  /*ada0*/  UIMAD UR17, UR16, UR45, UR17 ;  /* 0x0000002d101172a4 */ /* 0x000fe2000f8e0211 */
[----:B------:R-:W-:Y:S01]  /*adb0*/  IMAD.U32 R8, RZ, RZ, UR24 ;  /* 0x00000018ff087e24 */ /* 0x000fe2000f8e00ff */
[----:B------:R-:W-:Y:S02]  /*adc0*/  UIADD3 UR22, UR13, UR22, URZ ;  /* 0x000000160d167290 */ /* 0x000fe4000fffe03f */
[----:B------:R-:W-:Y:S02]  /*add0*/  UIADD3 UR13, UR25, UR9, URZ ;  /* 0x00000009190d7290 */ /* 0x000fe4000fffe03f */
[----:B------:R-:W-:-:S04]  /*ade0*/  UIADD3 UR9, UR15, UR17, URZ ;  /* 0x000000110f097290 */ /* 0x000fc8000fffe03f */
[----:B------:R-:W-:Y:S01]  /*adf0*/  IMAD.U32 R14, RZ, RZ, UR13 ;  /* 0x0000000dff0e7e24 */ /* 0x000fe2000f8e00ff */
[----:B---3--:R-:W-:-:S13]  /*ae00*/  @P0 R2UR UR4, R156 ;  /* 0x000000009c0402ca */ /* 0x008fda00000e0000 */
        /* <DEDUP_REMOVED lines=10> */
[----:B------:R-:W-:Y:S01]  /*aeb0*/  IADD3.X R9, R9, UR9, R14, P2, P3 ;  /* 0x0000000909097c10 */ /* 0x000fe200097e640e */
[----:B------:R-:W-:Y:S01]  /*aec0*/  ULDC UR9, c[0x0][0xa88] ;  /* 0x0002a20000097ab9 */ /* 0x000fe20000000800 */
[----:B------:R-:W-:Y:S01]  /*aed0*/  IMAD R7, R7, UR12, R10 ;  /* 0x0000000c07077c24 */ /* 0x000fe2000f8e020a */
[----:B----4-:R-:W-:Y:S01]  /*aee0*/  @P4 R2UR UR9, R0 ;  /* 0x00000000000942ca */ /* 0x010fe200000e0000 */
[----:B------:R-:W-:-:S04]  /*aef0*/  IMAD.WIDE.U32 R8, R11, UR12, R8 ;  /* 0x0000000c0b087c25 */ /* 0x000fc8000f8e0008 */
[----:B------:R-:W-:Y:S01]  /*af00*/  IMAD.IADD R7, R9, 0x1, R7 ;  /* 0x0000000109077824 */ /* 0x000fe200078e0207 */
[----:B------:R-:W-:-:S04]  /*af10*/  LEA R10, P2, R8, UR14, 0x2 ;  /* 0x0000000e080a7c11 */ /* 0x000fc8000f8410ff */
[----:B------:R-:W-:Y:S01]  /*af20*/  LEA.HI.X R7, R8, UR15, R7, 0x2, P2 ;  /* 0x0000000f08077c11 */ /* 0x000fe200090f1407 */
[----:B--2---:R-:W-:Y:S08]  /*af30*/  @P4 BRA `(.L_x_4633) ;  /* 0x0000000000184947 */ /* 0x004ff00003800000 */
[----:B------:R-:W-:Y:S05]  /*af40*/  @!P0 BRA `(.L_x_4633) ;  /* 0x0000000000148947 */ /* 0x000fea0003800000 */
[----:B------:R-:W2:Y:S04]  /*af50*/  LDG.E R8, desc[UR38][R4.64] ;  /* 0x0000002604087981 */ /* 0x000ea8000c1e1900 */
[----:B------:R-:W3:Y:S01]  /*af60*/  LDG.E R0, desc[UR38][R4.64+0x4] ;  /* 0x0000042604007981 */ /* 0x000ee2000c1e1900 */
[----:B--2---:R-:W-:Y:S02]  /*af70*/  R2UR UR12, R8 ;  /* 0x00000000080c72ca */ /* 0x004fe400000e0000 */
[----:B---3--:R-:W-:-:S13]  /*af80*/  R2UR UR9, R0 ;  /* 0x00000000000972ca */ /* 0x008fda00000e0000 */
[----:B------:R-:W-:-:S12]  /*af90*/  UIADD3 UR9, -UR12, UR9, URZ ;  /* 0x000000090c097290 */ /* 0x000fd8000fffe13f */
.L_x_4633:
        /* <DEDUP_REMOVED lines=35> */
[----:B------:R-:W-:Y:S01]  /*b1d0*/  IMAD.X R25, RZ, RZ, R5, P2 ;  /* 0x000000ffff197224 */ /* 0x000fe200010e0605 */
[----:B------:R-:W-:Y:S02]  /*b1e0*/  IADD3 R49, P2, R4, 0x9000, RZ ;  /* 0x0000900004317810 */ /* 0x000fe40007f5e0ff */
[----:B------:R-:W-:Y:S02]  /*b1f0*/  LOP3.LUT R12, R13, 0x380, RZ, 0xc0, !PT ;  /* 0x000003800d0c7812 */ /* 0x000fe400078ec0ff */
[----:B------:R-:W-:Y:S01]  /*b200*/  LOP3.LUT R48, R49, 0x380, RZ, 0xc0, !PT ;  /* 0x0000038031307812 */ /* 0x000fe200078ec0ff */
[----:B------:R-:W-:Y:S01]  /*b210*/  UIMAD UR12, UR4, UR15, UR12 ;  /* 0x0000000f040c72a4 */ /* 0x000fe2000f8e020c */
[----:B------:R-:W-:Y:S01]  /*b220*/  SHF.R.U64 R8, R8, 0x3, RZ ;  /* 0x0000000308087819 */ /* 0x000fe200000012ff */
[----:B------:R-:W-:Y:S01]  /*b230*/  UIMAD.WIDE.U32 UR10, UR4, UR14, URZ ;  /* 0x0000000e040a72a5 */ /* 0x000fe2000f8e003f */
[----:B------:R-:W-:Y:S01]  /*b240*/  SHF.R.U64 R48, R48, 0x3, RZ ;  /* 0x0000000330307819 */ /* 0x000fe200000012ff */
[----:B------:R-:W5:Y:S01]  /*b250*/  LD.E.128 R24, desc[UR38][R24.64] ;  /* 0x0000002618187980 */ /* 0x000f62000c101d00 */
[----:B------:R-:W-:-:S02]  /*b260*/  SHF.R.U64 R12, R12, 0x3, RZ ;  /* 0x000000030c0c7819 */ /* 0x000fc400000012ff */
[----:B------:R-:W-:Y:S01]  /*b270*/  LOP3.LUT R8, R8, R9, RZ, 0x3c, !PT ;  /* 0x0000000908087212 */ /* 0x000fe200078e3cff */
[----:B------:R-:W-:Y:S01]  /*b280*/  UIADD3 UR11, UR11, UR12, URZ ;  /* 0x0000000c0b0b7290 */ /* 0x000fe2000fffe03f */
[----:B------:R-:W-:Y:S01]  /*b290*/  LOP3.LUT R48, R48, R49, RZ, 0x3c, !PT ;  /* 0x0000003130307212 */ /* 0x000fe200078e3cff */
[--C-:B------:R-:W-:Y:S01]  /*b2a0*/  IMAD.X R49, RZ, RZ, R5.reuse, P2 ;  /* 0x000000ffff317224 */ /* 0x100fe200010e0605 */
[----:B------:R-:W-:Y:S01]  /*b2b0*/  IADD3 R6, P2, R4, 0xf000, RZ ;  /* 0x0000f00004067810 */ /* 0x000fe20007f5e0ff */
[--C-:B------:R-:W-:Y:S01]  /*b2c0*/  IMAD.X R9, RZ, RZ, R5.reuse, P4 ;  /* 0x000000ffff097224 */ /* 0x100fe200020e0605 */
[----:B------:R-:W-:Y:S01]  /*b2d0*/  LOP3.LUT R12, R12, R13, RZ, 0x3c, !PT ;  /* 0x0000000d0c0c7212 */ /* 0x000fe200078e3cff */
[----:B------:R-:W-:Y:S01]  /*b2e0*/  IMAD.X R13, RZ, RZ, R5, P3 ;  /* 0x000000ffff0d7224 */ /* 0x000fe200018e0605 */
[----:B------:R-:W-:Y:S01]  /*b2f0*/  LOP3.LUT R3, R6, 0x380, RZ, 0xc0, !PT ;  /* 0x0000038006037812 */ /* 0x000fe200078ec0ff */
[----:B------:R-:W-:Y:S01]  /*b300*/  ULDC.64 UR12, c[0x0][0xae8] ;  /* 0x0002ba00000c7ab9 */ /* 0x000fe20000000a00 */
[----:B------:R-:W-:-:S02]  /*b310*/  IADD3 R29, P0, R4, 0x4000, RZ ;  /* 0x00004000041d7810 */ /* 0x000fc40007f1e0ff */
[C---:B------:R-:W-:Y:S02]  /*b320*/  IADD3 R33, P6, R4.reuse, 0x5000, RZ ;  /* 0x0000500004217810 */ /* 0x040fe40007fde0ff */
[C---:B------:R-:W-:Y:S01]  /*b330*/  IADD3 R37, P5, R4.reuse, 0x6000, RZ ;  /* 0x0000600004257810 */ /* 0x040fe20007fbe0ff */
[----:B------:R-:W-:Y:S01]  /*b340*/  USHF.R.S32.HI UR4, URZ, 0x1f, UR46 ;  /* 0x0000001f3f047899 */ /* 0x000fe2000801142e */
[----:B------:R-:W-:Y:S01]  /*b350*/  SHF.R.U64 R3, R3, 0x3, RZ ;  /* 0x0000000303037819 */ /* 0x000fe200000012ff */
[----:B------:R-:W-:Y:S01]  /*b360*/  UIMAD.WIDE.U32 UR10, UR44, UR12, UR10 ;  /* 0x0000000c2c0a72a5 */ /* 0x000fe2000f8e000a */
[----:B------:R-:W-:Y:S01]  /*b370*/  IADD3 R41, P4, R4, 0x7000, RZ ;  /* 0x0000700004297810 */ /* 0x000fe20007f9e0ff */
[----:B------:R-:W-:Y:S01]  /*b380*/  @UP1 ULDC UR14, c[0x0][0xbec] ;  /* 0x0002fb00000e1ab9 */ /* 0x000fe20000000800 */
[----:B------:R-:W-:Y:S01]  /*b390*/  LOP3.LUT R72, R3, R6, RZ, 0x3c, !PT ;  /* 0x0000000603487212 */ /* 0x000fe200078e3cff */
[----:B------:R-:W-:Y:S01]  /*b3a0*/  IMAD R3, R20, 0x20, R81 ;  /* 0x0000002014037824 */ /* 0x000fe200078e0251 */
[----:B------:R-:W-:Y:S01]  /*b3b0*/  IADD3 R45, P3, R4, 0x8000, RZ ;  /* 0x00008000042d7810 */ /* 0x000fe20007f7e0ff */
[----:B------:R-:W-:Y:S01]  /*b3c0*/  UIMAD UR11, UR44, UR13, UR11 ;  /* 0x0000000d2c0b72a4 */ /* 0x000fe2000f8e020b */
[----:B------:R-:W-:Y:S01]  /*b3d0*/  LOP3.LUT R28, R29, 0x380, RZ, 0xc0, !PT ;  /* 0x000003801d1c7812 */ /* 0x000fe200078ec0ff */
[----:B------:R-:W-:Y:S01]  /*b3e0*/  VIADD R78, R3, UR43 ;  /* 0x0000002b034e7c36 */ /* 0x000fe20008000000 */
[----:B------:R-:W-:Y:S01]  /*b3f0*/  LOP3.LUT R32, R33, 0x380, RZ, 0xc0, !PT ;  /* 0x0000038021207812 */ /* 0x000fe200078ec0ff */
[----:B------:R-:W-:Y:S01]  /*b400*/  ULDC.64 UR12, c[0x0][0xaf0] ;  /* 0x0002bc00000c7ab9 */ /* 0x000fe20000000a00 */
[----:B------:R-:W-:Y:S01]  /*b410*/  LOP3.LUT R36, R37, 0x380, RZ, 0xc0, !PT ;  /* 0x0000038025247812 */ /* 0x000fe200078ec0ff */
[--C-:B------:R-:W-:Y:S01]  /*b420*/  IMAD.X R73, RZ, RZ, R5.reuse, P2 ;  /* 0x000000ffff497224 */ /* 0x100fe200010e0605 */
[----:B------:R-:W-:Y:S01]  /*b430*/  LOP3.LUT R40, R41, 0x380, RZ, 0xc0, !PT ;  /* 0x0000038029287812 */ /* 0x000fe200078ec0ff */
[----:B------:R-:W5:Y:S01]  /*b440*/  LD.E.128 R8, desc[UR38][R8.64] ;  /* 0x0000002608087980 */ /* 0x000f62000c101d00 */
[----:B------:R-:W-:Y:S01]  /*b450*/  LOP3.LUT R44, R45, 0x380, RZ, 0xc0, !PT ;  /* 0x000003802d2c7812 */ /* 0x000fe200078ec0ff */
[----:B------:R-:W-:Y:S01]  /*b460*/  UIMAD UR4, UR4, UR12, URZ ;  /* 0x0000000c040472a4 */ /* 0x000fe2000f8e023f */
[----:B------:R-:W-:Y:S01]  /*b470*/  SHF.R.U64 R28, R28, 0x3, RZ ;  /* 0x000000031c1c7819 */ /* 0x000fe200000012ff */
[----:B------:R-:W-:Y:S01]  /*b480*/  @P1 IMAD.HI.U32 R20, R78, UR14, RZ ;  /* 0x0000000e4e141c27 */ /* 0x000fe2000f8e00ff */
[----:B------:R-:W-:Y:S01]  /*b490*/  SHF.R.U64 R32, R32, 0x3, RZ ;  /* 0x0000000320207819 */ /* 0x000fe200000012ff */
[----:B------:R-:W-:Y:S01]  /*b4a0*/  UIMAD.WIDE.U32 UR10, UR46, UR12, UR10 ;  /* 0x0000000c2e0a72a5 */ /* 0x000fe2000f8e000a */
[----:B------:R-:W-:Y:S01]  /*b4b0*/  SHF.R.U64 R36, R36, 0x3, RZ ;  /* 0x0000000324247819 */ /* 0x000fe200000012ff */
[----:B------:R-:W-:Y:S01]  /*b4c0*/  IMAD.MOV.U32 R3, RZ, RZ, R78 ;  /* 0x000000ffff037224 */ /* 0x000fe200078e004e */
[----:B------:R-:W-:Y:S01]  /*b4d0*/  SHF.R.U64 R40, R40, 0x3, RZ ;  /* 0x0000000328287819 */ /* 0x000fe200000012ff */
[----:B------:R-:W-:Y:S01]  /*b4e0*/  @UP1 ULDC UR12, c[0x0][0xbf0] ;  /* 0x0002fc00000c1ab9 */ /* 0x000fe20000000800 */
[----:B------:R-:W-:Y:S01]  /*b4f0*/  SHF.R.U64 R44, R44, 0x3, RZ ;  /* 0x000000032c2c7819 */ /* 0x000fe200000012ff */
[----:B------:R-:W-:Y:S01]  /*b500*/  UIMAD UR4, UR46, UR13, UR4 ;  /* 0x0000000d2e0472a4 */ /* 0x000fe2000f8e0204 */
        /* <DEDUP_REMOVED lines=10> */
[----:B------:R-:W-:Y:S01]  /*b5b0*/  @P1 SHF.R.U32.HI R3, RZ, UR12, R20 ;  /* 0x0000000cff031c19 */ /* 0x000fe20008011614 */
[----:B------:R-:W-:Y:S01]  /*b5c0*/  UIADD3 UR4, UR11, UR4, URZ ;  /* 0x000000040b047290 */ /* 0x000fe2000fffe03f */
[C---:B------:R-:W-:Y:S01]  /*b5d0*/  IADD3 R53, P0, R4.reuse, 0xa000, RZ ;  /* 0x0000a00004357810 */ /* 0x040fe20007f1e0ff */
[----:B------:R-:W-:Y:S01]  /*b5e0*/  IMAD.U32 R21, RZ, RZ, UR11 ;  /* 0x0000000bff157e24 */ /* 0x000fe2000f8e00ff */
[C---:B------:R-:W-:Y:S01]  /*b5f0*/  IADD3 R57, P6, R4.reuse, 0xb000, RZ ;  /* 0x0000b00004397810 */ /* 0x040fe20007fde0ff */
[----:B------:R-:W5:Y:S01]  /*b600*/  LD.E.128 R12, desc[UR38][R12.64] ;  /* 0x000000260c0c7980 */ /* 0x000f62000c101d00 */
[----:B------:R-:W-:-:S02]  /*b610*/  IADD3 R61, P5, R4, 0xc000, RZ ;  /* 0x0000c000043d7810 */ /* 0x000fc40007fbe0ff */
[C---:B------:R-:W-:Y:S01]  /*b620*/  IADD3 R65, P4, R4.reuse, 0xd000, RZ ;  /* 0x0000d00004417810 */ /* 0x040fe20007f9e0ff */
[----:B------:R-:W5:Y:S01]  /*b630*/  LD.E.128 R28, desc[UR38][R28.64] ;  /* 0x000000261c1c7980 */ /* 0x000f62000c101d00 */
[----:B------:R-:W-:Y:S01]  /*b640*/  IADD3 R69, P3, R4, 0xe000, RZ ;  /* 0x0000e00004457810 */ /* 0x000fe20007f7e0ff */
[--C-:B------:R-:W-:Y:S01]  /*b650*/  IMAD.MOV R77, RZ, RZ, -R3.reuse ;  /* 0x000000ffff4d7224 */ /* 0x100fe200078e0a03 */
[----:B------:R-:W-:Y:S01]  /*b660*/  SHF.R.S32.HI R76, RZ, 0x1f, R3 ;  /* 0x0000001fff4c7819 */ /* 0x000fe20000011403 */
[----:B------:R-:W-:Y:S01]  /*b670*/  IMAD.U32 R20, RZ, RZ, UR10 ;  /* 0x0000000aff147e24 */ /* 0x000fe2000f8e00ff */
[----:B------:R-:W-:Y:S01]  /*b680*/  LOP3.LUT R52, R53, 0x380, RZ, 0xc0, !PT ;  /* 0x0000038035347812 */ /* 0x000fe200078ec0ff */
[----:B------:R-:W-:Y:S01]  /*b690*/  ULDC.64 UR10, c[0x0][0xae0] ;  /* 0x0002b800000a7ab9 */ /* 0x000fe20000000a00 */
[----:B------:R-:W-:Y:S01]  /*b6a0*/  LOP3.LUT R56, R57, 0x380, RZ, 0xc0, !PT ;  /* 0x0000038039387812 */ /* 0x000fe200078ec0ff */
[----:B------:R-:W5:Y:S01]  /*b6b0*/  LD.E.128 R32, desc[UR38][R32.64] ;  /* 0x0000002620207980 */ /* 0x000f62000c101d00 */
[----:B------:R-:W-:-:S02]  /*b6c0*/  LOP3.LUT R60, R61, 0x380, RZ, 0xc0, !PT ;  /* 0x000003803d3c7812 */ /* 0x000fc400078ec0ff */
[----:B------:R-:W-:Y:S01]  /*b6d0*/  LOP3.LUT R64, R65, 0x380, RZ, 0xc0, !PT ;  /* 0x0000038041407812 */ /* 0x000fe200078ec0ff */
[----:B------:R-:W5:Y:S01]  /*b6e0*/  LD.E.128 R36, desc[UR38][R36.64] ;  /* 0x0000002624247980 */ /* 0x000f62000c101d00 */
        /* <DEDUP_REMOVED lines=49> */
[----:B------:R-:W-:Y:S01]  /*ba00*/  VIADD R84, R81, UR43 ;  /* 0x0000002b51547c36 */ /* 0x000fe20008000000 */
        /* <DEDUP_REMOVED lines=37> */
.L_x_4636:
[----:B------:R-:W-:Y:S05]  /*bc60*/  BSYNC B1 ;  /* 0x0000000000017941 */ /* 0x000fea0003800000 */
.L_x_4635:
        /* <DEDUP_REMOVED lines=21> */
.L_x_4638:
[----:B------:R-:W-:Y:S05]  /*bdc0*/  BSYNC B1 ;  /* 0x0000000000017941 */ /* 0x000fea0003800000 */
.L_x_4637:
        /* <DEDUP_REMOVED lines=21> */
.L_x_4640:
[----:B------:R-:W-:Y:S05]  /*bf20*/  BSYNC B1 ;  /* 0x0000000000017941 */ /* 0x000fea0003800000 */
.L_x_4639:
[----:B0-----:R-:W-:Y:S01]  /*bf30*/  VIADD R3, R84, 0x60 ;  /* 0x0000006054037836 */ /* 0x001fe20000000000 */
[----:B--23--:R-:W0:Y:S04]  /*bf40*/  SHFL.IDX PT, R83, R83, 0x3, 0x181f ;  /* 0x00781f0053537f89 */ /* 0x00ce2800000e0000 */
[----:B------:R-:W-:Y:S01]  /*bf50*/  ISETP.GE.AND P0, PT, R3, UR9, PT ;  /* 0x0000000903007c0c */ /* 0x000fe2000bf06270 */
[----:B----4-:R4:W2:-:S12]  /*bf60*/  SHFL.IDX PT, R11, R82, 0x3, 0x181f ;  /* 0x00781f00520b7f89 */ /* 0x01089800000e0000 */
[----:B----4-:R-:W-:Y:S05]  /*bf70*/  @P0 BRA `(.L_x_4641) ;  /* 0x00000024006c0947 */ /* 0x010fea0003800000 */
[----:B------:R-:W-:Y:S02]  /*bf80*/  ULDC UR4, c[0x0][0xac8] ;  /* 0x0002b20000047ab9 */ /* 0x000fe40000000800 */
[----:B------:R-:W-:Y:S02]  /*bf90*/  ISETP.GE.AND P3, PT, R0, UR4, PT ;  /* 0x0000000400007c0c */ /* 0x000fe4000bf66270 */
[----:B------:R-:W-:Y:S02]  /*bfa0*/  ISETP.GE.AND P4, PT, R86, UR4, PT ;  /* 0x0000000456007c0c */ /* 0x000fe4000bf86270 */
[----:B------:R-:W-:-:S09]  /*bfb0*/  ISETP.GE.AND P5, PT, R88, UR4, PT ;  /* 0x0000000458007c0c */ /* 0x000fd2000bfa6270 */
[-C--:B--2---:R-:W-:Y:S02]  /*bfc0*/  @!P3 LEA R4, P0, R0, R11.reuse, 0x1 ;  /* 0x0000000b0004b211 */ /* 0x084fe400078008ff */
        /* <DEDUP_REMOVED lines=10> */
[----:B----4-:R-:W-:-:S04]  /*c070*/  LEA R4, P0, R90, R11, 0x1 ;  /* 0x0000000b5a047211 */ /* 0x010fc800078008ff */
[----:B------:R-:W-:-:S05]  /*c080*/  LEA.HI.X R5, R90, R83, R87, 0x1, P0 ;  /* 0x000000535a057211 */ /* 0x000fca00000f0c57 */
[----:B------:R0:W-:Y:S01]  /*c090*/  ST.E.128 desc[UR38][R4.64], R72 ;  /* 0x0000004804007985 */ /* 0x0001e2000c101d26 */
[----:B------:R-:W-:Y:S05]  /*c0a0*/  BRA `(.L_x_4641) ;  /* 0x0000002400207947 */ /* 0x000fea0003800000 */
.L_x_4634:
        /* <DEDUP_REMOVED lines=44> */
[----:B------:R-:W-:Y:S01]  /*c370*/  IMAD R6, R4, UR12, RZ ;  /* 0x0000000c04067c24 */ /* 0x000fe2000f8e02ff */
[----:B------:R-:W-:Y:S01]  /*c380*/  SHF.R.S32.HI R164, RZ, 0x1f, R222 ;  /* 0x0000001fffa47819 */ /* 0x000fe200000114de */
[----:B------:R-:W-:Y:S01]  /*c390*/  IMAD.U32 R4, RZ, RZ, UR10 ;  /* 0x0000000aff047e24 */ /* 0x000fe2000f8e00ff */
[----:B------:R-:W-:Y:S01]  /*c3a0*/  ULDC.64 UR10, c[0x0][0xb28] ;  /* 0x0002ca00000a7ab9 */ /* 0x000fe20000000a00 */
[----:B------:R-:W-:-:S02]  /*c3b0*/  IMAD.U32 R5, RZ, RZ, UR42 ;  /* 0x0000002aff057e24 */ /* 0x000fc4000f8e00ff */
        /* <DEDUP_REMOVED lines=15> */
[----:B------:R-:W-:Y:S02]  /*c4b0*/  SHF.R.S32.HI R13, RZ, 0x1f, R17 ;  /* 0x0000001fff0d7819 */ /* 0x000fe40000011411 */
[----:B------:R-:W-:Y:S02]  /*c4c0*/  ISETP.GE.AND P4, PT, R222, UR4, PT ;  /* 0x00000004de007c0c */ /* 0x000fe4000bf86270 */
[----:B------:R-:W-:Y:S02]  /*c4d0*/  ISETP.GE.AND P3, PT, R221, UR4, PT ;  /* 0x00000004dd007c0c */ /* 0x000fe4000bf66270 */
[----:B------:R-:W-:Y:S02]  /*c4e0*/  ISETP.GE.AND P5, PT, R2, UR4, PT ;  /* 0x0000000402007c0c */ /* 0x000fe4000bfa6270 */
[----:B------:R-:W-:Y:S02]  /*c4f0*/  ISETP.GE.AND P1, PT, R219, UR4, PT ;  /* 0x00000004db007c0c */ /* 0x000fe4000bf26270 */
[----:B------:R-:W-:-:S05]  /*c500*/  ISETP.GE.AND P0, PT, R220, UR4, PT ;  /* 0x00000004dc007c0c */ /* 0x000fca000bf06270 */
[-C--:B-1----:R-:W-:Y:S02]  /*c510*/  @!P4 LEA R6, P2, R222, R4.reuse, 0x2 ;  /* 0x00000004de06c211 */ /* 0x082fe400078410ff */
[C---:B------:R-:W-:Y:S02]  /*c520*/  @!P3 LEA R8, P6, R221.reuse, R4, 0x2 ;  /* 0x00000004dd08b211 */ /* 0x040fe400078c10ff */
        /* <DEDUP_REMOVED lines=9> */
[-C--:B-1----:R-:W-:Y:S01]  /*c5c0*/  @!P0 LEA R6, P6, R220, R4.reuse, 0x2 ;  /* 0x00000004dc068211 */ /* 0x082fe200078c10ff */
[C---:B------:R-:W-:Y:S01]  /*c5d0*/  VIADD R29, R2.reuse, 0xe8 ;  /* 0x000000e8021d7836 */ /* 0x040fe20000000000 */
[CC--:B--2---:R-:W-:Y:S01]  /*c5e0*/  @!P1 LEA R8, P5, R219.reuse, R4.reuse, 0x2 ;  /* 0x00000004db089211 */ /* 0x0c4fe200078a10ff */
[----:B------:R-:W-:Y:S01]  /*c5f0*/  VIADD R33, R2, 0xf8 ;  /* 0x000000f802217836 */ /* 0x000fe20000000000 */
        /* <DEDUP_REMOVED lines=86> */
[----:B------:R-:W-:-:S03]  /*cb60*/  ISETP.GE.AND P0, PT, R17, UR4, PT ;  /* 0x0000000411007c0c */ /* 0x000fc6000bf06270 */
[----:B------:R4:W-:Y:S01]  /*cb70*/  @!P4 ST.E.64 desc[UR38][R8.64], R124 ;  /* 0x0000007c0800c985 */ /* 0x0009e2000c101b26 */
[----:B------:R-:W-:Y:S02]  /*cb80*/  ISETP.GE.AND P4, PT, R29, UR4, PT ;  /* 0x000000041d007c0c */ /* 0x000fe4000bf86270 */
[CC--:B---3--:R-:W-:Y:S01]  /*cb90*/  @!P2 LEA R10, P5, R19.reuse, R4.reuse, 0x2 ;  /* 0x00000004130aa211 */ /* 0x0c8fe200078a10ff */
[----:B-1----:R-:W-:Y:S02]  /*cba0*/  VIADD R25, R2, 0xf0 ;  /* 0x000000f002197836 */ /* 0x002fe40000000000 */
[----:B------:R-:W-:Y:S02]  /*cbb0*/  @!P1 LEA R14, P6, R18, R4, 0x2 ;  /* 0x00000004120e9211 */ /* 0x000fe400078c10ff */
[----:B------:R-:W-:Y:S02]  /*cbc0*/  @!P2 LEA.HI.X R11, R19, R5, R225, 0x2, P5 ;  /* 0x00000005130ba211 */ /* 0x000fe400028f14e1 */
[----:B------:R-:W-:-:S02]  /*cbd0*/  ISETP.GE.AND P3, PT, R25, UR4, PT ;  /* 0x0000000419007c0c */ /* 0x000fc4000bf66270 */
[-C--:B------:R-:W-:Y:S01]  /*cbe0*/  @!P0 LEA R20, P5, R17, R4.reuse, 0x2 ;  /* 0x0000000411148211 */ /* 0x080fe200078a10ff */
[----:B------:R3:W-:Y:S01]  /*cbf0*/  @!P2 ST.E.64 desc[UR38][R10.64], R128 ;  /* 0x000000800a00a985 */ /* 0x0007e2000c101b26 */
[-C--:B------:R-:W-:Y:S02]  /*cc00*/  @!P1 LEA.HI.X R15, R18, R5.reuse, R224, 0x2, P6 ;  /* 0x00000005120f9211 */ /* 0x080fe400030f14e0 */
[----:B------:R-:W-:Y:S02]  /*cc10*/  ISETP.GE.AND P6, PT, R33, UR4, PT ;  /* 0x0000000421007c0c */ /* 0x000fe4000bfc6270 */
[----:B------:R-:W-:Y:S01]  /*cc20*/  @!P0 LEA.HI.X R21, R17, R5, R13, 0x2, P5 ;  /* 0x0000000511158211 */ /* 0x000fe200028f140d */
[----:B------:R3:W-:Y:S01]  /*cc30*/  @!P1 ST.E.64 desc[UR38][R14.64], R132 ;  /* 0x000000840e009985 */ /* 0x0007e2000c101b26 */
[----:B--2---:R-:W-:Y:S02]  /*cc40*/  SHF.R.S32.HI R7, RZ, 0x1f, R29 ;  /* 0x0000001fff077819 */ /* 0x004fe4000001141d */
[----:B------:R-:W-:Y:S01]  /*cc50*/  @!P4 LEA R6, P5, R29, R4, 0x2 ;  /* 0x000000041d06c211 */ /* 0x000fe200078a10ff */
[----:B------:R3:W-:Y:S01]  /*cc60*/  @!P0 ST.E.64 desc[UR38][R20.64], R136 ;  /* 0x0000008814008985 */ /* 0x0007e2000c101b26 */
[----:B----4-:R-:W-:-:S02]  /*cc70*/  SHF.R.S32.HI R9, RZ, 0x1f, R25 ;  /* 0x0000001fff097819 */ /* 0x010fc40000011419 */
[-C--:B------:R-:W-:Y:S02]  /*cc80*/  @!P4 LEA.HI.X R7, R29, R5.reuse, R7, 0x2, P5 ;  /* 0x000000051d07c211 */ /* 0x080fe400028f1407 */
[CC--:B------:R-:W-:Y:S02]  /*cc90*/  @!P3 LEA R8, P5, R25.reuse, R4.reuse, 0x2 ;  /* 0x000000041908b211 */ /* 0x0c0fe400078a10ff */
[----:B------:R-:W-:Y:S01]  /*cca0*/  SHF.R.S32.HI R13, RZ, 0x1f, R33 ;  /* 0x0000001fff0d7819 */ /* 0x000fe20000011421 */
[----:B------:R3:W-:Y:S01]  /*ccb0*/  @!P4 ST.E.64 desc[UR38][R6.64], R140 ;  /* 0x0000008c0600c985 */ /* 0x0007e2000c101b26 */
[----:B------:R-:W-:Y:S02]  /*ccc0*/  @!P3 LEA.HI.X R9, R25, R5, R9, 0x2, P5 ;  /* 0x000000051909b211 */ /* 0x000fe400028f1409 */
[----:B------:R-:W-:-:S03]  /*ccd0*/  @!P6 LEA R4, P5, R33, R4, 0x2 ;  /* 0x000000042104e211 */ /* 0x000fc600078a10ff */
[----:B------:R3:W-:Y:S01]  /*cce0*/  @!P3 ST.E.64 desc[UR38][R8.64], R144 ;  /* 0x000000900800b985 */ /* 0x0007e2000c101b26 */
[----:B------:R-:W-:-:S05]  /*ccf0*/  @!P6 LEA.HI.X R5, R33, R5, R13, 0x2, P5 ;  /* 0x000000052105e211 */ /* 0x000fca00028f140d */
[----:B------:R3:W-:Y:S04]  /*cd00*/  @!P6 ST.E.64 desc[UR38][R4.64], R148 ;  /* 0x000000940400e985 */ /* 0x0007e8000c101b26 */
.L_x_4643:
[----:B------:R-:W-:Y:S05]  /*cd10*/  BSYNC B1 ;  /* 0x0000000000017941 */ /* 0x000fea0003800000 */
.L_x_4642:
[----:B------:R-:W-:Y:S01]  /*cd20*/  ISETP.GE.AND P0, PT, R0, UR9, PT ;  /* 0x0000000900007c0c */ /* 0x000fe2000bf06270 */
[----:B--23--:R2:W3:Y:S04]  /*cd30*/  SHFL.IDX PT, R5, R12, 0x1, 0x1c1f ;  /* 0x003c1f000c057f89 */ /* 0x00c4e800000e0000 */
[----:B-1----:R2:W1:Y:S08]  /*cd40*/  SHFL.IDX PT, R4, R3, 0x1, 0x1c1f ;  /* 0x003c1f0003047f89 */ /* 0x00247000000e0000 */
[----:B--2---:R-:W-:Y:S05]  /*cd50*/  @P0 BRA `(.L_x_4641) ;  /* 0x0000001400f40947 */ /* 0x004fea0003800000 */
[----:B------:R-:W-:Y:S01]  /*cd60*/  ULDC UR4, c[0x0][0xac8] ;  /* 0x0002b20000047ab9 */ /* 0x000fe20000000800 */
[----:B------:R-:W-:Y:S01]  /*cd70*/  VIADD R25, R2, 0xe8 ;  /* 0x000000e802197836 */ /* 0x000fe20000000000 */
[----:B------:R-:W-:Y:S01]  /*cd80*/  ISETP.GE.AND P5, PT, R222, UR4, PT ;  /* 0x00000004de007c0c */ /* 0x000fe2000bfa6270 */
[C---:B0-----:R-:W-:Y:S01]  /*cd90*/  VIADD R3, R2.reuse, 0xf0 ;  /* 0x000000f002037836 */ /* 0x041fe20000000000 */
[----:B------:R-:W-:Y:S02]  /*cda0*/  ISETP.GE.AND P4, PT, R2, UR4, PT ;  /* 0x0000000402007c0c */ /* 0x000fe4000bf86270 */
[----:B------:R-:W-:Y:S02]  /*cdb0*/  ISETP.GE.AND P2, PT, R221, UR4, PT ;  /* 0x00000004dd007c0c */ /* 0x000fe4000bf46270 */
[----:B------:R-:W-:Y:S02]  /*cdc0*/  ISETP.GE.AND P1, PT, R220, UR4, PT ;  /* 0x00000004dc007c0c */ /* 0x000fe4000bf26270 */
[----:B------:R-:W-:-:S02]  /*cdd0*/  ISETP.GE.AND P0, PT, R219, UR4, PT ;  /* 0x00000004db007c0c */ /* 0x000fc4000bf06270 */
[----:B------:R-:W-:Y:S02]  /*cde0*/  SHF.R.S32.HI R0, RZ, 0x1f, R25 ;  /* 0x0000001fff007819 */ /* 0x000fe40000011419 */
        /* <DEDUP_REMOVED lines=9> */
[CC--:B------:R-:W-:Y:S02]  /*ce80*/  @!P1 LEA R12, P5, R220.reuse, R4.reuse, 0x2 ;  /* 0x00000004dc0c9211 */ /* 0x0c0fe400078a10ff */
        /* <DEDUP_REMOVED lines=32> */
[CC--:B-1----:R-:W-:Y:S02]  /*d090*/  @!P3 LEA R6, P6, R212.reuse, R4.reuse, 0x2 ;  /* 0x00000004d406b211 */ /* 0x0c2fe400078c10ff */
        /* <DEDUP_REMOVED lines=69> */
[----:B------:R-:W-:Y:S02]  /*d4f0*/  SHF.R.S32.HI R0, RZ, 0x1f, R3 ;  /* 0x0000001fff007819 */ /* 0x000fe40000011403 */
[----:B------:R-:W-:Y:S01]  /*d500*/  @!P2 LEA R14, P6, R3, R4, 0x2 ;  /* 0x00000004030ea211 */ /* 0x000fe200078c10ff */
[----:B------:R3:W-:Y:S01]  /*d510*/  @!P4 ST.E.64 desc[UR38][R6.64], R134 ;  /* 0x000000860600c985 */ /* 0x0007e2000c101b26 */
[----:B------:R-:W-:-:S02]  /*d520*/  @!P5 LEA.HI.X R9, R17, R5, R24, 0x2, P3 ;  /* 0x000000051109d211 */ /* 0x000fc400018f1418 */
[----:B------:R-:W-:Y:S01]  /*d530*/  @!P2 LEA.HI.X R15, R3, R5, R0, 0x2, P6 ;  /* 0x00000005030fa211 */ /* 0x000fe200030f1400 */
[----:B------:R-:W-:Y:S02]  /*d540*/  VIADD R3, R2, 0xf8 ;  /* 0x000000f802037836 */ /* 0x000fe40000000000 */
        /* <DEDUP_REMOVED lines=10> */
.L_x_4632:
        /* <DEDUP_REMOVED lines=33> */
.L_x_4644:
[----:B------:R-:W-:Y:S01]  /*d800*/  USEL UR46, UR46, URZ, !UP0 ;  /* 0x0000003f2e2e7287 */ /* 0x000fe2000c000000 */
[----:B------:R-:W-:Y:S01]  /*d810*/  BSSY B1, `(.L_x_4645) ;  /* 0x0000038000017945 */ /* 0x000fe20003800000 */
[----:B------:R-:W-:-:S03]  /*d820*/  USEL UR45, UR45, URZ, !UP0 ;  /* 0x0000003f2d2d7287 */ /* 0x000fc6000c000000 */
[----:B------:R-:W-:Y:S09]  /*d830*/  @P0 BRA `(.L_x_4646) ;  /* 0x0000000000d40947 */ /* 0x000ff20003800000 */
        /* <DEDUP_REMOVED lines=53> */
.L_x_4646:
[----:B------:R-:W-:Y:S05]  /*db90*/  BSYNC B1 ;  /* 0x0000000000017941 */ /* 0x000fea0003800000 */
.L_x_4645:
        /* <DEDUP_REMOVED lines=14> */
[----:B------:R-:W-:-:S03]  /*dc80*/  UIADD3 UR9, UR9, UR10, URZ ;  /* 0x0000000a09097290 */ /* 0x000fc6000fffe03f */
[----:B------:R-:W-:Y:S01]  /*dc90*/  IMAD R3, R10, 0x20, R13 ;  /* 0x000000200a037824 */ /* 0x000fe200078e020d */
[----:B------:R-:W-:Y:S02]  /*dca0*/  ULDC.64 UR10, c[0x0][0xae8] ;  /* 0x0002ba00000a7ab9 */ /* 0x000fe40000000a00 */
[----:B------:R-:W-:Y:S01]  /*dcb0*/  UIMAD.WIDE.U32 UR8, UR44, UR10, UR8 ;  /* 0x0000000a2c0872a5 */ /* 0x000fe2000f8e0008 */
[----:B------:R-:W-:Y:S01]  /*dcc0*/  VIADD R8, R3, UR43 ;  /* 0x0000002b03087c36 */ /* 0x000fe20008000000 */
[----:B-1----:R-:W-:Y:S02]  /*dcd0*/  ISETP.NE.AND P0, PT, R11, 0x1, PT ;  /* 0x000000010b00780c */ /* 0x002fe40003f05270 */
[----:B------:R-:W-:Y:S01]  /*dce0*/  UIMAD UR9, UR44, UR11, UR9 ;  /* 0x0000000b2c0972a4 */ /* 0x000fe2000f8e0209 */
[----:B------:R-:W-:Y:S02]  /*dcf0*/  IMAD.MOV.U32 R3, RZ, RZ, R8 ;  /* 0x000000ffff037224 */ /* 0x000fe400078e0008 */
[----:B------:R-:W-:-:S02]  /*dd00*/  ULDC.64 UR10, c[0x0][0xaf0] ;  /* 0x0002bc00000a7ab9 */ /* 0x000fc40000000a00 */
        /* <DEDUP_REMOVED lines=21> */
[----:B-----5:R-:W-:Y:S02]  /*de60*/  IMAD R11, R0, R11, RZ ;  /* 0x0000000b000b7224 */ /* 0x020fe400078e02ff */
[----:B------:R-:W-:-:S02]  /*de70*/  IMAD.IADD R5, R5, 0x1, R9 ;  /* 0x0000000105057824 */ /* 0x000fc400078e0209 */
        /* <DEDUP_REMOVED lines=15> */
[----:B------:R0:W1:Y:S01]  /*df70*/  SHFL.IDX PT, R4, R6, RZ, 0x181f ;  /* 0x00181fff06047589 */ /* 0x00006200000e0000 */
[----:B------:R-:W-:Y:S01]  /*df80*/  VIADD R9, R7, 0xc0 ;  /* 0x000000c007097836 */ /* 0x000fe20000000000 */
[----:B------:R-:W-:-:S02]  /*df90*/  SHF.R.S32.HI R14, RZ, 0x1f, R7 ;  /* 0x0000001fff0e7819 */ /* 0x000fc40000011407 */
[----:B------:R0:W2:Y:S01]  /*dfa0*/  SHFL.IDX PT, R0, R3, RZ, 0x181f ;  /* 0x00181fff03007589 */ /* 0x0000a200000e0000 */
        /* <DEDUP_REMOVED lines=21> */
.L_x_4648:
[----:B------:R-:W-:Y:S05]  /*e100*/  BSYNC B1 ;  /* 0x0000000000017941 */ /* 0x000fea0003800000 */
.L_x_4647:
        /* <DEDUP_REMOVED lines=21> */
.L_x_4650:
[----:B------:R-:W-:Y:S05]  /*e260*/  BSYNC B1 ;  /* 0x0000000000017941 */ /* 0x000fea0003800000 */
.L_x_4649:
        /* <DEDUP_REMOVED lines=21> */
.L_x_4652:
[----:B------:R-:W-:Y:S05]  /*e3c0*/  BSYNC B1 ;  /* 0x0000000000017941 */ /* 0x000fea0003800000 */
.L_x_4651:
        /* <DEDUP_REMOVED lines=10> */
[----:B---3--:R-:W-:-:S04]  /*e470*/  @!P3 LEA R6, P4, R7, R4, 0x1 ;  /* 0x000000040706b211 */ /* 0x008fc800078808ff */
[-C--:B--2---:R-:W-:Y:S02]  /*e480*/  @!P3 LEA.HI.X R7, R7, R3.reuse, R14, 0x1, P4 ;  /* 0x000000030707b211 */ /* 0x084fe400020f0c0e */
        /* <DEDUP_REMOVED lines=10> */
.L_x_4641:
[----:B------:R-:W-:Y:S05]  /*e530*/  BSYNC B0 ;  /* 0x0000000000007941 */ /* 0x000fea0003800000 */
.L_x_4631:
[----:B------:R-:W-:Y:S02]  /*e540*/  ULDC UR4, c[0x0][0xc3c] ;  /* 0x00030f0000047ab9 */ /* 0x000fe40000000800 */
[----:B------:R-:W-:-:S06]  /*e550*/  UISETP.GE.AND UP0, UPT, UR7, UR4, UPT ;  /* 0x000000040700728c */ /* 0x000fcc000bf06270 */
[----:B------:R-:W-:-:S13]  /*e560*/  PLOP3.LUT P0, PT, PT, PT, UP0, 0x80, 0x0 ;  /* 0x000000000000781c */ /* 0x000fda0003f0f008 */
[----:B------:R-:W-:Y:S05]  /*e570*/  @!P0 BRA `(.L_x_4653) ;  /* 0xffffff2800e88947 */ /* 0x000fea000383ffff */
[----:B------:R-:W-:Y:S05]  /*e580*/  EXIT ;  /* 0x000000000000794d */ /* 0x000fea0003800000 */
.L_x_4594:
        /* <DEDUP_REMOVED lines=20> */
.L_x_4654:
        /* <DEDUP_REMOVED lines=43> */
.L_x_4658:
        /* <DEDUP_REMOVED lines=39> */
.L_x_4656:
        /* <DEDUP_REMOVED lines=12> */
.L_x_4659:
        /* <DEDUP_REMOVED lines=63> */
.L_x_4660:
        /* <DEDUP_REMOVED lines=61> */
.L_x_4661:
[----:B01----:R-:W-:-:S05]  /*f470*/  LOP3.LUT R3, RZ, R2, RZ, 0x33, !PT ;  /* 0x00000002ff037212 */ /* 0x003fca00078e33ff */
[----:B------:R-:W-:-:S05]  /*f480*/  IMAD.IADD R2, R4, 0x1, R3 ;  /* 0x0000000104027824 */ /* 0x000fca00078e0203 */
[----:B------:R1:W-:Y:S01]  /*f490*/  STL [R1+0x4], R2 ;  /* 0x0000040201007387 */ /* 0x0003e20000100800 */
[----:B------:R-:W-:Y:S05]  /*f4a0*/  BRA `(.L_x_4662) ;  /* 0x0000000000107947 */ /* 0x000fea0003800000 */
.L_x_4657:
[----:B------:R-:W-:Y:S01]  /*f4b0*/  IMAD.U32 R2, RZ, RZ, UR6 ;  /* 0x00000006ff027e24 */ /* 0x000fe2000f8e00ff */
[----:B------:R0:W-:Y:S04]  /*f4c0*/  STL [R1+0x4], RZ ;  /* 0x000004ff01007387 */ /* 0x0001e80000100800 */
[----:B------:R0:W-:Y:S04]  /*f4d0*/  STL [R1+0x8], RZ ;  /* 0x000008ff01007387 */ /* 0x0001e80000100800 */
[----:B------:R0:W-:Y:S02]  /*f4e0*/  STL [R1], R2 ;  /* 0x0000000201007387 */ /* 0x0001e40000100800 */
.L_x_4662:
        /* <DEDUP_REMOVED lines=10> */
.L_x_4655:
        /* <DEDUP_REMOVED lines=9> */
[C---:B----4-:R-:W-:Y:S01]  /*f620*/  IMAD.SHL.U32 R0, R6.reuse, 0x8, RZ ;  /* 0x0000000806007824 */ /* 0x050fe200078e00ff */
[----:B------:R-:W-:Y:S01]  /*f630*/  LOP3.LUT R4, R6, 0x7f, RZ, 0xc0, !PT ;  /* 0x0000007f06047812 */ /* 0x000fe200078ec0ff */
[----:B------:R-:W-:Y:S01]  /*f640*/  UMOV UR4, 0x400 ;  /* 0x0000040000047882 */ /* 0x000fe20000000000 */
[----:B------:R-:W-:Y:S01]  /*f650*/  BSSY B8, `(.L_x_4663) ;  /* 0x00005a3000087945 */ /* 0x000fe20003800000 */
[----:B------:R-:W-:Y:S01]  /*f660*/  IMAD.MOV.U32 R19, RZ, RZ, RZ ;  /* 0x000000ffff137224 */ /* 0x000fe200078e00ff */
[----:B------:R-:W-:Y:S01]  /*f670*/  LOP3.LUT R3, R0, 0x1f8, RZ, 0xc0, !PT ;  /* 0x000001f800037812 */ /* 0x000fe200078ec0ff */
[----:B01----:R-:W-:Y:S01]  /*f680*/  IMAD.SHL.U32 R2, R4, 0x8, RZ ;  /* 0x0000000804027824 */ /* 0x003fe200078e00ff */
        /* <DEDUP_REMOVED lines=14> */
.L_x_4767:
[----:B0-2---:R-:W2:Y:S01]  /*f770*/  LDL R0, [R1+0xc] ;  /* 0x00000c0001007983 */ /* 0x005ea20000100800 */
[----:B------:R-:W2:Y:S01]  /*f780*/  LDC.64 R2, c[0x0][0xc88] ;  /* 0x00032200ff027b82 */ /* 0x000ea20000000a00 */
[----:B------:R-:W-:Y:S05]  /*f790*/  YIELD ;  /* 0x0000000000007946 */ /* 0x000fea0003800000 */
[----:B------:R-:W-:Y:S01]  /*f7a0*/  ULDC.64 UR4, c[0x0][0xa28] ;  /* 0x00028a0000047ab9 */ /* 0x000fe20000000a00 */
[----:B-1----:R-:W-:Y:S01]  /*f7b0*/  IMAD.MOV.U32 R6, RZ, RZ, RZ ;  /* 0x000000ffff067224 */ /* 0x002fe200078e00ff */
[----:B------:R-:W-:Y:S01]  /*f7c0*/  ISETP.NE.U32.AND P0, PT, RZ, UR4, PT ;  /* 0x00000004ff007c0c */ /* 0x000fe2000bf05070 */
[----:B------:R-:W-:Y:S01]  /*f7d0*/  ULDC.64 UR8, c[0x0][0xa18] ;  /* 0x0002860000087ab9 */ /* 0x000fe20000000a00 */
[----:B------:R-:W-:Y:S01]  /*f7e0*/  ULDC.64 UR6, c[0x0][0xa08] ;  /* 0x0002820000067ab9 */ /* 0x000fe20000000a00 */
[----:B--2---:R-:W-:-:S05]  /*f7f0*/  IMAD.WIDE R2, R0, 0x4, R2 ;  /* 0x0000000400027825 */ /* 0x004fca00078e0202 */
[----:B---3--:R-:W2:Y:S01]  /*f800*/  LDG.E R11, desc[UR38][R2.64] ;  /* 0x00000026020b7981 */ /* 0x008ea2000c1e1900 */
        /* <DEDUP_REMOVED lines=46> */
.L_x_4664:
[----:B------:R-:W2:Y:S01]  /*faf0*/  LDL.LU R7, [R1+0x8] ;  /* 0x0000080001077983 */ /* 0x000ea20000300800 */
[----:B------:R-:W-:Y:S02]  /*fb00*/  ULDC.64 UR4, c[0x0][0xa20] ;  /* 0x0002880000047ab9 */ /* 0x000fe40000000a00 */
[----:B------:R-:W-:-:S04]  /*fb10*/  ISETP.NE.U32.AND P1, PT, RZ, UR4, PT ;  /* 0x00000004ff007c0c */ /* 0x000fc8000bf25070 */
[----:B------:R-:W-:Y:S02]  /*fb20*/  ISETP.NE.AND.EX P1, PT, RZ, UR5, PT, P1 ;  /* 0x00000005ff007c0c */ /* 0x000fe4000bf25310 */
[C---:B--2---:R-:W-:Y:S02]  /*fb30*/  LOP3.LUT R2, R7.reuse, 0xff000000, RZ, 0xc0, !PT ;  /* 0xff00000007027812 */ /* 0x044fe400078ec0ff */
        /* <DEDUP_REMOVED lines=10> */
[----:B--2---:R-:W-:-:S05]  /*fbe0*/  IADD3.X R7, R10, UR5, RZ, P0, !PT ;  /* 0x000000050a077c10 */ /* 0x004fca00087fe4ff */
[----:B------:R3:W5:Y:S01]  /*fbf0*/  LDG.E R6, desc[UR38][R6.64] ;  /* 0x0000002606067981 */ /* 0x000762000c1e1900 */
[----:B------:R-:W-:Y:S05]  /*fc00*/  BRA `(.L_x_4666) ;  /* 0x0000000000107947 */ /* 0x000fea0003800000 */
.L_x_4665:
[----:B------:R-:W-:Y:S05]  /*fc10*/  @!P0 BRA `(.L_x_4666) ;  /* 0x00000000000c8947 */ /* 0x000fea0003800000 */
[----:B------:R-:W3:Y:S04]  /*fc20*/  LDG.E R6, desc[UR38][R4.64] ;  /* 0x0000002604067981 */ /* 0x000ee8000c1e1900 */
[----:B------:R-:W3:Y:S02]  /*fc30*/  LDG.E R4, desc[UR38][R4.64+0x4] ;  /* 0x0000042604047981 */ /* 0x000ee4000c1e1900 */
[----:B---3--:R-:W-:-:S07]  /*fc40*/  IMAD.IADD R6, R4, 0x1, -R6 ;  /* 0x0000000104067824 */ /* 0x008fce00078e0a06 */
.L_x_4666:
[----:B------:R-:W4:Y:S01]  /*fc50*/  LDL R5, [R1+0x4] ;  /* 0x0000040001057983 */ /* 0x000f220000100800 */
[----:B-----5:R-:W-:Y:S01]  /*fc60*/  IMAD.IADD R6, R6, 0x1, -R0 ;  /* 0x0000000106067824 */ /* 0x020fe200078e0a00 */
[----:B------:R-:W-:Y:S01]  /*fc70*/  BSSY B0, `(.L_x_4667) ;  /* 0x000003a000007945 */ /* 0x000fe20003800000 */
[----:B------:R-:W0:Y:S02]  /*fc80*/  LDC R0, c[0x0][0x448] ;  /* 0x00011200ff007b82 */ /* 0x000e240000000800 */
[----:B0-----:R-:W-:-:S13]  /*fc90*/  ISETP.NE.AND P0, PT, R0, 0x1, PT ;  /* 0x000000010000780c */ /* 0x001fda0003f05270 */
[----:B--2---:R-:W0:Y:S08]  /*fca0*/  @P0 LDC R3, c[0x0][0x44c] ;  /* 0x00011300ff030b82 */ /* 0x004e300000000800 */
[----:B------:R-:W2:Y:S01]  /*fcb0*/  @P0 LDC R4, c[0x0][0x450] ;  /* 0x00011400ff040b82 */ /* 0x000ea20000000800 */
[----:B----4-:R-:W-:Y:S02]  /*fcc0*/  IMAD.SHL.U32 R0, R5, 0x80, RZ ;  /* 0x0000008005007824 */ /* 0x010fe400078e00ff */
[----:B------:R-:W-:-:S02]  /*fcd0*/  IMAD.MOV.U32 R5, RZ, RZ, RZ ;  /* 0x000000ffff057224 */ /* 0x000fc400078e00ff */
[----:B------:R-:W-:Y:S02]  /*fce0*/  VIADD R0, R0, 0x7f ;  /* 0x0000007f00007836 */ /* 0x000fe40000000000 */
[----:B------:R-:W-:Y:S02]  /*fcf0*/  IMAD.MOV.U32 R10, RZ, RZ, R5 ;  /* 0x000000ffff0a7224 */ /* 0x000fe400078e0005 */
[----:B0-----:R-:W-:-:S05]  /*fd00*/  @P0 IMAD.HI.U32 R3, R0, R3, RZ ;  /* 0x0000000300030227 */ /* 0x001fca00078e00ff */
[----:B--2---:R-:W-:Y:S01]  /*fd10*/  @P0 SHF.R.U32.HI R0, RZ, R4, R3 ;  /* 0x00000004ff000219 */ /* 0x004fe20000011603 */
[C---:B------:R-:W-:Y:S01]  /*fd20*/  VIADD R4, R6.reuse, 0x5f ;  /* 0x0000005f06047836 */ /* 0x040fe20000000000 */
[----:B------:R-:W-:Y:S02]  /*fd30*/  IADD3 R6, R6, 0x60, -R9 ;  /* 0x0000006006067810 */ /* 0x000fe40007ffe809 */
[----:B-1----:R-:W-:Y:S01]  /*fd40*/  LOP3.LUT R9, R2, 0xff, RZ, 0xc0, !PT ;  /* 0x000000ff02097812 */ /* 0x002fe200078ec0ff */
[----:B------:R-:W-:-:S04]  /*fd50*/  IMAD.HI R4, R4, 0x2aaaaaab, RZ ;  /* 0x2aaaaaab04047827 */ /* 0x000fc800078e02ff */
[----:B------:R-:W-:Y:S01]  /*fd60*/  IMAD.IADD R0, R6, 0x1, R0 ;  /* 0x0000000106007824 */ /* 0x000fe200078e0200 */
[----:B------:R-:W-:-:S03]  /*fd70*/  SHF.R.U32.HI R3, RZ, 0x1f, R4 ;  /* 0x0000001fff037819 */ /* 0x000fc60000011604 */
[----:B------:R-:W-:Y:S01]  /*fd80*/  IMAD.HI R0, R0, 0x2aaaaaab, RZ ;  /* 0x2aaaaaab00007827 */ /* 0x000fe200078e02ff */
[----:B------:R-:W-:-:S04]  /*fd90*/  LEA.HI.SX32 R4, R4, R3, 0x1c ;  /* 0x0000000304047211 */ /* 0x000fc800078fe2ff */
[----:B------:R-:W-:-:S04]  /*fda0*/  SHF.R.U32.HI R3, RZ, 0x1f, R0 ;  /* 0x0000001fff037819 */ /* 0x000fc80000011600 */
[----:B------:R-:W-:Y:S02]  /*fdb0*/  LEA.HI.SX32 R3, R0, R3, 0x1c ;  /* 0x0000000300037211 */ /* 0x000fe400078fe2ff */
[----:B------:R-:W-:Y:S02]  /*fdc0*/  SHF.R.U32.HI R0, RZ, 0x10, R2 ;  /* 0x00000010ff007819 */ /* 0x000fe40000011602 */
[----:B------:R-:W-:Y:S02]  /*fdd0*/  VIMNMX R8, R4, R3, PT ;  /* 0x0000000304087248 */ /* 0x000fe40003fe0100 */
[----:B------:R-:W-:Y:S02]  /*fde0*/  ISETP.NE.AND P0, PT, R0, RZ, PT ;  /* 0x000000ff0000720c */ /* 0x000fe40003f05270 */
[----:B------:R-:W-:Y:S01]  /*fdf0*/  ISETP.GE.AND P1, PT, R8, 0x1, PT ;  /* 0x000000010800780c */ /* 0x000fe20003f26270 */
[----:B------:R0:W-:Y:S04]  /*fe00*/  STL [R1+0x34], R8 ;  /* 0x0000340801007387 */ /* 0x0001e80000100800 */
[----:B------:R0:W-:Y:S04]  /*fe10*/  STL [R1+0x40], R5 ;  /* 0x0000400501007387 */ /* 0x0001e80000100800 */
[----:B------:R0:W-:Y:S02]  /*fe20*/  STL [R1+0x58], R9 ;  /* 0x0000580901007387 */ /* 0x0001e40000100800 */
[----:B------:R-:W1:Y:S02]  /*fe30*/  @!P0 LDC R0, c[0x0][0x9f0] ;  /* 0x00027c00ff008b82 */ /* 0x000e640000000800 */
[----:B------:R-:W-:Y:S05]  /*fe40*/  @!P1 BRA `(.L_x_4668) ;  /* 0x0000000000709947 */ /* 0x000fea0003800000 */
[----:B-1----:R-:W-:-:S04]  /*fe50*/  IABS R4, R0 ;  /* 0x0000000000047213 */ /* 0x002fc80000000000 */
[----:B------:R-:W1:Y:S08]  /*fe60*/  I2F.RP R2, R4 ;  /* 0x0000000400027306 */ /* 0x000e700000209400 */
[----:B-1----:R-:W1:Y:S02]  /*fe70*/  MUFU.RCP R2, R2 ;  /* 0x0000000200027308 */ /* 0x002e640000001000 */
[----:B-1----:R-:W-:-:S06]  /*fe80*/  VIADD R2, R2, 0xffffffe ;  /* 0x0ffffffe02027836 */ /* 0x002fcc0000000000 */
[----:B------:R-:W1:Y:S02]  /*fe90*/  F2I.FTZ.U32.TRUNC.NTZ R3, R2 ;  /* 0x0000000200037305 */ /* 0x000e64000021f000 */
[----:B-1----:R-:W-:-:S04]  /*fea0*/  IMAD.MOV R2, RZ, RZ, -R3 ;  /* 0x000000ffff027224 */ /* 0x002fc800078e0a03 */
[----:B0-----:R-:W-:Y:S02]  /*feb0*/  IMAD R5, R2, R4, RZ ;  /* 0x0000000402057224 */ /* 0x001fe400078e02ff */
[----:B------:R-:W-:-:S04]  /*fec0*/  IMAD.MOV.U32 R2, RZ, RZ, RZ ;  /* 0x000000ffff027224 */ /* 0x000fc800078e00ff */
[----:B---3--:R-:W-:Y:S01]  /*fed0*/  IMAD.HI.U32 R7, R3, R5, R2 ;  /* 0x0000000503077227 */ /* 0x008fe200078e0002 */
        /* <DEDUP_REMOVED lines=19> */
.L_x_4668:
[----:B------:R-:W-:Y:S05]  /*10010*/  BSYNC B0 ;  /* 0x0000000000007941 */ /* 0x000fea0003800000 */
.L_x_4667:
[----:B-1----:R-:W-:Y:S01]  /*10020*/  IMAD.MOV.U32 R0, RZ, RZ, R10 ;  /* 0x000000ffff007224 */ /* 0x002fe200078e000a */
[----:B------:R-:W-:Y:S03]  /*10030*/  BSSY B7, `(.L_x_4669) ;  /* 0x00003e6000077945 */ /* 0x000fe60003800000 */
[----:B------:R-:W-:-:S05]  /*10040*/  IMAD R2, R9, R0, RZ ;  /* 0x0000000009027224 */ /* 0x000fca00078e02ff */
[----:B------:R-:W-:Y:S01]  /*10050*/  VIADDMNMX R0, R2, R0, R8, PT ;  /* 0x0000000002007246 */ /* 0x000fe20003800108 */
[----:B------:R1:W-:Y:S03]  /*10060*/  STL [R1+0x20], R2 ;  /* 0x0000200201007387 */ /* 0x0003e60000100800 */
[----:B------:R-:W-:Y:S01]  /*10070*/  ISETP.GT.AND P0, PT, R0, R2, PT ;  /* 0x000000020000720c */ /* 0x000fe20003f04270 */
[----:B------:R1:W-:-:S12]  /*10080*/  STL [R1+0x38], R0 ;  /* 0x0000380001007387 */ /* 0x0003d80000100800 */
[----:B------:R-:W-:Y:S05]  /*10090*/  @P0 BRA `(.L_x_4670) ;  /* 0x0000000000480947 */ /* 0x000fea0003800000 */
[----:B-1----:R-:W1:Y:S02]  /*100a0*/  S2R R0, SR_TID.X ;  /* 0x0000000000007919 */ /* 0x002e640000002100 */
[----:B-1----:R-:W-:-:S04]  /*100b0*/  LOP3.LUT R0, R0, 0x7f, RZ, 0xc0, !PT ;  /* 0x0000007f00007812 */ /* 0x002fc800078ec0ff */
[----:B------:R-:W-:-:S13]  /*100c0*/  ISETP.NE.AND P0, PT, R0, RZ, PT ;  /* 0x000000ff0000720c */ /* 0x000fda0003f05270 */
[----:B------:R-:W-:Y:S05]  /*100d0*/  @P0 BRA `(.L_x_4671) ;  /* 0x0000003c006c0947 */ /* 0x000fea0003800000 */
[----:B0-----:R-:W0:Y:S01]  /*100e0*/  S2R R5, SR_LANEID ;  /* 0x0000000000057919 */ /* 0x001e220000000000 */
[----:B------:R-:W-:Y:S01]  /*100f0*/  VOTEU.ANY UR4, UPT, PT ;  /* 0x0000000000047886 */ /* 0x000fe200038e0100 */
[----:B------:R-:W1:Y:S01]  /*10100*/  LDC.64 R2, c[0x0][0xc60] ;  /* 0x00031800ff027b82 */ /* 0x000e620000000a00 */
[----:B------:R-:W0:Y:S02]  /*10110*/  FLO.U32 R0, UR4 ;  /* 0x0000000400007d00 */ /* 0x000e2400080e0000 */
[----:B0-----:R-:W-:-:S06]  /*10120*/  ISETP.EQ.U32.AND P0, PT, R0, R5, PT ;  /* 0x000000050000720c */ /* 0x001fcc0003f02070 */
[----:B------:R-:W1:Y:S07]  /*10130*/  POPC R5, UR4 ;  /* 0x0000000400057d09 */ /* 0x000e6e0008000000 */
[----:B-1----:R-:W4:Y:S01]  /*10140*/  @P0 ATOMG.E.ADD.STRONG.GPU PT, R3, desc[UR38][R2.64], R5 ;  /* 0x00000005020309a8 */ /* 0x002f2200081ee1e6 */
[----:B------:R-:W0:Y:S02]  /*10150*/  S2R R4, SR_LTMASK ;  /* 0x0000000000047919 */ /* 0x000e240000003900 */
[----:B0-----:R-:W-:-:S04]  /*10160*/  LOP3.LUT R4, R4, UR4, RZ, 0xc0, !PT ;  /* 0x0000000404047c12 */ /* 0x001fc8000f8ec0ff */
[----:B---3--:R-:W0:Y:S01]  /*10170*/  POPC R7, R4 ;  /* 0x0000000400077309 */ /* 0x008e220000000000 */
[----:B----4-:R-:W0:Y:S02]  /*10180*/  SHFL.IDX PT, R0, R3, R0, 0x1f ;  /* 0x00001f0003007589 */ /* 0x010e2400000e0000 */
[----:B0-----:R-:W-:-:S05]  /*10190*/  IADD3 R0, R0, UR37, R7 ;  /* 0x0000002500007c10 */ /* 0x001fca000fffe007 */
[----:B------:R4:W-:Y:S01]  /*101a0*/  STL [R1], R0 ;  /* 0x0000000001007387 */ /* 0x0009e20000100800 */
[----:B------:R-:W-:Y:S05]  /*101b0*/  BRA `(.L_x_4671) ;  /* 0x0000003c00347947 */ /* 0x000fea0003800000 */
.L_x_4670:
[----:B-1----:R-:W-:Y:S01]  /*101c0*/  VIADD R0, R18, 0x1c400 ;  /* 0x0001c40012007836 */ /* 0x002fe20000000000 */
        /* <DEDUP_REMOVED lines=11> */
[----:B---3--:R-:W-:-:S02]  /*10280*/  IMAD.U32 R7, RZ, RZ, UR9 ;  /* 0x00000009ff077e24 */ /* 0x008fc4000f8e00ff */
[----:B--2---:R-:W-:Y:S02]  /*10290*/  IMAD.U32 R10, RZ, RZ, UR4 ;  /* 0x00000004ff0a7e24 */ /* 0x004fe4000f8e00ff */
[----:B------:R-:W-:Y:S02]  /*102a0*/  IMAD.U32 R11, RZ, RZ, UR5 ;  /* 0x00000005ff0b7e24 */ /* 0x000fe4000f8e00ff */
[----:B------:R-:W-:Y:S02]  /*102b0*/  IMAD.MOV.U32 R8, RZ, RZ, 0x70 ;  /* 0x00000070ff087424 */ /* 0x000fe400078e00ff */
[----:B------:R-:W-:Y:S02]  /*102c0*/  IMAD.MOV.U32 R12, RZ, RZ, 0x1 ;  /* 0x00000001ff0c7424 */ /* 0x000fe400078e00ff */
[----:B------:R-:W-:-:S07]  /*102d0*/  IMAD.MOV.U32 R13, RZ, RZ, RZ ;  /* 0x000000ffff0d7224 */ /* 0x000fce00078e00ff */
[----:B------:R-:W-:-:S07]  /*102e0*/  LEPC R20, `(.L_x_4673) ;  /* 0x000000001014794e */ /* 0x000fce0000000000 */
[----:B-1----:R-:W-:Y:S05]  /*102f0*/  CALL.ABS.NOINC R2 ;  /* 0x0000000002007343 */ /* 0x002fea0003c00000 */
.L_x_4673:
[----:B------:R-:W-:Y:S05]  /*10300*/  BSYNC B6 ;  /* 0x0000000000067941 */ /* 0x000fea0003800000 */
.L_x_4672:
        /* <DEDUP_REMOVED lines=9> */
[----:B------:R-:W-:Y:S02]  /*103a0*/  IMAD.U32 R4, RZ, RZ, UR6 ;  /* 0x00000006ff047e24 */ /* 0x000fe4000f8e00ff */
[----:B0-----:R-:W-:Y:S02]  /*103b0*/  IMAD.U32 R5, RZ, RZ, UR7 ;  /* 0x00000007ff057e24 */ /* 0x001fe4000f8e00ff */
[----:B------:R-:W-:Y:S02]  /*103c0*/  IMAD.U32 R6, RZ, RZ, UR8 ;  /* 0x00000008ff067e24 */ /* 0x000fe4000f8e00ff */
[----:B---3--:R-:W-:-:S02]  /*103d0*/  IMAD.U32 R7, RZ, RZ, UR9 ;  /* 0x00000009ff077e24 */ /* 0x008fc4000f8e00ff */
[----:B--2---:R-:W-:Y:S02]  /*103e0*/  IMAD.U32 R10, RZ, RZ, UR4 ;  /* 0x00000004ff0a7e24 */ /* 0x004fe4000f8e00ff */
[----:B------:R-:W-:Y:S02]  /*103f0*/  IMAD.U32 R11, RZ, RZ, UR5 ;  /* 0x00000005ff0b7e24 */ /* 0x000fe4000f8e00ff */
[----:B------:R-:W-:Y:S02]  /*10400*/  IMAD.MOV.U32 R8, RZ, RZ, 0x70 ;  /* 0x00000070ff087424 */ /* 0x000fe400078e00ff */
[----:B------:R-:W-:Y:S02]  /*10410*/  IMAD.MOV.U32 R12, RZ, RZ, 0x1 ;  /* 0x00000001ff0c7424 */ /* 0x000fe400078e00ff */
[----:B-1----:R-:W-:-:S07]  /*10420*/  IMAD.MOV.U32 R13, RZ, RZ, RZ ;  /* 0x000000ffff0d7224 */ /* 0x002fce00078e00ff */
[----:B------:R-:W-:-:S07]  /*10430*/  LEPC R20, `(.L_x_4676) ;  /* 0x000000001014794e */ /* 0x000fce0000000000 */
[----:B----4-:R-:W-:Y:S05]  /*10440*/  CALL.ABS.NOINC R2 ;  /* 0x0000000002007343 */ /* 0x010fea0003c00000 */
.L_x_4676:
        /* <DEDUP_REMOVED lines=16> */
.L_x_4675:
[----:B------:R-:W-:Y:S05]  /*10550*/  BSYNC B6 ;  /* 0x0000000000067941 */ /* 0x000fea0003800000 */
.L_x_4674:
[----:B------:R-:W4:Y:S01]  /*10560*/  LDL.LU R4, [R1+0x18] ;  /* 0x0000180001047983 */ /* 0x000f220000300800 */
[----:B------:R-:W-:-:S03]  /*10570*/  ULDC.64 UR4, c[0x0][0x9f8] ;  /* 0x00027e0000047ab9 */ /* 0x000fc60000000a00 */
[----:B---3--:R-:W3:Y:S01]  /*10580*/  LDL R7, [R1+0x8] ;  /* 0x0000080001077983 */ /* 0x008ee20000100800 */
[----:B------:R-:W-:-:S03]  /*10590*/  ISETP.NE.U32.AND P0, PT, RZ, UR4, PT ;  /* 0x00000004ff007c0c */ /* 0x000fc6000bf05070 */
[----:B------:R-:W5:Y:S01]  /*105a0*/  LDL R0, [R1+0x38] ;  /* 0x0000380001007983 */ /* 0x000f620000100800 */
[----:B------:R-:W-:-:S13]  /*105b0*/  ISETP.NE.AND.EX P0, PT, RZ, UR5, PT, P0 ;  /* 0x00000005ff007c0c */ /* 0x000fda000bf05300 */
[----:B------:R-:W-:-:S04]  /*105c0*/  @P0 IADD3 R2, P1, R16, UR4, RZ ;  /* 0x0000000410020c10 */ /* 0x000fc8000ff3e0ff */
[----:B----4-:R-:W-:Y:S01]  /*105d0*/  @P0 IADD3.X R3, R4, UR5, RZ, P1, !PT ;  /* 0x0000000504030c10 */ /* 0x010fe20008ffe4ff */
[----:B------:R-:W-:-:S04]  /*105e0*/  ULDC.64 UR4, c[0x0][0xa08] ;  /* 0x0002820000047ab9 */ /* 0x000fc80000000a00 */
[----:B---3--:R1:W0:Y:S02]  /*105f0*/  @P0 LDG.E R7, desc[UR38][R2.64] ;  /* 0x0000002602070981 */ /* 0x008224000c1e1900 */
[----:B-1----:R-:W1:Y:S01]  /*10600*/  LDC.64 R2, c[0x0][0x418] ;  /* 0x00010600ff027b82 */ /* 0x002e620000000a00 */
[----:B-----5:R-:W-:Y:S01]  /*10610*/  VIADD R0, R0, 0xffffffff ;  /* 0xffffffff00007836 */ /* 0x020fe20000000000 */
[----:B0-----:R-:W-:Y:S01]  /*10620*/  SHF.R.S32.HI R8, RZ, 0x1f, R7 ;  /* 0x0000001fff087819 */ /* 0x001fe20000011407 */
[----:B------:R0:W-:Y:S04]  /*10630*/  @P0 STL [R1+0x8], R7 ;  /* 0x0000080701000387 */ /* 0x0001e80000100800 */
[----:B------:R0:W-:Y:S01]  /*10640*/  STL [R1+0x18], R8 ;  /* 0x0000180801007387 */ /* 0x0001e20000100800 */
[----:B-1----:R-:W-:Y:S01]  /*10650*/  LOP3.LUT P0, RZ, R2, UR4, RZ, 0xfc, !PT ;  /* 0x0000000402ff7c12 */ /* 0x002fe2000f80fcff */
[----:B------:R-:W-:-:S03]  /*10660*/  UMOV UR4, 0xffffffff ;  /* 0xffffffff00047882 */ /* 0x000fc60000000000 */
[----:B------:R-:W-:-:S04]  /*10670*/  LOP3.LUT P0, RZ, R3, UR5, RZ, 0xfc, P0 ;  /* 0x0000000503ff7c12 */ /* 0x000fc8000800fcff */
[----:B------:R-:W-:Y:S01]  /*10680*/  SEL R16, R7, RZ, !P0 ;  /* 0x000000ff07107207 */ /* 0x000fe20004000000 */
[----:B0-----:R-:W-:Y:S08]  /*10690*/  BRA.DIV UR4, `(.L_x_4677) ;  /* 0x0000005204047947 */ /* 0x001ff0000b800000 */
[----:B------:R-:W0:Y:S02]  /*106a0*/  S2R R4, SR_TID.X ;  /* 0x0000000000047919 */ /* 0x000e240000002100 */
[----:B0-----:R-:W-:-:S04]  /*106b0*/  SHF.R.U32.HI R4, RZ, 0x5, R4 ;  /* 0x00000005ff047819 */ /* 0x001fc80000011604 */
[----:B------:R-:W-:-:S05]  /*106c0*/  LOP3.LUT R4, R4, 0x3, RZ, 0xc0, !PT ;  /* 0x0000000304047812 */ /* 0x000fca00078ec0ff */
[----:B------:R0:W1:Y:S02]  /*106d0*/  SHFL.IDX PT, R14, R4, RZ, 0x1f ;  /* 0x00001fff040e7589 */ /* 0x00006400000e0000 */
.L_x_4783:
[----:B0-----:R-:W3:Y:S01]  /*106e0*/  LDL.LU R4, [R1+0x14] ;  /* 0x0000140001047983 */ /* 0x001ee20000300800 */
[----:B------:R-:W-:Y:S02]  /*106f0*/  PLOP3.LUT P1, PT, PT, PT, PT, 0x8, 0x0 ;  /* 0x000000000000781c */ /* 0x000fe40003f2e170 */
[----:B-1----:R-:W-:Y:S01]  /*10700*/  ISETP.NE.AND P0, PT, R14, RZ, PT ;  /* 0x000000ff0e00720c */ /* 0x002fe20003f05270 */
        /* <DEDUP_REMOVED lines=8> */
.L_x_4786:
        /* <DEDUP_REMOVED lines=24> */
.L_x_4680:
[----:B-1----:R-:W3:Y:S01]  /*10910*/  LDL R2, [R1+0x10] ;  /* 0x0000100001027983 */ /* 0x002ee20000100800 */
[----:B0-----:R-:W-:Y:S01]  /*10920*/  IMAD R0, R19, 0x8, R18 ;  /* 0x0000000813007824 */ /* 0x001fe200078e0212 */
[----:B---3--:R-:W-:-:S04]  /*10930*/  SHF.L.U32 R2, R2, 0x1f, RZ ;  /* 0x0000001f02027819 */ /* 0x008fc800000006ff */
[----:B------:R-:W0:Y:S02]  /*10940*/  SYNCS.PHASECHK.TRANS64.TRYWAIT P0, [R0+URZ+0x22840], R2 ;  /* 0x02284002000075a7 */ /* 0x000e24000800017f */
[----:B0-----:R-:W-:Y:S05]  /*10950*/  @!P0 BRA `(.L_x_4681) ;  /* 0x0000004c00a88947 */ /* 0x001fea0003800000 */
.L_x_4787:
        /* <DEDUP_REMOVED lines=11> */
.L_x_4682:
[----:B------:R-:W3:Y:S04]  /*10a10*/  LDL R4, [R1+0x2c] ;  /* 0x00002c0001047983 */ /* 0x000ee80000100800 */
[----:B------:R-:W4:Y:S04]  /*10a20*/  LDL R3, [R1+0x1c] ;  /* 0x00001c0001037983 */ /* 0x000f280000100800 */
[----:B0-----:R-:W2:Y:S01]  /*10a30*/  LDL.LU R2, [R1+0x14] ;  /* 0x0000140001027983 */ /* 0x001ea20000300800 */
        /* <DEDUP_REMOVED lines=21> */
.L_x_4678:
[----:B------:R-:W3:Y:S04]  /*10b90*/  LDL.LU R3, [R1+0x3c] ;  /* 0x00003c0001037983 */ /* 0x000ee80000300800 */
[----:B------:R-:W4:Y:S04]  /*10ba0*/  LDL.LU R5, [R1+0x24] ;  /* 0x0000240001057983 */ /* 0x000f280000300800 */
[----:B0-----:R-:W5:Y:S01]  /*10bb0*/  LDL.LU R4, [R1+0x48] ;  /* 0x0000480001047983 */ /* 0x001f620000300800 */
        /* <DEDUP_REMOVED lines=9> */
[----:B---3--:R-:W-:Y:S02]  /*10c50*/  SHF.R.S32.HI R0, RZ, 0x1f, R3 ;  /* 0x0000001fff007819 */ /* 0x008fe40000011403 */
[----:B----4-:R-:W-:-:S03]  /*10c60*/  SEL R5, R5, RZ, !P0 ;  /* 0x000000ff05057207 */ /* 0x010fc60004000000 */
[----:B------:R-:W-:Y:S01]  /*10c70*/  IMAD R0, R0, UR4, RZ ;  /* 0x0000000400007c24 */ /* 0x000fe2000f8e02ff */
[----:B-----5:R-:W-:-:S03]  /*10c80*/  SEL R4, R4, RZ, !P0 ;  /* 0x000000ff04047207 */ /* 0x020fc60004000000 */
        /* <DEDUP_REMOVED lines=23> */
[----:B0-----:R-:W-:Y:S05]  /*10e00*/  CALL.ABS.NOINC R2 ;  /* 0x0000000002007343 */ /* 0x001fea0003c00000 */
.L_x_4684:
[----:B------:R-:W-:Y:S05]  /*10e10*/  BSYNC B6 ;  /* 0x0000000000067941 */ /* 0x000fea0003800000 */
.L_x_4683:
[----:B0-----:R-:W3:Y:S01]  /*10e20*/  LDL.LU R0, [R1+0x48] ;  /* 0x0000480001007983 */ /* 0x001ee20000300800 */
[----:B------:R-:W-:Y:S01]  /*10e30*/  ULDC.64 UR4, c[0x0][0x2d8] ;  /* 0x0000b60000047ab9 */ /* 0x000fe20000000a00 */
[----:B------:R-:W0:Y:S01]  /*10e40*/  LDC R7, c[0x0][0x448] ;  /* 0x00011200ff077b82 */ /* 0x000e220000000800 */
[----:B------:R-:W-:Y:S01]  /*10e50*/  ULDC UR6, c[0x0][0x2b8] ;  /* 0x0000ae0000067ab9 */ /* 0x000fe20000000800 */
[----:B------:R-:W4:Y:S04]  /*10e60*/  LDL.LU R4, [R1+0x3c] ;  /* 0x00003c0001047983 */ /* 0x000f280000300800 */
[----:B------:R-:W4:Y:S04]  /*10e70*/  LDL.LU.64 R2, [R1+0x50] ;  /* 0x0000500001027983 */ /* 0x000f280000300a00 */
[----:B------:R-:W3:Y:S04]  /*10e80*/  LDL.LU R5, [R1+0x24] ;  /* 0x0000240001057983 */ /* 0x000ee80000300800 */
[----:B------:R-:W3:Y:S04]  /*10e90*/  LDL R8, [R1+0x4] ;  /* 0x0000040001087983 */ /* 0x000ee80000100800 */
[----:B------:R1:W5:Y:S01]  /*10ea0*/  LDL R9, [R1+0x28] ;  /* 0x0000280001097983 */ /* 0x0003620000100800 */
[----:B0-----:R-:W-:-:S13]  /*10eb0*/  ISETP.NE.AND P0, PT, R7, 0x1, PT ;  /* 0x000000010700780c */ /* 0x001fda0003f05270 */
[----:B------:R-:W0:Y:S01]  /*10ec0*/  @P0 LDC R6, c[0x0][0x450] ;  /* 0x00011400ff060b82 */ /* 0x000e220000000800 */
[----:B--2---:R-:W2:Y:S02]  /*10ed0*/  S2R R10, SR_TID.X ;  /* 0x00000000000a7919 */ /* 0x004ea40000002100 */
[----:B--2---:R-:W-:-:S05]  /*10ee0*/  IMAD.SHL.U32 R10, R10, 0x8, RZ ;  /* 0x000000080a0a7824 */ /* 0x004fca00078e00ff */
[----:B------:R-:W-:Y:S01]  /*10ef0*/  LOP3.LUT R10, R10, 0x38, RZ, 0xc0, !PT ;  /* 0x000000380a0a7812 */ /* 0x000fe200078ec0ff */
[----:B----4-:R-:W-:Y:S02]  /*10f00*/  IMAD.MOV.U32 R3, RZ, RZ, R4 ;  /* 0x000000ffff037224 */ /* 0x010fe400078e0004 */
[----:B------:R-:W2:Y:S01]  /*10f10*/  S2R R4, SR_TID.X ;  /* 0x0000000000047919 */ /* 0x000ea20000002100 */
[----:B------:R-:W-:-:S04]  /*10f20*/  IMAD.WIDE.U32 R2, R17, UR4, R2 ;  /* 0x0000000411027c25 */ /* 0x000fc8000f8e0002 */
[----:B------:R-:W-:Y:S01]  /*10f30*/  IMAD R3, R17, UR5, R3 ;  /* 0x0000000511037c24 */ /* 0x000fe2000f8e0203 */
[----:B------:R-:W-:Y:S02]  /*10f40*/  ULDC.64 UR4, c[0x0][0x2e0] ;  /* 0x0000b80000047ab9 */ /* 0x000fe40000000a00 */
[----:B---3--:R-:W-:Y:S02]  /*10f50*/  IMAD R0, R0, UR4, RZ ;  /* 0x0000000400007c24 */ /* 0x008fe4000f8e02ff */
[----:B------:R-:W-:-:S04]  /*10f60*/  IMAD.WIDE.U32 R2, R5, UR4, R2 ;  /* 0x0000000405027c25 */ /* 0x000fc8000f8e0002 */
[----:B------:R-:W-:Y:S01]  /*10f70*/  IMAD R0, R5, UR5, R0 ;  /* 0x0000000505007c24 */ /* 0x000fe2000f8e0200 */
[----:B------:R-:W-:-:S03]  /*10f80*/  ULDC.64 UR4, c[0x0][0x2d0] ;  /* 0x0000b40000047ab9 */ /* 0x000fc60000000a00 */
[----:B------:R-:W-:Y:S01]  /*10f90*/  IMAD.IADD R3, R3, 0x1, R0 ;  /* 0x0000000103037824 */ /* 0x000fe200078e0200 */
[----:B--2---:R-:W-:-:S04]  /*10fa0*/  LOP3.LUT R4, R4, 0x7f, RZ, 0xc0, !PT ;  /* 0x0000007f04047812 */ /* 0x004fc800078ec0ff */
[----:B------:R-:W-:Y:S02]  /*10fb0*/  SHF.R.U32.HI R5, RZ, 0x3, R4 ;  /* 0x00000003ff057819 */ /* 0x000fe40000011604 */
[----:B------:R-:W2:Y:S02]  /*10fc0*/  S2R R4, SR_TID.X ;  /* 0x0000000000047919 */ /* 0x000ea40000002100 */
[----:B--2---:R-:W-:-:S05]  /*10fd0*/  IMAD.SHL.U32 R4, R4, 0x10, RZ ;  /* 0x0000001004047824 */ /* 0x004fca00078e00ff */
[----:B------:R-:W-:Y:S02]  /*10fe0*/  LOP3.LUT R4, R5, 0x70, R4, 0xf8, !PT ;  /* 0x0000007005047812 */ /* 0x000fe400078ef804 */
[----:B------:R-:W2:Y:S03]  /*10ff0*/  @P0 LDC R5, c[0x0][0x44c] ;  /* 0x00011300ff050b82 */ /* 0x000ea60000000800 */
[----:B------:R-:W-:-:S04]  /*11000*/  IMAD R4, R8, 0x80, R4 ;  /* 0x0000008008047824 */ /* 0x000fc800078e0204 */
[----:B------:R-:W-:Y:S02]  /*11010*/  IMAD.MOV.U32 R0, RZ, RZ, R4 ;  /* 0x000000ffff007224 */ /* 0x000fe400078e0004 */
[----:B--2---:R-:W-:-:S05]  /*11020*/  @P0 IMAD.HI.U32 R5, R4, R5, RZ ;  /* 0x0000000504050227 */ /* 0x004fca00078e00ff */
        /* <DEDUP_REMOVED lines=20> */
[----:B------:R-:W2:Y:S04]  /*11170*/  LDL.LU R6, [R1+0x44] ;  /* 0x0000440001067983 */ /* 0x000ea80000300800 */
[----:B------:R-:W3:Y:S01]  /*11180*/  LDL.LU R5, [R1+0x4] ;  /* 0x0000040001057983 */ /* 0x000ee20000300800 */
[----:B------:R-:W0:Y:S02]  /*11190*/  S2R R8, SR_TID.X ;  /* 0x0000000000087919 */ /* 0x000e240000002100 */
[----:B0-----:R-:W-:-:S04]  /*111a0*/  LOP3.LUT R8, R8, 0x7f, RZ, 0xc0, !PT ;  /* 0x0000007f08087812 */ /* 0x001fc800078ec0ff */
[----:B------:R-:W-:Y:S01]  /*111b0*/  SHF.R.U32.HI R8, RZ, 0x3, R8 ;  /* 0x00000003ff087819 */ /* 0x000fe20000011608 */
[----:B--2---:R-:W-:Y:S02]  /*111c0*/  IMAD R3, R6, R7, RZ ;  /* 0x0000000706037224 */ /* 0x004fe400078e02ff */
[----:B------:R-:W0:Y:S02]  /*111d0*/  SHFL.IDX PT, R7, R2, RZ, 0x181f ;  /* 0x00181fff02077589 */ /* 0x000e2400000e0000 */
[----:B---3--:R-:W-:Y:S02]  /*111e0*/  IMAD R4, R5, 0x80, R8 ;  /* 0x0000008005047824 */ /* 0x008fe400078e0208 */
[----:B------:R-:W1:Y:S03]  /*111f0*/  SHFL.IDX PT, R6, R0, RZ, 0x181f ;  /* 0x00181fff00067589 */ /* 0x000e6600000e0000 */
[----:B------:R-:W-:-:S13]  /*11200*/  ISETP.GE.AND P1, PT, R4, R3, PT ;  /* 0x000000030400720c */ /* 0x000fda0003f26270 */
[----:B0-----:R-:W-:-:S05]  /*11210*/  @!P1 LEA R7, P2, R10, R7, 0x1 ;  /* 0x000000070a079211 */ /* 0x001fca00078408ff */
[----:B-1----:R-:W-:-:S05]  /*11220*/  @!P1 IMAD.X R6, RZ, RZ, R6, P2 ;  /* 0x000000ffff069224 */ /* 0x002fca00010e0606 */
[----:B------:R-:W-:-:S04]  /*11230*/  @!P1 LOP3.LUT R7, R7, R6, RZ, 0x3c, !PT ;  /* 0x0000000607079212 */ /* 0x000fc800078e3cff */
[----:B------:R-:W-:Y:S01]  /*11240*/  @!P1 LOP3.LUT R6, R7, R6, RZ, 0x3c, !PT ;  /* 0x0000000607069212 */ /* 0x000fe200078e3cff */
[----:B------:R-:W-:-:S03]  /*11250*/  VIADD R5, R4, 0x10 ;  /* 0x0000001004057836 */ /* 0x000fc60000000000 */
        /* <DEDUP_REMOVED lines=57> */
[----:B------:R-:W2:Y:S02]  /*115f0*/  SHFL.IDX PT, R2, R2, 0x7, 0x181f ;  /* 0x00f81f0002027f89 */ /* 0x000ea400000e0000 */
.L_x_4804:
[----:B------:R-:W-:-:S05]  /*11600*/  VIADD R4, R4, 0x70 ;  /* 0x0000007004047836 */ /* 0x000fca0000000000 */
[----:B------:R-:W-:-:S13]  /*11610*/  ISETP.GE.AND P1, PT, R4, R3, PT ;  /* 0x000000030400720c */ /* 0x000fda0003f26270 */
[----:B--2---:R-:W-:-:S05]  /*11620*/  @!P1 LEA R2, P2, R10, R2, 0x1 ;  /* 0x000000020a029211 */ /* 0x004fca00078408ff */
[----:B0-----:R-:W-:-:S05]  /*11630*/  @!P1 IMAD.X R3, RZ, RZ, R0, P2 ;  /* 0x000000ffff039224 */ /* 0x001fca00010e0600 */
[----:B------:R-:W-:Y:S01]  /*11640*/  @!PT LDS RZ, [RZ] ;  /* 0x00000000fffff984 */ /* 0x000fe20000000800 */
[----:B------:R-:W-:Y:S01]  /*11650*/  @!PT LDS RZ, [RZ] ;  /* 0x00000000fffff984 */ /* 0x000fe20000000800 */
[----:B------:R-:W-:Y:S01]  /*11660*/  @!PT LDS RZ, [RZ] ;  /* 0x00000000fffff984 */ /* 0x000fe20000000800 */
[----:B------:R0:W-:Y:S01]  /*11670*/  @!P1 LDGSTS.E.BYPASS.LTC128B.128 [R9+0x1bc00], desc[UR38][R2.64], !P0 ;  /* 0x1bc0000002099fae */ /* 0x0001e2000c101d66 */
[----:B------:R-:W-:Y:S01]  /*11680*/  PLOP3.LUT P0, PT, PT, PT, PT, 0x80, 0x0 ;  /* 0x000000000000781c */ /* 0x000fe20003f0f070 */
[----:B------:R-:W-:-:S12]  /*11690*/  NOP ;  /* 0x0000000000007918 */ /* 0x000fd80000000000 */
.L_x_4686:
        /* <DEDUP_REMOVED lines=17> */
[----:B0-2---:R-:W-:Y:S05]  /*117b0*/  @!P0 BRA `(.L_x_4688) ;  /* 0x0000004800c08947 */ /* 0x005fea0003800000 */
.L_x_4805:
[----:B------:R-:W-:Y:S05]  /*117c0*/  BSYNC B0 ;  /* 0x0000000000007941 */ /* 0x000fea0003800000 */
.L_x_4687:
[----:B------:R-:W2:Y:S01]  /*117d0*/  LDL R2, [R1+0x14] ;  /* 0x0000140001027983 */ /* 0x000ea20000100800 */
[----:B------:R-:W-:Y:S01]  /*117e0*/  BSSY B0, `(.L_x_4689) ;  /* 0x000005a000007945 */ /* 0x000fe20003800000 */
[----:B--2---:R-:W-:-:S13]  /*117f0*/  LOP3.LUT P0, RZ, R2, 0x1, RZ, 0xc0, !PT ;  /* 0x0000000102ff7812 */ /* 0x004fda000780c0ff */
[----:B------:R-:W-:Y:S05]  /*11800*/  @!P0 BRA `(.L_x_4690) ;  /* 0x00000004005c8947 */ /* 0x000fea0003800000 */
[----:B------:R-:W0:Y:S01]  /*11810*/  LDL R4, [R1+0x10] ;  /* 0x0000100001047983 */ /* 0x000e220000100800 */
[----:B------:R-:W-:Y:S01]  /*11820*/  IMAD R2, R19, 0x8, R18 ;  /* 0x0000000813027824 */ /* 0x000fe200078e0212 */
[----:B------:R-:W-:Y:S01]  /*11830*/  BSSY B1, `(.L_x_4691) ;  /* 0x0000007000017945 */ /* 0x000fe20003800000 */
[----:B------:R-:W2:Y:S02]  /*11840*/  S2R R3, SR_TID.X ;  /* 0x0000000000037919 */ /* 0x000ea40000002100 */
[----:B--2---:R-:W-:-:S04]  /*11850*/  LOP3.LUT R3, R3, 0x7f, RZ, 0xc0, !PT ;  /* 0x0000007f03037812 */ /* 0x004fc800078ec0ff */
[----:B------:R-:W-:Y:S02]  /*11860*/  ISETP.NE.AND P1, PT, R3, RZ, PT ;  /* 0x000000ff0300720c */ /* 0x000fe40003f25270 */
[----:B0-----:R-:W-:-:S04]  /*11870*/  SHF.L.U32 R0, R4, 0x1f, RZ ;  /* 0x0000001f04007819 */ /* 0x001fc800000006ff */
[----:B------:R-:W0:Y:S02]  /*11880*/  SYNCS.PHASECHK.TRANS64.TRYWAIT P0, [R2+URZ+0x22860], R0 ;  /* 0x02286000020075a7 */ /* 0x000e24000800017f */
[----:B0-----:R-:W-:Y:S05]  /*11890*/  @!P0 BRA `(.L_x_4692) ;  /* 0x00000048009c8947 */ /* 0x001fea0003800000 */
.L_x_4806:
[----:B------:R-:W-:Y:S05]  /*118a0*/  BSYNC B1 ;  /* 0x0000000000017941 */ /* 0x000fea0003800000 */
.L_x_4691:
[----:B------:R-:W-:Y:S04]  /*118b0*/  BSSY B1, `(.L_x_4693) ;  /* 0x0000009000017945 */ /* 0x000fe80003800000 */
        /* <DEDUP_REMOVED lines=8> */
.L_x_4694:
[----:B------:R-:W-:Y:S05]  /*11940*/  BSYNC B1 ;  /* 0x0000000000017941 */ /* 0x000fea0003800000 */
.L_x_4693:
        /* <DEDUP_REMOVED lines=12> */
.L_x_4695:
        /* <DEDUP_REMOVED lines=15> */
.L_x_4696:
        /* <DEDUP_REMOVED lines=15> */
.L_x_4697:
        /* <DEDUP_REMOVED lines=15> */
.L_x_4698:
        /* <DEDUP_REMOVED lines=10> */
.L_x_4690:
[----:B------:R-:W-:Y:S05]  /*11d80*/  BSYNC B0 ;  /* 0x0000000000007941 */ /* 0x000fea0003800000 */
.L_x_4689:
[----:B------:R-:W0:Y:S04]  /*11d90*/  LDL R4, [R1+0x38] ;  /* 0x0000380001047983 */ /* 0x000e280000100800 */
[----:B------:R-:W2:Y:S01]  /*11da0*/  LDL R5, [R1+0x20] ;  /* 0x0000200001057983 */ /* 0x000ea20000100800 */
[----:B------:R-:W-:Y:S01]  /*11db0*/  BSSY B0, `(.L_x_4699) ;  /* 0x00001f3000007945 */ /* 0x000fe20003800000 */
[----:B0-----:R-:W-:-:S05]  /*11dc0*/  VIADD R0, R4, 0xfffffffe ;  /* 0xfffffffe04007836 */ /* 0x001fca0000000000 */
[----:B--2---:R-:W-:-:S13]  /*11dd0*/  ISETP.GE.AND P0, PT, R0, R5, PT ;  /* 0x000000050000720c */ /* 0x004fda0003f06270 */
[----:B------:R-:W-:Y:S05]  /*11de0*/  @!P0 BRA `(.L_x_4700) ;  /* 0x0000001c00bc8947 */ /* 0x000fea0003800000 */
[----:B-1----:R-:W2:Y:S04]  /*11df0*/  LDL.LU R7, [R1+0x58] ;  /* 0x0000580001077983 */ /* 0x002ea80000300800 */
        /* <DEDUP_REMOVED lines=47> */
.L_x_4705:
        /* <DEDUP_REMOVED lines=8> */
.L_x_4807:
[----:B------:R-:W-:Y:S05]  /*12170*/  BSYNC B3 ;  /* 0x0000000000037941 */ /* 0x000fea0003800000 */
.L_x_4706:
        /* <DEDUP_REMOVED lines=9> */
.L_x_4709:
[----:B------:R-:W-:Y:S05]  /*12210*/  BSYNC B3 ;  /* 0x0000000000037941 */ /* 0x000fea0003800000 */
.L_x_4708:
        /* <DEDUP_REMOVED lines=12> */
.L_x_4710:
        /* <DEDUP_REMOVED lines=13> */
.L_x_4808:
[----:B------:R-:W-:Y:S05]  /*123b0*/  BSYNC B3 ;  /* 0x0000000000037941 */ /* 0x000fea0003800000 */
.L_x_4711:
        /* <DEDUP_REMOVED lines=11> */
.L_x_4714:
[----:B------:R-:W-:Y:S05]  /*12470*/  BSYNC B3 ;  /* 0x0000000000037941 */ /* 0x000fea0003800000 */
.L_x_4713:
        /* <DEDUP_REMOVED lines=9> */
.L_x_4715:
        /* <DEDUP_REMOVED lines=15> */
.L_x_4716:
        /* <DEDUP_REMOVED lines=15> */
.L_x_4717:
        /* <DEDUP_REMOVED lines=15> */
.L_x_4718:
        /* <DEDUP_REMOVED lines=10> */
.L_x_4704:
[----:B------:R-:W-:Y:S05]  /*12880*/  BSYNC B1 ;  /* 0x0000000000017941 */ /* 0x000fea0003800000 */
.L_x_4703:
[----:B------:R-:W2:Y:S02]  /*12890*/  LDL.LU R5, [R1+0x38] ;  /* 0x0000380001057983 */ /* 0x000ea40000300800 */
[----:B--2---:R-:W-:-:S07]  /*128a0*/  VIADD R0, R5, 0xfffffffd ;  /* 0xfffffffd05007836 */ /* 0x004fce0000000000 */
.L_x_4702:
[----:B------:R-:W-:Y:S05]  /*128b0*/  BSYNC B2 ;  /* 0x0000000000027941 */ /* 0x000fea0003800000 */
.L_x_4701:
[----:B------:R-:W-:Y:S01]  /*128c0*/  VIADD R8, R8, 0xfffffffe ;  /* 0xfffffffe08087836 */ /* 0x000fe20000000000 */
[----:B------:R-:W-:-:S04]  /*128d0*/  LOP3.LUT R4, RZ, R4, RZ, 0x33, !PT ;  /* 0x00000004ff047212 */ /* 0x000fc800078e33ff */
[----:B------:R-:W-:-:S13]  /*128e0*/  ISETP.NE.AND P0, PT, R8, R4, PT ;  /* 0x000000040800720c */ /* 0x000fda0003f05270 */
[----:B------:R-:W-:Y:S05]  /*128f0*/  @!P0 BRA `(.L_x_4700) ;  /* 0x0000001000f88947 */ /* 0x000fea0003800000 */
.L_x_4751:
        /* <DEDUP_REMOVED lines=35> */
.L_x_4721:
        /* <DEDUP_REMOVED lines=8> */
.L_x_4809:
[----:B------:R-:W-:Y:S05]  /*12bb0*/  BSYNC B2 ;  /* 0x0000000000027941 */ /* 0x000fea0003800000 */
.L_x_4722:
        /* <DEDUP_REMOVED lines=9> */
.L_x_4725:
[----:B------:R-:W-:Y:S05]  /*12c50*/  BSYNC B2 ;  /* 0x0000000000027941 */ /* 0x000fea0003800000 */
.L_x_4724:
        /* <DEDUP_REMOVED lines=12> */
.L_x_4726:
        /* <DEDUP_REMOVED lines=13> */
.L_x_4810:
[----:B------:R-:W-:Y:S05]  /*12df0*/  BSYNC B2 ;  /* 0x0000000000027941 */ /* 0x000fea0003800000 */
.L_x_4727:
        /* <DEDUP_REMOVED lines=11> */
.L_x_4730:
[----:B------:R-:W-:Y:S05]  /*12eb0*/  BSYNC B2 ;  /* 0x0000000000027941 */ /* 0x000fea0003800000 */
.L_x_4729:
        /* <DEDUP_REMOVED lines=9> */
.L_x_4731:
        /* <DEDUP_REMOVED lines=15> */
.L_x_4732:
        /* <DEDUP_REMOVED lines=15> */
.L_x_4733:
        /* <DEDUP_REMOVED lines=15> */
.L_x_4734:
        /* <DEDUP_REMOVED lines=10> */
.L_x_4720:
[----:B------:R-:W-:Y:S05]  /*132c0*/  BSYNC B1 ;  /* 0x0000000000017941 */ /* 0x000fea0003800000 */
.L_x_4719:
[----:B------:R-:W2:Y:S01]  /*132d0*/  LDL R2, [R1+0x14] ;  /* 0x0000140001027983 */ /* 0x000ea20000100800 */
[----:B------:R-:W-:Y:S01]  /*132e0*/  VIADD R7, R7, 0x1 ;  /* 0x0000000107077836 */ /* 0x000fe20000000000 */
[----:B------:R-:W-:Y:S04]  /*132f0*/  BSSY B1, `(.L_x_4735) ;  /* 0x000009a000017945 */ /* 0x000fe80003800000 */
[----:B------:R-:W-:-:S04]  /*13300*/  ISETP.NE.AND P0, PT, R7, 0x2, PT ;  /* 0x000000020700780c */ /* 0x000fc80003f05270 */
[----:B------:R-:W-:Y:S02]  /*13310*/  SEL R19, R7, RZ, P0 ;  /* 0x000000ff07137207 */ /* 0x000fe40000000000 */
[----:B--2---:R-:W-:Y:S02]  /*13320*/  LOP3.LUT P2, RZ, R2, 0x1, RZ, 0xc0, !PT ;  /* 0x0000000102ff7812 */ /* 0x004fe4000784c0ff */
        /* <DEDUP_REMOVED lines=29> */
.L_x_4737:
        /* <DEDUP_REMOVED lines=8> */
.L_x_4811:
[----:B------:R-:W-:Y:S05]  /*13580*/  BSYNC B2 ;  /* 0x0000000000027941 */ /* 0x000fea0003800000 */
.L_x_4738:
        /* <DEDUP_REMOVED lines=9> */
.L_x_4741:
[----:B------:R-:W-:Y:S05]  /*13620*/  BSYNC B2 ;  /* 0x0000000000027941 */ /* 0x000fea0003800000 */
.L_x_4740:
        /* <DEDUP_REMOVED lines=12> */
.L_x_4742:
        /* <DEDUP_REMOVED lines=13> */
.L_x_4812:
[----:B------:R-:W-:Y:S05]  /*137c0*/  BSYNC B2 ;  /* 0x0000000000027941 */ /* 0x000fea0003800000 */
.L_x_4743:
        /* <DEDUP_REMOVED lines=11> */
.L_x_4746:
[----:B------:R-:W-:Y:S05]  /*13880*/  BSYNC B2 ;  /* 0x0000000000027941 */ /* 0x000fea0003800000 */
.L_x_4745:
        /* <DEDUP_REMOVED lines=9> */
.L_x_4747:
        /* <DEDUP_REMOVED lines=15> */
.L_x_4748:
        /* <DEDUP_REMOVED lines=15> */
.L_x_4749:
        /* <DEDUP_REMOVED lines=15> */
.L_x_4750:
        /* <DEDUP_REMOVED lines=10> */
.L_x_4736:
[----:B------:R-:W-:Y:S05]  /*13c90*/  BSYNC B1 ;  /* 0x0000000000017941 */ /* 0x000fea0003800000 */
.L_x_4735:
[----:B------:R-:W2:Y:S01]  /*13ca0*/  LDL R5, [R1+0x20] ;  /* 0x0000200001057983 */ /* 0x000ea20000100800 */
[----:B------:R-:W-:Y:S01]  /*13cb0*/  VIADD R0, R0, 0xfffffffe ;  /* 0xfffffffe00007836 */ /* 0x000fe20000000000 */
[----:B--2---:R-:W-:-:S13]  /*13cc0*/  ISETP.GT.AND P0, PT, R6, R5, PT ;  /* 0x000000050600720c */ /* 0x004fda0003f04270 */
[----:B------:R-:W-:Y:S05]  /*13cd0*/  @P0 BRA `(.L_x_4751) ;  /* 0xffffffec00080947 */ /* 0x000fea000383ffff */
.L_x_4700:
[----:B------:R-:W-:Y:S05]  /*13ce0*/  BSYNC B0 ;  /* 0x0000000000007941 */ /* 0x000fea0003800000 */
.L_x_4699:
        /* <DEDUP_REMOVED lines=20> */
[----:B-1----:R-:W1:Y:S01]  /*13e30*/  POPC R7, R4 ;  /* 0x0000000400077309 */ /* 0x002e620000000000 */
[----:B--2---:R-:W1:Y:S02]  /*13e40*/  SHFL.IDX PT, R0, R3, R0, 0x1f ;  /* 0x00001f0003007589 */ /* 0x004e6400000e0000 */
[----:B-1----:R-:W-:-:S05]  /*13e50*/  IADD3 R0, R0, UR37, R7 ;  /* 0x0000002500007c10 */ /* 0x002fca000fffe007 */
[----:B------:R3:W-:Y:S02]  /*13e60*/  STL [R1], R0 ;  /* 0x0000000001007387 */ /* 0x0007e40000100800 */
.L_x_4753:
[----:B------:R-:W-:Y:S05]  /*13e70*/  BSYNC B0 ;  /* 0x0000000000007941 */ /* 0x000fea0003800000 */
.L_x_4752:
[----:B------:R-:W-:-:S07]  /*13e80*/  SEL R19, R19, RZ, P0 ;  /* 0x000000ff13137207 */ /* 0x000fce0000000000 */
.L_x_4671:
[----:B------:R-:W-:Y:S05]  /*13e90*/  BSYNC B7 ;  /* 0x0000000000077941 */ /* 0x000fea0003800000 */
.L_x_4669:
        /* <DEDUP_REMOVED lines=9> */
[----:B01----:R-:W0:Y:S04]  /*13f30*/  LDS.128 R4, [R18+0x228d0] ;  /* 0x0228d00012047984 */ /* 0x003e280000000c00 */
[----:B0-----:R1:W-:Y:S04]  /*13f40*/  STL.64 [R1], R4 ;  /* 0x0000000401007387 */ /* 0x0013e80000100a00 */
[----:B------:R1:W-:Y:S01]  /*13f50*/  STL.64 [R1+0x8], R6 ;  /* 0x0000080601007387 */ /* 0x0003e20000100a00 */
[----:B------:R-:W-:Y:S06]  /*13f60*/  BAR.ARV 0x4, 0x180 ;  /* 0x0106000000007b1d */ /* 0x000fec0000002000 */
[----:B------:R-:W-:Y:S05]  /*13f70*/  BRA `(.L_x_4755) ;  /* 0x0000001000307947 */ /* 0x000fea0003800000 */
.L_x_4754:
[----:B------:R-:W3:Y:S01]  /*13f80*/  S2R R16, SR_TID.X ;  /* 0x0000000000107919 */ /* 0x000ee20000002100 */
[----:B------:R-:W-:Y:S01]  /*13f90*/  UMOV UR4, 0xffffffff ;  /* 0xffffffff00047882 */ /* 0x000fe20000000000 */
[----:B---3--:R-:W-:-:S04]  /*13fa0*/  LOP3.LUT R16, R16, 0x1f, RZ, 0xc0, !PT ;  /* 0x0000001f10107812 */ /* 0x008fc800078ec0ff */
[----:B------:R-:W-:Y:S01]  /*13fb0*/  ISETP.NE.AND P0, PT, R16, 0x1f, PT ;  /* 0x0000001f1000780c */ /* 0x000fe20003f05270 */
[----:B------:R-:W-:-:S12]  /*13fc0*/  BRA.DIV UR4, `(.L_x_4756) ;  /* 0x00000026045c7947 */ /* 0x000fd8000b800000 */
[----:B------:R-:W2:Y:S01]  /*13fd0*/  LDL.LU R3, [R1] ;  /* 0x0000000001037983 */ /* 0x000ea20000300800 */
[----:B------:R-:W-:-:S03]  /*13fe0*/  ULDC UR4, c[0x0][0xc3c] ;  /* 0x00030f0000047ab9 */ /* 0x000fc60000000800 */
[----:B------:R-:W3:Y:S01]  /*13ff0*/  LDL R4, [R1+0xc] ;  /* 0x00000c0001047983 */ /* 0x000ee20000100800 */
[----:B--2---:R-:W-:Y:S02]  /*14000*/  IMAD.MOV.U32 R10, RZ, RZ, R3 ;  /* 0x000000ffff0a7224 */ /* 0x004fe400078e0003 */
[----:B---3--:R-:W-:-:S05]  /*14010*/  IMAD.IADD R0, R4, 0x1, R16 ;  /* 0x0000000104007824 */ /* 0x008fca00078e0210 */
[----:B------:R-:W-:-:S13]  /*14020*/  ISETP.GE.OR P1, PT, R0, UR4, !P0 ;  /* 0x0000000400007c0c */ /* 0x000fda000c726670 */
[----:B------:R-:W2:Y:S08]  /*14030*/  @!P1 LDC.64 R2, c[0x0][0xc80] ;  /* 0x00032000ff029b82 */ /* 0x000eb00000000a00 */
[----:B0-----:R-:W0:Y:S01]  /*14040*/  @!P1 LDC.64 R4, c[0x0][0xc78] ;  /* 0x00031e00ff049b82 */ /* 0x001e220000000a00 */
[----:B--2---:R-:W-:-:S05]  /*14050*/  @!P1 IMAD.WIDE R2, R0, 0x4, R2 ;  /* 0x0000000400029825 */ /* 0x004fca00078e0202 */
[----:B-1----:R0:W2:Y:S02]  /*14060*/  @!P1 LDG.E R6, desc[UR38][R2.64] ;  /* 0x0000002602069981 */ /* 0x0020a4000c1e1900 */
[----:B0-----:R-:W-:-:S05]  /*14070*/  @!P1 IMAD.WIDE R2, R0, 0x4, R4 ;  /* 0x0000000400029825 */ /* 0x001fca00078e0204 */
        /* <DEDUP_REMOVED lines=30> */
.L_x_4822:
[----:B------:R-:W-:Y:S02]  /*14260*/  ULDC UR4, c[0x0][0xc38] ;  /* 0x00030e0000047ab9 */ /* 0x000fe40000000800 */
[----:B------:R-:W-:-:S04]  /*14270*/  IMAD.U32 R7, RZ, RZ, UR4 ;  /* 0x00000004ff077e24 */ /* 0x000fc8000f8e00ff */
[----:B-1----:R-:W-:-:S04]  /*14280*/  IMAD R10, R14, R7, RZ ;  /* 0x000000070e0a7224 */ /* 0x002fc800078e02ff */
[----:B------:R-:W-:-:S05]  /*14290*/  IMAD.IADD R4, R9, 0x1, R10 ;  /* 0x0000000109047824 */ /* 0x000fca00078e020a */
[----:B------:R-:W-:-:S13]  /*142a0*/  ISETP.GT.AND P6, PT, R4, R0, PT ;  /* 0x000000000400720c */ /* 0x000fda0003fc4270 */
[----:B------:R-:W-:Y:S05]  /*142b0*/  @P6 BRA `(.L_x_4757) ;  /* 0x0000000000ac6947 */ /* 0x000fea0003800000 */
.L_x_4760:
        /* <DEDUP_REMOVED lines=37> */
.L_x_4830:
[----:B------:R-:W-:Y:S02]  /*14510*/  ULDC UR4, c[0x0][0xc38] ;  /* 0x00030e0000047ab9 */ /* 0x000fe40000000800 */
[----:B------:R-:W-:-:S04]  /*14520*/  IMAD.U32 R7, RZ, RZ, UR4 ;  /* 0x00000004ff077e24 */ /* 0x000fc8000f8e00ff */
[----:B-1----:R-:W-:-:S04]  /*14530*/  IMAD R10, R14, R7, RZ ;  /* 0x000000070e0a7224 */ /* 0x002fc800078e02ff */
[----:B------:R-:W-:-:S05]  /*14540*/  IMAD.IADD R4, R10, 0x1, R4 ;  /* 0x000000010a047824 */ /* 0x000fca00078e0204 */
[----:B------:R-:W-:-:S13]  /*14550*/  ISETP.GT.AND P6, PT, R4, R0, PT ;  /* 0x000000000400720c */ /* 0x000fda0003fc4270 */
[----:B------:R-:W-:Y:S05]  /*14560*/  @!P6 BRA `(.L_x_4760) ;  /* 0xfffffffc0054e947 */ /* 0x000fea000383ffff */
.L_x_4757:
        /* <DEDUP_REMOVED lines=12> */
.L_x_4835:
[----:B------:R-:W-:-:S13]  /*14630*/  ISETP.NE.AND P0, PT, R3, RZ, PT ;  /* 0x000000ff0300720c */ /* 0x000fda0003f05270 */
[----:B------:R-:W-:Y:S05]  /*14640*/  @!P0 BRA `(.L_x_4762) ;  /* 0x0000000000108947 */ /* 0x000fea0003800000 */
[----:B------:R-:W-:Y:S01]  /*14650*/  UMOV UR4, 0xffffffff ;  /* 0xffffffff00047882 */ /* 0x000fe20000000000 */
[----:B------:R-:W-:Y:S02]  /*14660*/  VIADD R12, R9, 0xffffffff ;  /* 0xffffffff090c7836 */ /* 0x000fe40000000000 */
[----:B------:R-:W-:Y:S05]  /*14670*/  BRA.DIV UR4, `(.L_x_4763) ;  /* 0x0000002a04207947 */ /* 0x000fea000b800000 */
[----:B------:R2:W4:Y:S02]  /*14680*/  SHFL.IDX PT, R8, R2, R12, 0x1f ;  /* 0x00001f0c02087589 */ /* 0x00052400000e0000 */
.L_x_4762:
[----:B----4-:R-:W-:Y:S01]  /*14690*/  IMAD R3, R8, R7, R10 ;  /* 0x0000000708037224 */ /* 0x010fe200078e020a */
[----:B------:R-:W-:-:S03]  /*146a0*/  ISETP.NE.AND P0, PT, R6, 0x1, PT ;  /* 0x000000010600780c */ /* 0x000fc60003f05270 */
[----:B------:R-:W-:Y:S01]  /*146b0*/  IMAD.IADD R0, R0, 0x1, -R3 ;  /* 0x0000000100007824 */ /* 0x000fe200078e0a03 */
[----:B------:R4:W-:Y:S09]  /*146c0*/  STL [R1], R3 ;  /* 0x0000000301007387 */ /* 0x0009f20000100800 */
[----:B------:R-:W-:Y:S05]  /*146d0*/  @!P0 BRA `(.L_x_4764) ;  /* 0x0000000000e48947 */ /* 0x000fea0003800000 */
[----:B-1-3--:R-:W-:-:S04]  /*146e0*/  IABS R5, R4 ;  /* 0x0000000400057213 */ /* 0x00afc80000000000 */
[----:B------:R-:W1:Y:S08]  /*146f0*/  I2F.RP R7, R5 ;  /* 0x0000000500077306 */ /* 0x000e700000209400 */
[----:B-1----:R-:W1:Y:S02]  /*14700*/  MUFU.RCP R7, R7 ;  /* 0x0000000700077308 */ /* 0x002e640000001000 */
[----:B-1----:R-:W-:-:S06]  /*14710*/  VIADD R9, R7, 0xffffffe ;  /* 0x0ffffffe07097836 */ /* 0x002fcc0000000000 */
[----:B----4-:R-:W0:Y:S02]  /*14720*/  F2I.FTZ.U32.TRUNC.NTZ R3, R9 ;  /* 0x0000000900037305 */ /* 0x010e24000021f000 */
[----:B0-2---:R-:W-:-:S04]  /*14730*/  IMAD.MOV R2, RZ, RZ, -R3 ;  /* 0x000000ffff027224 */ /* 0x005fc800078e0a03 */
        /* <DEDUP_REMOVED lines=51> */
.L_x_4764:
[----:B-1-3--:R-:W3:Y:S01]  /*14a70*/  LDL R5, [R1+0xc] ;  /* 0x00000c0001057983 */ /* 0x00aee20000100800 */
[----:B0-2-4-:R-:W3:Y:S02]  /*14a80*/  LDC.64 R2, c[0x0][0xc90] ;  /* 0x00032400ff027b82 */ /* 0x015ee40000000a00 */
        /* <DEDUP_REMOVED lines=61> */
.L_x_4765:
[----:B-1----:R-:W-:-:S05]  /*14e60*/  LOP3.LUT R3, RZ, R0, RZ, 0x33, !PT ;  /* 0x00000000ff037212 */ /* 0x002fca00078e33ff */
[----:B------:R-:W-:-:S05]  /*14e70*/  IMAD.IADD R0, R4, 0x1, R3 ;  /* 0x0000000104007824 */ /* 0x000fca00078e0203 */
[----:B------:R2:W-:Y:S01]  /*14e80*/  STL [R1+0x4], R0 ;  /* 0x0000040001007387 */ /* 0x0005e20000100800 */
[----:B------:R-:W-:Y:S05]  /*14e90*/  BRA `(.L_x_4766) ;  /* 0x0000000000287947 */ /* 0x000fea0003800000 */
.L_x_4758:
        /* <DEDUP_REMOVED lines=10> */
.L_x_4766:
[----:B-1----:R-:W3:Y:S04]  /*14f40*/  LDL R3, [R1+0x8] ;  /* 0x0000080001037983 */ /* 0x002ee80000100800 */
[----:B0-----:R-:W4:Y:S04]  /*14f50*/  LDL R2, [R1+0xc] ;  /* 0x00000c0001027983 */ /* 0x001f280000100800 */
[----:B------:R-:W5:Y:S04]  /*14f60*/  LDL R5, [R1+0x4] ;  /* 0x0000040001057983 */ /* 0x000f680000100800 */
[----:B------:R-:W5:Y:S01]  /*14f70*/  LDL R4, [R1] ;  /* 0x0000000001047983 */ /* 0x000f620000100800 */
[----:B--2---:R-:W0:Y:S01]  /*14f80*/  S2R R0, SR_TID.X ;  /* 0x0000000000007919 */ /* 0x004e220000002100 */
[----:B------:R-:W-:Y:S05]  /*14f90*/  WARPSYNC.ALL ;  /* 0x0000000000007948 */ /* 0x000fea0003800000 */
        /* <DEDUP_REMOVED lines=10> */
.L_x_4755:
[----:B------:R-:W3:Y:S01]  /*15040*/  LDL R0, [R1+0xc] ;  /* 0x00000c0001007983 */ /* 0x000ee20000100800 */
[----:B------:R-:W-:Y:S02]  /*15050*/  ULDC UR4, c[0x0][0xc3c] ;  /* 0x00030f0000047ab9 */ /* 0x000fe40000000800 */
[----:B---3--:R-:W-:-:S13]  /*15060*/  ISETP.GE.AND P0, PT, R0, UR4, PT ;  /* 0x0000000400007c0c */ /* 0x008fda000bf06270 */
[----:B------:R-:W-:Y:S05]  /*15070*/  @!P0 BRA `(.L_x_4767) ;  /* 0xffffffa400bc8947 */ /* 0x000fea000383ffff */
[----:B------:R-:W-:Y:S05]  /*15080*/  BSYNC B8 ;  /* 0x0000000000087941 */ /* 0x000fea0003800000 */
.L_x_4663:
        /* <DEDUP_REMOVED lines=12> */
.L_x_4838:
[----:B------:R-:W-:Y:S05]  /*15150*/  BSYNC B0 ;  /* 0x0000000000007941 */ /* 0x000fea0003800000 */
.L_x_4768:
[----:B------:R-:W-:-:S03]  /*15160*/  UMOV UR4, 0xffffffff ;  /* 0xffffffff00047882 */ /* 0x000fc60000000000 */
[----:B------:R-:W-:Y:S05]  /*15170*/  BRA.DIV UR4, `(.L_x_4770) ;  /* 0x0000001e049c7947 */ /* 0x000fea000b800000 */
[----:B------:R-:W1:Y:S02]  /*15180*/  S2R R2, SR_TID.X ;  /* 0x0000000000027919 */ /* 0x000e640000002100 */
[----:B-1----:R-:W-:-:S04]  /*15190*/  SHF.R.U32.HI R2, RZ, 0x5, R2 ;  /* 0x00000005ff027819 */ /* 0x002fc80000011602 */
[----:B------:R-:W-:-:S05]  /*151a0*/  LOP3.LUT R2, R2, 0x3, RZ, 0xc0, !PT ;  /* 0x0000000302027812 */ /* 0x000fca00078ec0ff */
[----:B------:R1:W2:Y:S02]  /*151b0*/  SHFL.IDX PT, R14, R2, RZ, 0x1f ;  /* 0x00001fff020e7589 */ /* 0x0002a400000e0000 */
.L_x_4841:
[----:B--2---:R-:W-:Y:S01]  /*151c0*/  ISETP.NE.AND P0, PT, R14, RZ, PT ;  /* 0x000000ff0e00720c */ /* 0x004fe20003f05270 */
[----:B------:R-:W-:-:S12]  /*151d0*/  BSSY B0, `(.L_x_4771) ;  /* 0x0000025000007945 */ /* 0x000fd80003800000 */
[----:B------:R-:W-:Y:S05]  /*151e0*/  @P0 BRA `(.L_x_4772) ;  /* 0x00000000008c0947 */ /* 0x000fea0003800000 */
[----:B------:R-:W-:-:S03]  /*151f0*/  UMOV UR4, 0xffffffff ;  /* 0xffffffff00047882 */ /* 0x000fc60000000000 */
[----:B------:R-:W-:Y:S05]  /*15200*/  BRA.DIV UR4, `(.L_x_4773) ;  /* 0x0000001e04ac7947 */ /* 0x000fea000b800000 */
[----:B------:R-:W-:-:S13]  /*15210*/  ELECT P6, URZ, PT ;  /* 0x00000000003f782f */ /* 0x000fda00038c0000 */
.L_x_4844:
[----:B------:R-:W-:Y:S05]  /*15220*/  @!P6 BRA `(.L_x_4772) ;  /* 0x00000000007ce947 */ /* 0x000fea0003800000 */
[----:B------:R-:W-:-:S06]  /*15230*/  ULOP3.LUT UR4, UR36, 0x2, URZ, 0xfc, !UPT ;  /* 0x0000000224047892 */ /* 0x000fcc000f8efc3f */
[----:B-1----:R-:W-:-:S05]  /*15240*/  IMAD.U32 R2, RZ, RZ, UR4 ;  /* 0x00000004ff027e24 */ /* 0x002fca000f8e00ff */
[----:B------:R-:W-:-:S13]  /*15250*/  ISETP.NE.AND P2, PT, R2, 0x3, PT ;  /* 0x000000030200780c */ /* 0x000fda0003f45270 */
[----:B------:R-:W-:Y:S05]  /*15260*/  @!P2 BRA `(.L_x_4774) ;  /* 0x000000000004a947 */ /* 0x000fea0003800000 */
[----:B------:R-:W-:Y:S01]  /*15270*/  BPT.TRAP 0x1 ;  /* 0x000000040000795c */ /* 0x000fe20000300000 */
.L_x_4774:
        /* <DEDUP_REMOVED lines=13> */
.L_x_4845:
[----:B------:R-:W1:Y:S02]  /*15350*/  SYNCS.PHASECHK.TRANS64.TRYWAIT P0, [R7+URZ], R2 ;  /* 0x00000002070075a7 */ /* 0x000e64000800017f */
[----:B-1----:R-:W-:Y:S05]  /*15360*/  @!P0 BRA `(.L_x_4776) ;  /* 0x0000001c00888947 */ /* 0x002fea0003800000 */
.L_x_4846:
[----:B------:R-:W-:Y:S05]  /*15370*/  @!P2 BRA `(.L_x_4777) ;  /* 0x000000000004a947 */ /* 0x000fea0003800000 */
[----:B------:R-:W-:Y:S01]  /*15380*/  BPT.TRAP 0x1 ;  /* 0x000000040000795c */ /* 0x000fe20000300000 */
.L_x_4777:
[----:B------:R-:W-:-:S04]  /*15390*/  VIADD R0, R0, 0x22860 ;  /* 0x0002286000007836 */ /* 0x000fc80000000000 */
[----:B------:R-:W-:-:S04]  /*153a0*/  IMAD R4, R19, 0x8, R0 ;  /* 0x0000000813047824 */ /* 0x000fc800078e0200 */
[----:B------:R-:W2:Y:S02]  /*153b0*/  SYNCS.PHASECHK.TRANS64.TRYWAIT P0, [R4+URZ], R5 ;  /* 0x00000005040075a7 */ /* 0x000ea4000800017f */
[----:B--2---:R-:W-:Y:S05]  /*153c0*/  @!P0 BRA `(.L_x_4778) ;  /* 0x0000001c00848947 */ /* 0x004fea0003800000 */
.L_x_4847:
[----:B------:R-:W-:-:S07]  /*153d0*/  IMAD R3, R3, 0x8, R0 ;  /* 0x0000000803037824 */ /* 0x000fce00078e0200 */
.L_x_4779:
[----:B----4-:R4:W0:Y:S02]  /*153e0*/  SYNCS.PHASECHK.TRANS64.TRYWAIT P0, [R3+URZ], R2 ;  /* 0x00000002030075a7 */ /* 0x010824000800017f */
[----:B0-----:R-:W-:Y:S05]  /*153f0*/  @!P0 NANOSLEEP.SYNCS 0x989680 ;  /* 0x009896800000895d */ /* 0x001fea0003900000 */
[----:B------:R-:W0:Y:S02]  /*15400*/  @!P0 SYNCS.PHASECHK.TRANS64 P0, [R3+URZ], R2 ;  /* 0x00000002030085a7 */ /* 0x000e24000800007f */
[----:B0-----:R-:W-:Y:S05]  /*15410*/  @!P0 BRA `(.L_x_4779) ;  /* 0xfffffffc00f08947 */ /* 0x001fea000383ffff */
.L_x_4772:
[----:B------:R-:W-:Y:S05]  /*15420*/  BSYNC B0 ;  /* 0x0000000000007941 */ /* 0x000fea0003800000 */
.L_x_4771:
[----:B------:R-:W-:Y:S05]  /*15430*/  EXIT ;  /* 0x000000000000794d */ /* 0x000fea0003800000 */
.L_x_4602:
[----:B0-----:R0:W1:Y:S02]  /*15440*/  SYNCS.PHASECHK.TRANS64.TRYWAIT P0, [R6+URZ+0x22800], R3 ;  /* 0x02280003060075a7 */ /* 0x001064000800017f */
[----:B-1----:R-:W-:Y:S05]  /*15450*/  @!P0 NANOSLEEP.SYNCS 0x989680 ;  /* 0x009896800000895d */ /* 0x002fea0003900000 */
[----:B------:R-:W1:Y:S02]  /*15460*/  @!P0 SYNCS.PHASECHK.TRANS64 P0, [R6+URZ+0x22800], R3 ;  /* 0x02280003060085a7 */ /* 0x000e64000800007f */
[----:B-1----:R-:W-:Y:S05]  /*15470*/  @!P0 BRA `(.L_x_4602) ;  /* 0xfffffffc00f08947 */ /* 0x002fea000383ffff */
[----:B------:R-:W-:Y:S05]  /*15480*/  BRA `(.L_x_4780) ;  /* 0xfffffecc00487947 */ /* 0x000fea000383ffff */
.L_x_4606:
[----:B--2---:R-:W-:-:S04]  /*15490*/  IMAD.U32 R0, RZ, RZ, UR22 ;  /* 0x00000016ff007e24 */ /* 0x004fc8000f8e00ff */
[----:B------:R2:W3:Y:S03]  /*154a0*/  SYNCS.PHASECHK.TRANS64.TRYWAIT P1, [R0+URZ+0x22830], R9 ;  /* 0x02283009000075a7 */ /* 0x0004e6000802017f */
[----:B---3--:R-:W-:Y:S05]  /*154b0*/  @!P1 NANOSLEEP.SYNCS 0x989680 ;  /* 0x009896800000995d */ /* 0x008fea0003900000 */
[----:B------:R-:W3:Y:S02]  /*154c0*/  @!P1 SYNCS.PHASECHK.TRANS64 P1, [R0+URZ+0x22830], R9 ;  /* 0x02283009000095a7 */ /* 0x000ee4000802007f */
[----:B---3--:R-:W-:Y:S05]  /*154d0*/  @!P1 BRA `(.L_x_4606) ;  /* 0xfffffffc00ec9947 */ /* 0x008fea000383ffff */
[----:B------:R-:W-:Y:S05]  /*154e0*/  BRA `(.L_x_4605) ;  /* 0xfffffecc00707947 */ /* 0x000fea000383ffff */
.L_x_4610:
[----:B-1----:R-:W-:-:S04]  /*154f0*/  IMAD.U32 R10, RZ, RZ, UR22 ;  /* 0x00000016ff0a7e24 */ /* 0x002fc8000f8e00ff */
[----:B------:R1:W2:Y:S03]  /*15500*/  SYNCS.PHASECHK.TRANS64.TRYWAIT P3, [R10+URZ+0x22850], R9 ;  /* 0x022850090a0075a7 */ /* 0x0002a6000806017f */
[----:B--2---:R-:W-:Y:S05]  /*15510*/  @!P3 NANOSLEEP.SYNCS 0x989680 ;  /* 0x009896800000b95d */ /* 0x004fea0003900000 */
[----:B------:R-:W2:Y:S02]  /*15520*/  @!P3 SYNCS.PHASECHK.TRANS64 P3, [R10+URZ+0x22850], R9 ;  /* 0x022850090a00b5a7 */ /* 0x000ea4000806007f */
[----:B--2---:R-:W-:Y:S05]  /*15530*/  @!P3 BRA `(.L_x_4610) ;  /* 0xfffffffc00ecb947 */ /* 0x004fea000383ffff */
[----:B------:R-:W-:Y:S05]  /*15540*/  BRA `(.L_x_4609) ;  /* 0xfffffee800fc7947 */ /* 0x000fea000383ffff */
.L_x_4615:
[----:B--2---:R-:W-:-:S04]  /*15550*/  IMAD.U32 R5, RZ, RZ, UR26 ;  /* 0x0000001aff057e24 */ /* 0x004fc8000f8e00ff */
[----:B------:R2:W3:Y:S03]  /*15560*/  SYNCS.PHASECHK.TRANS64.TRYWAIT P3, [R5+URZ+0x22830], R6 ;  /* 0x02283006050075a7 */ /* 0x0004e6000806017f */
[----:B---3--:R-:W-:Y:S05]  /*15570*/  @!P3 NANOSLEEP.SYNCS 0x989680 ;  /* 0x009896800000b95d */ /* 0x008fea0003900000 */
[----:B------:R-:W3:Y:S02]  /*15580*/  @!P3 SYNCS.PHASECHK.TRANS64 P3, [R5+URZ+0x22830], R6 ;  /* 0x022830060500b5a7 */ /* 0x000ee4000806007f */
[----:B---3--:R-:W-:Y:S05]  /*15590*/  @!P3 BRA `(.L_x_4615) ;  /* 0xfffffffc00ecb947 */ /* 0x008fea000383ffff */
[----:B------:R-:W-:Y:S05]  /*155a0*/  BRA `(.L_x_4614) ;  /* 0xfffffef000387947 */ /* 0x000fea000383ffff */
.L_x_4619:
[----:B-1----:R1:W2:Y:S02]  /*155b0*/  SYNCS.PHASECHK.TRANS64.TRYWAIT P3, [R7+URZ+0x22850], R6 ;  /* 0x02285006070075a7 */ /* 0x0022a4000806017f */
[----:B--2---:R-:W-:Y:S05]  /*155c0*/  @!P3 NANOSLEEP.SYNCS 0x989680 ;  /* 0x009896800000b95d */ /* 0x004fea0003900000 */
[----:B------:R-:W2:Y:S02]  /*155d0*/  @!P3 SYNCS.PHASECHK.TRANS64 P3, [R7+URZ+0x22850], R6 ;  /* 0x022850060700b5a7 */ /* 0x000ea4000806007f */
[----:B--2---:R-:W-:Y:S05]  /*155e0*/  @!P3 BRA `(.L_x_4619) ;  /* 0xfffffffc00f0b947 */ /* 0x004fea000383ffff */
[----:B------:R-:W-:Y:S05]  /*155f0*/  BRA `(.L_x_4618) ;  /* 0xffffff1400e07947 */ /* 0x000fea000383ffff */
.L_x_4625:
[----:B-1----:R-:W-:-:S04]  /*15600*/  IMAD.U32 R5, RZ, RZ, UR25 ;  /* 0x00000019ff057e24 */ /* 0x002fc8000f8e00ff */
[----:B------:R1:W2:Y:S03]  /*15610*/  SYNCS.PHASECHK.TRANS64.TRYWAIT P1, [R5+URZ+0x22830], R6 ;  /* 0x02283006050075a7 */ /* 0x0002a6000802017f */
[----:B--2---:R-:W-:Y:S05]  /*15620*/  @!P1 NANOSLEEP.SYNCS 0x989680 ;  /* 0x009896800000995d */ /* 0x004fea0003900000 */
[----:B------:R-:W2:Y:S02]  /*15630*/  @!P1 SYNCS.PHASECHK.TRANS64 P1, [R5+URZ+0x22830], R6 ;  /* 0x02283006050095a7 */ /* 0x000ea4000802007f */
[----:B--2---:R-:W-:Y:S05]  /*15640*/  @!P1 BRA `(.L_x_4625) ;  /* 0xfffffffc00ec9947 */ /* 0x004fea000383ffff */
[----:B------:R-:W-:Y:S05]  /*15650*/  BRA `(.L_x_4624) ;  /* 0xffffff1800f47947 */ /* 0x000fea000383ffff */
.L_x_4629:
[----:B-1----:R1:W2:Y:S02]  /*15660*/  SYNCS.PHASECHK.TRANS64.TRYWAIT P1, [R12+URZ+0x22850], R6 ;  /* 0x022850060c0075a7 */ /* 0x0022a4000802017f */
[----:B--2---:R-:W-:Y:S05]  /*15670*/  @!P1 NANOSLEEP.SYNCS 0x989680 ;  /* 0x009896800000995d */ /* 0x004fea0003900000 */
[----:B------:R-:W2:Y:S02]  /*15680*/  @!P1 SYNCS.PHASECHK.TRANS64 P1, [R12+URZ+0x22850], R6 ;  /* 0x022850060c0095a7 */ /* 0x000ea4000802007f */
[----:B--2---:R-:W-:Y:S05]  /*15690*/  @!P1 BRA `(.L_x_4629) ;  /* 0xfffffffc00f09947 */ /* 0x004fea000383ffff */
[----:B------:R-:W-:Y:S05]  /*156a0*/  BRA `(.L_x_4628) ;  /* 0xffffff3800947947 */ /* 0x000fea000383ffff */
.L_x_4677:
[----:B------:R-:W0:Y:S01]  /*156b0*/  S2R R4, SR_TID.X ;  /* 0x0000000000047919 */ /* 0x000e220000002100 */
[----:B------:R-:W-:Y:S01]  /*156c0*/  BSSY B0, `(.L_x_4781) ;  /* 0x000000a000007945 */ /* 0x000fe20003800000 */
[----:B------:R-:W-:Y:S02]  /*156d0*/  IMAD.MOV.U32 R12, RZ, RZ, RZ ;  /* 0x000000ffff0c7224 */ /* 0x000fe400078e00ff */
[----:B------:R-:W-:Y:S02]  /*156e0*/  IMAD.MOV.U32 R11, RZ, RZ, 0x1f ;  /* 0x0000001fff0b7424 */ /* 0x000fe400078e00ff */
[----:B------:R-:W-:Y:S01]  /*156f0*/  IMAD.MOV.U32 R15, RZ, RZ, -0x1 ;  /* 0xffffffffff0f7424 */ /* 0x000fe200078e00ff */
[----:B0-----:R-:W-:-:S04]  /*15700*/  SHF.R.U32.HI R4, RZ, 0x5, R4 ;  /* 0x00000005ff047819 */ /* 0x001fc80000011604 */
[----:B------:R-:W-:-:S05]  /*15710*/  LOP3.LUT R4, R4, 0x3, RZ, 0xc0, !PT ;  /* 0x0000000304047812 */ /* 0x000fca00078ec0ff */
[----:B------:R-:W-:-:S07]  /*15720*/  IMAD.MOV.U32 R13, RZ, RZ, R4 ;  /* 0x000000ffff0d7224 */ /* 0x000fce00078e0004 */
[----:B--2---:R-:W-:Y:S05]  /*15730*/  WARPSYNC.COLLECTIVE R15, `(.L_x_4782) ;  /* 0x000000000f087348 */ /* 0x004fea0003c00000 */
[----:B------:R0:W1:Y:S02]  /*15740*/  SHFL.IDX P6, R14, R13, R12, R11 ;  /* 0x0000000c0d0e7389 */ /* 0x00006400000c000b */
[----:B012---:R-:W-:Y:S01]  /*15750*/  ENDCOLLECTIVE ;  /* 0x000000000000791b */ /* 0x007fe20003800000 */
.L_x_4782:
[----:B------:R-:W-:Y:S05]  /*15760*/  BSYNC B0 ;  /* 0x0000000000007941 */ /* 0x000fea0003800000 */
.L_x_4781:
[----:B------:R-:W-:Y:S05]  /*15770*/  BRA `(.L_x_4783) ;  /* 0xffffffac00d87947 */ /* 0x000fea000383ffff */
.L_x_4679:
[----:B------:R-:W-:Y:S01]  /*15780*/  BSSY B0, `(.L_x_4784) ;  /* 0x0000006000007945 */ /* 0x000fe20003800000 */
[----:B------:R-:W-:-:S07]  /*15790*/  IMAD.MOV.U32 R15, RZ, RZ, -0x1 ;  /* 0xffffffffff0f7424 */ /* 0x000fce00078e00ff */
[----:B0-2---:R-:W-:Y:S05]  /*157a0*/  WARPSYNC.COLLECTIVE R15, `(.L_x_4785) ;  /* 0x000000000f0c7348 */ /* 0x005fea0003c00000 */
[----:B------:R-:W-:Y:S02]  /*157b0*/  ELECT P6, UR62, PT ;  /* 0x00000000003e782f */ /* 0x000fe400038c0000 */
[----:B------:R-:W-:Y:S01]  /*157c0*/  MOV R14, UR62 ;  /* 0x0000003e000e7c02 */ /* 0x000fe20008000f00 */
[----:B0-2---:R-:W-:Y:S10]  /*157d0*/  ENDCOLLECTIVE ;  /* 0x000000000000791b */ /* 0x005ff40003800000 */
.L_x_4785:
[----:B------:R-:W-:Y:S05]  /*157e0*/  BSYNC B0 ;  /* 0x0000000000007941 */ /* 0x000fea0003800000 */
.L_x_4784:
[----:B------:R-:W-:Y:S05]  /*157f0*/  BRA `(.L_x_4786) ;  /* 0xffffffac00e47947 */ /* 0x000fea000383ffff */
.L_x_4681:
[----:B0-----:R0:W1:Y:S02]  /*15800*/  SYNCS.PHASECHK.TRANS64.TRYWAIT P0, [R0+URZ+0x22840], R2 ;  /* 0x02284002000075a7 */ /* 0x001064000800017f */
[----:B-1----:R-:W-:Y:S05]  /*15810*/  @!P0 NANOSLEEP.SYNCS 0x989680 ;  /* 0x009896800000895d */ /* 0x002fea0003900000 */
[----:B------:R-:W1:Y:S02]  /*15820*/  @!P0 SYNCS.PHASECHK.TRANS64 P0, [R0+URZ+0x22840], R2 ;  /* 0x02284002000085a7 */ /* 0x000e64000800007f */
[----:B-1----:R-:W-:Y:S05]  /*15830*/  @!P0 BRA `(.L_x_4681) ;  /* 0xfffffffc00f08947 */ /* 0x002fea000383ffff */
[----:B------:R-:W-:Y:S05]  /*15840*/  BRA `(.L_x_4787) ;  /* 0xffffffb000447947 */ /* 0x000fea000383ffff */
.L_x_4685:
[----:B------:R-:W2:Y:S01]  /*15850*/  LDL.LU R11, [R1+0x44] ;  /* 0x00004400010b7983 */ /* 0x000ea20000300800 */
[----:B------:R-:W-:Y:S02]  /*15860*/  IMAD.MOV.U32 R13, RZ, RZ, R0 ;  /* 0x000000ffff0d7224 */ /* 0x000fe400078e0000 */
[----:B------:R-:W-:Y:S01]  /*15870*/  IMAD.MOV.U32 R12, RZ, RZ, RZ ;  /* 0x000000ffff0c7224 */ /* 0x000fe200078e00ff */
[----:B------:R-:W0:Y:S01]  /*15880*/  S2R R5, SR_TID.X ;  /* 0x0000000000057919 */ /* 0x000e220000002100 */
[----:B------:R-:W-:Y:S01]  /*15890*/  IMAD.MOV.U32 R15, RZ, RZ, -0x1 ;  /* 0xffffffffff0f7424 */ /* 0x000fe200078e00ff */
[----:B0-----:R-:W-:-:S04]  /*158a0*/  LOP3.LUT R5, R5, 0x7f, RZ, 0xc0, !PT ;  /* 0x0000007f05057812 */ /* 0x001fc800078ec0ff */
[----:B------:R-:W-:-:S05]  /*158b0*/  SHF.R.U32.HI R5, RZ, 0x3, R5 ;  /* 0x00000003ff057819 */ /* 0x000fca0000011605 */
[----:B------:R-:W-:-:S04]  /*158c0*/  IMAD R4, R8, 0x80, R5 ;  /* 0x0000008008047824 */ /* 0x000fc800078e0205 */
[C---:B------:R-:W-:Y:S02]  /*158d0*/  VIADD R5, R4.reuse, 0x10 ;  /* 0x0000001004057836 */ /* 0x040fe40000000000 */
[----:B------:R-:W-:Y:S02]  /*158e0*/  VIADD R8, R4, 0x60 ;  /* 0x0000006004087836 */ /* 0x000fe40000000000 */
[----:B--2---:R-:W-:Y:S02]  /*158f0*/  IMAD R3, R11, R7, RZ ;  /* 0x000000070b037224 */ /* 0x004fe400078e02ff */
[----:B------:R-:W-:-:S03]  /*15900*/  IMAD.MOV.U32 R11, RZ, RZ, 0x181f ;  /* 0x0000181fff0b7424 */ /* 0x000fc600078e00ff */
[----:B------:R-:W-:-:S13]  /*15910*/  ISETP.GE.AND P1, PT, R4, R3, PT ;  /* 0x000000030400720c */ /* 0x000fda0003f26270 */
[----:B-----5:R-:W-:Y:S05]  /*15920*/  WARPSYNC.COLLECTIVE R15, `(.L_x_4788) ;  /* 0x000000000f087348 */ /* 0x020fea0003c00000 */
[----:B------:R0:W1:Y:S02]  /*15930*/  SHFL.IDX P6, R14, R13, R12, R11 ;  /* 0x0000000c0d0e7389 */ /* 0x00006400000c000b */
[----:B01---5:R-:W-:Y:S01]  /*15940*/  ENDCOLLECTIVE ;  /* 0x000000000000791b */ /* 0x023fe20003800000 */
.L_x_4788:
[----:B------:R-:W-:Y:S02]  /*15950*/  IMAD.MOV.U32 R13, RZ, RZ, R2 ;  /* 0x000000ffff0d7224 */ /* 0x000fe400078e0002 */
[----:B------:R-:W-:-:S07]  /*15960*/  IMAD.MOV.U32 R6, RZ, RZ, R14 ;  /* 0x000000ffff067224 */ /* 0x000fce00078e000e */
[----:B------:R-:W-:Y:S05]  /*15970*/  WARPSYNC.COLLECTIVE R15, `(.L_x_4789) ;  /* 0x000000000f087348 */ /* 0x000fea0003c00000 */
[----:B------:R0:W1:Y:S02]  /*15980*/  SHFL.IDX P6, R14, R13, R12, R11 ;  /* 0x0000000c0d0e7389 */ /* 0x00006400000c000b */
[----:B01----:R-:W-:Y:S01]  /*15990*/  ENDCOLLECTIVE ;  /* 0x000000000000791b */ /* 0x003fe20003800000 */
.L_x_4789:
[----:B------:R-:W-:Y:S02]  /*159a0*/  IMAD.MOV.U32 R13, RZ, RZ, R0 ;  /* 0x000000ffff0d7224 */ /* 0x000fe400078e0000 */
[----:B------:R-:W-:Y:S02]  /*159b0*/  IMAD.MOV.U32 R12, RZ, RZ, 0x1 ;  /* 0x00000001ff0c7424 */ /* 0x000fe400078e00ff */
[----:B------:R-:W-:-:S07]  /*159c0*/  IMAD.MOV.U32 R7, RZ, RZ, R14 ;  /* 0x000000ffff077224 */ /* 0x000fce00078e000e */
[----:B------:R-:W-:Y:S05]  /*159d0*/  WARPSYNC.COLLECTIVE R15, `(.L_x_4790) ;  /* 0x000000000f087348 */ /* 0x000fea0003c00000 */
[----:B------:R0:W1:Y:S02]  /*159e0*/  SHFL.IDX P6, R14, R13, R12, R11 ;  /* 0x0000000c0d0e7389 */ /* 0x00006400000c000b */
[----:B01----:R-:W-:Y:S01]  /*159f0*/  ENDCOLLECTIVE ;  /* 0x000000000000791b */ /* 0x003fe20003800000 */
.L_x_4790:
        /* <DEDUP_REMOVED lines=15> */
.L_x_4791:
[----:B------:R-:W-:Y:S02]  /*15af0*/  IMAD.MOV.U32 R13, RZ, RZ, R0 ;  /* 0x000000ffff0d7224 */ /* 0x000fe400078e0000 */
[----:B------:R-:W-:Y:S02]  /*15b00*/  IMAD.MOV.U32 R12, RZ, RZ, 0x2 ;  /* 0x00000002ff0c7424 */ /* 0x000fe400078e00ff */
[----:B------:R-:W-:-:S07]  /*15b10*/  IMAD.MOV.U32 R5, RZ, RZ, R14 ;  /* 0x000000ffff057224 */ /* 0x000fce00078e000e */
[----:B------:R-:W-:Y:S05]  /*15b20*/  WARPSYNC.COLLECTIVE R15, `(.L_x_4792) ;  /* 0x000000000f087348 */ /* 0x000fea0003c00000 */
[----:B------:R0:W1:Y:S02]  /*15b30*/  SHFL.IDX P6, R14, R13, R12, R11 ;  /* 0x0000000c0d0e7389 */ /* 0x00006400000c000b */
[----:B01----:R-:W-:Y:S01]  /*15b40*/  ENDCOLLECTIVE ;  /* 0x000000000000791b */ /* 0x003fe20003800000 */
.L_x_4792:
        /* <DEDUP_REMOVED lines=15> */
.L_x_4793:
[----:B------:R-:W-:Y:S02]  /*15c40*/  IMAD.MOV.U32 R13, RZ, RZ, R0 ;  /* 0x000000ffff0d7224 */ /* 0x000fe400078e0000 */
[----:B------:R-:W-:Y:S02]  /*15c50*/  IMAD.MOV.U32 R12, RZ, RZ, 0x3 ;  /* 0x00000003ff0c7424 */ /* 0x000fe400078e00ff */
[----:B------:R-:W-:-:S07]  /*15c60*/  IMAD.MOV.U32 R5, RZ, RZ, R14 ;  /* 0x000000ffff057224 */ /* 0x000fce00078e000e */
[----:B------:R-:W-:Y:S05]  /*15c70*/  WARPSYNC.COLLECTIVE R15, `(.L_x_4794) ;  /* 0x000000000f087348 */ /* 0x000fea0003c00000 */
[----:B------:R0:W1:Y:S02]  /*15c80*/  SHFL.IDX P6, R14, R13, R12, R11 ;  /* 0x0000000c0d0e7389 */ /* 0x00006400000c000b */
[----:B01----:R-:W-:Y:S01]  /*15c90*/  ENDCOLLECTIVE ;  /* 0x000000000000791b */ /* 0x003fe20003800000 */
.L_x_4794:
        /* <DEDUP_REMOVED lines=15> */
.L_x_4795:
[----:B------:R-:W-:Y:S02]  /*15d90*/  IMAD.MOV.U32 R13, RZ, RZ, R0 ;  /* 0x000000ffff0d7224 */ /* 0x000fe400078e0000 */
[----:B------:R-:W-:Y:S02]  /*15da0*/  IMAD.MOV.U32 R12, RZ, RZ, 0x4 ;  /* 0x00000004ff0c7424 */ /* 0x000fe400078e00ff */
[----:B------:R-:W-:-:S07]  /*15db0*/  IMAD.MOV.U32 R5, RZ, RZ, R14 ;  /* 0x000000ffff057224 */ /* 0x000fce00078e000e */
[----:B------:R-:W-:Y:S05]  /*15dc0*/  WARPSYNC.COLLECTIVE R15, `(.L_x_4796) ;  /* 0x000000000f087348 */ /* 0x000fea0003c00000 */
[----:B------:R0:W1:Y:S02]  /*15dd0*/  SHFL.IDX P6, R14, R13, R12, R11 ;  /* 0x0000000c0d0e7389 */ /* 0x00006400000c000b */
[----:B01----:R-:W-:Y:S01]  /*15de0*/  ENDCOLLECTIVE ;  /* 0x000000000000791b */ /* 0x003fe20003800000 */
.L_x_4796:
        /* <DEDUP_REMOVED lines=15> */
.L_x_4797:
[----:B------:R-:W-:Y:S02]  /*15ee0*/  IMAD.MOV.U32 R13, RZ, RZ, R0 ;  /* 0x000000ffff0d7224 */ /* 0x000fe400078e0000 */
[----:B------:R-:W-:Y:S02]  /*15ef0*/  IMAD.MOV.U32 R12, RZ, RZ, 0x5 ;  /* 0x00000005ff0c7424 */ /* 0x000fe400078e00ff */
[----:B------:R-:W-:-:S07]  /*15f00*/  IMAD.MOV.U32 R5, RZ, RZ, R14 ;  /* 0x000000ffff057224 */ /* 0x000fce00078e000e */
[----:B------:R-:W-:Y:S05]  /*15f10*/  WARPSYNC.COLLECTIVE R15, `(.L_x_4798) ;  /* 0x000000000f087348 */ /* 0x000fea0003c00000 */
[----:B------:R0:W1:Y:S02]  /*15f20*/  SHFL.IDX P6, R14, R13, R12, R11 ;  /* 0x0000000c0d0e7389 */ /* 0x00006400000c000b */
[----:B01----:R-:W-:Y:S01]  /*15f30*/  ENDCOLLECTIVE ;  /* 0x000000000000791b */ /* 0x003fe20003800000 */
.L_x_4798:
        /* <DEDUP_REMOVED lines=15> */
.L_x_4799:
[----:B------:R-:W-:Y:S02]  /*16030*/  IMAD.MOV.U32 R13, RZ, RZ, R0 ;  /* 0x000000ffff0d7224 */ /* 0x000fe400078e0000 */
[----:B------:R-:W-:Y:S02]  /*16040*/  IMAD.MOV.U32 R12, RZ, RZ, 0x6 ;  /* 0x00000006ff0c7424 */ /* 0x000fe400078e00ff */
[----:B------:R-:W-:-:S07]  /*16050*/  IMAD.MOV.U32 R5, RZ, RZ, R14 ;  /* 0x000000ffff057224 */ /* 0x000fce00078e000e */
[----:B------:R-:W-:Y:S05]  /*16060*/  WARPSYNC.COLLECTIVE R15, `(.L_x_4800) ;  /* 0x000000000f087348 */ /* 0x000fea0003c00000 */
[----:B------:R0:W1:Y:S02]  /*16070*/  SHFL.IDX P6, R14, R13, R12, R11 ;  /* 0x0000000c0d0e7389 */ /* 0x00006400000c000b */
[----:B01----:R-:W-:Y:S01]  /*16080*/  ENDCOLLECTIVE ;  /* 0x000000000000791b */ /* 0x003fe20003800000 */
.L_x_4800:
        /* <DEDUP_REMOVED lines=14> */
.L_x_4801:
[----:B------:R-:W-:Y:S02]  /*16170*/  IMAD.MOV.U32 R13, RZ, RZ, R0 ;  /* 0x000000ffff0d7224 */ /* 0x000fe400078e0000 */
[----:B------:R-:W-:Y:S02]  /*16180*/  IMAD.MOV.U32 R12, RZ, RZ, 0x7 ;  /* 0x00000007ff0c7424 */ /* 0x000fe400078e00ff */
[----:B------:R-:W-:-:S07]  /*16190*/  IMAD.MOV.U32 R5, RZ, RZ, R14 ;  /* 0x000000ffff057224 */ /* 0x000fce00078e000e */
[----:B------:R-:W-:Y:S05]  /*161a0*/  WARPSYNC.COLLECTIVE R15, `(.L_x_4802) ;  /* 0x000000000f087348 */ /* 0x000fea0003c00000 */
[----:B------:R0:W1:Y:S02]  /*161b0*/  SHFL.IDX P6, R14, R13, R12, R11 ;  /* 0x0000000c0d0e7389 */ /* 0x00006400000c000b */
[----:B01----:R-:W-:Y:S01]  /*161c0*/  ENDCOLLECTIVE ;  /* 0x000000000000791b */ /* 0x003fe20003800000 */
.L_x_4802:
        /* <DEDUP_REMOVED lines=13> */
.L_x_4803:
[----:B------:R-:W-:Y:S01]  /*162a0*/  IMAD.MOV.U32 R2, RZ, RZ, R14 ;  /* 0x000000ffff027224 */ /* 0x000fe200078e000e */
[----:B------:R-:W-:Y:S06]  /*162b0*/  BRA `(.L_x_4804) ;  /* 0xffffffb000d07947 */ /* 0x000fec000383ffff */
.L_x_4688:
[----:B0-----:R0:W2:Y:S02]  /*162c0*/  SYNCS.PHASECHK.TRANS64.TRYWAIT P0, [R18+URZ+0x22820], R0 ;  /* 0x02282000120075a7 */ /* 0x0010a4000800017f */
[----:B--2---:R-:W-:Y:S05]  /*162d0*/  @!P0 NANOSLEEP.SYNCS 0x989680 ;  /* 0x009896800000895d */ /* 0x004fea0003900000 */
[----:B------:R-:W2:Y:S02]  /*162e0*/  @!P0 SYNCS.PHASECHK.TRANS64 P0, [R18+URZ+0x22820], R0 ;  /* 0x02282000120085a7 */ /* 0x000ea4000800007f */
[----:B--2---:R-:W-:Y:S05]  /*162f0*/  @!P0 BRA `(.L_x_4688) ;  /* 0xfffffffc00f08947 */ /* 0x004fea000383ffff */
[----:B------:R-:W-:Y:S05]  /*16300*/  BRA `(.L_x_4805) ;  /* 0xffffffb4002c7947 */ /* 0x000fea000383ffff */
.L_x_4692:
[----:B0-----:R0:W2:Y:S02]  /*16310*/  SYNCS.PHASECHK.TRANS64.TRYWAIT P0, [R2+URZ+0x22860], R0 ;  /* 0x02286000020075a7 */ /* 0x0010a4000800017f */
[----:B--2---:R-:W-:Y:S05]  /*16320*/  @!P0 NANOSLEEP.SYNCS 0x989680 ;  /* 0x009896800000895d */ /* 0x004fea0003900000 */
[----:B------:R-:W2:Y:S02]  /*16330*/  @!P0 SYNCS.PHASECHK.TRANS64 P0, [R2+URZ+0x22860], R0 ;  /* 0x02286000020085a7 */ /* 0x000ea4000800007f */
[----:B--2---:R-:W-:Y:S05]  /*16340*/  @!P0 BRA `(.L_x_4692) ;  /* 0xfffffffc00f08947 */ /* 0x004fea000383ffff */
[----:B------:R-:W-:Y:S05]  /*16350*/  BRA `(.L_x_4806) ;  /* 0xffffffb400507947 */ /* 0x000fea000383ffff */
.L_x_4707:
[----:B--2---:R2:W3:Y:S02]  /*16360*/  SYNCS.PHASECHK.TRANS64.TRYWAIT P0, [R3+URZ+0x22840], R2 ;  /* 0x02284002030075a7 */ /* 0x0044e4000800017f */
[----:B---3--:R-:W-:Y:S05]  /*16370*/  @!P0 NANOSLEEP.SYNCS 0x989680 ;  /* 0x009896800000895d */ /* 0x008fea0003900000 */
[----:B------:R-:W3:Y:S02]  /*16380*/  @!P0 SYNCS.PHASECHK.TRANS64 P0, [R3+URZ+0x22840], R2 ;  /* 0x02284002030085a7 */ /* 0x000ee4000800007f */
[----:B---3--:R-:W-:Y:S05]  /*16390*/  @!P0 BRA `(.L_x_4707) ;  /* 0xfffffffc00f08947 */ /* 0x008fea000383ffff */
[----:B------:R-:W-:Y:S05]  /*163a0*/  BRA `(.L_x_4807) ;  /* 0xffffffbc00707947 */ /* 0x000fea000383ffff */
.L_x_4712:
[----:B0-----:R0:W1:Y:S02]  /*163b0*/  SYNCS.PHASECHK.TRANS64.TRYWAIT P0, [R3+URZ+0x22860], R2 ;  /* 0x02286002030075a7 */ /* 0x001064000800017f */
[----:B-1----:R-:W-:Y:S05]  /*163c0*/  @!P0 NANOSLEEP.SYNCS 0x989680 ;  /* 0x009896800000895d */ /* 0x002fea0003900000 */
[----:B------:R-:W1:Y:S02]  /*163d0*/  @!P0 SYNCS.PHASECHK.TRANS64 P0, [R3+URZ+0x22860], R2 ;  /* 0x02286002030085a7 */ /* 0x000e64000800007f */
[----:B-1----:R-:W-:Y:S05]  /*163e0*/  @!P0 BRA `(.L_x_4712) ;  /* 0xfffffffc00f08947 */ /* 0x002fea000383ffff */
[----:B------:R-:W-:Y:S05]  /*163f0*/  BRA `(.L_x_4808) ;  /* 0xffffffbc00ec7947 */ /* 0x000fea000383ffff */
.L_x_4723:
[----:B-1----:R1:W2:Y:S02]  /*16400*/  SYNCS.PHASECHK.TRANS64.TRYWAIT P0, [R4+URZ+0x22840], R2 ;  /* 0x02284002040075a7 */ /* 0x0022a4000800017f */
[----:B--2---:R-:W-:Y:S05]  /*16410*/  @!P0 NANOSLEEP.SYNCS 0x989680 ;  /* 0x009896800000895d */ /* 0x004fea0003900000 */
[----:B------:R-:W2:Y:S02]  /*16420*/  @!P0 SYNCS.PHASECHK.TRANS64 P0, [R4+URZ+0x22840], R2 ;  /* 0x02284002040085a7 */ /* 0x000ea4000800007f */
[----:B--2---:R-:W-:Y:S05]  /*16430*/  @!P0 BRA `(.L_x_4723) ;  /* 0xfffffffc00f08947 */ /* 0x004fea000383ffff */
[----:B------:R-:W-:Y:S05]  /*16440*/  BRA `(.L_x_4809) ;  /* 0xffffffc400d87947 */ /* 0x000fea000383ffff */
.L_x_4728:
[----:B0-----:R0:W2:Y:S02]  /*16450*/  SYNCS.PHASECHK.TRANS64.TRYWAIT P0, [R4+URZ+0x22860], R2 ;  /* 0x02286002040075a7 */ /* 0x0010a4000800017f */
[----:B--2---:R-:W-:Y:S05]  /*16460*/  @!P0 NANOSLEEP.SYNCS 0x989680 ;  /* 0x009896800000895d */ /* 0x004fea0003900000 */
[----:B------:R-:W2:Y:S02]  /*16470*/  @!P0 SYNCS.PHASECHK.TRANS64 P0, [R4+URZ+0x22860], R2 ;  /* 0x02286002040085a7 */ /* 0x000ea4000800007f */
[----:B--2---:R-:W-:Y:S05]  /*16480*/  @!P0 BRA `(.L_x_4728) ;  /* 0xfffffffc00f08947 */ /* 0x004fea000383ffff */
[----:B------:R-:W-:Y:S05]  /*16490*/  BRA `(.L_x_4810) ;  /* 0xffffffc800547947 */ /* 0x000fea000383ffff */
.L_x_4739:
[----:B--2---:R2:W3:Y:S02]  /*164a0*/  SYNCS.PHASECHK.TRANS64.TRYWAIT P0, [R2+URZ+0x22840], R3 ;  /* 0x02284003020075a7 */ /* 0x0044e4000800017f */
[----:B---3--:R-:W-:Y:S05]  /*164b0*/  @!P0 NANOSLEEP.SYNCS 0x989680 ;  /* 0x009896800000895d */ /* 0x008fea0003900000 */
[----:B------:R-:W3:Y:S02]  /*164c0*/  @!P0 SYNCS.PHASECHK.TRANS64 P0, [R2+URZ+0x22840], R3 ;  /* 0x02284003020085a7 */ /* 0x000ee4000800007f */
[----:B---3--:R-:W-:Y:S05]  /*164d0*/  @!P0 BRA `(.L_x_4739) ;  /* 0xfffffffc00f08947 */ /* 0x008fea000383ffff */
[----:B------:R-:W-:Y:S05]  /*164e0*/  BRA `(.L_x_4811) ;  /* 0xffffffd000247947 */ /* 0x000fea000383ffff */
.L_x_4744:
[----:B---3--:R3:W4:Y:S02]  /*164f0*/  SYNCS.PHASECHK.TRANS64.TRYWAIT P0, [R2+URZ+0x22860], R3 ;  /* 0x02286003020075a7 */ /* 0x008724000800017f */
[----:B----4-:R-:W-:Y:S05]  /*16500*/  @!P0 NANOSLEEP.SYNCS 0x989680 ;  /* 0x009896800000895d */ /* 0x010fea0003900000 */
[----:B------:R-:W4:Y:S02]  /*16510*/  @!P0 SYNCS.PHASECHK.TRANS64 P0, [R2+URZ+0x22860], R3 ;  /* 0x02286003020085a7 */ /* 0x000f24000800007f */
[----:B----4-:R-:W-:Y:S05]  /*16520*/  @!P0 BRA `(.L_x_4744) ;  /* 0xfffffffc00f08947 */ /* 0x010fea000383ffff */
[----:B------:R-:W-:Y:S05]  /*16530*/  BRA `(.L_x_4812) ;  /* 0xffffffd000a07947 */ /* 0x000fea000383ffff */
.L_x_4756:
[----:B------:R-:W3:Y:S01]  /*16540*/  LDL R3, [R1] ;  /* 0x0000000001037983 */ /* 0x000ee20000100800 */
[----:B------:R-:W-:Y:S01]  /*16550*/  BSSY B0, `(.L_x_4813) ;  /* 0x0000008000007945 */ /* 0x000fe20003800000 */
[----:B------:R-:W-:Y:S02]  /*16560*/  IMAD.MOV.U32 R12, RZ, RZ, RZ ;  /* 0x000000ffff0c7224 */ /* 0x000fe400078e00ff */
[----:B------:R-:W-:Y:S02]  /*16570*/  IMAD.MOV.U32 R11, RZ, RZ, 0x1f ;  /* 0x0000001fff0b7424 */ /* 0x000fe400078e00ff */
[----:B------:R-:W-:Y:S02]  /*16580*/  IMAD.MOV.U32 R15, RZ, RZ, -0x1 ;  /* 0xffffffffff0f7424 */ /* 0x000fe400078e00ff */
[----:B---3--:R-:W-:-:S07]  /*16590*/  IMAD.MOV.U32 R13, RZ, RZ, R3 ;  /* 0x000000ffff0d7224 */ /* 0x008fce00078e0003 */
[----:B012---:R-:W-:Y:S05]  /*165a0*/  WARPSYNC.COLLECTIVE R15, `(.L_x_4814) ;  /* 0x000000000f087348 */ /* 0x007fea0003c00000 */
[----:B------:R3:W4:Y:S02]  /*165b0*/  SHFL.IDX P6, R14, R13, R12, R11 ;  /* 0x0000000c0d0e7389 */ /* 0x00072400000c000b */
[----:B01234-:R-:W-:Y:S01]  /*165c0*/  ENDCOLLECTIVE ;  /* 0x000000000000791b */ /* 0x01ffe20003800000 */
.L_x_4814:
[----:B------:R-:W-:Y:S05]  /*165d0*/  BSYNC B0 ;  /* 0x0000000000007941 */ /* 0x000fea0003800000 */
.L_x_4813:
        /* <DEDUP_REMOVED lines=9> */
.L_x_4815:
        /* <DEDUP_REMOVED lines=26> */
.L_x_4816:
[----:B------:R-:W-:Y:S01]  /*16810*/  IMAD.MOV.U32 R12, RZ, RZ, 0x2 ;  /* 0x00000002ff0c7424 */ /* 0x000fe200078e00ff */
[----:B------:R-:W-:-:S05]  /*16820*/  SEL R3, R14, RZ, P1 ;  /* 0x000000ff0e037207 */ /* 0x000fca0000800000 */
[----:B------:R-:W-:-:S04]  /*16830*/  IMAD.IADD R2, R2, 0x1, R3 ;  /* 0x0000000102027824 */ /* 0x000fc800078e0203 */
[----:B------:R-:W-:-:S07]  /*16840*/  IMAD.MOV.U32 R13, RZ, RZ, R2 ;  /* 0x000000ffff0d7224 */ /* 0x000fce00078e0002 */
[----:B------:R-:W-:Y:S05]  /*16850*/  WARPSYNC.COLLECTIVE R15, `(.L_x_4817) ;  /* 0x000000000f087348 */ /* 0x000fea0003c00000 */
[----:B------:R0:W1:Y:S02]  /*16860*/  SHFL.UP P6, R14, R13, R12, R11 ;  /* 0x0400000c0d0e7389 */ /* 0x00006400000c000b */
[----:B01----:R-:W-:Y:S01]  /*16870*/  ENDCOLLECTIVE ;  /* 0x000000000000791b */ /* 0x003fe20003800000 */
.L_x_4817:
[----:B------:R-:W-:Y:S01]  /*16880*/  IMAD.MOV.U32 R12, RZ, RZ, 0x4 ;  /* 0x00000004ff0c7424 */ /* 0x000fe200078e00ff */
[----:B------:R-:W-:-:S05]  /*16890*/  SEL R3, R14, RZ, P2 ;  /* 0x000000ff0e037207 */ /* 0x000fca0001000000 */
[----:B------:R-:W-:-:S04]  /*168a0*/  IMAD.IADD R2, R2, 0x1, R3 ;  /* 0x0000000102027824 */ /* 0x000fc800078e0203 */
[----:B------:R-:W-:-:S07]  /*168b0*/  IMAD.MOV.U32 R13, RZ, RZ, R2 ;  /* 0x000000ffff0d7224 */ /* 0x000fce00078e0002 */
[----:B------:R-:W-:Y:S05]  /*168c0*/  WARPSYNC.COLLECTIVE R15, `(.L_x_4818) ;  /* 0x000000000f087348 */ /* 0x000fea0003c00000 */
[----:B------:R0:W1:Y:S02]  /*168d0*/  SHFL.UP P6, R14, R13, R12, R11 ;  /* 0x0400000c0d0e7389 */ /* 0x00006400000c000b */
[----:B01----:R-:W-:Y:S01]  /*168e0*/  ENDCOLLECTIVE ;  /* 0x000000000000791b */ /* 0x003fe20003800000 */
.L_x_4818:
[----:B------:R-:W-:Y:S01]  /*168f0*/  IMAD.MOV.U32 R12, RZ, RZ, 0x8 ;  /* 0x00000008ff0c7424 */ /* 0x000fe200078e00ff */
[----:B------:R-:W-:-:S05]  /*16900*/  SEL R3, R14, RZ, P3 ;  /* 0x000000ff0e037207 */ /* 0x000fca0001800000 */
[----:B------:R-:W-:-:S04]  /*16910*/  IMAD.IADD R2, R2, 0x1, R3 ;  /* 0x0000000102027824 */ /* 0x000fc800078e0203 */
[----:B------:R-:W-:-:S07]  /*16920*/  IMAD.MOV.U32 R13, RZ, RZ, R2 ;  /* 0x000000ffff0d7224 */ /* 0x000fce00078e0002 */
[----:B------:R-:W-:Y:S05]  /*16930*/  WARPSYNC.COLLECTIVE R15, `(.L_x_4819) ;  /* 0x000000000f087348 */ /* 0x000fea0003c00000 */
[----:B------:R0:W1:Y:S02]  /*16940*/  SHFL.UP P6, R14, R13, R12, R11 ;  /* 0x0400000c0d0e7389 */ /* 0x00006400000c000b */
[----:B01----:R-:W-:Y:S01]  /*16950*/  ENDCOLLECTIVE ;  /* 0x000000000000791b */ /* 0x003fe20003800000 */
.L_x_4819:
[----:B------:R-:W-:Y:S01]  /*16960*/  IMAD.MOV.U32 R12, RZ, RZ, 0x10 ;  /* 0x00000010ff0c7424 */ /* 0x000fe200078e00ff */
[----:B------:R-:W-:-:S05]  /*16970*/  SEL R3, R14, RZ, P4 ;  /* 0x000000ff0e037207 */ /* 0x000fca0002000000 */
[----:B------:R-:W-:-:S04]  /*16980*/  IMAD.IADD R2, R2, 0x1, R3 ;  /* 0x0000000102027824 */ /* 0x000fc800078e0203 */
[----:B------:R-:W-:-:S07]  /*16990*/  IMAD.MOV.U32 R13, RZ, RZ, R2 ;  /* 0x000000ffff0d7224 */ /* 0x000fce00078e0002 */
[----:B------:R-:W-:Y:S05]  /*169a0*/  WARPSYNC.COLLECTIVE R15, `(.L_x_4820) ;  /* 0x000000000f087348 */ /* 0x000fea0003c00000 */
[----:B------:R0:W1:Y:S02]  /*169b0*/  SHFL.UP P6, R14, R13, R12, R11 ;  /* 0x0400000c0d0e7389 */ /* 0x00006400000c000b */
[----:B01----:R-:W-:Y:S01]  /*169c0*/  ENDCOLLECTIVE ;  /* 0x000000000000791b */ /* 0x003fe20003800000 */
.L_x_4820:
        /* <DEDUP_REMOVED lines=8> */
.L_x_4821:
[----:B------:R-:W-:Y:S05]  /*16a50*/  BRA `(.L_x_4822) ;  /* 0xffffffd800007947 */ /* 0x000fea000383ffff */
.L_x_4759:
        /* <DEDUP_REMOVED lines=8> */
.L_x_4824:
[----:B------:R-:W-:Y:S05]  /*16ae0*/  BSYNC B0 ;  /* 0x0000000000007941 */ /* 0x000fea0003800000 */
.L_x_4823:
        /* <DEDUP_REMOVED lines=9> */
.L_x_4825:
[----:B------:R-:W-:Y:S01]  /*16b80*/  IMAD.MOV.U32 R12, RZ, RZ, 0x4 ;  /* 0x00000004ff0c7424 */ /* 0x000fe200078e00ff */
[----:B------:R-:W-:-:S05]  /*16b90*/  SEL R3, R14, RZ, P2 ;  /* 0x000000ff0e037207 */ /* 0x000fca0001000000 */
[----:B------:R-:W-:-:S04]  /*16ba0*/  IMAD.IADD R2, R2, 0x1, R3 ;  /* 0x0000000102027824 */ /* 0x000fc800078e0203 */
[----:B------:R-:W-:-:S07]  /*16bb0*/  IMAD.MOV.U32 R13, RZ, RZ, R2 ;  /* 0x000000ffff0d7224 */ /* 0x000fce00078e0002 */
[----:B------:R-:W-:Y:S05]  /*16bc0*/  WARPSYNC.COLLECTIVE R15, `(.L_x_4826) ;  /* 0x000000000f087348 */ /* 0x000fea0003c00000 */
[----:B------:R0:W1:Y:S02]  /*16bd0*/  SHFL.UP P6, R14, R13, R12, R11 ;  /* 0x0400000c0d0e7389 */ /* 0x00006400000c000b */
[----:B01----:R-:W-:Y:S01]  /*16be0*/  ENDCOLLECTIVE ;  /* 0x000000000000791b */ /* 0x003fe20003800000 */
.L_x_4826:
[----:B------:R-:W-:Y:S01]  /*16bf0*/  IMAD.MOV.U32 R12, RZ, RZ, 0x8 ;  /* 0x00000008ff0c7424 */ /* 0x000fe200078e00ff */
[----:B------:R-:W-:-:S05]  /*16c00*/  SEL R3, R14, RZ, P3 ;  /* 0x000000ff0e037207 */ /* 0x000fca0001800000 */
[----:B------:R-:W-:-:S04]  /*16c10*/  IMAD.IADD R2, R2, 0x1, R3 ;  /* 0x0000000102027824 */ /* 0x000fc800078e0203 */
[----:B------:R-:W-:-:S07]  /*16c20*/  IMAD.MOV.U32 R13, RZ, RZ, R2 ;  /* 0x000000ffff0d7224 */ /* 0x000fce00078e0002 */
[----:B------:R-:W-:Y:S05]  /*16c30*/  WARPSYNC.COLLECTIVE R15, `(.L_x_4827) ;  /* 0x000000000f087348 */ /* 0x000fea0003c00000 */
[----:B------:R0:W1:Y:S02]  /*16c40*/  SHFL.UP P6, R14, R13, R12, R11 ;  /* 0x0400000c0d0e7389 */ /* 0x00006400000c000b */
[----:B01----:R-:W-:Y:S01]  /*16c50*/  ENDCOLLECTIVE ;  /* 0x000000000000791b */ /* 0x003fe20003800000 */
.L_x_4827:
[----:B------:R-:W-:Y:S01]  /*16c60*/  IMAD.MOV.U32 R12, RZ, RZ, 0x10 ;  /* 0x00000010ff0c7424 */ /* 0x000fe200078e00ff */
[----:B------:R-:W-:-:S05]  /*16c70*/  SEL R3, R14, RZ, P4 ;  /* 0x000000ff0e037207 */ /* 0x000fca0002000000 */
[----:B------:R-:W-:-:S04]  /*16c80*/  IMAD.IADD R2, R2, 0x1, R3 ;  /* 0x0000000102027824 */ /* 0x000fc800078e0203 */
[----:B------:R-:W-:-:S07]  /*16c90*/  IMAD.MOV.U32 R13, RZ, RZ, R2 ;  /* 0x000000ffff0d7224 */ /* 0x000fce00078e0002 */
[----:B------:R-:W-:Y:S05]  /*16ca0*/  WARPSYNC.COLLECTIVE R15, `(.L_x_4828) ;  /* 0x000000000f087348 */ /* 0x000fea0003c00000 */
[----:B------:R0:W1:Y:S02]  /*16cb0*/  SHFL.UP P6, R14, R13, R12, R11 ;  /* 0x0400000c0d0e7389 */ /* 0x00006400000c000b */
[----:B01----:R-:W-:Y:S01]  /*16cc0*/  ENDCOLLECTIVE ;  /* 0x000000000000791b */ /* 0x003fe20003800000 */
.L_x_4828:
        /* <DEDUP_REMOVED lines=8> */
.L_x_4829:
[----:B------:R-:W-:Y:S05]  /*16d50*/  BRA `(.L_x_4830) ;  /* 0xffffffd400ec7947 */ /* 0x000fea000383ffff */
.L_x_4761:
[----:B------:R-:W-:Y:S01]  /*16d60*/  BSSY B0, `(.L_x_4831) ;  /* 0x0000006000007945 */ /* 0x000fe20003800000 */
[----:B------:R-:W-:Y:S01]  /*16d70*/  PLOP3.LUT P6, PT, P6, PT, PT, 0x8, 0x0 ;  /* 0x000000000000781c */ /* 0x000fe200037ce170 */
[----:B------:R-:W-:-:S12]  /*16d80*/  IMAD.MOV.U32 R15, RZ, RZ, -0x1 ;  /* 0xffffffffff0f7424 */ /* 0x000fd800078e00ff */
[----:B0-----:R-:W-:Y:S05]  /*16d90*/  WARPSYNC.COLLECTIVE R15, `(.L_x_4832) ;  /* 0x000000000f087348 */ /* 0x001fea0003c00000 */
[----:B------:R-:W-:Y:S01]  /*16da0*/  VOTE.ANY R14, PT, P6 ;  /* 0x00000000000e7806 */ /* 0x000fe200030e0100 */
[----:B0-----:R-:W-:Y:S06]  /*16db0*/  ENDCOLLECTIVE ;  /* 0x000000000000791b */ /* 0x001fec0003800000 */
.L_x_4832:
[----:B------:R-:W-:Y:S05]  /*16dc0*/  BSYNC B0 ;  /* 0x0000000000007941 */ /* 0x000fea0003800000 */
.L_x_4831:
        /* <DEDUP_REMOVED lines=10> */
.L_x_4833:
[----:B------:R-:W-:Y:S02]  /*16e70*/  IMAD.MOV.U32 R13, RZ, RZ, R6 ;  /* 0x000000ffff0d7224 */ /* 0x000fe400078e0006 */
[----:B------:R-:W-:-:S07]  /*16e80*/  IMAD.MOV.U32 R4, RZ, RZ, R14 ;  /* 0x000000ffff047224 */ /* 0x000fce00078e000e */
[----:B------:R-:W-:Y:S05]  /*16e90*/  WARPSYNC.COLLECTIVE R15, `(.L_x_4834) ;  /* 0x000000000f087348 */ /* 0x000fea0003c00000 */
[----:B------:R0:W1:Y:S02]  /*16ea0*/  SHFL.IDX P6, R14, R13, R12, R11 ;  /* 0x0000000c0d0e7389 */ /* 0x00006400000c000b */
[----:B01----:R-:W-:Y:S01]  /*16eb0*/  ENDCOLLECTIVE ;  /* 0x000000000000791b */ /* 0x003fe20003800000 */
.L_x_4834:
[----:B------:R-:W-:Y:S02]  /*16ec0*/  IMAD.MOV.U32 R6, RZ, RZ, R14 ;  /* 0x000000ffff067224 */ /* 0x000fe400078e000e */
[----:B------:R-:W-:-:S05]  /*16ed0*/  IMAD.IADD R5, R9, 0x1, R16 ;  /* 0x0000000109057824 */ /* 0x000fca00078e0210 */
[----:B------:R1:W-:Y:S01]  /*16ee0*/  STL [R1+0xc], R5 ;  /* 0x00000c0501007387 */ /* 0x0003e20000100800 */
[----:B------:R-:W-:Y:S05]  /*16ef0*/  BRA `(.L_x_4835) ;  /* 0xffffffd400cc7947 */ /* 0x000fea000383ffff */
.L_x_4763:
[----:B------:R-:W-:Y:S01]  /*16f00*/  BSSY B0, `(.L_x_4836) ;  /* 0x0000007000007945 */ /* 0x000fe20003800000 */
[----:B------:R-:W-:Y:S02]  /*16f10*/  IMAD.MOV.U32 R13, RZ, RZ, R2 ;  /* 0x000000ffff0d7224 */ /* 0x000fe400078e0002 */
[----:B------:R-:W-:Y:S02]  /*16f20*/  IMAD.MOV.U32 R11, RZ, RZ, 0x1f ;  /* 0x0000001fff0b7424 */ /* 0x000fe400078e00ff */
[----:B------:R-:W-:-:S07]  /*16f30*/  IMAD.MOV.U32 R15, RZ, RZ, -0x1 ;  /* 0xffffffffff0f7424 */ /* 0x000fce00078e00ff */
[----:B01-3--:R-:W-:Y:S05]  /*16f40*/  WARPSYNC.COLLECTIVE R15, `(.L_x_4837) ;  /* 0x000000000f087348 */ /* 0x00bfea0003c00000 */
[----:B------:R2:W4:Y:S02]  /*16f50*/  SHFL.IDX P6, R14, R13, R12, R11 ;  /* 0x0000000c0d0e7389 */ /* 0x00052400000c000b */
[----:B01234-:R-:W-:Y:S01]  /*16f60*/  ENDCOLLECTIVE ;  /* 0x000000000000791b */ /* 0x01ffe20003800000 */
.L_x_4837:
[----:B------:R-:W-:Y:S05]  /*16f70*/  BSYNC B0 ;  /* 0x0000000000007941 */ /* 0x000fea0003800000 */
.L_x_4836:
[----:B------:R-:W-:Y:S01]  /*16f80*/  IMAD.MOV.U32 R8, RZ, RZ, R14 ;  /* 0x000000ffff087224 */ /* 0x000fe200078e000e */
[----:B------:R-:W-:Y:S06]  /*16f90*/  BRA `(.L_x_4762) ;  /* 0xffffffd400bc7947 */ /* 0x000fec000383ffff */
.L_x_4769:
[----:B0-----:R0:W1:Y:S02]  /*16fa0*/  SYNCS.PHASECHK.TRANS64.TRYWAIT P0, [R0+URZ+0x22820], R3 ;  /* 0x02282003000075a7 */ /* 0x001064000800017f */
[----:B-1----:R-:W-:Y:S05]  /*16fb0*/  @!P0 NANOSLEEP.SYNCS 0x989680 ;  /* 0x009896800000895d */ /* 0x002fea0003900000 */
[----:B------:R-:W1:Y:S02]  /*16fc0*/  @!P0 SYNCS.PHASECHK.TRANS64 P0, [R0+URZ+0x22820], R3 ;  /* 0x02282003000085a7 */ /* 0x000e64000800007f */
[----:B-1----:R-:W-:Y:S05]  /*16fd0*/  @!P0 BRA `(.L_x_4769) ;  /* 0xfffffffc00f08947 */ /* 0x002fea000383ffff */
[----:B------:R-:W-:Y:S05]  /*16fe0*/  BRA `(.L_x_4838) ;  /* 0xffffffe000587947 */ /* 0x000fea000383ffff */
.L_x_4770:
        /* <DEDUP_REMOVED lines=11> */
.L_x_4840:
[----:B------:R-:W-:Y:S05]  /*170a0*/  BSYNC B0 ;  /* 0x0000000000007941 */ /* 0x000fea0003800000 */
.L_x_4839:
[----:B------:R-:W-:Y:S05]  /*170b0*/  BRA `(.L_x_4841) ;  /* 0xffffffe000407947 */ /* 0x000fea000383ffff */
.L_x_4773:
[----:B------:R-:W-:Y:S01]  /*170c0*/  BSSY B1, `(.L_x_4842) ;  /* 0x0000006000017945 */ /* 0x000fe20003800000 */
[----:B------:R-:W-:-:S07]  /*170d0*/  IMAD.MOV.U32 R15, RZ, RZ, -0x1 ;  /* 0xffffffffff0f7424 */ /* 0x000fce00078e00ff */
[----:B01-3--:R-:W-:Y:S05]  /*170e0*/  WARPSYNC.COLLECTIVE R15, `(.L_x_4843) ;  /* 0x000000000f0c7348 */ /* 0x00bfea0003c00000 */
[----:B------:R-:W-:Y:S02]  /*170f0*/  ELECT P6, UR62, PT ;  /* 0x00000000003e782f */ /* 0x000fe400038c0000 */
[----:B------:R-:W-:Y:S01]  /*17100*/  MOV R14, UR62 ;  /* 0x0000003e000e7c02 */ /* 0x000fe20008000f00 */
[----:B01-3--:R-:W-:Y:S10]  /*17110*/  ENDCOLLECTIVE ;  /* 0x000000000000791b */ /* 0x00bff40003800000 */
.L_x_4843:
[----:B------:R-:W-:Y:S05]  /*17120*/  BSYNC B1 ;  /* 0x0000000000017941 */ /* 0x000fea0003800000 */
.L_x_4842:
[----:B------:R-:W-:Y:S05]  /*17130*/  BRA `(.L_x_4844) ;  /* 0xffffffe000387947 */ /* 0x000fea000383ffff */
.L_x_4775:
[----:B0-----:R0:W1:Y:S02]  /*17140*/  SYNCS.PHASECHK.TRANS64.TRYWAIT P0, [R6+URZ], R5 ;  /* 0x00000005060075a7 */ /* 0x001064000800017f */
[----:B-1----:R-:W-:Y:S05]  /*17150*/  @!P0 NANOSLEEP.SYNCS 0x989680 ;  /* 0x009896800000895d */ /* 0x002fea0003900000 */
[----:B------:R-:W1:Y:S02]  /*17160*/  @!P0 SYNCS.PHASECHK.TRANS64 P0, [R6+URZ], R5 ;  /* 0x00000005060085a7 */ /* 0x000e64000800007f */
[----:B-1----:R-:W-:Y:S05]  /*17170*/  @!P0 BRA `(.L_x_4775) ;  /* 0xfffffffc00f08947 */ /* 0x002fea000383ffff */
[----:B------:R-:W-:Y:S05]  /*17180*/  BRA `(.L_x_4845) ;  /* 0xffffffe000707947 */ /* 0x000fea000383ffff */
.L_x_4776:
[----:B-1----:R1:W2:Y:S02]  /*17190*/  SYNCS.PHASECHK.TRANS64.TRYWAIT P0, [R7+URZ], R2 ;  /* 0x00000002070075a7 */ /* 0x0022a4000800017f */
[----:B--2---:R-:W-:Y:S05]  /*171a0*/  @!P0 NANOSLEEP.SYNCS 0x989680 ;  /* 0x009896800000895d */ /* 0x004fea0003900000 */
[----:B------:R-:W2:Y:S02]  /*171b0*/  @!P0 SYNCS.PHASECHK.TRANS64 P0, [R7+URZ], R2 ;  /* 0x00000002070085a7 */ /* 0x000ea4000800007f */
[----:B--2---:R-:W-:Y:S05]  /*171c0*/  @!P0 BRA `(.L_x_4776) ;  /* 0xfffffffc00f08947 */ /* 0x004fea000383ffff */
[----:B------:R-:W-:Y:S05]  /*171d0*/  BRA `(.L_x_4846) ;  /* 0xffffffe000647947 */ /* 0x000fea000383ffff */
.L_x_4778:
[----:B--2---:R2:W4:Y:S02]  /*171e0*/  SYNCS.PHASECHK.TRANS64.TRYWAIT P0, [R4+URZ], R5 ;  /* 0x00000005040075a7 */ /* 0x004524000800017f */
[----:B----4-:R-:W-:Y:S05]  /*171f0*/  @!P0 NANOSLEEP.SYNCS 0x989680 ;  /* 0x009896800000895d */ /* 0x010fea0003900000 */
[----:B------:R-:W4:Y:S02]  /*17200*/  @!P0 SYNCS.PHASECHK.TRANS64 P0, [R4+URZ], R5 ;  /* 0x00000005040085a7 */ /* 0x000f24000800007f */
[----:B----4-:R-:W-:Y:S05]  /*17210*/  @!P0 BRA `(.L_x_4778) ;  /* 0xfffffffc00f08947 */ /* 0x010fea000383ffff */
[----:B------:R-:W-:Y:S05]  /*17220*/  BRA `(.L_x_4847) ;  /* 0xffffffe000687947 */ /* 0x000fea000383ffff */
.L_x_4848:
        /* <DEDUP_REMOVED lines=13> */
.L_x_6145:


//--------------------- .text._ZN7cutlass13device_kernelIN5flash11enable_sm90INS1_16FlashAttnFwdSm90INS1_25CollectiveMainloopFwdSm90ILi2EN4cute5tupleIJNS5_1CILi1EEES8_S8_EEENS6_IJNS7_ILi128EEENS7_ILi96EEENS7_ILi64EEEEEELi256ENS_10bfloat16_tEfNS_4arch4Sm90ELb1ELb0ELb1ELb1ELb0ELb1ELb0ELb1ELb0ELb1ELb1ELb0EEENS1_21CollectiveEpilogueFwdINS6_IJSA_NS7_ILi256EEESB_EEES9_SE_SG_Li256ELb1ELb1ELb1ELb0EEENS1_36VarlenDynamicPersistentTileSchedulerILi128ELi96ELi256ELi128ELb1ELb1ELb1ELb1ELb1ELb1EEEEEEEEEvNT_6ParamsE --------------------------
	.section	.text._ZN7cutlass13device_kernelIN5flash11enable_sm90INS1_16FlashAttnFwdSm90INS1_25CollectiveMainloopFwdSm90ILi2EN4cute5tupleIJNS5_1CILi1EEES8_S8_EEENS6_IJNS7_ILi128EEENS7_ILi96EEENS7_ILi64EEEEEELi256ENS_10bfloat16_tEfNS_4arch4Sm90ELb1ELb0ELb1ELb1ELb0ELb1ELb0ELb1ELb0ELb1ELb1ELb0EEENS1_21CollectiveEpilogueFwdINS6_IJSA_NS7_ILi256EEESB_EEES9_SE_SG_Li256ELb1ELb1ELb1ELb0EEENS1_36VarlenDynamicPersistentTileSchedulerILi128ELi96ELi256ELi128ELb1ELb1ELb1ELb1ELb1ELb1EEEEEEEEEvNT_6ParamsE,"ax",@progbits
	.align	128
.text._ZN7cutlass13device_kernelIN5flash11enable_sm90INS1_16FlashAttnFwdSm90INS1_25CollectiveMainloopFwdSm90ILi2EN4cute5tupleIJNS5_1CILi1EEES8_S8_EEENS6_IJNS7_ILi128EEENS7_ILi96EEENS7_ILi64EEEEEELi256ENS_10bfloat16_tEfNS_4arch4Sm90ELb1ELb0ELb1ELb1ELb0ELb1ELb0ELb1ELb0ELb1ELb1ELb0EEENS1_21CollectiveEpilogueFwdINS6_IJSA_NS7_ILi256EEESB_EEES9_SE_SG_Li256ELb1ELb1ELb1ELb0EEENS1_36VarlenDynamicPersistentTileSchedulerILi128ELi96ELi256ELi128ELb1ELb1ELb1ELb1ELb1ELb1EEEEEEEEEvNT_6ParamsE:
        .type           _ZN7cutlass13device_kernelIN5flash11enable_sm90INS1_16FlashAttnFwdSm90INS1_25CollectiveMainloopFwdSm90ILi2EN4cute5tupleIJNS5_1CILi1EEES8_S8_EEENS6_IJNS7_ILi128EEENS7_ILi96EEENS7_ILi64EEEEEELi256ENS_10bfloat16_tEfNS_4arch4Sm90ELb1ELb0ELb1ELb1ELb0ELb1ELb0ELb1ELb0ELb1ELb1ELb0EEENS1_21CollectiveEpilogueFwdINS6_IJSA_NS7_ILi256EEESB_EEES9_SE_SG_Li256ELb1ELb1ELb1ELb0EEENS1_36VarlenDynamicPersistentTileSchedulerILi128ELi96ELi256ELi128ELb1ELb1ELb1ELb1ELb1ELb1EEEEEEEEEvNT_6ParamsE,@function
        .size           _ZN7cutlass13device_kernelIN5flash11enable_sm90INS1_16FlashAttnFwdSm90INS1_25CollectiveMainloopFwdSm90ILi2EN4cute5tupleIJNS5_1CILi1EEES8_S8_EEENS6_IJNS7_ILi128EEENS7_ILi96EEENS7_ILi64EEEEEELi256ENS_10bfloat16_tEfNS_4arch4Sm90ELb1ELb0ELb1ELb1ELb0ELb1ELb0ELb1ELb0ELb1ELb1ELb0EEENS1_21CollectiveEpilogueFwdINS6_IJSA_NS7_ILi256EEESB_EEES9_SE_SG_Li256ELb1ELb1ELb1ELb0EEENS1_36VarlenDynamicPersistentTileSchedulerILi128ELi96ELi256ELi128ELb1ELb1ELb1ELb1ELb1ELb1EEEEEEEEEvNT_6ParamsE,(.L_x_6146 - _ZN7cutlass13device_kernelIN5flash11enable_sm90INS1_16FlashAttnFwdSm90INS1_25CollectiveMainloopFwdSm90ILi2EN4cute5tupleIJNS5_1CILi1EEES8_S8_EEENS6_IJNS7_ILi128EEENS7_ILi96EEENS7_ILi64EEEEEELi256ENS_10bfloat16_tEfNS_4arch4Sm90ELb1ELb0ELb1ELb1ELb0ELb1ELb0ELb1ELb0ELb1ELb1ELb0EEENS1_21CollectiveEpilogueFwdINS6_IJSA_NS7_ILi256EEESB_EEES9_SE_SG_Li256ELb1ELb1ELb1ELb0EEENS1_36VarlenDynamicPersistentTileSchedulerILi128ELi96ELi256ELi128ELb1ELb1ELb1ELb1ELb1ELb1EEEEEEEEEvNT_6ParamsE)
        .other          _ZN7cutlass13device_kernelIN5flash11enable_sm90INS1_16FlashAttnFwdSm90INS1_25CollectiveMainloopFwdSm90ILi2EN4cute5tupleIJNS5_1CILi1EEES8_S8_EEENS6_IJNS7_ILi128EEENS7_ILi96EEENS7_ILi64EEEEEELi256ENS_10bfloat16_tEfNS_4arch4Sm90ELb1ELb0ELb1ELb1ELb0ELb1ELb0ELb1ELb0ELb1ELb1ELb0EEENS1_21CollectiveEpilogueFwdINS6_IJSA_NS7_ILi256EEESB_EEES9_SE_SG_Li256ELb1ELb1ELb1ELb0EEENS1_36VarlenDynamicPersistentTileSchedulerILi128ELi96ELi256ELi128ELb1ELb1ELb1ELb1ELb1ELb1EEEEEEEEEvNT_6ParamsE,@"STO_CUDA_ENTRY STV_DEFAULT"
_ZN7cutlass13device_kernelIN5flash11enable_sm90INS1_16FlashAttnFwdSm90INS1_25CollectiveMainloopFwdSm90ILi2EN4cute5tupleIJNS5_1CILi1EEES8_S8_EEENS6_IJNS7_ILi128EEENS7_ILi96EEENS7_ILi64EEEEEELi256ENS_10bfloat16_tEfNS_4arch4Sm90ELb1ELb0ELb1ELb1ELb0ELb1ELb0ELb1ELb0ELb1ELb1ELb0EEENS1_21CollectiveEpilogueFwdINS6_IJSA_NS7_ILi256EEESB_EEES9_SE_SG_Li256ELb1ELb1ELb1ELb0EEENS1_36VarlenDynamicPersistentTileSchedulerILi128ELi96ELi256ELi128ELb1ELb1ELb1ELb1ELb1ELb1EEEEEEEEEvNT_6ParamsE:
        /* <DEDUP_REMOVED lines=24> */
.L_x_4850:
[----:B------:R-:W-:Y:S05]  /*0180*/  BSYNC B0 ;  /* 0x0000000000007941 */ /* 0x000fea0003800000 */
.L_x_4849:
        /* <DEDUP_REMOVED lines=41> */
.L_x_4851:
        /* <DEDUP_REMOVED lines=22> */
.L_x_4852:
        /* <DEDUP_REMOVED lines=18> */
.L_x_4853:
        /* <DEDUP_REMOVED lines=22> */
.L_x_4854:
        /* <DEDUP_REMOVED lines=22> */
.L_x_4855:
        /* <DEDUP_REMOVED lines=8> */
.L_x_4858:
        /* <DEDUP_REMOVED lines=32> */
[----:B------:R-:W-:-:S02]  /*0be0*/  LEA.HI R4, R2, R7, RZ, 0x1 ;  /* 0x0000000702047211 */ /* 0x000fc400078f08ff */
[----:B------:R-:W-:Y:S02]  /*0bf0*/  SHF.R.S32.HI R5, RZ, 0x7, R0 ;  /* 0x00000007ff057819 */ /* 0x000fe40000011400 */
[----:B------:R-:W-:Y:S01]  /*0c00*/  SHF.R.S32.HI R8, RZ, 0x1f, R20 ;  /* 0x0000001fff087819 */ /* 0x000fe20000011414 */
[----:B------:R-:W-:Y:S01]  /*0c10*/  STL [R1+0x68], R20 ;  /* 0x0000681401007387 */ /* 0x000fe20000100800 */
[----:B------:R-:W-:Y:S02]  /*0c20*/  LOP3.LUT R4, R4, 0x1ffffffe, RZ, 0xc0, !PT ;  /* 0x1ffffffe04047812 */ /* 0x000fe400078ec0ff */
[----:B------:R-:W-:Y:S02]  /*0c30*/  LEA.HI R9, R8, R20, RZ, 0x2 ;  /* 0x0000001408097211 */ /* 0x000fe400078f10ff */
[----:B------:R-:W-:Y:S01]  /*0c40*/  LEA.HI R23, R3, R6, RZ, 0x2 ;  /* 0x0000000603177211 */ /* 0x000fe200078f10ff */
[----:B------:R-:W-:Y:S01]  /*0c50*/  IMAD.IADD R4, R7, 0x1, -R4 ;  /* 0x0000000107047824 */ /* 0x000fe200078e0a04 */
[----:B------:R-:W-:-:S02]  /*0c60*/  SHF.R.S32.HI R10, RZ, 0x2, R9 ;  /* 0x00000002ff0a7819 */ /* 0x000fc40000011409 */
[----:B------:R-:W-:Y:S02]  /*0c70*/  SHF.R.S32.HI R11, RZ, 0x1f, R9 ;  /* 0x0000001fff0b7819 */ /* 0x000fe40000011409 */
[----:B------:R-:W-:Y:S02]  /*0c80*/  LEA.HI R3, R3, R6, RZ, 0x3 ;  /* 0x0000000603037211 */ /* 0x000fe400078f18ff */
[----:B------:R-:W-:Y:S02]  /*0c90*/  LEA.HI R11, R11, R10, RZ, 0x3 ;  /* 0x0000000a0b0b7211 */ /* 0x000fe400078f18ff */
[----:B------:R-:W-:Y:S02]  /*0ca0*/  LEA.HI R0, R0, R5, RZ, 0x1 ;  /* 0x0000000500007211 */ /* 0x000fe400078f08ff */
[----:B------:R-:W-:Y:S02]  /*0cb0*/  LOP3.LUT R11, R11, 0xfffffff8, RZ, 0xc0, !PT ;  /* 0xfffffff80b0b7812 */ /* 0x000fe400078ec0ff */
[----:B------:R-:W-:-:S02]  /*0cc0*/  LEA.HI R8, R8, R20, RZ, 0x5 ;  /* 0x0000001408087211 */ /* 0x000fc400078f28ff */
[----:B------:R-:W-:Y:S01]  /*0cd0*/  LOP3.LUT R7, R3, 0xfffffff8, RZ, 0xc0, !PT ;  /* 0xfffffff803077812 */ /* 0x000fe200078ec0ff */
[----:B------:R-:W-:Y:S01]  /*0ce0*/  IMAD.IADD R11, R10, 0x1, -R11 ;  /* 0x000000010a0b7824 */ /* 0x000fe200078e0a0b */
[----:B------:R-:W-:Y:S02]  /*0cf0*/  LOP3.LUT R3, R23, 0xfffffffc, RZ, 0xc0, !PT ;  /* 0xfffffffc17037812 */ /* 0x000fe400078ec0ff */
[----:B------:R-:W-:Y:S01]  /*0d00*/  LOP3.LUT R0, R0, 0x3fffffe, RZ, 0xc0, !PT ;  /* 0x03fffffe00007812 */ /* 0x000fe200078ec0ff */
[C---:B------:R-:W-:Y:S01]  /*0d10*/  IMAD.IADD R205, R6.reuse, 0x1, -R7 ;  /* 0x0000000106cd7824 */ /* 0x040fe200078e0a07 */
[----:B------:R-:W-:Y:S01]  /*0d20*/  SHF.R.S32.HI R8, RZ, 0x5, R8 ;  /* 0x00000005ff087819 */ /* 0x000fe20000011408 */
[----:B------:R-:W-:Y:S01]  /*0d30*/  IMAD.IADD R3, R6, 0x1, -R3 ;  /* 0x0000000106037824 */ /* 0x000fe200078e0a03 */
[----:B------:R-:W-:Y:S01]  /*0d40*/  SHF.R.S32.HI R23, RZ, 0x2, R23 ;  /* 0x00000002ff177819 */ /* 0x000fe20000011417 */
[----:B------:R-:W-:Y:S01]  /*0d50*/  IMAD.IADD R0, R5, 0x1, -R0 ;  /* 0x0000000105007824 */ /* 0x000fe200078e0a00 */
[----:B------:R-:W-:Y:S01]  /*0d60*/  LOP3.LUT R5, R2, 0x3fffff0, RZ, 0xc0, !PT ;  /* 0x03fffff002057812 */ /* 0x000fe200078ec0ff */
[----:B------:R-:W-:Y:S01]  /*0d70*/  IMAD R11, R8, 0x10, R11 ;  /* 0x00000010080b7824 */ /* 0x000fe200078e020b */
[----:B------:R-:W-:Y:S01]  /*0d80*/  SHF.R.S32.HI R212, RZ, 0x5, R212 ;  /* 0x00000005ffd47819 */ /* 0x000fe200000114d4 */
[----:B------:R-:W-:Y:S01]  /*0d90*/  VIADD R228, R23, 0x40 ;  /* 0x0000004017e47836 */ /* 0x000fe20000000000 */
[----:B------:R-:W-:Y:S01]  /*0da0*/  LOP3.LUT R9, R9, 0x7ffffffc, RZ, 0xc0, !PT ;  /* 0x7ffffffc09097812 */ /* 0x000fe200078ec0ff */
[----:B------:R-:W-:Y:S01]  /*0db0*/  IMAD R12, R0, 0x40, R11 ;  /* 0x00000040000c7824 */ /* 0x000fe200078e020b */
[----:B------:R-:W-:Y:S01]  /*0dc0*/  LEA.HI R0, R3, R3, RZ, 0x1 ;  /* 0x0000000303007211 */ /* 0x000fe200078f08ff */
[----:B------:R-:W-:Y:S01]  /*0dd0*/  IMAD.SHL.U32 R208, R228, 0x40, RZ ;  /* 0x00000040e4d07824 */ /* 0x000fe200078e00ff */
[----:B------:R-:W-:Y:S01]  /*0de0*/  SHF.R.S32.HI R11, RZ, 0x1f, R228 ;  /* 0x0000001fff0b7819 */ /* 0x000fe200000114e4 */
[----:B------:R-:W-:Y:S01]  /*0df0*/  IMAD.SHL.U32 R205, R205, 0x8, RZ ;  /* 0x00000008cdcd7824 */ /* 0x000fe200078e00ff */
[----:B------:R-:W-:Y:S01]  /*0e00*/  LOP3.LUT R0, R0, 0x1ffffffe, RZ, 0xc0, !PT ;  /* 0x1ffffffe00007812 */ /* 0x000fe200078ec0ff */
[----:B------:R-:W-:Y:S01]  /*0e10*/  IMAD.SHL.U32 R16, R3, 0x8, RZ ;  /* 0x0000000803107824 */ /* 0x000fe200078e00ff */
[----:B------:R-:W-:Y:S01]  /*0e20*/  LEA.HI R11, R11, R228, RZ, 0x3 ;  /* 0x000000e40b0b7211 */ /* 0x000fe200078f18ff */
[----:B------:R-:W-:Y:S01]  /*0e30*/  IMAD.IADD R5, R6, 0x1, -R5 ;  /* 0x0000000106057824 */ /* 0x000fe200078e0a05 */
[----:B------:R-:W-:Y:S01]  /*0e40*/  LOP3.LUT R208, R208, 0x1c0, RZ, 0xc0, !PT ;  /* 0x000001c0d0d07812 */ /* 0x000fe200078ec0ff */
[----:B------:R-:W-:Y:S01]  /*0e50*/  IMAD.SHL.U32 R200, R3, 0x4, RZ ;  /* 0x0000000403c87824 */ /* 0x000fe200078e00ff */
[----:B------:R-:W-:Y:S01]  /*0e60*/  STL [R1+0x70], R12 ;  /* 0x0000700c01007387 */ /* 0x000fe20000100800 */
[----:B------:R-:W-:Y:S01]  /*0e70*/  IMAD.SHL.U32 R11, R11, 0x40, RZ ;  /* 0x000000400b0b7824 */ /* 0x000fe200078e00ff */
[----:B------:R-:W-:Y:S01]  /*0e80*/  SHF.R.U32.HI R8, RZ, 0x3, R208 ;  /* 0x00000003ff087819 */ /* 0x000fe200000116d0 */
[----:B------:R-:W-:Y:S01]  /*0e90*/  IMAD.IADD R0, R3, 0x1, -R0 ;  /* 0x0000000103007824 */ /* 0x000fe200078e0a00 */
[----:B------:R-:W-:Y:S01]  /*0ea0*/  SHF.R.S32.HI R3, RZ, 0x1f, R205 ;  /* 0x0000001fff037819 */ /* 0x000fe200000114cd */
[----:B------:R-:W-:Y:S01]  /*0eb0*/  IMAD R5, R212, 0x10, R5 ;  /* 0x00000010d4057824 */ /* 0x000fe200078e0205 */
[----:B------:R-:W-:Y:S01]  /*0ec0*/  LOP3.LUT R3, R208, 0x38, R16, 0xf8, !PT ;  /* 0x00000038d0037812 */ /* 0x000fe200078ef810 */
[----:B------:R-:W-:Y:S01]  /*0ed0*/  IMAD.IADD R9, R20, 0x1, -R9 ;  /* 0x0000000114097824 */ /* 0x000fe200078e0a09 */
[----:B------:R-:W-:Y:S01]  /*0ee0*/  LOP3.LUT R214, R11, 0xfffffe00, RZ, 0xc0, !PT ;  /* 0xfffffe000bd67812 */ /* 0x000fe200078ec0ff */
[----:B------:R-:W-:Y:S01]  /*0ef0*/  IMAD R4, R5, 0x8, R4 ;  /* 0x0000000805047824 */ /* 0x000fe200078e0204 */
[----:B------:R-:W-:Y:S01]  /*0f00*/  SHF.R.S32.HI R231, RZ, 0x1f, R23 ;  /* 0x0000001fffe77819 */ /* 0x000fe20000011417 */
[----:B------:R-:W-:Y:S01]  /*0f10*/  IMAD.SHL.U32 R210, R9, 0x2, RZ ;  /* 0x0000000209d27824 */ /* 0x000fe200078e00ff */
[----:B------:R-:W-:Y:S01]  /*0f20*/  LOP3.LUT R3, R214, R3, R8, 0xf6, !PT ;  /* 0x00000003d6037212 */ /* 0x000fe200078ef608 */
[----:B------:R-:W-:-:S02]  /*0f30*/  IMAD.SHL.U32 R4, R4, 0x8, RZ ;  /* 0x0000000804047824 */ /* 0x000fc400078e00ff */
[C---:B------:R-:W-:Y:S02]  /*0f40*/  VIADD R38, R210.reuse, 0x8 ;  /* 0x00000008d2267836 */ /* 0x040fe40000000000 */
[----:B------:R-:W-:Y:S01]  /*0f50*/  IMAD R3, R3, 0x2, R18 ;  /* 0x0000000203037824 */ /* 0x000fe200078e0212 */
[----:B------:R-:W-:Y:S01]  /*0f60*/  STL [R1+0x74], R4 ;  /* 0x0000740401007387 */ /* 0x000fe20000100800 */
[C---:B------:R-:W-:Y:S02]  /*0f70*/  VIADD R217, R205.reuse, 0x40 ;  /* 0x00000040cdd97836 */ /* 0x040fe40000000000 */
[C---:B------:R-:W-:Y:S01]  /*0f80*/  VIADD R35, R210.reuse, 0x20 ;  /* 0x00000020d2237836 */ /* 0x040fe20000000000 */
[----:B------:R0:W-:Y:S01]  /*0f90*/  STL [R1+0x6c], R3 ;  /* 0x00006c0301007387 */ /* 0x0001e20000100800 */
[----:B------:R-:W-:Y:S01]  /*0fa0*/  VIADD R32, R210, 0x38 ;  /* 0x00000038d2207836 */ /* 0x000fe20000000000 */
[----:B------:R-:W-:Y:S01]  /*0fb0*/  SHF.R.S32.HI R10, RZ, 0x1f, R217 ;  /* 0x0000001fff0a7819 */ /* 0x000fe200000114d9 */
[----:B------:R-:W-:-:S02]  /*0fc0*/  VIADD R216, R205, 0x80 ;  /* 0x00000080cdd87836 */ /* 0x000fc40000000000 */
[C---:B------:R-:W-:Y:S02]  /*0fd0*/  VIADD R29, R210.reuse, 0x50 ;  /* 0x00000050d21d7836 */ /* 0x040fe40000000000 */
[C---:B------:R-:W-:Y:S01]  /*0fe0*/  VIADD R26, R210.reuse, 0x68 ;  /* 0x00000068d21a7836 */ /* 0x040fe20000000000 */
[----:B------:R-:W-:Y:S01]  /*0ff0*/  SHF.R.S32.HI R8, RZ, 0x1f, R216 ;  /* 0x0000001fff087819 */ /* 0x000fe200000114d8 */
[----:B------:R-:W-:Y:S01]  /*1000*/  IMAD.MOV.U32 R6, RZ, RZ, R14 ;  /* 0x000000ffff067224 */ /* 0x000fe200078e000e */
        /* <DEDUP_REMOVED lines=13> */
[----:B------:R-:W-:Y:S01]  /*10e0*/  IMAD.MOV.U32 R5, RZ, RZ, R13 ;  /* 0x000000ffff057224 */ /* 0x000fe200078e000d */
[----:B------:R-:W-:Y:S01]  /*10f0*/  SHF.R.S32.HI R3, RZ, 0x1f, R10 ;  /* 0x0000001fff037819 */ /* 0x000fe2000001140a */
[----:B------:R-:W-:Y:S01]  /*1100*/  IMAD.MOV.U32 R7, RZ, RZ, R15 ;  /* 0x000000ffff077224 */ /* 0x000fe200078e000f */
        /* <DEDUP_REMOVED lines=41> */
[----:B------:R-:W-:Y:S01]  /*13a0*/  IMAD.MOV.U32 R2, RZ, RZ, RZ ;  /* 0x000000ffff027224 */ /* 0x000fe200078e00ff */
[----:B------:R-:W-:Y:S01]  /*13b0*/  SHF.R.S32.HI R4, RZ, 0x1f, R233 ;  /* 0x0000001fff047819 */ /* 0x000fe200000114e9 */
[----:B------:R-:W-:Y:S01]  /*13c0*/  VIADD R204, R200, 0x10 ;  /* 0x00000010c8cc7836 */ /* 0x000fe20000000000 */
[----:B------:R-:W-:Y:S01]  /*13d0*/  SHF.R.S32.HI R3, RZ, 0x1f, R232 ;  /* 0x0000001fff037819 */ /* 0x000fe200000114e8 */
[----:B------:R-:W-:-:S07]  /*13e0*/  IMAD R215, R0, 0x8, R12 ;  /* 0x0000000800d77824 */ /* 0x000fce00078e020c */
.L_x_5019:
[----:B01----:R-:W0:Y:S02]  /*13f0*/  LDC.64 R8, c[0x0][0xc88] ;  /* 0x00032200ff087b82 */ /* 0x003e240000000a00 */
[----:B0-----:R-:W-:-:S05]  /*1400*/  IMAD.WIDE R8, R7, 0x4, R8 ;  /* 0x0000000407087825 */ /* 0x001fca00078e0208 */
[----:B--2---:R-:W2:Y:S01]  /*1410*/  LDG.E R224, desc[UR40][R8.64] ;  /* 0x0000002808e07981 */ /* 0x004ea2000c1e1900 */
[----:B------:R-:W-:Y:S05]  /*1420*/  YIELD ;  /* 0x0000000000007946 */ /* 0x000fea0003800000 */
[----:B------:R-:W-:Y:S01]  /*1430*/  ULDC.64 UR4, c[0x0][0xa28] ;  /* 0x00028a0000047ab9 */ /* 0x000fe20000000a00 */
[----:B------:R-:W-:Y:S01]  /*1440*/  ULDC.64 UR8, c[0x0][0xa18] ;  /* 0x0002860000087ab9 */ /* 0x000fe20000000a00 */
[----:B------:R-:W-:Y:S01]  /*1450*/  ISETP.NE.U32.AND P1, PT, RZ, UR4, PT ;  /* 0x00000004ff007c0c */ /* 0x000fe2000bf25070 */
[----:B------:R-:W-:Y:S01]  /*1460*/  ULDC.64 UR6, c[0x0][0xa08] ;  /* 0x0002820000067ab9 */ /* 0x000fe20000000a00 */
[----:B------:R-:W-:Y:S01]  /*1470*/  IMAD.MOV.U32 R15, RZ, RZ, RZ ;  /* 0x000000ffff0f7224 */ /* 0x000fe200078e00ff */
        /* <DEDUP_REMOVED lines=31> */
[----:B0---4-:R-:W-:Y:S06]  /*1670*/  @P2 BRA `(.L_x_4860) ;  /* 0x0000000000242947 */ /* 0x011fec0003800000 */
        /* <DEDUP_REMOVED lines=9> */
.L_x_4860:
[----:B------:R-:W-:Y:S01]  /*1710*/  ULDC.64 UR4, c[0x0][0xa20] ;  /* 0x0002880000047ab9 */ /* 0x000fe20000000a00 */
[C---:B------:R-:W-:Y:S02]  /*1720*/  LOP3.LUT R3, R6.reuse, 0xff000000, RZ, 0xc0, !PT ;  /* 0xff00000006037812 */ /* 0x040fe400078ec0ff */
        /* <DEDUP_REMOVED lines=11> */
.L_x_4861:
[----:B------:R-:W-:Y:S05]  /*17e0*/  @!P0 BRA `(.L_x_4862) ;  /* 0x00000000000c8947 */ /* 0x000fea0003800000 */
[----:B------:R-:W2:Y:S04]  /*17f0*/  LDG.E R3, desc[UR40][R12.64] ;  /* 0x000000280c037981 */ /* 0x000ea8000c1e1900 */
[----:B------:R-:W2:Y:S02]  /*1800*/  LDG.E R30, desc[UR40][R12.64+0x4] ;  /* 0x000004280c1e7981 */ /* 0x000ea4000c1e1900 */
[----:B--2---:R-:W-:-:S07]  /*1810*/  IMAD.IADD R30, R30, 0x1, -R3 ;  /* 0x000000011e1e7824 */ /* 0x004fce00078e0a03 */
.L_x_4862:
[----:B------:R-:W-:Y:S01]  /*1820*/  ULDC.64 UR4, c[0x0][0xa10] ;  /* 0x0002840000047ab9 */ /* 0x000fe20000000a00 */
[----:B------:R-:W1:Y:S01]  /*1830*/  LDC R4, c[0x0][0x448] ;  /* 0x00011200ff047b82 */ /* 0x000e620000000800 */
[----:B------:R-:W-:-:S04]  /*1840*/  ISETP.NE.U32.AND P0, PT, RZ, UR4, PT ;  /* 0x00000004ff007c0c */ /* 0x000fc8000bf05070 */
[----:B------:R-:W-:Y:S01]  /*1850*/  ISETP.NE.AND.EX P0, PT, RZ, UR5, PT, P0 ;  /* 0x00000005ff007c0c */ /* 0x000fe2000bf05300 */
[----:B------:R-:W-:-:S12]  /*1860*/  ULDC.64 UR4, c[0x0][0xa30] ;  /* 0x00028c0000047ab9 */ /* 0x000fd80000000a00 */
[----:B0-----:R-:W0:Y:S02]  /*1870*/  @P0 LDC.64 R6, c[0x0][0xa10] ;  /* 0x00028400ff060b82 */ /* 0x001e240000000a00 */
[----:B0-----:R-:W-:-:S05]  /*1880*/  @P0 IMAD.WIDE R6, R224, 0x4, R6 ;  /* 0x00000004e0060825 */ /* 0x001fca00078e0206 */
[----:B------:R-:W2:Y:S04]  /*1890*/  @P0 LDG.E R0, desc[UR40][R6.64] ;  /* 0x0000002806000981 */ /* 0x000ea8000c1e1900 */
[----:B------:R0:W2:Y:S01]  /*18a0*/  @P0 LDG.E R3, desc[UR40][R6.64+0x4] ;  /* 0x0000042806030981 */ /* 0x0000a2000c1e1900 */
[----:B------:R-:W-:Y:S01]  /*18b0*/  ISETP.NE.U32.AND P1, PT, RZ, UR4, PT ;  /* 0x00000004ff007c0c */ /* 0x000fe2000bf25070 */
[----:B-----5:R-:W-:-:S03]  /*18c0*/  IMAD.MOV.U32 R152, RZ, RZ, R30 ;  /* 0x000000ffff987224 */ /* 0x020fc600078e001e */
[----:B------:R-:W-:-:S13]  /*18d0*/  ISETP.NE.AND.EX P1, PT, RZ, UR5, PT, P1 ;  /* 0x00000005ff007c0c */ /* 0x000fda000bf25310 */
[----:B------:R-:W-:-:S04]  /*18e0*/  @P1 IADD3 R8, P2, R225, UR4, RZ ;  /* 0x00000004e1081c10 */ /* 0x000fc8000ff5e0ff */
[----:B------:R-:W-:-:S05]  /*18f0*/  @P1 IADD3.X R9, R227, UR5, RZ, P2, !PT ;  /* 0x00000005e3091c10 */ /* 0x000fca00097fe4ff */
[----:B------:R3:W5:Y:S01]  /*1900*/  @P1 LDG.E R152, desc[UR40][R8.64] ;  /* 0x0000002808981981 */ /* 0x000762000c1e1900 */
[----:B-1----:R-:W-:Y:S01]  /*1910*/  ISETP.NE.AND P1, PT, R4, 0x1, PT ;  /* 0x000000010400780c */ /* 0x002fe20003f25270 */
[----:B------:R-:W-:Y:S01]  /*1920*/  IMAD.SHL.U32 R206, R5, 0x80, RZ ;  /* 0x0000008005ce7824 */ /* 0x000fe200078e00ff */
[----:B------:R-:W-:Y:S01]  /*1930*/  BSSY B0, `(.L_x_4863) ;  /* 0x0000035000007945 */ /* 0x000fe20003800000 */
[----:B------:R-:W-:Y:S01]  /*1940*/  IMAD.IADD R15, R30, 0x1, -R15 ;  /* 0x000000011e0f7824 */ /* 0x000fe200078e0a0f */
[----:B------:R-:W-:Y:S01]  /*1950*/  LOP3.LUT R230, R223, 0xff, RZ, 0xc0, !PT ;  /* 0x000000ffdfe67812 */ /* 0x000fe200078ec0ff */
[----:B------:R-:W-:Y:S01]  /*1960*/  VIADD R4, R206, 0x7f ;  /* 0x0000007fce047836 */ /* 0x000fe20000000000 */
[----:B------:R-:W-:-:S07]  /*1970*/  SHF.R.U32.HI R223, RZ, 0x10, R223 ;  /* 0x00000010ffdf7819 */ /* 0x000fce00000116df */
[----:B------:R-:W1:Y:S08]  /*1980*/  @P1 LDC R11, c[0x0][0x44c] ;  /* 0x00011300ff0b1b82 */ /* 0x000e700000000800 */
[----:B0-----:R-:W0:Y:S01]  /*1990*/  @P1 LDC R7, c[0x0][0x450] ;  /* 0x00011400ff071b82 */ /* 0x001e220000000800 */
[----:B--2---:R-:W-:Y:S02]  /*19a0*/  @P0 IMAD.IADD R24, R3, 0x1, -R0 ;  /* 0x0000000103180824 */ /* 0x004fe400078e0a00 */
[----:B-1----:R-:W-:-:S04]  /*19b0*/  @P1 IMAD.HI.U32 R0, R4, R11, RZ ;  /* 0x0000000b04001227 */ /* 0x002fc800078e00ff */
[----:B------:R-:W-:Y:S01]  /*19c0*/  IMAD.IADD R209, R15, 0x1, R24 ;  /* 0x000000010fd17824 */ /* 0x000fe200078e0218 */
[----:B0-----:R-:W-:-:S03]  /*19d0*/  @P1 SHF.R.U32.HI R4, RZ, R7, R0 ;  /* 0x00000007ff041219 */ /* 0x001fc60000011600 */
[C---:B------:R-:W-:Y:S01]  /*19e0*/  VIADD R0, R209.reuse, 0x5f ;  /* 0x0000005fd1007836 */ /* 0x040fe20000000000 */
[----:B------:R-:W-:-:S03]  /*19f0*/  IADD3 R60, R209, 0x60, -R207 ;  /* 0x00000060d13c7810 */ /* 0x000fc60007ffe8cf */
[----:B------:R-:W-:-:S04]  /*1a00*/  IMAD.HI R0, R0, 0x2aaaaaab, RZ ;  /* 0x2aaaaaab00007827 */ /* 0x000fc800078e02ff */
[----:B------:R-:W-:Y:S01]  /*1a10*/  IMAD.IADD R4, R60, 0x1, R4 ;  /* 0x000000013c047824 */ /* 0x000fe200078e0204 */
[----:B------:R-:W-:-:S03]  /*1a20*/  SHF.R.U32.HI R29, RZ, 0x1f, R0 ;  /* 0x0000001fff1d7819 */ /* 0x000fc60000011600 */
[----:B------:R-:W-:Y:S01]  /*1a30*/  IMAD.HI R4, R4, 0x2aaaaaab, RZ ;  /* 0x2aaaaaab04047827 */ /* 0x000fe200078e02ff */
[----:B------:R-:W-:-:S04]  /*1a40*/  LEA.HI.SX32 R29, R0, R29, 0x1c ;  /* 0x0000001d001d7211 */ /* 0x000fc800078fe2ff */
[----:B------:R-:W-:-:S04]  /*1a50*/  SHF.R.U32.HI R3, RZ, 0x1f, R4 ;  /* 0x0000001fff037819 */ /* 0x000fc80000011604 */
[----:B------:R-:W-:Y:S01]  /*1a60*/  LEA.HI.SX32 R4, R4, R3, 0x1c ;  /* 0x0000000304047211 */ /* 0x000fe200078fe2ff */
[----:B------:R-:W-:-:S03]  /*1a70*/  IMAD.MOV.U32 R3, RZ, RZ, RZ ;  /* 0x000000ffff037224 */ /* 0x000fc600078e00ff */
[----:B---3--:R-:W-:-:S04]  /*1a80*/  VIMNMX R9, R29, R4, PT ;  /* 0x000000041d097248 */ /* 0x008fc80003fe0100 */
[----:B------:R-:W-:-:S13]  /*1a90*/  ISETP.GE.AND P0, PT, R9, 0x1, PT ;  /* 0x000000010900780c */ /* 0x000fda0003f06270 */
        /* <DEDUP_REMOVED lines=30> */
.L_x_4864:
[----:B------:R-:W-:Y:S05]  /*1c80*/  BSYNC B0 ;  /* 0x0000000000007941 */ /* 0x000fea0003800000 */
.L_x_4863:
        /* <DEDUP_REMOVED lines=37> */
.L_x_4867:
[----:B------:R-:W-:Y:S05]  /*1ee0*/  BSYNC B6 ;  /* 0x0000000000067941 */ /* 0x000fea0003800000 */
.L_x_4866:
        /* <DEDUP_REMOVED lines=20> */
.L_x_4869:
[----:B------:R-:W-:Y:S05]  /*2030*/  BSYNC B6 ;  /* 0x0000000000067941 */ /* 0x000fea0003800000 */
.L_x_4868:
        /* <DEDUP_REMOVED lines=9> */
[----:B------:R-:W-:Y:S01]  /*20d0*/  VIADD R64, R16, 0x60 ;  /* 0x0000006010407836 */ /* 0x000fe20000000000 */
[----:B------:R-:W3:Y:S07]  /*20e0*/  LDC.64 R14, c[0x0][0x3f8] ;  /* 0x0000fe00ff0e7b82 */ /* 0x000eee0000000a00 */
[----:B------:R-:W-:-:S04]  /*20f0*/  @P0 IADD3 R6, P1, R225, UR4, RZ ;  /* 0x00000004e1060c10 */ /* 0x000fc8000ff3e0ff */
[----:B------:R-:W-:Y:S01]  /*2100*/  @P0 IADD3.X R7, R227, UR5, RZ, P1, !PT ;  /* 0x00000005e3070c10 */ /* 0x000fe20008ffe4ff */
[----:B------:R-:W-:Y:S01]  /*2110*/  ULDC.64 UR4, c[0x0][0xa08] ;  /* 0x0002820000047ab9 */ /* 0x000fe20000000a00 */
[----:B------:R-:W-:Y:S01]  /*2120*/  VIADD R12, R16, 0xe0 ;  /* 0x000000e0100c7836 */ /* 0x000fe20000000000 */
[----:B------:R-:W4:Y:S02]  /*2130*/  LDC R75, c[0x0][0x3f4] ;  /* 0x0000fd00ff4b7b82 */ /* 0x000f240000000800 */
[----:B------:R3:W4:Y:S01]  /*2140*/  @P0 LDG.E R0, desc[UR40][R6.64] ;  /* 0x0000002806000981 */ /* 0x000722000c1e1900 */
[----:B------:R-:W-:Y:S01]  /*2150*/  SHF.R.S32.HI R32, RZ, 0x1f, R58 ;  /* 0x0000001fff207819 */ /* 0x000fe2000001143a */
[-C--:B0-----:R-:W-:Y:S01]  /*2160*/  IMAD.WIDE.U32 R4, R58, R8.reuse, RZ ;  /* 0x000000083a047225 */ /* 0x081fe200078e00ff */
[----:B------:R-:W-:Y:S02]  /*2170*/  ISETP.NE.U32.AND P0, PT, RZ, UR4, PT ;  /* 0x00000004ff007c0c */ /* 0x000fe4000bf05070 */
[----:B------:R-:W-:Y:S01]  /*2180*/  SHF.R.S32.HI R201, RZ, 0x1f, R200 ;  /* 0x0000001fffc97819 */ /* 0x000fe200000114c8 */
[-C--:B------:R-:W-:Y:S01]  /*2190*/  IMAD R10, R32, R8.reuse, RZ ;  /* 0x00000008200a7224 */ /* 0x080fe200078e02ff */
[----:B------:R-:W-:Y:S01]  /*21a0*/  ISETP.NE.AND.EX P0, PT, RZ, UR5, PT, P0 ;  /* 0x00000005ff007c0c */ /* 0x000fe2000bf05300 */
[----:B------:R-:W-:Y:S01]  /*21b0*/  ULDC.64 UR4, c[0x0][0x308] ;  /* 0x0000c20000047ab9 */ /* 0x000fe20000000a00 */
[----:B------:R-:W-:Y:S01]  /*21c0*/  IMAD.WIDE.U32 R62, R23, R8, R16 ;  /* 0x00000008173e7225 */ /* 0x000fe200078e0010 */
[----:B------:R-:W0:Y:S01]  /*21d0*/  LDC.64 R56, c[0x0][0x408] ;  /* 0x00010200ff387b82 */ /* 0x000e220000000a00 */
[----:B-1----:R-:W-:-:S02]  /*21e0*/  SHF.R.U32.HI R40, RZ, 0x7, R40 ;  /* 0x00000007ff287819 */ /* 0x002fc40000011628 */
        /* <DEDUP_REMOVED lines=9> */
[----:B------:R-:W-:Y:S02]  /*2280*/  SHF.R.S32.HI R73, RZ, 0x1f, R228 ;  /* 0x0000001fff497819 */ /* 0x000fe400000114e4 */
[----:B------:R-:W-:Y:S01]  /*2290*/  LEA.HI R38, R6, R11, RZ, 0x2 ;  /* 0x0000000b06267211 */ /* 0x000fe200078f10ff */
[----:B------:R-:W-:Y:S01]  /*22a0*/  IMAD R5, R222, UR5, R5 ;  /* 0x00000005de057c24 */ /* 0x000fe2000f8e0205 */
[----:B------:R-:W-:Y:S01]  /*22b0*/  ULDC.64 UR4, c[0x0][0x310] ;  /* 0x0000c40000047ab9 */ /* 0x000fe20000000a00 */
[----:B------:R-:W-:Y:S01]  /*22c0*/  IMAD R6, R231, R8, RZ ;  /* 0x00000008e7067224 */ /* 0x000fe200078e02ff */
[----:B------:R-:W-:Y:S01]  /*22d0*/  SHF.R.S32.HI R38, RZ, 0x1f, R38 ;  /* 0x0000001fff267819 */ /* 0x000fe20000011426 */
[----:B------:R-:W-:-:S02]  /*22e0*/  VIADD R11, R16, 0xc0 ;  /* 0x000000c0100b7836 */ /* 0x000fc40000000000 */
[----:B------:R-:W-:Y:S01]  /*22f0*/  IMAD R10, R23, R9, R6 ;  /* 0x00000009170a7224 */ /* 0x000fe200078e0206 */
[----:B------:R-:W-:Y:S01]  /*2300*/  LEA.HI R38, R38, R23, RZ, 0x3 ;  /* 0x0000001726267211 */ /* 0x000fe200078f18ff */
[----:B------:R-:W-:Y:S01]  /*2310*/  VIADD R66, R16, 0xa0 ;  /* 0x000000a010427836 */ /* 0x000fe20000000000 */
[----:B0-----:R-:W-:Y:S01]  /*2320*/  SHF.L.U64.HI R71, R56, 0x6, R57 ;  /* 0x0000000638477819 */ /* 0x001fe20000010239 */
[----:B------:R-:W-:Y:S01]  /*2330*/  IMAD R30, R231, R56, RZ ;  /* 0x00000038e71e7224 */ /* 0x000fe200078e02ff */
[----:B------:R-:W-:Y:S01]  /*2340*/  LOP3.LUT R38, R38, 0xfffffff8, RZ, 0xc0, !PT ;  /* 0xfffffff826267812 */ /* 0x000fe200078ec0ff */
[----:B------:R-:W-:Y:S02]  /*2350*/  IMAD.SHL.U32 R68, R8, 0x40, RZ ;  /* 0x0000004008447824 */ /* 0x000fe400078e00ff */
[C---:B------:R-:W-:Y:S02]  /*2360*/  IMAD R37, R23.reuse, R57, R30 ;  /* 0x0000003917257224 */ /* 0x040fe400078e021e */
[----:B------:R-:W-:-:S02]  /*2370*/  IMAD.IADD R38, R23, 0x1, -R38 ;  /* 0x0000000117267824 */ /* 0x000fc400078e0a26 */
[----:B------:R-:W-:-:S04]  /*2380*/  IMAD.WIDE.U32 R30, R23, R56, R16 ;  /* 0x00000038171e7225 */ /* 0x000fc800078e0010 */
[----:B------:R-:W-:Y:S02]  /*2390*/  IMAD.SHL.U32 R83, R38, 0x40, RZ ;  /* 0x0000004026537824 */ /* 0x000fe400078e00ff */
[----:B------:R-:W-:Y:S02]  /*23a0*/  IMAD.IADD R31, R37, 0x1, R31 ;  /* 0x00000001251f7824 */ /* 0x000fe400078e021f */
[----:B------:R-:W-:Y:S01]  /*23b0*/  IMAD.MOV.U32 R89, RZ, RZ, 0x20 ;  /* 0x00000020ff597424 */ /* 0x000fe200078e00ff */
[----:B------:R-:W-:Y:S01]  /*23c0*/  LOP3.LUT R83, R83, 0x1c0, RZ, 0xc0, !PT ;  /* 0x000001c053537812 */ /* 0x000fe200078ec0ff */
[----:B-----5:R-:W-:-:S03]  /*23d0*/  IMAD.WIDE.U32 R30, R152, R56, R30 ;  /* 0x00000038981e7225 */ /* 0x020fc600078e001e */
[----:B------:R-:W-:Y:S01]  /*23e0*/  SHF.R.U32.HI R86, RZ, 0x3, R83 ;  /* 0x00000003ff567819 */ /* 0x000fe20000011653 */
[----:B------:R-:W-:Y:S01]  /*23f0*/  VIADD R74, R40, 0x8 ;  /* 0x00000008284a7836 */ /* 0x000fe20000000000 */
[----:B------:R-:W-:Y:S01]  /*2400*/  SHF.R.U32.HI R40, RZ, 0x3, R208 ;  /* 0x00000003ff287819 */ /* 0x000fe200000116d0 */
[----:B------:R-:W-:Y:S02]  /*2410*/  IMAD R77, R15, 0x60, RZ ;  /* 0x000000600f4d7824 */ /* 0x000fe400078e02ff */
[----:B------:R-:W-:Y:S02]  /*2420*/  IMAD.SHL.U32 R70, R14, 0x40, RZ ;  /* 0x000000400e467824 */ /* 0x000fe400078e00ff */
[----:B------:R-:W-:Y:S02]  /*2430*/  IMAD R39, R57, 0x60, RZ ;  /* 0x0000006039277824 */ /* 0x000fe400078e02ff */
[----:B------:R-:W-:Y:S01]  /*2440*/  IMAD.SHL.U32 R72, R56, 0x40, RZ ;  /* 0x0000004038487824 */ /* 0x000fe200078e00ff */
[----:B----4-:R-:W-:-:S02]  /*2450*/  SHF.R.S32.HI R3, RZ, 0x1f, R0 ;  /* 0x0000001fff037819 */ /* 0x010fc40000011400 */
[----:B------:R-:W-:Y:S02]  /*2460*/  SEL R21, R0, RZ, !P0 ;  /* 0x000000ff00157207 */ /* 0x000fe40004000000 */
[----:B------:R-:W-:-:S03]  /*2470*/  SEL R13, R3, RZ, !P0 ;  /* 0x000000ff030d7207 */ /* 0x000fc60004000000 */
[----:B------:R-:W-:-:S04]  /*2480*/  IMAD.WIDE.U32 R4, R21, UR4, R4 ;  /* 0x0000000415047c25 */ /* 0x000fc8000f8e0004 */
[----:B------:R-:W-:Y:S01]  /*2490*/  IMAD R0, R13, UR4, RZ ;  /* 0x000000040d007c24 */ /* 0x000fe2000f8e02ff */
[----:B------:R-:W-:-:S03]  /*24a0*/  IADD3 R3, P2, R4, R62, RZ ;  /* 0x0000003e04037210 */ /* 0x000fc60007f5e0ff */
[----:B------:R-:W-:Y:S01]  /*24b0*/  IMAD R61, R21, UR5, R0 ;  /* 0x00000005153d7c24 */ /* 0x000fe2000f8e0200 */
[----:B------:R-:W-:Y:S05]  /*24c0*/  @!P6 WARPSYNC.ALL ;  /* 0x000000000000e948 */ /* 0x000fea0003800000 */
[C---:B------:R-:W-:Y:S01]  /*24d0*/  VIADD R0, R16.reuse, 0x20 ;  /* 0x0000002010007836 */ /* 0x040fe20000000000 */
[----:B------:R-:W-:Y:S01]  /*24e0*/  ULDC UR4, c[0x0][0x320] ;  /* 0x0000c80000047ab9 */ /* 0x000fe20000000800 */
[----:B------:R-:W-:Y:S01]  /*24f0*/  IMAD.IADD R61, R5, 0x1, R61 ;  /* 0x00000001053d7824 */ /* 0x000fe200078e023d */
[----:B------:R-:W-:Y:S01]  /*2500*/  @!P6 BAR.SYNC.DEFER_BLOCKING 0x9, 0x100 ;  /* 0x024400000000eb1d */ /* 0x000fe20000010000 */
[----:B------:R-:W-:-:S02]  /*2510*/  ISETP.GE.AND P0, PT, R16, UR4, PT ;  /* 0x0000000410007c0c */ /* 0x000fc4000bf06270 */
[----:B------:R-:W-:Y:S02]  /*2520*/  ISETP.GE.AND P1, PT, R0, UR4, PT ;  /* 0x0000000400007c0c */ /* 0x000fe4000bf26270 */
[----:B------:R-:W-:Y:S01]  /*2530*/  IADD3.X R62, R61, R63, R10, P2, !PT ;  /* 0x0000003f3d3e7210 */ /* 0x000fe200017fe40a */
[----:B------:R-:W-:Y:S01]  /*2540*/  VIADD R63, R16, 0x40 ;  /* 0x00000040103f7836 */ /* 0x000fe20000000000 */
[----:B------:R-:W-:Y:S01]  /*2550*/  SEL R7, RZ, 0xffffffff, P1 ;  /* 0xffffffffff077807 */ /* 0x000fe20000800000 */
[----:B------:R-:W-:Y:S01]  /*2560*/  ULDC.64 UR6, c[0x0][0x330] ;  /* 0x0000cc0000067ab9 */ /* 0x000fe20000000a00 */
[----:B------:R-:W-:Y:S02]  /*2570*/  SEL R6, RZ, 0x1, P0 ;  /* 0x00000001ff067807 */ /* 0x000fe40000000000 */
[----:B------:R-:W-:Y:S01]  /*2580*/  ISETP.GE.AND P0, PT, R63, UR4, PT ;  /* 0x000000043f007c0c */ /* 0x000fe2000bf06270 */
[----:B------:R-:W-:Y:S01]  /*2590*/  IMAD.SHL.U32 R7, R7, 0x2, RZ ;  /* 0x0000000207077824 */ /* 0x000fe200078e00ff */
[----:B------:R-:W-:-:S02]  /*25a0*/  ISETP.GE.AND P1, PT, R64, UR4, PT ;  /* 0x0000000440007c0c */ /* 0x000fc4000bf26270 */
[----:B------:R-:W-:Y:S02]  /*25b0*/  ISETP.GE.AND P2, PT, R11, UR4, PT ;  /* 0x000000040b007c0c */ /* 0x000fe4000bf46270 */
[----:B------:R-:W-:Y:S02]  /*25c0*/  ISETP.GE.AND P3, PT, R12, UR4, PT ;  /* 0x000000040c007c0c */ /* 0x000fe4000bf66270 */
[----:B------:R-:W-:Y:S01]  /*25d0*/  LOP3.LUT R10, R7, 0x2, R6, 0xe2, !PT ;  /* 0x00000002070a7812 */ /* 0x000fe200078ee206 */
[C---:B------:R-:W-:Y:S01]  /*25e0*/  IMAD.WIDE.U32 R6, R222.reuse, UR6, R16 ;  /* 0x00000006de067c25 */ /* 0x040fe2000f8e0010 */
[----:B------:R-:W-:Y:S02]  /*25f0*/  SEL R11, RZ, 0x4, P0 ;  /* 0x00000004ff0b7807 */ /* 0x000fe40000000000 */
[----:B------:R-:W-:Y:S01]  /*2600*/  SEL R12, RZ, 0x8, P1 ;  /* 0x00000008ff0c7807 */ /* 0x000fe20000800000 */
[----:B------:R-:W-:Y:S01]  /*2610*/  IMAD R7, R222, UR7, R7 ;  /* 0x00000007de077c24 */ /* 0x000fe2000f8e0207 */
[----:B------:R-:W-:-:S02]  /*2620*/  ISETP.GE.AND P0, PT, R65, UR4, PT ;  /* 0x0000000441007c0c */ /* 0x000fc4000bf06270 */
        /* <DEDUP_REMOVED lines=8> */
[----:B------:R-:W-:Y:S01]  /*26b0*/  ISETP.GE.AND P0, PT, R16, R75, PT ;  /* 0x0000004b1000720c */ /* 0x000fe20003f06270 */
[----:B------:R-:W-:Y:S01]  /*26c0*/  IMAD R93, R21, UR5, R13 ;  /* 0x00000005155d7c24 */ /* 0x000fe2000f8e020d */
[----:B------:R-:W-:Y:S01]  /*26d0*/  LOP3.LUT R11, R12, R10, R11, 0xfe, !PT ;  /* 0x0000000a0c0b7212 */ /* 0x000fe200078efe0b */
[----:B------:R-:W-:Y:S01]  /*26e0*/  IMAD.WIDE.U32 R12, R23, R14, R16 ;  /* 0x0000000e170c7225 */ /* 0x000fe200078e0010 */
[----:B------:R-:W-:-:S02]  /*26f0*/  SEL R10, RZ, 0x40, P2 ;  /* 0x00000040ff0a7807 */ /* 0x000fc40001000000 */
[----:B------:R-:W-:Y:S01]  /*2700*/  SEL R33, R75, RZ, P0 ;  /* 0x000000ff4b217207 */ /* 0x000fe20000000000 */
[----:B------:R-:W-:Y:S01]  /*2710*/  IMAD.WIDE.U32 R20, R23, R56, R200 ;  /* 0x0000003817147225 */ /* 0x000fe200078e00c8 */
[----:B------:R-:W-:Y:S02]  /*2720*/  LOP3.LUT R95, R11, R10, RZ, 0xfc, !PT ;  /* 0x0000000a0b5f7212 */ /* 0x000fe400078efcff */
[----:B------:R-:W-:Y:S01]  /*2730*/  IADD3 R58, P1, R23, R58, RZ ;  /* 0x0000003a173a7210 */ /* 0x000fe20007f3e0ff */
[-C--:B------:R-:W-:Y:S01]  /*2740*/  IMAD R10, R231, R14.reuse, RZ ;  /* 0x0000000ee70a7224 */ /* 0x080fe200078e02ff */
[----:B------:R-:W-:Y:S01]  /*2750*/  SEL R94, RZ, 0xffffff80, P3 ;  /* 0xffffff80ff5e7807 */ /* 0x000fe20001800000 */
[----:B------:R-:W-:Y:S01]  /*2760*/  IMAD.IADD R33, R16, 0x1, R33 ;  /* 0x0000000110217824 */ /* 0x000fe200078e0221 */
[----:B------:R-:W-:Y:S01]  /*2770*/  ISETP.GE.AND P2, PT, R0, UR4, PT ;  /* 0x0000000400007c0c */ /* 0x000fe2000bf46270 */
[----:B------:R-:W-:Y:S01]  /*2780*/  IMAD R35, R23, R15, R10 ;  /* 0x0000000f17237224 */ /* 0x000fe200078e020a */
[----:B------:R-:W-:Y:S01]  /*2790*/  LOP3.LUT R94, R95, 0x80, R94, 0xc8, !PT ;  /* 0x000000805f5e7812 */ /* 0x000fe200078ec85e */
[----:B------:R-:W-:Y:S01]  /*27a0*/  IMAD.WIDE.U32 R10, R23, R14, R200 ;  /* 0x0000000e170a7225 */ /* 0x000fe200078e00c8 */
[----:B------:R-:W-:-:S02]  /*27b0*/  SHF.R.S32.HI R34, RZ, 0x1f, R33 ;  /* 0x0000001fff227819 */ /* 0x000fc40000011421 */
[----:B------:R-:W-:Y:S01]  /*27c0*/  LOP3.LUT R95, R95, 0x40, RZ, 0xc0, !PT ;  /* 0x000000405f5f7812 */ /* 0x000fe200078ec0ff */
[----:B------:R-:W-:Y:S01]  /*27d0*/  IMAD.IADD R11, R11, 0x1, R35 ;  /* 0x000000010b0b7824 */ /* 0x000fe200078e0223 */
[----:B------:R-:W-:Y:S01]  /*27e0*/  LEA.HI R34, R34, R33, RZ, 0x3 ;  /* 0x0000002122227211 */ /* 0x000fe200078f18ff */
[----:B------:R-:W-:Y:S01]  /*27f0*/  IMAD.IADD R13, R35, 0x1, R13 ;  /* 0x00000001230d7824 */ /* 0x000fe200078e020d */
[----:B------:R-:W-:Y:S01]  /*2800*/  SHF.R.S32.HI R35, RZ, 0x1f, R152 ;  /* 0x0000001fff237819 */ /* 0x000fe20000011498 */
[----:B------:R-:W-:Y:S01]  /*2810*/  IMAD.IADD R21, R21, 0x1, R37 ;  /* 0x0000000115157824 */ /* 0x000fe200078e0225 */
[----:B------:R-:W-:Y:S01]  /*2820*/  LOP3.LUT R85, R34, 0xfffffff8, RZ, 0xc0, !PT ;  /* 0xfffffff822557812 */ /* 0x000fe200078ec0ff */
[-C--:B------:R-:W-:Y:S01]  /*2830*/  IMAD.WIDE.U32 R10, R152, R14.reuse, R10 ;  /* 0x0000000e980a7225 */ /* 0x080fe200078e000a */
[----:B------:R-:W-:Y:S02]  /*2840*/  SHF.R.S32.HI R84, RZ, 0x3, R34 ;  /* 0x00000003ff547819 */ /* 0x000fe40000011422 */
[----:B------:R-:W-:Y:S01]  /*2850*/  SHF.R.S32.HI R87, RZ, 0x1f, R85 ;  /* 0x0000001fff577819 */ /* 0x000fe20000011455 */
[----:B------:R-:W-:-:S02]  /*2860*/  IMAD R36, R35, R14, RZ ;  /* 0x0000000e23247224 */ /* 0x000fc400078e02ff */
[----:B------:R-:W-:-:S04]  /*2870*/  IMAD.WIDE.U32 R12, R152, R14, R12 ;  /* 0x0000000e980c7225 */ /* 0x000fc800078e000c */
[----:B------:R-:W-:Y:S02]  /*2880*/  IMAD R37, R152, R15, R36 ;  /* 0x0000000f98257224 */ /* 0x000fe400078e0224 */
[----:B------:R-:W-:Y:S02]  /*2890*/  IMAD R33, R9, 0x60, RZ ;  /* 0x0000006009217824 */ /* 0x000fe400078e02ff */
[----:B------:R-:W-:-:S04]  /*28a0*/  IMAD.WIDE.U32 R8, R8, 0x60, RZ ;  /* 0x0000006008087825 */ /* 0x000fc800078e00ff */
[-C--:B------:R-:W-:Y:S02]  /*28b0*/  IMAD R35, R35, R56.reuse, RZ ;  /* 0x0000003823237224 */ /* 0x080fe400078e02ff */
[----:B------:R-:W-:Y:S02]  /*28c0*/  IMAD.IADD R79, R11, 0x1, R37 ;  /* 0x000000010b4f7824 */ /* 0x000fe400078e0225 */
[----:B------:R-:W-:Y:S01]  /*28d0*/  IMAD.IADD R80, R37, 0x1, R13 ;  /* 0x0000000125507824 */ /* 0x000fe200078e020d */
[----:B------:R-:W-:Y:S01]  /*28e0*/  LOP3.LUT R37, R83, 0x18, R16, 0xf8, !PT ;  /* 0x0000001853257812 */ /* 0x000fe200078ef810 */
[C---:B------:R-:W-:Y:S02]  /*28f0*/  IMAD R35, R152.reuse, R57, R35 ;  /* 0x0000003998237224 */ /* 0x040fe400078e0223 */
[----:B------:R-:W-:Y:S01]  /*2900*/  IMAD.WIDE.U32 R20, R152, R56, R20 ;  /* 0x0000003898147225 */ /* 0x000fe200078e0014 */
[----:B------:R-:W-:-:S03]  /*2910*/  LOP3.LUT R37, R37, R86, RZ, 0x3c, !PT ;  /* 0x0000005625257212 */ /* 0x000fc600078e3cff */
[----:B------:R-:W-:Y:S01]  /*2920*/  IMAD.X R59, R231, 0x1, R32, P1 ;  /* 0x00000001e73b7824 */ /* 0x000fe200008e0620 */
[----:B------:R-:W-:Y:S01]  /*2930*/  LOP3.LUT P1, RZ, R38, 0x4, RZ, 0xc0, !PT ;  /* 0x0000000426ff7812 */ /* 0x000fe2000782c0ff */
[----:B------:R-:W-:Y:S01]  /*2940*/  IMAD.IADD R76, R9, 0x1, R33 ;  /* 0x00000001094c7824 */ /* 0x000fe200078e0221 */
[--C-:B------:R-:W-:Y:S01]  /*2950*/  LOP3.LUT R32, R208, 0x38, R34.reuse, 0xf8, !PT ;  /* 0x00000038d0207812 */ /* 0x100fe200078ef822 */
[----:B------:R-:W-:Y:S01]  /*2960*/  IMAD.IADD R81, R21, 0x1, R35 ;  /* 0x0000000115517824 */ /* 0x000fe200078e0223 */
[----:B------:R-:W-:Y:S01]  /*2970*/  LOP3.LUT R33, R83, 0x38, R34, 0xf8, !PT ;  /* 0x0000003853217812 */ /* 0x000fe200078ef822 */
[----:B------:R-:W-:Y:S01]  /*2980*/  IMAD.IADD R82, R35, 0x1, R31 ;  /* 0x0000000123527824 */ /* 0x000fe200078e021f */
[----:B------:R-:W-:Y:S01]  /*2990*/  LOP3.LUT R35, R32, R40, RZ, 0x3c, !PT ;  /* 0x0000002820237212 */ /* 0x000fe200078e3cff */
[----:B------:R-:W-:Y:S01]  /*29a0*/  IMAD.WIDE.U32 R14, R14, 0x60, RZ ;  /* 0x000000600e0e7825 */ /* 0x000fe200078e00ff */
[----:B------:R-:W-:Y:S02]  /*29b0*/  SEL R89, R89, 0xffffffe0, !P1 ;  /* 0xffffffe059597807 */ /* 0x000fe40004800000 */
[----:B------:R-:W-:Y:S01]  /*29c0*/  LOP3.LUT R33, R33, R86, RZ, 0x3c, !PT ;  /* 0x0000005621217212 */ /* 0x000fe200078e3cff */
[----:B------:R-:W-:Y:S01]  /*29d0*/  IMAD.WIDE.U32 R56, R56, 0x60, RZ ;  /* 0x0000006038387825 */ /* 0x000fe200078e00ff */
[----:B------:R-:W-:-:S03]  /*29e0*/  ISETP.GE.AND P1, PT, R16, UR4, PT ;  /* 0x0000000410007c0c */ /* 0x000fc6000bf26270 */
[----:B------:R-:W-:Y:S02]  /*29f0*/  IMAD R90, R212, 0x200, R37 ;  /* 0x00000200d45a7824 */ /* 0x000fe400078e0225 */
[----:B------:R-:W-:Y:S02]  /*2a00*/  IMAD.SHL.U32 R75, R75, 0x2, RZ ;  /* 0x000000024b4b7824 */ /* 0x000fe400078e00ff */
[----:B------:R-:W-:Y:S02]  /*2a10*/  IMAD.IADD R77, R15, 0x1, R77 ;  /* 0x000000010f4d7824 */ /* 0x000fe400078e024d */
[----:B------:R-:W-:Y:S02]  /*2a20*/  IMAD.IADD R78, R57, 0x1, R39 ;  /* 0x00000001394e7824 */ /* 0x000fe400078e0227 */
[----:B------:R-:W-:Y:S02]  /*2a30*/  IMAD.IADD R88, R214, 0x1, R35 ;  /* 0x00000001d6587824 */ /* 0x000fe400078e0223 */
[----:B------:R-:W-:-:S02]  /*2a40*/  IMAD R91, R212, 0x200, R33 ;  /* 0x00000200d45b7824 */ /* 0x000fc400078e0221 */
[----:B------:R-:W-:Y:S02]  /*2a50*/  IMAD.IADD R92, R89, 0x1, R90 ;  /* 0x00000001595c7824 */ /* 0x000fe400078e025a */
[----:B------:R-:W-:-:S07]  /*2a60*/  IMAD.IADD R93, R7, 0x1, R93 ;  /* 0x00000001075d7824 */ /* 0x000fce00078e025d */
.L_x_4917:
[----:B------:R-:W0:Y:S01]  /*2a70*/  LDC.64 R98, c[0x0][0x2e8] ;  /* 0x0000ba00ff627b82 */ /* 0x000e220000000a00 */
[----:B------:R-:W-:Y:S01]  /*2a80*/  VIADD R45, R27, 0xffffffff ;  /* 0xffffffff1b2d7836 */ /* 0x000fe20000000000 */
[----:B------:R-:W-:Y:S05]  /*2a90*/  YIELD ;  /* 0x0000000000007946 */ /* 0x000fea0003800000 */
[----:B------:R-:W-:Y:S01]  /*2aa0*/  SHF.R.S32.HI R39, RZ, 0x1f, R45 ;  /* 0x0000001fff277819 */ /* 0x000fe2000001142d */
[----:B------:R-:W1:Y:S01]  /*2ab0*/  LDC R102, c[0x0][0x3f4] ;  /* 0x0000fd00ff667b82 */ /* 0x000e620000000800 */
        /* <DEDUP_REMOVED lines=21> */
[----:B----4-:R-:W-:Y:S05]  /*2c10*/  @!P3 BRA `(.L_x_4871) ;  /* 0x00000028007cb947 */ /* 0x010fea0003800000 */
        /* <DEDUP_REMOVED lines=41> */
.L_x_4874:
[----:B------:R-:W-:Y:S05]  /*2eb0*/  BSYNC B1 ;  /* 0x0000000000017941 */ /* 0x000fea0003800000 */
.L_x_4873:
        /* <DEDUP_REMOVED lines=28> */
.L_x_4876:
[----:B------:R-:W-:Y:S05]  /*3080*/  BSYNC B1 ;  /* 0x0000000000017941 */ /* 0x000fea0003800000 */
.L_x_4875:
        /* <DEDUP_REMOVED lines=34> */
.L_x_4877:
[----:B------:R-:W-:Y:S01]  /*32b0*/  IMAD R96, R2, 0x8, R18 ;  /* 0x0000000802607824 */ /* 0x000fe200078e0212 */
[----:B------:R-:W-:Y:S01]  /*32c0*/  SHF.L.U32 R107, R203, 0x1f, RZ ;  /* 0x0000001fcb6b7819 */ /* 0x000fe200000006ff */
[----:B------:R-:W-:Y:S03]  /*32d0*/  BSSY B1, `(.L_x_4878) ;  /* 0x0000003000017945 */ /* 0x000fe60003800000 */
[----:B------:R-:W0:Y:S02]  /*32e0*/  SYNCS.PHASECHK.TRANS64.TRYWAIT P6, [R96+URZ+0x22890], R107 ;  /* 0x0228906b600075a7 */ /* 0x000e2400080c017f */
[----:B0-----:R-:W-:Y:S05]  /*32f0*/  @!P6 BRA `(.L_x_4879) ;  /* 0x000001bc0070e947 */ /* 0x001fea0003800000 */
.L_x_5184:
[----:B------:R-:W-:Y:S05]  /*3300*/  BSYNC B1 ;  /* 0x0000000000017941 */ /* 0x000fea0003800000 */
.L_x_4878:
        /* <DEDUP_REMOVED lines=12> */
[----:B------:R-:W-:Y:S01]  /*33d0*/  LOP3.LUT R54, R34, 0xffff0000, RZ, 0xc0, !PT ;  /* 0xffff000022367812 */ /* 0x000fe200078ec0ff */
[C---:B------:R-:W-:Y:S01]  /*33e0*/  IMAD.U32 R34, R35.reuse, 0x10000, RZ ;  /* 0x0001000023227824 */ /* 0x040fe200078e00ff */
[----:B------:R-:W-:Y:S02]  /*33f0*/  SHF.R.U32.HI R117, RZ, 0x10, R55 ;  /* 0x00000010ff757819 */ /* 0x000fe40000011637 */
[----:B------:R-:W-:-:S02]  /*3400*/  LOP3.LUT R52, R35, 0xffff0000, RZ, 0xc0, !PT ;  /* 0xffff000023347812 */ /* 0x000fc400078ec0ff */
[----:B------:R-:W-:Y:S01]  /*3410*/  PRMT R35, R112, 0x5410, R111 ;  /* 0x0000541070237816 */ /* 0x000fe2000000006f */
[C---:B------:R-:W-:Y:S01]  /*3420*/  IMAD.U32 R111, R33.reuse, 0x10000, RZ ;  /* 0x00010000216f7824 */ /* 0x040fe200078e00ff */
[----:B------:R-:W-:Y:S02]  /*3430*/  PRMT R115, R116, 0x5410, R115 ;  /* 0x0000541074737816 */ /* 0x000fe40000000073 */
[----:B------:R-:W-:Y:S02]  /*3440*/  PRMT R117, R118, 0x5410, R117 ;  /* 0x0000541076757816 */ /* 0x000fe40000000075 */
[----:B------:R-:W-:Y:S01]  /*3450*/  LOP3.LUT R55, R33, 0xffff0000, RZ, 0xc0, !PT ;  /* 0xffff000021377812 */ /* 0x000fe200078ec0ff */
[----:B------:R-:W-:Y:S01]  /*3460*/  IMAD.U32 R33, R32, 0x10000, RZ ;  /* 0x0001000020217824 */ /* 0x000fe200078e00ff */
[----:B------:R-:W-:Y:S01]  /*3470*/  LOP3.LUT R116, R115, 0xffff0000, RZ, 0xc0, !PT ;  /* 0xffff000073747812 */ /* 0x000fe200078ec0ff */
[----:B------:R-:W-:Y:S01]  /*3480*/  IMAD.U32 R118, R117, 0x10000, RZ ;  /* 0x0001000075767824 */ /* 0x000fe200078e00ff */
[----:B------:R-:W-:-:S02]  /*3490*/  LOP3.LUT R112, R35, 0xffff0000, RZ, 0xc0, !PT ;  /* 0xffff000023707812 */ /* 0x000fc400078ec0ff */
[----:B------:R-:W-:Y:S01]  /*34a0*/  PRMT R113, R114, 0x5410, R113 ;  /* 0x0000541072717816 */ /* 0x000fe20000000071 */
[C---:B------:R-:W-:Y:S01]  /*34b0*/  FMUL.FTZ R120, R55.reuse, R116 ;  /* 0x0000007437787220 */ /* 0x040fe20000410000 */
[----:B------:R-:W-:Y:S01]  /*34c0*/  FMUL.FTZ R122, R54, R118 ;  /* 0x00000076367a7220 */ /* 0x000fe20000410000 */
[-C--:B------:R-:W-:Y:S01]  /*34d0*/  FMUL.FTZ R119, R55, R112.reuse ;  /* 0x0000007037777220 */ /* 0x080fe20000410000 */
[----:B------:R-:W-:Y:S01]  /*34e0*/  LOP3.LUT R55, R32, 0xffff0000, RZ, 0xc0, !PT ;  /* 0xffff000020377812 */ /* 0x000fe200078ec0ff */
[----:B------:R-:W-:Y:S01]  /*34f0*/  IMAD.U32 R114, R113, 0x10000, RZ ;  /* 0x0001000071727824 */ /* 0x000fe200078e00ff */
[----:B------:R-:W-:Y:S01]  /*3500*/  LOP3.LUT R117, R117, 0xffff0000, RZ, 0xc0, !PT ;  /* 0xffff000075757812 */ /* 0x000fe200078ec0ff */
[----:B------:R-:W-:Y:S01]  /*3510*/  FFMA.FTZ R32, R111, R112, -R120 ;  /* 0x000000706f207223 */ /* 0x000fe20000010878 */
[----:B------:R-:W-:Y:S01]  /*3520*/  LOP3.LUT R113, R113, 0xffff0000, RZ, 0xc0, !PT ;  /* 0xffff000071717812 */ /* 0x000fe200078ec0ff */
[----:B------:R-:W-:Y:S01]  /*3530*/  FFMA.FTZ R119, R111, R116, R119 ;  /* 0x000000746f777223 */ /* 0x000fe20000010077 */
[----:B------:R-:W-:Y:S01]  /*3540*/  FMUL.FTZ R116, R54, R114 ;  /* 0x0000007236747220 */ /* 0x000fe20000410000 */
[----:B------:R-:W-:-:S02]  /*3550*/  IMAD.U32 R112, R115, 0x10000, RZ ;  /* 0x0001000073707824 */ /* 0x000fc400078e00ff */
[----:B------:R-:W-:Y:S01]  /*3560*/  FFMA.FTZ R122, R53, R114, -R122 ;  /* 0x00000072357a7223 */ /* 0x000fe2000001087a */
[----:B------:R-:W-:Y:S02]  /*3570*/  IMAD.U32 R54, R35, 0x10000, RZ ;  /* 0x0001000023367824 */ /* 0x000fe400078e00ff */
[C---:B------:R-:W-:Y:S01]  /*3580*/  FMUL.FTZ R35, R52.reuse, R117 ;  /* 0x0000007534237220 */ /* 0x040fe20000410000 */
[-C--:B------:R-:W-:Y:S01]  /*3590*/  FMUL.FTZ R114, R52, R113.reuse ;  /* 0x0000007134727220 */ /* 0x080fe20000410000 */
[C---:B------:R-:W-:Y:S01]  /*35a0*/  FMUL.FTZ R52, R55.reuse, R112 ;  /* 0x0000007037347220 */ /* 0x040fe20000410000 */
        /* <DEDUP_REMOVED lines=9> */
[----:B------:R-:W-:-:S07]  /*3640*/  F2FP.BF16.F32.PACK_AB R32, R55, R52 ;  /* 0x000000343720723e */ /* 0x000fce00000010ff */
.L_x_4885:
[----:B------:R-:W-:Y:S05]  /*3650*/  BSYNC B3 ;  /* 0x0000000000037941 */ /* 0x000fea0003800000 */
.L_x_4884:
[----:B--2---:R1:W-:Y:S02]  /*3660*/  STG.E.128 desc[UR40][R42.64], R32 ;  /* 0x000000202a007986 */ /* 0x0043e4000c101d28 */
.L_x_4883:
[----:B------:R-:W-:Y:S05]  /*3670*/  BSYNC B2 ;  /* 0x0000000000027941 */ /* 0x000fea0003800000 */
.L_x_4882:
[----:B------:R-:W-:Y:S05]  /*3680*/  @P2 BRA `(.L_x_4881) ;  /* 0x0000000000cc2947 */ /* 0x000fea0003800000 */
[----:B-1----:R1:W2:Y:S01]  /*3690*/  LDS.128 R32, [R103] ;  /* 0x0000000067207984 */ /* 0x0022a20000000c00 */
[----:B------:R-:W-:Y:S01]  /*36a0*/  ISETP.GE.AND P4, PT, R204, R102, PT ;  /* 0x00000066cc00720c */ /* 0x000fe20003f86270 */
[----:B------:R-:W-:-:S12]  /*36b0*/  BSSY B2, `(.L_x_4886) ;  /* 0x000002f000027945 */ /* 0x000fd80003800000 */
[----:B-1----:R-:W-:Y:S05]  /*36c0*/  @P4 BRA `(.L_x_4887) ;  /* 0x0000000000b44947 */ /* 0x002fea0003800000 */
[----:B------:R-:W-:Y:S02]  /*36d0*/  SHF.R.U64 R111, R48, 0x10, R49 ;  /* 0x00000010306f7819 */ /* 0x000fe40000001231 */
[--C-:B------:R-:W-:Y:S01]  /*36e0*/  SHF.R.U64 R52, R50, 0x10, R51.reuse ;  /* 0x0000001032347819 */ /* 0x100fe20000001233 */
[----:B--2---:R-:W-:Y:S01]  /*36f0*/  IMAD.U32 R50, R34, 0x10000, RZ ;  /* 0x0001000022327824 */ /* 0x004fe200078e00ff */
        /* <DEDUP_REMOVED lines=12> */
[----:B------:R-:W-:Y:S01]  /*37c0*/  LOP3.LUT R51, R34, 0xffff0000, RZ, 0xc0, !PT ;  /* 0xffff000022337812 */ /* 0x000fe200078ec0ff */
[C---:B------:R-:W-:Y:S01]  /*37d0*/  IMAD.U32 R34, R35.reuse, 0x10000, RZ ;  /* 0x0001000023227824 */ /* 0x040fe200078e00ff */
[----:B------:R-:W-:Y:S01]  /*37e0*/  LOP3.LUT R48, R35, 0xffff0000, RZ, 0xc0, !PT ;  /* 0xffff000023307812 */ /* 0x000fe200078ec0ff */
[----:B------:R-:W-:-:S02]  /*37f0*/  IMAD.U32 R35, R33, 0x10000, RZ ;  /* 0x0001000021237824 */ /* 0x000fc400078e00ff */
[C---:B------:R-:W-:Y:S01]  /*3800*/  FMUL.FTZ R116, R49.reuse, R112 ;  /* 0x0000007031747220 */ /* 0x040fe20000410000 */
[----:B------:R-:W-:Y:S02]  /*3810*/  IMAD.U32 R33, R32, 0x10000, RZ ;  /* 0x0001000020217824 */ /* 0x000fe400078e00ff */
[-C--:B------:R-:W-:Y:S01]  /*3820*/  FMUL.FTZ R49, R49, R54.reuse ;  /* 0x0000003631317220 */ /* 0x080fe20000410000 */
[----:B------:R-:W-:Y:S01]  /*3830*/  LOP3.LUT R113, R113, 0xffff0000, RZ, 0xc0, !PT ;  /* 0xffff000071717812 */ /* 0x000fe200078ec0ff */
[----:B------:R-:W-:Y:S01]  /*3840*/  IMAD.U32 R52, R52, 0x10000, RZ ;  /* 0x0001000034347824 */ /* 0x000fe200078e00ff */
[----:B------:R-:W-:Y:S01]  /*3850*/  LOP3.LUT R53, R53, 0xffff0000, RZ, 0xc0, !PT ;  /* 0xffff000035357812 */ /* 0x000fe200078ec0ff */
[C---:B------:R-:W-:Y:S01]  /*3860*/  FFMA.FTZ R116, R35.reuse, R54, -R116 ;  /* 0x0000003623747223 */ /* 0x040fe20000010874 */
[----:B------:R-:W-:Y:S01]  /*3870*/  LOP3.LUT R32, R32, 0xffff0000, RZ, 0xc0, !PT ;  /* 0xffff000020207812 */ /* 0x000fe200078ec0ff */
[----:B------:R-:W-:Y:S01]  /*3880*/  FFMA.FTZ R49, R35, R112, R49 ;  /* 0x0000007023317223 */ /* 0x000fe20000010031 */
[C---:B------:R-:W-:Y:S01]  /*3890*/  FMUL.FTZ R35, R48.reuse, R113 ;  /* 0x0000007130237220 */ /* 0x040fe20000410000 */
[----:B------:R-:W-:Y:S01]  /*38a0*/  FMUL.FTZ R54, R48, R53 ;  /* 0x0000003530367220 */ /* 0x000fe20000410000 */
[C---:B------:R-:W-:Y:S01]  /*38b0*/  FMUL.FTZ R115, R51.reuse, R114 ;  /* 0x0000007233737220 */ /* 0x040fe20000410000 */
[C---:B------:R-:W-:Y:S01]  /*38c0*/  FMUL.FTZ R48, R32.reuse, R111 ;  /* 0x0000006f20307220 */ /* 0x040fe20000410000 */
[-C--:B------:R-:W-:Y:S01]  /*38d0*/  FMUL.FTZ R32, R32, R52.reuse ;  /* 0x0000003420207220 */ /* 0x080fe20000410000 */
[-C--:B------:R-:W-:Y:S01]  /*38e0*/  FMUL.FTZ R51, R51, R55.reuse ;  /* 0x0000003733337220 */ /* 0x080fe20000410000 */
[C---:B------:R-:W-:Y:S01]  /*38f0*/  FFMA.FTZ R115, R50.reuse, R55, -R115 ;  /* 0x0000003732737223 */ /* 0x040fe20000010873 */
[C---:B------:R-:W-:Y:S01]  /*3900*/  FFMA.FTZ R48, R33.reuse, R52, -R48 ;  /* 0x0000003421307223 */ /* 0x040fe20000010830 */
[----:B------:R-:W-:Y:S01]  /*3910*/  FFMA.FTZ R33, R33, R111, R32 ;  /* 0x0000006f21217223 */ /* 0x000fe20000010020 */
[----:B------:R-:W-:Y:S01]  /*3920*/  FFMA.FTZ R50, R50, R114, R51 ;  /* 0x0000007232327223 */ /* 0x000fe20000010033 */
[C---:B------:R-:W-:Y:S01]  /*3930*/  FFMA.FTZ R35, R34.reuse, R53, -R35 ;  /* 0x0000003522237223 */ /* 0x040fe20000010823 */
[----:B------:R-:W-:Y:S01]  /*3940*/  FFMA.FTZ R54, R34, R113, R54 ;  /* 0x0000007122367223 */ /* 0x000fe20000010036 */
[----:B------:R-:W-:-:S02]  /*3950*/  F2FP.BF16.F32.PACK_AB R49, R49, R116 ;  /* 0x000000743131723e */ /* 0x000fc400000010ff */
[----:B------:R-:W-:Y:S02]  /*3960*/  F2FP.BF16.F32.PACK_AB R32, R33, R48 ;  /* 0x000000302120723e */ /* 0x000fe400000010ff */
[----:B------:R-:W-:Y:S01]  /*3970*/  F2FP.BF16.F32.PACK_AB R35, R54, R35 ;  /* 0x000000233623723e */ /* 0x000fe200000010ff */
[----:B------:R-:W-:Y:S01]  /*3980*/  IMAD.MOV.U32 R33, RZ, RZ, R49 ;  /* 0x000000ffff217224 */ /* 0x000fe200078e0031 */
[----:B------:R-:W-:-:S07]  /*3990*/  F2FP.BF16.F32.PACK_AB R34, R50, R115 ;  /* 0x000000733222723e */ /* 0x000fce00000010ff */
.L_x_4887:
[----:B------:R-:W-:Y:S05]  /*39a0*/  BSYNC B2 ;  /* 0x0000000000027941 */ /* 0x000fea0003800000 */
.L_x_4886:
[----:B--2---:R2:W-:Y:S02]  /*39b0*/  STG.E.128 desc[UR40][R42.64+0x40], R32 ;  /* 0x000040202a007986 */ /* 0x0045e4000c101d28 */
.L_x_4881:
[----:B------:R-:W-:Y:S05]  /*39c0*/  BSYNC B1 ;  /* 0x0000000000017941 */ /* 0x000fea0003800000 */
.L_x_4880:
        /* <DEDUP_REMOVED lines=10> */
[--C-:B------:R-:W-:Y:S02]  /*3a70*/  SHF.R.U32.HI R48, RZ, 0x10, R45.reuse ;  /* 0x00000010ff307819 */ /* 0x100fe4000001162d */
[----:B------:R-:W-:Y:S02]  /*3a80*/  PRMT R105, R105, 0x5410, R46 ;  /* 0x0000541069697816 */ /* 0x000fe4000000002e */
[----:B------:R-:W-:Y:S01]  /*3a90*/  SHF.R.U64 R51, R44, 0x10, R45 ;  /* 0x000000102c337819 */ /* 0x000fe2000000122d */
[----:B------:R-:W-:Y:S01]  /*3aa0*/  IMAD.U32 R44, R35, 0x10000, RZ ;  /* 0x00010000232c7824 */ /* 0x000fe200078e00ff */
[----:B------:R-:W-:-:S02]  /*3ab0*/  PRMT R109, R109, 0x5410, R48 ;  /* 0x000054106d6d7816 */ /* 0x000fc40000000030 */
[----:B------:R-:W-:Y:S01]  /*3ac0*/  PRMT R108, R108, 0x5410, R49 ;  /* 0x000054106c6c7816 */ /* 0x000fe20000000031 */
[----:B------:R-:W-:Y:S01]  /*3ad0*/  IMAD.U32 R49, R105, 0x10000, RZ ;  /* 0x0001000069317824 */ /* 0x000fe200078e00ff */
[----:B------:R-:W-:Y:S01]  /*3ae0*/  LOP3.LUT R43, R34, 0xffff0000, RZ, 0xc0, !PT ;  /* 0xffff0000222b7812 */ /* 0x000fe200078ec0ff */
[----:B------:R-:W-:Y:S01]  /*3af0*/  IMAD.U32 R47, R109, 0x10000, RZ ;  /* 0x000100006d2f7824 */ /* 0x000fe200078e00ff */
[----:B------:R-:W-:Y:S01]  /*3b00*/  LOP3.LUT R45, R35, 0xffff0000, RZ, 0xc0, !PT ;  /* 0xffff0000232d7812 */ /* 0x000fe200078ec0ff */
[----:B------:R-:W-:Y:S01]  /*3b10*/  IMAD.U32 R34, R33, 0x10000, RZ ;  /* 0x0001000021227824 */ /* 0x000fe200078e00ff */
[----:B------:R-:W-:Y:S01]  /*3b20*/  PRMT R110, R110, 0x5410, R51 ;  /* 0x000054106e6e7816 */ /* 0x000fe20000000033 */
[----:B------:R-:W-:Y:S01]  /*3b30*/  FMUL.FTZ R53, R43, R49 ;  /* 0x000000312b357220 */ /* 0x000fe20000410000 */
[----:B------:R-:W-:Y:S01]  /*3b40*/  LOP3.LUT R35, R33, 0xffff0000, RZ, 0xc0, !PT ;  /* 0xffff000021237812 */ /* 0x000fe200078ec0ff */
[-C--:B------:R-:W-:Y:S01]  /*3b50*/  FMUL.FTZ R43, R43, R47.reuse ;  /* 0x0000002f2b2b7220 */ /* 0x080fe20000410000 */
[----:B------:R-:W-:Y:S01]  /*3b60*/  LOP3.LUT R48, R108, 0xffff0000, RZ, 0xc0, !PT ;  /* 0xffff00006c307812 */ /* 0x000fe200078ec0ff */
[----:B------:R-:W-:Y:S01]  /*3b70*/  IMAD.U32 R33, R32, 0x10000, RZ ;  /* 0x0001000020217824 */ /* 0x000fe200078e00ff */
[----:B------:R-:W-:Y:S01]  /*3b80*/  LOP3.LUT R46, R110, 0xffff0000, RZ, 0xc0, !PT ;  /* 0xffff00006e2e7812 */ /* 0x000fe200078ec0ff */
[----:B------:R-:W-:Y:S01]  /*3b90*/  FFMA.FTZ R53, R42, R47, -R53 ;  /* 0x0000002f2a357223 */ /* 0x000fe20000010835 */
[----:B------:R-:W-:Y:S01]  /*3ba0*/  LOP3.LUT R105, R105, 0xffff0000, RZ, 0xc0, !PT ;  /* 0xffff000069697812 */ /* 0x000fe200078ec0ff */
[----:B------:R-:W-:Y:S01]  /*3bb0*/  FMUL.FTZ R51, R35, R48 ;  /* 0x0000003023337220 */ /* 0x000fe20000410000 */
[----:B------:R-:W-:Y:S01]  /*3bc0*/  LOP3.LUT R109, R109, 0xffff0000, RZ, 0xc0, !PT ;  /* 0xffff00006d6d7812 */ /* 0x000fe200078ec0ff */
        /* <DEDUP_REMOVED lines=21> */
.L_x_4892:
[----:B------:R-:W-:Y:S05]  /*3d20*/  BSYNC B2 ;  /* 0x0000000000027941 */ /* 0x000fea0003800000 */
.L_x_4891:
[----:B--2---:R3:W-:Y:S02]  /*3d30*/  STG.E.128 desc[UR40][R40.64], R32 ;  /* 0x0000002028007986 */ /* 0x0047e4000c101d28 */
.L_x_4890:
[----:B------:R-:W-:Y:S05]  /*3d40*/  BSYNC B1 ;  /* 0x0000000000017941 */ /* 0x000fea0003800000 */
.L_x_4889:
        /* <DEDUP_REMOVED lines=51> */
.L_x_4894:
[----:B------:R-:W-:Y:S05]  /*4080*/  BSYNC B1 ;  /* 0x0000000000017941 */ /* 0x000fea0003800000 */
.L_x_4893:
[----:B--2---:R4:W-:Y:S01]  /*4090*/  STG.E.128 desc[UR40][R40.64+0x40], R32 ;  /* 0x0000402028007986 */ /* 0x0049e2000c101d28 */
[----:B------:R-:W-:Y:S05]  /*40a0*/  BRA `(.L_x_4888) ;  /* 0x0000001400c07947 */ /* 0x000fea0003800000 */
.L_x_4872:
        /* <DEDUP_REMOVED lines=73> */
.L_x_4895:
        /* <DEDUP_REMOVED lines=9> */
.L_x_5185:
[----:B------:R-:W-:Y:S05]  /*45d0*/  BSYNC B1 ;  /* 0x0000000000017941 */ /* 0x000fea0003800000 */
.L_x_4896:
        /* <DEDUP_REMOVED lines=31> */
[----:B------:R-:W-:Y:S01]  /*47d0*/  LOP3.LUT R53, R53, 0xffff0000, RZ, 0xc0, !PT ;  /* 0xffff000035357812 */ /* 0x000fe200078ec0ff */
[C---:B------:R-:W-:Y:S01]  /*47e0*/  IMAD.U32 R128, R117.reuse, 0x10000, RZ ;  /* 0x0001000075807824 */ /* 0x040fe200078e00ff */
[----:B------:R-:W-:Y:S01]  /*47f0*/  LOP3.LUT R117, R117, 0xffff0000, RZ, 0xc0, !PT ;  /* 0xffff000075757812 */ /* 0x000fe200078ec0ff */
[C---:B------:R-:W-:Y:S01]  /*4800*/  IMAD.U32 R118, R116.reuse, 0x10000, RZ ;  /* 0x0001000074767824 */ /* 0x040fe200078e00ff */
[----:B------:R-:W-:Y:S01]  /*4810*/  LOP3.LUT R116, R116, 0xffff0000, RZ, 0xc0, !PT ;  /* 0xffff000074747812 */ /* 0x000fe200078ec0ff */
[C---:B------:R-:W-:Y:S01]  /*4820*/  FMUL.FTZ R130, R113.reuse, R128 ;  /* 0x0000008071827220 */ /* 0x040fe20000410000 */
[----:B------:R-:W-:Y:S01]  /*4830*/  SHF.R.U64 R32, R32, 0x10, R33 ;  /* 0x0000001020207819 */ /* 0x000fe20000001221 */
[-C--:B------:R-:W-:Y:S01]  /*4840*/  FMUL.FTZ R119, R113, R118.reuse ;  /* 0x0000007671777220 */ /* 0x080fe20000410000 */
[----:B------:R-:W-:Y:S01]  /*4850*/  SHF.R.U64 R37, R36, 0x10, R37 ;  /* 0x0000001024257819 */ /* 0x000fe20000001225 */
[----:B------:R-:W-:Y:S01]  /*4860*/  FFMA.FTZ R113, R115, R118, -R130 ;  /* 0x0000007673717223 */ /* 0x000fe20000010882 */
[----:B------:R-:W-:Y:S01]  /*4870*/  LOP3.LUT R118, R49, 0xffff0000, RZ, 0xc0, !PT ;  /* 0xffff000031767812 */ /* 0x000fe200078ec0ff */
[----:B------:R-:W-:Y:S01]  /*4880*/  FFMA.FTZ R115, R115, R128, R119 ;  /* 0x0000008073737223 */ /* 0x000fe20000010077 */
[C---:B------:R-:W-:Y:S01]  /*4890*/  FMUL.FTZ R49, R53.reuse, R117 ;  /* 0x0000007535317220 */ /* 0x040fe20000410000 */
[----:B------:R-:W-:Y:S01]  /*48a0*/  FMUL.FTZ R128, R53, R116 ;  /* 0x0000007435807220 */ /* 0x000fe20000410000 */
[----:B------:R-:W-:Y:S01]  /*48b0*/  SHF.R.U32.HI R53, RZ, 0x10, R39 ;  /* 0x00000010ff357819 */ /* 0x000fe20000011627 */
[----:B------:R-:W-:-:S02]  /*48c0*/  IMAD.U32 R119, R51, 0x10000, RZ ;  /* 0x0001000033777824 */ /* 0x000fc400078e00ff */
[C---:B------:R-:W-:Y:S01]  /*48d0*/  FFMA.FTZ R116, R118.reuse, R116, -R49 ;  /* 0x0000007476747223 */ /* 0x040fe20000010831 */
[----:B------:R-:W-:Y:S01]  /*48e0*/  SHF.R.U32.HI R49, RZ, 0x10, R35 ;  /* 0x00000010ff317819 */ /* 0x000fe20000011623 */
[----:B------:R-:W-:Y:S01]  /*48f0*/  FFMA.FTZ R118, R118, R117, R128 ;  /* 0x0000007576767223 */ /* 0x000fe20000010080 */
[----:B------:R-:W-:Y:S01]  /*4900*/  PRMT R53, R132, 0x5410, R53 ;  /* 0x0000541084357816 */ /* 0x000fe20000000035 */
[----:B------:R-:W-:Y:S01]  /*4910*/  IMAD.U32 R117, R55, 0x10000, RZ ;  /* 0x0001000037757824 */ /* 0x000fe200078e00ff */
[----:B------:R-:W-:Y:S01]  /*4920*/  PRMT R49, R131, 0x5410, R49 ;  /* 0x0000541083317816 */ /* 0x000fe20000000031 */
[----:B------:R-:W-:Y:S01]  /*4930*/  IMAD.U32 R36, R52, 0x10000, RZ ;  /* 0x0001000034247824 */ /* 0x000fe200078e00ff */
[----:B------:R-:W-:Y:S01]  /*4940*/  LOP3.LUT R55, R55, 0xffff0000, RZ, 0xc0, !PT ;  /* 0xffff000037377812 */ /* 0x000fe200078ec0ff */
[----:B------:R-:W-:Y:S01]  /*4950*/  IMAD.U32 R130, R53, 0x10000, RZ ;  /* 0x0001000035827824 */ /* 0x000fe200078e00ff */
[----:B------:R-:W-:Y:S01]  /*4960*/  PRMT R37, R133, 0x5410, R37 ;  /* 0x0000541085257816 */ /* 0x000fe20000000025 */
[----:B------:R-:W-:Y:S01]  /*4970*/  IMAD.U32 R128, R49, 0x10000, RZ ;  /* 0x0001000031807824 */ /* 0x000fe200078e00ff */
[----:B------:R-:W-:Y:S01]  /*4980*/  LOP3.LUT R51, R51, 0xffff0000, RZ, 0xc0, !PT ;  /* 0xffff000033337812 */ /* 0x000fe200078ec0ff */
[----:B------:R-:W-:Y:S01]  /*4990*/  FMUL.FTZ R132, R117, R130 ;  /* 0x0000008275847220 */ /* 0x000fe20000410000 */
[----:B------:R-:W-:-:S02]  /*49a0*/  IMAD.U32 R33, R48, 0x10000, RZ ;  /* 0x0001000030217824 */ /* 0x000fc400078e00ff */
[-C--:B------:R-:W-:Y:S01]  /*49b0*/  FMUL.FTZ R131, R117, R128.reuse ;  /* 0x0000008075837220 */ /* 0x080fe20000410000 */
[----:B------:R-:W-:Y:S01]  /*49c0*/  LOP3.LUT R52, R52, 0xffff0000, RZ, 0xc0, !PT ;  /* 0xffff000034347812 */ /* 0x000fe200078ec0ff */
[----:B------:R-:W-:Y:S01]  /*49d0*/  FFMA.FTZ R117, R119, R128, -R132 ;  /* 0x0000008077757223 */ /* 0x000fe20000010884 */
[----:B------:R-:W-:Y:S01]  /*49e0*/  LOP3.LUT R128, R53, 0xffff0000, RZ, 0xc0, !PT ;  /* 0xffff000035807812 */ /* 0x000fe200078ec0ff */
[----:B------:R-:W-:Y:S01]  /*49f0*/  FFMA.FTZ R119, R119, R130, R131 ;  /* 0x0000008277777223 */ /* 0x000fe20000010083 */
[----:B------:R-:W-:Y:S02]  /*4a00*/  PRMT R53, R121, 0x5432, R32 ;  /* 0x0000543279357816 */ /* 0x000fe40000000020 */
[----:B------:R-:W-:Y:S01]  /*4a10*/  LOP3.LUT R32, R49, 0xffff0000, RZ, 0xc0, !PT ;  /* 0xffff000031207812 */ /* 0x000fe200078ec0ff */
[C---:B------:R-:W-:Y:S01]  /*4a20*/  FMUL.FTZ R130, R55.reuse, R128 ;  /* 0x0000008037827220 */ /* 0x040fe20000410000 */
[----:B------:R-:W-:Y:S01]  /*4a30*/  SHF.R.U64 R39, R38, 0x10, R39 ;  /* 0x0000001026277819 */ /* 0x000fe20000001227 */
[----:B------:R-:W-:Y:S01]  /*4a40*/  IMAD.U32 R38, R54, 0x10000, RZ ;  /* 0x0001000036267824 */ /* 0x000fe200078e00ff */
[----:B------:R-:W-:Y:S01]  /*4a50*/  SHF.R.U64 R34, R34, 0x10, R35 ;  /* 0x0000001022227819 */ /* 0x000fe20000001223 */
[----:B------:R-:W-:Y:S01]  /*4a60*/  FMUL.FTZ R49, R55, R32 ;  /* 0x0000002037317220 */ /* 0x000fe20000410000 */
[----:B------:R-:W-:-:S02]  /*4a70*/  IMAD.U32 R55, R37, 0x10000, RZ ;  /* 0x0001000025377824 */ /* 0x000fc400078e00ff */
[----:B------:R-:W-:Y:S01]  /*4a80*/  FFMA.FTZ R32, R51, R32, -R130 ;  /* 0x0000002033207223 */ /* 0x000fe20000010882 */
[----:B------:R-:W-:Y:S01]  /*4a90*/  LOP3.LUT R37, R37, 0xffff0000, RZ, 0xc0, !PT ;  /* 0xffff000025257812 */ /* 0x000fe200078ec0ff */
[----:B------:R-:W-:Y:S01]  /*4aa0*/  FFMA.FTZ R128, R51, R128, R49 ;  /* 0x0000008033807223 */ /* 0x000fe20000010031 */
[C---:B------:R-:W-:Y:S02]  /*4ab0*/  IMAD.U32 R49, R53.reuse, 0x10000, RZ ;  /* 0x0001000035317824 */ /* 0x040fe400078e00ff */
[----:B------:R-:W-:Y:S01]  /*4ac0*/  FMUL.FTZ R130, R36, R55 ;  /* 0x0000003724827220 */ /* 0x000fe20000410000 */
[----:B------:R-:W-:Y:S01]  /*4ad0*/  LOP3.LUT R48, R48, 0xffff0000, RZ, 0xc0, !PT ;  /* 0xffff000030307812 */ /* 0x000fe200078ec0ff */
[----:B------:R-:W-:Y:S02]  /*4ae0*/  IMAD.U32 R35, R50, 0x10000, RZ ;  /* 0x0001000032237824 */ /* 0x000fe400078e00ff */
[-C--:B------:R-:W-:Y:S01]  /*4af0*/  FMUL.FTZ R132, R36, R49.reuse ;  /* 0x0000003124847220 */ /* 0x080fe20000410000 */
[----:B------:R-:W-:Y:S01]  /*4b00*/  LOP3.LUT R53, R53, 0xffff0000, RZ, 0xc0, !PT ;  /* 0xffff000035357812 */ /* 0x000fe200078ec0ff */
[----:B------:R-:W-:Y:S01]  /*4b10*/  FFMA.FTZ R36, R33, R49, -R130 ;  /* 0x0000003121247223 */ /* 0x000fe20000010882 */
[----:B------:R-:W-:Y:S01]  /*4b20*/  PRMT R39, R129, 0x5410, R39 ;  /* 0x0000541081277816 */ /* 0x000fe20000000027 */
[----:B------:R-:W-:Y:S01]  /*4b30*/  FMUL.FTZ R49, R52, R37 ;  /* 0x0000002534317220 */ /* 0x000fe20000410000 */
[----:B------:R-:W-:Y:S01]  /*4b40*/  PRMT R34, R120, 0x5432, R34 ;  /* 0x0000543278227816 */ /* 0x000fe20000000022 */
[----:B------:R-:W-:Y:S01]  /*4b50*/  FFMA.FTZ R33, R33, R55, R132 ;  /* 0x0000003721217223 */ /* 0x000fe20000010084 */
[-C--:B------:R-:W-:Y:S01]  /*4b60*/  FMUL.FTZ R55, R52, R53.reuse ;  /* 0x0000003534377220 */ /* 0x080fe20000410000 */
[----:B------:R-:W-:Y:S01]  /*4b70*/  FFMA.FTZ R49, R48, R53, -R49 ;  /* 0x0000003530317223 */ /* 0x000fe20000010831 */
[----:B------:R-:W-:Y:S01]  /*4b80*/  LOP3.LUT R54, R54, 0xffff0000, RZ, 0xc0, !PT ;  /* 0xffff000036367812 */ /* 0x000fe200078ec0ff */
[C---:B------:R-:W-:Y:S01]  /*4b90*/  IMAD.U32 R52, R39.reuse, 0x10000, RZ ;  /* 0x0001000027347824 */ /* 0x040fe200078e00ff */
[----:B------:R-:W-:Y:S01]  /*4ba0*/  LOP3.LUT R53, R39, 0xffff0000, RZ, 0xc0, !PT ;  /* 0xffff000027357812 */ /* 0x000fe200078ec0ff */
[C---:B------:R-:W-:Y:S01]  /*4bb0*/  IMAD.U32 R51, R34.reuse, 0x10000, RZ ;  /* 0x0001000022337824 */ /* 0x040fe200078e00ff */
[----:B------:R-:W-:Y:S01]  /*4bc0*/  LOP3.LUT R39, R34, 0xffff0000, RZ, 0xc0, !PT ;  /* 0xffff000022277812 */ /* 0x000fe200078ec0ff */
[----:B------:R-:W-:Y:S01]  /*4bd0*/  FFMA.FTZ R48, R48, R37, R55 ;  /* 0x0000002530307223 */ /* 0x000fe20000010037 */
[----:B------:R-:W-:Y:S01]  /*4be0*/  LOP3.LUT R50, R50, 0xffff0000, RZ, 0xc0, !PT ;  /* 0xffff000032327812 */ /* 0x000fe200078ec0ff */
[-C--:B------:R-:W-:Y:S01]  /*4bf0*/  FMUL.FTZ R34, R38, R52.reuse ;  /* 0x0000003426227220 */ /* 0x080fe20000410000 */
[----:B------:R-:W-:Y:S01]  /*4c00*/  FMUL.FTZ R55, R54, R53 ;  /* 0x0000003536377220 */ /* 0x000fe20000410000 */
        /* <DEDUP_REMOVED lines=17> */
.L_x_4901:
[----:B------:R-:W-:Y:S05]  /*4d20*/  BSYNC B2 ;  /* 0x0000000000027941 */ /* 0x000fea0003800000 */
.L_x_4900:
[----:B------:R-:W-:Y:S02]  /*4d30*/  ISETP.GE.AND P5, PT, R111, R108, PT ;  /* 0x0000006c6f00720c */ /* 0x000fe40003fa6270 */
[----:B------:R-:W-:-:S11]  /*4d40*/  P2R R33, PR, RZ, 0x1 ;  /* 0x00000001ff217803 */ /* 0x000fd60000000000 */
[--C-:B------:R-:W-:Y:S02]  /*4d50*/  @!P5 SHF.R.S32.HI R32, RZ, 0x1f, R111.reuse ;  /* 0x0000001fff20d819 */ /* 0x100fe4000001146f */
[----:B------:R-:W-:-:S04]  /*4d60*/  @!P5 IADD3 R104, P0, P6, R4, R104, R111 ;  /* 0x000000680468d210 */ /* 0x000fc80007e1e06f */
[----:B------:R-:W-:Y:S02]  /*4d70*/  @!P5 IADD3.X R114, R61, R114, R32, P0, P6 ;  /* 0x000000723d72d210 */ /* 0x000fe400007ec420 */
[-C--:B------:R-:W-:Y:S02]  /*4d80*/  LEA R32, P6, R109, R98.reuse, 0x1 ;  /* 0x000000626d207211 */ /* 0x080fe400078c08ff */
[----:B------:R-:W-:Y:S02]  /*4d90*/  ISETP.NE.AND P0, PT, R33, RZ, PT ;  /* 0x000000ff2100720c */ /* 0x000fe40003f05270 */
[----:B------:R-:W-:Y:S02]  /*4da0*/  LEA.HI.X R33, R109, R99, R112, 0x1, P6 ;  /* 0x000000636d217211 */ /* 0x000fe400030f0c70 */
[----:B------:R-:W-:-:S03]  /*4db0*/  @!P5 LEA R34, P6, R104, R98, 0x1 ;  /* 0x000000626822d211 */ /* 0x000fc600078c08ff */
[----:B-1----:R1:W-:Y:S01]  /*4dc0*/  STG.E.128 desc[UR40][R32.64], R48 ;  /* 0x0000003020007986 */ /* 0x0023e2000c101d28 */
[----:B------:R-:W-:-:S05]  /*4dd0*/  @!P5 LEA.HI.X R35, R104, R99, R114, 0x1, P6 ;  /* 0x000000636823d211 */ /* 0x000fca00030f0c72 */
[----:B--2---:R1:W-:Y:S04]  /*4de0*/  @!P5 STG.E.128 desc[UR40][R34.64], R52 ;  /* 0x000000342200d986 */ /* 0x0043e8000c101d28 */
.L_x_4899:
[----:B------:R-:W-:Y:S05]  /*4df0*/  BSYNC B1 ;  /* 0x0000000000017941 */ /* 0x000fea0003800000 */
.L_x_4898:
        /* <DEDUP_REMOVED lines=32> */
[----:B------:R-:W-:Y:S01]  /*5000*/  SHF.R.U32.HI R103, RZ, 0x10, R47 ;  /* 0x00000010ff677819 */ /* 0x000fe2000001162f */
[----:B------:R-:W-:Y:S01]  /*5010*/  IMAD.U32 R53, R124, 0x10000, RZ ;  /* 0x000100007c357824 */ /* 0x000fe200078e00ff */
[----:B------:R-:W-:-:S02]  /*5020*/  SHF.R.U32.HI R102, RZ, 0x10, R43 ;  /* 0x00000010ff667819 */ /* 0x000fc4000001162b */
[----:B------:R-:W-:Y:S02]  /*5030*/  SHF.R.U64 R54, R44, 0x10, R45 ;  /* 0x000000102c367819 */ /* 0x000fe4000000122d */
[----:B------:R-:W-:Y:S01]  /*5040*/  SHF.R.U64 R55, R46, 0x10, R47 ;  /* 0x000000102e377819 */ /* 0x000fe2000000122f */
[C---:B------:R-:W-:Y:S01]  /*5050*/  IMAD.U32 R47, R39.reuse, 0x10000, RZ ;  /* 0x00010000272f7824 */ /* 0x040fe200078e00ff */
[----:B------:R-:W-:Y:S01]  /*5060*/  LOP3.LUT R45, R39, 0xffff0000, RZ, 0xc0, !PT ;  /* 0xffff0000272d7812 */ /* 0x000fe200078ec0ff */
[----:B------:R-:W-:Y:S01]  /*5070*/  IMAD.U32 R39, R126, 0x10000, RZ ;  /* 0x000100007e277824 */ /* 0x000fe200078e00ff */
[----:B------:R-:W-:Y:S01]  /*5080*/  PRMT R120, R120, 0x5410, R103 ;  /* 0x0000541078787816 */ /* 0x000fe20000000067 */
[----:B-1----:R-:W-:Y:S01]  /*5090*/  IMAD.U32 R46, R35, 0x10000, RZ ;  /* 0x00010000232e7824 */ /* 0x002fe200078e00ff */
[----:B------:R-:W-:Y:S01]  /*50a0*/  PRMT R121, R121, 0x5410, R102 ;  /* 0x0000541079797816 */ /* 0x000fe20000000066 */
[----:B------:R-:W-:Y:S01]  /*50b0*/  FMUL.FTZ R103, R52, R39 ;  /* 0x0000002734677220 */ /* 0x000fe20000410000 */
[----:B------:R-:W-:Y:S01]  /*50c0*/  SHF.R.U64 R104, R42, 0x10, R43 ;  /* 0x000000102a687819 */ /* 0x000fe2000000122b */
[----:B------:R-:W-:Y:S01]  /*50d0*/  IMAD.U32 R42, R33, 0x10000, RZ ;  /* 0x00010000212a7824 */ /* 0x000fe200078e00ff */
[----:B------:R-:W-:Y:S01]  /*50e0*/  PRMT R122, R122, 0x5410, R55 ;  /* 0x000054107a7a7816 */ /* 0x000fe20000000037 */
[----:B------:R-:W-:Y:S01]  /*50f0*/  FMUL.FTZ R55, R52, R53 ;  /* 0x0000003534377220 */ /* 0x000fe20000410000 */
[----:B------:R-:W-:Y:S01]  /*5100*/  PRMT R123, R123, 0x5410, R54 ;  /* 0x000054107b7b7816 */ /* 0x000fe20000000036 */
[----:B------:R-:W-:Y:S01]  /*5110*/  IMAD.U32 R54, R120, 0x10000, RZ ;  /* 0x0001000078367824 */ /* 0x000fe200078e00ff */
[----:B------:R-:W-:Y:S01]  /*5120*/  SHF.R.U64 R110, R40, 0x10, R41 ;  /* 0x00000010286e7819 */ /* 0x000fe20000001229 */
[----:B------:R-:W-:-:S02]  /*5130*/  IMAD.U32 R52, R121, 0x10000, RZ ;  /* 0x0001000079347824 */ /* 0x000fc400078e00ff */
[C---:B------:R-:W-:Y:S01]  /*5140*/  FFMA.FTZ R39, R42.reuse, R39, -R55 ;  /* 0x000000272a277223 */ /* 0x040fe20000010837 */
[----:B------:R-:W-:Y:S01]  /*5150*/  FFMA.FTZ R42, R42, R53, R103 ;  /* 0x000000352a2a7223 */ /* 0x000fe20000010067 */
[----:B------:R-:W-:Y:S01]  /*5160*/  LOP3.LUT R44, R37, 0xffff0000, RZ, 0xc0, !PT ;  /* 0xffff0000252c7812 */ /* 0x000fe200078ec0ff */
[C---:B------:R-:W-:Y:S01]  /*5170*/  FMUL.FTZ R53, R47.reuse, R54 ;  /* 0x000000362f357220 */ /* 0x040fe20000410000 */
[----:B------:R-:W-:Y:S01]  /*5180*/  LOP3.LUT R124, R124, 0xffff0000, RZ, 0xc0, !PT ;  /* 0xffff00007c7c7812 */ /* 0x000fe200078ec0ff */
[-C--:B------:R-:W-:Y:S01]  /*5190*/  FMUL.FTZ R55, R47, R52.reuse ;  /* 0x000000342f377220 */ /* 0x080fe20000410000 */
[----:B------:R-:W-:Y:S01]  /*51a0*/  LOP3.LUT R120, R120, 0xffff0000, RZ, 0xc0, !PT ;  /* 0xffff000078787812 */ /* 0x000fe200078ec0ff */
[----:B------:R-:W-:Y:S01]  /*51b0*/  FFMA.FTZ R47, R46, R52, -R53 ;  /* 0x000000342e2f7223 */ /* 0x000fe20000010835 */
[----:B------:R-:W-:Y:S01]  /*51c0*/  PRMT R127, R127, 0x5410, R110 ;  /* 0x000054107f7f7816 */ /* 0x000fe2000000006e */
[----:B------:R-:W-:Y:S01]  /*51d0*/  FMUL.FTZ R102, R44, R124 ;  /* 0x0000007c2c667220 */ /* 0x000fe20000410000 */
[----:B------:R-:W-:Y:S01]  /*51e0*/  LOP3.LUT R126, R126, 0xffff0000, RZ, 0xc0, !PT ;  /* 0xffff00007e7e7812 */ /* 0x000fe200078ec0ff */
[----:B------:R-:W-:Y:S01]  /*51f0*/  FFMA.FTZ R55, R46, R54, R55 ;  /* 0x000000362e377223 */ /* 0x000fe20000010037 */
[----:B------:R-:W-:Y:S01]  /*5200*/  LOP3.LUT R43, R33, 0xffff0000, RZ, 0xc0, !PT ;  /* 0xffff0000212b7812 */ /* 0x000fe200078ec0ff */
[C---:B------:R-:W-:Y:S01]  /*5210*/  IMAD.U32 R37, R36.reuse, 0x10000, RZ ;  /* 0x0001000024257824 */ /* 0x040fe200078e00ff */
[----:B------:R-:W-:Y:S01]  /*5220*/  LOP3.LUT R41, R35, 0xffff0000, RZ, 0xc0, !PT ;  /* 0xffff000023297812 */ /* 0x000fe200078ec0ff */
[----:B------:R-:W-:Y:S01]  /*5230*/  FMUL.FTZ R54, R45, R120 ;  /* 0x000000782d367220 */ /* 0x000fe20000410000 */
[----:B------:R-:W-:Y:S01]  /*5240*/  LOP3.LUT R52, R121, 0xffff0000, RZ, 0xc0, !PT ;  /* 0xffff000079347812 */ /* 0x000fe200078ec0ff */
[----:B------:R-:W-:Y:S01]  /*5250*/  IMAD.U32 R53, R123, 0x10000, RZ ;  /* 0x000100007b357824 */ /* 0x000fe200078e00ff */
[----:B------:R-:W-:Y:S01]  /*5260*/  LOP3.LUT R36, R36, 0xffff0000, RZ, 0xc0, !PT ;  /* 0xffff000024247812 */ /* 0x000fe200078ec0ff */
[----:B------:R-:W-:Y:S01]  /*5270*/  IMAD.U32 R46, R127, 0x10000, RZ ;  /* 0x000100007f2e7824 */ /* 0x000fe200078e00ff */
[----:B------:R-:W-:Y:S01]  /*5280*/  PRMT R125, R125, 0x5410, R104 ;  /* 0x000054107d7d7816 */ /* 0x000fe20000000068 */
[-C--:B------:R-:W-:Y:S01]  /*5290*/  FMUL.FTZ R104, R44, R126.reuse ;  /* 0x0000007e2c687220 */ /* 0x080fe20000410000 */
[----:B------:R-:W-:Y:S01]  /*52a0*/  LOP3.LUT R123, R123, 0xffff0000, RZ, 0xc0, !PT ;  /* 0xffff00007b7b7812 */ /* 0x000fe200078ec0ff */
[----:B------:R-:W-:Y:S01]  /*52b0*/  FFMA.FTZ R44, R43, R126, -R102 ;  /* 0x0000007e2b2c7223 */ /* 0x000fe20000010866 */
[----:B------:R-:W-:-:S02]  /*52c0*/  IMAD.U32 R40, R32, 0x10000, RZ ;  /* 0x0001000020287824 */ /* 0x000fc400078e00ff */
[-C--:B------:R-:W-:Y:S01]  /*52d0*/  FMUL.FTZ R102, R45, R52.reuse ;  /* 0x000000342d667220 */ /* 0x080fe20000410000 */
[----:B------:R-:W-:Y:S01]  /*52e0*/  FFMA.FTZ R54, R41, R52, -R54 ;  /* 0x0000003429367223 */ /* 0x000fe20000010836 */
[----:B------:R-:W-:Y:S01]  /*52f0*/  LOP3.LUT R32, R32, 0xffff0000, RZ, 0xc0, !PT ;  /* 0xffff000020207812 */ /* 0x000fe200078ec0ff */
[----:B------:R-:W-:Y:S01]  /*5300*/  FMUL.FTZ R45, R37, R53 ;  /* 0x00000035252d7220 */ /* 0x000fe20000410000 */
[----:B------:R-:W-:Y:S01]  /*5310*/  LOP3.LUT R127, R127, 0xffff0000, RZ, 0xc0, !PT ;  /* 0xffff00007f7f7812 */ /* 0x000fe200078ec0ff */
[-C--:B------:R-:W-:Y:S01]  /*5320*/  FMUL.FTZ R52, R37, R46.reuse ;  /* 0x0000002e25347220 */ /* 0x080fe20000410000 */
[----:B------:R-:W-:Y:S01]  /*5330*/  FMUL.FTZ R37, R36, R123 ;  /* 0x0000007b24257220 */ /* 0x000fe20000410000 */
[----:B------:R-:W-:Y:S01]  /*5340*/  FFMA.FTZ R45, R40, R46, -R45 ;  /* 0x0000002e282d7223 */ /* 0x000fe2000001082d */
[----:B------:R-:W-:Y:S02]  /*5350*/  IMAD.U32 R33, R34, 0x10000, RZ ;  /* 0x0001000022217824 */ /* 0x000fe400078e00ff */
[----:B------:R-:W-:Y:S01]  /*5360*/  FFMA.FTZ R52, R40, R53, R52 ;  /* 0x0000003528347223 */ /* 0x000fe20000010034 */
[----:B------:R-:W-:Y:S01]  /*5370*/  LOP3.LUT R35, R34, 0xffff0000, RZ, 0xc0, !PT ;  /* 0xffff000022237812 */ /* 0x000fe200078ec0ff */
[----:B------:R-:W-:Y:S01]  /*5380*/  FFMA.FTZ R102, R41, R120, R102 ;  /* 0x0000007829667223 */ /* 0x000fe20000010066 */
[----:B------:R-:W-:Y:S01]  /*5390*/  FFMA.FTZ R40, R32, R127, -R37 ;  /* 0x0000007f20287223 */ /* 0x000fe20000010825 */
[----:B------:R-:W-:-:S02]  /*53a0*/  IMAD.U32 R34, R38, 0x10000, RZ ;  /* 0x0001000026227824 */ /* 0x000fc400078e00ff */
[----:B------:R-:W-:Y:S01]  /*53b0*/  FMUL.FTZ R41, R36, R127 ;  /* 0x0000007f24297220 */ /* 0x000fe20000410000 */
[----:B------:R-:W-:Y:S01]  /*53c0*/  IMAD.U32 R37, R122, 0x10000, RZ ;  /* 0x000100007a257824 */ /* 0x000fe200078e00ff */
[----:B------:R-:W-:Y:S01]  /*53d0*/  LOP3.LUT R38, R38, 0xffff0000, RZ, 0xc0, !PT ;  /* 0xffff000026267812 */ /* 0x000fe200078ec0ff */
[C---:B------:R-:W-:Y:S01]  /*53e0*/  IMAD.U32 R36, R125.reuse, 0x10000, RZ ;  /* 0x000100007d247824 */ /* 0x040fe200078e00ff */
[----:B------:R-:W-:Y:S01]  /*53f0*/  LOP3.LUT R122, R122, 0xffff0000, RZ, 0xc0, !PT ;  /* 0xffff00007a7a7812 */ /* 0x000fe200078ec0ff */
[----:B------:R-:W-:Y:S01]  /*5400*/  FFMA.FTZ R41, R32, R123, R41 ;  /* 0x0000007b20297223 */ /* 0x000fe20000010029 */
[----:B------:R-:W-:Y:S01]  /*5410*/  LOP3.LUT R125, R125, 0xffff0000, RZ, 0xc0, !PT ;  /* 0xffff00007d7d7812 */ /* 0x000fe200078ec0ff */
[C---:B------:R-:W-:Y:S01]  /*5420*/  FMUL.FTZ R32, R34.reuse, R37 ;  /* 0x0000002522207220 */ /* 0x040fe20000410000 */
[----:B------:R-:W-:Y:S01]  /*5430*/  FMUL.FTZ R34, R34, R36 ;  /* 0x0000002422227220 */ /* 0x000fe20000410000 */
        /* <DEDUP_REMOVED lines=18> */
.L_x_4903:
[----:B------:R-:W-:Y:S05]  /*5560*/  BSYNC B1 ;  /* 0x0000000000017941 */ /* 0x000fea0003800000 */
.L_x_4902:
        /* <DEDUP_REMOVED lines=10> */
.L_x_4871:
[----:B------:R-:W-:-:S06]  /*5610*/  UISETP.NE.AND UP0, UPT, UR45, 0x3, UPT ;  /* 0x000000032d00788c */ /* 0x000fcc000bf05270 */
[----:B------:R-:W-:-:S13]  /*5620*/  PLOP3.LUT P3, PT, PT, PT, UP0, 0x80, 0x0 ;  /* 0x000000000000781c */ /* 0x000fda0003f6f008 */
[----:B------:R-:W-:Y:S05]  /*5630*/  @!P3 BRA `(.L_x_4904) ;  /* 0x000000000004b947 */ /* 0x000fea0003800000 */
[----:B------:R-:W-:Y:S01]  /*5640*/  BPT.TRAP 0x1 ;  /* 0x000000040000795c */ /* 0x000fe20000300000 */
.L_x_4904:
[----:B------:R-:W-:Y:S01]  /*5650*/  IMAD R96, R2, 0x8, R18 ;  /* 0x0000000802607824 */ /* 0x000fe200078e0212 */
[----:B------:R-:W-:Y:S01]  /*5660*/  SHF.L.U32 R107, R203, 0x1f, RZ ;  /* 0x0000001fcb6b7819 */ /* 0x000fe200000006ff */
[----:B------:R-:W-:Y:S01]  /*5670*/  IMAD R106, R27, -0x60, R24 ;  /* 0xffffffa01b6a7824 */ /* 0x000fe200078e0218 */
[----:B------:R-:W-:Y:S02]  /*5680*/  BSSY B1, `(.L_x_4905) ;  /* 0x0000004000017945 */ /* 0x000fe40003800000 */
[----:B------:R-:W0:Y:S02]  /*5690*/  SYNCS.PHASECHK.TRANS64.TRYWAIT P4, [R96+URZ+0x22890], R107 ;  /* 0x0228906b600075a7 */ /* 0x000e24000808017f */
[----:B------:R-:W-:Y:S01]  /*56a0*/  VIMNMX R106, R106, 0x60, PT ;  /* 0x000000606a6a7848 */ /* 0x000fe20003fe0100 */
[----:B0-----:R-:W-:Y:S06]  /*56b0*/  @!P4 BRA `(.L_x_4906) ;  /* 0x0000019800a8c947 */ /* 0x001fec0003800000 */
.L_x_5186:
[----:B------:R-:W-:Y:S05]  /*56c0*/  BSYNC B1 ;  /* 0x0000000000017941 */ /* 0x000fea0003800000 */
.L_x_4905:
        /* <DEDUP_REMOVED lines=8> */
.L_x_4908:
[----:B------:R-:W-:Y:S05]  /*5750*/  BSYNC B1 ;  /* 0x0000000000017941 */ /* 0x000fea0003800000 */
.L_x_4907:
[----:B------:R-:W-:Y:S05]  /*5760*/  @P4 BRA `(.L_x_4888) ;  /* 0x0000000000104947 */ /* 0x000fea0003800000 */
[----:B-1----:R-:W1:Y:S04]  /*5770*/  @!P1 LDS.128 R32, [R104+0x2000] ;  /* 0x0020000068209984 */ /* 0x002e680000000c00 */
[----:B------:R-:W2:Y:S04]  /*5780*/  @!P2 LDS.128 R36, [R103+0x2000] ;  /* 0x002000006724a984 */ /* 0x000ea80000000c00 */
[----:B-1----:R1:W-:Y:S04]  /*5790*/  @!P1 STG.E.128 desc[UR40][R40.64], R32 ;  /* 0x0000002028009986 */ /* 0x0023e8000c101d28 */
[----:B--2---:R1:W-:Y:S02]  /*57a0*/  @!P2 STG.E.128 desc[UR40][R40.64+0x40], R36 ;  /* 0x000040242800a986 */ /* 0x0043e4000c101d28 */
.L_x_4888:
[----:B------:R-:W-:Y:S05]  /*57b0*/  BSYNC B0 ;  /* 0x0000000000007941 */ /* 0x000fea0003800000 */
.L_x_4870:
        /* <DEDUP_REMOVED lines=17> */
.L_x_4910:
[----:B------:R-:W-:Y:S05]  /*58d0*/  BSYNC B0 ;  /* 0x0000000000007941 */ /* 0x000fea0003800000 */
.L_x_4909:
[----:B------:R-:W2:Y:S01]  /*58e0*/  SYNCS.PHASECHK.TRANS64.TRYWAIT P3, [R96+URZ+0x228b0], R107 ;  /* 0x0228b06b600075a7 */ /* 0x000ea2000806017f */
[----:B------:R-:W-:Y:S01]  /*58f0*/  ULDC UR43, c[0x0][0x320] ;  /* 0x0000c800002b7ab9 */ /* 0x000fe20000000800 */
[----:B------:R-:W-:Y:S01]  /*5900*/  ULDC.64 UR48, c[0x0][0x328] ;  /* 0x0000ca0000307ab9 */ /* 0x000fe20000000a00 */
[----:B------:R-:W-:Y:S01]  /*5910*/  ULDC.64 UR46, c[0x0][0x318] ;  /* 0x0000c600002e7ab9 */ /* 0x000fe20000000a00 */
[----:B------:R-:W-:Y:S01]  /*5920*/  BSSY B0, `(.L_x_4911) ;  /* 0x0000003000007945 */ /* 0x000fe20003800000 */
[----:B-1----:R-:W-:-:S03]  /*5930*/  IMAD R32, R2, 0x6000, R90 ;  /* 0x0000600002207824 */ /* 0x002fc600078e025a */
[----:B--2---:R-:W-:Y:S05]  /*5940*/  @!P3 BRA `(.L_x_4912) ;  /* 0x000001980018b947 */ /* 0x004fea0003800000 */
.L_x_5187:
[----:B------:R-:W-:Y:S05]  /*5950*/  BSYNC B0 ;  /* 0x0000000000007941 */ /* 0x000fea0003800000 */
.L_x_4911:
        /* <DEDUP_REMOVED lines=39> */
.L_x_4914:
[----:B------:R-:W-:Y:S05]  /*5bd0*/  BSYNC B0 ;  /* 0x0000000000007941 */ /* 0x000fea0003800000 */
.L_x_4913:
        /* <DEDUP_REMOVED lines=37> */
.L_x_4916:
[----:B------:R-:W-:Y:S05]  /*5e30*/  BSYNC B0 ;  /* 0x0000000000007941 */ /* 0x000fea0003800000 */
.L_x_4915:
        /* <DEDUP_REMOVED lines=22> */
.L_x_4865:
[----:B------:R-:W0:Y:S01]  /*5fa0*/  LDC R0, c[0x0][0x448] ;  /* 0x00011200ff007b82 */ /* 0x000e220000000800 */
[----:B------:R-:W-:Y:S02]  /*5fb0*/  VIADD R3, R206, 0x7f ;  /* 0x0000007fce037836 */ /* 0x000fe40000000000 */
[----:B------:R-:W-:Y:S01]  /*5fc0*/  IMAD.MOV.U32 R178, RZ, RZ, RZ ;  /* 0x000000ffffb27224 */ /* 0x000fe200078e00ff */
[----:B0-----:R-:W-:-:S13]  /*5fd0*/  ISETP.NE.AND P1, PT, R0, 0x1, PT ;  /* 0x000000010000780c */ /* 0x001fda0003f25270 */
[----:B------:R-:W0:Y:S08]  /*5fe0*/  @P1 LDC R0, c[0x0][0x44c] ;  /* 0x00011300ff001b82 */ /* 0x000e300000000800 */
[----:B------:R-:W1:Y:S01]  /*5ff0*/  @P1 LDC R5, c[0x0][0x450] ;  /* 0x00011400ff051b82 */ /* 0x000e620000000800 */
[----:B0-----:R-:W-:-:S05]  /*6000*/  @P1 IMAD.HI.U32 R0, R3, R0, RZ ;  /* 0x0000000003001227 */ /* 0x001fca00078e00ff */
[----:B-1----:R-:W-:-:S05]  /*6010*/  @P1 SHF.R.U32.HI R3, RZ, R5, R0 ;  /* 0x00000005ff031219 */ /* 0x002fca0000011600 */
[----:B------:R-:W-:-:S04]  /*6020*/  IMAD.IADD R3, R60, 0x1, R3 ;  /* 0x000000013c037824 */ /* 0x000fc800078e0203 */
[----:B------:R-:W-:-:S05]  /*6030*/  IMAD.HI R3, R3, 0x2aaaaaab, RZ ;  /* 0x2aaaaaab03037827 */ /* 0x000fca00078e02ff */
[----:B------:R-:W-:-:S04]  /*6040*/  SHF.R.U32.HI R0, RZ, 0x1f, R3 ;  /* 0x0000001fff007819 */ /* 0x000fc80000011603 */
[----:B------:R-:W-:-:S04]  /*6050*/  LEA.HI.SX32 R0, R3, R0, 0x1c ;  /* 0x0000000003007211 */ /* 0x000fc800078fe2ff */
[----:B------:R-:W-:-:S04]  /*6060*/  VIMNMX R29, R29, R0, PT ;  /* 0x000000001d1d7248 */ /* 0x000fc80003fe0100 */
[----:B------:R-:W-:Y:S01]  /*6070*/  ISETP.GE.AND P1, PT, R29, 0x1, PT ;  /* 0x000000011d00780c */ /* 0x000fe20003f26270 */
[----:B------:R-:W-:-:S12]  /*6080*/  @P0 BRA `(.L_x_4918) ;  /* 0x00000000000c0947 */ /* 0x000fd80003800000 */
[----:B------:R-:W0:Y:S01]  /*6090*/  FENCE.VIEW.ASYNC.G ;  /* 0x00000000000073c6 */ /* 0x000e220000000100 */
[----:B------:R-:W-:Y:S05]  /*60a0*/  WARPSYNC.ALL ;  /* 0x0000000000007948 */ /* 0x000fea0003800000 */
[----:B0-----:R-:W-:Y:S06]  /*60b0*/  BAR.ARV 0xc, 0x180 ;  /* 0x0306000000007b1d */ /* 0x001fec0000002000 */
.L_x_4918:
[----:B------:R-:W-:Y:S04]  /*60c0*/  BSSY B0, `(.L_x_4919) ;  /* 0x000001f000007945 */ /* 0x000fe80003800000 */
[----:B------:R-:W-:Y:S05]  /*60d0*/  @!P1 BRA `(.L_x_4920) ;  /* 0x0000000000749947 */ /* 0x000fea0003800000 */
        /* <DEDUP_REMOVED lines=29> */
.L_x_4920:
[----:B------:R-:W-:Y:S05]  /*62b0*/  BSYNC B0 ;  /* 0x0000000000007941 */ /* 0x000fea0003800000 */
.L_x_4919:
        /* <DEDUP_REMOVED lines=33> */
[----:B----4-:R-:W-:Y:S02]  /*64d0*/  CS2R R96, SRZ ;  /* 0x0000000000607805 */ /* 0x010fe4000001ff00 */
        /* <DEDUP_REMOVED lines=45> */
.L_x_5190:
        /* <DEDUP_REMOVED lines=26> */
.L_x_4924:
[----:B------:R-:W-:Y:S05]  /*6950*/  BSYNC B6 ;  /* 0x0000000000067941 */ /* 0x000fea0003800000 */
.L_x_4923:
        /* <DEDUP_REMOVED lines=12> */
.L_x_4928:
[----:B--2---:R2:W3:Y:S02]  /*6a20*/  SYNCS.PHASECHK.TRANS64.TRYWAIT P0, [R18+URZ+0x22800], R3 ;  /* 0x02280003120075a7 */ /* 0x0044e4000800017f */
[----:B---3--:R-:W-:Y:S05]  /*6a30*/  @!P0 NANOSLEEP.SYNCS 0x989680 ;  /* 0x009896800000895d */ /* 0x008fea0003900000 */
[----:B------:R-:W3:Y:S02]  /*6a40*/  @!P0 SYNCS.PHASECHK.TRANS64 P0, [R18+URZ+0x22800], R3 ;  /* 0x02280003120085a7 */ /* 0x000ee4000800007f */
[----:B---3--:R-:W-:Y:S05]  /*6a50*/  @!P0 BRA `(.L_x_4928) ;  /* 0xfffffffc00f08947 */ /* 0x008fea000383ffff */
.L_x_4927:
[----:B------:R-:W-:Y:S05]  /*6a60*/  BSYNC B0 ;  /* 0x0000000000007941 */ /* 0x000fea0003800000 */
.L_x_4926:
[----:B------:R-:W-:Y:S05]  /*6a70*/  BRA `(.L_x_4929) ;  /* 0x0000002c008c7947 */ /* 0x000fea0003800000 */
.L_x_4925:
        /* <DEDUP_REMOVED lines=30> */
.L_x_4931:
[----:B------:R-:W-:Y:S05]  /*6c60*/  BSYNC B6 ;  /* 0x0000000000067941 */ /* 0x000fea0003800000 */
.L_x_4930:
        /* <DEDUP_REMOVED lines=47> */
.L_x_5196:
        /* <DEDUP_REMOVED lines=15> */
[----:B------:R-:W-:Y:S02]  /*7050*/  @!P2 IMAD.WIDE R34, R200, 0x2, R8 ;  /* 0x00000002c822a825 */ /* 0x000fe400078e0208 */
[C---:B------:R-:W-:Y:S02]  /*7060*/  @!P3 SHF.L.U64.HI R24, R204.reuse, 0x1, R33 ;  /* 0x00000001cc18b819 */ /* 0x040fe40000010221 */
[----:B------:R-:W-:Y:S01]  /*7070*/  @!P3 IMAD.SHL.U32 R9, R204, 0x2, RZ ;  /* 0x00000002cc09b824 */ /* 0x000fe200078e00ff */
[----:B------:R-:W-:Y:S02]  /*7080*/  CS2R R26, SRZ ;  /* 0x00000000001a7805 */ /* 0x000fe4000001ff00 */
[----:B------:R-:W-:Y:S01]  /*7090*/  CS2R R20, SRZ ;  /* 0x0000000000147805 */ /* 0x000fe2000001ff00 */
[----:B0-----:R-:W-:Y:S01]  /*70a0*/  @!P2 IMAD.WIDE R12, R200, 0x2, R14 ;  /* 0x00000002c80ca825 */ /* 0x001fe200078e020e */
[----:B------:R0:W5:Y:S01]  /*70b0*/  @!P2 LD.E.64 R28, desc[UR40][R34.64] ;  /* 0x00000028221ca980 */ /* 0x000162000c101b00 */
[----:B------:R-:W-:-:S02]  /*70c0*/  @!P3 IADD3 R10, P0, R0, R9, RZ ;  /* 0x00000009000ab210 */ /* 0x000fc40007f1e0ff */
[----:B------:R-:W-:Y:S01]  /*70d0*/  @!P3 IADD3 R8, P1, R14, R9, RZ ;  /* 0x000000090e08b210 */ /* 0x000fe20007f3e0ff */
[----:B------:R0:W5:Y:S02]  /*70e0*/  @!P2 LD.E.64 R26, desc[UR40][R12.64] ;  /* 0x000000280c1aa980 */ /* 0x000164000c101b00 */
[--C-:B------:R-:W-:Y:S02]  /*70f0*/  @!P3 IMAD.X R11, R3, 0x1, R24.reuse, P0 ;  /* 0x00000001030bb824 */ /* 0x100fe400000e0618 */
[----:B------:R-:W-:Y:S01]  /*7100*/  @!P3 IMAD.X R9, R5, 0x1, R24, P1 ;  /* 0x000000010509b824 */ /* 0x000fe200008e0618 */
[----:B------:R-:W-:Y:S02]  /*7110*/  CS2R R24, SRZ ;  /* 0x0000000000187805 */ /* 0x000fe4000001ff00 */
[----:B------:R0:W5:Y:S04]  /*7120*/  @!P3 LD.E.64 R20, desc[UR40][R10.64] ;  /* 0x000000280a14b980 */ /* 0x000168000c101b00 */
[----:B------:R0:W5:Y:S02]  /*7130*/  @!P3 LD.E.64 R24, desc[UR40][R8.64] ;  /* 0x000000280818b980 */ /* 0x000164000c101b00 */
.L_x_4936:
[----:B------:R-:W-:Y:S05]  /*7140*/  BSYNC B1 ;  /* 0x0000000000017941 */ /* 0x000fea0003800000 */
.L_x_4935:
[----:B----45:R-:W-:Y:S01]  /*7150*/  IMAD.MOV.U32 R5, RZ, RZ, R24 ;  /* 0x000000ffff057224 */ /* 0x030fe200078e0018 */
[----:B------:R-:W-:Y:S01]  /*7160*/  UMOV UR4, 0xffffffff ;  /* 0xffffffff00047882 */ /* 0x000fe20000000000 */
[----:B0-----:R-:W-:Y:S02]  /*7170*/  IMAD.MOV.U32 R8, RZ, RZ, R25 ;  /* 0x000000ffff087224 */ /* 0x001fe400078e0019 */
[----:B---3--:R-:W-:Y:S02]  /*7180*/  IMAD.MOV.U32 R0, RZ, RZ, R26 ;  /* 0x000000ffff007224 */ /* 0x008fe400078e001a */
[----:B--2---:R-:W-:Y:S01]  /*7190*/  IMAD.MOV.U32 R3, RZ, RZ, R27 ;  /* 0x000000ffff037224 */ /* 0x004fe200078e001b */
[----:B------:R-:W-:Y:S01]  /*71a0*/  PRMT R42, R5, 0x5410, R8 ;  /* 0x00005410052a7816 */ /* 0x000fe20000000008 */
[----:B------:R-:W-:Y:S02]  /*71b0*/  IMAD.MOV.U32 R5, RZ, RZ, R20 ;  /* 0x000000ffff057224 */ /* 0x000fe400078e0014 */
[----:B------:R-:W-:Y:S01]  /*71c0*/  IMAD.MOV.U32 R8, RZ, RZ, R21 ;  /* 0x000000ffff087224 */ /* 0x000fe200078e0015 */
[----:B------:R-:W-:Y:S01]  /*71d0*/  PRMT R36, R0, 0x5410, R3 ;  /* 0x0000541000247816 */ /* 0x000fe20000000003 */
[----:B------:R-:W-:-:S02]  /*71e0*/  IMAD.MOV.U32 R0, RZ, RZ, R28 ;  /* 0x000000ffff007224 */ /* 0x000fc400078e001c */
[----:B------:R-:W-:Y:S01]  /*71f0*/  IMAD.MOV.U32 R3, RZ, RZ, R29 ;  /* 0x000000ffff037224 */ /* 0x000fe200078e001d */
[----:B------:R-:W-:Y:S02]  /*7200*/  PRMT R44, R8, 0x5410, R5 ;  /* 0x00005410082c7816 */ /* 0x000fe40000000005 */
[----:B------:R-:W-:Y:S02]  /*7210*/  CS2R R8, SRZ ;  /* 0x0000000000087805 */ /* 0x000fe4000001ff00 */
[----:B------:R-:W-:Y:S01]  /*7220*/  PRMT R39, R3, 0x5410, R0 ;  /* 0x0000541003277816 */ /* 0x000fe20000000000 */
[----:B------:R-:W-:Y:S06]  /*7230*/  BRA.DIV UR4, `(.L_x_4937) ;  /* 0x0000018204847947 */ /* 0x000fec000b800000 */
[----:B------:R0:W2:Y:S04]  /*7240*/  SHFL.IDX PT, R3, R6, 0x1, 0x1c1f ;  /* 0x003c1f0006037f89 */ /* 0x0000a800000e0000 */
[----:B------:R0:W3:Y:S04]  /*7250*/  SHFL.IDX PT, R0, R4, 0x1, 0x1c1f ;  /* 0x003c1f0004007f89 */ /* 0x0000e800000e0000 */
[----:B-1----:R-:W1:Y:S04]  /*7260*/  SHFL.IDX PT, R7, R7, 0x1, 0x1c1f ;  /* 0x003c1f0007077f89 */ /* 0x002e6800000e0000 */
[----:B0-----:R-:W4:Y:S02]  /*7270*/  SHFL.IDX PT, R32, R32, 0x1, 0x1c1f ;  /* 0x003c1f0020207f89 */ /* 0x001f2400000e0000 */
.L_x_5202:
[----:B------:R-:W-:Y:S01]  /*7280*/  VIADD R40, R40, 0x40 ;  /* 0x0000004028287836 */ /* 0x000fe20000000000 */
[----:B------:R-:W-:Y:S01]  /*7290*/  LEA.HI R4, R229, R229, RZ, 0x1 ;  /* 0x000000e5e5047211 */ /* 0x000fe200078f08ff */
        /* <DEDUP_REMOVED lines=15> */
[----:B------:R-:W-:Y:S02]  /*7390*/  @!P2 IMAD.WIDE R34, R200, 0x2, R4 ;  /* 0x00000002c822a825 */ /* 0x000fe400078e0204 */
[C---:B------:R-:W-:Y:S02]  /*73a0*/  @!P3 SHF.L.U64.HI R10, R204.reuse, 0x1, R33 ;  /* 0x00000001cc0ab819 */ /* 0x040fe40000010221 */
[----:B------:R-:W-:Y:S01]  /*73b0*/  @!P3 IMAD.SHL.U32 R5, R204, 0x2, RZ ;  /* 0x00000002cc05b824 */ /* 0x000fe200078e00ff */
[----:B------:R-:W-:Y:S01]  /*73c0*/  CS2R R8, SRZ ;  /* 0x0000000000087805 */ /* 0x000fe2000001ff00 */
[----:B-1----:R-:W-:Y:S01]  /*73d0*/  IMAD.MOV.U32 R33, RZ, RZ, R7 ;  /* 0x000000ffff217224 */ /* 0x002fe200078e0007 */
[----:B------:R-:W-:Y:S01]  /*73e0*/  CS2R R12, SRZ ;  /* 0x00000000000c7805 */ /* 0x000fe2000001ff00 */
[----:B------:R0:W5:Y:S01]  /*73f0*/  @!P2 LD.E.64 R14, desc[UR40][R34.64] ;  /* 0x00000028220ea980 */ /* 0x000162000c101b00 */
[-C--:B------:R-:W-:Y:S02]  /*7400*/  @!P3 IADD3 R4, P0, R0, R5.reuse, RZ ;  /* 0x000000050004b210 */ /* 0x080fe40007f1e0ff */
[----:B----4-:R-:W-:Y:S01]  /*7410*/  @!P3 IADD3 R6, P1, R32, R5, RZ ;  /* 0x000000052006b210 */ /* 0x010fe20007f3e0ff */
[----:B------:R-:W-:-:S04]  /*7420*/  @!P2 IMAD.WIDE R32, R200, 0x2, R32 ;  /* 0x00000002c820a825 */ /* 0x000fc800078e0220 */
[--C-:B------:R-:W-:Y:S01]  /*7430*/  @!P3 IMAD.X R5, R3, 0x1, R10.reuse, P0 ;  /* 0x000000010305b824 */ /* 0x100fe200000e060a */
[----:B------:R0:W5:Y:S01]  /*7440*/  @!P2 LD.E.64 R8, desc[UR40][R32.64] ;  /* 0x000000282008a980 */ /* 0x000162000c101b00 */
[----:B------:R-:W-:Y:S01]  /*7450*/  @!P3 IMAD.X R7, R7, 0x1, R10, P1 ;  /* 0x000000010707b824 */ /* 0x000fe200008e060a */
[----:B------:R-:W-:Y:S02]  /*7460*/  CS2R R10, SRZ ;  /* 0x00000000000a7805 */ /* 0x000fe4000001ff00 */
[----:B------:R0:W5:Y:S04]  /*7470*/  @!P3 LD.E.64 R12, desc[UR40][R4.64] ;  /* 0x00000028040cb980 */ /* 0x000168000c101b00 */
[----:B------:R0:W5:Y:S02]  /*7480*/  @!P3 LD.E.64 R10, desc[UR40][R6.64] ;  /* 0x00000028060ab980 */ /* 0x000164000c101b00 */
.L_x_4939:
[----:B------:R-:W-:Y:S05]  /*7490*/  BSYNC B1 ;  /* 0x0000000000017941 */ /* 0x000fea0003800000 */
.L_x_4938:
[----:B------:R-:W1:Y:S01]  /*74a0*/  SYNCS.PHASECHK.TRANS64.TRYWAIT P0, [R18+URZ+0x22800], R37 ;  /* 0x02280025120075a7 */ /* 0x000e62000800017f */
[----:B---3--:R-:W-:Y:S01]  /*74b0*/  IMAD.SHL.U32 R0, R38, 0x40, RZ ;  /* 0x0000004026007824 */ /* 0x008fe200078e00ff */
[----:B------:R-:W-:Y:S01]  /*74c0*/  VIADDMNMX R31, R31, -R206, 0x80, PT ;  /* 0x000000801f1f7446 */ /* 0x000fe200038009ce */
[----:B0----5:R-:W-:Y:S01]  /*74d0*/  IMAD.MOV.U32 R4, RZ, RZ, R8 ;  /* 0x000000ffff047224 */ /* 0x021fe200078e0008 */
[----:B------:R-:W-:Y:S01]  /*74e0*/  BSSY B1, `(.L_x_4940) ;  /* 0x0000018000017945 */ /* 0x000fe20003800000 */
[----:B------:R-:W-:Y:S01]  /*74f0*/  IMAD.MOV.U32 R5, RZ, RZ, R11 ;  /* 0x000000ffff057224 */ /* 0x000fe200078e000b */
        /* <DEDUP_REMOVED lines=10> */
[----:B------:R-:W-:Y:S02]  /*75a0*/  LOP3.LUT P2, RZ, R38, 0x4, RZ, 0xc0, !PT ;  /* 0x0000000426ff7812 */ /* 0x000fe4000784c0ff */
[----:B------:R-:W-:Y:S01]  /*75b0*/  PRMT R47, R4, 0x7610, R47 ;  /* 0x00007610042f7816 */ /* 0x000fe2000000002f */
[----:B------:R-:W-:Y:S01]  /*75c0*/  IMAD R3, R212, 0x200, R3 ;  /* 0x00000200d4037824 */ /* 0x000fe200078e0203 */
[----:B----4-:R-:W-:Y:S01]  /*75d0*/  PRMT R32, R5, 0x5410, R0 ;  /* 0x0000541005207816 */ /* 0x010fe20000000000 */
[----:B------:R-:W-:Y:S01]  /*75e0*/  IMAD.MOV.U32 R0, RZ, RZ, R15 ;  /* 0x000000ffff007224 */ /* 0x000fe200078e000f */
[----:B------:R-:W-:Y:S01]  /*75f0*/  ISETP.GE.AND P1, PT, R23, R31, PT ;  /* 0x0000001f1700720c */ /* 0x000fe20003f26270 */
[----:B------:R-:W-:-:S02]  /*7600*/  IMAD R3, R3, 0x2, R18 ;  /* 0x0000000203037824 */ /* 0x000fc400078e0212 */
[----:B------:R-:W-:Y:S01]  /*7610*/  IMAD.MOV.U32 R5, RZ, RZ, R13 ;  /* 0x000000ffff057224 */ /* 0x000fe200078e000d */
[----:B------:R-:W-:Y:S01]  /*7620*/  PRMT R46, R0, 0x7610, R46 ;  /* 0x00007610002e7816 */ /* 0x000fe2000000002e */
[C---:B------:R-:W-:Y:S02]  /*7630*/  VIADD R4, R3.reuse, 0x18400 ;  /* 0x0001840003047836 */ /* 0x040fe40000000000 */
[----:B------:R-:W-:Y:S01]  /*7640*/  VIADD R0, R3, 0x18440 ;  /* 0x0001844003007836 */ /* 0x000fe20000000000 */
[----:B-1----:R-:W-:Y:S06]  /*7650*/  @!P0 BRA `(.L_x_4941) ;  /* 0x0000017c00f08947 */ /* 0x002fec0003800000 */
.L_x_5203:
[----:B------:R-:W-:Y:S05]  /*7660*/  BSYNC B1 ;  /* 0x0000000000017941 */ /* 0x000fea0003800000 */
.L_x_4940:
        /* <DEDUP_REMOVED lines=11> */
[--C-:B------:R-:W-:Y:S02]  /*7720*/  SHF.R.U32.HI R35, RZ, 0x10, R29.reuse ;  /* 0x00000010ff237819 */ /* 0x100fe4000001161d */
[----:B------:R-:W-:Y:S02]  /*7730*/  SHF.R.U64 R34, R28, 0x10, R29 ;  /* 0x000000101c227819 */ /* 0x000fe4000000121d */
[----:B------:R-:W-:Y:S02]  /*7740*/  PRMT R38, R36, 0x5432, R38 ;  /* 0x0000543224267816 */ /* 0x000fe40000000026 */
[----:B0-----:R-:W-:Y:S02]  /*7750*/  SHF.R.U64 R37, R26, 0x10, R27 ;  /* 0x000000101a257819 */ /* 0x001fe4000000121b */
[----:B------:R-:W-:-:S02]  /*7760*/  PRMT R35, R39, 0x5410, R35 ;  /* 0x0000541027237816 */ /* 0x000fc40000000023 */
[----:B------:R-:W-:Y:S01]  /*7770*/  PRMT R34, R39, 0x5432, R34 ;  /* 0x0000543227227816 */ /* 0x000fe20000000022 */
[----:B------:R-:W-:Y:S01]  /*7780*/  IMAD.U32 R39, R38, 0x10000, RZ ;  /* 0x0001000026277824 */ /* 0x000fe200078e00ff */
[----:B------:R-:W-:Y:S01]  /*7790*/  PRMT R37, R36, 0x5410, R37 ;  /* 0x0000541024257816 */ /* 0x000fe20000000025 */
[C---:B------:R-:W-:Y:S01]  /*77a0*/  IMAD.U32 R36, R35.reuse, 0x10000, RZ ;  /* 0x0001000023247824 */ /* 0x040fe200078e00ff */
[----:B------:R-:W-:Y:S02]  /*77b0*/  LOP3.LUT R38, R38, 0xffff0000, RZ, 0xc0, !PT ;  /* 0xffff000026267812 */ /* 0x000fe400078ec0ff */
[----:B------:R-:W-:Y:S02]  /*77c0*/  LOP3.LUT R35, R35, 0xffff0000, RZ, 0xc0, !PT ;  /* 0xffff000023237812 */ /* 0x000fe400078ec0ff */
[C---:B-1----:R-:W-:Y:S01]  /*77d0*/  LOP3.LUT R27, R6.reuse, 0xffff0000, RZ, 0xc0, !PT ;  /* 0xffff0000061b7812 */ /* 0x042fe200078ec0ff */
        /* <DEDUP_REMOVED lines=32> */
.L_x_4945:
[----:B------:R-:W-:Y:S05]  /*79e0*/  BSYNC B2 ;  /* 0x0000000000027941 */ /* 0x000fea0003800000 */
.L_x_4944:
        /* <DEDUP_REMOVED lines=18> */
[C---:B0-----:R-:W-:Y:S01]  /*7b10*/  FMUL.FTZ R37, R21.reuse, R35 ;  /* 0x0000002315257220 */ /* 0x041fe20000410000 */
        /* <DEDUP_REMOVED lines=27> */
[----:B------:R2:W-:Y:S02]  /*7cd0*/  STS.128 [R0], R4 ;  /* 0x0000000400007388 */ /* 0x0005e40000000c00 */
.L_x_4943:
[----:B------:R-:W-:Y:S05]  /*7ce0*/  BSYNC B1 ;  /* 0x0000000000017941 */ /* 0x000fea0003800000 */
.L_x_4942:
        /* <DEDUP_REMOVED lines=53> */
.L_x_4948:
[----:B------:R-:W-:Y:S05]  /*8040*/  BSYNC B1 ;  /* 0x0000000000017941 */ /* 0x000fea0003800000 */
.L_x_4947:
        /* <DEDUP_REMOVED lines=8> */
[----:B------:R-:W-:Y:S01]  /*80d0*/  IMAD.U32 R14, R32, 0x10000, RZ ;  /* 0x00010000200e7824 */ /* 0x000fe200078e00ff */
[----:B------:R-:W-:Y:S01]  /*80e0*/  PRMT R11, R47, 0x5410, R9 ;  /* 0x000054102f0b7816 */ /* 0x000fe20000000009 */
[----:B------:R-:W-:Y:S01]  /*80f0*/  IMAD.U32 R13, R12, 0x10000, RZ ;  /* 0x000100000c0d7824 */ /* 0x000fe200078e00ff */
[----:B------:R-:W-:-:S02]  /*8100*/  PRMT R33, R33, 0x5410, R8 ;  /* 0x0000541021217816 */ /* 0x000fc40000000008 */
[----:B------:R-:W-:Y:S02]  /*8110*/  LOP3.LUT R32, R32, 0xffff0000, RZ, 0xc0, !PT ;  /* 0xffff000020207812 */ /* 0x000fe400078ec0ff */
[----:B------:R-:W-:Y:S02]  /*8120*/  LOP3.LUT R12, R12, 0xffff0000, RZ, 0xc0, !PT ;  /* 0xffff00000c0c7812 */ /* 0x000fe400078ec0ff */
        /* <DEDUP_REMOVED lines=15> */
[----:B------:R-:W-:Y:S01]  /*8220*/  IMAD.U32 R7, R11, 0x10000, RZ ;  /* 0x000100000b077824 */ /* 0x000fe200078e00ff */
        /* <DEDUP_REMOVED lines=18> */
.L_x_4933:
        /* <DEDUP_REMOVED lines=71> */
[----:B------:R-:W-:Y:S02]  /*87c0*/  IMAD.MOV.U32 R6, RZ, RZ, R34 ;  /* 0x000000ffff067224 */ /* 0x000fe400078e0022 */
[----:B------:R-:W-:Y:S01]  /*87d0*/  IMAD.MOV.U32 R8, RZ, RZ, R28 ;  /* 0x000000ffff087224 */ /* 0x000fe200078e001c */
[----:B------:R-:W-:Y:S01]  /*87e0*/  PRMT R37, R37, 0x5410, R5 ;  /* 0x0000541025257816 */ /* 0x000fe20000000005 */
[----:B------:R-:W-:Y:S01]  /*87f0*/  IMAD.MOV.U32 R7, RZ, RZ, R35 ;  /* 0x000000ffff077224 */ /* 0x000fe200078e0023 */
[----:B------:R-:W-:Y:S02]  /*8800*/  PRMT R45, R4, 0x5410, R6 ;  /* 0x00005410042d7816 */ /* 0x000fe40000000006 */
[----:B------:R-:W-:Y:S02]  /*8810*/  CS2R R4, SRZ ;  /* 0x0000000000047805 */ /* 0x000fe4000001ff00 */
[----:B------:R-:W-:Y:S02]  /*8820*/  PRMT R36, R8, 0x7610, R36 ;  /* 0x0000761008247816 */ /* 0x000fe40000000024 */
[----:B012-4-:R-:W-:-:S07]  /*8830*/  PRMT R48, R7, 0x7610, R48 ;  /* 0x0000761007307816 */ /* 0x017fce0000000030 */
.L_x_5213:
        /* <DEDUP_REMOVED lines=23> */
.L_x_4951:
[----:B------:R-:W-:Y:S05]  /*89b0*/  BSYNC B1 ;  /* 0x0000000000017941 */ /* 0x000fea0003800000 */
.L_x_4950:
[----:B------:R-:W0:Y:S01]  /*89c0*/  SYNCS.PHASECHK.TRANS64.TRYWAIT P1, [R18+URZ+0x22800], R13 ;  /* 0x0228000d120075a7 */ /* 0x000e22000802017f */
[----:B-----5:R-:W-:Y:S01]  /*89d0*/  IMAD.MOV.U32 R0, RZ, RZ, R4 ;  /* 0x000000ffff007224 */ /* 0x020fe200078e0004 */
[----:B------:R-:W-:Y:S01]  /*89e0*/  VIADDMNMX R31, R31, -R206, 0x80, PT ;  /* 0x000000801f1f7446 */ /* 0x000fe200038009ce */
[----:B---3--:R-:W-:Y:S01]  /*89f0*/  IMAD.MOV.U32 R3, RZ, RZ, R5 ;  /* 0x000000ffff037224 */ /* 0x008fe200078e0005 */
[----:B------:R-:W-:Y:S01]  /*8a00*/  BSSY B1, `(.L_x_4952) ;  /* 0x0000010000017945 */ /* 0x000fe20003800000 */
[----:B------:R-:W-:Y:S01]  /*8a10*/  IMAD.MOV.U32 R12, RZ, RZ, R8 ;  /* 0x000000ffff0c7224 */ /* 0x000fe200078e0008 */
[----:B------:R-:W-:Y:S01]  /*8a20*/  PRMT R55, R0, 0x7610, R55 ;  /* 0x0000761000377816 */ /* 0x000fe20000000037 */
[----:B------:R-:W-:Y:S01]  /*8a30*/  IMAD.MOV.U32 R0, RZ, RZ, R6 ;  /* 0x000000ffff007224 */ /* 0x000fe200078e0006 */
[----:B------:R-:W-:Y:S01]  /*8a40*/  PRMT R56, R3, 0x7610, R56 ;  /* 0x0000761003387816 */ /* 0x000fe20000000038 */
[----:B------:R-:W-:Y:S01]  /*8a50*/  IMAD.MOV.U32 R3, RZ, RZ, R7 ;  /* 0x000000ffff037224 */ /* 0x000fe200078e0007 */
[-C--:B------:R-:W-:Y:S01]  /*8a60*/  ISETP.GE.OR P2, PT, R23, R31.reuse, P0 ;  /* 0x0000001f1700720c */ /* 0x080fe20000746670 */
[----:B------:R-:W-:Y:S01]  /*8a70*/  IMAD.MOV.U32 R14, RZ, RZ, R9 ;  /* 0x000000ffff0e7224 */ /* 0x000fe200078e0009 */
[----:B------:R-:W-:Y:S01]  /*8a80*/  PRMT R57, R0, 0x7610, R57 ;  /* 0x0000761000397816 */ /* 0x000fe20000000039 */
[----:B------:R-:W-:Y:S01]  /*8a90*/  IMAD.MOV.U32 R0, RZ, RZ, R10 ;  /* 0x000000ffff007224 */ /* 0x000fe200078e000a */
[----:B------:R-:W-:Y:S01]  /*8aa0*/  PRMT R55, R55, 0x5410, R3 ;  /* 0x0000541037377816 */ /* 0x000fe20000000003 */
[----:B------:R-:W-:Y:S01]  /*8ab0*/  IMAD.MOV.U32 R3, RZ, RZ, R11 ;  /* 0x000000ffff037224 */ /* 0x000fe200078e000b */
[----:B------:R-:W-:-:S02]  /*8ac0*/  ISETP.GE.OR P0, PT, R228, R31, P0 ;  /* 0x0000001fe400720c */ /* 0x000fc40000706670 */
[----:B------:R-:W-:Y:S02]  /*8ad0*/  PRMT R58, R12, 0x7610, R58 ;  /* 0x000076100c3a7816 */ /* 0x000fe4000000003a */
[----:B------:R-:W-:Y:S01]  /*8ae0*/  PRMT R56, R56, 0x5410, R14 ;  /* 0x0000541038387816 */ /* 0x000fe2000000000e */
[----:B0-----:R-:W-:Y:S08]  /*8af0*/  @!P1 BRA `(.L_x_4953) ;  /* 0x0000017000489947 */ /* 0x001ff00003800000 */
.L_x_5214:
[----:B------:R-:W-:Y:S05]  /*8b00*/  BSYNC B1 ;  /* 0x0000000000017941 */ /* 0x000fea0003800000 */
.L_x_4952:
[----:B------:R-:W-:Y:S04]  /*8b10*/  BSSY B1, `(.L_x_4954) ;  /* 0x000006a000017945 */ /* 0x000fe80003800000 */
[----:B------:R-:W-:Y:S05]  /*8b20*/  @P2 BRA `(.L_x_4955) ;  /* 0x0000000400a02947 */ /* 0x000fea0003800000 */
[----:B------:R-:W-:Y:S01]  /*8b30*/  IMAD.SHL.U32 R38, R38, 0x40, RZ ;  /* 0x0000004026267824 */ /* 0x000fe200078e00ff */
[----:B------:R-:W-:Y:S01]  /*8b40*/  SHF.R.U64 R43, R32, 0x10, R33 ;  /* 0x00000010202b7819 */ /* 0x000fe20000001221 */
[----:B------:R-:W-:Y:S01]  /*8b50*/  IMAD.IADD R14, R16, 0x1, R39 ;  /* 0x00000001100e7824 */ /* 0x000fe200078e0227 */
[----:B------:R-:W-:Y:S02]  /*8b60*/  SHF.R.U64 R40, R20, 0x10, R21 ;  /* 0x0000001014287819 */ /* 0x000fe40000001215 */
[----:B------:R-:W-:Y:S02]  /*8b70*/  LOP3.LUT R15, R38, 0x1c0, RZ, 0xc0, !PT ;  /* 0x000001c0260f7812 */ /* 0x000fe400078ec0ff */
[----:B------:R-:W-:Y:S02]  /*8b80*/  SHF.R.U64 R46, R34, 0x10, R35 ;  /* 0x00000010222e7819 */ /* 0x000fe40000001223 */
[----:B------:R-:W-:Y:S02]  /*8b90*/  SHF.R.U32.HI R25, RZ, 0x3, R15 ;  /* 0x00000003ff197819 */ /* 0x000fe4000001160f */
[----:B------:R-:W-:-:S02]  /*8ba0*/  LOP3.LUT R14, R15, 0x38, R14, 0xf8, !PT ;  /* 0x000000380f0e7812 */ /* 0x000fc400078ef80e */
[----:B------:R-:W-:Y:S02]  /*8bb0*/  LOP3.LUT R12, R15, 0x38, R16, 0xf8, !PT ;  /* 0x000000380f0c7812 */ /* 0x000fe400078ef810 */
[-C--:B------:R-:W-:Y:S02]  /*8bc0*/  LOP3.LUT R15, R14, R25.reuse, RZ, 0x3c, !PT ;  /* 0x000000190e0f7212 */ /* 0x080fe400078e3cff */
[----:B0-----:R-:W-:Y:S02]  /*8bd0*/  LOP3.LUT R13, R12, R25, RZ, 0x3c, !PT ;  /* 0x000000190c0d7212 */ /* 0x001fe400078e3cff */
[----:B------:R-:W-:Y:S01]  /*8be0*/  PRMT R43, R45, 0x5410, R43 ;  /* 0x000054102d2b7816 */ /* 0x000fe2000000002b */
[C---:B------:R-:W-:Y:S01]  /*8bf0*/  IMAD R25, R212.reuse, 0x200, R15 ;  /* 0x00000200d4197824 */ /* 0x040fe200078e020f */
[----:B------:R-:W-:Y:S01]  /*8c00*/  SHF.R.U32.HI R42, RZ, 0x10, R29 ;  /* 0x00000010ff2a7819 */ /* 0x000fe2000001161d */
[----:B------:R-:W-:Y:S01]  /*8c10*/  IMAD R13, R212, 0x200, R13 ;  /* 0x00000200d40d7824 */ /* 0x000fe200078e020d */
[----:B------:R-:W-:Y:S01]  /*8c20*/  SHF.R.U32.HI R44, RZ, 0x10, R33 ;  /* 0x00000010ff2c7819 */ /* 0x000fe20000011621 */
[----:B------:R-:W-:Y:S01]  /*8c30*/  IMAD R38, R25, 0x2, R18 ;  /* 0x0000000219267824 */ /* 0x000fe200078e0212 */
[----:B------:R-:W-:Y:S01]  /*8c40*/  PRMT R40, R36, 0x5432, R40 ;  /* 0x0000543224287816 */ /* 0x000fe20000000028 */
[----:B------:R-:W-:Y:S01]  /*8c50*/  IMAD R31, R13, 0x2, R18 ;  /* 0x000000020d1f7824 */ /* 0x000fe200078e0212 */
[----:B------:R-:W-:-:S02]  /*8c60*/  SHF.R.U32.HI R41, RZ, 0x10, R21 ;  /* 0x00000010ff297819 */ /* 0x000fc40000011615 */
[----:B------:R-:W0:Y:S01]  /*8c70*/  LDS.128 R24, [R38+0x18400] ;  /* 0x0184000026187984 */ /* 0x000e220000000c00 */
[----:B------:R-:W-:Y:S01]  /*8c80*/  PRMT R46, R45, 0x5432, R46 ;  /* 0x000054322d2e7816 */ /* 0x000fe2000000002e */
[----:B------:R-:W-:Y:S01]  /*8c90*/  IMAD.U32 R45, R43, 0x10000, RZ ;  /* 0x000100002b2d7824 */ /* 0x000fe200078e00ff */
[C---:B------:R-:W-:Y:S01]  /*8ca0*/  PRMT R42, R37.reuse, 0x5410, R42 ;  /* 0x00005410252a7816 */ /* 0x040fe2000000002a */
[----:B------:R-:W1:Y:S01]  /*8cb0*/  LDS.128 R12, [R31+0x18400] ;  /* 0x018400001f0c7984 */ /* 0x000e620000000c00 */
[----:B------:R-:W-:Y:S01]  /*8cc0*/  PRMT R44, R37, 0x5432, R44 ;  /* 0x00005432252c7816 */ /* 0x000fe2000000002c */
[----:B------:R-:W-:Y:S01]  /*8cd0*/  IMAD.U32 R37, R40, 0x10000, RZ ;  /* 0x0001000028257824 */ /* 0x000fe200078e00ff */
[----:B------:R-:W-:Y:S02]  /*8ce0*/  PRMT R41, R49, 0x5410, R41 ;  /* 0x0000541031297816 */ /* 0x000fe40000000029 */
[----:B------:R-:W-:Y:S02]  /*8cf0*/  SHF.R.U64 R21, R28, 0x10, R29 ;  /* 0x000000101c157819 */ /* 0x000fe4000000121d */
[----:B------:R-:W-:-:S02]  /*8d00*/  SHF.R.U32.HI R47, RZ, 0x10, R35 ;  /* 0x00000010ff2f7819 */ /* 0x000fc40000011623 */
[----:B------:R-:W-:Y:S02]  /*8d10*/  PRMT R36, R36, 0x5410, R21 ;  /* 0x0000541024247816 */ /* 0x000fe40000000015 */
[----:B------:R-:W-:Y:S02]  /*8d20*/  LOP3.LUT R43, R43, 0xffff0000, RZ, 0xc0, !PT ;  /* 0xffff00002b2b7812 */ /* 0x000fe400078ec0ff */
[----:B------:R-:W-:Y:S01]  /*8d30*/  PRMT R47, R48, 0x5410, R47 ;  /* 0x00005410302f7816 */ /* 0x000fe2000000002f */
[C---:B0-----:R-:W-:Y:S01]  /*8d40*/  IMAD.U32 R32, R24.reuse, 0x10000, RZ ;  /* 0x0001000018207824 */ /* 0x041fe200078e00ff */
[----:B------:R-:W-:Y:S01]  /*8d50*/  LOP3.LUT R24, R24, 0xffff0000, RZ, 0xc0, !PT ;  /* 0xffff000018187812 */ /* 0x000fe200078ec0ff */
[C---:B------:R-:W-:Y:S01]  /*8d60*/  IMAD.U32 R33, R25.reuse, 0x10000, RZ ;  /* 0x0001000019217824 */ /* 0x040fe200078e00ff */
[----:B------:R-:W-:Y:S01]  /*8d70*/  LOP3.LUT R25, R25, 0xffff0000, RZ, 0xc0, !PT ;  /* 0xffff000019197812 */ /* 0x000fe200078ec0ff */
[----:B-1----:R-:W-:Y:S02]  /*8d80*/  IMAD.U32 R20, R12, 0x10000, RZ ;  /* 0x000100000c147824 */ /* 0x002fe400078e00ff */
[C---:B------:R-:W-:Y:S01]  /*8d90*/  FMUL.FTZ R49, R32.reuse, R45 ;  /* 0x0000002d20317220 */ /* 0x040fe20000410000 */
[-C--:B------:R-:W-:Y:S01]  /*8da0*/  FMUL.FTZ R51, R32, R37.reuse ;  /* 0x0000002520337220 */ /* 0x080fe20000410000 */
[----:B------:R-:W-:Y:S01]  /*8db0*/  IMAD.U32 R32, R44, 0x10000, RZ ;  /* 0x000100002c207824 */ /* 0x000fe200078e00ff */
[----:B------:R-:W-:Y:S01]  /*8dc0*/  LOP3.LUT R12, R12, 0xffff0000, RZ, 0xc0, !PT ;  /* 0xffff00000c0c7812 */ /* 0x000fe200078ec0ff */
[----:B------:R-:W-:Y:S01]  /*8dd0*/  FFMA.FTZ R49, R20, R37, -R49 ;  /* 0x0000002514317223 */ /* 0x000fe20000010831 */
[----:B------:R-:W-:Y:S01]  /*8de0*/  LOP3.LUT R37, R40, 0xffff0000, RZ, 0xc0, !PT ;  /* 0xffff000028257812 */ /* 0x000fe200078ec0ff */
[----:B------:R-:W-:Y:S01]  /*8df0*/  FFMA.FTZ R51, R20, R45, R51 ;  /* 0x0000002d14337223 */ /* 0x000fe20000010033 */
[----:B------:R-:W-:-:S02]  /*8e00*/  IMAD.U32 R21, R13, 0x10000, RZ ;  /* 0x000100000d157824 */ /* 0x000fc400078e00ff */
[----:B------:R-:W-:Y:S01]  /*8e10*/  FMUL.FTZ R50, R33, R32 ;  /* 0x0000002021327220 */ /* 0x000fe20000410000 */
[----:B------:R-:W-:Y:S02]  /*8e20*/  IMAD.U32 R20, R41, 0x10000, RZ ;  /* 0x0001000029147824 */ /* 0x000fe400078e00ff */
[C---:B------:R-:W-:Y:S01]  /*8e30*/  FMUL.FTZ R53, R24.reuse, R43 ;  /* 0x0000002b18357220 */ /* 0x040fe20000410000 */
[-C--:B------:R-:W-:Y:S01]  /*8e40*/  FMUL.FTZ R45, R24, R37.reuse ;  /* 0x00000025182d7220 */ /* 0x080fe20000410000 */
[----:B------:R-:W-:Y:S02]  /*8e50*/  IMAD.U32 R35, R27, 0x10000, RZ ;  /* 0x000100001b237824 */ /* 0x000fe400078e00ff */
[-C--:B------:R-:W-:Y:S01]  /*8e60*/  FMUL.FTZ R33, R33, R20.reuse ;  /* 0x0000001421217220 */ /* 0x080fe20000410000 */
[----:B------:R-:W-:Y:S01]  /*8e70*/  FFMA.FTZ R50, R21, R20, -R50 ;  /* 0x0000001415327223 */ /* 0x000fe20000010832 */
[----:B------:R-:W-:Y:S02]  /*8e80*/  IMAD.U32 R24, R47, 0x10000, RZ ;  /* 0x000100002f187824 */ /* 0x000fe400078e00ff */
[----:B------:R-:W-:Y:S01]  /*8e90*/  FFMA.FTZ R40, R12, R37, -R53 ;  /* 0x000000250c287223 */ /* 0x000fe20000010835 */
[----:B------:R-:W-:-:S02]  /*8ea0*/  IMAD.U32 R20, R42, 0x10000, RZ ;  /* 0x000100002a147824 */ /* 0x000fc400078e00ff */
[----:B------:R-:W-:Y:S01]  /*8eb0*/  FFMA.FTZ R48, R12, R43, R45 ;  /* 0x0000002b0c307223 */ /* 0x000fe2000001002d */
[----:B------:R-:W-:Y:S02]  /*8ec0*/  IMAD.U32 R29, R15, 0x10000, RZ ;  /* 0x000100000f1d7824 */ /* 0x000fe400078e00ff */
[----:B------:R-:W-:Y:S01]  /*8ed0*/  FFMA.FTZ R32, R21, R32, R33 ;  /* 0x0000002015207223 */ /* 0x000fe20000010021 */
[C---:B------:R-:W-:Y:S01]  /*8ee0*/  FMUL.FTZ R52, R35.reuse, R24 ;  /* 0x0000001823347220 */ /* 0x040fe20000410000 */
[-C--:B------:R-:W-:Y:S01]  /*8ef0*/  FMUL.FTZ R54, R35, R20.reuse ;  /* 0x0000001423367220 */ /* 0x080fe20000410000 */
[----:B------:R-:W-:Y:S01]  /*8f00*/  IMAD.U32 R34, R26, 0x10000, RZ ;  /* 0x000100001a227824 */ /* 0x000fe200078e00ff */
[----:B------:R-:W-:Y:S01]  /*8f10*/  LOP3.LUT R12, R41, 0xffff0000, RZ, 0xc0, !PT ;  /* 0xffff0000290c7812 */ /* 0x000fe200078ec0ff */
[----:B------:R-:W-:Y:S01]  /*8f20*/  IMAD.U32 R33, R46, 0x10000, RZ ;  /* 0x000100002e217824 */ /* 0x000fe200078e00ff */
[----:B------:R-:W-:Y:S01]  /*8f30*/  LOP3.LUT R44, R44, 0xffff0000, RZ, 0xc0, !PT ;  /* 0xffff00002c2c7812 */ /* 0x000fe200078ec0ff */
[C---:B------:R-:W-:Y:S01]  /*8f40*/  FFMA.FTZ R52, R29.reuse, R20, -R52 ;  /* 0x000000141d347223 */ /* 0x040fe20000010834 */
[----:B------:R-:W-:Y:S01]  /*8f50*/  FFMA.FTZ R54, R29, R24, R54 ;  /* 0x000000181d367223 */ /* 0x000fe20000010036 */
[----:B------:R-:W-:Y:S01]  /*8f60*/  LOP3.LUT R13, R13, 0xffff0000, RZ, 0xc0, !PT ;  /* 0xffff00000d0d7812 */ /* 0x000fe200078ec0ff */
[----:B------:R-:W-:-:S02]  /*8f70*/  IMAD.U32 R28, R14, 0x10000, RZ ;  /* 0x000100000e1c7824 */ /* 0x000fc400078e00ff */
[----:B------:R-:W-:Y:S01]  /*8f80*/  FMUL.FTZ R29, R34, R33 ;  /* 0x00000021221d7220 */ /* 0x000fe20000410000 */
[----:B------:R-:W-:Y:S02]  /*8f90*/  IMAD.U32 R21, R36, 0x10000, RZ ;  /* 0x0001000024157824 */ /* 0x000fe400078e00ff */
[C---:B------:R-:W-:Y:S01]  /*8fa0*/  FMUL.FTZ R20, R25.reuse, R44 ;  /* 0x0000002c19147220 */ /* 0x040fe20000410000 */
[-C--:B------:R-:W-:Y:S01]  /*8fb0*/  FMUL.FTZ R35, R25, R12.reuse ;  /* 0x0000000c19237220 */ /* 0x080fe20000410000 */
[----:B------:R-:W-:Y:S01]  /*8fc0*/  LOP3.LUT R26, R26, 0xffff0000, RZ, 0xc0, !PT ;  /* 0xffff00001a1a7812 */ /* 0x000fe200078ec0ff */
[-C--:B------:R-:W-:Y:S01]  /*8fd0*/  FMUL.FTZ R37, R34, R21.reuse ;  /* 0x0000001522257220 */ /* 0x080fe20000410000 */
[----:B------:R-:W-:Y:S01]  /*8fe0*/  FFMA.FTZ R29, R28, R21, -R29 ;  /* 0x000000151c1d7223 */ /* 0x000fe2000001081d */
[C---:B------:R-:W-:Y:S01]  /*8ff0*/  FFMA.FTZ R25, R13.reuse, R12, -R20 ;  /* 0x0000000c0d197223 */ /* 0x040fe20000010814 */
[----:B------:R-:W-:Y:S01]  /*9000*/  FFMA.FTZ R35, R13, R44, R35 ;  /* 0x0000002c0d237223 */ /* 0x000fe20000010023 */
[----:B------:R-:W-:Y:S01]  /*9010*/  LOP3.LUT R21, R46, 0xffff0000, RZ, 0xc0, !PT ;  /* 0xffff00002e157812 */ /* 0x000fe200078ec0ff */
[----:B------:R-:W-:Y:S01]  /*9020*/  FFMA.FTZ R37, R28, R33, R37 ;  /* 0x000000211c257223 */ /* 0x000fe20000010025 */
[----:B------:R-:W-:-:S02]  /*9030*/  LOP3.LUT R13, R36, 0xffff0000, RZ, 0xc0, !PT ;  /* 0xffff0000240d7812 */ /* 0x000fc400078ec0ff */
[----:B------:R-:W-:Y:S01]  /*9040*/  LOP3.LUT R27, R27, 0xffff0000, RZ, 0xc0, !PT ;  /* 0xffff00001b1b7812 */ /* 0x000fe200078ec0ff */
[C---:B------:R-:W-:Y:S01]  /*9050*/  FMUL.FTZ R33, R26.reuse, R21 ;  /* 0x000000151a217220 */ /* 0x040fe20000410000 */
[----:B------:R-:W-:Y:S01]  /*9060*/  LOP3.LUT R12, R47, 0xffff0000, RZ, 0xc0, !PT ;  /* 0xffff00002f0c7812 */ /* 0x000fe200078ec0ff */
[----:B------:R-:W-:Y:S01]  /*9070*/  FMUL.FTZ R26, R26, R13 ;  /* 0x0000000d1a1a7220 */ /* 0x000fe20000410000 */
[----:B------:R-:W-:Y:S02]  /*9080*/  LOP3.LUT R42, R42, 0xffff0000, RZ, 0xc0, !PT ;  /* 0xffff00002a2a7812 */ /* 0x000fe400078ec0ff */
[----:B------:R-:W-:Y:S01]  /*9090*/  LOP3.LUT R14, R14, 0xffff0000, RZ, 0xc0, !PT ;  /* 0xffff00000e0e7812 */ /* 0x000fe200078ec0ff */
[----:B------:R-:W-:Y:S01]  /*90a0*/  FMUL.FTZ R24, R27, R12 ;  /* 0x0000000c1b187220 */ /* 0x000fe20000410000 */
[----:B------:R-:W-:Y:S01]  /*90b0*/  LOP3.LUT R15, R15, 0xffff0000, RZ, 0xc0, !PT ;  /* 0xffff00000f0f7812 */ /* 0x000fe200078ec0ff */
[-C--:B------:R-:W-:Y:S02]  /*90c0*/  FMUL.FTZ R27, R27, R42.reuse ;  /* 0x0000002a1b1b7220 */ /* 0x080fe40000410000 */
        /* <DEDUP_REMOVED lines=14> */
.L_x_4955:
[----:B------:R-:W-:Y:S05]  /*91b0*/  BSYNC B1 ;  /* 0x0000000000017941 */ /* 0x000fea0003800000 */
.L_x_4954:
[----:B------:R-:W-:Y:S02]  /*91c0*/  PRMT R20, R0, 0x7610, R20 ;  /* 0x0000761000147816 */ /* 0x000fe40000000014 */
[----:B------:R-:W-:Y:S01]  /*91d0*/  PRMT R32, R3, 0x7610, R32 ;  /* 0x0000761003207816 */ /* 0x000fe20000000020 */
[----:B------:R-:W-:Y:S06]  /*91e0*/  @P0 BRA `(.L_x_4946) ;  /* 0x00000004008c0947 */ /* 0x000fec0003800000 */
[----:B------:R-:W0:Y:S01]  /*91f0*/  LDL R41, [R1+0x6c] ;  /* 0x00006c0001297983 */ /* 0x000e220000100800 */
[----:B------:R-:W-:Y:S01]  /*9200*/  IMAD.IADD R39, R16, 0x1, R39 ;  /* 0x0000000110277824 */ /* 0x000fe200078e0227 */
[----:B-1----:R-:W-:-:S04]  /*9210*/  SHF.R.U32.HI R12, RZ, 0x3, R208 ;  /* 0x00000003ff0c7819 */ /* 0x002fc800000116d0 */
[----:B------:R-:W-:-:S04]  /*9220*/  LOP3.LUT R0, R208, 0x38, R39, 0xf8, !PT ;  /* 0x00000038d0007812 */ /* 0x000fc800078ef827 */
[----:B------:R-:W-:-:S05]  /*9230*/  LOP3.LUT R3, R0, R12, RZ, 0x3c, !PT ;  /* 0x0000000c00037212 */ /* 0x000fca00078e3cff */
[----:B------:R-:W-:-:S04]  /*9240*/  IMAD.IADD R3, R214, 0x1, R3 ;  /* 0x00000001d6037824 */ /* 0x000fc800078e0203 */
[----:B------:R-:W-:-:S05]  /*9250*/  IMAD R3, R3, 0x2, R18 ;  /* 0x0000000203037824 */ /* 0x000fca00078e0212 */
[----:B------:R-:W1:Y:S01]  /*9260*/  LDS.128 R24, [R3+0x18400] ;  /* 0x0184000003187984 */ /* 0x000e620000000c00 */
[----:B------:R-:W-:Y:S02]  /*9270*/  SHF.R.U64 R33, R4, 0x10, R5 ;  /* 0x0000001004217819 */ /* 0x000fe40000001205 */
[----:B------:R-:W-:Y:S02]  /*9280*/  SHF.R.U64 R21, R8, 0x10, R9 ;  /* 0x0000001008157819 */ /* 0x000fe40000001209 */
[----:B------:R-:W-:Y:S02]  /*9290*/  PRMT R33, R55, 0x5410, R33 ;  /* 0x0000541037217816 */ /* 0x000fe40000000021 */
[----:B------:R-:W-:Y:S02]  /*92a0*/  SHF.R.U32.HI R35, RZ, 0x10, R5 ;  /* 0x00000010ff237819 */ /* 0x000fe40000011605 */
[----:B------:R-:W-:Y:S02]  /*92b0*/  PRMT R21, R58, 0x5410, R21 ;  /* 0x000054103a157816 */ /* 0x000fe40000000015 */
[----:B------:R-:W-:-:S02]  /*92c0*/  SHF.R.U32.HI R28, RZ, 0x10, R9 ;  /* 0x00000010ff1c7819 */ /* 0x000fc40000011609 */
[--C-:B------:R-:W-:Y:S01]  /*92d0*/  SHF.R.U64 R29, R10, 0x10, R11.reuse ;  /* 0x000000100a1d7819 */ /* 0x100fe2000000120b */
[----:B------:R-:W-:Y:S01]  /*92e0*/  IMAD.U32 R34, R33, 0x10000, RZ ;  /* 0x0001000021227824 */ /* 0x000fe200078e00ff */
[----:B------:R-:W-:Y:S02]  /*92f0*/  SHF.R.U32.HI R31, RZ, 0x10, R11 ;  /* 0x00000010ff1f7819 */ /* 0x000fe4000001160b */
[----:B------:R-:W-:Y:S02]  /*9300*/  SHF.R.U32.HI R38, RZ, 0x10, R7 ;  /* 0x00000010ff267819 */ /* 0x000fe40000011607 */
[C---:B------:R-:W-:Y:S02]  /*9310*/  PRMT R35, R56.reuse, 0x5410, R35 ;  /* 0x0000541038237816 */ /* 0x040fe40000000023 */
[----:B------:R-:W-:Y:S02]  /*9320*/  PRMT R28, R56, 0x5432, R28 ;  /* 0x00005432381c7816 */ /* 0x000fe4000000001c */
[----:B------:R-:W-:Y:S01]  /*9330*/  PRMT R38, R55, 0x5432, R38 ;  /* 0x0000543237267816 */ /* 0x000fe20000000026 */
[----:B------:R-:W-:Y:S01]  /*9340*/  IMAD.U32 R36, R35, 0x10000, RZ ;  /* 0x0001000023247824 */ /* 0x000fe200078e00ff */
[----:B------:R-:W-:Y:S01]  /*9350*/  PRMT R31, R32, 0x5410, R31 ;  /* 0x00005410201f7816 */ /* 0x000fe2000000001f */
[----:B------:R-:W-:Y:S01]  /*9360*/  IMAD.U32 R32, R28, 0x10000, RZ ;  /* 0x000100001c207824 */ /* 0x000fe200078e00ff */
[----:B------:R-:W-:-:S02]  /*9370*/  PRMT R29, R20, 0x5410, R29 ;  /* 0x00005410141d7816 */ /* 0x000fc4000000001d */
[----:B------:R-:W-:Y:S01]  /*9380*/  SHF.R.U64 R37, R6, 0x10, R7 ;  /* 0x0000001006257819 */ /* 0x000fe20000001207 */
[C---:B-1----:R-:W-:Y:S01]  /*9390*/  IMAD.U32 R9, R24.reuse, 0x10000, RZ ;  /* 0x0001000018097824 */ /* 0x042fe200078e00ff */
[----:B------:R-:W-:Y:S01]  /*93a0*/  LOP3.LUT R10, R24, 0xffff0000, RZ, 0xc0, !PT ;  /* 0xffff0000180a7812 */ /* 0x000fe200078ec0ff */
[C---:B------:R-:W-:Y:S01]  /*93b0*/  IMAD.U32 R11, R25.reuse, 0x10000, RZ ;  /* 0x00010000190b7824 */ /* 0x040fe200078e00ff */
[----:B------:R-:W-:Y:S01]  /*93c0*/  LOP3.LUT R24, R25, 0xffff0000, RZ, 0xc0, !PT ;  /* 0xffff000019187812 */ /* 0x000fe200078ec0ff */
[----:B------:R-:W-:Y:S02]  /*93d0*/  IMAD.U32 R25, R21, 0x10000, RZ ;  /* 0x0001000015197824 */ /* 0x000fe400078e00ff */
[C---:B------:R-:W-:Y:S02]  /*93e0*/  FMUL.FTZ R39, R9.reuse, R34 ;  /* 0x0000002209277220 */ /* 0x040fe40000410000 */
[----:B------:R-:W-:Y:S01]  /*93f0*/  FMUL.FTZ R9, R9, R25 ;  /* 0x0000001909097220 */ /* 0x000fe20000410000 */
[----:B------:R-:W-:-:S02]  /*9400*/  IMAD.U32 R20, R27, 0x10000, RZ ;  /* 0x000100001b147824 */ /* 0x000fc400078e00ff */
[----:B------:R-:W-:Y:S01]  /*9410*/  FMUL.FTZ R40, R11, R36 ;  /* 0x000000240b287220 */ /* 0x000fe20000410000 */
[----:B------:R-:W-:Y:S02]  /*9420*/  LOP3.LUT R33, R33, 0xffff0000, RZ, 0xc0, !PT ;  /* 0xffff000021217812 */ /* 0x000fe400078ec0ff */
[----:B------:R-:W-:Y:S02]  /*9430*/  PRMT R37, R57, 0x5410, R37 ;  /* 0x0000541039257816 */ /* 0x000fe40000000025 */
[----:B------:R-:W-:Y:S02]  /*9440*/  LOP3.LUT R21, R21, 0xffff0000, RZ, 0xc0, !PT ;  /* 0xffff000015157812 */ /* 0x000fe400078ec0ff */
[----:B------:R-:W-:Y:S01]  /*9450*/  LOP3.LUT R35, R35, 0xffff0000, RZ, 0xc0, !PT ;  /* 0xffff000023237812 */ /* 0x000fe200078ec0ff */
[----:B0-----:R-:W0:Y:S02]  /*9460*/  LDS.128 R12, [R41+0x18400] ;  /* 0x01840000290c7984 */ /* 0x001e240000000c00 */
[----:B0-----:R-:W-:-:S02]  /*9470*/  IMAD.U32 R0, R12, 0x10000, RZ ;  /* 0x000100000c007824 */ /* 0x001fc400078e00ff */
[----:B------:R-:W-:Y:S02]  /*9480*/  IMAD.U32 R5, R13, 0x10000, RZ ;  /* 0x000100000d057824 */ /* 0x000fe400078e00ff */
[----:B------:R-:W-:Y:S01]  /*9490*/  FFMA.FTZ R39, R0, R25, -R39 ;  /* 0x0000001900277223 */ /* 0x000fe20000010827 */
[----:B------:R-:W-:Y:S02]  /*94a0*/  IMAD.U32 R25, R38, 0x10000, RZ ;  /* 0x0001000026197824 */ /* 0x000fe400078e00ff */
[----:B------:R-:W-:Y:S01]  /*94b0*/  FFMA.FTZ R34, R0, R34, R9 ;  /* 0x0000002200227223 */ /* 0x000fe20000010009 */
[----:B------:R-:W-:Y:S02]  /*94c0*/  IMAD.U32 R9, R31, 0x10000, RZ ;  /* 0x000100001f097824 */ /* 0x000fe400078e00ff */
[-C--:B------:R-:W-:Y:S01]  /*94d0*/  FMUL.FTZ R0, R11, R32.reuse ;  /* 0x000000200b007220 */ /* 0x080fe20000410000 */
[----:B------:R-:W-:Y:S02]  /*94e0*/  IMAD.U32 R8, R15, 0x10000, RZ ;  /* 0x000100000f087824 */ /* 0x000fe400078e00ff */
[----:B------:R-:W-:Y:S01]  /*94f0*/  FFMA.FTZ R40, R5, R32, -R40 ;  /* 0x0000002005287223 */ /* 0x000fe20000010828 */
[C---:B------:R-:W-:Y:S01]  /*9500*/  FMUL.FTZ R11, R20.reuse, R25 ;  /* 0x00000019140b7220 */ /* 0x040fe20000410000 */
[----:B------:R-:W-:Y:S01]  /*9510*/  FMUL.FTZ R32, R20, R9 ;  /* 0x0000000914207220 */ /* 0x000fe20000410000 */
[----:B------:R-:W-:-:S02]  /*9520*/  LOP3.LUT R4, R12, 0xffff0000, RZ, 0xc0, !PT ;  /* 0xffff00000c047812 */ /* 0x000fc400078ec0ff */
[C---:B------:R-:W-:Y:S01]  /*9530*/  FFMA.FTZ R20, R8.reuse, R9, -R11 ;  /* 0x0000000908147223 */ /* 0x040fe2000001080b */
[----:B------:R-:W-:Y:S01]  /*9540*/  LOP3.LUT R12, R13, 0xffff0000, RZ, 0xc0, !PT ;  /* 0xffff00000d0c7812 */ /* 0x000fe200078ec0ff */
[----:B------:R-:W-:Y:S01]  /*9550*/  FFMA.FTZ R32, R8, R25, R32 ;  /* 0x0000001908207223 */ /* 0x000fe20000010020 */
[----:B------:R-:W-:Y:S01]  /*9560*/  FMUL.FTZ R9, R10, R33 ;  /* 0x000000210a097220 */ /* 0x000fe20000410000 */
[----:B------:R-:W-:Y:S02]  /*9570*/  IMAD.U32 R13, R26, 0x10000, RZ ;  /* 0x000100001a0d7824 */ /* 0x000fe400078e00ff */
[----:B------:R-:W-:Y:S02]  /*9580*/  IMAD.U32 R8, R37, 0x10000, RZ ;  /* 0x0001000025087824 */ /* 0x000fe400078e00ff */
[-C--:B------:R-:W-:Y:S01]  /*9590*/  FMUL.FTZ R11, R10, R21.reuse ;  /* 0x000000150a0b7220 */ /* 0x080fe20000410000 */
[----:B------:R-:W-:Y:S01]  /*95a0*/  FFMA.FTZ R36, R5, R36, R0 ;  /* 0x0000002405247223 */ /* 0x000fe20000010000 */
[----:B------:R-:W-:Y:S01]  /*95b0*/  FFMA.FTZ R10, R4, R21, -R9 ;  /* 0x00000015040a7223 */ /* 0x000fe20000010809 */
[----:B------:R-:W-:Y:S01]  /*95c0*/  IMAD.U32 R6, R14, 0x10000, RZ ;  /* 0x000100000e067824 */ /* 0x000fe200078e00ff */
[----:B------:R-:W-:Y:S01]  /*95d0*/  LOP3.LUT R5, R28, 0xffff0000, RZ, 0xc0, !PT ;  /* 0xffff00001c057812 */ /* 0x000fe200078ec0ff */
[----:B------:R-:W-:-:S02]  /*95e0*/  IMAD.U32 R0, R29, 0x10000, RZ ;  /* 0x000100001d007824 */ /* 0x000fc400078e00ff */
[----:B------:R-:W-:Y:S01]  /*95f0*/  FMUL.FTZ R21, R13, R8 ;  /* 0x000000080d157220 */ /* 0x000fe20000410000 */
[----:B------:R-:W-:Y:S01]  /*9600*/  FMUL.FTZ R9, R24, R35 ;  /* 0x0000002318097220 */ /* 0x000fe20000410000 */
[----:B------:R-:W-:Y:S01]  /*9610*/  LOP3.LUT R7, R14, 0xffff0000, RZ, 0xc0, !PT ;  /* 0xffff00000e077812 */ /* 0x000fe200078ec0ff */
[----:B------:R-:W-:Y:S01]  /*9620*/  FFMA.FTZ R11, R4, R33, R11 ;  /* 0x00000021040b7223 */ /* 0x000fe2000001000b */
[----:B------:R-:W-:Y:S01]  /*9630*/  LOP3.LUT R14, R15, 0xffff0000, RZ, 0xc0, !PT ;  /* 0xffff00000f0e7812 */ /* 0x000fe200078ec0ff */
[-C--:B------:R-:W-:Y:S01]  /*9640*/  FMUL.FTZ R13, R13, R0.reuse ;  /* 0x000000000d0d7220 */ /* 0x080fe20000410000 */
[----:B------:R-:W-:Y:S01]  /*9650*/  LOP3.LUT R15, R26, 0xffff0000, RZ, 0xc0, !PT ;  /* 0xffff00001a0f7812 */ /* 0x000fe200078ec0ff */
[----:B------:R-:W-:Y:S01]  /*9660*/  FFMA.FTZ R21, R6, R0, -R21 ;  /* 0x0000000006157223 */ /* 0x000fe20000010815 */
[----:B------:R-:W-:Y:S01]  /*9670*/  LOP3.LUT R4, R37, 0xffff0000, RZ, 0xc0, !PT ;  /* 0xffff000025047812 */ /* 0x000fe200078ec0ff */
[-C--:B------:R-:W-:Y:S01]  /*9680*/  FMUL.FTZ R24, R24, R5.reuse ;  /* 0x0000000518187220 */ /* 0x080fe20000410000 */
[----:B------:R-:W-:Y:S01]  /*9690*/  FFMA.FTZ R9, R12, R5, -R9 ;  /* 0x000000050c097223 */ /* 0x000fe20000010809 */
[----:B------:R-:W-:-:S02]  /*96a0*/  LOP3.LUT R0, R29, 0xffff0000, RZ, 0xc0, !PT ;  /* 0xffff00001d007812 */ /* 0x000fc400078ec0ff */
[----:B------:R-:W-:Y:S02]  /*96b0*/  LOP3.LUT R26, R27, 0xffff0000, RZ, 0xc0, !PT ;  /* 0xffff00001b1a7812 */ /* 0x000fe400078ec0ff */
[----:B------:R-:W-:Y:S01]  /*96c0*/  LOP3.LUT R5, R38, 0xffff0000, RZ, 0xc0, !PT ;  /* 0xffff000026057812 */ /* 0x000fe200078ec0ff */
[----:B------:R-:W-:Y:S01]  /*96d0*/  FFMA.FTZ R13, R6, R8, R13 ;  /* 0x00000008060d7223 */ /* 0x000fe2000001000d */
[----:B------:R-:W-:Y:S01]  /*96e0*/  LOP3.LUT R31, R31, 0xffff0000, RZ, 0xc0, !PT ;  /* 0xffff00001f1f7812 */ /* 0x000fe200078ec0ff */
[C---:B------:R-:W-:Y:S01]  /*96f0*/  FMUL.FTZ R6, R15.reuse, R4 ;  /* 0x000000040f067220 */ /* 0x040fe20000410000 */
[-C--:B------:R-:W-:Y:S01]  /*9700*/  FMUL.FTZ R15, R15, R0.reuse ;  /* 0x000000000f0f7220 */ /* 0x080fe20000410000 */
[C---:B------:R-:W-:Y:S02]  /*9710*/  FMUL.FTZ R25, R26.reuse, R5 ;  /* 0x000000051a197220 */ /* 0x040fe40000410000 */
[-C--:B------:R-:W-:Y:S01]  /*9720*/  FMUL.FTZ R26, R26, R31.reuse ;  /* 0x0000001f1a1a7220 */ /* 0x080fe20000410000 */
[C---:B------:R-:W-:Y:S01]  /*9730*/  FFMA.FTZ R6, R7.reuse, R0, -R6 ;  /* 0x0000000007067223 */ /* 0x040fe20000010806 */
[----:B------:R-:W-:Y:S01]  /*9740*/  FFMA.FTZ R0, R7, R4, R15 ;  /* 0x0000000407007223 */ /* 0x000fe2000001000f */
[----:B------:R-:W-:Y:S01]  /*9750*/  FFMA.FTZ R7, R14, R31, -R25 ;  /* 0x0000001f0e077223 */ /* 0x000fe20000010819 */
        /* <DEDUP_REMOVED lines=12> */
.L_x_4946:
[----:B------:R-:W-:Y:S05]  /*9820*/  BSYNC B0 ;  /* 0x0000000000007941 */ /* 0x000fea0003800000 */
.L_x_4932:
        /* <DEDUP_REMOVED lines=8> */
.L_x_4929:
[----:B-12---:R-:W1:Y:S01]  /*98b0*/  S2R R3, SR_TID.X ;  /* 0x0000000000037919 */ /* 0x006e620000002100 */
[----:B---3--:R-:W-:Y:S01]  /*98c0*/  IMAD.U32 R0, RZ, RZ, UR45 ;  /* 0x0000002dff007e24 */ /* 0x008fe2000f8e00ff */
[----:B------:R-:W-:Y:S05]  /*98d0*/  WARPSYNC.ALL ;  /* 0x0000000000007948 */ /* 0x000fea0003800000 */
[----:B------:R-:W-:Y:S02]  /*98e0*/  ISETP.NE.AND P0, PT, R0, 0x3, PT ;  /* 0x000000030000780c */ /* 0x000fe40003f05270 */
[----:B-1----:R-:W-:-:S05]  /*98f0*/  SHF.R.U32.HI R3, RZ, 0x7, R3 ;  /* 0x00000007ff037819 */ /* 0x002fca0000011603 */
[----:B------:R-:W-:-:S05]  /*9900*/  VIADD R72, R3, 0x8 ;  /* 0x0000000803487836 */ /* 0x000fca0000000000 */
[----:B------:R1:W-:Y:S06]  /*9910*/  BAR.SYNC.DEFER_BLOCKING R72, 0x100 ;  /* 0x000400480000751d */ /* 0x0003ec0000010000 */
[----:B------:R-:W-:Y:S05]  /*9920*/  @!P0 BRA `(.L_x_4956) ;  /* 0x0000000000048947 */ /* 0x000fea0003800000 */
[----:B------:R-:W-:Y:S01]  /*9930*/  BPT.TRAP 0x1 ;  /* 0x000000040000795c */ /* 0x000fe20000300000 */
.L_x_4956:
[----:B------:R-:W-:Y:S01]  /*9940*/  IMAD R15, R22, 0x8, R18 ;  /* 0x00000008160f7824 */ /* 0x000fe200078e0212 */
[----:B------:R-:W-:-:S04]  /*9950*/  SHF.L.U32 R74, R202, 0x1f, RZ ;  /* 0x0000001fca4a7819 */ /* 0x000fc800000006ff */
[----:B------:R2:W3:Y:S01]  /*9960*/  SYNCS.PHASECHK.TRANS64.TRYWAIT P2, [R15+URZ+0x22830], R74 ;  /* 0x0228304a0f0075a7 */ /* 0x0004e2000804017f */
[----:B------:R-:W-:Y:S05]  /*9970*/  @!P0 BRA `(.L_x_4957) ;  /* 0x0000000000048947 */ /* 0x000fea0003800000 */
[----:B------:R-:W-:Y:S01]  /*9980*/  BPT.TRAP 0x1 ;  /* 0x000000040000795c */ /* 0x000fe20000300000 */
.L_x_4957:
        /* <DEDUP_REMOVED lines=9> */
.L_x_4958:
        /* <DEDUP_REMOVED lines=11> */
[----:B------:R-:W-:Y:S01]  /*9ad0*/  R2UR UR4, R4 ;  /* 0x00000000040472ca */ /* 0x000fe200000e0000 */
[----:B------:R-:W-:Y:S01]  /*9ae0*/  IMAD.MOV.U32 R9, RZ, RZ, 0x40000040 ;  /* 0x40000040ff097424 */ /* 0x000fe200078e00ff */
[----:B------:R-:W-:Y:S01]  /*9af0*/  R2UR UR5, R5 ;  /* 0x00000000050572ca */ /* 0x000fe200000e0000 */
[----:B------:R-:W-:Y:S01]  /*9b00*/  IMAD.MOV.U32 R11, RZ, RZ, 0x40000040 ;  /* 0x40000040ff0b7424 */ /* 0x000fe200078e00ff */
[----:B------:R-:W0:Y:S01]  /*9b10*/  LDC R14, c[0x0][0x448] ;  /* 0x00011200ff0e7b82 */ /* 0x000e220000000800 */
[----:B------:R-:W-:Y:S01]  /*9b20*/  VIADD R20, R6, 0x4 ;  /* 0x0000000406147836 */ /* 0x000fe20000000000 */
[----:B------:R-:W-:Y:S01]  /*9b30*/  LOP3.LUT R19, R19, 0xfff7ffff, RZ, 0xc0, !PT ;  /* 0xfff7ffff13137812 */ /* 0x000fe200078ec0ff */
[----:B------:R-:W-:Y:S01]  /*9b40*/  IMAD.MOV.U32 R21, RZ, RZ, 0x40000040 ;  /* 0x40000040ff157424 */ /* 0x000fe200078e00ff */
[----:B------:R-:W4:Y:S01]  /*9b50*/  S2R R76, SR_TID.X ;  /* 0x00000000004c7919 */ /* 0x000f220000002100 */
[----:B------:R-:W-:-:S06]  /*9b60*/  IMAD.MOV.U32 R7, RZ, RZ, 0x40000040 ;  /* 0x40000040ff077424 */ /* 0x000fcc00078e00ff */
[----:B------:R-:W-:Y:S01]  /*9b70*/  HGMMA.64x96x16.F32.BF16 R24, gdesc[UR4], RZ, !UPT, gsb0 ;  /* 0x01600000041879f0 */ /* 0x000fe2000c0018ff */
[----:B------:R-:W-:Y:S01]  /*9b80*/  R2UR UR6, R8 ;  /* 0x00000000080672ca */ /* 0x000fe200000e0000 */
[----:B------:R-:W-:Y:S01]  /*9b90*/  VIADD R8, R4, 0x4 ;  /* 0x0000000404087836 */ /* 0x000fe20000000000 */
[----:B------:R-:W-:Y:S01]  /*9ba0*/  R2UR UR7, R9 ;  /* 0x00000000090772ca */ /* 0x000fe200000e0000 */
[----:B------:R-:W-:Y:S01]  /*9bb0*/  IMAD.MOV.U32 R9, RZ, RZ, 0x40000040 ;  /* 0x40000040ff097424 */ /* 0x000fe200078e00ff */
[----:B------:R-:W-:Y:S02]  /*9bc0*/  R2UR UR4, R10 ;  /* 0x000000000a0472ca */ /* 0x000fe400000e0000 */
[----:B------:R-:W-:Y:S02]  /*9bd0*/  R2UR UR5, R11 ;  /* 0x000000000b0572ca */ /* 0x000fe400000e0000 */
[----:B0-----:R-:W-:Y:S01]  /*9be0*/  ISETP.NE.AND P2, PT, R14, 0x1, PT ;  /* 0x000000010e00780c */ /* 0x001fe20003f45270 */
[----:B------:R-:W-:Y:S01]  /*9bf0*/  IMAD.IADD R14, R215, 0x1, R206 ;  /* 0x00000001d70e7824 */ /* 0x000fe200078e02ce */
[----:B----4-:R-:W-:-:S11]  /*9c00*/  SHF.R.U32.HI R76, RZ, 0x7, R76 ;  /* 0x00000007ff4c7819 */ /* 0x010fd6000001164c */
[----:B------:R-:W-:Y:S02]  /*9c10*/  @P2 LOP3.LUT R19, R19, 0x80000, RZ, 0xfc, !PT ;  /* 0x0008000013132812 */ /* 0x000fe400078efcff */
[----:B------:R-:W-:Y:S01]  /*9c20*/  IADD3 R177, -R76, 0xb, RZ ;  /* 0x0000000b4cb17810 */ /* 0x000fe20007ffe1ff */
        /* <DEDUP_REMOVED lines=24> */
[----:B------:R-:W-:Y:S01]  /*9db0*/  FMUL.FTZ R21, R32, UR4 ;  /* 0x0000000420157c20 */ /* 0x000fe20008410000 */
[----:B------:R-:W0:Y:S01]  /*9dc0*/  @P2 LDC R37, c[0x0][0x44c] ;  /* 0x00011300ff252b82 */ /* 0x000e220000000800 */
[----:B------:R-:W-:Y:S01]  /*9dd0*/  FMUL.FTZ R32, R41, UR4 ;  /* 0x0000000429207c20 */ /* 0x000fe20008410000 */
[----:B------:R-:W-:Y:S01]  /*9de0*/  FMUL.FTZ R26, R26, UR4 ;  /* 0x000000041a1a7c20 */ /* 0x000fe20008410000 */
[----:B------:R-:W-:Y:S01]  /*9df0*/  FMUL.FTZ R0, R24, UR4 ;  /* 0x0000000418007c20 */ /* 0x000fe20008410000 */
[----:B------:R-:W-:Y:S01]  /*9e00*/  FMUL.FTZ R24, R33, UR4 ;  /* 0x0000000421187c20 */ /* 0x000fe20008410000 */
[----:B------:R-:W-:Y:S01]  /*9e10*/  FMUL.FTZ R31, R31, UR4 ;  /* 0x000000041f1f7c20 */ /* 0x000fe20008410000 */
[----:B------:R0:W4:Y:S01]  /*9e20*/  MUFU.TANH R33, R26 ;  /* 0x0000001a00217308 */ /* 0x0001220000002400 */
[----:B------:R-:W-:Y:S01]  /*9e30*/  FMUL.FTZ R27, R27, UR4 ;  /* 0x000000041b1b7c20 */ /* 0x000fe20008410000 */
[----:B------:R-:W1:Y:S01]  /*9e40*/  @P2 LDC R41, c[0x0][0x450] ;  /* 0x00011400ff292b82 */ /* 0x000e620000000800 */
        /* <DEDUP_REMOVED lines=13> */
[----:B------:R2:W3:Y:S01]  /*9f20*/  MUFU.TANH R91, R27 ;  /* 0x0000001b005b7308 */ /* 0x0004e20000002400 */
[----:B------:R-:W-:Y:S01]  /*9f30*/  FMUL.FTZ R51, R51, UR4 ;  /* 0x0000000433337c20 */ /* 0x000fe20008410000 */
[----:B0-----:R-:W-:-:S04]  /*9f40*/  @P2 IMAD.HI.U32 R26, R14, R37, RZ ;  /* 0x000000250e1a2227 */ /* 0x001fc800078e00ff */
[----:B------:R-:W-:Y:S01]  /*9f50*/  FMUL.FTZ R54, R54, UR4 ;  /* 0x0000000436367c20 */ /* 0x000fe20008410000 */
[----:B------:R-:W-:Y:S01]  /*9f60*/  FMUL.FTZ R55, R55, UR4 ;  /* 0x0000000437377c20 */ /* 0x000fe20008410000 */
[----:B------:R-:W-:Y:S01]  /*9f70*/  FMUL.FTZ R58, R58, UR4 ;  /* 0x000000043a3a7c20 */ /* 0x000fe20008410000 */
[----:B------:R-:W-:Y:S01]  /*9f80*/  FMUL.FTZ R59, R59, UR4 ;  /* 0x000000043b3b7c20 */ /* 0x000fe20008410000 */
[----:B------:R-:W-:Y:S01]  /*9f90*/  FMUL.FTZ R62, R62, UR4 ;  /* 0x000000043e3e7c20 */ /* 0x000fe20008410000 */
[----:B------:R0:W3:Y:S01]  /*9fa0*/  MUFU.TANH R89, R30 ;  /* 0x0000001e00597308 */ /* 0x0000e20000002400 */
[----:B--2---:R-:W-:Y:S01]  /*9fb0*/  IMAD R27, R178, -0x60, R209 ;  /* 0xffffffa0b21b7824 */ /* 0x004fe200078e02d1 */
[----:B-1----:R-:W-:Y:S01]  /*9fc0*/  @P2 SHF.R.U32.HI R14, RZ, R41, R26 ;  /* 0x00000029ff0e2219 */ /* 0x002fe2000001161a */
[----:B------:R-:W-:Y:S01]  /*9fd0*/  FMUL.FTZ R66, R66, UR4 ;  /* 0x0000000442427c20 */ /* 0x000fe20008410000 */
[----:B------:R-:W-:Y:S01]  /*9fe0*/  FMUL.FTZ R67, R67, UR4 ;  /* 0x0000000443437c20 */ /* 0x000fe20008410000 */
[----:B------:R-:W-:Y:S01]  /*9ff0*/  FMUL.FTZ R70, R70, UR4 ;  /* 0x0000000446467c20 */ /* 0x000fe20008410000 */
[C-C-:B------:R-:W-:Y:S01]  /*a000*/  IADD3 R26, -R210.reuse, 0x61, R27.reuse ;  /* 0x00000061d21a7810 */ /* 0x140fe20007ffe11b */
[----:B------:R-:W1:Y:S01]  /*a010*/  SHFL.IDX PT, R31, R14, 0x1, 0x1c1f ;  /* 0x003c1f000e1f7f89 */ /* 0x000e6200000e0000 */
[----:B------:R1:W2:Y:S01]  /*a020*/  MUFU.TANH R85, R34 ;  /* 0x0000002200557308 */ /* 0x0002a20000002400 */
[----:B0-----:R-:W-:Y:S01]  /*a030*/  IADD3 R30, -R210, 0x60, R27 ;  /* 0x00000060d21e7810 */ /* 0x001fe20007ffe11b */
[----:B------:R-:W-:Y:S01]  /*a040*/  FMUL.FTZ R27, R63, UR4 ;  /* 0x000000043f1b7c20 */ /* 0x000fe20008410000 */
[----:B------:R-:W-:-:S02]  /*a050*/  IMAD.IADD R93, R26, 0x1, -R207 ;  /* 0x000000011a5d7824 */ /* 0x000fc400078e0acf */
[----:B------:R-:W-:Y:S01]  /*a060*/  FMUL.FTZ R71, R71, UR4 ;  /* 0x0000000447477c20 */ /* 0x000fe20008410000 */
[----:B------:R-:W0:Y:S01]  /*a070*/  SHFL.IDX PT, R14, R14, RZ, 0x1c1f ;  /* 0x001c1fff0e0e7589 */ /* 0x000e2200000e0000 */
        /* <DEDUP_REMOVED lines=17> */
[----:B-1----:R-:W-:Y:S01]  /*a190*/  VIADDMNMX R34, R31, R93, R30, PT ;  /* 0x0000005d1f227246 */ /* 0x002fe2000380011e */
[----:B------:R-:W1:Y:S03]  /*a1a0*/  MUFU.TANH R39, R39 ;  /* 0x0000002700277308 */ /* 0x000e660000002400 */
[----:B------:R-:W-:-:S02]  /*a1b0*/  ISETP.GT.AND P3, PT, R34, RZ, PT ;  /* 0x000000ff2200720c */ /* 0x000fc40003f64270 */
[C---:B------:R-:W-:Y:S02]  /*a1c0*/  ISETP.GT.AND P4, PT, R34.reuse, 0x1, PT ;  /* 0x000000012200780c */ /* 0x040fe40003f84270 */
[C---:B------:R-:W-:Y:S01]  /*a1d0*/  ISETP.GT.AND P2, PT, R34.reuse, 0x8, PT ;  /* 0x000000082200780c */ /* 0x040fe20003f44270 */
[----:B------:R-:W1:Y:S01]  /*a1e0*/  MUFU.TANH R42, R42 ;  /* 0x0000002a002a7308 */ /* 0x000e620000002400 */
[----:B----4-:R-:W-:Y:S02]  /*a1f0*/  FSEL R26, R33, -INF , P3 ;  /* 0xff800000211a7808 */ /* 0x010fe40001800000 */
[----:B---3--:R-:W-:Y:S02]  /*a200*/  FSEL R91, R91, -INF , P4 ;  /* 0xff8000005b5b7808 */ /* 0x008fe40002000000 */
[----:B------:R-:W-:Y:S02]  /*a210*/  ISETP.GT.AND P3, PT, R34, 0x9, PT ;  /* 0x000000092200780c */ /* 0x000fe40003f64270 */
[----:B------:R-:W-:Y:S01]  /*a220*/  FSEL R89, R89, -INF , P2 ;  /* 0xff80000059597808 */ /* 0x000fe20001000000 */
[----:B------:R-:W3:Y:S01]  /*a230*/  MUFU.TANH R43, R43 ;  /* 0x0000002b002b7308 */ /* 0x000ee20000002400 */
[----:B------:R-:W-:-:S02]  /*a240*/  FMNMX.FTZ R36, R26, R91, !PT ;  /* 0x0000005b1a247209 */ /* 0x000fc40007810000 */
[C---:B------:R-:W-:Y:S02]  /*a250*/  ISETP.GT.AND P2, PT, R34.reuse, 0x10, PT ;  /* 0x000000102200780c */ /* 0x040fe40003f44270 */
[----:B------:R-:W-:Y:S02]  /*a260*/  FSEL R87, R87, -INF , P3 ;  /* 0xff80000057577808 */ /* 0x000fe40001800000 */
[----:B------:R-:W-:Y:S01]  /*a270*/  FMNMX.FTZ R36, R89, R36, !PT ;  /* 0x0000002459247209 */ /* 0x000fe20007810000 */
[----:B------:R-:W4:Y:S01]  /*a280*/  MUFU.TANH R46, R46 ;  /* 0x0000002e002e7308 */ /* 0x000f220000002400 */
[----:B------:R-:W-:Y:S02]  /*a290*/  ISETP.GT.AND P3, PT, R34, 0x11, PT ;  /* 0x000000112200780c */ /* 0x000fe40003f64270 */
[----:B--2---:R-:W-:Y:S02]  /*a2a0*/  FSEL R85, R85, -INF , P2 ;  /* 0xff80000055557808 */ /* 0x004fe40001000000 */
[----:B------:R-:W-:-:S02]  /*a2b0*/  FMNMX.FTZ R36, R87, R36, !PT ;  /* 0x0000002457247209 */ /* 0x000fc40007810000 */
[C---:B------:R-:W-:Y:S01]  /*a2c0*/  ISETP.GT.AND P2, PT, R34.reuse, 0x18, PT ;  /* 0x000000182200780c */ /* 0x040fe20003f44270 */
[----:B------:R-:W2:Y:S01]  /*a2d0*/  MUFU.TANH R47, R47 ;  /* 0x0000002f002f7308 */ /* 0x000ea20000002400 */
[----:B0-----:R-:W-:Y:S02]  /*a2e0*/  FSEL R83, R35, -INF , P3 ;  /* 0xff80000023537808 */ /* 0x001fe40001800000 */
[----:B------:R-:W-:Y:S02]  /*a2f0*/  FMNMX.FTZ R36, R85, R36, !PT ;  /* 0x0000002455247209 */ /* 0x000fe40007810000 */
[----:B------:R-:W-:Y:S02]  /*a300*/  ISETP.GT.AND P3, PT, R34, 0x19, PT ;  /* 0x000000192200780c */ /* 0x000fe40003f64270 */
[----:B------:R-:W-:Y:S01]  /*a310*/  FSEL R81, R38, -INF , P2 ;  /* 0xff80000026517808 */ /* 0x000fe20001000000 */
[----:B------:R-:W0:Y:S01]  /*a320*/  MUFU.TANH R41, R50 ;  /* 0x0000003200297308 */ /* 0x000e220000002400 */
[----:B------:R-:W-:-:S02]  /*a330*/  FMNMX.FTZ R36, R83, R36, !PT ;  /* 0x0000002453247209 */ /* 0x000fc40007810000 */
[C---:B------:R-:W-:Y:S02]  /*a340*/  ISETP.GT.AND P2, PT, R34.reuse, 0x20, PT ;  /* 0x000000202200780c */ /* 0x040fe40003f44270 */
[----:B-1----:R-:W-:Y:S02]  /*a350*/  FSEL R79, R39, -INF , P3 ;  /* 0xff800000274f7808 */ /* 0x002fe40001800000 */
[----:B------:R-:W-:Y:S01]  /*a360*/  FMNMX.FTZ R36, R81, R36, !PT ;  /* 0x0000002451247209 */ /* 0x000fe20007810000 */
[----:B------:R-:W1:Y:S01]  /*a370*/  MUFU.TANH R51, R51 ;  /* 0x0000003300337308 */ /* 0x000e620000002400 */
[----:B------:R-:W-:Y:S02]  /*a380*/  ISETP.GT.AND P3, PT, R34, 0x21, PT ;  /* 0x000000212200780c */ /* 0x000fe40003f64270 */
[----:B------:R-:W-:Y:S02]  /*a390*/  FSEL R77, R42, -INF , P2 ;  /* 0xff8000002a4d7808 */ /* 0x000fe40001000000 */
[----:B------:R-:W-:-:S02]  /*a3a0*/  FMNMX.FTZ R36, R79, R36, !PT ;  /* 0x000000244f247209 */ /* 0x000fc40007810000 */
[C---:B------:R-:W-:Y:S01]  /*a3b0*/  ISETP.GT.AND P2, PT, R34.reuse, 0x28, PT ;  /* 0x000000282200780c */ /* 0x040fe20003f44270 */
[----:B------:R-:W1:Y:S01]  /*a3c0*/  MUFU.TANH R31, R54 ;  /* 0x00000036001f7308 */ /* 0x000e620000002400 */
[----:B---3--:R-:W-:Y:S02]  /*a3d0*/  FSEL R75, R43, -INF , P3 ;  /* 0xff8000002b4b7808 */ /* 0x008fe40001800000 */
[----:B------:R-:W-:Y:S02]  /*a3e0*/  FMNMX.FTZ R36, R77, R36, !PT ;  /* 0x000000244d247209 */ /* 0x000fe40007810000 */
[----:B------:R-:W-:Y:S02]  /*a3f0*/  ISETP.GT.AND P3, PT, R34, 0x29, PT ;  /* 0x000000292200780c */ /* 0x000fe40003f64270 */
[----:B----4-:R-:W-:Y:S01]  /*a400*/  FSEL R35, R46, -INF , P2 ;  /* 0xff8000002e237808 */ /* 0x010fe20001000000 */
[----:B------:R-:W3:Y:S01]  /*a410*/  MUFU.TANH R55, R55 ;  /* 0x0000003700377308 */ /* 0x000ee20000002400 */
[----:B------:R-:W-:-:S02]  /*a420*/  FMNMX.FTZ R36, R75, R36, !PT ;  /* 0x000000244b247209 */ /* 0x000fc40007810000 */
[C---:B------:R-:W-:Y:S02]  /*a430*/  ISETP.GT.AND P2, PT, R34.reuse, 0x30, PT ;  /* 0x000000302200780c */ /* 0x040fe40003f44270 */
[----:B--2---:R-:W-:Y:S02]  /*a440*/  FSEL R73, R47, -INF , P3 ;  /* 0xff8000002f497808 */ /* 0x004fe40001800000 */
[----:B------:R-:W-:Y:S01]  /*a450*/  FMNMX.FTZ R36, R35, R36, !PT ;  /* 0x0000002423247209 */ /* 0x000fe20007810000 */
[----:B------:R-:W2:Y:S01]  /*a460*/  MUFU.TANH R58, R58 ;  /* 0x0000003a003a7308 */ /* 0x000ea20000002400 */
[----:B------:R-:W-:Y:S02]  /*a470*/  ISETP.GT.AND P3, PT, R34, 0x31, PT ;  /* 0x000000312200780c */ /* 0x000fe40003f64270 */
[----:B0-----:R-:W-:Y:S02]  /*a480*/  FSEL R41, R41, -INF , P2 ;  /* 0xff80000029297808 */ /* 0x001fe40001000000 */
[----:B------:R-:W-:-:S02]  /*a490*/  FMNMX.FTZ R36, R73, R36, !PT ;  /* 0x0000002449247209 */ /* 0x000fc40007810000 */
[C---:B------:R-:W-:Y:S01]  /*a4a0*/  ISETP.GT.AND P2, PT, R34.reuse, 0x38, PT ;  /* 0x000000382200780c */ /* 0x040fe20003f44270 */
[----:B------:R3:W0:Y:S01]  /*a4b0*/  MUFU.TANH R33, R59 ;  /* 0x0000003b00217308 */ /* 0x0006220000002400 */
[----:B-1----:R-:W-:Y:S02]  /*a4c0*/  FSEL R63, R51, -INF , P3 ;  /* 0xff800000333f7808 */ /* 0x002fe40001800000 */
[----:B------:R-:W-:Y:S02]  /*a4d0*/  FMNMX.FTZ R36, R41, R36, !PT ;  /* 0x0000002429247209 */ /* 0x000fe40007810000 */
[----:B------:R-:W-:Y:S02]  /*a4e0*/  ISETP.GT.AND P3, PT, R34, 0x39, PT ;  /* 0x000000392200780c */ /* 0x000fe40003f64270 */
[----:B------:R-:W-:Y:S01]  /*a4f0*/  FSEL R31, R31, -INF , P2 ;  /* 0xff8000001f1f7808 */ /* 0x000fe20001000000 */
[----:B------:R-:W1:Y:S01]  /*a500*/  MUFU.TANH R39, R62 ;  /* 0x0000003e00277308 */ /* 0x000e620000002400 */
[----:B------:R-:W-:-:S02]  /*a510*/  FMNMX.FTZ R36, R63, R36, !PT ;  /* 0x000000243f247209 */ /* 0x000fc40007810000 */
[C---:B------:R-:W-:Y:S02]  /*a520*/  ISETP.GT.AND P2, PT, R34.reuse, 0x40, PT ;  /* 0x000000402200780c */ /* 0x040fe40003f44270 */
[----:B---3--:R-:W-:Y:S02]  /*a530*/  FSEL R59, R55, -INF , P3 ;  /* 0xff800000373b7808 */ /* 0x008fe40001800000 */
[----:B------:R-:W-:Y:S01]  /*a540*/  FMNMX.FTZ R36, R31, R36, !PT ;  /* 0x000000241f247209 */ /* 0x000fe20007810000 */
[----:B------:R0:W3:Y:S01]  /*a550*/  MUFU.TANH R37, R27 ;  /* 0x0000001b00257308 */ /* 0x0000e20000002400 */
        /* <DEDUP_REMOVED lines=8> */
[----:B-1----:R-:W-:Y:S01]  /*a5e0*/  FSEL R39, R39, -INF , P2 ;  /* 0xff80000027277808 */ /* 0x002fe20001000000 */
[----:B------:R-:W0:Y:S01]  /*a5f0*/  MUFU.TANH R47, R67 ;  /* 0x00000043002f7308 */ /* 0x000e220000002400 */
[----:B------:R-:W-:-:S02]  /*a600*/  FMNMX.FTZ R36, R27, R36, !PT ;  /* 0x000000241b247209 */ /* 0x000fc40007810000 */
[C---:B------:R-:W-:Y:S02]  /*a610*/  ISETP.GT.AND P2, PT, R34.reuse, 0x50, PT ;  /* 0x000000502200780c */ /* 0x040fe40003f44270 */
[----:B---3--:R-:W-:Y:S02]  /*a620*/  FSEL R51, R37, -INF , P3 ;  /* 0xff80000025337808 */ /* 0x008fe40001800000 */
[----:B------:R-:W-:Y:S01]  /*a630*/  FMNMX.FTZ R36, R39, R36, !PT ;  /* 0x0000002427247209 */ /* 0x000fe20007810000 */
[----:B------:R-:W1:Y:S01]  /*a640*/  MUFU.TANH R70, R70 ;  /* 0x0000004600467308 */ /* 0x000e620000002400 */
[----:B------:R-:W-:Y:S02]  /*a650*/  ISETP.GT.AND P3, PT, R34, 0x51, PT ;  /* 0x000000512200780c */ /* 0x000fe40003f64270 */
[----:B--2---:R-:W-:Y:S02]  /*a660*/  FSEL R33, R66, -INF , P2 ;  /* 0xff80000042217808 */ /* 0x004fe40001000000 */
[----:B------:R-:W-:-:S02]  /*a670*/  FMNMX.FTZ R36, R51, R36, !PT ;  /* 0x0000002433247209 */ /* 0x000fc40007810000 */
[C---:B------:R-:W-:Y:S01]  /*a680*/  ISETP.GT.AND P2, PT, R34.reuse, 0x58, PT ;  /* 0x000000582200780c */ /* 0x040fe20003f44270 */
[----:B------:R2:W3:Y:S01]  /*a690*/  MUFU.TANH R43, R71 ;  /* 0x00000047002b7308 */ /* 0x0004e20000002400 */
[----:B0-----:R-:W-:Y:S02]  /*a6a0*/  FSEL R47, R47, -INF , P3 ;  /* 0xff8000002f2f7808 */ /* 0x001fe40001800000 */
[----:B------:R-:W-:Y:S02]  /*a6b0*/  FMNMX.FTZ R36, R33, R36, !PT ;  /* 0x0000002421247209 */ /* 0x000fe40007810000 */
[----:B------:R-:W-:Y:S02]  /*a6c0*/  ISETP.GT.AND P3, PT, R34, 0x59, PT ;  /* 0x000000592200780c */ /* 0x000fe40003f64270 */
[----:B------:R-:W-:Y:S01]  /*a6d0*/  FMNMX.FTZ R36, R47, R36, !PT ;  /* 0x000000242f247209 */ /* 0x000fe20007810000 */
[----:B------:R-:W0:Y:S01]  /*a6e0*/  MUFU.TANH R0, R0 ;  /* 0x0000000000007308 */ /* 0x000e220000002400 */
[----:B-1----:R-:W-:Y:S01]  /*a6f0*/  FSEL R37, R70, -INF , P2 ;  /* 0xff80000046257808 */ /* 0x002fe20001000000 */
[----:B--2---:R-:W-:Y:S01]  /*a700*/  FMUL.FTZ R71, R64, UR4 ;  /* 0x0000000440477c20 */ /* 0x004fe20008410000 */
[----:B------:R-:W-:Y:S01]  /*a710*/  VIADDMNMX R30, R14, R93, R30, PT ;  /* 0x0000005d0e1e7246 */ /* 0x000fe2000380011e */
[----:B------:R-:W-:Y:S01]  /*a720*/  ULDC UR4, c[0x0][0x988] ;  /* 0x0002620000047ab9 */ /* 0x000fe20000000800 */
[----:B------:R-:W-:Y:S01]  /*a730*/  FMNMX.FTZ R36, R37, R36, !PT ;  /* 0x0000002425247209 */ /* 0x000fe20007810000 */
[----:B------:R-:W-:Y:S01]  /*a740*/  IMAD.U32 R14, RZ, RZ, UR4 ;  /* 0x00000004ff0e7e24 */ /* 0x000fe2000f8e00ff */
[----:B------:R-:W-:Y:S01]  /*a750*/  ISETP.GT.AND P2, PT, R30, RZ, PT ;  /* 0x000000ff1e00720c */ /* 0x000fe20003f44270 */
[----:B------:R-:W1:Y:S01]  /*a760*/  MUFU.TANH R3, R3 ;  /* 0x0000000300037308 */ /* 0x000e620000002400 */
[----:B---3--:R-:W-:-:S02]  /*a770*/  FSEL R43, R43, -INF , P3 ;  /* 0xff8000002b2b7808 */ /* 0x008fc40001800000 */
[C---:B------:R-:W-:Y:S02]  /*a780*/  ISETP.GT.AND P3, PT, R30.reuse, 0x1, PT ;  /* 0x000000011e00780c */ /* 0x040fe40003f64270 */
[----:B------:R-:W-:Y:S02]  /*a790*/  FMNMX.FTZ R36, R43, R36, !PT ;  /* 0x000000242b247209 */ /* 0x000fe40007810000 */
[----:B------:R-:W-:Y:S01]  /*a7a0*/  ISETP.GT.AND P4, PT, R30, 0x8, PT ;  /* 0x000000081e00780c */ /* 0x000fe20003f84270 */
[----:B------:R-:W2:Y:S01]  /*a7b0*/  MUFU.TANH R13, R13 ;  /* 0x0000000d000d7308 */ /* 0x000ea20000002400 */
[----:B0-----:R-:W-:Y:S01]  /*a7c0*/  FSEL R40, R0, -INF , P2 ;  /* 0xff80000000287808 */ /* 0x001fe20001000000 */
[----:B------:R-:W0:Y:S01]  /*a7d0*/  SHFL.BFLY PT, R67, R36, 0x2, 0x1f ;  /* 0x0c401f0024437f89 */ /* 0x000e2200000e0000 */
[----:B------:R-:W-:-:S05]  /*a7e0*/  ISETP.GT.AND P2, PT, R30, 0x9, PT ;  /* 0x000000091e00780c */ /* 0x000fca0003f44270 */
[----:B------:R-:W-:Y:S08]  /*a7f0*/  MUFU.TANH R20, R20 ;  /* 0x0000001400147308 */ /* 0x000ff00000002400 */
[----:B------:R-:W3:Y:S08]  /*a800*/  MUFU.TANH R21, R21 ;  /* 0x0000001500157308 */ /* 0x000ef00000002400 */
[----:B------:R-:W-:Y:S01]  /*a810*/  MUFU.TANH R24, R24 ;  /* 0x0000001800187308 */ /* 0x000fe20000002400 */
[----:B0-----:R-:W-:-:S05]  /*a820*/  FMNMX.FTZ R67, R36, R67, !PT ;  /* 0x0000004324437209 */ /* 0x001fca0007810000 */
[----:B------:R-:W0:Y:S02]  /*a830*/  SHFL.BFLY PT, R176, R67, 0x1, 0x1f ;  /* 0x0c201f0043b07f89 */ /* 0x000e2400000e0000 */
[----:B------:R1:W-:Y:S08]  /*a840*/  MUFU.TANH R97, R45 ;  /* 0x0000002d00617308 */ /* 0x0003f00000002400 */
[----:B------:R-:W4:Y:S01]  /*a850*/  MUFU.TANH R25, R25 ;  /* 0x0000001900197308 */ /* 0x000f220000002400 */
[----:B-1----:R-:W-:-:S02]  /*a860*/  FSEL R45, R3, -INF , P3 ;  /* 0xff800000032d7808 */ /* 0x002fc40001800000 */
[----:B--2---:R-:W-:Y:S02]  /*a870*/  FSEL R3, R13, -INF , P4 ;  /* 0xff8000000d037808 */ /* 0x004fe40002000000 */
[----:B------:R-:W-:Y:S02]  /*a880*/  FMNMX.FTZ R0, R40, R45, !PT ;  /* 0x0000002d28007209 */ /* 0x000fe40007810000 */
[C---:B------:R-:W-:Y:S01]  /*a890*/  ISETP.GT.AND P3, PT, R30.reuse, 0x10, PT ;  /* 0x000000101e00780c */ /* 0x040fe20003f64270 */
[----:B------:R-:W-:Y:S01]  /*a8a0*/  MUFU.TANH R28, R28 ;  /* 0x0000001c001c7308 */ /* 0x000fe20000002400 */
[----:B------:R-:W-:Y:S02]  /*a8b0*/  FMNMX.FTZ R0, R3, R0, !PT ;  /* 0x0000000003007209 */ /* 0x000fe40007810000 */
[----:B---3--:R-:W-:Y:S02]  /*a8c0*/  FSEL R21, R21, -INF , P3 ;  /* 0xff80000015157808 */ /* 0x008fe40001800000 */
[----:B------:R-:W-:-:S02]  /*a8d0*/  ISETP.GT.AND P3, PT, R30, 0x18, PT ;  /* 0x000000181e00780c */ /* 0x000fc40003f64270 */
[----:B0-----:R-:W-:Y:S01]  /*a8e0*/  FMNMX.FTZ R176, R67, R176, !PT ;  /* 0x000000b043b07209 */ /* 0x001fe20007810000 */
[----:B------:R0:W-:Y:S01]  /*a8f0*/  MUFU.TANH R34, R49 ;  /* 0x0000003100227308 */ /* 0x0001e20000002400 */
[----:B----4-:R-:W-:Y:S02]  /*a900*/  FSEL R25, R25, -INF , P3 ;  /* 0xff80000019197808 */ /* 0x010fe40001800000 */
[C---:B------:R-:W-:Y:S01]  /*a910*/  FSETP.NEU.FTZ.AND P4, PT, R176.reuse, -INF , PT ;  /* 0xff800000b000780b */ /* 0x040fe20003f9d000 */
[----:B------:R-:W-:Y:S01]  /*a920*/  FMUL.FTZ R42, R176, R14 ;  /* 0x0000000eb02a7220 */ /* 0x000fe20000410000 */
[----:B------:R-:W-:-:S03]  /*a930*/  ISETP.GT.AND P3, PT, R30, 0x20, PT ;  /* 0x000000201e00780c */ /* 0x000fc60003f64270 */
[----:B------:R-:W1:Y:S01]  /*a940*/  MUFU.TANH R29, R29 ;  /* 0x0000001d001d7308 */ /* 0x000e620000002400 */
[----:B0-----:R-:W-:Y:S02]  /*a950*/  FSEL R49, R20, -INF , P2 ;  /* 0xff80000014317808 */ /* 0x001fe40001000000 */
[----:B------:R-:W-:Y:S02]  /*a960*/  ISETP.GT.AND P2, PT, R30, 0x11, PT ;  /* 0x000000111e00780c */ /* 0x000fe40003f44270 */
[----:B------:R-:W-:Y:S02]  /*a970*/  FMNMX.FTZ R0, R49, R0, !PT ;  /* 0x0000000031007209 */ /* 0x000fe40007810000 */
[----:B------:R-:W-:Y:S01]  /*a980*/  FSEL R42, R42, RZ, P4 ;  /* 0x000000ff2a2a7208 */ /* 0x000fe20002000000 */
[----:B------:R-:W0:Y:S01]  /*a990*/  MUFU.TANH R32, R32 ;  /* 0x0000002000207308 */ /* 0x000e220000002400 */
[----:B------:R-:W-:-:S03]  /*a9a0*/  FMNMX.FTZ R0, R21, R0, !PT ;  /* 0x0000000015007209 */ /* 0x000fc60007810000 */
[-CC-:B------:R-:W-:Y:S01]  /*a9b0*/  FFMA.FTZ R13, R91, R14.reuse, -R42.reuse ;  /* 0x0000000e5b0d7223 */ /* 0x180fe2000001082a */
[-CC-:B------:R-:W-:Y:S01]  /*a9c0*/  FFMA.FTZ R155, R89, R14.reuse, -R42.reuse ;  /* 0x0000000e599b7223 */ /* 0x180fe2000001082a */
[-CC-:B------:R-:W-:Y:S01]  /*a9d0*/  FFMA.FTZ R157, R85, R14.reuse, -R42.reuse ;  /* 0x0000000e559d7223 */ /* 0x180fe2000001082a */
[-CC-:B------:R-:W-:Y:S01]  /*a9e0*/  FFMA.FTZ R153, R26, R14.reuse, -R42.reuse ;  /* 0x0000000e1a997223 */ /* 0x180fe2000001082a */
[----:B------:R2:W-:Y:S01]  /*a9f0*/  MUFU.TANH R38, R53 ;  /* 0x0000003500267308 */ /* 0x0005e20000002400 */
[----:B-1----:R-:W-:Y:S01]  /*aa00*/  FSEL R93, R29, -INF , P3 ;  /* 0xff8000001d5d7808 */ /* 0x002fe20001800000 */
[-CC-:B------:R-:W-:Y:S01]  /*aa10*/  FFMA.FTZ R79, R79, R14.reuse, -R42.reuse ;  /* 0x0000000e4f4f7223 */ /* 0x180fe2000001082a */
[----:B------:R-:W-:Y:S01]  /*aa20*/  ISETP.GT.AND P3, PT, R30, 0x28, PT ;  /* 0x000000281e00780c */ /* 0x000fe20003f64270 */
[-CC-:B------:R-:W-:Y:S01]  /*aa30*/  FFMA.FTZ R161, R77, R14.reuse, -R42.reuse ;  /* 0x0000000e4da17223 */ /* 0x180fe2000001082a */
[-CC-:B------:R-:W-:Y:S01]  /*aa40*/  FFMA.FTZ R167, R31, R14.reuse, -R42.reuse ;  /* 0x0000000e1fa77223 */ /* 0x180fe2000001082a */
[-CC-:B------:R-:W-:Y:S01]  /*aa50*/  FFMA.FTZ R83, R83, R14.reuse, -R42.reuse ;  /* 0x0000000e53537223 */ /* 0x180fe2000001082a */
[-CC-:B------:R-:W-:Y:S01]  /*aa60*/  FFMA.FTZ R159, R81, R14.reuse, -R42.reuse ;  /* 0x0000000e519f7223 */ /* 0x180fe2000001082a */
[----:B------:R-:W1:Y:S01]  /*aa70*/  MUFU.TANH R95, R95 ;  /* 0x0000005f005f7308 */ /* 0x000e620000002400 */
[----:B--2---:R-:W-:Y:S01]  /*aa80*/  FSEL R53, R24, -INF , P2 ;  /* 0xff80000018357808 */ /* 0x004fe20001000000 */
[-CC-:B------:R-:W-:Y:S01]  /*aa90*/  FFMA.FTZ R175, R37, R14.reuse, -R42.reuse ;  /* 0x0000000e25af7223 */ /* 0x180fe2000001082a */
[----:B------:R-:W-:Y:S01]  /*aaa0*/  ISETP.GT.AND P2, PT, R30, 0x19, PT ;  /* 0x000000191e00780c */ /* 0x000fe20003f44270 */
[--C-:B------:R-:W-:Y:S01]  /*aab0*/  FFMA.FTZ R171, R39, R14, -R42.reuse ;  /* 0x0000000e27ab7223 */ /* 0x100fe2000001082a */
[----:B------:R-:W-:Y:S01]  /*aac0*/  FMNMX.FTZ R20, R53, R0, !PT ;  /* 0x0000000035147209 */ /* 0x000fe20007810000 */
[--C-:B------:R-:W-:Y:S01]  /*aad0*/  FFMA.FTZ R163, R35, R14, -R42.reuse ;  /* 0x0000000e23a37223 */ /* 0x100fe2000001082a */
[----:B------:R-:W-:Y:S01]  /*aae0*/  FSEL R91, R28, -INF , P2 ;  /* 0xff8000001c5b7808 */ /* 0x000fe20001000000 */
[----:B------:R-:W2:Y:S01]  /*aaf0*/  MUFU.TANH R48, R48 ;  /* 0x0000003000307308 */ /* 0x000ea20000002400 */
[----:B------:R-:W-:Y:S01]  /*ab00*/  FMNMX.FTZ R20, R25, R20, !PT ;  /* 0x0000001419147209 */ /* 0x000fe20007810000 */
[-CC-:B------:R-:W-:Y:S01]  /*ab10*/  FFMA.FTZ R165, R41, R14.reuse, -R42.reuse ;  /* 0x0000000e29a57223 */ /* 0x180fe2000001082a */
[----:B------:R-:W-:Y:S01]  /*ab20*/  ISETP.GT.AND P2, PT, R30, 0x21, PT ;  /* 0x000000211e00780c */ /* 0x000fe20003f44270 */
[--C-:B------:R-:W-:Y:S01]  /*ab30*/  FFMA.FTZ R63, R63, R14, -R42.reuse ;  /* 0x0000000e3f3f7223 */ /* 0x100fe2000001082a */
[----:B------:R-:W-:Y:S01]  /*ab40*/  FMNMX.FTZ R20, R91, R20, !PT ;  /* 0x000000145b147209 */ /* 0x000fe20007810000 */
[--C-:B------:R-:W-:Y:S01]  /*ab50*/  FFMA.FTZ R173, R33, R14, -R42.reuse ;  /* 0x0000000e21ad7223 */ /* 0x100fe2000001082a */
[----:B0-----:R-:W-:Y:S01]  /*ab60*/  FSEL R89, R32, -INF , P2 ;  /* 0xff80000020597808 */ /* 0x001fe20001000000 */
[----:B------:R-:W0:Y:S01]  /*ab70*/  MUFU.TANH R52, R52 ;  /* 0x0000003400347308 */ /* 0x000e220000002400 */
[----:B------:R-:W-:Y:S01]  /*ab80*/  FMNMX.FTZ R20, R93, R20, !PT ;  /* 0x000000145d147209 */ /* 0x000fe20007810000 */
[-CC-:B------:R-:W-:Y:S01]  /*ab90*/  FFMA.FTZ R32, R75, R14.reuse, -R42.reuse ;  /* 0x0000000e4b207223 */ /* 0x180fe2000001082a */
[C---:B------:R-:W-:Y:S01]  /*aba0*/  ISETP.GT.AND P2, PT, R30.reuse, 0x29, PT ;  /* 0x000000291e00780c */ /* 0x040fe20003f44270 */
[-CC-:B------:R-:W-:Y:S01]  /*abb0*/  FFMA.FTZ R169, R55, R14.reuse, -R42.reuse ;  /* 0x0000000e37a97223 */ /* 0x180fe2000001082a */
[----:B-1----:R-:W-:Y:S01]  /*abc0*/  FSEL R95, R95, -INF , P3 ;  /* 0xff8000005f5f7808 */ /* 0x002fe20001800000 */
[----:B------:R-:W-:Y:S01]  /*abd0*/  FFMA.FTZ R47, R47, R14, -R42 ;  /* 0x0000000e2f2f7223 */ /* 0x000fe2000001082a */
[----:B------:R-:W-:Y:S01]  /*abe0*/  FMNMX.FTZ R24, R89, R20, !PT ;  /* 0x0000001459187209 */ /* 0x000fe20007810000 */
[----:B------:R1:W-:Y:S01]  /*abf0*/  MUFU.EX2 R0, R13 ;  /* 0x0000000d00007308 */ /* 0x0003e20000000800 */
[----:B------:R-:W-:-:S02]  /*ac00*/  ISETP.GT.AND P3, PT, R30, 0x30, PT ;  /* 0x000000301e00780c */ /* 0x000fc40003f64270 */
[----:B------:R-:W-:Y:S02]  /*ac10*/  FSEL R97, R97, -INF , P2 ;  /* 0xff80000061617808 */ /* 0x000fe40001000000 */
[----:B------:R-:W-:Y:S02]  /*ac20*/  FMNMX.FTZ R24, R95, R24, !PT ;  /* 0x000000185f187209 */ /* 0x000fe40007810000 */
[----:B------:R-:W-:Y:S01]  /*ac30*/  ISETP.GT.AND P2, PT, R30, 0x31, PT ;  /* 0x000000311e00780c */ /* 0x000fe20003f44270 */
[----:B------:R-:W3:Y:S01]  /*ac40*/  MUFU.TANH R56, R56 ;  /* 0x0000003800387308 */ /* 0x000ee20000002400 */
[----:B-1----:R-:W-:Y:S01]  /*ac50*/  FFMA.FTZ R13, R87, R14, -R42 ;  /* 0x0000000e570d7223 */ /* 0x002fe2000001082a */
[----:B--2---:R-:W-:Y:S02]  /*ac60*/  FSEL R87, R48, -INF , P3 ;  /* 0xff80000030577808 */ /* 0x004fe40001800000 */
[----:B------:R-:W-:Y:S02]  /*ac70*/  FMNMX.FTZ R24, R97, R24, !PT ;  /* 0x0000001861187209 */ /* 0x000fe40007810000 */
[----:B------:R-:W-:-:S02]  /*ac80*/  ISETP.GT.AND P3, PT, R30, 0x38, PT ;  /* 0x000000381e00780c */ /* 0x000fc40003f64270 */
[----:B------:R1:W-:Y:S01]  /*ac90*/  MUFU.TANH R36, R57 ;  /* 0x0000003900247308 */ /* 0x0003e20000002400 */
[----:B------:R-:W-:Y:S01]  /*aca0*/  FSEL R85, R34, -INF , P2 ;  /* 0xff80000022557808 */ /* 0x000fe20001000000 */
[----:B------:R-:W-:Y:S01]  /*acb0*/  FFMA.FTZ R34, R59, R14, -R42 ;  /* 0x0000000e3b227223 */ /* 0x000fe2000001082a */
[----:B------:R-:W-:Y:S02]  /*acc0*/  FMNMX.FTZ R24, R87, R24, !PT ;  /* 0x0000001857187209 */ /* 0x000fe40007810000 */
[----:B------:R-:W-:Y:S02]  /*acd0*/  ISETP.GT.AND P2, PT, R30, 0x39, PT ;  /* 0x000000391e00780c */ /* 0x000fe40003f44270 */
[----:B0-----:R-:W-:Y:S01]  /*ace0*/  FSEL R67, R52, -INF , P3 ;  /* 0xff80000034437808 */ /* 0x001fe20001800000 */
[----:B------:R-:W0:Y:S01]  /*acf0*/  MUFU.TANH R60, R60 ;  /* 0x0000003c003c7308 */ /* 0x000e220000002400 */
[----:B------:R-:W-:Y:S02]  /*ad00*/  FMNMX.FTZ R26, R85, R24, !PT ;  /* 0x00000018551a7209 */ /* 0x000fe40007810000 */
[----:B------:R-:W-:-:S02]  /*ad10*/  ISETP.GT.AND P3, PT, R30, 0x40, PT ;  /* 0x000000401e00780c */ /* 0x000fc40003f64270 */
[----:B-1----:R-:W-:Y:S01]  /*ad20*/  FSEL R57, R38, -INF , P2 ;  /* 0xff80000026397808 */ /* 0x002fe20001000000 */
[----:B------:R-:W-:Y:S01]  /*ad30*/  FFMA.FTZ R38, R51, R14, -R42 ;  /* 0x0000000e33267223 */ /* 0x000fe2000001082a */
[----:B------:R-:W-:Y:S01]  /*ad40*/  FMNMX.FTZ R26, R67, R26, !PT ;  /* 0x0000001a431a7209 */ /* 0x000fe20007810000 */
[----:B------:R0:W-:Y:S01]  /*ad50*/  MUFU.TANH R44, R61 ;  /* 0x0000003d002c7308 */ /* 0x0001e20000002400 */
[----:B------:R-:W-:Y:S02]  /*ad60*/  ISETP.GT.AND P2, PT, R30, 0x41, PT ;  /* 0x000000411e00780c */ /* 0x000fe40003f44270 */
[----:B---3--:R-:W-:Y:S02]  /*ad70*/  FSEL R29, R56, -INF , P3 ;  /* 0xff800000381d7808 */ /* 0x008fe40001800000 */
[----:B------:R-:W-:Y:S02]  /*ad80*/  FMNMX.FTZ R26, R57, R26, !PT ;  /* 0x0000001a391a7209 */ /* 0x000fe40007810000 */
[----:B------:R-:W-:Y:S01]  /*ad90*/  ISETP.GT.AND P3, PT, R30, 0x48, PT ;  /* 0x000000481e00780c */ /* 0x000fe20003f64270 */
[----:B------:R-:W1:Y:S01]  /*ada0*/  MUFU.TANH R71, R71 ;  /* 0x0000004700477308 */ /* 0x000e620000002400 */
[----:B------:R-:W-:-:S02]  /*adb0*/  FMNMX.FTZ R26, R29, R26, !PT ;  /* 0x0000001a1d1a7209 */ /* 0x000fc40007810000 */
[----:B0-----:R-:W-:Y:S02]  /*adc0*/  FSEL R61, R60, -INF , P3 ;  /* 0xff8000003c3d7808 */ /* 0x001fe40001800000 */
[----:B------:R-:W-:-:S03]  /*add0*/  ISETP.GT.AND P3, PT, R30, 0x50, PT ;  /* 0x000000501e00780c */ /* 0x000fc60003f64270 */
[----:B------:R0:W2:Y:S08]  /*ade0*/  MUFU.TANH R46, R65 ;  /* 0x00000041002e7308 */ /* 0x0000b00000002400 */
[----:B------:R-:W3:Y:S01]  /*adf0*/  MUFU.TANH R68, R68 ;  /* 0x0000004400447308 */ /* 0x000ee20000002400 */
[----:B0-----:R-:W-:Y:S02]  /*ae00*/  FSEL R65, R36, -INF , P2 ;  /* 0xff80000024417808 */ /* 0x001fe40001000000 */
[----:B------:R-:W-:-:S02]  /*ae10*/  ISETP.GT.AND P2, PT, R30, 0x49, PT ;  /* 0x000000491e00780c */ /* 0x000fc40003f44270 */
[----:B------:R-:W-:Y:S02]  /*ae20*/  FMNMX.FTZ R28, R65, R26, !PT ;  /* 0x0000001a411c7209 */ /* 0x000fe40007810000 */
[----:B-1----:R-:W-:Y:S01]  /*ae30*/  FSEL R71, R71, -INF , P3 ;  /* 0xff80000047477808 */ /* 0x002fe20001800000 */
[----:B------:R0:W1:Y:S01]  /*ae40*/  MUFU.TANH R50, R69 ;  /* 0x0000004500327308 */ /* 0x0000620000002400 */
[----:B------:R-:W-:Y:S02]  /*ae50*/  FMNMX.FTZ R28, R61, R28, !PT ;  /* 0x0000001c3d1c7209 */ /* 0x000fe40007810000 */
[----:B------:R-:W-:-:S05]  /*ae60*/  ISETP.GT.AND P3, PT, R30, 0x58, PT ;  /* 0x000000581e00780c */ /* 0x000fca0003f64270 */
[----:B------:R3:W-:Y:S01]  /*ae70*/  MUFU.EX2 R26, R79 ;  /* 0x0000004f001a7308 */ /* 0x0007e20000000800 */
[----:B0-----:R-:W-:Y:S02]  /*ae80*/  FSEL R69, R44, -INF , P2 ;  /* 0xff8000002c457808 */ /* 0x001fe40001000000 */
[----:B------:R-:W-:Y:S02]  /*ae90*/  ISETP.GT.AND P2, PT, R30, 0x51, PT ;  /* 0x000000511e00780c */ /* 0x000fe40003f44270 */
[----:B------:R-:W-:Y:S02]  /*aea0*/  FMNMX.FTZ R28, R69, R28, !PT ;  /* 0x0000001c451c7209 */ /* 0x000fe40007810000 */
[----:B--2---:R-:W-:Y:S01]  /*aeb0*/  FSEL R77, R46, -INF , P2 ;  /* 0xff8000002e4d7808 */ /* 0x004fe20001000000 */
[----:B------:R0:W-:Y:S01]  /*aec0*/  MUFU.EX2 R20, R13 ;  /* 0x0000000d00147308 */ /* 0x0001e20000000800 */
[----:B------:R-:W-:Y:S02]  /*aed0*/  FMNMX.FTZ R28, R71, R28, !PT ;  /* 0x0000001c471c7209 */ /* 0x000fe40007810000 */
[----:B------:R-:W-:-:S02]  /*aee0*/  ISETP.GT.AND P2, PT, R30, 0x59, PT ;  /* 0x000000591e00780c */ /* 0x000fc40003f44270 */
[----:B---3--:R-:W-:Y:S02]  /*aef0*/  FSEL R79, R68, -INF , P3 ;  /* 0xff800000444f7808 */ /* 0x008fe40001800000 */
[----:B------:R-:W-:Y:S01]  /*af00*/  FMNMX.FTZ R30, R77, R28, !PT ;  /* 0x0000001c4d1e7209 */ /* 0x000fe20007810000 */
[----:B------:R-:W2:Y:S01]  /*af10*/  MUFU.EX2 R153, R153 ;  /* 0x0000009900997308 */ /* 0x000ea20000000800 */
[----:B-1----:R-:W-:Y:S02]  /*af20*/  FSEL R75, R50, -INF , P2 ;  /* 0xff800000324b7808 */ /* 0x002fe40001000000 */
[----:B------:R-:W-:-:S04]  /*af30*/  FMNMX.FTZ R30, R79, R30, !PT ;  /* 0x0000001e4f1e7209 */ /* 0x000fc80007810000 */
[----:B0-----:R-:W-:Y:S01]  /*af40*/  FMNMX.FTZ R13, R75, R30, !PT ;  /* 0x0000001e4b0d7209 */ /* 0x001fe20007810000 */
[----:B------:R-:W0:Y:S01]  /*af50*/  MUFU.EX2 R155, R155 ;  /* 0x0000009b009b7308 */ /* 0x000e220000000800 */
[----:B------:R-:W-:-:S03]  /*af60*/  FFMA.FTZ R30, R73, R14, -R42 ;  /* 0x0000000e491e7223 */ /* 0x000fc6000001082a */
[----:B------:R-:W1:Y:S04]  /*af70*/  SHFL.BFLY PT, R36, R13, 0x2, 0x1f ;  /* 0x0c401f000d247f89 */ /* 0x000e6800000e0000 */
[----:B------:R-:W3:Y:S08]  /*af80*/  MUFU.EX2 R157, R157 ;  /* 0x0000009d009d7308 */ /* 0x000ef00000000800 */
[----:B------:R-:W4:Y:S08]  /*af90*/  MUFU.EX2 R24, R83 ;  /* 0x0000005300187308 */ /* 0x000f300000000800 */
[----:B------:R-:W4:Y:S01]  /*afa0*/  MUFU.EX2 R159, R159 ;  /* 0x0000009f009f7308 */ /* 0x000f220000000800 */
[----:B-1----:R-:W-:Y:S01]  /*afb0*/  FMNMX.FTZ R31, R13, R36, !PT ;  /* 0x000000240d1f7209 */ /* 0x002fe20007810000 */
[-CC-:B------:R-:W-:Y:S01]  /*afc0*/  FFMA.FTZ R36, R27, R14.reuse, -R42.reuse ;  /* 0x0000000e1b247223 */ /* 0x180fe2000001082a */
[----:B------:R-:W-:-:S05]  /*afd0*/  FFMA.FTZ R42, R43, R14, -R42 ;  /* 0x0000000e2b2a7223 */ /* 0x000fca000001082a */
[----:B------:R-:W-:Y:S01]  /*afe0*/  MUFU.EX2 R161, R161 ;  /* 0x000000a100a17308 */ /* 0x000fe20000000800 */
[----:B------:R-:W1:Y:S07]  /*aff0*/  SHFL.BFLY PT, R44, R31, 0x1, 0x1f ;  /* 0x0c201f001f2c7f89 */ /* 0x000e6e00000e0000 */
[----:B------:R-:W-:Y:S08]  /*b000*/  MUFU.EX2 R28, R32 ;  /* 0x00000020001c7308 */ /* 0x000ff00000000800 */
[----:B------:R-:W-:Y:S08]  /*b010*/  MUFU.EX2 R163, R163 ;  /* 0x000000a300a37308 */ /* 0x000ff00000000800 */
[----:B------:R-:W-:Y:S01]  /*b020*/  MUFU.EX2 R30, R30 ;  /* 0x0000001e001e7308 */ /* 0x000fe20000000800 */
[----:B-1----:R-:W-:-:S04]  /*b030*/  FMNMX.FTZ R13, R31, R44, !PT ;  /* 0x0000002c1f0d7209 */ /* 0x002fc80007810000 */
[C---:B------:R-:W-:Y:S01]  /*b040*/  FSETP.NEU.FTZ.AND P2, PT, R13.reuse, -INF , PT ;  /* 0xff8000000d00780b */ /* 0x040fe20003f5d000 */
[----:B------:R-:W-:Y:S02]  /*b050*/  FMUL.FTZ R46, R13, R14 ;  /* 0x0000000e0d2e7220 */ /* 0x000fe40000410000 */
[----:B------:R-:W-:Y:S03]  /*b060*/  MUFU.EX2 R165, R165 ;  /* 0x000000a500a57308 */ /* 0x000fe60000000800 */
[----:B------:R-:W-:-:S05]  /*b070*/  FSEL R46, R46, RZ, P2 ;  /* 0x000000ff2e2e7208 */ /* 0x000fca0001000000 */
[-CC-:B-----5:R-:W-:Y:S01]  /*b080*/  FFMA.FTZ R152, R40, R14.reuse, -R46.reuse ;  /* 0x0000000e28987223 */ /* 0x1a0fe2000001082e */
[-CC-:B------:R-:W-:Y:S01]  /*b090*/  FFMA.FTZ R27, R45, R14.reuse, -R46.reuse ;  /* 0x0000000e2d1b7223 */ /* 0x180fe2000001082e */
[-CC-:B------:R-:W-:Y:S01]  /*b0a0*/  FFMA.FTZ R154, R3, R14.reuse, -R46.reuse ;  /* 0x0000000e039a7223 */ /* 0x180fe2000001082e */
[-C--:B------:R-:W-:Y:S01]  /*b0b0*/  FFMA.FTZ R3, R49, R14.reuse, -R46 ;  /* 0x0000000e31037223 */ /* 0x080fe2000001082e */
[----:B--2---:R-:W-:Y:S01]  /*b0c0*/  FADD.FTZ R40, R153, R0 ;  /* 0x0000000099287221 */ /* 0x004fe20000010000 */
[-CC-:B------:R-:W-:Y:S01]  /*b0d0*/  FFMA.FTZ R156, R21, R14.reuse, -R46.reuse ;  /* 0x0000000e159c7223 */ /* 0x180fe2000001082e */
[----:B------:R-:W-:Y:S01]  /*b0e0*/  MUFU.EX2 R152, R152 ;  /* 0x0000009800987308 */ /* 0x000fe20000000800 */
[-C--:B------:R-:W-:Y:S01]  /*b0f0*/  FFMA.FTZ R21, R53, R14.reuse, -R46 ;  /* 0x0000000e35157223 */ /* 0x080fe2000001082e */
[----:B0-----:R-:W-:Y:S01]  /*b100*/  FADD.FTZ R37, R155, R40 ;  /* 0x000000289b257221 */ /* 0x001fe20000010000 */
        /* <DEDUP_REMOVED lines=17> */
[----:B------:R-:W-:Y:S01]  /*b220*/  F2FP.BF16.F32.PACK_AB R153, R0, R153 ;  /* 0x000000990099723e */ /* 0x000fe200000010ff */
[-CC-:B------:R-:W-:Y:S01]  /*b230*/  FFMA.FTZ R61, R61, R14.reuse, -R46.reuse ;  /* 0x0000000e3d3d7223 */ /* 0x180fe2000001082e */
[----:B------:R-:W-:Y:S01]  /*b240*/  FADD.FTZ R48, R26, R39 ;  /* 0x000000271a307221 */ /* 0x000fe20000010000 */
[----:B------:R-:W-:Y:S01]  /*b250*/  @!P1 VIADD R39, R15, 0x22840 ;  /* 0x000228400f279836 */ /* 0x000fe20000000000 */
[----:B------:R-:W2:Y:S01]  /*b260*/  MUFU.EX2 R3, R3 ;  /* 0x0000000300037308 */ /* 0x000ea20000000800 */
[----:B0-----:R-:W-:Y:S01]  /*b270*/  FADD.FTZ R37, R152, R27 ;  /* 0x0000001b98257221 */ /* 0x001fe20000010000 */
[----:B------:R-:W-:Y:S01]  /*b280*/  F2FP.BF16.F32.PACK_AB R155, R20, R155 ;  /* 0x0000009b149b723e */ /* 0x000fe200000010ff */
[-CC-:B------:R-:W-:Y:S01]  /*b290*/  FFMA.FTZ R69, R69, R14.reuse, -R46.reuse ;  /* 0x0000000e45457223 */ /* 0x180fe2000001082e */
[----:B------:R-:W-:Y:S01]  /*b2a0*/  @!P1 PRMT R39, RZ, 0x654, R39 ;  /* 0x00000654ff279816 */ /* 0x000fe20000000027 */
[----:B------:R0:W-:Y:S06]  /*b2b0*/  BAR.ARV R177, 0x100 ;  /* 0x000400b10000751d */ /* 0x0001ec0000002000 */
[----:B------:R-:W3:Y:S01]  /*b2c0*/  MUFU.EX2 R156, R156 ;  /* 0x0000009c009c7308 */ /* 0x000ee20000000800 */
[----:B-1----:R-:W-:Y:S01]  /*b2d0*/  FADD.FTZ R40, R154, R37 ;  /* 0x000000259a287221 */ /* 0x002fe20000010000 */
[----:B------:R1:W-:Y:S01]  /*b2e0*/  @!P1 SYNCS.ARRIVE.TRANS64.RED.A1T0 RZ, [R39+URZ], RZ ;  /* 0x000000ff27ff99a7 */ /* 0x0003e2000810043f */
[-CC-:B------:R-:W-:Y:S01]  /*b2f0*/  FFMA.FTZ R37, R57, R14.reuse, -R46.reuse ;  /* 0x0000000e39257223 */ /* 0x180fe2000001082e */
[-CC-:B------:R-:W-:Y:S01]  /*b300*/  FFMA.FTZ R71, R71, R14.reuse, -R46.reuse ;  /* 0x0000000e47477223 */ /* 0x180fe2000001082e */
[-C--:B------:R-:W-:Y:S01]  /*b310*/  FFMA.FTZ R77, R77, R14.reuse, -R46 ;  /* 0x0000000e4d4d7223 */ /* 0x080fe2000001082e */
[----:B--2---:R-:W-:Y:S01]  /*b320*/  FADD.FTZ R41, R3, R40 ;  /* 0x0000002803297221 */ /* 0x004fe20000010000 */
[-CC-:B------:R-:W-:Y:S01]  /*b330*/  FFMA.FTZ R79, R79, R14.reuse, -R46.reuse ;  /* 0x0000000e4f4f7223 */ /* 0x180fe2000001082e */
[----:B------:R-:W2:Y:S01]  /*b340*/  MUFU.EX2 R21, R21 ;  /* 0x0000001500157308 */ /* 0x000ea20000000800 */
[----:B------:R-:W-:Y:S01]  /*b350*/  FFMA.FTZ R46, R75, R14, -R46 ;  /* 0x0000000e4b2e7223 */ /* 0x000fe2000001082e */
[----:B------:R-:W-:-:S02]  /*b360*/  F2FP.BF16.F32.PACK_AB R154, R3, R154 ;  /* 0x0000009a039a723e */ /* 0x000fc400000010ff */
[----:B------:R-:W-:Y:S02]  /*b370*/  F2FP.BF16.F32.PACK_AB R157, R24, R157 ;  /* 0x0000009d189d723e */ /* 0x000fe400000010ff */
[----:B------:R-:W-:Y:S02]  /*b380*/  F2FP.BF16.F32.PACK_AB R159, R26, R159 ;  /* 0x0000009f1a9f723e */ /* 0x000fe400000010ff */
[----:B------:R-:W4:Y:S01]  /*b390*/  MUFU.EX2 R158, R158 ;  /* 0x0000009e009e7308 */ /* 0x000f220000000800 */
[----:B---3--:R-:W-:Y:S01]  /*b3a0*/  FADD.FTZ R40, R156, R41 ;  /* 0x000000299c287221 */ /* 0x008fe20000010000 */
[----:B------:R-:W-:Y:S01]  /*b3b0*/  FADD.FTZ R41, R161, R48 ;  /* 0x00000030a1297221 */ /* 0x000fe20000010000 */
[C---:B------:R-:W-:Y:S02]  /*b3c0*/  F2FP.BF16.F32.PACK_AB R161, R28.reuse, R161 ;  /* 0x000000a11ca1723e */ /* 0x040fe400000010ff */
[----:B------:R-:W-:Y:S01]  /*b3d0*/  F2FP.BF16.F32.PACK_AB R152, R27, R152 ;  /* 0x000000981b98723e */ /* 0x000fe200000010ff */
[----:B------:R-:W-:-:S02]  /*b3e0*/  FADD.FTZ R48, R28, R41 ;  /* 0x000000291c307221 */ /* 0x000fc40000010000 */
[----:B------:R-:W3:Y:S01]  /*b3f0*/  MUFU.EX2 R25, R25 ;  /* 0x0000001900197308 */ /* 0x000ee20000000800 */
[----:B--2---:R-:W-:Y:S01]  /*b400*/  FADD.FTZ R29, R21, R40 ;  /* 0x00000028151d7221 */ /* 0x004fe20000010000 */
[----:B------:R-:W-:Y:S01]  /*b410*/  FADD.FTZ R41, R163, R48 ;  /* 0x00000030a3297221 */ /* 0x000fe20000010000 */
[C---:B------:R-:W-:Y:S02]  /*b420*/  F2FP.BF16.F32.PACK_AB R163, R30.reuse, R163 ;  /* 0x000000a31ea3723e */ /* 0x040fe400000010ff */
[----:B------:R-:W-:Y:S01]  /*b430*/  F2FP.BF16.F32.PACK_AB R156, R21, R156 ;  /* 0x0000009c159c723e */ /* 0x000fe200000010ff */
[----:B------:R-:W-:Y:S02]  /*b440*/  FADD.FTZ R48, R30, R41 ;  /* 0x000000291e307221 */ /* 0x000fe40000010000 */
[----:B------:R-:W2:Y:S01]  /*b450*/  MUFU.EX2 R160, R160 ;  /* 0x000000a000a07308 */ /* 0x000ea20000000800 */
[----:B----4-:R-:W-:Y:S01]  /*b460*/  FADD.FTZ R40, R158, R29 ;  /* 0x0000001d9e287221 */ /* 0x010fe20000010000 */
[----:B-1----:R-:W-:-:S06]  /*b470*/  FADD.FTZ R39, R165, R48 ;  /* 0x00000030a5277221 */ /* 0x002fcc0000010000 */
[----:B------:R-:W1:Y:S01]  /*b480*/  MUFU.EX2 R31, R31 ;  /* 0x0000001f001f7308 */ /* 0x000e620000000800 */
[C---:B---3--:R-:W-:Y:S01]  /*b490*/  FADD.FTZ R29, R25.reuse, R40 ;  /* 0x00000028191d7221 */ /* 0x048fe20000010000 */
[----:B------:R-:W-:-:S06]  /*b4a0*/  F2FP.BF16.F32.PACK_AB R158, R25, R158 ;  /* 0x0000009e199e723e */ /* 0x000fcc00000010ff */
[----:B------:R-:W3:Y:S01]  /*b4b0*/  MUFU.EX2 R32, R63 ;  /* 0x0000003f00207308 */ /* 0x000ee20000000800 */
[----:B--2---:R-:W-:-:S07]  /*b4c0*/  FADD.FTZ R40, R160, R29 ;  /* 0x0000001da0287221 */ /* 0x004fce0000010000 */
[----:B------:R-:W2:Y:S01]  /*b4d0*/  MUFU.EX2 R162, R162 ;  /* 0x000000a200a27308 */ /* 0x000ea20000000800 */
[C---:B-1----:R-:W-:Y:S01]  /*b4e0*/  FADD.FTZ R29, R31.reuse, R40 ;  /* 0x000000281f1d7221 */ /* 0x042fe20000010000 */
[----:B------:R-:W-:-:S06]  /*b4f0*/  F2FP.BF16.F32.PACK_AB R160, R31, R160 ;  /* 0x000000a01fa0723e */ /* 0x000fcc00000010ff */
        /* <DEDUP_REMOVED lines=63> */
.L_x_4960:
[----:B------:R0:W1:Y:S01]  /*b8f0*/  SYNCS.PHASECHK.TRANS64.TRYWAIT P2, [R15+URZ+0x22850], R74 ;  /* 0x0228504a0f0075a7 */ /* 0x000062000804017f */
[----:B------:R-:W-:Y:S05]  /*b900*/  @!P0 BRA `(.L_x_4961) ;  /* 0x0000000000048947 */ /* 0x000fea0003800000 */
[----:B------:R-:W-:Y:S01]  /*b910*/  BPT.TRAP 0x1 ;  /* 0x000000040000795c */ /* 0x000fe20000300000 */
.L_x_4961:
[----:B------:R-:W-:Y:S04]  /*b920*/  BSSY B0, `(.L_x_4962) ;  /* 0x0000004000007945 */ /* 0x000fe80003800000 */
[----:B-1----:R-:W-:Y:S05]  /*b930*/  @P2 BRA `(.L_x_4963) ;  /* 0x0000000000082947 */ /* 0x002fea0003800000 */
[----:B------:R-:W1:Y:S02]  /*b940*/  SYNCS.PHASECHK.TRANS64.TRYWAIT P2, [R15+URZ+0x22850], R74 ;  /* 0x0228504a0f0075a7 */ /* 0x000e64000804017f */
[----:B-1----:R-:W-:Y:S05]  /*b950*/  @!P2 BRA `(.L_x_4964) ;  /* 0x0000014000d8a947 */ /* 0x002fea0003800000 */
.L_x_4963:
[----:B------:R-:W-:Y:S05]  /*b960*/  BSYNC B0 ;  /* 0x0000000000007941 */ /* 0x000fea0003800000 */
.L_x_4962:
[----:B------:R-:W-:Y:S05]  /*b970*/  WARPSYNC.ALL ;  /* 0x0000000000007948 */ /* 0x000fea0003800000 */
[----:B------:R-:W2:Y:S01]  /*b980*/  LDC R20, c[0x0][0x448] ;  /* 0x00011200ff147b82 */ /* 0x000ea20000000800 */
[----:B------:R-:W-:Y:S01]  /*b990*/  R2UR UR4, R18 ;  /* 0x00000000120472ca */ /* 0x000fe200000e0000 */
[----:B------:R-:W-:Y:S01]  /*b9a0*/  IMAD.MOV.U32 R25, RZ, RZ, 0xc00 ;  /* 0x00000c00ff197424 */ /* 0x000fe200078e00ff */
[----:B------:R-:W-:Y:S01]  /*b9b0*/  ULDC UR39, c[0x0][0x9d8] ;  /* 0x0002760000277ab9 */ /* 0x000fe20000000800 */
[----:B------:R-:W-:Y:S01]  /*b9c0*/  IMAD.MOV.U32 R29, RZ, RZ, 0x40000040 ;  /* 0x40000040ff1d7424 */ /* 0x000fe200078e00ff */
[----:B------:R-:W-:Y:S01]  /*b9d0*/  ULDC UR42, c[0x0][0x9d8] ;  /* 0x00027600002a7ab9 */ /* 0x000fe20000000800 */
[----:B------:R-:W-:Y:S01]  /*b9e0*/  IMAD.MOV.U32 R27, RZ, RZ, 0x40000040 ;  /* 0x40000040ff1b7424 */ /* 0x000fe200078e00ff */
[----:B------:R-:W-:Y:S01]  /*b9f0*/  ULDC UR37, c[0x0][0x988] ;  /* 0x0002620000257ab9 */ /* 0x000fe20000000800 */
[----:B------:R-:W-:Y:S01]  /*ba00*/  IMAD.MOV.U32 R31, RZ, RZ, 0x40000040 ;  /* 0x40000040ff1f7424 */ /* 0x000fe200078e00ff */
[----:B------:R-:W-:Y:S01]  /*ba10*/  R2UR UR11, R29 ;  /* 0x000000001d0b72ca */ /* 0x000fe200000e0000 */
[----:B01----:R-:W-:Y:S01]  /*ba20*/  @!P1 VIADD R15, R15, 0x22860 ;  /* 0x000228600f0f9836 */ /* 0x003fe20000000000 */
[----:B------:R-:W-:Y:S01]  /*ba30*/  R2UR UR15, R27 ;  /* 0x000000001b0f72ca */ /* 0x000fe200000e0000 */
[----:B------:R-:W-:Y:S01]  /*ba40*/  ULDC UR38, c[0x0][0x988] ;  /* 0x0002620000267ab9 */ /* 0x000fe20000000800 */
[----:B------:R-:W-:Y:S01]  /*ba50*/  R2UR UR19, R29 ;  /* 0x000000001d1372ca */ /* 0x000fe200000e0000 */
[----:B------:R-:W-:Y:S01]  /*ba60*/  UIADD3 UR4, UR4, 0x400, URZ ;  /* 0x0000040004047890 */ /* 0x000fe2000fffe03f */
[----:B------:R-:W-:-:S02]  /*ba70*/  R2UR UR23, R31 ;  /* 0x000000001f1772ca */ /* 0x000fc400000e0000 */
[----:B------:R-:W-:Y:S01]  /*ba80*/  @!P1 PRMT R15, RZ, 0x654, R15 ;  /* 0x00000654ff0f9816 */ /* 0x000fe2000000000f */
[----:B------:R-:W-:-:S04]  /*ba90*/  USHF.R.U32.HI UR4, URZ, 0x4, UR4 ;  /* 0x000000043f047899 */ /* 0x000fc80008011604 */
[----:B------:R-:W-:Y:S01]  /*baa0*/  ULOP3.LUT UR4, UR4, 0x3fff, URZ, 0xc0, !UPT ;  /* 0x00003fff04047892 */ /* 0x000fe2000f8ec03f */
[----:B------:R0:W-:Y:S01]  /*bab0*/  BAR.SYNC.DEFER_BLOCKING R72, 0x100 ;  /* 0x000400480000751d */ /* 0x0001e20000010000 */
[----:B--2---:R-:W-:Y:S01]  /*bac0*/  ISETP.NE.AND P2, PT, R20, 0x1, PT ;  /* 0x000000011400780c */ /* 0x004fe20003f45270 */
[----:B------:R-:W-:Y:S01]  /*bad0*/  IMAD.MOV.U32 R20, RZ, RZ, R206 ;  /* 0x000000ffff147224 */ /* 0x000fe200078e00ce */
[----:B------:R-:W-:-:S06]  /*bae0*/  ULOP3.LUT UR44, UR4, 0x3000000, URZ, 0xfc, !UPT ;  /* 0x03000000042c7892 */ /* 0x000fcc000f8efc3f */
[----:B------:R-:W-:Y:S02]  /*baf0*/  IMAD R24, R22, R25, UR44 ;  /* 0x0000002c16187e24 */ /* 0x000fe4000f8e0219 */
[----:B------:R-:W-:Y:S02]  /*bb00*/  IMAD.MOV.U32 R25, RZ, RZ, 0x40000040 ;  /* 0x40000040ff197424 */ /* 0x000fe400078e00ff */
[C---:B------:R-:W-:Y:S01]  /*bb10*/  VIADD R28, R24.reuse, 0x80 ;  /* 0x00000080181c7836 */ /* 0x040fe20000000000 */
[----:B------:R-:W1:Y:S01]  /*bb20*/  @P2 LDC R21, c[0x0][0x44c] ;  /* 0x00011300ff152b82 */ /* 0x000e620000000800 */
[C---:B------:R-:W-:Y:S01]  /*bb30*/  R2UR UR6, R24.reuse ;  /* 0x00000000180672ca */ /* 0x040fe200000e0000 */
[----:B------:R-:W-:Y:S01]  /*bb40*/  VIADD R30, R24, 0x200 ;  /* 0x00000200181e7836 */ /* 0x000fe20000000000 */
[C---:B------:R-:W-:Y:S02]  /*bb50*/  R2UR UR7, R25.reuse ;  /* 0x00000000190772ca */ /* 0x040fe400000e0000 */
[----:B------:R-:W-:Y:S01]  /*bb60*/  R2UR UR10, R28 ;  /* 0x000000001c0a72ca */ /* 0x000fe200000e0000 */
[----:B------:R-:W-:Y:S01]  /*bb70*/  VIADD R28, R24, 0x180 ;  /* 0x00000180181c7836 */ /* 0x000fe20000000000 */
[----:B------:R-:W-:Y:S01]  /*bb80*/  R2UR UR22, R30 ;  /* 0x000000001e1672ca */ /* 0x000fe200000e0000 */
[----:B------:R-:W2:Y:S01]  /*bb90*/  @P2 LDC R26, c[0x0][0x450] ;  /* 0x00011400ff1a2b82 */ /* 0x000ea20000000800 */
[----:B------:R-:W-:-:S02]  /*bba0*/  R2UR UR27, R25 ;  /* 0x00000000191b72ca */ /* 0x000fc400000e0000 */
[----:B------:R-:W-:Y:S01]  /*bbb0*/  R2UR UR18, R28 ;  /* 0x000000001c1272ca */ /* 0x000fe200000e0000 */
[----:B-1----:R-:W-:-:S05]  /*bbc0*/  @P2 IMAD.HI.U32 R21, R206, R21, RZ ;  /* 0x00000015ce152227 */ /* 0x002fca00078e00ff */
[----:B--2---:R-:W-:Y:S01]  /*bbd0*/  @P2 SHF.R.U32.HI R20, RZ, R26, R21 ;  /* 0x0000001aff142219 */ /* 0x004fe20000011615 */
[C---:B------:R-:W-:Y:S02]  /*bbe0*/  VIADD R26, R24.reuse, 0x100 ;  /* 0x00000100181a7836 */ /* 0x040fe40000000000 */
[----:B------:R-:W-:Y:S01]  /*bbf0*/  VIADD R24, R24, 0x280 ;  /* 0x0000028018187836 */ /* 0x000fe20000000000 */
[----:B------:R-:W-:Y:S02]  /*bc00*/  IADD3 R20, R20, R209, -R207 ;  /* 0x000000d114147210 */ /* 0x000fe40007ffe8cf */
[----:B------:R-:W-:Y:S02]  /*bc10*/  R2UR UR14, R26 ;  /* 0x000000001a0e72ca */ /* 0x000fe400000e0000 */
[----:B------:R-:W-:Y:S01]  /*bc20*/  R2UR UR26, R24 ;  /* 0x00000000181a72ca */ /* 0x000fe200000e0000 */
[----:B------:R-:W-:Y:S01]  /*bc30*/  IMAD.HI R20, R20, 0x2aaaaaab, RZ ;  /* 0x2aaaaaab14147827 */ /* 0x000fe200078e02ff */
[----:B0-----:R-:W-:-:S06]  /*bc40*/  WARPGROUP.ARRIVE ;  /* 0x00000000000079c5 */ /* 0x001fcc0000000000 */
        /* <DEDUP_REMOVED lines=23> */
[----:B0-----:R-:W-:-:S04]  /*bdc0*/  SHF.R.U32.HI R15, RZ, 0x1f, R20 ;  /* 0x0000001fff0f7819 */ /* 0x001fc80000011614 */
[----:B------:R-:W-:Y:S01]  /*bdd0*/  LEA.HI.SX32 R15, R20, R15, 0x1c ;  /* 0x0000000f140f7211 */ /* 0x000fe200078fe2ff */
[----:B------:R-:W-:-:S03]  /*bde0*/  VIADD R20, R178, 0xfffffffe ;  /* 0xfffffffeb2147836 */ /* 0x000fc60000000000 */
[----:B------:R-:W-:-:S04]  /*bdf0*/  VIMNMX R15, R211, R15, !PT ;  /* 0x0000000fd30f7248 */ /* 0x000fc80007fe0100 */
[----:B------:R-:W-:-:S13]  /*be00*/  ISETP.GE.AND P2, PT, R20, R15, PT ;  /* 0x0000000f1400720c */ /* 0x000fda0003f46270 */
[----:B------:R-:W-:Y:S05]  /*be10*/  @!P2 BRA `(.L_x_4965) ;  /* 0x0000002c0030a947 */ /* 0x000fea0003800000 */
[----:B------:R-:W-:Y:S02]  /*be20*/  IMAD.MOV.U32 R218, RZ, RZ, R176 ;  /* 0x000000ffffda7224 */ /* 0x000fe400078e00b0 */
[----:B------:R-:W-:-:S07]  /*be30*/  IMAD.MOV.U32 R219, RZ, RZ, R13 ;  /* 0x000000ffffdb7224 */ /* 0x000fce00078e000d */
.L_x_4975:
[----:B------:R-:W-:Y:S01]  /*be40*/  VIADD R22, R22, 0x1 ;  /* 0x0000000116167836 */ /* 0x000fe20000000000 */
[----:B------:R-:W-:Y:S05]  /*be50*/  YIELD ;  /* 0x0000000000007946 */ /* 0x000fea0003800000 */
[----:B------:R-:W-:-:S04]  /*be60*/  ISETP.NE.AND P2, PT, R22, 0x2, PT ;  /* 0x000000021600780c */ /* 0x000fc80003f45270 */
[----:B------:R-:W-:Y:S02]  /*be70*/  SEL R13, RZ, 0x1, P2 ;  /* 0x00000001ff0d7807 */ /* 0x000fe40001000000 */
[----:B------:R-:W-:Y:S02]  /*be80*/  SEL R22, R22, RZ, P2 ;  /* 0x000000ff16167207 */ /* 0x000fe40001000000 */
[----:B------:R-:W-:Y:S01]  /*be90*/  LOP3.LUT R202, R202, R13, RZ, 0x3c, !PT ;  /* 0x0000000dcaca7212 */ /* 0x000fe200078e3cff */
[----:B0-----:R-:W-:Y:S06]  /*bea0*/  @!P0 BRA `(.L_x_4966) ;  /* 0x0000000000048947 */ /* 0x001fec0003800000 */
[----:B------:R-:W-:Y:S01]  /*beb0*/  BPT.TRAP 0x1 ;  /* 0x000000040000795c */ /* 0x000fe20000300000 */
.L_x_4966:
[----:B------:R-:W-:Y:S01]  /*bec0*/  IMAD R21, R22, 0x8, R18 ;  /* 0x0000000816157824 */ /* 0x000fe200078e0212 */
[----:B------:R-:W-:-:S04]  /*bed0*/  SHF.L.U32 R213, R202, 0x1f, RZ ;  /* 0x0000001fcad57819 */ /* 0x000fc800000006ff */
[----:B------:R0:W1:Y:S01]  /*bee0*/  SYNCS.PHASECHK.TRANS64.TRYWAIT P2, [R21+URZ+0x22830], R213 ;  /* 0x022830d5150075a7 */ /* 0x000062000804017f */
[----:B------:R-:W-:Y:S05]  /*bef0*/  @!P0 BRA `(.L_x_4967) ;  /* 0x0000000000048947 */ /* 0x000fea0003800000 */
[----:B------:R-:W-:Y:S01]  /*bf00*/  BPT.TRAP 0x1 ;  /* 0x000000040000795c */ /* 0x000fe20000300000 */
.L_x_4967:
[----:B------:R-:W2:Y:S01]  /*bf10*/  LDC R13, c[0x0][0x448] ;  /* 0x00011200ff0d7b82 */ /* 0x000ea20000000800 */
[----:B------:R-:W-:Y:S01]  /*bf20*/  IMAD.IADD R220, R215, 0x1, R206 ;  /* 0x00000001d7dc7824 */ /* 0x000fe200078e02ce */
[----:B--2---:R-:W-:-:S13]  /*bf30*/  ISETP.NE.AND P3, PT, R13, 0x1, PT ;  /* 0x000000010d00780c */ /* 0x004fda0003f65270 */
[----:B------:R-:W2:Y:S08]  /*bf40*/  @P3 LDC R14, c[0x0][0x44c] ;  /* 0x00011300ff0e3b82 */ /* 0x000eb00000000800 */
[----:B------:R-:W3:Y:S01]  /*bf50*/  @P3 LDC R13, c[0x0][0x450] ;  /* 0x00011400ff0d3b82 */ /* 0x000ee20000000800 */
[----:B--2---:R-:W-:-:S05]  /*bf60*/  @P3 IMAD.HI.U32 R14, R220, R14, RZ ;  /* 0x0000000edc0e3227 */ /* 0x004fca00078e00ff */
[----:B---3--:R-:W-:Y:S01]  /*bf70*/  @P3 SHF.R.U32.HI R220, RZ, R13, R14 ;  /* 0x0000000dffdc3219 */ /* 0x008fe2000001160e */
[----:B-1----:R-:W-:Y:S06]  /*bf80*/  @P2 BRA `(.L_x_4968) ;  /* 0x0000000000082947 */ /* 0x002fec0003800000 */
[----:B------:R-:W1:Y:S02]  /*bf90*/  SYNCS.PHASECHK.TRANS64.TRYWAIT P2, [R21+URZ+0x22830], R213 ;  /* 0x022830d5150075a7 */ /* 0x000e64000804017f */
[----:B-1----:R-:W-:Y:S05]  /*bfa0*/  @!P2 BRA `(.L_x_4969) ;  /* 0x0000013c0058a947 */ /* 0x002fea0003800000 */
.L_x_4968:
[----:B------:R-:W-:Y:S01]  /*bfb0*/  IMAD R156, R22, 0x300, R12 ;  /* 0x00000300169c7824 */ /* 0x000fe200078e020c */
[----:B------:R-:W-:Y:S05]  /*bfc0*/  WARPSYNC.ALL ;  /* 0x0000000000007948 */ /* 0x000fea0003800000 */
[----:B------:R-:W-:Y:S01]  /*bfd0*/  IMAD.MOV.U32 R157, RZ, RZ, 0x40000040 ;  /* 0x40000040ff9d7424 */ /* 0x000fe200078e00ff */
[C---:B------:R-:W-:Y:S01]  /*bfe0*/  R2UR UR6, R156.reuse ;  /* 0x000000009c0672ca */ /* 0x040fe200000e0000 */
[----:B------:R-:W-:Y:S01]  /*bff0*/  VIADD R154, R156, 0x2 ;  /* 0x000000029c9a7836 */ /* 0x000fe20000000000 */
[----:B------:R-:W-:Y:S01]  /*c000*/  R2UR UR4, R4 ;  /* 0x00000000040472ca */ /* 0x000fe200000e0000 */
[C---:B------:R-:W-:Y:S01]  /*c010*/  VIADD R152, R156.reuse, 0x4 ;  /* 0x000000049c987836 */ /* 0x040fe20000000000 */
[----:B------:R-:W-:Y:S01]  /*c020*/  R2UR UR7, R157 ;  /* 0x000000009d0772ca */ /* 0x000fe200000e0000 */
[----:B------:R-:W-:Y:S01]  /*c030*/  VIADD R156, R156, 0x6 ;  /* 0x000000069c9c7836 */ /* 0x000fe20000000000 */
[----:B------:R-:W-:Y:S01]  /*c040*/  R2UR UR5, R5 ;  /* 0x00000000050572ca */ /* 0x000fe200000e0000 */
[----:B------:R-:W-:Y:S01]  /*c050*/  IMAD.MOV.U32 R155, RZ, RZ, 0x40000040 ;  /* 0x40000040ff9b7424 */ /* 0x000fe200078e00ff */
[----:B------:R-:W-:Y:S01]  /*c060*/  R2UR UR10, R154 ;  /* 0x000000009a0a72ca */ /* 0x000fe200000e0000 */
[----:B------:R-:W-:Y:S01]  /*c070*/  IMAD.MOV.U32 R153, RZ, RZ, 0x40000040 ;  /* 0x40000040ff997424 */ /* 0x000fe200078e00ff */
[----:B------:R-:W-:Y:S01]  /*c080*/  R2UR UR14, R152 ;  /* 0x00000000980e72ca */ /* 0x000fe200000e0000 */
[----:B------:R-:W2:Y:S01]  /*c090*/  SHFL.IDX PT, R13, R220, RZ, 0x1c1f ;  /* 0x001c1fffdc0d7589 */ /* 0x000ea200000e0000 */
[----:B------:R-:W-:Y:S01]  /*c0a0*/  R2UR UR11, R155 ;  /* 0x000000009b0b72ca */ /* 0x000fe200000e0000 */
[----:B------:R-:W-:Y:S01]  /*c0b0*/  IMAD R14, R20, -0x60, RZ ;  /* 0xffffffa0140e7824 */ /* 0x000fe200078e02ff */
[----:B------:R-:W-:Y:S01]  /*c0c0*/  R2UR UR15, R153 ;  /* 0x00000000990f72ca */ /* 0x000fe200000e0000 */
[----:B------:R-:W3:Y:S01]  /*c0d0*/  SHFL.IDX PT, R220, R220, 0x1, 0x1c1f ;  /* 0x003c1f00dcdc7f89 */ /* 0x000ee200000e0000 */
[----:B------:R-:W-:-:S02]  /*c0e0*/  R2UR UR18, R156 ;  /* 0x000000009c1272ca */ /* 0x000fc400000e0000 */
[----:B------:R-:W-:Y:S02]  /*c0f0*/  R2UR UR19, R157 ;  /* 0x000000009d1372ca */ /* 0x000fe400000e0000 */
[----:B------:R-:W-:Y:S01]  /*c100*/  WARPGROUP.ARRIVE ;  /* 0x00000000000079c5 */ /* 0x000fe20000000000 */
[----:B------:R-:W-:Y:S02]  /*c110*/  R2UR UR8, R10 ;  /* 0x000000000a0872ca */ /* 0x000fe400000e0000 */
[----:B------:R-:W-:Y:S02]  /*c120*/  R2UR UR9, R11 ;  /* 0x000000000b0972ca */ /* 0x000fe400000e0000 */
[----:B------:R-:W-:Y:S01]  /*c130*/  R2UR UR12, R8 ;  /* 0x00000000080c72ca */ /* 0x000fe200000e0000 */
[----:B------:R-:W-:Y:S01]  /*c140*/  HGMMA.64x96x16.F32.BF16 R152, gdesc[UR4], RZ, !UPT, gsb0 ;  /* 0x01600000049879f0 */ /* 0x000fe2000c0018ff */
[----:B------:R-:W-:Y:S02]  /*c150*/  R2UR UR13, R9 ;  /* 0x00000000090d72ca */ /* 0x000fe400000e0000 */
[----:B------:R-:W-:-:S02]  /*c160*/  R2UR UR16, R6 ;  /* 0x00000000061072ca */ /* 0x000fc400000e0000 */
[----:B------:R-:W-:Y:S02]  /*c170*/  R2UR UR17, R7 ;  /* 0x00000000071172ca */ /* 0x000fe400000e0000 */
[----:B------:R-:W-:Y:S02]  /*c180*/  IADD3 R14, -R210, 0x1, R14 ;  /* 0x00000001d20e7810 */ /* 0x000fe40007ffe10e */
[----:B------:R-:W-:Y:S02]  /*c190*/  LOP3.LUT R19, R19, 0xffbfffff, RZ, 0xc0, !PT ;  /* 0xffbfffff13137812 */ /* 0x000fe400078ec0ff */
[----:B------:R-:W-:Y:S02]  /*c1a0*/  IADD3 R14, -R207, R14, R209 ;  /* 0x0000000ecf0e7210 */ /* 0x000fe40007ffe1d1 */
[----:B------:R-:W-:-:S03]  /*c1b0*/  @P1 LOP3.LUT R19, R19, 0x400000, RZ, 0xfc, !PT ;  /* 0x0040000013131812 */ /* 0x000fc600078efcff */
[C---:B--2---:R-:W-:Y:S01]  /*c1c0*/  IMAD.IADD R13, R14.reuse, 0x1, R13 ;  /* 0x000000010e0d7824 */ /* 0x044fe200078e020d */
[----:B------:R-:W-:Y:S01]  /*c1d0*/  LOP3.LUT R19, R19, 0xffdfffff, RZ, 0xc0, !PT ;  /* 0xffdfffff13137812 */ /* 0x000fe200078ec0ff */
[----:B---3--:R-:W-:-:S03]  /*c1e0*/  IMAD.IADD R220, R14, 0x1, R220 ;  /* 0x000000010edc7824 */ /* 0x008fc600078e02dc */
[----:B------:R-:W-:Y:S02]  /*c1f0*/  ISETP.GT.AND P1, PT, R13, 0x41, PT ;  /* 0x000000410d00780c */ /* 0x000fe40003f24270 */
[----:B------:R-:W-:Y:S02]  /*c200*/  @P0 LOP3.LUT R19, R19, 0x200000, RZ, 0xfc, !PT ;  /* 0x0020000013130812 */ /* 0x000fe400078efcff */
[----:B------:R-:W-:Y:S02]  /*c210*/  ISETP.GT.AND P0, PT, R13, 0x48, PT ;  /* 0x000000480d00780c */ /* 0x000fe40003f04270 */
[----:B------:R-:W-:Y:S02]  /*c220*/  LOP3.LUT R19, R19, 0xff7fffff, RZ, 0xc0, !PT ;  /* 0xff7fffff13137812 */ /* 0x000fe400078ec0ff */
[C---:B------:R-:W-:Y:S02]  /*c230*/  ISETP.GT.AND P2, PT, R13.reuse, 0x49, PT ;  /* 0x000000490d00780c */ /* 0x040fe40003f44270 */
[----:B------:R-:W-:-:S02]  /*c240*/  ISETP.GT.AND P3, PT, R13, 0x50, PT ;  /* 0x000000500d00780c */ /* 0x000fc40003f64270 */
[----:B------:R-:W-:Y:S02]  /*c250*/  ISETP.GT.AND P4, PT, R13, 0x51, PT ;  /* 0x000000510d00780c */ /* 0x000fe40003f84270 */
[----:B------:R-:W-:Y:S02]  /*c260*/  @P1 LOP3.LUT R19, R19, 0x800000, RZ, 0xfc, !PT ;  /* 0x0080000013131812 */ /* 0x000fe400078efcff */
[----:B------:R-:W-:Y:S02]  /*c270*/  ISETP.GT.AND P1, PT, R13, RZ, PT ;  /* 0x000000ff0d00720c */ /* 0x000fe40003f24270 */
[----:B------:R-:W-:Y:S02]  /*c280*/  LOP3.LUT R19, R19, 0xfeffffff, RZ, 0xc0, !PT ;  /* 0xfeffffff13137812 */ /* 0x000fe400078ec0ff */
[----:B------:R-:W-:Y:S02]  /*c290*/  ISETP.GT.AND P5, PT, R13, 0x58, PT ;  /* 0x000000580d00780c */ /* 0x000fe40003fa4270 */
[----:B------:R-:W-:-:S02]  /*c2a0*/  @P0 LOP3.LUT R19, R19, 0x1000000, RZ, 0xfc, !PT ;  /* 0x0100000013130812 */ /* 0x000fc400078efcff */
[C---:B------:R-:W-:Y:S02]  /*c2b0*/  ISETP.GT.AND P0, PT, R13.reuse, 0x1, PT ;  /* 0x000000010d00780c */ /* 0x040fe40003f04270 */
        /* <DEDUP_REMOVED lines=50> */
[----:B----4-:R-:W-:Y:S01]  /*c5e0*/  FSEL R156, R156, -INF , P1 ;  /* 0xff8000009c9c7808 */ /* 0x010fe20000800000 */
[----:B------:R-:W-:Y:S01]  /*c5f0*/  FMUL.FTZ R171, R171, UR42 ;  /* 0x0000002aabab7c20 */ /* 0x000fe20008410000 */
[----:B------:R-:W-:Y:S01]  /*c600*/  ISETP.GT.AND P1, PT, R13, 0x10, PT ;  /* 0x000000100d00780c */ /* 0x000fe20003f24270 */
        /* <DEDUP_REMOVED lines=23> */
[----:B------:R-:W-:-:S05]  /*c780*/  ISETP.GT.AND P0, PT, R13, 0x19, PT ;  /* 0x000000190d00780c */ /* 0x000fca0003f04270 */
[----:B------:R-:W4:Y:S01]  /*c790*/  MUFU.TANH R168, R168 ;  /* 0x000000a800a87308 */ /* 0x000f220000002400 */
[----:B--2---:R-:W-:Y:S02]  /*c7a0*/  FSEL R164, R164, -INF , P1 ;  /* 0xff800000a4a47808 */ /* 0x004fe40000800000 */
[----:B------:R-:W-:-:S05]  /*c7b0*/  ISETP.GT.AND P1, PT, R13, 0x20, PT ;  /* 0x000000200d00780c */ /* 0x000fca0003f24270 */
[----:B------:R-:W2:Y:S01]  /*c7c0*/  MUFU.TANH R169, R169 ;  /* 0x000000a900a97308 */ /* 0x000ea20000002400 */
[----:B---3--:R-:W-:Y:S02]  /*c7d0*/  FSEL R165, R165, -INF , P0 ;  /* 0xff800000a5a57808 */ /* 0x008fe40000000000 */
[----:B------:R-:W-:-:S05]  /*c7e0*/  ISETP.GT.AND P0, PT, R13, 0x21, PT ;  /* 0x000000210d00780c */ /* 0x000fca0003f04270 */
[----:B------:R-:W3:Y:S01]  /*c7f0*/  MUFU.TANH R172, R172 ;  /* 0x000000ac00ac7308 */ /* 0x000ee20000002400 */
[----:B----4-:R-:W-:Y:S02]  /*c800*/  FSEL R168, R168, -INF , P1 ;  /* 0xff800000a8a87808 */ /* 0x010fe40000800000 */
        /* <DEDUP_REMOVED lines=18> */
[----:B------:R-:W-:Y:S02]  /*c930*/  ISETP.GT.AND P1, PT, R13, 0x40, PT ;  /* 0x000000400d00780c */ /* 0x000fe40003f24270 */
[----:B------:R-:W-:-:S03]  /*c940*/  FMNMX.FTZ R13, R152, R219, !PT ;  /* 0x000000db980d7209 */ /* 0x000fc60007810000 */
[----:B------:R-:W4:Y:S01]  /*c950*/  MUFU.TANH R185, R185 ;  /* 0x000000b900b97308 */ /* 0x000f220000002400 */
[----:B------:R-:W-:Y:S02]  /*c960*/  FMNMX.FTZ R13, R153, R13, !PT ;  /* 0x0000000d990d7209 */ /* 0x000fe40007810000 */
[----:B--2---:R-:W-:Y:S02]  /*c970*/  FSEL R181, R181, -INF , P0 ;  /* 0xff800000b5b57808 */ /* 0x004fe40000000000 */
[----:B------:R-:W-:Y:S02]  /*c980*/  FMNMX.FTZ R13, R156, R13, !PT ;  /* 0x0000000d9c0d7209 */ /* 0x000fe40007810000 */
[----:B------:R-:W-:Y:S01]  /*c990*/  LOP3.LUT P0, RZ, R19, 0x1000000, RZ, 0xc0, !PT ;  /* 0x0100000013ff7812 */ /* 0x000fe2000780c0ff */
[----:B------:R-:W2:Y:S01]  /*c9a0*/  MUFU.TANH R188, R188 ;  /* 0x000000bc00bc7308 */ /* 0x000ea20000002400 */
[----:B------:R-:W-:Y:S02]  /*c9b0*/  FMNMX.FTZ R13, R157, R13, !PT ;  /* 0x0000000d9d0d7209 */ /* 0x000fe40007810000 */
[----:B---3--:R-:W-:-:S02]  /*c9c0*/  FSEL R184, R184, -INF , P1 ;  /* 0xff800000b8b87808 */ /* 0x008fc40000800000 */
[----:B------:R-:W-:Y:S02]  /*c9d0*/  FMNMX.FTZ R13, R160, R13, !PT ;  /* 0x0000000da00d7209 */ /* 0x000fe40007810000 */
[----:B------:R-:W-:Y:S01]  /*c9e0*/  LOP3.LUT P1, RZ, R19, 0x800000, RZ, 0xc0, !PT ;  /* 0x0080000013ff7812 */ /* 0x000fe2000782c0ff */
[----:B------:R-:W3:Y:S01]  /*c9f0*/  MUFU.TANH R189, R189 ;  /* 0x000000bd00bd7308 */ /* 0x000ee20000002400 */
[----:B------:R-:W-:Y:S02]  /*ca00*/  FMNMX.FTZ R13, R161, R13, !PT ;  /* 0x0000000da10d7209 */ /* 0x000fe40007810000 */
[----:B----4-:R-:W-:Y:S02]  /*ca10*/  FSEL R185, R185, -INF , P1 ;  /* 0xff800000b9b97808 */ /* 0x010fe40000800000 */
[----:B------:R-:W-:Y:S02]  /*ca20*/  FMNMX.FTZ R13, R164, R13, !PT ;  /* 0x0000000da40d7209 */ /* 0x000fe40007810000 */
[----:B------:R-:W-:Y:S01]  /*ca30*/  LOP3.LUT P1, RZ, R19, 0x400000, RZ, 0xc0, !PT ;  /* 0x0040000013ff7812 */ /* 0x000fe2000782c0ff */
[----:B------:R-:W4:Y:S01]  /*ca40*/  MUFU.TANH R192, R192 ;  /* 0x000000c000c07308 */ /* 0x000f220000002400 */
[----:B------:R-:W-:-:S02]  /*ca50*/  FMNMX.FTZ R13, R165, R13, !PT ;  /* 0x0000000da50d7209 */ /* 0x000fc40007810000 */
[----:B--2---:R-:W-:Y:S02]  /*ca60*/  FSEL R188, R188, -INF , P0 ;  /* 0xff800000bcbc7808 */ /* 0x004fe40000000000 */
[----:B------:R-:W-:Y:S02]  /*ca70*/  FMNMX.FTZ R13, R168, R13, !PT ;  /* 0x0000000da80d7209 */ /* 0x000fe40007810000 */
[----:B------:R-:W-:Y:S01]  /*ca80*/  LOP3.LUT P0, RZ, R19, 0x200000, RZ, 0xc0, !PT ;  /* 0x0020000013ff7812 */ /* 0x000fe2000780c0ff */
[----:B------:R-:W2:Y:S01]  /*ca90*/  MUFU.TANH R196, R196 ;  /* 0x000000c400c47308 */ /* 0x000ea20000002400 */
[----:B------:R-:W-:Y:S02]  /*caa0*/  FMNMX.FTZ R13, R169, R13, !PT ;  /* 0x0000000da90d7209 */ /* 0x000fe40007810000 */
[----:B---3--:R-:W-:Y:S02]  /*cab0*/  FSEL R189, R189, -INF , P2 ;  /* 0xff800000bdbd7808 */ /* 0x008fe40001000000 */
[----:B------:R-:W-:-:S03]  /*cac0*/  FMNMX.FTZ R13, R172, R13, !PT ;  /* 0x0000000dac0d7209 */ /* 0x000fc60007810000 */
[----:B------:R-:W3:Y:S01]  /*cad0*/  MUFU.TANH R197, R197 ;  /* 0x000000c500c57308 */ /* 0x000ee20000002400 */
[----:B------:R-:W-:Y:S02]  /*cae0*/  FMNMX.FTZ R14, R173, R13, !PT ;  /* 0x0000000dad0e7209 */ /* 0x000fe40007810000 */
[----:B----4-:R-:W-:Y:S02]  /*caf0*/  FSEL R192, R192, -INF , P3 ;  /* 0xff800000c0c07808 */ /* 0x010fe40001800000 */
[----:B------:R-:W-:Y:S02]  /*cb00*/  FMNMX.FTZ R14, R176, R14, !PT ;  /* 0x0000000eb00e7209 */ /* 0x000fe40007810000 */
[----:B------:R-:W-:Y:S01]  /*cb10*/  ISETP.GT.AND P3, PT, R220, 0x8, PT ;  /* 0x00000008dc00780c */ /* 0x000fe20003f64270 */
[----:B------:R4:W5:Y:S01]  /*cb20*/  MUFU.TANH R13, R193 ;  /* 0x000000c1000d7308 */ /* 0x0009620000002400 */
[----:B------:R-:W-:Y:S02]  /*cb30*/  FMNMX.FTZ R14, R177, R14, !PT ;  /* 0x0000000eb10e7209 */ /* 0x000fe40007810000 */
[----:B--2---:R-:W-:-:S02]  /*cb40*/  FSEL R196, R196, -INF , P5 ;  /* 0xff800000c4c47808 */ /* 0x004fc40002800000 */
[----:B------:R-:W-:-:S03]  /*cb50*/  FMNMX.FTZ R14, R180, R14, !PT ;  /* 0x0000000eb40e7209 */ /* 0x000fc60007810000 */
[----:B------:R-:W-:Y:S01]  /*cb60*/  MUFU.TANH R154, R154 ;  /* 0x0000009a009a7308 */ /* 0x000fe20000002400 */
[----:B------:R-:W-:Y:S01]  /*cb70*/  FMNMX.FTZ R14, R181, R14, !PT ;  /* 0x0000000eb50e7209 */ /* 0x000fe20007810000 */
[----:B----4-:R-:W-:Y:S01]  /*cb80*/  FMUL.FTZ R193, R155, UR42 ;  /* 0x0000002a9bc17c20 */ /* 0x010fe20008410000 */
[----:B---3--:R-:W-:Y:S02]  /*cb90*/  FSEL R197, R197, -INF , P6 ;  /* 0xff800000c5c57808 */ /* 0x008fe40003000000 */
[----:B------:R-:W-:-:S03]  /*cba0*/  FMNMX.FTZ R14, R184, R14, !PT ;  /* 0x0000000eb80e7209 */ /* 0x000fc60007810000 */
[----:B------:R-:W2:Y:S01]  /*cbb0*/  MUFU.TANH R158, R158 ;  /* 0x0000009e009e7308 */ /* 0x000ea20000002400 */
[----:B------:R-:W-:Y:S02]  /*cbc0*/  FMNMX.FTZ R14, R185, R14, !PT ;  /* 0x0000000eb90e7209 */ /* 0x000fe40007810000 */
[----:B-----5:R-:W-:Y:S02]  /*cbd0*/  FSEL R155, R13, -INF , P4 ;  /* 0xff8000000d9b7808 */ /* 0x020fe40002000000 */
[----:B------:R-:W-:Y:S02]  /*cbe0*/  FMNMX.FTZ R14, R188, R14, !PT ;  /* 0x0000000ebc0e7209 */ /* 0x000fe40007810000 */
[----:B------:R-:W-:Y:S01]  /*cbf0*/  ISETP.GT.AND P4, PT, R220, 0x1, PT ;  /* 0x00000001dc00780c */ /* 0x000fe20003f84270 */
[----:B------:R-:W-:Y:S01]  /*cc00*/  MUFU.TANH R159, R159 ;  /* 0x0000009f009f7308 */ /* 0x000fe20000002400 */
[----:B------:R-:W-:-:S04]  /*cc10*/  FMNMX.FTZ R14, R189, R14, !PT ;  /* 0x0000000ebd0e7209 */ /* 0x000fc80007810000 */
[----:B------:R-:W-:-:S03]  /*cc20*/  FMNMX.FTZ R13, R192, R14, !PT ;  /* 0x0000000ec00d7209 */ /* 0x000fc60007810000 */
[----:B------:R-:W3:Y:S01]  /*cc30*/  MUFU.TANH R163, R163 ;  /* 0x000000a300a37308 */ /* 0x000ee20000002400 */
[----:B------:R-:W-:Y:S02]  /*cc40*/  FMNMX.FTZ R13, R155, R13, !PT ;  /* 0x0000000d9b0d7209 */ /* 0x000fe40007810000 */
[----:B--2---:R-:W-:Y:S02]  /*cc50*/  FSEL R158, R158, -INF , P3 ;  /* 0xff8000009e9e7808 */ /* 0x004fe40001800000 */
[----:B------:R-:W-:Y:S02]  /*cc60*/  FMNMX.FTZ R13, R196, R13, !PT ;  /* 0x0000000dc40d7209 */ /* 0x000fe40007810000 */
[----:B------:R-:W-:Y:S01]  /*cc70*/  ISETP.GT.AND P3, PT, R220, 0x11, PT ;  /* 0x00000011dc00780c */ /* 0x000fe20003f64270 */
[----:B------:R-:W-:Y:S01]  /*cc80*/  MUFU.TANH R166, R166 ;  /* 0x000000a600a67308 */ /* 0x000fe20000002400 */
[----:B------:R-:W-:-:S05]  /*cc90*/  FMNMX.FTZ R13, R197, R13, !PT ;  /* 0x0000000dc50d7209 */ /* 0x000fca0007810000 */
[----:B------:R-:W2:Y:S02]  /*cca0*/  SHFL.BFLY PT, R14, R13, 0x2, 0x1f ;  /* 0x0c401f000d0e7f89 */ /* 0x000ea400000e0000 */
[----:B------:R-:W4:Y:S01]  /*ccb0*/  MUFU.TANH R170, R170 ;  /* 0x000000aa00aa7308 */ /* 0x000f220000002400 */
[----:B---3--:R-:W-:Y:S02]  /*ccc0*/  FSEL R163, R163, -INF , P3 ;  /* 0xff800000a3a37808 */ /* 0x008fe40001800000 */
[----:B------:R-:W-:-:S05]  /*ccd0*/  ISETP.GT.AND P3, PT, R220, 0x20, PT ;  /* 0x00000020dc00780c */ /* 0x000fca0003f64270 */
[----:B------:R-:W-:Y:S08]  /*cce0*/  MUFU.TANH R171, R171 ;  /* 0x000000ab00ab7308 */ /* 0x000ff00000002400 */
[----:B------:R-:W3:Y:S01]  /*ccf0*/  MUFU.TANH R175, R175 ;  /* 0x000000af00af7308 */ /* 0x000ee20000002400 */
[----:B----4-:R-:W-:Y:S02]  /*cd00*/  FSEL R170, R170, -INF , P3 ;  /* 0xff800000aaaa7808 */ /* 0x010fe40001800000 */
[----:B------:R-:W-:-:S02]  /*cd10*/  ISETP.GT.AND P3, PT, R220, 0x29, PT ;  /* 0x00000029dc00780c */ /* 0x000fc40003f64270 */
[----:B--2---:R-:W-:-:S03]  /*cd20*/  FMNMX.FTZ R13, R13, R14, !PT ;  /* 0x0000000e0d0d7209 */ /* 0x004fc60007810000 */
[----:B------:R-:W-:Y:S02]  /*cd30*/  MUFU.TANH R178, R178 ;  /* 0x000000b200b27308 */ /* 0x000fe40000002400 */
[----:B------:R-:W2:Y:S06]  /*cd40*/  SHFL.BFLY PT, R14, R13, 0x1, 0x1f ;  /* 0x0c201f000d0e7f89 */ /* 0x000eac00000e0000 */
[----:B------:R-:W4:Y:S01]  /*cd50*/  MUFU.TANH R182, R182 ;  /* 0x000000b600b67308 */ /* 0x000f220000002400 */
[----:B---3--:R-:W-:Y:S02]  /*cd60*/  FSEL R175, R175, -INF , P3 ;  /* 0xff800000afaf7808 */ /* 0x008fe40001800000 */
[----:B------:R-:W-:-:S05]  /*cd70*/  ISETP.GT.AND P3, PT, R220, 0x38, PT ;  /* 0x00000038dc00780c */ /* 0x000fca0003f64270 */
[----:B------:R-:W3:Y:S08]  /*cd80*/  MUFU.TANH R183, R183 ;  /* 0x000000b700b77308 */ /* 0x000ef00000002400 */
[----:B------:R-:W-:Y:S01]  /*cd90*/  MUFU.TANH R187, R187 ;  /* 0x000000bb00bb7308 */ /* 0x000fe20000002400 */
[----:B----4-:R-:W-:Y:S02]  /*cda0*/  FSEL R182, R182, -INF , P3 ;  /* 0xff800000b6b67808 */ /* 0x010fe40001800000 */
[----:B--2---:R-:W-:Y:S01]  /*cdb0*/  FMNMX.FTZ R13, R13, R14, !PT ;  /* 0x0000000e0d0d7209 */ /* 0x004fe20007810000 */
[----:B------:R-:W-:Y:S01]  /*cdc0*/  IMAD.U32 R14, RZ, RZ, UR38 ;  /* 0x00000026ff0e7e24 */ /* 0x000fe2000f8e00ff */
[----:B------:R-:W-:-:S02]  /*cdd0*/  ISETP.GT.AND P3, PT, R220, 0x41, PT ;  /* 0x00000041dc00780c */ /* 0x000fc40003f64270 */
[C---:B------:R-:W-:Y:S01]  /*cde0*/  FSETP.NEU.FTZ.AND P2, PT, R13.reuse, -INF , PT ;  /* 0xff8000000d00780b */ /* 0x040fe20003f5d000 */
[----:B------:R-:W-:Y:S03]  /*cdf0*/  MUFU.TANH R190, R190 ;  /* 0x000000be00be7308 */ /* 0x000fe60000002400 */
[----:B------:R-:W-:-:S05]  /*ce00*/  FSEL R221, R13, RZ, P2 ;  /* 0x000000ff0ddd7208 */ /* 0x000fca0001000000 */
[----:B------:R-:W-:Y:S01]  /*ce10*/  FADD.FTZ R221, -R221, R219 ;  /* 0x000000dbdddd7221 */ /* 0x000fe20000010100 */
[-C--:B------:R-:W-:Y:S01]  /*ce20*/  FMUL.FTZ R219, R13, R14.reuse ;  /* 0x0000000e0ddb7220 */ /* 0x080fe20000410000 */
[----:B------:R-:W-:Y:S02]  /*ce30*/  MUFU.TANH R194, R194 ;  /* 0x000000c200c27308 */ /* 0x000fe40000002400 */
[-C--:B------:R-:W-:Y:S02]  /*ce40*/  FMUL.FTZ R221, R221, R14.reuse ;  /* 0x0000000edddd7220 */ /* 0x080fe40000410000 */
[----:B------:R-:W-:Y:S02]  /*ce50*/  FSEL R219, R219, RZ, P2 ;  /* 0x000000ffdbdb7208 */ /* 0x000fe40001000000 */
[----:B------:R-:W-:Y:S02]  /*ce60*/  ISETP.GT.AND P2, PT, R220, RZ, PT ;  /* 0x000000ffdc00720c */ /* 0x000fe40003f44270 */
[----:B------:R-:W2:Y:S01]  /*ce70*/  MUFU.TANH R193, R193 ;  /* 0x000000c100c17308 */ /* 0x000ea20000002400 */
[-CC-:B------:R-:W-:Y:S01]  /*ce80*/  FFMA.FTZ R153, R153, R14.reuse, -R219.reuse ;  /* 0x0000000e99997223 */ /* 0x180fe200000108db */
[----:B------:R-:W-:Y:S01]  /*ce90*/  FSEL R154, R154, -INF , P2 ;  /* 0xff8000009a9a7808 */ /* 0x000fe20001000000 */
[-CC-:B------:R-:W-:Y:S01]  /*cea0*/  FFMA.FTZ R152, R152, R14.reuse, -R219.reuse ;  /* 0x0000000e98987223 */ /* 0x180fe200000108db */
[----:B------:R-:W-:Y:S01]  /*ceb0*/  ISETP.GT.AND P2, PT, R220, 0x9, PT ;  /* 0x00000009dc00780c */ /* 0x000fe20003f44270 */
[-CC-:B------:R-:W-:Y:S01]  /*cec0*/  FFMA.FTZ R156, R156, R14.reuse, -R219.reuse ;  /* 0x0000000e9c9c7223 */ /* 0x180fe200000108db */
[-CC-:B------:R-:W-:Y:S01]  /*ced0*/  FFMA.FTZ R157, R157, R14.reuse, -R219.reuse ;  /* 0x0000000e9d9d7223 */ /* 0x180fe200000108db */
        /* <DEDUP_REMOVED lines=25> */
[-CC-:B------:R-:W-:Y:S01]  /*d070*/  FFMA.FTZ R155, R155, R14.reuse, -R219.reuse ;  /* 0x0000000e9b9b7223 */ /* 0x180fe200000108db */
[-CC-:B------:R-:W-:Y:S01]  /*d080*/  FFMA.FTZ R196, R196, R14.reuse, -R219.reuse ;  /* 0x0000000ec4c47223 */ /* 0x180fe200000108db */
[----:B------:R-:W-:Y:S01]  /*d090*/  FFMA.FTZ R197, R197, R14, -R219 ;  /* 0x0000000ec5c57223 */ /* 0x000fe200000108db */
[----:B---3--:R-:W-:Y:S01]  /*d0a0*/  FSEL R183, R183, -INF , P2 ;  /* 0xff800000b7b77808 */ /* 0x008fe20001000000 */
[----:B------:R3:W-:Y:S01]  /*d0b0*/  MUFU.EX2 R219, R153 ;  /* 0x0000009900db7308 */ /* 0x0007e20000000800 */
[----:B------:R-:W-:-:S02]  /*d0c0*/  ISETP.GT.AND P2, PT, R220, 0x48, PT ;  /* 0x00000048dc00780c */ /* 0x000fc40003f44270 */
[----:B--2---:R-:W-:Y:S02]  /*d0d0*/  FSEL R193, R193, -INF , P4 ;  /* 0xff800000c1c17808 */ /* 0x004fe40002000000 */
[----:B------:R-:W-:-:S03]  /*d0e0*/  ISETP.GT.AND P4, PT, R220, 0x10, PT ;  /* 0x00000010dc00780c */ /* 0x000fc60003f84270 */
[----:B------:R-:W2:Y:S01]  /*d0f0*/  MUFU.TANH R162, R162 ;  /* 0x000000a200a27308 */ /* 0x000ea20000002400 */
[----:B---3--:R-:W-:Y:S02]  /*d100*/  FSEL R153, R187, -INF , P3 ;  /* 0xff800000bb997808 */ /* 0x008fe40001800000 */
[----:B------:R-:W-:Y:S02]  /*d110*/  ISETP.GT.AND P3, PT, R220, 0x50, PT ;  /* 0x00000050dc00780c */ /* 0x000fe40003f64270 */
[----:B------:R-:W-:Y:S02]  /*d120*/  FSEL R187, R190, -INF , P2 ;  /* 0xff800000bebb7808 */ /* 0x000fe40001000000 */
[----:B------:R-:W-:Y:S01]  /*d130*/  FSEL R190, R194, -INF , P3 ;  /* 0xff800000c2be7808 */ /* 0x000fe20001800000 */
[----:B------:R-:W3:Y:S01]  /*d140*/  MUFU.TANH R167, R167 ;  /* 0x000000a700a77308 */ /* 0x000ee20000002400 */
[----:B------:R-:W-:Y:S02]  /*d150*/  FMNMX.FTZ R194, R154, R218, !PT ;  /* 0x000000da9ac27209 */ /* 0x000fe40007810000 */
[----:B------:R-:W-:-:S02]  /*d160*/  ISETP.GT.AND P2, PT, R220, 0x51, PT ;  /* 0x00000051dc00780c */ /* 0x000fc40003f44270 */
[----:B------:R-:W-:Y:S02]  /*d170*/  FMNMX.FTZ R194, R193, R194, !PT ;  /* 0x000000c2c1c27209 */ /* 0x000fe40007810000 */
[----:B------:R-:W-:Y:S01]  /*d180*/  ISETP.GT.AND P3, PT, R220, 0x59, PT ;  /* 0x00000059dc00780c */ /* 0x000fe20003f64270 */
[----:B------:R-:W4:Y:S01]  /*d190*/  MUFU.TANH R174, R174 ;  /* 0x000000ae00ae7308 */ /* 0x000f220000002400 */
[----:B------:R-:W-:Y:S02]  /*d1a0*/  FMNMX.FTZ R194, R158, R194, !PT ;  /* 0x000000c29ec27209 */ /* 0x000fe40007810000 */
[----:B--2---:R-:W-:Y:S02]  /*d1b0*/  FSEL R162, R162, -INF , P4 ;  /* 0xff800000a2a27808 */ /* 0x004fe40002000000 */
[----:B------:R-:W-:Y:S02]  /*d1c0*/  FMNMX.FTZ R194, R159, R194, !PT ;  /* 0x000000c29fc27209 */ /* 0x000fe40007810000 */
[----:B------:R-:W-:Y:S01]  /*d1d0*/  ISETP.GT.AND P4, PT, R220, 0x19, PT ;  /* 0x00000019dc00780c */ /* 0x000fe20003f84270 */
[----:B------:R-:W2:Y:S01]  /*d1e0*/  MUFU.TANH R179, R179 ;  /* 0x000000b300b37308 */ /* 0x000ea20000002400 */
[----:B------:R-:W-:-:S02]  /*d1f0*/  FMNMX.FTZ R194, R162, R194, !PT ;  /* 0x000000c2a2c27209 */ /* 0x000fc40007810000 */
[----:B---3--:R-:W-:Y:S02]  /*d200*/  FSEL R167, R167, -INF , P4 ;  /* 0xff800000a7a77808 */ /* 0x008fe40002000000 */
[----:B------:R-:W-:Y:S02]  /*d210*/  FMNMX.FTZ R194, R163, R194, !PT ;  /* 0x000000c2a3c27209 */ /* 0x000fe40007810000 */
[----:B------:R-:W-:Y:S01]  /*d220*/  ISETP.GT.AND P4, PT, R220, 0x28, PT ;  /* 0x00000028dc00780c */ /* 0x000fe20003f84270 */
[----:B------:R-:W3:Y:S01]  /*d230*/  MUFU.EX2 R221, R221 ;  /* 0x000000dd00dd7308 */ /* 0x000ee20000000800 */
[----:B------:R-:W-:Y:S02]  /*d240*/  FMNMX.FTZ R194, R166, R194, !PT ;  /* 0x000000c2a6c27209 */ /* 0x000fe40007810000 */
[----:B----4-:R-:W-:Y:S02]  /*d250*/  FSEL R174, R174, -INF , P4 ;  /* 0xff800000aeae7808 */ /* 0x010fe40002000000 */
[----:B------:R-:W-:-:S02]  /*d260*/  FMNMX.FTZ R194, R167, R194, !PT ;  /* 0x000000c2a7c27209 */ /* 0x000fc40007810000 */
[----:B------:R-:W-:Y:S01]  /*d270*/  ISETP.GT.AND P4, PT, R220, 0x31, PT ;  /* 0x00000031dc00780c */ /* 0x000fe20003f84270 */
[----:B------:R-:W4:Y:S01]  /*d280*/  MUFU.EX2 R152, R152 ;  /* 0x0000009800987308 */ /* 0x000f220000000800 */
[----:B------:R-:W-:Y:S02]  /*d290*/  FMNMX.FTZ R194, R170, R194, !PT ;  /* 0x000000c2aac27209 */ /* 0x000fe40007810000 */
[----:B--2---:R-:W-:Y:S02]  /*d2a0*/  FSEL R179, R179, -INF , P4 ;  /* 0xff800000b3b37808 */ /* 0x004fe40002000000 */
[----:B------:R-:W-:Y:S02]  /*d2b0*/  FMNMX.FTZ R194, R171, R194, !PT ;  /* 0x000000c2abc27209 */ /* 0x000fe40007810000 */
[----:B------:R-:W-:Y:S01]  /*d2c0*/  ISETP.GT.AND P4, PT, R220, 0x40, PT ;  /* 0x00000040dc00780c */ /* 0x000fe20003f84270 */
[----:B------:R-:W2:Y:S01]  /*d2d0*/  MUFU.TANH R186, R186 ;  /* 0x000000ba00ba7308 */ /* 0x000ea20000002400 */
[----:B------:R-:W-:Y:S01]  /*d2e0*/  FMNMX.FTZ R194, R174, R194, !PT ;  /* 0x000000c2aec27209 */ /* 0x000fe20007810000 */
[-C--:B---3--:R-:W-:Y:S01]  /*d2f0*/  FMUL.FTZ R24, R24, R221.reuse ;  /* 0x000000dd18187220 */ /* 0x088fe20000410000 */
[-C--:B------:R-:W-:Y:S01]  /*d300*/  FMUL.FTZ R25, R25, R221.reuse ;  /* 0x000000dd19197220 */ /* 0x080fe20000410000 */
[-C--:B------:R-:W-:Y:S01]  /*d310*/  FMUL.FTZ R28, R28, R221.reuse ;  /* 0x000000dd1c1c7220 */ /* 0x080fe20000410000 */
[----:B------:R-:W-:Y:S01]  /*d320*/  FMNMX.FTZ R194, R175, R194, !PT ;  /* 0x000000c2afc27209 */ /* 0x000fe20007810000 */
[-C--:B------:R-:W-:Y:S01]  /*d330*/  FMUL.FTZ R29, R29, R221.reuse ;  /* 0x000000dd1d1d7220 */ /* 0x080fe20000410000 */
[----:B------:R-:W-:Y:S01]  /*d340*/  FMUL.FTZ R32, R32, R221 ;  /* 0x000000dd20207220 */ /* 0x000fe20000410000 */
[----:B------:R-:W3:Y:S01]  /*d350*/  MUFU.TANH R191, R191 ;  /* 0x000000bf00bf7308 */ /* 0x000ee20000002400 */
[----:B------:R-:W-:Y:S01]  /*d360*/  FMNMX.FTZ R194, R178, R194, !PT ;  /* 0x000000c2b2c27209 */ /* 0x000fe20007810000 */
[----:B----4-:R-:W-:Y:S01]  /*d370*/  FFMA.FTZ R3, R221, R3, R152 ;  /* 0x00000003dd037223 */ /* 0x010fe20000010098 */
[----:B------:R-:W-:Y:S01]  /*d380*/  F2FP.BF16.F32.PACK_AB R152, R219, R152 ;  /* 0x00000098db98723e */ /* 0x000fe200000010ff */
[-C--:B------:R-:W-:Y:S01]  /*d390*/  FMUL.FTZ R33, R33, R221.reuse ;  /* 0x000000dd21217220 */ /* 0x080fe20000410000 */
[----:B------:R-:W-:Y:S01]  /*d3a0*/  FMNMX.FTZ R194, R179, R194, !PT ;  /* 0x000000c2b3c27209 */ /* 0x000fe20007810000 */
[----:B------:R-:W-:Y:S01]  /*d3b0*/  FADD.FTZ R3, R219, R3 ;  /* 0x00000003db037221 */ /* 0x000fe20000010000 */
[-C--:B------:R-:W-:Y:S01]  /*d3c0*/  FMUL.FTZ R36, R36, R221.reuse ;  /* 0x000000dd24247220 */ /* 0x080fe20000410000 */
[----:B------:R-:W4:Y:S01]  /*d3d0*/  MUFU.TANH R195, R195 ;  /* 0x000000c300c37308 */ /* 0x000f220000002400 */
[----:B------:R-:W-:Y:S01]  /*d3e0*/  FMNMX.FTZ R194, R182, R194, !PT ;  /* 0x000000c2b6c27209 */ /* 0x000fe20007810000 */
[-C--:B------:R-:W-:Y:S01]  /*d3f0*/  FMUL.FTZ R37, R37, R221.reuse ;  /* 0x000000dd25257220 */ /* 0x080fe20000410000 */
[----:B--2---:R-:W-:Y:S01]  /*d400*/  FSEL R186, R186, -INF , P4 ;  /* 0xff800000baba7808 */ /* 0x004fe20002000000 */
[-C--:B------:R-:W-:Y:S01]  /*d410*/  FMUL.FTZ R40, R40, R221.reuse ;  /* 0x000000dd28287220 */ /* 0x080fe20000410000 */
[----:B------:R-:W-:Y:S01]  /*d420*/  FMNMX.FTZ R219, R183, R194, !PT ;  /* 0x000000c2b7db7209 */ /* 0x000fe20007810000 */
[----:B------:R-:W-:Y:S01]  /*d430*/  FMUL.FTZ R41, R41, R221 ;  /* 0x000000dd29297220 */ /* 0x000fe20000410000 */
[----:B------:R-:W-:Y:S01]  /*d440*/  ISETP.GT.AND P4, PT, R220, 0x49, PT ;  /* 0x00000049dc00780c */ /* 0x000fe20003f84270 */
[----:B------:R2:W5:Y:S01]  /*d450*/  MUFU.TANH R194, R198 ;  /* 0x000000c600c27308 */ /* 0x0005620000002400 */
[----:B------:R-:W-:Y:S01]  /*d460*/  FMNMX.FTZ R219, R186, R219, !PT ;  /* 0x000000dbbadb7209 */ /* 0x000fe20007810000 */
[-C--:B------:R-:W-:Y:S01]  /*d470*/  FMUL.FTZ R44, R44, R221.reuse ;  /* 0x000000dd2c2c7220 */ /* 0x080fe20000410000 */
[----:B---3--:R-:W-:Y:S01]  /*d480*/  FSEL R191, R191, -INF , P4 ;  /* 0xff800000bfbf7808 */ /* 0x008fe20002000000 */
[----:B------:R-:W-:Y:S01]  /*d490*/  FMUL.FTZ R45, R45, R221 ;  /* 0x000000dd2d2d7220 */ /* 0x000fe20000410000 */
[----:B------:R-:W-:Y:S01]  /*d4a0*/  FMNMX.FTZ R219, R153, R219, !PT ;  /* 0x000000db99db7209 */ /* 0x000fe20007810000 */
[-C--:B------:R-:W-:Y:S01]  /*d4b0*/  FMUL.FTZ R48, R48, R221.reuse ;  /* 0x000000dd30307220 */ /* 0x080fe20000410000 */
[----:B------:R-:W-:Y:S01]  /*d4c0*/  ISETP.GT.AND P4, PT, R220, 0x58, PT ;  /* 0x00000058dc00780c */ /* 0x000fe20003f84270 */
[----:B------:R-:W-:Y:S01]  /*d4d0*/  FMUL.FTZ R49, R49, R221 ;  /* 0x000000dd31317220 */ /* 0x000fe20000410000 */
[----:B--2---:R-:W-:Y:S01]  /*d4e0*/  FMUL.FTZ R198, R199, UR42 ;  /* 0x0000002ac7c67c20 */ /* 0x004fe20008410000 */
[----:B------:R-:W-:Y:S01]  /*d4f0*/  FMNMX.FTZ R199, R187, R219, !PT ;  /* 0x000000dbbbc77209 */ /* 0x000fe20007810000 */
[-C--:B------:R-:W-:Y:S01]  /*d500*/  FMUL.FTZ R52, R52, R221.reuse ;  /* 0x000000dd34347220 */ /* 0x080fe20000410000 */
[----:B----4-:R-:W-:Y:S01]  /*d510*/  FSEL R195, R195, -INF , P2 ;  /* 0xff800000c3c37808 */ /* 0x010fe20001000000 */
[----:B------:R-:W-:Y:S01]  /*d520*/  FMUL.FTZ R53, R53, R221 ;  /* 0x000000dd35357220 */ /* 0x000fe20000410000 */
[----:B------:R-:W-:Y:S01]  /*d530*/  FMNMX.FTZ R199, R191, R199, !PT ;  /* 0x000000c7bfc77209 */ /* 0x000fe20007810000 */
[----:B------:R-:W2:Y:S01]  /*d540*/  MUFU.TANH R198, R198 ;  /* 0x000000c600c67308 */ /* 0x000ea20000002400 */
[-C--:B------:R-:W-:Y:S01]  /*d550*/  FMUL.FTZ R56, R56, R221.reuse ;  /* 0x000000dd38387220 */ /* 0x080fe20000410000 */
[----:B-----5:R-:W-:Y:S01]  /*d560*/  FSEL R194, R194, -INF , P4 ;  /* 0xff800000c2c27808 */ /* 0x020fe20002000000 */
[----:B------:R-:W-:Y:S01]  /*d570*/  FMUL.FTZ R57, R57, R221 ;  /* 0x000000dd39397220 */ /* 0x000fe20000410000 */
[----:B------:R-:W-:Y:S01]  /*d580*/  FMNMX.FTZ R199, R190, R199, !PT ;  /* 0x000000c7bec77209 */ /* 0x000fe20007810000 */
[-C--:B------:R-:W-:Y:S01]  /*d590*/  FMUL.FTZ R60, R60, R221.reuse ;  /* 0x000000dd3c3c7220 */ /* 0x080fe20000410000 */
[-C--:B------:R-:W-:Y:S01]  /*d5a0*/  FMUL.FTZ R61, R61, R221.reuse ;  /* 0x000000dd3d3d7220 */ /* 0x080fe20000410000 */
        /* <DEDUP_REMOVED lines=8> */
[-C--:B------:R-:W-:Y:S01]  /*d630*/  FMUL.FTZ R76, R76, R221.reuse ;  /* 0x000000dd4c4c7220 */ /* 0x080fe20000410000 */
[-C--:B------:R-:W-:Y:S01]  /*d640*/  FMUL.FTZ R77, R77, R221.reuse ;  /* 0x000000dd4d4d7220 */ /* 0x080fe20000410000 */
[----:B--2---:R-:W-:Y:S01]  /*d650*/  FSEL R198, R198, -INF , P3 ;  /* 0xff800000c6c67808 */ /* 0x004fe20001800000 */
        /* <DEDUP_REMOVED lines=8> */
[----:B------:R-:W2:Y:S01]  /*d6e0*/  SHFL.BFLY PT, R219, R220, 0x2, 0x1f ;  /* 0x0c401f00dcdb7f89 */ /* 0x000ea200000e0000 */
        /* <DEDUP_REMOVED lines=23> */
[----:B--2---:R-:W-:Y:S01]  /*d860*/  FMNMX.FTZ R220, R220, R219, !PT ;  /* 0x000000dbdcdc7209 */ /* 0x004fe20007810000 */
[-C--:B------:R-:W-:Y:S01]  /*d870*/  FMUL.FTZ R140, R140, R221.reuse ;  /* 0x000000dd8c8c7220 */ /* 0x080fe20000410000 */
[-C--:B------:R-:W-:Y:S01]  /*d880*/  FMUL.FTZ R141, R141, R221.reuse ;  /* 0x000000dd8d8d7220 */ /* 0x080fe20000410000 */
[-C--:B------:R-:W-:Y:S01]  /*d890*/  FMUL.FTZ R144, R144, R221.reuse ;  /* 0x000000dd90907220 */ /* 0x080fe20000410000 */
[-C--:B------:R-:W-:Y:S01]  /*d8a0*/  FMUL.FTZ R145, R145, R221.reuse ;  /* 0x000000dd91917220 */ /* 0x080fe20000410000 */
[-C--:B------:R-:W-:Y:S01]  /*d8b0*/  FMUL.FTZ R148, R148, R221.reuse ;  /* 0x000000dd94947220 */ /* 0x080fe20000410000 */
[----:B------:R-:W-:Y:S01]  /*d8c0*/  FMUL.FTZ R149, R149, R221 ;  /* 0x000000dd95957220 */ /* 0x000fe20000410000 */
[----:B------:R2:W-:Y:S01]  /*d8d0*/  MUFU.EX2 R219, R177 ;  /* 0x000000b100db7308 */ /* 0x0005e20000000800 */
[----:B------:R-:W3:Y:S07]  /*d8e0*/  SHFL.BFLY PT, R221, R220, 0x1, 0x1f ;  /* 0x0c201f00dcdd7f89 */ /* 0x000eee00000e0000 */
[----:B------:R-:W4:Y:S01]  /*d8f0*/  MUFU.EX2 R199, R156 ;  /* 0x0000009c00c77308 */ /* 0x000f220000000800 */
[----:B--2---:R-:W2:Y:S07]  /*d900*/  S2R R177, SR_TID.X ;  /* 0x0000000000b17919 */ /* 0x004eae0000002100 */
[----:B------:R-:W5:Y:S08]  /*d910*/  MUFU.EX2 R157, R157 ;  /* 0x0000009d009d7308 */ /* 0x000f700000000800 */
[----:B------:R-:W0:Y:S01]  /*d920*/  MUFU.EX2 R156, R160 ;  /* 0x000000a0009c7308 */ /* 0x000e220000000800 */
[----:B----4-:R-:W-:-:S07]  /*d930*/  FADD.FTZ R3, R199, R3 ;  /* 0x00000003c7037221 */ /* 0x010fce0000010000 */
[----:B------:R-:W-:Y:S01]  /*d940*/  MUFU.EX2 R160, R168 ;  /* 0x000000a800a07308 */ /* 0x000fe20000000800 */
[----:B-----5:R-:W-:-:S07]  /*d950*/  FADD.FTZ R3, R157, R3 ;  /* 0x000000039d037221 */ /* 0x020fce0000010000 */
[----:B------:R3:W-:Y:S01]  /*d960*/  MUFU.EX2 R168, R176 ;  /* 0x000000b000a87308 */ /* 0x0007e20000000800 */
[----:B0-----:R-:W-:Y:S01]  /*d970*/  FADD.FTZ R3, R156, R3 ;  /* 0x000000039c037221 */ /* 0x001fe20000010000 */
[----:B--2---:R-:W-:-:S04]  /*d980*/  SHF.R.U32.HI R177, RZ, 0x7, R177 ;  /* 0x00000007ffb17819 */ /* 0x004fc800000116b1 */
[----:B------:R-:W-:Y:S02]  /*d990*/  IADD3 R177, -R177, 0xb, RZ ;  /* 0x0000000bb1b17810 */ /* 0x000fe40007ffe1ff */
[----:B------:R-:W0:Y:S01]  /*d9a0*/  MUFU.EX2 R161, R161 ;  /* 0x000000a100a17308 */ /* 0x000e220000000800 */
[----:B---3--:R-:W-:-:S04]  /*d9b0*/  FMNMX.FTZ R176, R220, R221, !PT ;  /* 0x000000dddcb07209 */ /* 0x008fc80007810000 */
[C---:B------:R-:W-:Y:S01]  /*d9c0*/  FSETP.NEU.FTZ.AND P2, PT, R176.reuse, -INF , PT ;  /* 0xff800000b000780b */ /* 0x040fe20003f5d000 */
[----:B------:R-:W-:Y:S02]  /*d9d0*/  FMUL.FTZ R221, R176, R14 ;  /* 0x0000000eb0dd7220 */ /* 0x000fe40000410000 */
[----:B------:R-:W2:Y:S03]  /*d9e0*/  MUFU.EX2 R164, R164 ;  /* 0x000000a400a47308 */ /* 0x000ea60000000800 */
[----:B------:R-:W-:-:S05]  /*d9f0*/  FSEL R221, R221, RZ, P2 ;  /* 0x000000ffdddd7208 */ /* 0x000fca0001000000 */
[----:B------:R-:W3:Y:S01]  /*da00*/  MUFU.EX2 R165, R165 ;  /* 0x000000a500a57308 */ /* 0x000ee20000000800 */
[-CC-:B------:R-:W-:Y:S01]  /*da10*/  FFMA.FTZ R154, R154, R14.reuse, -R221.reuse ;  /* 0x0000000e9a9a7223 */ /* 0x180fe200000108dd */
[-CC-:B------:R-:W-:Y:S01]  /*da20*/  FFMA.FTZ R220, R170, R14.reuse, -R221.reuse ;  /* 0x0000000eaadc7223 */ /* 0x180fe200000108dd */
[-C--:B------:R-:W-:Y:S01]  /*da30*/  FFMA.FTZ R170, R174, R14.reuse, -R221 ;  /* 0x0000000eaeaa7223 */ /* 0x080fe200000108dd */
[----:B0-----:R-:W-:Y:S01]  /*da40*/  FADD.FTZ R3, R161, R3 ;  /* 0x00000003a1037221 */ /* 0x001fe20000010000 */
[-CC-:B------:R-:W-:Y:S01]  /*da50*/  FFMA.FTZ R193, R193, R14.reuse, -R221.reuse ;  /* 0x0000000ec1c17223 */ /* 0x180fe200000108dd */
[-CC-:B------:R-:W-:Y:S01]  /*da60*/  FFMA.FTZ R158, R158, R14.reuse, -R221.reuse ;  /* 0x0000000e9e9e7223 */ /* 0x180fe200000108dd */
[-C--:B------:R-:W-:Y:S01]  /*da70*/  FFMA.FTZ R159, R159, R14.reuse, -R221 ;  /* 0x0000000e9f9f7223 */ /* 0x080fe200000108dd */
[----:B------:R-:W-:Y:S01]  /*da80*/  MUFU.EX2 R174, R197 ;  /* 0x000000c500ae7308 */ /* 0x000fe20000000800 */
[----:B--2---:R-:W-:Y:S01]  /*da90*/  FADD.FTZ R3, R164, R3 ;  /* 0x00000003a4037221 */ /* 0x004fe20000010000 */
[-CC-:B------:R-:W-:Y:S01]  /*daa0*/  FFMA.FTZ R162, R162, R14.reuse, -R221.reuse ;  /* 0x0000000ea2a27223 */ /* 0x180fe200000108dd */
[-CC-:B------:R-:W-:Y:S01]  /*dab0*/  FFMA.FTZ R163, R163, R14.reuse, -R221.reuse ;  /* 0x0000000ea3a37223 */ /* 0x180fe200000108dd */
[-CC-:B------:R-:W-:Y:S01]  /*dac0*/  FFMA.FTZ R166, R166, R14.reuse, -R221.reuse ;  /* 0x0000000ea6a67223 */ /* 0x180fe200000108dd */
[-CC-:B------:R-:W-:Y:S01]  /*dad0*/  FFMA.FTZ R167, R167, R14.reuse, -R221.reuse ;  /* 0x0000000ea7a77223 */ /* 0x180fe200000108dd */
[-CC-:B------:R-:W-:Y:S01]  /*dae0*/  FFMA.FTZ R171, R171, R14.reuse, -R221.reuse ;  /* 0x0000000eabab7223 */ /* 0x180fe200000108dd */
[-C--:B------:R-:W-:Y:S01]  /*daf0*/  FFMA.FTZ R175, R175, R14.reuse, -R221 ;  /* 0x0000000eafaf7223 */ /* 0x080fe200000108dd */
[----:B------:R-:W0:Y:S01]  /*db00*/  MUFU.EX2 R169, R169 ;  /* 0x000000a900a97308 */ /* 0x000e220000000800 */
[----:B---3--:R-:W-:Y:S01]  /*db10*/  FADD.FTZ R3, R165, R3 ;  /* 0x00000003a5037221 */ /* 0x008fe20000010000 */
[-CC-:B------:R-:W-:Y:S01]  /*db20*/  FFMA.FTZ R178, R178, R14.reuse, -R221.reuse ;  /* 0x0000000eb2b27223 */ /* 0x180fe200000108dd */
[-CC-:B------:R-:W-:Y:S01]  /*db30*/  FFMA.FTZ R179, R179, R14.reuse, -R221.reuse ;  /* 0x0000000eb3b37223 */ /* 0x180fe200000108dd */
[-C--:B------:R-:W-:Y:S01]  /*db40*/  FFMA.FTZ R182, R182, R14.reuse, -R221 ;  /* 0x0000000eb6b67223 */ /* 0x080fe200000108dd */
[----:B------:R-:W-:Y:S01]  /*db50*/  FADD.FTZ R3, R160, R3 ;  /* 0x00000003a0037221 */ /* 0x000fe20000010000 */
[-CC-:B------:R-:W-:Y:S01]  /*db60*/  FFMA.FTZ R183, R183, R14.reuse, -R221.reuse ;  /* 0x0000000eb7b77223 */ /* 0x180fe200000108dd */
        /* <DEDUP_REMOVED lines=8> */
[----:B------:R-:W-:Y:S01]  /*dbf0*/  FFMA.FTZ R198, R198, R14, -R221 ;  /* 0x0000000ec6c67223 */ /* 0x000fe200000108dd */
[----:B------:R-:W3:Y:S01]  /*dc00*/  MUFU.EX2 R172, R172 ;  /* 0x000000ac00ac7308 */ /* 0x000ee20000000800 */
[----:B--2---:R-:W-:Y:S01]  /*dc10*/  F2FP.BF16.F32.PACK_AB R154, R157, R199 ;  /* 0x000000c79d9a723e */ /* 0x004fe200000010ff */
[----:B------:R-:W-:-:S02]  /*dc20*/  @!P1 VIADD R157, R21, 0x22840 ;  /* 0x00022840159d9836 */ /* 0x000fc40000000000 */
[----:B0-----:R-:W-:Y:S01]  /*dc30*/  FADD.FTZ R3, R169, R3 ;  /* 0x00000003a9037221 */ /* 0x001fe20000010000 */
[----:B------:R-:W-:Y:S02]  /*dc40*/  F2FP.BF16.F32.PACK_AB R156, R161, R156 ;  /* 0x0000009ca19c723e */ /* 0x000fe400000010ff */
[----:B------:R-:W-:Y:S02]  /*dc50*/  F2FP.BF16.F32.PACK_AB R160, R169, R160 ;  /* 0x000000a0a9a0723e */ /* 0x000fe400000010ff */
[----:B------:R-:W-:Y:S01]  /*dc60*/  @!P1 PRMT R157, RZ, 0x654, R157 ;  /* 0x00000654ff9d9816 */ /* 0x000fe2000000009d */
[----:B------:R-:W0:Y:S01]  /*dc70*/  MUFU.EX2 R173, R173 ;  /* 0x000000ad00ad7308 */ /* 0x000e220000000800 */
[----:B------:R2:W-:Y:S06]  /*dc80*/  BAR.ARV R177, 0x100 ;  /* 0x000400b10000751d */ /* 0x0005ec0000002000 */
[----:B------:R4:W-:Y:S01]  /*dc90*/  @!P1 SYNCS.ARRIVE.TRANS64.RED.A1T0 RZ, [R157+URZ], RZ ;  /* 0x000000ff9dff99a7 */ /* 0x0009e2000810043f */
[----:B------:R-:W5:Y:S01]  /*dca0*/  MUFU.EX2 R180, R180 ;  /* 0x000000b400b47308 */ /* 0x000f620000000800 */
[----:B---3--:R-:W-:Y:S01]  /*dcb0*/  FADD.FTZ R3, R172, R3 ;  /* 0x00000003ac037221 */ /* 0x008fe20000010000 */
[----:B----4-:R-:W-:-:S06]  /*dcc0*/  FSEL R157, R176, RZ, P2 ;  /* 0x000000ffb09d7208 */ /* 0x010fcc0001000000 */
[----:B------:R-:W3:Y:S01]  /*dcd0*/  MUFU.EX2 R181, R181 ;  /* 0x000000b500b57308 */ /* 0x000ee20000000800 */
[----:B0-----:R-:W-:Y:S01]  /*dce0*/  FADD.FTZ R3, R173, R3 ;  /* 0x00000003ad037221 */ /* 0x001fe20000010000 */
[----:B------:R-:W-:-:S03]  /*dcf0*/  FADD.FTZ R157, -R157, R218 ;  /* 0x000000da9d9d7221 */ /* 0x000fc60000010100 */
[----:B------:R-:W-:Y:S01]  /*dd00*/  FADD.FTZ R3, R168, R3 ;  /* 0x00000003a8037221 */ /* 0x000fe20000010000 */
[----:B------:R-:W-:Y:S02]  /*dd10*/  FMUL.FTZ R157, R157, R14 ;  /* 0x0000000e9d9d7220 */ /* 0x000fe40000410000 */
[----:B------:R-:W0:Y:S01]  /*dd20*/  MUFU.EX2 R184, R184 ;  /* 0x000000b800b87308 */ /* 0x000e220000000800 */
[----:B------:R-:W-:-:S04]  /*dd30*/  FADD.FTZ R3, R219, R3 ;  /* 0x00000003db037221 */ /* 0x000fc80000010000 */
[----:B-----5:R-:W-:-:S03]  /*dd40*/  FADD.FTZ R3, R180, R3 ;  /* 0x00000003b4037221 */ /* 0x020fc60000010000 */
[----:B------:R-:W4:Y:S01]  /*dd50*/  MUFU.EX2 R218, R157 ;  /* 0x0000009d00da7308 */ /* 0x000f220000000800 */
[----:B---3--:R-:W-:-:S07]  /*dd60*/  FADD.FTZ R3, R181, R3 ;  /* 0x00000003b5037221 */ /* 0x008fce0000010000 */
[----:B------:R-:W3:Y:S01]  /*dd70*/  MUFU.EX2 R193, R193 ;  /* 0x000000c100c17308 */ /* 0x000ee20000000800 */
[----:B0-----:R-:W-:-:S07]  /*dd80*/  FADD.FTZ R3, R184, R3 ;  /* 0x00000003b8037221 */ /* 0x001fce0000010000 */
[----:B------:R-:W0:Y:S01]  /*dd90*/  MUFU.EX2 R185, R185 ;  /* 0x000000b900b97308 */ /* 0x000e220000000800 */
[----:B----4-:R-:W-:Y:S01]  /*dda0*/  FFMA.FTZ R0, R218, R0, R197 ;  /* 0x00000000da007223 */ /* 0x010fe200000100c5 */
        /* <DEDUP_REMOVED lines=16> */
[----:B----4-:R-:W-:Y:S01]  /*deb0*/  F2FP.BF16.F32.PACK_AB R158, R165, R164 ;  /* 0x000000a4a59e723e */ /* 0x010fe200000010ff */
[----:B------:R-:W-:Y:S01]  /*dec0*/  FMUL.FTZ R50, R50, R218 ;  /* 0x000000da32327220 */ /* 0x000fe20000410000 */
[----:B------:R-:W-:Y:S01]  /*ded0*/  F2FP.BF16.F32.PACK_AB R164, R219, R168 ;  /* 0x000000a8dba4723e */ /* 0x000fe200000010ff */
[----:B------:R-:W-:Y:S01]  /*dee0*/  FMUL.FTZ R51, R51, R218 ;  /* 0x000000da33337220 */ /* 0x000fe20000410000 */
[----:B------:R-:W-:Y:S01]  /*def0*/  F2FP.BF16.F32.PACK_AB R168, R185, R184 ;  /* 0x000000b8b9a8723e */ /* 0x000fe200000010ff */
[-C--:B------:R-:W-:Y:S01]  /*df00*/  FMUL.FTZ R54, R54, R218.reuse ;  /* 0x000000da36367220 */ /* 0x080fe20000410000 */
[----:B------:R-:W0:Y:S01]  /*df10*/  MUFU.EX2 R159, R159 ;  /* 0x0000009f009f7308 */ /* 0x000e220000000800 */
[----:B-----5:R-:W-:Y:S01]  /*df20*/  FADD.FTZ R0, R221, R0 ;  /* 0x00000000dd007221 */ /* 0x020fe20000010000 */
        /* <DEDUP_REMOVED lines=10> */
[-C--:B------:R-:W-:Y:S01]  /*dfd0*/  FMUL.FTZ R71, R71, R218.reuse ;  /* 0x000000da47477220 */ /* 0x080fe20000410000 */
[-C--:B------:R-:W-:Y:S01]  /*dfe0*/  FMUL.FTZ R74, R74, R218.reuse ;  /* 0x000000da4a4a7220 */ /* 0x080fe20000410000 */
[-C--:B------:R-:W-:Y:S01]  /*dff0*/  FMUL.FTZ R75, R75, R218.reuse ;  /* 0x000000da4b4b7220 */ /* 0x080fe20000410000 */
[-C--:B------:R-:W-:Y:S01]  /*e000*/  FMUL.FTZ R78, R78, R218.reuse ;  /* 0x000000da4e4e7220 */ /* 0x080fe20000410000 */
[----:B------:R3:W5:Y:S01]  /*e010*/  MUFU.EX2 R226, R162 ;  /* 0x000000a200e27308 */ /* 0x0007620000000800 */
        /* <DEDUP_REMOVED lines=8> */
[----:B----4-:R-:W-:Y:S01]  /*e0a0*/  FADD.FTZ R3, R189, R3 ;  /* 0x00000003bd037221 */ /* 0x010fe20000010000 */
[----:B---3--:R-:W-:Y:S01]  /*e0b0*/  F2FP.BF16.F32.PACK_AB R162, R173, R172 ;  /* 0x000000acada2723e */ /* 0x008fe200000010ff */
[-C--:B------:R-:W-:Y:S01]  /*e0c0*/  FMUL.FTZ R91, R91, R218.reuse ;  /* 0x000000da5b5b7220 */ /* 0x080fe20000410000 */
[-C--:B------:R-:W-:Y:S01]  /*e0d0*/  FMUL.FTZ R94, R94, R218.reuse ;  /* 0x000000da5e5e7220 */ /* 0x080fe20000410000 */
[-C--:B------:R-:W-:Y:S01]  /*e0e0*/  FMUL.FTZ R95, R95, R218.reuse ;  /* 0x000000da5f5f7220 */ /* 0x080fe20000410000 */
[-C--:B------:R-:W-:Y:S01]  /*e0f0*/  FMUL.FTZ R98, R98, R218.reuse ;  /* 0x000000da62627220 */ /* 0x080fe20000410000 */
[-C--:B------:R-:W-:Y:S01]  /*e100*/  FMUL.FTZ R99, R99, R218.reuse ;  /* 0x000000da63637220 */ /* 0x080fe20000410000 */
[----:B------:R-:W3:Y:S01]  /*e110*/  MUFU.EX2 R163, R163 ;  /* 0x000000a300a37308 */ /* 0x000ee20000000800 */
        /* <DEDUP_REMOVED lines=24> */
[C---:B----4-:R-:W-:Y:S01]  /*e2a0*/  FADD.FTZ R3, R155.reuse, R3 ;  /* 0x000000039b037221 */ /* 0x050fe20000010000 */
[----:B------:R-:W-:Y:S01]  /*e2b0*/  F2FP.BF16.F32.PACK_AB R172, R155, R192 ;  /* 0x000000c09bac723e */ /* 0x000fe200000010ff */
[----:B------:R-:W-:Y:S01]  /*e2c0*/  FMUL.FTZ R138, R138, R218 ;  /* 0x000000da8a8a7220 */ /* 0x000fe20000410000 */
[----:B0-----:R-:W-:Y:S01]  /*e2d0*/  F2FP.BF16.F32.PACK_AB R166, R181, R180 ;  /* 0x000000b4b5a6723e */ /* 0x001fe200000010ff */
[-C--:B------:R-:W-:Y:S01]  /*e2e0*/  FMUL.FTZ R139, R139, R218.reuse ;  /* 0x000000da8b8b7220 */ /* 0x080fe20000410000 */
[-C--:B------:R-:W-:Y:S01]  /*e2f0*/  FMUL.FTZ R142, R142, R218.reuse ;  /* 0x000000da8e8e7220 */ /* 0x080fe20000410000 */
[-C--:B------:R-:W-:Y:S01]  /*e300*/  FMUL.FTZ R143, R143, R218.reuse ;  /* 0x000000da8f8f7220 */ /* 0x080fe20000410000 */
[----:B------:R-:W0:Y:S01]  /*e310*/  MUFU.EX2 R220, R220 ;  /* 0x000000dc00dc7308 */ /* 0x000e220000000800 */
[----:B-----5:R-:W-:Y:S01]  /*e320*/  FADD.FTZ R155, R199, R0 ;  /* 0x00000000c79b7221 */ /* 0x020fe20000010000 */
[-C--:B------:R-:W-:Y:S01]  /*e330*/  FMUL.FTZ R146, R146, R218.reuse ;  /* 0x000000da92927220 */ /* 0x080fe20000410000 */
[-C--:B------:R-:W-:Y:S01]  /*e340*/  FMUL.FTZ R147, R147, R218.reuse ;  /* 0x000000da93937220 */ /* 0x080fe20000410000 */
[-C--:B------:R-:W-:Y:S01]  /*e350*/  FMUL.FTZ R150, R150, R218.reuse ;  /* 0x000000da96967220 */ /* 0x080fe20000410000 */
[----:B------:R-:W-:-:S03]  /*e360*/  FMUL.FTZ R151, R151, R218 ;  /* 0x000000da97977220 */ /* 0x000fc60000410000 */
[----:B------:R-:W4:Y:S01]  /*e370*/  MUFU.EX2 R161, R171 ;  /* 0x000000ab00a17308 */ /* 0x000f220000000800 */
[----:B---3--:R-:W-:-:S07]  /*e380*/  FADD.FTZ R155, R167, R155 ;  /* 0x0000009ba79b7221 */ /* 0x008fce0000010000 */
[----:B------:R3:W5:Y:S01]  /*e390*/  MUFU.EX2 R165, R170 ;  /* 0x000000aa00a57308 */ /* 0x0007620000000800 */
[----:B0-----:R-:W-:-:S07]  /*e3a0*/  FADD.FTZ R155, R220, R155 ;  /* 0x0000009bdc9b7221 */ /* 0x001fce0000010000 */
[----:B------:R-:W0:Y:S01]  /*e3b0*/  MUFU.EX2 R175, R175 ;  /* 0x000000af00af7308 */ /* 0x000e220000000800 */
[----:B----4-:R-:W-:Y:S01]  /*e3c0*/  FADD.FTZ R157, R161, R155 ;  /* 0x0000009ba19d7221 */ /* 0x010fe20000010000 */
[----:B------:R-:W-:Y:S02]  /*e3d0*/  F2FP.BF16.F32.PACK_AB R155, R159, R221 ;  /* 0x000000dd9f9b723e */ /* 0x000fe400000010ff */
[----:B---3--:R-:W-:Y:S02]  /*e3e0*/  F2FP.BF16.F32.PACK_AB R170, R189, R188 ;  /* 0x000000bcbdaa723e */ /* 0x008fe400000010ff */
[----:B------:R-:W-:Y:S02]  /*e3f0*/  F2FP.BF16.F32.PACK_AB R161, R161, R220 ;  /* 0x000000dca1a1723e */ /* 0x000fe400000010ff */
[----:B------:R-:W3:Y:S01]  /*e400*/  MUFU.EX2 R178, R178 ;  /* 0x000000b200b27308 */ /* 0x000ee20000000800 */
[----:B-----5:R-:W-:-:S07]  /*e410*/  FADD.FTZ R157, R165, R157 ;  /* 0x0000009da59d7221 */ /* 0x020fce0000010000 */
[----:B------:R-:W4:Y:S01]  /*e420*/  MUFU.EX2 R179, R179 ;  /* 0x000000b300b37308 */ /* 0x000f220000000800 */
[----:B0-----:R-:W-:Y:S01]  /*e430*/  FADD.FTZ R159, R175, R157 ;  /* 0x0000009daf9f7221 */ /* 0x001fe20000010000 */
[----:B------:R-:W-:-:S06]  /*e440*/  F2FP.BF16.F32.PACK_AB R157, R163, R226 ;  /* 0x000000e2a39d723e */ /* 0x000fcc00000010ff */
[----:B------:R-:W0:Y:S01]  /*e450*/  MUFU.EX2 R182, R182 ;  /* 0x000000b600b67308 */ /* 0x000e220000000800 */
[----:B---3--:R-:W-:-:S07]  /*e460*/  FADD.FTZ R159, R178, R159 ;  /* 0x0000009fb29f7221 */ /* 0x008fce0000010000 */
[----:B------:R-:W3:Y:S01]  /*e470*/  MUFU.EX2 R183, R183 ;  /* 0x000000b700b77308 */ /* 0x000ee20000000800 */
[----:B----4-:R-:W-:Y:S01]  /*e480*/  FADD.FTZ R163, R179, R159 ;  /* 0x0000009fb3a37221 */ /* 0x010fe20000010000 */
[----:B------:R-:W-:-:S06]  /*e490*/  F2FP.BF16.F32.PACK_AB R159, R167, R199 ;  /* 0x000000c7a79f723e */ /* 0x000fcc00000010ff */
[----:B------:R-:W4:Y:S01]  /*e4a0*/  MUFU.EX2 R169, R186 ;  /* 0x000000ba00a97308 */ /* 0x000f220000000800 */
[----:B0-----:R-:W-:-:S07]  /*e4b0*/  FADD.FTZ R163, R182, R163 ;  /* 0x000000a3b6a37221 */ /* 0x001fce0000010000 */
[----:B------:R0:W5:Y:S01]  /*e4c0*/  MUFU.EX2 R0, R153 ;  /* 0x0000009900007308 */ /* 0x0001620000000800 */
[----:B---3--:R-:W-:-:S07]  /*e4d0*/  FADD.FTZ R163, R183, R163 ;  /* 0x000000a3b7a37221 */ /* 0x008fce0000010000 */
[----:B------:R-:W3:Y:S01]  /*e4e0*/  MUFU.EX2 R171, R187 ;  /* 0x000000bb00ab7308 */ /* 0x000ee20000000800 */
[----:B----4-:R-:W-:Y:S01]  /*e4f0*/  FADD.FTZ R163, R169, R163 ;  /* 0x000000a3a9a37221 */ /* 0x010fe20000010000 */
[----:B0-----:R-:W-:-:S06]  /*e500*/  F2FP.BF16.F32.PACK_AB R153, R193, R197 ;  /* 0x000000c5c199723e */ /* 0x001fcc00000010ff */
[----:B------:R-:W0:Y:S01]  /*e510*/  MUFU.EX2 R191, R191 ;  /* 0x000000bf00bf7308 */ /* 0x000e220000000800 */
[C---:B-----5:R-:W-:Y:S01]  /*e520*/  FADD.FTZ R167, R0.reuse, R163 ;  /* 0x000000a300a77221 */ /* 0x060fe20000010000 */
[----:B------:R-:W-:Y:S02]  /*e530*/  F2FP.BF16.F32.PACK_AB R163, R175, R165 ;  /* 0x000000a5afa3723e */ /* 0x000fe400000010ff */
[----:B------:R-:W-:Y:S02]  /*e540*/  F2FP.BF16.F32.PACK_AB R165, R179, R178 ;  /* 0x000000b2b3a5723e */ /* 0x000fe400000010ff */
[----:B------:R-:W-:Y:S02]  /*e550*/  F2FP.BF16.F32.PACK_AB R169, R0, R169 ;  /* 0x000000a900a9723e */ /* 0x000fe400000010ff */
[----:B------:R-:W4:Y:S01]  /*e560*/  MUFU.EX2 R173, R190 ;  /* 0x000000be00ad7308 */ /* 0x000f220000000800 */
[----:B---3--:R-:W-:-:S07]  /*e570*/  FADD.FTZ R167, R171, R167 ;  /* 0x000000a7aba77221 */ /* 0x008fce0000010000 */
[----:B------:R-:W3:Y:S01]  /*e580*/  MUFU.EX2 R195, R195 ;  /* 0x000000c300c37308 */ /* 0x000ee20000000800 */
[C---:B0-----:R-:W-:Y:S01]  /*e590*/  FADD.FTZ R167, R191.reuse, R167 ;  /* 0x000000a7bfa77221 */ /* 0x041fe20000010000 */
[----:B------:R-:W-:-:S06]  /*e5a0*/  F2FP.BF16.F32.PACK_AB R171, R191, R171 ;  /* 0x000000abbfab723e */ /* 0x000fcc00000010ff */
[----:B------:R-:W0:Y:S01]  /*e5b0*/  MUFU.EX2 R196, R196 ;  /* 0x000000c400c47308 */ /* 0x000e220000000800 */
[----:B----4-:R-:W-:Y:S01]  /*e5c0*/  FADD.FTZ R178, R173, R167 ;  /* 0x000000a7adb27221 */ /* 0x010fe20000010000 */
[----:B------:R-:W-:-:S06]  /*e5d0*/  F2FP.BF16.F32.PACK_AB R167, R183, R182 ;  /* 0x000000b6b7a7723e */ /* 0x000fcc00000010ff */
[----:B------:R-:W4:Y:S01]  /*e5e0*/  MUFU.EX2 R194, R194 ;  /* 0x000000c200c27308 */ /* 0x000f220000000800 */
[C---:B---3--:R-:W-:Y:S01]  /*e5f0*/  FADD.FTZ R178, R195.reuse, R178 ;  /* 0x000000b2c3b27221 */ /* 0x048fe20000010000 */
[----:B------:R-:W-:-:S06]  /*e600*/  F2FP.BF16.F32.PACK_AB R173, R195, R173 ;  /* 0x000000adc3ad723e */ /* 0x000fcc00000010ff */
[----:B------:R-:W3:Y:S01]  /*e610*/  MUFU.EX2 R175, R198 ;  /* 0x000000c600af7308 */ /* 0x000ee20000000800 */
[----:B0-----:R-:W-:-:S04]  /*e620*/  FADD.FTZ R3, R196, R3 ;  /* 0x00000003c4037221 */ /* 0x001fc80000010000 */
[C---:B------:R-:W-:Y:S01]  /*e630*/  FADD.FTZ R3, R174.reuse, R3 ;  /* 0x00000003ae037221 */ /* 0x040fe20000010000 */
[----:B------:R-:W-:Y:S01]  /*e640*/  F2FP.BF16.F32.PACK_AB R174, R174, R196 ;  /* 0x000000c4aeae723e */ /* 0x000fe200000010ff */
[----:B----4-:R-:W-:-:S04]  /*e650*/  FADD.FTZ R178, R194, R178 ;  /* 0x000000b2c2b27221 */ /* 0x010fc80000010000 */
[C---:B---3--:R-:W-:Y:S01]  /*e660*/  FADD.FTZ R0, R175.reuse, R178 ;  /* 0x000000b2af007221 */ /* 0x048fe20000010000 */
[----:B------:R-:W-:Y:S01]  /*e670*/  F2FP.BF16.F32.PACK_AB R175, R175, R194 ;  /* 0x000000c2afaf723e */ /* 0x000fe200000010ff */
[----:B--2---:R-:W-:Y:S06]  /*e680*/  @!P0 BRA `(.L_x_4970) ;  /* 0x0000000000048947 */ /* 0x004fec0003800000 */
[----:B------:R-:W-:Y:S01]  /*e690*/  BPT.TRAP 0x1 ;  /* 0x000000040000795c */ /* 0x000fe20000300000 */
.L_x_4970:
[----:B------:R0:W2:Y:S01]  /*e6a0*/  SYNCS.PHASECHK.TRANS64.TRYWAIT P2, [R21+URZ+0x22850], R213 ;  /* 0x022850d5150075a7 */ /* 0x0000a2000804017f */
[----:B------:R-:W-:Y:S05]  /*e6b0*/  @!P0 BRA `(.L_x_4971) ;  /* 0x0000000000048947 */ /* 0x000fea0003800000 */
[----:B------:R-:W-:Y:S01]  /*e6c0*/  BPT.TRAP 0x1 ;  /* 0x000000040000795c */ /* 0x000fe20000300000 */
.L_x_4971:
[----:B------:R-:W-:Y:S04]  /*e6d0*/  BSSY B0, `(.L_x_4972) ;  /* 0x0000004000007945 */ /* 0x000fe80003800000 */
[----:B--2---:R-:W-:Y:S05]  /*e6e0*/  @P2 BRA `(.L_x_4973) ;  /* 0x0000000000082947 */ /* 0x004fea0003800000 */
[----:B------:R-:W2:Y:S02]  /*e6f0*/  SYNCS.PHASECHK.TRANS64.TRYWAIT P2, [R21+URZ+0x22850], R213 ;  /* 0x022850d5150075a7 */ /* 0x000ea4000804017f */
[----:B--2---:R-:W-:Y:S05]  /*e700*/  @!P2 BRA `(.L_x_4974) ;  /* 0x000001140094a947 */ /* 0x004fea0003800000 */
.L_x_4973:
[----:B------:R-:W-:Y:S05]  /*e710*/  BSYNC B0 ;  /* 0x0000000000007941 */ /* 0x000fea0003800000 */
.L_x_4972:
        /* <DEDUP_REMOVED lines=60> */
.L_x_4965:
[----:B------:R-:W-:-:S13]  /*eae0*/  ISETP.GE.AND P2, PT, R20, R211, PT ;  /* 0x000000d31400720c */ /* 0x000fda0003f46270 */
[----:B------:R-:W-:Y:S05]  /*eaf0*/  @!P2 BRA `(.L_x_4976) ;  /* 0x000000240034a947 */ /* 0x000fea0003800000 */
[----:B------:R-:W-:Y:S02]  /*eb00*/  IMAD.MOV.U32 R207, RZ, RZ, R176 ;  /* 0x000000ffffcf7224 */ /* 0x000fe400078e00b0 */
[----:B------:R-:W-:-:S07]  /*eb10*/  IMAD.MOV.U32 R209, RZ, RZ, R13 ;  /* 0x000000ffffd17224 */ /* 0x000fce00078e000d */
.L_x_4986:
[----:B------:R-:W-:Y:S01]  /*eb20*/  VIADD R22, R22, 0x1 ;  /* 0x0000000116167836 */ /* 0x000fe20000000000 */
[----:B------:R-:W-:Y:S05]  /*eb30*/  YIELD ;  /* 0x0000000000007946 */ /* 0x000fea0003800000 */
[----:B------:R-:W-:-:S04]  /*eb40*/  ISETP.NE.AND P2, PT, R22, 0x2, PT ;  /* 0x000000021600780c */ /* 0x000fc80003f45270 */
[----:B------:R-:W-:Y:S02]  /*eb50*/  SEL R13, RZ, 0x1, P2 ;  /* 0x00000001ff0d7807 */ /* 0x000fe40001000000 */
[----:B------:R-:W-:Y:S02]  /*eb60*/  SEL R22, R22, RZ, P2 ;  /* 0x000000ff16167207 */ /* 0x000fe40001000000 */
[----:B------:R-:W-:Y:S01]  /*eb70*/  LOP3.LUT R202, R202, R13, RZ, 0x3c, !PT ;  /* 0x0000000dcaca7212 */ /* 0x000fe200078e3cff */
[----:B-1----:R-:W-:Y:S06]  /*eb80*/  @!P0 BRA `(.L_x_4977) ;  /* 0x0000000000048947 */ /* 0x002fec0003800000 */
[----:B------:R-:W-:Y:S01]  /*eb90*/  BPT.TRAP 0x1 ;  /* 0x000000040000795c */ /* 0x000fe20000300000 */
.L_x_4977:
[----:B------:R-:W-:Y:S01]  /*eba0*/  IMAD R15, R22, 0x8, R18 ;  /* 0x00000008160f7824 */ /* 0x000fe200078e0212 */
[----:B0-----:R-:W-:-:S04]  /*ebb0*/  SHF.L.U32 R21, R202, 0x1f, RZ ;  /* 0x0000001fca157819 */ /* 0x001fc800000006ff */
[----:B------:R0:W1:Y:S01]  /*ebc0*/  SYNCS.PHASECHK.TRANS64.TRYWAIT P2, [R15+URZ+0x22830], R21 ;  /* 0x022830150f0075a7 */ /* 0x000062000804017f */
[----:B------:R-:W-:Y:S05]  /*ebd0*/  @!P0 BRA `(.L_x_4978) ;  /* 0x0000000000048947 */ /* 0x000fea0003800000 */
[----:B------:R-:W-:Y:S01]  /*ebe0*/  BPT.TRAP 0x1 ;  /* 0x000000040000795c */ /* 0x000fe20000300000 */
.L_x_4978:
[----:B------:R-:W-:Y:S02]  /*ebf0*/  IMAD R156, R22, 0x300, R12 ;  /* 0x00000300169c7824 */ /* 0x000fe400078e020c */
[----:B------:R-:W-:Y:S01]  /*ec00*/  IMAD.MOV.U32 R157, RZ, RZ, 0x40000040 ;  /* 0x40000040ff9d7424 */ /* 0x000fe200078e00ff */
[----:B-1----:R-:W-:Y:S06]  /*ec10*/  @P2 BRA `(.L_x_4979) ;  /* 0x0000000000082947 */ /* 0x002fec0003800000 */
[----:B------:R-:W1:Y:S02]  /*ec20*/  SYNCS.PHASECHK.TRANS64.TRYWAIT P2, [R15+URZ+0x22830], R21 ;  /* 0x022830150f0075a7 */ /* 0x000e64000804017f */
[----:B-1----:R-:W-:Y:S05]  /*ec30*/  @!P2 BRA `(.L_x_4980) ;  /* 0x00000110005ca947 */ /* 0x002fea0003800000 */
.L_x_4979:
        /* <DEDUP_REMOVED lines=253> */
[----:B---3--:R-:W-:-:S04]  /*fc10*/  FADD.FTZ R154, R209, R154 ;  /* 0x0000009ad19a7221 */ /* 0x008fc80000010000 */
[C---:B------:R-:W-:Y:S01]  /*fc20*/  FADD.FTZ R171, R218.reuse, R154 ;  /* 0x0000009adaab7221 */ /* 0x040fe20000010000 */
[----:B------:R-:W-:Y:S02]  /*fc30*/  F2FP.BF16.F32.PACK_AB R154, R218, R209 ;  /* 0x000000d1da9a723e */ /* 0x000fe400000010ff */
        /* <DEDUP_REMOVED lines=32> */
[----:B------:R-:W-:Y:S01]  /*fe40*/  MUFU.EX2 R160, R160 ;  /* 0x000000a000a07308 */ /* 0x000fe20000000800 */
[----:B0-----:R-:W-:-:S05]  /*fe50*/  FMNMX.FTZ R199, R194, R195, !PT ;  /* 0x000000c3c2c77209 */ /* 0x001fca0007810000 */
[----:B------:R-:W0:Y:S02]  /*fe60*/  SHFL.BFLY PT, R195, R199, 0x2, 0x1f ;  /* 0x0c401f00c7c37f89 */ /* 0x000e2400000e0000 */
[----:B------:R-:W1:Y:S08]  /*fe70*/  MUFU.EX2 R161, R161 ;  /* 0x000000a100a17308 */ /* 0x000e700000000800 */
        /* <DEDUP_REMOVED lines=25> */
[----:B-1----:R-:W-:Y:S01]  /*10010*/  F2FP.BF16.F32.PACK_AB R156, R161, R160 ;  /* 0x000000a0a19c723e */ /* 0x002fe200000010ff */
        /* <DEDUP_REMOVED lines=14> */
[----:B------:R-:W-:Y:S01]  /*10100*/  FFMA.FTZ R194, R194, R14, -R177 ;  /* 0x0000000ec2c27223 */ /* 0x000fe200000108b1 */
[----:B------:R-:W-:Y:S01]  /*10110*/  IADD3 R177, -R219, 0xb, RZ ;  /* 0x0000000bdbb17810 */ /* 0x000fe20007ffe1ff */
[----:B------:R2:W3:Y:S01]  /*10120*/  MUFU.EX2 R209, R158 ;  /* 0x0000009e00d17308 */ /* 0x0004e20000000800 */
[----:B0-----:R-:W-:Y:S01]  /*10130*/  FFMA.FTZ R0, R199, R0, R196 ;  /* 0x00000000c7007223 */ /* 0x001fe200000100c4 */
[-C--:B------:R-:W-:Y:S01]  /*10140*/  FMUL.FTZ R26, R26, R199.reuse ;  /* 0x000000c71a1a7220 */ /* 0x080fe20000410000 */
[-C--:B------:R-:W-:Y:S01]  /*10150*/  FMUL.FTZ R27, R27, R199.reuse ;  /* 0x000000c71b1b7220 */ /* 0x080fe20000410000 */
[-C--:B------:R-:W-:Y:S01]  /*10160*/  FMUL.FTZ R30, R30, R199.reuse ;  /* 0x000000c71e1e7220 */ /* 0x080fe20000410000 */
[-C--:B------:R-:W-:Y:S01]  /*10170*/  FMUL.FTZ R31, R31, R199.reuse ;  /* 0x000000c71f1f7220 */ /* 0x080fe20000410000 */
[-C--:B------:R-:W-:Y:S01]  /*10180*/  FMUL.FTZ R34, R34, R199.reuse ;  /* 0x000000c722227220 */ /* 0x080fe20000410000 */
[----:B------:R-:W-:Y:S01]  /*10190*/  FMUL.FTZ R35, R35, R199 ;  /* 0x000000c723237220 */ /* 0x000fe20000410000 */
[----:B------:R-:W0:Y:S01]  /*101a0*/  MUFU.EX2 R159, R159 ;  /* 0x0000009f009f7308 */ /* 0x000e220000000800 */
[----:B--2---:R-:W-:Y:S01]  /*101b0*/  FADD.FTZ R158, R160, R171 ;  /* 0x000000aba09e7221 */ /* 0x004fe20000010000 */
[----:B-1----:R-:W-:Y:S01]  /*101c0*/  FADD.FTZ R0, R155, R0 ;  /* 0x000000009b007221 */ /* 0x002fe20000010000 */
[----:B------:R-:W-:-:S02]  /*101d0*/  @!P1 VIADD R160, R15, 0x22840 ;  /* 0x000228400fa09836 */ /* 0x000fc40000000000 */
[-C--:B------:R-:W-:Y:S01]  /*101e0*/  FMUL.FTZ R38, R38, R199.reuse ;  /* 0x000000c726267220 */ /* 0x080fe20000410000 */
[----:B------:R-:W-:Y:S01]  /*101f0*/  FADD.FTZ R158, R161, R158 ;  /* 0x0000009ea19e7221 */ /* 0x000fe20000010000 */
[-C--:B------:R-:W-:Y:S01]  /*10200*/  FMUL.FTZ R39, R39, R199.reuse ;  /* 0x000000c727277220 */ /* 0x080fe20000410000 */
[-C--:B------:R-:W-:Y:S01]  /*10210*/  FMUL.FTZ R42, R42, R199.reuse ;  /* 0x000000c72a2a7220 */ /* 0x080fe20000410000 */
[----:B------:R1:W2:Y:S01]  /*10220*/  MUFU.EX2 R218, R162 ;  /* 0x000000a200da7308 */ /* 0x0002a20000000800 */
[----:B------:R-:W-:Y:S01]  /*10230*/  FADD.FTZ R158, R164, R158 ;  /* 0x0000009ea49e7221 */ /* 0x000fe20000010000 */
[----:B---3--:R-:W-:Y:S01]  /*10240*/  FADD.FTZ R0, R209, R0 ;  /* 0x00000000d1007221 */ /* 0x008fe20000010000 */
[----:B------:R-:W-:Y:S01]  /*10250*/  @!P1 PRMT R160, RZ, 0x654, R160 ;  /* 0x00000654ffa09816 */ /* 0x000fe200000000a0 */
[----:B------:R3:W-:Y:S06]  /*10260*/  BAR.ARV R177, 0x100 ;  /* 0x000400b10000751d */ /* 0x0007ec0000002000 */
[----:B------:R-:W4:Y:S01]  /*10270*/  MUFU.EX2 R163, R163 ;  /* 0x000000a300a37308 */ /* 0x000f220000000800 */
[----:B------:R-:W-:Y:S01]  /*10280*/  FADD.FTZ R158, R165, R158 ;  /* 0x0000009ea59e7221 */ /* 0x000fe20000010000 */
[----:B0-----:R-:W-:Y:S01]  /*10290*/  FADD.FTZ R0, R159, R0 ;  /* 0x000000009f007221 */ /* 0x001fe20000010000 */
[----:B------:R0:W-:Y:S01]  /*102a0*/  @!P1 SYNCS.ARRIVE.TRANS64.RED.A1T0 RZ, [R160+URZ], RZ ;  /* 0x000000ffa0ff99a7 */ /* 0x0001e2000810043f */
[----:B-1----:R-:W-:Y:S01]  /*102b0*/  F2FP.BF16.F32.PACK_AB R162, R173, R172 ;  /* 0x000000acada2723e */ /* 0x002fe200000010ff */
[-C--:B------:R-:W-:Y:S01]  /*102c0*/  FMUL.FTZ R43, R43, R199.reuse ;  /* 0x000000c72b2b7220 */ /* 0x080fe20000410000 */
[-C--:B------:R-:W-:Y:S01]  /*102d0*/  FMUL.FTZ R46, R46, R199.reuse ;  /* 0x000000c72e2e7220 */ /* 0x080fe20000410000 */
[----:B--2---:R-:W-:Y:S01]  /*102e0*/  FADD.FTZ R0, R218, R0 ;  /* 0x00000000da007221 */ /* 0x004fe20000010000 */
[----:B------:R-:W1:Y:S01]  /*102f0*/  MUFU.EX2 R161, R166 ;  /* 0x000000a600a17308 */ /* 0x000e620000000800 */
[-C--:B------:R-:W-:Y:S01]  /*10300*/  FMUL.FTZ R47, R47, R199.reuse ;  /* 0x000000c72f2f7220 */ /* 0x080fe20000410000 */
[-C--:B------:R-:W-:Y:S01]  /*10310*/  FMUL.FTZ R50, R50, R199.reuse ;  /* 0x000000c732327220 */ /* 0x080fe20000410000 */
[----:B0-----:R-:W-:Y:S01]  /*10320*/  F2FP.BF16.F32.PACK_AB R160, R169, R168 ;  /* 0x000000a8a9a0723e */ /* 0x001fe200000010ff */
        /* <DEDUP_REMOVED lines=14> */
[----:B------:R-:W-:Y:S01]  /*10410*/  F2FP.BF16.F32.PACK_AB R158, R165, R164 ;  /* 0x000000a4a59e723e */ /* 0x000fe200000010ff */
[----:B-1----:R-:W-:Y:S01]  /*10420*/  FADD.FTZ R0, R161, R0 ;  /* 0x00000000a1007221 */ /* 0x002fe20000010000 */
        /* <DEDUP_REMOVED lines=29> */
[C---:B-1----:R-:W-:Y:S01]  /*10600*/  F2FP.BF16.F32.PACK_AB R166, R181.reuse, R180 ;  /* 0x000000b4b5a6723e */ /* 0x042fe200000010ff */
[----:B------:R-:W-:Y:S01]  /*10610*/  FADD.FTZ R3, R181, R3 ;  /* 0x00000003b5037221 */ /* 0x000fe20000010000 */
[----:B--2---:R-:W-:Y:S01]  /*10620*/  F2FP.BF16.F32.PACK_AB R153, R155, R196 ;  /* 0x000000c49b99723e */ /* 0x004fe200000010ff */
[----:B------:R-:W-:Y:S01]  /*10630*/  FMUL.FTZ R103, R103, R199 ;  /* 0x000000c767677220 */ /* 0x000fe20000410000 */
[----:B------:R-:W-:Y:S01]  /*10640*/  F2FP.BF16.F32.PACK_AB R155, R159, R209 ;  /* 0x000000d19f9b723e */ /* 0x000fe200000010ff */
[----:B------:R-:W-:Y:S01]  /*10650*/  FMUL.FTZ R106, R106, R199 ;  /* 0x000000c76a6a7220 */ /* 0x000fe20000410000 */
        /* <DEDUP_REMOVED lines=20> */
[----:B------:R-:W-:Y:S01]  /*107a0*/  FMUL.FTZ R130, R130, R199 ;  /* 0x000000c782827220 */ /* 0x000fe20000410000 */
        /* <DEDUP_REMOVED lines=16> */
[----:B------:R-:W-:-:S04]  /*108b0*/  FMUL.FTZ R151, R151, R199 ;  /* 0x000000c797977220 */ /* 0x000fc80000410000 */
        /* <DEDUP_REMOVED lines=45> */
.L_x_4981:
[----:B------:R0:W1:Y:S01]  /*10b90*/  SYNCS.PHASECHK.TRANS64.TRYWAIT P2, [R15+URZ+0x22850], R21 ;  /* 0x022850150f0075a7 */ /* 0x000062000804017f */
[----:B------:R-:W-:Y:S05]  /*10ba0*/  @!P0 BRA `(.L_x_4982) ;  /* 0x0000000000048947 */ /* 0x000fea0003800000 */
[----:B------:R-:W-:Y:S01]  /*10bb0*/  BPT.TRAP 0x1 ;  /* 0x000000040000795c */ /* 0x000fe20000300000 */
.L_x_4982:
[----:B------:R-:W-:Y:S04]  /*10bc0*/  BSSY B0, `(.L_x_4983) ;  /* 0x0000004000007945 */ /* 0x000fe80003800000 */
[----:B-1----:R-:W-:Y:S05]  /*10bd0*/  @P2 BRA `(.L_x_4984) ;  /* 0x0000000000082947 */ /* 0x002fea0003800000 */
[----:B------:R-:W1:Y:S02]  /*10be0*/  SYNCS.PHASECHK.TRANS64.TRYWAIT P2, [R15+URZ+0x22850], R21 ;  /* 0x022850150f0075a7 */ /* 0x000e64000804017f */
[----:B-1----:R-:W-:Y:S05]  /*10bf0*/  @!P2 BRA `(.L_x_4985) ;  /* 0x000000f00080a947 */ /* 0x002fea0003800000 */
.L_x_4984:
[----:B------:R-:W-:Y:S05]  /*10c00*/  BSYNC B0 ;  /* 0x0000000000007941 */ /* 0x000fea0003800000 */
.L_x_4983:
[----:B------:R-:W2:Y:S01]  /*10c10*/  S2R R180, SR_TID.X ;  /* 0x0000000000b47919 */ /* 0x000ea20000002100 */
[----:B------:R-:W-:Y:S05]  /*10c20*/  WARPSYNC.ALL ;  /* 0x0000000000007948 */ /* 0x000fea0003800000 */
[----:B------:R-:W-:Y:S01]  /*10c30*/  IMAD.MOV.U32 R178, RZ, RZ, 0xc00 ;  /* 0x00000c00ffb27424 */ /* 0x000fe200078e00ff */
[----:B------:R-:W-:Y:S01]  /*10c40*/  ISETP.GT.AND P2, PT, R20, R211, PT ;  /* 0x000000d31400720c */ /* 0x000fe20003f44270 */
[----:B------:R-:W-:Y:S02]  /*10c50*/  IMAD.MOV.U32 R179, RZ, RZ, 0x40000040 ;  /* 0x40000040ffb37424 */ /* 0x000fe400078e00ff */
[----:B------:R-:W-:-:S02]  /*10c60*/  IMAD R178, R22, R178, UR44 ;  /* 0x0000002c16b27e24 */ /* 0x000fc4000f8e02b2 */
[----:B01----:R-:W-:Y:S01]  /*10c70*/  @!P1 VIADD R15, R15, 0x22860 ;  /* 0x000228600f0f9836 */ /* 0x003fe20000000000 */
[----:B------:R-:W-:Y:S01]  /*10c80*/  R2UR UR7, R179 ;  /* 0x00000000b30772ca */ /* 0x000fe200000e0000 */
[----:B------:R-:W-:Y:S01]  /*10c90*/  IMAD.MOV.U32 R179, RZ, RZ, 0x40000040 ;  /* 0x40000040ffb37424 */ /* 0x000fe200078e00ff */
[----:B------:R-:W-:Y:S01]  /*10ca0*/  R2UR UR6, R178 ;  /* 0x00000000b20672ca */ /* 0x000fe200000e0000 */
[----:B------:R-:W-:Y:S01]  /*10cb0*/  VIADD R20, R20, 0xffffffff ;  /* 0xffffffff14147836 */ /* 0x000fe20000000000 */
[----:B------:R-:W-:Y:S01]  /*10cc0*/  @!P1 PRMT R15, RZ, 0x654, R15 ;  /* 0x00000654ff0f9816 */ /* 0x000fe2000000000f */
[----:B------:R-:W-:Y:S02]  /*10cd0*/  IMAD.MOV.U32 R207, RZ, RZ, R176 ;  /* 0x000000ffffcf7224 */ /* 0x000fe400078e00b0 */
[----:B------:R-:W-:Y:S01]  /*10ce0*/  IMAD.MOV.U32 R209, RZ, RZ, R13 ;  /* 0x000000ffffd17224 */ /* 0x000fe200078e000d */
[----:B--2---:R-:W-:-:S05]  /*10cf0*/  SHF.R.U32.HI R180, RZ, 0x7, R180 ;  /* 0x00000007ffb47819 */ /* 0x004fca00000116b4 */
[----:B------:R-:W-:-:S05]  /*10d00*/  VIADD R21, R180, 0x8 ;  /* 0x00000008b4157836 */ /* 0x000fca0000000000 */
        /* <DEDUP_REMOVED lines=44> */
.L_x_4976:
[----:B------:R-:W-:Y:S05]  /*10fd0*/  WARPSYNC.ALL ;  /* 0x0000000000007948 */ /* 0x000fea0003800000 */
[----:B------:R-:W2:Y:S01]  /*10fe0*/  SHFL.BFLY PT, R4, R3, 0x2, 0x1f ;  /* 0x0c401f0003047f89 */ /* 0x000ea200000e0000 */
[----:B------:R-:W-:Y:S02]  /*10ff0*/  IMAD.MOV.U32 R154, RZ, RZ, -0x800000 ;  /* 0xff800000ff9a7424 */ /* 0x000fe400078e00ff */
[----:B------:R-:W-:Y:S01]  /*11000*/  VIADD R22, R22, 0x1 ;  /* 0x0000000116167836 */ /* 0x000fe20000000000 */
[----:B------:R3:W-:Y:S08]  /*11010*/  BAR.ARV R177, 0x100 ;  /* 0x000400b10000751d */ /* 0x0007f00000002000 */
[----:B------:R-:W-:Y:S06]  /*11020*/  BAR.ARV 0x8, 0x180 ;  /* 0x0206000000007b1d */ /* 0x000fec0000002000 */
[----:B------:R-:W-:Y:S01]  /*11030*/  ISETP.NE.AND P1, PT, R22, 0x2, PT ;  /* 0x000000021600780c */ /* 0x000fe20003f25270 */
[----:B------:R-:W-:-:S03]  /*11040*/  VIADD R229, R229, 0x1 ;  /* 0x00000001e5e57836 */ /* 0x000fc60000000000 */
[----:B------:R-:W-:Y:S01]  /*11050*/  SEL R22, R22, RZ, P1 ;  /* 0x000000ff16167207 */ /* 0x000fe20000800000 */
[----:B--2---:R-:W-:Y:S01]  /*11060*/  FADD.FTZ R6, R4, R3 ;  /* 0x0000000304067221 */ /* 0x004fe20000010000 */
[----:B------:R-:W-:-:S04]  /*11070*/  IMAD.MOV.U32 R4, RZ, RZ, RZ ;  /* 0x000000ffff047224 */ /* 0x000fc800078e00ff */
[----:B------:R-:W2:Y:S02]  /*11080*/  SHFL.BFLY PT, R5, R6, 0x1, 0x1f ;  /* 0x0c201f0006057f89 */ /* 0x000ea400000e0000 */
[----:B--2---:R-:W-:-:S05]  /*11090*/  FADD.FTZ R3, R6, R5 ;  /* 0x0000000506037221 */ /* 0x004fca0000010000 */
[----:B------:R-:W-:-:S13]  /*110a0*/  FSETP.NE.FTZ.AND P0, PT, R3, RZ, PT ;  /* 0x000000ff0300720b */ /* 0x000fda0003f15000 */
[----:B------:R-:W2:Y:S08]  /*110b0*/  @P0 MUFU.LG2 R5, R3 ;  /* 0x0000000300050308 */ /* 0x000eb00000000c00 */
[----:B------:R4:W5:Y:S01]  /*110c0*/  @P0 MUFU.RCP R4, R3 ;  /* 0x0000000300040308 */ /* 0x0009620000001000 */
[----:B--2---:R-:W-:Y:S01]  /*110d0*/  @P0 FMUL.FTZ R5, R5, 0.69314718246459960938 ;  /* 0x3f31721805050820 */ /* 0x004fe20000410000 */
[----:B----4-:R-:W-:-:S04]  /*110e0*/  @P0 FMUL.FTZ R3, R14, 0.69314718246459960938 ;  /* 0x3f3172180e030820 */ /* 0x010fc80000410000 */
[----:B------:R-:W-:Y:S01]  /*110f0*/  @P0 FFMA.FTZ R154, R3, R13, R5 ;  /* 0x0000000d039a0223 */ /* 0x000fe20000010005 */
[----:B------:R-:W-:Y:S01]  /*11100*/  IMAD.MOV.U32 R3, RZ, RZ, -0x800000 ;  /* 0xff800000ff037424 */ /* 0x000fe200078e00ff */
[----:B------:R-:W2:Y:S01]  /*11110*/  SHFL.BFLY PT, R5, R0, 0x2, 0x1f ;  /* 0x0c401f0000057f89 */ /* 0x000ea200000e0000 */
        /* <DEDUP_REMOVED lines=23> */
[----:B--2---:R-:W-:Y:S01]  /*11290*/  FADD.FTZ R7, R5, R0 ;  /* 0x0000000005077221 */ /* 0x004fe20000010000 */
[----:B------:R-:W-:-:S02]  /*112a0*/  IMAD.MOV.U32 R0, RZ, RZ, RZ ;  /* 0x000000ffff007224 */ /* 0x000fc400078e00ff */
        /* <DEDUP_REMOVED lines=27> */
[----:B--2---:R-:W-:Y:S01]  /*11460*/  FADD.FTZ R8, R7, R6 ;  /* 0x0000000607087221 */ /* 0x004fe20000010000 */
[-C--:B------:R-:W-:Y:S01]  /*11470*/  FMUL.FTZ R121, R121, R4.reuse ;  /* 0x0000000479797220 */ /* 0x080fe20000410000 */
        /* <DEDUP_REMOVED lines=14> */
[----:B------:R-:W-:-:S02]  /*11560*/  FMUL.FTZ R149, R149, R4 ;  /* 0x0000000495957220 */ /* 0x000fc40000410000 */
[----:B------:R-:W2:Y:S01]  /*11570*/  @P0 MUFU.LG2 R6, R8 ;  /* 0x0000000800060308 */ /* 0x000ea20000000c00 */
[----:B------:R-:W-:-:S07]  /*11580*/  @P0 FMUL.FTZ R5, R14, 0.69314718246459960938 ;  /* 0x3f3172180e050820 */ /* 0x000fce0000410000 */
[----:B------:R-:W4:Y:S01]  /*11590*/  @P0 MUFU.RCP R0, R8 ;  /* 0x0000000800000308 */ /* 0x000f220000001000 */
[----:B--2---:R-:W-:-:S04]  /*115a0*/  @P0 FMUL.FTZ R6, R6, 0.69314718246459960938 ;  /* 0x3f31721806060820 */ /* 0x004fc80000410000 */
[----:B------:R-:W-:Y:S01]  /*115b0*/  @P0 FFMA.FTZ R3, R5, R176, R6 ;  /* 0x000000b005030223 */ /* 0x000fe20000010006 */
[----:B------:R-:W-:Y:S02]  /*115c0*/  SEL R5, RZ, 0x1, P1 ;  /* 0x00000001ff057807 */ /* 0x000fe40000800000 */
[----:B------:R-:W-:Y:S01]  /*115d0*/  PLOP3.LUT P0, PT, PT, PT, PT, 0x8, 0x0 ;  /* 0x000000000000781c */ /* 0x000fe20003f0e170 */
[-C--:B----4-:R-:W-:Y:S01]  /*115e0*/  FMUL.FTZ R26, R26, R0.reuse ;  /* 0x000000001a1a7220 */ /* 0x090fe20000410000 */
        /* <DEDUP_REMOVED lines=63> */
[----:B---3--:R-:W-:-:S07]  /*119e0*/  LOP3.LUT R202, R202, R5, RZ, 0x3c, !PT ;  /* 0x00000005caca7212 */ /* 0x008fce00078e3cff */
.L_x_4921:
[----:B------:R-:W-:Y:S05]  /*119f0*/  WARPSYNC.ALL ;  /* 0x0000000000007948 */ /* 0x000fea0003800000 */
[----:B------:R-:W2:Y:S08]  /*11a00*/  S2UR UR5, SR_CgaCtaId ;  /* 0x00000000000579c3 */ /* 0x000eb00000008800 */
[----:B------:R-:W-:Y:S06]  /*11a10*/  BAR.SYNC.DEFER_BLOCKING 0x5, 0x180 ;  /* 0x0146000000007b1d */ /* 0x000fec0000010000 */
[----:B------:R-:W-:Y:S01]  /*11a20*/  UMOV UR4, 0x400 ;  /* 0x0000040000047882 */ /* 0x000fe20000000000 */
[----:B------:R-:W-:Y:S01]  /*11a30*/  BSSY B0, `(.L_x_4987) ;  /* 0x00004f6000007945 */ /* 0x000fe20003800000 */
[----:B--2---:R-:W-:-:S06]  /*11a40*/  ULEA UR4, UR5, UR4, 0x18 ;  /* 0x0000000405047291 */ /* 0x004fcc000f8ec03f */
[----:B------:R-:W-:-:S05]  /*11a50*/  IMAD.U32 R18, RZ, RZ, UR4 ;  /* 0x00000004ff127e24 */ /* 0x000fca000f8e00ff */
[----:B------:R2:W3:Y:S01]  /*11a60*/  LDS.128 R4, [R18+0x228d0] ;  /* 0x0228d00012047984 */ /* 0x0004e20000000c00 */
        /* <DEDUP_REMOVED lines=15> */
[----:B-1----:R-:W-:Y:S01]  /*11b60*/  F2FP.BF16.F32.PACK_AB R15, R39, R38 ;  /* 0x00000026270f723e */ /* 0x002fe200000010ff */
[----:B------:R-:W-:Y:S01]  /*11b70*/  BAR.SYNC.DEFER_BLOCKING 0x1, 0x100 ;  /* 0x0044000000007b1d */ /* 0x000fe20000010000 */
[----:B------:R-:W-:-:S04]  /*11b80*/  ISETP.NE.U32.AND P1, PT, RZ, UR4, PT ;  /* 0x00000004ff007c0c */ /* 0x000fc8000bf25070 */
[----:B------:R-:W-:Y:S02]  /*11b90*/  ISETP.NE.AND.EX P1, PT, RZ, UR5, PT, P1 ;  /* 0x00000005ff007c0c */ /* 0x000fe4000bf25310 */
[----:B------:R-:W-:Y:S02]  /*11ba0*/  MOV R20, R18 ;  /* 0x0000001200147202 */ /* 0x000fe40000000f00 */
[----:B0-----:R-:W-:-:S03]  /*11bb0*/  MOV R21, R0 ;  /* 0x0000000000157202 */ /* 0x001fc60000000f00 */
[----:B----45:R-:W-:-:S04]  /*11bc0*/  IMAD.WIDE R152, R8, 0x2, R20 ;  /* 0x0000000208987825 */ /* 0x030fc800078e0214 */
        /* <DEDUP_REMOVED lines=163> */
[----:B---3--:R-:W-:Y:S01]  /*12600*/  LOP3.LUT R4, R0, 0x380, RZ, 0xc0, !PT ;  /* 0x0000038000047812 */ /* 0x008fe200078ec0ff */
[----:B------:R-:W-:Y:S01]  /*12610*/  IMAD.X R153, RZ, RZ, R153, P0 ;  /* 0x000000ffff997224 */ /* 0x000fe200000e0699 */
[----:B------:R-:W-:Y:S02]  /*12620*/  IADD3 R8, P0, R225, UR4, RZ ;  /* 0x00000004e1087c10 */ /* 0x000fe4000ff1e0ff */
[----:B------:R-:W-:Y:S02]  /*12630*/  SHF.R.U64 R4, R4, 0x3, RZ ;  /* 0x0000000304047819 */ /* 0x000fe400000012ff */
[----:B------:R-:W-:Y:S02]  /*12640*/  IADD3.X R9, R227, UR5, RZ, P0, !PT ;  /* 0x00000005e3097c10 */ /* 0x000fe400087fe4ff */
[----:B------:R-:W-:Y:S01]  /*12650*/  LOP3.LUT R152, R4, R0, RZ, 0x3c, !PT ;  /* 0x0000000004987212 */ /* 0x000fe200078e3cff */
[----:B------:R-:W-:-:S03]  /*12660*/  IMAD.MOV.U32 R4, RZ, RZ, RZ ;  /* 0x000000ffff047224 */ /* 0x000fc600078e00ff */
[----:B------:R-:W-:-:S05]  /*12670*/  MOV R152, R152 ;  /* 0x0000009800987202 */ /* 0x000fca0000000f00 */
[----:B------:R0:W-:Y:S01]  /*12680*/  STSM.16.M88.4 [R152], R12 ;  /* 0x0000000c98007844 */ /* 0x0001e20000000200 */
[----:B------:R-:W-:Y:S06]  /*12690*/  BAR.SYNC.DEFER_BLOCKING 0x1, 0x100 ;  /* 0x0044000000007b1d */ /* 0x000fec0000010000 */
[----:B------:R-:W5:Y:S01]  /*126a0*/  @P1 LDG.E R4, desc[UR40][R8.64] ;  /* 0x0000002808041981 */ /* 0x000f62000c1e1900 */
[----:B------:R-:W-:-:S04]  /*126b0*/  ISETP.NE.U32.AND P0, PT, RZ, UR6, PT ;  /* 0x00000006ff007c0c */ /* 0x000fc8000bf05070 */
[----:B------:R-:W-:Y:S01]  /*126c0*/  ISETP.NE.AND.EX P0, PT, RZ, UR7, PT, P0 ;  /* 0x00000007ff007c0c */ /* 0x000fe2000bf05300 */
[----:B0-----:R-:W-:-:S12]  /*126d0*/  IMAD.MOV.U32 R14, RZ, RZ, 0x9b8 ;  /* 0x000009b8ff0e7424 */ /* 0x001fd800078e00ff */
[----:B------:R-:W-:Y:S01]  /*126e0*/  @P0 IADD3 R10, P2, R225, UR6, RZ ;  /* 0x00000006e10a0c10 */ /* 0x000fe2000ff5e0ff */
[----:B------:R-:W-:Y:S02]  /*126f0*/  ULDC UR6, c[0x0][0xa88] ;  /* 0x0002a20000067ab9 */ /* 0x000fe40000000800 */
[----:B------:R-:W-:Y:S01]  /*12700*/  IMAD.U32 R0, RZ, RZ, UR6 ;  /* 0x00000006ff007e24 */ /* 0x000fe2000f8e00ff */
[----:B------:R-:W-:Y:S02]  /*12710*/  @P0 IADD3.X R11, R227, UR7, RZ, P2, !PT ;  /* 0x00000007e30b0c10 */ /* 0x000fe400097fe4ff */
[----:B------:R-:W-:-:S03]  /*12720*/  ISETP.GT.AND P2, PT, R223, 0x1, PT ;  /* 0x00000001df00780c */ /* 0x000fc60003f44270 */
[----:B------:R0:W5:Y:S01]  /*12730*/  @P0 LDG.E R0, desc[UR40][R10.64] ;  /* 0x000000280a000981 */ /* 0x000162000c1e1900 */
[----:B------:R-:W-:-:S04]  /*12740*/  SEL R14, R14, 0x978, P2 ;  /* 0x000009780e0e7807 */ /* 0x000fc80001000000 */
[----:B------:R1:W3:Y:S08]  /*12750*/  LDC.64 R12, c[0x0][R14+0x220] ;  /* 0x000088000e0c7b82 */ /* 0x0002f00000000a00 */
[----:B0-----:R1:W0:Y:S01]  /*12760*/  LDC.64 R10, c[0x0][R14+0x218] ;  /* 0x000086000e0a7b82 */ /* 0x0012220000000a00 */
[----:B------:R-:W-:Y:S05]  /*12770*/  @P0 BRA `(.L_x_4989) ;  /* 0x0000000000100947 */ /* 0x000fea0003800000 */
[----:B------:R-:W-:Y:S05]  /*12780*/  @!P1 BRA `(.L_x_4989) ;  /* 0x00000000000c9947 */ /* 0x000fea0003800000 */
[----:B-----5:R-:W4:Y:S04]  /*12790*/  LDG.E R0, desc[UR40][R8.64] ;  /* 0x0000002808007981 */ /* 0x020f28000c1e1900 */
[----:B------:R-:W4:Y:S02]  /*127a0*/  LDG.E R8, desc[UR40][R8.64+0x4] ;  /* 0x0000042808087981 */ /* 0x000f24000c1e1900 */
[----:B----4-:R-:W-:-:S07]  /*127b0*/  IMAD.IADD R0, R8, 0x1, -R0 ;  /* 0x0000000108007824 */ /* 0x010fce00078e0a00 */
.L_x_4989:
[----:B------:R-:W4:Y:S01]  /*127c0*/  LDL.LU R15, [R1+0x64] ;  /* 0x00006400010f7983 */ /* 0x000f220000300800 */
[----:B------:R-:W2:Y:S01]  /*127d0*/  LDC R156, c[0x0][0xbe8] ;  /* 0x0002fa00ff9c7b82 */ /* 0x000ea20000000800 */
[----:B------:R-:W-:Y:S02]  /*127e0*/  ISETP.NE.U32.AND P0, PT, RZ, UR4, PT ;  /* 0x00000004ff007c0c */ /* 0x000fe4000bf05070 */
[----:B------:R-:W4:Y:S02]  /*127f0*/  LDL R158, [R1+0x70] ;  /* 0x00007000019e7983 */ /* 0x000f240000100800 */
[----:B------:R-:W-:Y:S02]  /*12800*/  ISETP.NE.AND.EX P0, PT, RZ, UR5, PT, P0 ;  /* 0x00000005ff007c0c */ /* 0x000fe4000bf05300 */
[----:B------:R-:W4:Y:S01]  /*12810*/  LDL R157, [R1+0x68] ;  /* 0x00006800019d7983 */ /* 0x000f220000100800 */
[----:B------:R-:W1:Y:S01]  /*12820*/  LDC.64 R8, c[0x0][R14+0x228] ;  /* 0x00008a000e087b82 */ /* 0x000e620000000a00 */
[----:B------:R-:W-:Y:S01]  /*12830*/  SEL R224, R224, RZ, !P0 ;  /* 0x000000ffe0e07207 */ /* 0x000fe20004000000 */
[----:B0-----:R-:W-:-:S02]  /*12840*/  IMAD R153, R11, R222, RZ ;  /* 0x000000de0b997224 */ /* 0x001fc400078e02ff */
[----:B------:R-:W-:-:S04]  /*12850*/  IMAD.WIDE.U32 R10, R10, R222, RZ ;  /* 0x000000de0a0a7225 */ /* 0x000fc800078e00ff */
[----:B---3--:R-:W-:Y:S01]  /*12860*/  IMAD R13, R13, R224, RZ ;  /* 0x000000e00d0d7224 */ /* 0x008fe200078e02ff */
[----:B--2---:R-:W-:Y:S01]  /*12870*/  ISETP.NE.AND P1, PT, R156, 0x1, PT ;  /* 0x000000019c00780c */ /* 0x004fe20003f25270 */
[----:B------:R-:W-:-:S12]  /*12880*/  IMAD.IADD R153, R11, 0x1, R153 ;  /* 0x000000010b997824 */ /* 0x000fd800078e0299 */
[----:B------:R-:W0:Y:S01]  /*12890*/  @P1 LDC R11, c[0x0][0xbec] ;  /* 0x0002fb00ff0b1b82 */ /* 0x000e220000000800 */
[----:B------:R-:W-:-:S04]  /*128a0*/  IMAD.IADD R155, R215, 0x1, R206 ;  /* 0x00000001d79b7824 */ /* 0x000fc800078e02ce */
[----:B0-----:R-:W-:-:S04]  /*128b0*/  @P1 IMAD.HI.U32 R11, R155, R11, RZ ;  /* 0x0000000b9b0b1227 */ /* 0x001fc800078e00ff */
[----:B-----5:R-:W-:Y:S01]  /*128c0*/  IMAD R0, R0, R156, RZ ;  /* 0x0000009c00007224 */ /* 0x020fe200078e02ff */
[----:B----4-:R-:W-:-:S05]  /*128d0*/  SEL R152, R15, RZ, !P0 ;  /* 0x000000ff0f987207 */ /* 0x010fca0004000000 */
[C---:B------:R-:W-:Y:S02]  /*128e0*/  IMAD R152, R12.reuse, R152, R13 ;  /* 0x000000980c987224 */ /* 0x040fe400078e020d */
[----:B------:R-:W-:-:S03]  /*128f0*/  IMAD.WIDE.U32 R12, R12, R224, RZ ;  /* 0x000000e00c0c7225 */ /* 0x000fc600078e00ff */
[----:B------:R-:W-:Y:S02]  /*12900*/  IADD3 R15, P0, P3, R12, R10, R4 ;  /* 0x0000000a0c0f7210 */ /* 0x000fe40007b1e004 */
[----:B------:R-:W0:Y:S01]  /*12910*/  @P1 LDC R10, c[0x0][0xbf0] ;  /* 0x0002fc00ff0a1b82 */ /* 0x000e220000000800 */
[----:B------:R-:W-:Y:S01]  /*12920*/  SEL R12, R230, RZ, P2 ;  /* 0x000000ffe60c7207 */ /* 0x000fe20001000000 */
[----:B------:R-:W-:-:S04]  /*12930*/  IMAD.IADD R152, R13, 0x1, R152 ;  /* 0x000000010d987824 */ /* 0x000fc800078e0298 */
[-C--:B-1----:R-:W-:Y:S02]  /*12940*/  IMAD R9, R9, R12.reuse, RZ ;  /* 0x0000000c09097224 */ /* 0x082fe400078e02ff */
[----:B------:R-:W-:Y:S01]  /*12950*/  IMAD.WIDE.U32 R12, R8, R12, RZ ;  /* 0x0000000c080c7225 */ /* 0x000fe200078e00ff */
[----:B------:R-:W-:-:S04]  /*12960*/  SHF.R.S32.HI R8, RZ, 0x1f, R4 ;  /* 0x0000001fff087819 */ /* 0x000fc80000011404 */
[----:B------:R-:W-:Y:S01]  /*12970*/  IADD3.X R152, R152, R153, R8, P0, P3 ;  /* 0x0000009998987210 */ /* 0x000fe200007e6408 */
[----:B------:R-:W-:Y:S01]  /*12980*/  IMAD.MOV.U32 R153, RZ, RZ, R155 ;  /* 0x000000ffff997224 */ /* 0x000fe200078e009b */
[----:B0-----:R-:W-:Y:S02]  /*12990*/  @P1 SHF.R.U32.HI R153, RZ, R10, R11 ;  /* 0x0000000aff991219 */ /* 0x001fe4000001160b */
[----:B------:R0:W1:Y:S02]  /*129a0*/  LDC.64 R10, c[0x0][R14+0x210] ;  /* 0x000084000e0a7b82 */ /* 0x0000640000000a00 */
[----:B------:R-:W-:-:S06]  /*129b0*/  IADD3 R12, P0, P3, R153, R15, R12 ;  /* 0x0000000f990c7210 */ /* 0x000fcc0007b1e00c */
[----:B0-----:R-:W0:Y:S01]  /*129c0*/  LDC.64 R14, c[0x0][0xba8] ;  /* 0x0002ea00ff0e7b82 */ /* 0x001e220000000a00 */
[----:B------:R-:W-:Y:S01]  /*129d0*/  IMAD.IADD R9, R13, 0x1, R9 ;  /* 0x000000010d097824 */ /* 0x000fe200078e0209 */
[----:B------:R-:W-:-:S04]  /*129e0*/  SHF.R.S32.HI R13, RZ, 0x1f, R153 ;  /* 0x0000001fff0d7819 */ /* 0x000fc80000011499 */
[----:B------:R-:W-:Y:S01]  /*129f0*/  IADD3.X R13, R13, R152, R9, P0, P3 ;  /* 0x000000980d0d7210 */ /* 0x000fe200007e6409 */
[----:B------:R-:W-:-:S04]  /*12a00*/  IMAD.MOV R152, RZ, RZ, -R153 ;  /* 0x000000ffff987224 */ /* 0x000fc800078e0a99 */
[----:B------:R-:W-:Y:S01]  /*12a10*/  IMAD R152, R156, R152, R155 ;  /* 0x000000989c987224 */ /* 0x000fe200078e029b */
[----:B0-----:R-:W0:Y:S08]  /*12a20*/  @!P2 LDC R14, c[0x0][0xb50] ;  /* 0x0002d400ff0eab82 */ /* 0x001e300000000800 */
[----:B------:R-:W2:Y:S01]  /*12a30*/  @!P2 LDC R15, c[0x0][0xb54] ;  /* 0x0002d500ff0fab82 */ /* 0x000ea20000000800 */
[----:B------:R-:W-:Y:S01]  /*12a40*/  SHF.R.S32.HI R9, RZ, 0x1f, R152 ;  /* 0x0000001fff097819 */ /* 0x000fe20000011498 */
[----:B-1----:R-:W-:-:S02]  /*12a50*/  IMAD R11, R11, R152, RZ ;  /* 0x000000980b0b7224 */ /* 0x002fc400078e02ff */
[----:B------:R-:W-:-:S04]  /*12a60*/  IMAD.WIDE.U32 R12, R10, R152, R12 ;  /* 0x000000980a0c7225 */ /* 0x000fc800078e000c */
[----:B------:R-:W-:Y:S01]  /*12a70*/  IMAD R9, R10, R9, R11 ;  /* 0x000000090a097224 */ /* 0x000fe200078e020b */
[----:B0-----:R-:W-:-:S03]  /*12a80*/  LEA R14, P0, R12, R14, 0x2 ;  /* 0x0000000e0c0e7211 */ /* 0x001fc600078010ff */
[----:B------:R-:W-:-:S05]  /*12a90*/  IMAD.IADD R9, R13, 0x1, R9 ;  /* 0x000000010d097824 */ /* 0x000fca00078e0209 */
[----:B--2---:R-:W-:Y:S01]  /*12aa0*/  LEA.HI.X R9, R12, R15, R9, 0x2, P0 ;  /* 0x0000000f0c097211 */ /* 0x004fe200000f1409 */
[----:B------:R-:W-:Y:S01]  /*12ab0*/  SHFL.IDX PT, R10, R14, RZ, 0x1c1f ;  /* 0x001c1fff0e0a7589 */ /* 0x000fe200000e0000 */
[----:B------:R-:W-:-:S03]  /*12ac0*/  IMAD.IADD R153, R158, 0x1, R206 ;  /* 0x000000019e997824 */ /* 0x000fc600078e02ce */
[----:B------:R-:W0:Y:S04]  /*12ad0*/  SHFL.IDX PT, R11, R9, RZ, 0x1c1f ;  /* 0x001c1fff090b7589 */ /* 0x000e2800000e0000 */
[----:B------:R-:W-:Y:S04]  /*12ae0*/  SHFL.IDX PT, R12, R14, 0x1, 0x1c1f ;  /* 0x003c1f000e0c7f89 */ /* 0x000fe800000e0000 */
[----:B------:R-:W1:Y:S01]  /*12af0*/  SHFL.IDX PT, R13, R9, 0x1, 0x1c1f ;  /* 0x003c1f00090d7f89 */ /* 0x000e6200000e0000 */
[----:B------:R-:W-:Y:S01]  /*12b00*/  LOP3.LUT P0, RZ, R157, 0x3, RZ, 0xc0, !PT ;  /* 0x000000039dff7812 */ /* 0x000fe2000780c0ff */
[----:B------:R-:W-:-:S03]  /*12b10*/  VIADD R152, R153, 0x8 ;  /* 0x0000000899987836 */ /* 0x000fc60000000000 */
[-C--:B------:R-:W-:Y:S02]  /*12b20*/  ISETP.GE.OR P3, PT, R153, R0.reuse, P0 ;  /* 0x000000009900720c */ /* 0x080fe40000766670 */
[----:B------:R-:W-:-:S11]  /*12b30*/  ISETP.GE.OR P0, PT, R152, R0, P0 ;  /* 0x000000009800720c */ /* 0x000fd60000706670 */
[----:B0-----:R0:W-:Y:S04]  /*12b40*/  @!P3 ST.E desc[UR40][R10.64], R154 ;  /* 0x0000009a0a00b985 */ /* 0x0011e8000c101928 */
[----:B-1----:R0:W-:Y:S01]  /*12b50*/  @!P0 ST.E desc[UR40][R12.64], R3 ;  /* 0x000000030c008985 */ /* 0x0021e2000c101928 */
[----:B------:R-:W-:Y:S05]  /*12b60*/  @P2 BRA `(.L_x_4990) ;  /* 0x0000001000382947 */ /* 0x000fea0003800000 */
[----:B0-----:R-:W0:Y:S01]  /*12b70*/  S2R R3, SR_TID.X ;  /* 0x0000000000037919 */ /* 0x001e220000002100 */
[----:B------:R-:W-:Y:S01]  /*12b80*/  ULDC.64 UR4, c[0x0][0xaa0] ;  /* 0x0002a80000047ab9 */ /* 0x000fe20000000a00 */
[----:B------:R-:W1:Y:S01]  /*12b90*/  @P1 LDC R15, c[0x0][0xbec] ;  /* 0x0002fb00ff0f1b82 */ /* 0x000e620000000800 */
        /* <DEDUP_REMOVED lines=9> */
[----:B------:R-:W-:Y:S02]  /*12c30*/  IADD3 R33, P2, R20, 0x2000, RZ ;  /* 0x0000200014217810 */ /* 0x000fe40007f5e0ff */
[----:B------:R-:W-:Y:S02]  /*12c40*/  SHF.R.U64 R44, R44, 0x3, RZ ;  /* 0x000000032c2c7819 */ /* 0x000fe400000012ff */
[----:B------:R-:W-:-:S02]  /*12c50*/  IADD3 R37, P3, R20, 0x3000, RZ ;  /* 0x0000300014257810 */ /* 0x000fc40007f7e0ff */
[----:B------:R-:W-:Y:S01]  /*12c60*/  LOP3.LUT R44, R44, R45, RZ, 0x3c, !PT ;  /* 0x0000002d2c2c7212 */ /* 0x000fe200078e3cff */
[----:B------:R-:W-:Y:S01]  /*12c70*/  IMAD.X R45, RZ, RZ, R21, P5 ;  /* 0x000000ffff2d7224 */ /* 0x000fe200028e0615 */
[C---:B------:R-:W-:Y:S02]  /*12c80*/  IADD3 R65, P5, R20.reuse, 0xa000, RZ ;  /* 0x0000a00014417810 */ /* 0x040fe40007fbe0ff */
[----:B------:R-:W-:Y:S02]  /*12c90*/  IADD3 R41, P4, R20, 0x4000, RZ ;  /* 0x0000400014297810 */ /* 0x000fe40007f9e0ff */
[----:B------:R-:W-:Y:S01]  /*12ca0*/  LOP3.LUT R64, R65, 0x380, RZ, 0xc0, !PT ;  /* 0x0000038041407812 */ /* 0x000fe200078ec0ff */
[----:B------:R-:W5:Y:S01]  /*12cb0*/  LD.E.128 R44, desc[UR40][R44.64] ;  /* 0x000000282c2c7980 */ /* 0x000f62000c101d00 */
        /* <DEDUP_REMOVED lines=23> */
[----:B------:R-:W-:Y:S01]  /*12e30*/  IMAD.X R85, RZ, RZ, R21, P5 ;  /* 0x000000ffff557224 */ /* 0x000fe200028e0615 */
        /* <DEDUP_REMOVED lines=19> */
[----:B------:R-:W-:Y:S01]  /*12f70*/  IMAD R9, R8, UR4, RZ ;  /* 0x0000000408097c24 */ /* 0x000fe2000f8e02ff */
        /* <DEDUP_REMOVED lines=15> */
[C---:B------:R-:W-:Y:S01]  /*13070*/  IMAD R13, R4.reuse, UR5, R9 ;  /* 0x00000005040d7c24 */ /* 0x040fe2000f8e0209 */
[----:B------:R-:W-:Y:S01]  /*13080*/  LOP3.LUT R12, R11, 0xfffffff8, RZ, 0xc0, !PT ;  /* 0xfffffff80b0c7812 */ /* 0x000fe200078ec0ff */
[----:B------:R-:W-:Y:S01]  /*13090*/  IMAD.WIDE.U32 R8, R4, UR4, RZ ;  /* 0x0000000404087c25 */ /* 0x000fe2000f8e00ff */
[----:B------:R-:W-:Y:S01]  /*130a0*/  LOP3.LUT R68, R69, 0x380, RZ, 0xc0, !PT ;  /* 0x0000038045447812 */ /* 0x000fe200078ec0ff */
[----:B------:R-:W0:Y:S01]  /*130b0*/  @P1 LDC R4, c[0x0][0xbf0] ;  /* 0x0002fc00ff041b82 */ /* 0x000e220000000800 */
[----:B------:R-:W-:Y:S01]  /*130c0*/  LOP3.LUT R72, R73, 0x380, RZ, 0xc0, !PT ;  /* 0x0000038049487812 */ /* 0x000fe200078ec0ff */
[----:B------:R-:W-:Y:S01]  /*130d0*/  IMAD.IADD R3, R3, 0x1, -R12 ;  /* 0x0000000103037824 */ /* 0x000fe200078e0a0c */
[----:B------:R-:W-:Y:S01]  /*130e0*/  LOP3.LUT R76, R77, 0x380, RZ, 0xc0, !PT ;  /* 0x000003804d4c7812 */ /* 0x000fe200078ec0ff */
[----:B------:R-:W-:Y:S01]  /*130f0*/  IMAD.IADD R9, R9, 0x1, R13 ;  /* 0x0000000109097824 */ /* 0x000fe200078e020d */
[----:B------:R-:W-:Y:S01]  /*13100*/  LOP3.LUT R80, R81, 0x380, RZ, 0xc0, !PT ;  /* 0x0000038051507812 */ /* 0x000fe200078ec0ff */
[----:B------:R-:W-:Y:S01]  /*13110*/  ULDC.64 UR4, c[0x0][0xae8] ;  /* 0x0002ba0000047ab9 */ /* 0x000fe20000000a00 */
[----:B------:R-:W-:Y:S01]  /*13120*/  IMAD R3, R3, 0x20, R10 ;  /* 0x0000002003037824 */ /* 0x000fe200078e020a */
[----:B------:R-:W-:Y:S01]  /*13130*/  SHF.R.U64 R68, R68, 0x3, RZ ;  /* 0x0000000344447819 */ /* 0x000fe200000012ff */
[----:B------:R-:W-:Y:S01]  /*13140*/  IMAD.WIDE.U32 R8, R222, UR4, R8 ;  /* 0x00000004de087c25 */ /* 0x000fe2000f8e0008 */
[----:B------:R-:W-:Y:S01]  /*13150*/  SHF.R.U64 R72, R72, 0x3, RZ ;  /* 0x0000000348487819 */ /* 0x000fe200000012ff */
[----:B------:R2:W5:Y:S01]  /*13160*/  LD.E.128 R24, desc[UR40][R20.64] ;  /* 0x0000002814187980 */ /* 0x000562000c101d00 */
[----:B------:R-:W-:Y:S01]  /*13170*/  SHF.R.U64 R76, R76, 0x3, RZ ;  /* 0x000000034c4c7819 */ /* 0x000fe200000012ff */
[----:B------:R-:W-:Y:S01]  /*13180*/  IMAD.IADD R12, R206, 0x1, R3 ;  /* 0x00000001ce0c7824 */ /* 0x000fe200078e0203 */
[----:B------:R-:W-:Y:S01]  /*13190*/  SHF.R.U64 R80, R80, 0x3, RZ ;  /* 0x0000000350507819 */ /* 0x000fe200000012ff */
[----:B------:R-:W5:Y:S01]  /*131a0*/  LD.E.128 R56, desc[UR40][R56.64] ;  /* 0x0000002838387980 */ /* 0x000f62000c101d00 */
        /* <DEDUP_REMOVED lines=10> */
[--C-:B------:R-:W-:Y:S01]  /*13250*/  IMAD.X R73, RZ, RZ, R21.reuse, P2 ;  /* 0x000000ffff497224 */ /* 0x100fe200010e0615 */
[----:B------:R-:W5:Y:S01]  /*13260*/  LD.E.128 R84, desc[UR40][R84.64] ;  /* 0x0000002854547980 */ /* 0x000f62000c101d00 */
[----:B------:R-:W-:-:S02]  /*13270*/  IMAD.X R77, RZ, RZ, R21, P3 ;  /* 0x000000ffff4d7224 */ /* 0x000fc400018e0615 */
[----:B------:R-:W-:Y:S01]  /*13280*/  IMAD.X R81, RZ, RZ, R21, P4 ;  /* 0x000000ffff517224 */ /* 0x000fe200020e0615 */
[----:B------:R-:W5:Y:S01]  /*13290*/  LD.E.128 R68, desc[UR40][R68.64] ;  /* 0x0000002844447980 */ /* 0x000f62000c101d00 */
[----:B------:R-:W-:Y:S02]  /*132a0*/  IMAD R13, R13, UR4, RZ ;  /* 0x000000040d0d7c24 */ /* 0x000fe4000f8e02ff */
[----:B------:R-:W-:Y:S01]  /*132b0*/  IMAD.MOV.U32 R11, RZ, RZ, R12 ;  /* 0x000000ffff0b7224 */ /* 0x000fe200078e000c */
[----:B0-----:R-:W-:Y:S01]  /*132c0*/  @P1 SHF.R.U32.HI R11, RZ, R4, R3 ;  /* 0x00000004ff0b1219 */ /* 0x001fe20000011603 */
        /* <DEDUP_REMOVED lines=32> */
[----:B--2---:R-:W-:Y:S01]  /*134d0*/  LEA.HI.X R20, R8, UR5, R9, 0x1, P0 ;  /* 0x0000000508147c11 */ /* 0x004fe200080f0c09 */
[----:B------:R-:W-:Y:S08]  /*134e0*/  BRA.DIV UR4, `(.L_x_4991) ;  /* 0x000000ca04587947 */ /* 0x000ff0000b800000 */
[----:B------:R0:W1:Y:S04]  /*134f0*/  SHFL.IDX PT, R4, R20, RZ, 0x181f ;  /* 0x00181fff14047589 */ /* 0x00006800000e0000 */
[----:B------:R0:W2:Y:S02]  /*13500*/  SHFL.IDX PT, R14, R3, RZ, 0x181f ;  /* 0x00181fff030e7589 */ /* 0x0000a400000e0000 */
.L_x_5217:
        /* <DEDUP_REMOVED lines=27> */
.L_x_4993:
[----:B------:R-:W-:Y:S05]  /*136c0*/  BSYNC B1 ;  /* 0x0000000000017941 */ /* 0x000fea0003800000 */
.L_x_4992:
[----:B------:R-:W-:Y:S01]  /*136d0*/  UMOV UR4, 0xffffffff ;  /* 0xffffffff00047882 */ /* 0x000fe20000000000 */
[----:B---3-5:R-:W-:Y:S02]  /*136e0*/  SHF.R.S32.HI R24, RZ, 0x1f, R89 ;  /* 0x0000001fff187819 */ /* 0x028fe40000011459 */
[----:B------:R-:W-:Y:S05]  /*136f0*/  BRA.DIV UR4, `(.L_x_4994) ;  /* 0x000000ca04087947 */ /* 0x000fea000b800000 */
[----:B-1----:R1:W3:Y:S04]  /*13700*/  SHFL.IDX PT, R4, R20, 0x1, 0x181f ;  /* 0x00381f0014047f89 */ /* 0x0022e800000e0000 */
[----:B--2---:R1:W2:Y:S02]  /*13710*/  SHFL.IDX PT, R14, R3, 0x1, 0x181f ;  /* 0x00381f00030e7f89 */ /* 0x0042a400000e0000 */
.L_x_5221:
        /* <DEDUP_REMOVED lines=24> */
.L_x_4996:
[----:B------:R-:W-:Y:S05]  /*138a0*/  BSYNC B1 ;  /* 0x0000000000017941 */ /* 0x000fea0003800000 */
.L_x_4995:
[----:B------:R-:W-:-:S03]  /*138b0*/  UMOV UR4, 0xffffffff ;  /* 0xffffffff00047882 */ /* 0x000fc60000000000 */
[----:B------:R-:W-:Y:S05]  /*138c0*/  BRA.DIV UR4, `(.L_x_4997) ;  /* 0x000000c604dc7947 */ /* 0x000fea000b800000 */
[----:B---3--:R3:W0:Y:S04]  /*138d0*/  SHFL.IDX PT, R4, R20, 0x2, 0x181f ;  /* 0x00581f0014047f89 */ /* 0x00862800000e0000 */
[----:B--2-4-:R3:W2:Y:S02]  /*138e0*/  SHFL.IDX PT, R14, R3, 0x2, 0x181f ;  /* 0x00581f00030e7f89 */ /* 0x0146a400000e0000 */
.L_x_5225:
        /* <DEDUP_REMOVED lines=24> */
.L_x_4999:
[----:B------:R-:W-:Y:S05]  /*13a70*/  BSYNC B1 ;  /* 0x0000000000017941 */ /* 0x000fea0003800000 */
.L_x_4998:
[----:B------:R-:W-:-:S03]  /*13a80*/  UMOV UR4, 0xffffffff ;  /* 0xffffffff00047882 */ /* 0x000fc60000000000 */
[----:B------:R-:W-:Y:S05]  /*13a90*/  BRA.DIV UR4, `(.L_x_5000) ;  /* 0x000000c604b07947 */ /* 0x000fea000b800000 */
[----:B0-----:R0:W0:Y:S04]  /*13aa0*/  SHFL.IDX PT, R4, R20, 0x3, 0x181f ;  /* 0x00781f0014047f89 */ /* 0x00102800000e0000 */
[----:B--2-4-:R2:W4:Y:S02]  /*13ab0*/  SHFL.IDX PT, R14, R3, 0x3, 0x181f ;  /* 0x00781f00030e7f89 */ /* 0x01452400000e0000 */
.L_x_5229:
[----:B-123--:R-:W-:-:S05]  /*13ac0*/  VIADD R3, R21, 0x60 ;  /* 0x0000006015037836 */ /* 0x00efca0000000000 */
[----:B------:R-:W-:-:S13]  /*13ad0*/  ISETP.GE.AND P0, PT, R3, R0, PT ;  /* 0x000000000300720c */ /* 0x000fda0003f06270 */
[----:B------:R-:W-:Y:S05]  /*13ae0*/  @P0 BRA `(.L_x_5001) ;  /* 0x0000002c00a80947 */ /* 0x000fea0003800000 */
[----:B------:R-:W-:Y:S01]  /*13af0*/  ULDC UR4, c[0x0][0xac8] ;  /* 0x0002b20000047ab9 */ /* 0x000fe20000000800 */
[----:B------:R-:W-:Y:S02]  /*13b00*/  SHF.R.S32.HI R25, RZ, 0x1f, R205 ;  /* 0x0000001fff197819 */ /* 0x000fe400000114cd */
[----:B------:R-:W-:Y:S02]  /*13b10*/  ISETP.GE.AND P3, PT, R205, UR4, PT ;  /* 0x00000004cd007c0c */ /* 0x000fe4000bf66270 */
[----:B------:R-:W-:Y:S02]  /*13b20*/  ISETP.GE.AND P4, PT, R217, UR4, PT ;  /* 0x00000004d9007c0c */ /* 0x000fe4000bf86270 */
[----:B------:R-:W-:Y:S02]  /*13b30*/  ISETP.GE.AND P5, PT, R216, UR4, PT ;  /* 0x00000004d8007c0c */ /* 0x000fe4000bfa6270 */
[----:B0-----:R-:W-:Y:S02]  /*13b40*/  SHF.R.S32.HI R20, RZ, 0x1f, R217 ;  /* 0x0000001fff147819 */ /* 0x001fe400000114d9 */
[----:B------:R-:W-:-:S05]  /*13b50*/  SHF.R.S32.HI R15, RZ, 0x1f, R216 ;  /* 0x0000001fff0f7819 */ /* 0x000fca00000114d8 */
[-C--:B----4-:R-:W-:Y:S02]  /*13b60*/  @!P3 LEA R8, P0, R205, R14.reuse, 0x1 ;  /* 0x0000000ecd08b211 */ /* 0x090fe400078008ff */
        /* <DEDUP_REMOVED lines=14> */
.L_x_4990:
[----:B0-----:R-:W0:Y:S01]  /*13c50*/  @P1 LDC R10, c[0x0][0xbec] ;  /* 0x0002fb00ff0a1b82 */ /* 0x001e220000000800 */
[----:B------:R-:W-:Y:S01]  /*13c60*/  IMAD.MOV.U32 R3, RZ, RZ, R155 ;  /* 0x000000ffff037224 */ /* 0x000fe200078e009b */
[----:B------:R-:W-:Y:S01]  /*13c70*/  ULDC.64 UR4, c[0x0][0xb08] ;  /* 0x0002c20000047ab9 */ /* 0x000fe20000000a00 */
[----:B------:R-:W-:-:S05]  /*13c80*/  SHF.R.S32.HI R11, RZ, 0x1f, R224 ;  /* 0x0000001fff0b7819 */ /* 0x000fca00000114e0 */
[----:B------:R-:W1:Y:S01]  /*13c90*/  @P1 LDC R9, c[0x0][0xbf0] ;  /* 0x0002fc00ff091b82 */ /* 0x000e620000000800 */
[----:B0-----:R-:W-:-:S05]  /*13ca0*/  @P1 IMAD.HI.U32 R10, R155, R10, RZ ;  /* 0x0000000a9b0a1227 */ /* 0x001fca00078e00ff */
[----:B-1----:R-:W-:Y:S01]  /*13cb0*/  @P1 SHF.R.U32.HI R3, RZ, R9, R10 ;  /* 0x00000009ff031219 */ /* 0x002fe2000001160a */
[----:B------:R-:W-:-:S04]  /*13cc0*/  IMAD R9, R8, UR4, RZ ;  /* 0x0000000408097c24 */ /* 0x000fc8000f8e02ff */
[C---:B------:R-:W-:Y:S02]  /*13cd0*/  IMAD R10, R4.reuse, UR5, R9 ;  /* 0x00000005040a7c24 */ /* 0x040fe4000f8e0209 */
[----:B------:R-:W-:Y:S01]  /*13ce0*/  IMAD.WIDE.U32 R8, R4, UR4, RZ ;  /* 0x0000000404087c25 */ /* 0x000fe2000f8e00ff */
[----:B------:R-:W-:-:S03]  /*13cf0*/  ULDC.64 UR4, c[0x0][0xb38] ;  /* 0x0002ce0000047ab9 */ /* 0x000fc60000000a00 */
[----:B------:R-:W-:Y:S02]  /*13d00*/  IMAD.IADD R9, R9, 0x1, R10 ;  /* 0x0000000109097824 */ /* 0x000fe400078e020a */
[----:B------:R-:W-:Y:S02]  /*13d10*/  IMAD.MOV R4, RZ, RZ, -R3 ;  /* 0x000000ffff047224 */ /* 0x000fe400078e0a03 */
[----:B------:R-:W-:-:S04]  /*13d20*/  IMAD.WIDE.U32 R8, R222, UR4, R8 ;  /* 0x00000004de087c25 */ /* 0x000fc8000f8e0008 */
[----:B------:R-:W-:Y:S01]  /*13d30*/  IMAD R9, R222, UR5, R9 ;  /* 0x00000005de097c24 */ /* 0x000fe2000f8e0209 */
[----:B------:R-:W-:Y:S01]  /*13d40*/  ULDC.64 UR4, c[0x0][0xb40] ;  /* 0x0002d00000047ab9 */ /* 0x000fe20000000a00 */
[----:B------:R-:W-:Y:S02]  /*13d50*/  IMAD R4, R156, R4, R155 ;  /* 0x000000049c047224 */ /* 0x000fe400078e029b */
[----:B------:R-:W-:Y:S02]  /*13d60*/  IMAD R11, R11, UR4, RZ ;  /* 0x000000040b0b7c24 */ /* 0x000fe4000f8e02ff */
[----:B------:R-:W-:-:S04]  /*13d70*/  IMAD.WIDE.U32 R8, R224, UR4, R8 ;  /* 0x00000004e0087c25 */ /* 0x000fc8000f8e0008 */
        /* <DEDUP_REMOVED lines=27> */
.L_x_5232:
        /* <DEDUP_REMOVED lines=17> */
[----:B------:R-:W-:-:S05]  /*14040*/  @!P0 IMAD.WIDE R8, R210, 0x4, R8 ;  /* 0x00000004d2088825 */ /* 0x000fca00078e0208 */
[----:B------:R1:W-:Y:S01]  /*14050*/  @!P0 ST.E.64 desc[UR40][R8.64], R24 ;  /* 0x0000001808008985 */ /* 0x0003e2000c101b28 */
[----:B------:R-:W-:Y:S02]  /*14060*/  ISETP.GE.AND P0, PT, R11, UR4, PT ;  /* 0x000000040b007c0c */ /* 0x000fe4000bf06270 */
[C---:B-1----:R-:W-:Y:S01]  /*14070*/  @!P1 LEA R8, P2, R13.reuse, R12, 0x2 ;  /* 0x0000000c0d089211 */ /* 0x042fe200078410ff */
[C---:B------:R-:W-:Y:S02]  /*14080*/  VIADD R24, R210.reuse, 0x40 ;  /* 0x00000040d2187836 */ /* 0x040fe40000000000 */
[C---:B------:R-:W-:Y:S01]  /*14090*/  VIADD R25, R210.reuse, 0x60 ;  /* 0x00000060d2197836 */ /* 0x040fe20000000000 */
[----:B------:R-:W-:Y:S01]  /*140a0*/  @!P1 LEA.HI.X R9, R13, R20, R14, 0x2, P2 ;  /* 0x000000140d099211 */ /* 0x000fe200010f140e */
[C---:B------:R-:W-:Y:S01]  /*140b0*/  VIADD R14, R210.reuse, 0x10 ;  /* 0x00000010d20e7836 */ /* 0x040fe20000000000 */
[----:B------:R-:W-:Y:S01]  /*140c0*/  SHF.R.S32.HI R24, RZ, 0x1f, R24 ;  /* 0x0000001fff187819 */ /* 0x000fe20000011418 */
[----:B------:R-:W-:Y:S01]  /*140d0*/  VIADD R13, R210, 0x20 ;  /* 0x00000020d20d7836 */ /* 0x000fe20000000000 */
[----:B------:R-:W-:Y:S01]  /*140e0*/  SHF.R.S32.HI R25, RZ, 0x1f, R25 ;  /* 0x0000001fff197819 */ /* 0x000fe20000011419 */
[----:B------:R1:W-:Y:S01]  /*140f0*/  @!P1 ST.E.64 desc[UR40][R8.64], R28 ;  /* 0x0000001c08009985 */ /* 0x0003e2000c101b28 */
[----:B------:R-:W-:-:S02]  /*14100*/  SHF.R.S32.HI R14, RZ, 0x1f, R14 ;  /* 0x0000001fff0e7819 */ /* 0x000fc4000001140e */
        /* <DEDUP_REMOVED lines=139> */
[----:B------:R-:W-:Y:S01]  /*149c0*/  @!P4 LEA.HI.X R9, R24, R20, R25, 0x2, P3 ;  /* 0x000000141809c211 */ /* 0x000fe200018f1419 */
[----:B------:R-:W-:Y:S01]  /*149d0*/  VIADD R24, R210, 0xc8 ;  /* 0x000000c8d2187836 */ /* 0x000fe20000000000 */
[----:B------:R-:W-:Y:S02]  /*149e0*/  ISETP.GE.AND P3, PT, R237, UR4, PT ;  /* 0x00000004ed007c0c */ /* 0x000fe4000bf66270 */
[C---:B--2---:R-:W-:Y:S01]  /*149f0*/  @!P1 LEA R10, P5, R14.reuse, R12, 0x2 ;  /* 0x0000000c0e0a9211 */ /* 0x044fe200078a10ff */
[----:B------:R1:W-:Y:S01]  /*14a00*/  @!P4 ST.E.64 desc[UR40][R8.64], R112 ;  /* 0x000000700800c985 */ /* 0x0003e2000c101b28 */
[----:B------:R-:W-:Y:S02]  /*14a10*/  SHF.R.S32.HI R24, RZ, 0x1f, R24 ;  /* 0x0000001fff187819 */ /* 0x000fe40000011418 */
[----:B------:R-:W-:Y:S01]  /*14a20*/  @!P1 LEA.HI.X R11, R14, R20, R15, 0x2, P5 ;  /* 0x000000140e0b9211 */ /* 0x000fe200028f140f */
[----:B------:R-:W-:-:S04]  /*14a30*/  VIADD R14, R210, 0xc0 ;  /* 0x000000c0d20e7836 */ /* 0x000fc80000000000 */
[----:B------:R2:W-:Y:S01]  /*14a40*/  @!P1 ST.E.64 desc[UR40][R10.64], R116 ;  /* 0x000000740a009985 */ /* 0x0005e2000c101b28 */
[----:B------:R-:W-:Y:S02]  /*14a50*/  SHF.R.S32.HI R14, RZ, 0x1f, R14 ;  /* 0x0000001fff0e7819 */ /* 0x000fe4000001140e */
[----:B------:R-:W-:Y:S02]  /*14a60*/  ISETP.GE.AND P1, PT, R236, UR4, PT ;  /* 0x00000004ec007c0c */ /* 0x000fe4000bf26270 */
[----:B-1----:R-:W-:-:S04]  /*14a70*/  @!P0 LEA R8, P4, R13, R12, 0x2 ;  /* 0x0000000c0d088211 */ /* 0x002fc800078810ff */
[----:B------:R-:W-:Y:S02]  /*14a80*/  @!P0 LEA.HI.X R9, R13, R20, R14, 0x2, P4 ;  /* 0x000000140d098211 */ /* 0x000fe400020f140e */
[-C--:B------:R-:W-:Y:S02]  /*14a90*/  @!P3 LEA R14, P4, R237, R12.reuse, 0x2 ;  /* 0x0000000ced0eb211 */ /* 0x080fe400078810ff */
[----:B--2---:R-:W-:Y:S01]  /*14aa0*/  @!P2 LEA R10, P5, R21, R12, 0x2 ;  /* 0x0000000c150aa211 */ /* 0x004fe200078a10ff */
        /* <DEDUP_REMOVED lines=12> */
[----:B------:R-:W-:Y:S02]  /*14b70*/  @!P1 LEA.HI.X R9, R236, R20, R13, 0x2, P5 ;  /* 0x00000014ec099211 */ /* 0x000fe400028f140d */
[----:B------:R-:W-:Y:S02]  /*14b80*/  SHF.R.S32.HI R13, RZ, 0x1f, R235 ;  /* 0x0000001fff0d7819 */ /* 0x000fe400000114eb */
[----:B------:R-:W-:Y:S01]  /*14b90*/  SHF.R.S32.HI R24, RZ, 0x1f, R233 ;  /* 0x0000001fff187819 */ /* 0x000fe200000114e9 */
[----:B------:R1:W-:Y:S01]  /*14ba0*/  @!P1 ST.E.64 desc[UR40][R8.64], R132 ;  /* 0x0000008408009985 */ /* 0x0003e2000c101b28 */
[C---:B--2---:R-:W-:Y:S02]  /*14bb0*/  @!P0 LEA R10, P5, R235.reuse, R12, 0x2 ;  /* 0x0000000ceb0a8211 */ /* 0x044fe400078a10ff */
[----:B------:R-:W-:Y:S02]  /*14bc0*/  SHF.R.S32.HI R21, RZ, 0x1f, R232 ;  /* 0x0000001fff157819 */ /* 0x000fe400000114e8 */
[----:B------:R-:W-:-:S02]  /*14bd0*/  @!P0 LEA.HI.X R11, R235, R20, R13, 0x2, P5 ;  /* 0x00000014eb0b8211 */ /* 0x000fc400028f140d */
[C---:B---3--:R-:W-:Y:S02]  /*14be0*/  @!P4 LEA R14, P1, R234.reuse, R12, 0x2 ;  /* 0x0000000cea0ec211 */ /* 0x048fe400078210ff */
[----:B------:R-:W-:Y:S01]  /*14bf0*/  SHF.R.S32.HI R13, RZ, 0x1f, R234 ;  /* 0x0000001fff0d7819 */ /* 0x000fe200000114ea */
[----:B------:R3:W-:Y:S03]  /*14c00*/  @!P0 ST.E.64 desc[UR40][R10.64], R136 ;  /* 0x000000880a008985 */ /* 0x0007e6000c101b28 */
[----:B------:R-:W-:Y:S02]  /*14c10*/  @!P4 LEA.HI.X R15, R234, R20, R13, 0x2, P1 ;  /* 0x00000014ea0fc211 */ /* 0x000fe400008f140d */
[CC--:B-1----:R-:W-:Y:S02]  /*14c20*/  @!P2 LEA R8, P5, R233.reuse, R12.reuse, 0x2 ;  /* 0x0000000ce908a211 */ /* 0x0c2fe400078a10ff */
[----:B------:R-:W-:Y:S01]  /*14c30*/  @!P3 LEA R12, P1, R232, R12, 0x2 ;  /* 0x0000000ce80cb211 */ /* 0x000fe200078210ff */
[----:B------:R3:W-:Y:S01]  /*14c40*/  @!P4 ST.E.64 desc[UR40][R14.64], R140 ;  /* 0x0000008c0e00c985 */ /* 0x0007e2000c101b28 */
[----:B------:R-:W-:-:S02]  /*14c50*/  @!P2 LEA.HI.X R9, R233, R20, R24, 0x2, P5 ;  /* 0x00000014e909a211 */ /* 0x000fc400028f1418 */
[----:B------:R-:W-:-:S03]  /*14c60*/  @!P3 LEA.HI.X R13, R232, R20, R21, 0x2, P1 ;  /* 0x00000014e80db211 */ /* 0x000fc600008f1415 */
[----:B------:R3:W-:Y:S04]  /*14c70*/  @!P2 ST.E.64 desc[UR40][R8.64], R144 ;  /* 0x000000900800a985 */ /* 0x0007e8000c101b28 */
[----:B------:R3:W-:Y:S02]  /*14c80*/  @!P3 ST.E.64 desc[UR40][R12.64], R148 ;  /* 0x000000940c00b985 */ /* 0x0007e4000c101b28 */
.L_x_5004:
[----:B------:R-:W-:Y:S05]  /*14c90*/  BSYNC B1 ;  /* 0x0000000000017941 */ /* 0x000fea0003800000 */
.L_x_5003:
[----:B------:R-:W-:-:S03]  /*14ca0*/  UMOV UR4, 0xffffffff ;  /* 0xffffffff00047882 */ /* 0x000fc60000000000 */
[----:B------:R-:W-:Y:S05]  /*14cb0*/  BRA.DIV UR4, `(.L_x_5005) ;  /* 0x000000b604a87947 */ /* 0x000fea000b800000 */
[----:B0-----:R-:W0:Y:S04]  /*14cc0*/  SHFL.IDX PT, R4, R4, 0x1, 0x1c1f ;  /* 0x003c1f0004047f89 */ /* 0x001e2800000e0000 */
[----:B------:R-:W4:Y:S02]  /*14cd0*/  SHFL.IDX PT, R3, R3, 0x1, 0x1c1f ;  /* 0x003c1f0003037f89 */ /* 0x000f2400000e0000 */
.L_x_5236:
[----:B------:R-:W-:-:S13]  /*14ce0*/  ISETP.GE.AND P0, PT, R152, R0, PT ;  /* 0x000000009800720c */ /* 0x000fda0003f06270 */
[----:B------:R-:W-:Y:S05]  /*14cf0*/  @P0 BRA `(.L_x_5001) ;  /* 0x0000001c00240947 */ /* 0x000fea0003800000 */
[----:B------:R-:W-:Y:S01]  /*14d00*/  ULDC UR4, c[0x0][0xac8] ;  /* 0x0002b20000047ab9 */ /* 0x000fe20000000800 */
[C---:B---3--:R-:W-:Y:S01]  /*14d10*/  VIADD R15, R210.reuse, 0x8 ;  /* 0x00000008d20f7836 */ /* 0x048fe20000000000 */
[C---:B------:R-:W-:Y:S01]  /*14d20*/  ISETP.GE.AND P2, PT, R210.reuse, UR4, PT ;  /* 0x00000004d2007c0c */ /* 0x040fe2000bf46270 */
[C---:B--2---:R-:W-:Y:S02]  /*14d30*/  VIADD R12, R210.reuse, 0x10 ;  /* 0x00000010d20c7836 */ /* 0x044fe40000000000 */
[C---:B-1----:R-:W-:Y:S01]  /*14d40*/  VIADD R20, R210.reuse, 0x18 ;  /* 0x00000018d2147836 */ /* 0x042fe20000000000 */
[----:B------:R-:W-:Y:S01]  /*14d50*/  ISETP.GE.AND P3, PT, R15, UR4, PT ;  /* 0x000000040f007c0c */ /* 0x000fe2000bf66270 */
[----:B------:R-:W-:Y:S01]  /*14d60*/  VIADD R21, R210, 0x8 ;  /* 0x00000008d2157836 */ /* 0x000fe20000000000 */
[----:B------:R-:W-:Y:S01]  /*14d70*/  ISETP.GE.AND P1, PT, R12, UR4, PT ;  /* 0x000000040c007c0c */ /* 0x000fe2000bf26270 */
[----:B------:R-:W-:Y:S01]  /*14d80*/  VIADD R13, R210, 0x20 ;  /* 0x00000020d20d7836 */ /* 0x000fe20000000000 */
[----:B------:R-:W-:Y:S01]  /*14d90*/  ISETP.GE.AND P0, PT, R20, UR4, PT ;  /* 0x0000000414007c0c */ /* 0x000fe2000bf06270 */
[C---:B------:R-:W-:Y:S01]  /*14da0*/  VIADD R14, R210.reuse, 0x10 ;  /* 0x00000010d20e7836 */ /* 0x040fe20000000000 */
[----:B------:R-:W-:Y:S01]  /*14db0*/  SHF.R.S32.HI R21, RZ, 0x1f, R21 ;  /* 0x0000001fff157819 */ /* 0x000fe20000011415 */
[----:B------:R-:W-:-:S02]  /*14dc0*/  VIADD R29, R210, 0x68 ;  /* 0x00000068d21d7836 */ /* 0x000fc40000000000 */
[----:B----4-:R-:W-:Y:S01]  /*14dd0*/  @!P2 IMAD.MOV.U32 R8, RZ, RZ, R3 ;  /* 0x000000ffff08a224 */ /* 0x010fe200078e0003 */
[----:B------:R-:W-:Y:S01]  /*14de0*/  SHF.R.S32.HI R14, RZ, 0x1f, R14 ;  /* 0x0000001fff0e7819 */ /* 0x000fe2000001140e */
[----:B0-----:R-:W-:Y:S02]  /*14df0*/  @!P2 IMAD.MOV.U32 R9, RZ, RZ, R4 ;  /* 0x000000ffff09a224 */ /* 0x001fe400078e0004 */
[C---:B------:R-:W-:Y:S01]  /*14e00*/  @!P3 LEA R10, P4, R15.reuse, R3, 0x2 ;  /* 0x000000030f0ab211 */ /* 0x040fe200078810ff */
[C---:B------:R-:W-:Y:S02]  /*14e10*/  VIADD R25, R210.reuse, 0x70 ;  /* 0x00000070d2197836 */ /* 0x040fe40000000000 */
[----:B------:R-:W-:Y:S01]  /*14e20*/  @!P2 IMAD.WIDE R8, R210, 0x4, R8 ;  /* 0x00000004d208a825 */ /* 0x000fe200078e0208 */
[----:B------:R-:W-:-:S03]  /*14e30*/  @!P3 LEA.HI.X R11, R15, R4, R21, 0x2, P4 ;  /* 0x000000040f0bb211 */ /* 0x000fc600020f1415 */
[C---:B------:R-:W-:Y:S01]  /*14e40*/  VIADD R15, R210.reuse, 0x28 ;  /* 0x00000028d20f7836 */ /* 0x040fe20000000000 */
        /* <DEDUP_REMOVED lines=8> */
[----:B------:R-:W-:-:S02]  /*14ed0*/  VIADD R24, R210, 0x80 ;  /* 0x00000080d2187836 */ /* 0x000fc40000000000 */
[C---:B------:R-:W-:Y:S01]  /*14ee0*/  VIADD R28, R210.reuse, 0x70 ;  /* 0x00000070d21c7836 */ /* 0x040fe20000000000 */
[----:B------:R-:W-:Y:S01]  /*14ef0*/  SHF.R.S32.HI R33, RZ, 0x1f, R33 ;  /* 0x0000001fff217819 */ /* 0x000fe20000011421 */
[----:B------:R-:W-:Y:S01]  /*14f00*/  VIADD R36, R210, 0x98 ;  /* 0x00000098d2247836 */ /* 0x000fe20000000000 */
[CC--:B0-----:R-:W-:Y:S02]  /*14f10*/  @!P1 LEA R8, P5, R12.reuse, R3.reuse, 0x2 ;  /* 0x000000030c089211 */ /* 0x0c1fe400078a10ff */
[----:B------:R-:W-:Y:S02]  /*14f20*/  SHF.R.S32.HI R28, RZ, 0x1f, R28 ;  /* 0x0000001fff1c7819 */ /* 0x000fe4000001141c */
[----:B------:R-:W-:Y:S01]  /*14f30*/  @!P1 LEA.HI.X R9, R12, R4, R14, 0x2, P5 ;  /* 0x000000040c099211 */ /* 0x000fe200028f140e */
[----:B------:R-:W-:Y:S01]  /*14f40*/  VIADD R12, R210, 0x30 ;  /* 0x00000030d20c7836 */ /* 0x000fe20000000000 */
[----:B-1----:R-:W-:Y:S01]  /*14f50*/  @!P0 LEA R10, P4, R20, R3, 0x2 ;  /* 0x00000003140a8211 */ /* 0x002fe200078810ff */
[----:B------:R-:W-:Y:S01]  /*14f60*/  VIADD R14, R210, 0x20 ;  /* 0x00000020d20e7836 */ /* 0x000fe20000000000 */
[----:B------:R-:W-:Y:S01]  /*14f70*/  SHF.R.S32.HI R36, RZ, 0x1f, R36 ;  /* 0x0000001fff247819 */ /* 0x000fe20000011424 */
        /* <DEDUP_REMOVED lines=10> */
[-C--:B------:R-:W-:Y:S01]  /*15020*/  @!P2 LEA.HI.X R9, R13, R4.reuse, R14, 0x2, P5 ;  /* 0x000000040d09a211 */ /* 0x080fe200028f140e */
[C---:B------:R-:W-:Y:S02]  /*15030*/  VIADD R13, R210.reuse, 0x40 ;  /* 0x00000040d20d7836 */ /* 0x040fe40000000000 */
[C---:B------:R-:W-:Y:S01]  /*15040*/  VIADD R14, R210.reuse, 0x30 ;  /* 0x00000030d20e7836 */ /* 0x040fe20000000000 */
[----:B-1----:R-:W-:Y:S01]  /*15050*/  @!P3 LEA R10, P4, R15, R3, 0x2 ;  /* 0x000000030f0ab211 */ /* 0x002fe200078810ff */
        /* <DEDUP_REMOVED lines=10> */
[-C--:B------:R-:W-:Y:S01]  /*15100*/  @!P1 LEA.HI.X R9, R12, R4.reuse, R14, 0x2, P5 ;  /* 0x000000040c099211 */ /* 0x080fe200028f140e */
[C---:B------:R-:W-:Y:S02]  /*15110*/  VIADD R12, R210.reuse, 0x50 ;  /* 0x00000050d20c7836 */ /* 0x040fe40000000000 */
[----:B------:R-:W-:Y:S01]  /*15120*/  VIADD R14, R210, 0x40 ;  /* 0x00000040d20e7836 */ /* 0x000fe20000000000 */
[----:B-1----:R-:W-:Y:S01]  /*15130*/  @!P0 LEA R10, P4, R20, R3, 0x2 ;  /* 0x00000003140a8211 */ /* 0x002fe200078810ff */
        /* <DEDUP_REMOVED lines=23> */
[----:B------:R-:W-:Y:S02]  /*152b0*/  SHF.R.S32.HI R15, RZ, 0x1f, R15 ;  /* 0x0000001fff0f7819 */ /* 0x000fe4000001140f */
[----:B0-----:R-:W-:-:S04]  /*152c0*/  @!P1 LEA R8, P5, R12, R3, 0x2 ;  /* 0x000000030c089211 */ /* 0x001fc800078a10ff */
[-C--:B------:R-:W-:Y:S02]  /*152d0*/  @!P1 LEA.HI.X R9, R12, R4.reuse, R13, 0x2, P5 ;  /* 0x000000040c099211 */ /* 0x080fe400028f140d */
[-C--:B------:R-:W-:Y:S02]  /*152e0*/  @!P2 LEA R12, P5, R14, R3.reuse, 0x2 ;  /* 0x000000030e0ca211 */ /* 0x080fe400078a10ff */
[C---:B-1----:R-:W-:Y:S01]  /*152f0*/  @!P0 LEA R10, P4, R20.reuse, R3, 0x2 ;  /* 0x00000003140a8211 */ /* 0x042fe200078810ff */
[----:B------:R0:W-:Y:S01]  /*15300*/  @!P1 ST.E.64 desc[UR40][R8.64], R66 ;  /* 0x0000004208009985 */ /* 0x0001e2000c101b28 */
[----:B------:R-:W-:Y:S02]  /*15310*/  ISETP.GE.AND P1, PT, R25, UR4, PT ;  /* 0x0000000419007c0c */ /* 0x000fe4000bf26270 */
[-C--:B------:R-:W-:Y:S02]  /*15320*/  @!P0 LEA.HI.X R11, R20, R4.reuse, R21, 0x2, P4 ;  /* 0x00000004140b8211 */ /* 0x080fe400020f1415 */
[----:B------:R-:W-:-:S02]  /*15330*/  @!P2 LEA.HI.X R13, R14, R4, R15, 0x2, P5 ;  /* 0x000000040e0da211 */ /* 0x000fc400028f140f */
[CC--:B------:R-:W-:Y:S01]  /*15340*/  @!P3 LEA R14, P4, R29.reuse, R3.reuse, 0x2 ;  /* 0x000000031d0eb211 */ /* 0x0c0fe200078810ff */
[----:B------:R1:W-:Y:S01]  /*15350*/  @!P0 ST.E.64 desc[UR40][R10.64], R70 ;  /* 0x000000460a008985 */ /* 0x0003e2000c101b28 */
[----:B------:R-:W-:Y:S02]  /*15360*/  ISETP.GE.AND P0, PT, R32, UR4, PT ;  /* 0x0000000420007c0c */ /* 0x000fe4000bf06270 */
[-C--:B------:R-:W-:Y:S01]  /*15370*/  @!P3 LEA.HI.X R15, R29, R4.reuse, R33, 0x2, P4 ;  /* 0x000000041d0fb211 */ /* 0x080fe200020f1421 */
[----:B------:R2:W-:Y:S01]  /*15380*/  @!P2 ST.E.64 desc[UR40][R12.64], R74 ;  /* 0x0000004a0c00a985 */ /* 0x0005e2000c101b28 */
[----:B------:R-:W-:Y:S01]  /*15390*/  ISETP.GE.AND P2, PT, R24, UR4, PT ;  /* 0x0000000418007c0c */ /* 0x000fe2000bf46270 */
[C---:B------:R-:W-:Y:S01]  /*153a0*/  VIADD R29, R210.reuse, 0x88 ;  /* 0x00000088d21d7836 */ /* 0x040fe20000000000 */
[CC--:B------:R-:W-:Y:S01]  /*153b0*/  @!P1 LEA R20, P5, R25.reuse, R3.reuse, 0x2 ;  /* 0x0000000319149211 */ /* 0x0c0fe200078a10ff */
[C---:B------:R-:W-:Y:S01]  /*153c0*/  VIADD R33, R210.reuse, 0x78 ;  /* 0x00000078d2217836 */ /* 0x040fe20000000000 */
[----:B------:R3:W-:Y:S02]  /*153d0*/  @!P3 ST.E.64 desc[UR40][R14.64], R78 ;  /* 0x0000004e0e00b985 */ /* 0x0007e4000c101b28 */
[----:B------:R-:W-:Y:S01]  /*153e0*/  @!P1 LEA.HI.X R21, R25, R4, R28, 0x2, P5 ;  /* 0x0000000419159211 */ /* 0x000fe200028f141c */
[C---:B------:R-:W-:Y:S01]  /*153f0*/  VIADD R25, R210.reuse, 0x90 ;  /* 0x00000090d2197836 */ /* 0x040fe20000000000 */
[----:B------:R-:W-:Y:S01]  /*15400*/  ISETP.GE.AND P3, PT, R29, UR4, PT ;  /* 0x000000041d007c0c */ /* 0x000fe2000bf66270 */
[----:B------:R-:W-:Y:S01]  /*15410*/  VIADD R28, R210, 0x80 ;  /* 0x00000080d21c7836 */ /* 0x000fe20000000000 */
[----:B0-----:R-:W-:Y:S01]  /*15420*/  @!P0 LEA R8, P4, R32, R3, 0x2 ;  /* 0x0000000320088211 */ /* 0x001fe200078810ff */
[----:B------:R0:W-:Y:S01]  /*15430*/  @!P1 ST.E.64 desc[UR40][R20.64], R82 ;  /* 0x0000005214009985 */ /* 0x0001e2000c101b28 */
[----:B------:R-:W-:-:S02]  /*15440*/  SHF.R.S32.HI R33, RZ, 0x1f, R33 ;  /* 0x0000001fff217819 */ /* 0x000fc40000011421 */
[----:B------:R-:W-:Y:S02]  /*15450*/  ISETP.GE.AND P1, PT, R25, UR4, PT ;  /* 0x0000000419007c0c */ /* 0x000fe4000bf26270 */
[----:B------:R-:W-:Y:S02]  /*15460*/  SHF.R.S32.HI R28, RZ, 0x1f, R28 ;  /* 0x0000001fff1c7819 */ /* 0x000fe4000001141c */
[-C--:B-1----:R-:W-:Y:S02]  /*15470*/  @!P2 LEA R10, P5, R24, R3.reuse, 0x2 ;  /* 0x00000003180aa211 */ /* 0x082fe400078a10ff */
        /* <DEDUP_REMOVED lines=12> */
[-C--:B------:R-:W-:Y:S01]  /*15540*/  @!P3 LEA.HI.X R13, R29, R4.reuse, R33, 0x2, P4 ;  /* 0x000000041d0db211 */ /* 0x080fe200020f1421 */
[C---:B------:R-:W-:Y:S01]  /*15550*/  VIADD R33, R210.reuse, 0xa8 ;  /* 0x000000a8d2217836 */ /* 0x040fe20000000000 */
[----:B------:R-:W-:Y:S01]  /*15560*/  SHF.R.S32.HI R28, RZ, 0x1f, R28 ;  /* 0x0000001fff1c7819 */ /* 0x000fe2000001141c */
[C---:B------:R-:W-:Y:S01]  /*15570*/  VIADD R29, R210.reuse, 0xb0 ;  /* 0x000000b0d21d7836 */ /* 0x040fe20000000000 */
[-C--:B---3--:R-:W-:Y:S01]  /*15580*/  @!P1 LEA R14, P5, R25, R3.reuse, 0x2 ;  /* 0x00000003190e9211 */ /* 0x088fe200078a10ff */
[----:B------:R3:W-:Y:S01]  /*15590*/  @!P3 ST.E.64 desc[UR40][R12.64], R94 ;  /* 0x0000005e0c00b985 */ /* 0x0007e2000c101b28 */
[----:B------:R-:W-:Y:S02]  /*155a0*/  ISETP.GE.AND P4, PT, R33, UR4, PT ;  /* 0x0000000421007c0c */ /* 0x000fe4000bf86270 */
[----:B------:R-:W-:Y:S01]  /*155b0*/  @!P1 LEA.HI.X R15, R25, R4, R28, 0x2, P5 ;  /* 0x00000004190f9211 */ /* 0x000fe200028f141c */
[C---:B------:R-:W-:Y:S01]  /*155c0*/  VIADD R28, R210.reuse, 0xa0 ;  /* 0x000000a0d21c7836 */ /* 0x040fe20000000000 */
[----:B------:R-:W-:Y:S01]  /*155d0*/  ISETP.GE.AND P3, PT, R29, UR4, PT ;  /* 0x000000041d007c0c */ /* 0x000fe2000bf66270 */
[----:B------:R-:W-:Y:S01]  /*155e0*/  VIADD R25, R210, 0xb8 ;  /* 0x000000b8d2197836 */ /* 0x000fe20000000000 */
[----:B0-----:R-:W-:Y:S01]  /*155f0*/  @!P0 LEA R20, P5, R32, R3, 0x2 ;  /* 0x0000000320148211 */ /* 0x001fe200078a10ff */
[----:B------:R0:W-:Y:S01]  /*15600*/  @!P1 ST.E.64 desc[UR40][R14.64], R98 ;  /* 0x000000620e009985 */ /* 0x0001e2000c101b28 */
[----:B------:R-:W-:-:S02]  /*15610*/  SHF.R.S32.HI R28, RZ, 0x1f, R28 ;  /* 0x0000001fff1c7819 */ /* 0x000fc4000001141c */
[-C--:B-1----:R-:W-:Y:S02]  /*15620*/  @!P2 LEA R8, P1, R24, R3.reuse, 0x2 ;  /* 0x000000031808a211 */ /* 0x082fe400078210ff */
[-C--:B------:R-:W-:Y:S01]  /*15630*/  @!P0 LEA.HI.X R21, R32, R4.reuse, R36, 0x2, P5 ;  /* 0x0000000420158211 */ /* 0x080fe200028f1424 */
[----:B------:R-:W-:Y:S01]  /*15640*/  VIADD R36, R210, 0xa8 ;  /* 0x000000a8d2247836 */ /* 0x000fe20000000000 */
[----:B------:R-:W-:Y:S01]  /*15650*/  @!P2 LEA.HI.X R9, R24, R4, R28, 0x2, P1 ;  /* 0x000000041809a211 */ /* 0x000fe200008f141c */
[C---:B------:R-:W-:Y:S01]  /*15660*/  VIADD R32, R210.reuse, 0xb0 ;  /* 0x000000b0d2207836 */ /* 0x040fe20000000000 */
[----:B------:R-:W-:Y:S01]  /*15670*/  ISETP.GE.AND P1, PT, R25, UR4, PT ;  /* 0x0000000419007c0c */ /* 0x000fe2000bf26270 */
[----:B------:R1:W-:Y:S01]  /*15680*/  @!P0 ST.E.64 desc[UR40][R20.64], R102 ;  /* 0x0000006614008985 */ /* 0x0003e2000c101b28 */
[-C--:B--2---:R-:W-:Y:S01]  /*15690*/  @!P4 LEA R10, P0, R33, R3.reuse, 0x2 ;  /* 0x00000003210ac211 */ /* 0x084fe200078010ff */
[C---:B------:R-:W-:Y:S01]  /*156a0*/  VIADD R28, R210.reuse, 0xc0 ;  /* 0x000000c0d21c7836 */ /* 0x040fe20000000000 */
[----:B------:R-:W-:Y:S01]  /*156b0*/  SHF.R.S32.HI R36, RZ, 0x1f, R36 ;  /* 0x0000001fff247819 */ /* 0x000fe20000011424 */
[----:B------:R-:W-:Y:S01]  /*156c0*/  VIADD R24, R210, 0xc8 ;  /* 0x000000c8d2187836 */ /* 0x000fe20000000000 */
[----:B------:R-:W-:Y:S01]  /*156d0*/  SHF.R.S32.HI R32, RZ, 0x1f, R32 ;  /* 0x0000001fff207819 */ /* 0x000fe20000011420 */
[----:B------:R2:W-:Y:S01]  /*156e0*/  @!P2 ST.E.64 desc[UR40][R8.64], R106 ;  /* 0x0000006a0800a985 */ /* 0x0005e2000c101b28 */
[----:B---3--:R-:W-:-:S02]  /*156f0*/  @!P3 LEA R12, P5, R29, R3, 0x2 ;  /* 0x000000031d0cb211 */ /* 0x008fc400078a10ff */
[-C--:B------:R-:W-:Y:S02]  /*15700*/  @!P4 LEA.HI.X R11, R33, R4.reuse, R36, 0x2, P0 ;  /* 0x00000004210bc211 */ /* 0x080fe400000f1424 */
[----:B------:R-:W-:Y:S01]  /*15710*/  @!P3 LEA.HI.X R13, R29, R4, R32, 0x2, P5 ;  /* 0x000000041d0db211 */ /* 0x000fe200028f1420 */
[----:B------:R-:W-:Y:S01]  /*15720*/  VIADD R29, R210, 0xb8 ;  /* 0x000000b8d21d7836 */ /* 0x000fe20000000000 */
[----:B------:R-:W-:Y:S01]  /*15730*/  ISETP.GE.AND P2, PT, R28, UR4, PT ;  /* 0x000000041c007c0c */ /* 0x000fe2000bf46270 */
[----:B------:R3:W-:Y:S01]  /*15740*/  @!P4 ST.E.64 desc[UR40][R10.64], R110 ;  /* 0x0000006e0a00c985 */ /* 0x0007e2000c101b28 */
[----:B------:R-:W-:Y:S02]  /*15750*/  ISETP.GE.AND P0, PT, R24, UR4, PT ;  /* 0x0000000418007c0c */ /* 0x000fe4000bf06270 */
[----:B0-----:R-:W-:Y:S01]  /*15760*/  @!P1 LEA R14, P4, R25, R3, 0x2 ;  /* 0x00000003190e9211 */ /* 0x001fe200078810ff */
[----:B------:R0:W-:Y:S01]  /*15770*/  @!P3 ST.E.64 desc[UR40][R12.64], R114 ;  /* 0x000000720c00b985 */ /* 0x0001e2000c101b28 */
[----:B------:R-:W-:-:S02]  /*15780*/  SHF.R.S32.HI R29, RZ, 0x1f, R29 ;  /* 0x0000001fff1d7819 */ /* 0x000fc4000001141d */
[----:B------:R-:W-:Y:S02]  /*15790*/  ISETP.GE.AND P3, PT, R237, UR4, PT ;  /* 0x00000004ed007c0c */ /* 0x000fe4000bf66270 */
[----:B------:R-:W-:Y:S01]  /*157a0*/  @!P1 LEA.HI.X R15, R25, R4, R29, 0x2, P4 ;  /* 0x00000004190f9211 */ /* 0x000fe200020f141d */
[C---:B------:R-:W-:Y:S02]  /*157b0*/  VIADD R29, R210.reuse, 0xc0 ;  /* 0x000000c0d21d7836 */ /* 0x040fe40000000000 */
[----:B------:R-:W-:Y:S01]  /*157c0*/  VIADD R25, R210, 0xc8 ;  /* 0x000000c8d2197836 */ /* 0x000fe20000000000 */
[-C--:B-1----:R-:W-:Y:S01]  /*157d0*/  @!P2 LEA R20, P5, R28, R3.reuse, 0x2 ;  /* 0x000000031c14a211 */ /* 0x082fe200078a10ff */
[----:B------:R1:W-:Y:S01]  /*157e0*/  @!P1 ST.E.64 desc[UR40][R14.64], R118 ;  /* 0x000000760e009985 */ /* 0x0003e2000c101b28 */
[----:B------:R-:W-:Y:S02]  /*157f0*/  SHF.R.S32.HI R29, RZ, 0x1f, R29 ;  /* 0x0000001fff1d7819 */ /* 0x000fe4000001141d */
[----:B--2---:R-:W-:-:S02]  /*15800*/  @!P0 LEA R8, P4, R24, R3, 0x2 ;  /* 0x0000000318088211 */ /* 0x004fc400078810ff */
[----:B------:R-:W-:Y:S02]  /*15810*/  SHF.R.S32.HI R25, RZ, 0x1f, R25 ;  /* 0x0000001fff197819 */ /* 0x000fe40000011419 */
[----:B------:R-:W-:Y:S02]  /*15820*/  ISETP.GE.AND P1, PT, R236, UR4, PT ;  /* 0x00000004ec007c0c */ /* 0x000fe4000bf26270 */
[-C--:B------:R-:W-:Y:S02]  /*15830*/  @!P2 LEA.HI.X R21, R28, R4.reuse, R29, 0x2, P5 ;  /* 0x000000041c15a211 */ /* 0x080fe400028f141d */
[----:B------:R-:W-:Y:S02]  /*15840*/  @!P0 LEA.HI.X R9, R24, R4, R25, 0x2, P4 ;  /* 0x0000000418098211 */ /* 0x000fe400020f1419 */
[----:B------:R-:W-:Y:S01]  /*15850*/  ISETP.GE.AND P4, PT, R235, UR4, PT ;  /* 0x00000004eb007c0c */ /* 0x000fe2000bf86270 */
[----:B------:R2:W-:Y:S01]  /*15860*/  @!P2 ST.E.64 desc[UR40][R20.64], R122 ;  /* 0x0000007a1400a985 */ /* 0x0005e2000c101b28 */
[----:B------:R-:W-:-:S02]  /*15870*/  SHF.R.S32.HI R24, RZ, 0x1f, R237 ;  /* 0x0000001fff187819 */ /* 0x000fc400000114ed */
[-C--:B---3--:R-:W-:Y:S01]  /*15880*/  @!P3 LEA R10, P5, R237, R3.reuse, 0x2 ;  /* 0x00000003ed0ab211 */ /* 0x088fe200078a10ff */
[----:B------:R3:W-:Y:S01]  /*15890*/  @!P0 ST.E.64 desc[UR40][R8.64], R126 ;  /* 0x0000007e08008985 */ /* 0x0007e2000c101b28 */
[----:B------:R-:W-:Y:S02]  /*158a0*/  ISETP.GE.AND P2, PT, R234, UR4, PT ;  /* 0x00000004ea007c0c */ /* 0x000fe4000bf46270 */
[----:B------:R-:W-:Y:S02]  /*158b0*/  ISETP.GE.AND P0, PT, R233, UR4, PT ;  /* 0x00000004e9007c0c */ /* 0x000fe4000bf06270 */
[----:B------:R-:W-:Y:S02]  /*158c0*/  @!P3 LEA.HI.X R11, R237, R4, R24, 0x2, P5 ;  /* 0x00000004ed0bb211 */ /* 0x000fe400028f1418 */
[----:B------:R-:W-:Y:S02]  /*158d0*/  SHF.R.S32.HI R24, RZ, 0x1f, R236 ;  /* 0x0000001fff187819 */ /* 0x000fe400000114ec */
[-C--:B0-----:R-:W-:Y:S01]  /*158e0*/  @!P1 LEA R12, P5, R236, R3.reuse, 0x2 ;  /* 0x00000003ec0c9211 */ /* 0x081fe200078a10ff */
[----:B------:R3:W-:Y:S01]  /*158f0*/  @!P3 ST.E.64 desc[UR40][R10.64], R130 ;  /* 0x000000820a00b985 */ /* 0x0007e2000c101b28 */
[----:B-1----:R-:W-:-:S02]  /*15900*/  @!P4 LEA R14, P3, R235, R3, 0x2 ;  /* 0x00000003eb0ec211 */ /* 0x002fc400078610ff */
[-C--:B------:R-:W-:Y:S02]  /*15910*/  @!P1 LEA.HI.X R13, R236, R4.reuse, R24, 0x2, P5 ;  /* 0x00000004ec0d9211 */ /* 0x080fe400028f1418 */
[----:B------:R-:W-:Y:S02]  /*15920*/  SHF.R.S32.HI R24, RZ, 0x1f, R235 ;  /* 0x0000001fff187819 */ /* 0x000fe400000114eb */
[----:B--2---:R-:W-:Y:S01]  /*15930*/  @!P2 LEA R20, P5, R234, R3, 0x2 ;  /* 0x00000003ea14a211 */ /* 0x004fe200078a10ff */
[----:B------:R3:W-:Y:S01]  /*15940*/  @!P1 ST.E.64 desc[UR40][R12.64], R134 ;  /* 0x000000860c009985 */ /* 0x0007e2000c101b28 */
[----:B------:R-:W-:Y:S02]  /*15950*/  SHF.R.S32.HI R29, RZ, 0x1f, R234 ;  /* 0x0000001fff1d7819 */ /* 0x000fe400000114ea */
[----:B------:R-:W-:Y:S02]  /*15960*/  @!P4 LEA.HI.X R15, R235, R4, R24, 0x2, P3 ;  /* 0x00000004eb0fc211 */ /* 0x000fe400018f1418 */
[----:B------:R-:W-:-:S02]  /*15970*/  SHF.R.S32.HI R28, RZ, 0x1f, R233 ;  /* 0x0000001fff1c7819 */ /* 0x000fc400000114e9 */
[C---:B------:R-:W-:Y:S01]  /*15980*/  @!P0 LEA R24, P3, R233.reuse, R3, 0x2 ;  /* 0x00000003e9188211 */ /* 0x040fe200078610ff */
[----:B------:R3:W-:Y:S01]  /*15990*/  @!P4 ST.E.64 desc[UR40][R14.64], R138 ;  /* 0x0000008a0e00c985 */ /* 0x0007e2000c101b28 */
[-C--:B------:R-:W-:Y:S02]  /*159a0*/  @!P2 LEA.HI.X R21, R234, R4.reuse, R29, 0x2, P5 ;  /* 0x00000004ea15a211 */ /* 0x080fe400028f141d */
[----:B------:R-:W-:-:S03]  /*159b0*/  @!P0 LEA.HI.X R25, R233, R4, R28, 0x2, P3 ;  /* 0x00000004e9198211 */ /* 0x000fc600018f141c */
[----:B------:R3:W-:Y:S04]  /*159c0*/  @!P2 ST.E.64 desc[UR40][R20.64], R142 ;  /* 0x0000008e1400a985 */ /* 0x0007e8000c101b28 */
[----:B------:R3:W-:Y:S01]  /*159d0*/  @!P0 ST.E.64 desc[UR40][R24.64], R146 ;  /* 0x0000009218008985 */ /* 0x0007e2000c101b28 */
[----:B------:R-:W-:-:S13]  /*159e0*/  ISETP.GE.AND P0, PT, R232, UR4, PT ;  /* 0x00000004e8007c0c */ /* 0x000fda000bf06270 */
[----:B---3--:R-:W-:Y:S05]  /*159f0*/  @P0 BRA `(.L_x_5001) ;  /* 0x0000000c00e40947 */ /* 0x008fea0003800000 */
[----:B------:R-:W-:Y:S02]  /*15a00*/  SHF.R.S32.HI R28, RZ, 0x1f, R232 ;  /* 0x0000001fff1c7819 */ /* 0x000fe400000114e8 */
[----:B------:R-:W-:-:S04]  /*15a10*/  LEA R8, P0, R232, R3, 0x2 ;  /* 0x00000003e8087211 */ /* 0x000fc800078010ff */
[----:B------:R-:W-:-:S05]  /*15a20*/  LEA.HI.X R9, R232, R4, R28, 0x2, P0 ;  /* 0x00000004e8097211 */ /* 0x000fca00000f141c */
[----:B------:R0:W-:Y:S01]  /*15a30*/  ST.E.64 desc[UR40][R8.64], R150 ;  /* 0x0000009608007985 */ /* 0x0001e2000c101b28 */
[----:B------:R-:W-:Y:S05]  /*15a40*/  BRA `(.L_x_5001) ;  /* 0x0000000c00d07947 */ /* 0x000fea0003800000 */
.L_x_4988:
        /* <DEDUP_REMOVED lines=16> */
[----:B------:R-:W0:-:S12]  /*15b50*/  S2R R0, SR_TID.X ;  /* 0x0000000000007919 */ /* 0x000e180000002100 */
        /* <DEDUP_REMOVED lines=9> */
.L_x_5006:
[----:B------:R-:W4:Y:S01]  /*15bf0*/  LDL.LU R0, [R1+0x64] ;  /* 0x0000640001007983 */ /* 0x000f220000300800 */
[----:B------:R-:W-:Y:S01]  /*15c00*/  BSSY B1, `(.L_x_5007) ;  /* 0x0000036000017945 */ /* 0x000fe20003800000 */
[----:B------:R-:W-:Y:S02]  /*15c10*/  SEL R33, R224, RZ, !P0 ;  /* 0x000000ffe0217207 */ /* 0x000fe40004000000 */
[----:B-----5:R-:W-:Y:S02]  /*15c20*/  SHF.R.S32.HI R28, RZ, 0x1f, R3 ;  /* 0x0000001fff1c7819 */ /* 0x020fe40000011403 */
[----:B----4-:R-:W-:Y:S01]  /*15c30*/  SEL R30, R0, RZ, !P0 ;  /* 0x000000ff001e7207 */ /* 0x010fe20004000000 */
[----:B------:R-:W-:Y:S06]  /*15c40*/  @P3 BRA `(.L_x_5008) ;  /* 0x0000000000c43947 */ /* 0x000fec0003800000 */
[----:B------:R-:W0:Y:S01]  /*15c50*/  S2R R35, SR_TID.X ;  /* 0x0000000000237919 */ /* 0x000e220000002100 */
[----:B------:R-:W1:Y:S02]  /*15c60*/  LDC R37, c[0x0][0xbe8] ;  /* 0x0002fa00ff257b82 */ /* 0x000e640000000800 */
[----:B-1----:R-:W-:Y:S01]  /*15c70*/  IMAD R0, R26, R37, RZ ;  /* 0x000000251a007224 */ /* 0x002fe200078e02ff */
[----:B0-----:R-:W-:-:S04]  /*15c80*/  IADD3 R35, R206, -0x80, R35 ;  /* 0xffffff80ce237810 */ /* 0x001fc80007ffe023 */
[----:B------:R-:W-:-:S13]  /*15c90*/  ISETP.GE.AND P0, PT, R35, R0, PT ;  /* 0x000000002300720c */ /* 0x000fda0003f06270 */
[----:B------:R-:W-:Y:S05]  /*15ca0*/  @P0 BRA `(.L_x_5008) ;  /* 0x0000000000ac0947 */ /* 0x000fea0003800000 */
[----:B---3--:R-:W-:Y:S01]  /*15cb0*/  IMAD.MOV.U32 R4, RZ, RZ, 0x9b8 ;  /* 0x000009b8ff047424 */ /* 0x008fe200078e00ff */
[----:B------:R-:W-:Y:S01]  /*15cc0*/  ISETP.GT.AND P0, PT, R223, 0x1, PT ;  /* 0x00000001df00780c */ /* 0x000fe20003f04270 */
[----:B------:R-:W0:Y:S01]  /*15cd0*/  LDC.64 R8, c[0x0][0xba8] ;  /* 0x0002ea00ff087b82 */ /* 0x000e220000000a00 */
[----:B------:R-:W-:Y:S01]  /*15ce0*/  ISETP.NE.AND P1, PT, R37, 0x1, PT ;  /* 0x000000012500780c */ /* 0x000fe20003f25270 */
[----:B------:R-:W-:Y:S01]  /*15cf0*/  IMAD.MOV.U32 R27, RZ, RZ, R35 ;  /* 0x000000ffff1b7224 */ /* 0x000fe200078e0023 */
[----:B------:R-:W-:-:S05]  /*15d00*/  SEL R4, R4, 0x978, P0 ;  /* 0x0000097804047807 */ /* 0x000fca0000000000 */
[----:B------:R-:W1:Y:S08]  /*15d10*/  LDC.64 R20, c[0x0][R4+0x220] ;  /* 0x0000880004147b82 */ /* 0x000e700000000a00 */
[----:B------:R-:W3:Y:S08]  /*15d20*/  LDC.64 R24, c[0x0][R4+0x218] ;  /* 0x0000860004187b82 */ /* 0x000ef00000000a00 */
[----:B------:R-:W4:Y:S08]  /*15d30*/  LDC.64 R12, c[0x0][R4+0x228] ;  /* 0x00008a00040c7b82 */ /* 0x000f300000000a00 */
[----:B------:R-:W5:Y:S08]  /*15d40*/  @P1 LDC R0, c[0x0][0xbec] ;  /* 0x0002fb00ff001b82 */ /* 0x000f700000000800 */
[----:B------:R-:W2:Y:S08]  /*15d50*/  LDC.64 R10, c[0x0][R4+0x210] ;  /* 0x00008400040a7b82 */ /* 0x000eb00000000a00 */
[----:B------:R-:W4:Y:S01]  /*15d60*/  @P1 LDC R31, c[0x0][0xbf0] ;  /* 0x0002fc00ff1f1b82 */ /* 0x000f220000000800 */
[----:B-----5:R-:W-:-:S07]  /*15d70*/  @P1 IMAD.HI.U32 R0, R35, R0, RZ ;  /* 0x0000000023001227 */ /* 0x020fce00078e00ff */
[----:B0-----:R-:W0:Y:S01]  /*15d80*/  @!P0 LDC R8, c[0x0][0xb50] ;  /* 0x0002d400ff088b82 */ /* 0x001e220000000800 */
[-C--:B-1----:R-:W-:Y:S02]  /*15d90*/  IMAD R21, R21, R33.reuse, RZ ;  /* 0x0000002115157224 */ /* 0x082fe400078e02ff */
[----:B------:R-:W-:-:S05]  /*15da0*/  IMAD.WIDE.U32 R14, R20, R33, RZ ;  /* 0x00000021140e7225 */ /* 0x000fca00078e00ff */
[----:B------:R-:W1:Y:S01]  /*15db0*/  @!P0 LDC R9, c[0x0][0xb54] ;  /* 0x0002d500ff098b82 */ /* 0x000e620000000800 */
[-C--:B---3--:R-:W-:Y:S02]  /*15dc0*/  IMAD R29, R25, R222.reuse, RZ ;  /* 0x000000de191d7224 */ /* 0x088fe400078e02ff */
[----:B------:R-:W-:Y:S01]  /*15dd0*/  IMAD.WIDE.U32 R24, R24, R222, RZ ;  /* 0x000000de18187225 */ /* 0x000fe200078e00ff */
[----:B----4-:R-:W-:-:S03]  /*15de0*/  @P1 SHF.R.U32.HI R27, RZ, R31, R0 ;  /* 0x0000001fff1b1219 */ /* 0x010fc60000011600 */
        /* <DEDUP_REMOVED lines=12> */
[----:B------:R-:W-:Y:S02]  /*15eb0*/  SHF.R.S32.HI R27, RZ, 0x1f, R27 ;  /* 0x0000001fff1b7819 */ /* 0x000fe4000001141b */
[----:B------:R-:W-:Y:S02]  /*15ec0*/  SHF.R.S32.HI R21, RZ, 0x1f, R15 ;  /* 0x0000001fff157819 */ /* 0x000fe4000001140f */
[----:B------:R-:W-:Y:S01]  /*15ed0*/  IADD3.X R13, R27, R0, R25, P0, P1 ;  /* 0x000000001b0d7210 */ /* 0x000fe200007e2419 */
[----:B--2---:R-:W-:-:S04]  /*15ee0*/  IMAD R0, R11, R15, RZ ;  /* 0x0000000f0b007224 */ /* 0x004fc800078e02ff */
[C---:B------:R-:W-:Y:S02]  /*15ef0*/  IMAD R21, R10.reuse, R21, R0 ;  /* 0x000000150a157224 */ /* 0x040fe400078e0200 */
[----:B------:R-:W-:-:S04]  /*15f00*/  IMAD.WIDE.U32 R10, R10, R15, R12 ;  /* 0x0000000f0a0a7225 */ /* 0x000fc800078e000c */
[----:B------:R-:W-:Y:S01]  /*15f10*/  IMAD.IADD R0, R11, 0x1, R21 ;  /* 0x000000010b007824 */ /* 0x000fe200078e0215 */
[----:B0-----:R-:W-:Y:S01]  /*15f20*/  LEA R8, P0, R10, R8, 0x2 ;  /* 0x000000080a087211 */ /* 0x001fe200078010ff */
[----:B------:R-:W-:-:S03]  /*15f30*/  IMAD.MOV.U32 R11, RZ, RZ, -0x800000 ;  /* 0xff800000ff0b7424 */ /* 0x000fc600078e00ff */
[----:B-1----:R-:W-:-:S05]  /*15f40*/  LEA.HI.X R9, R10, R9, R0, 0x2, P0 ;  /* 0x000000090a097211 */ /* 0x002fca00000f1400 */
[----:B------:R0:W-:Y:S04]  /*15f50*/  STG.E desc[UR40][R8.64], R11 ;  /* 0x0000000b08007986 */ /* 0x0001e8000c101928 */
.L_x_5008:
[----:B------:R-:W-:Y:S05]  /*15f60*/  BSYNC B1 ;  /* 0x0000000000017941 */ /* 0x000fea0003800000 */
.L_x_5007:
[----:B------:R-:W-:Y:S05]  /*15f70*/  @P2 BRA `(.L_x_5001) ;  /* 0x0000000800842947 */ /* 0x000fea0003800000 */
[----:B------:R-:W1:Y:S01]  /*15f80*/  LDC R21, c[0x0][0xbe8] ;  /* 0x0002fa00ff157b82 */ /* 0x000e620000000800 */
        /* <DEDUP_REMOVED lines=13> */
[----:B-1----:R-:W-:-:S03]  /*16060*/  ISETP.NE.AND P0, PT, R21, 0x1, PT ;  /* 0x000000011500780c */ /* 0x002fc60003f05270 */
[----:B------:R-:W-:Y:S02]  /*16070*/  IMAD.IADD R13, R206, 0x1, R3 ;  /* 0x00000001ce0d7824 */ /* 0x000fe400078e0203 */
[----:B------:R-:W-:Y:S01]  /*16080*/  IMAD R9, R222, UR5, R9 ;  /* 0x00000005de097c24 */ /* 0x000fe2000f8e0209 */
[----:B------:R-:W-:Y:S01]  /*16090*/  ULDC.64 UR4, c[0x0][0xaf0] ;  /* 0x0002bc0000047ab9 */ /* 0x000fe20000000a00 */
[----:B------:R-:W-:Y:S02]  /*160a0*/  IMAD.MOV.U32 R3, RZ, RZ, R13 ;  /* 0x000000ffff037224 */ /* 0x000fe400078e000d */
[----:B------:R-:W-:-:S04]  /*160b0*/  IMAD.WIDE.U32 R8, R33, UR4, R8 ;  /* 0x0000000421087c25 */ /* 0x000fc8000f8e0008 */
[----:B---3--:R-:W0:Y:S08]  /*160c0*/  @P0 LDC R4, c[0x0][0xbec] ;  /* 0x0002fb00ff040b82 */ /* 0x008e300000000800 */
[----:B------:R-:W1:Y:S01]  /*160d0*/  @P0 LDC R15, c[0x0][0xbf0] ;  /* 0x0002fc00ff0f0b82 */ /* 0x000e620000000800 */
[----:B0-----:R-:W-:-:S04]  /*160e0*/  @P0 IMAD.HI.U32 R0, R13, R4, RZ ;  /* 0x000000040d000227 */ /* 0x001fc800078e00ff */
[----:B------:R-:W-:Y:S01]  /*160f0*/  IMAD R4, R30, UR4, RZ ;  /* 0x000000041e047c24 */ /* 0x000fe2000f8e02ff */
[----:B-1----:R-:W-:-:S03]  /*16100*/  @P0 SHF.R.U32.HI R3, RZ, R15, R0 ;  /* 0x0000000fff030219 */ /* 0x002fc60000011600 */
        /* <DEDUP_REMOVED lines=20> */
[----:B------:R-:W-:-:S05]  /*16250*/  VIADD R9, R205, 0xc0 ;  /* 0x000000c0cd097836 */ /* 0x000fca0000000000 */
[----:B------:R-:W-:Y:S01]  /*16260*/  SHF.R.S32.HI R10, RZ, 0x1f, R9 ;  /* 0x0000001fff0a7819 */ /* 0x000fe20000011409 */
[----:B------:R-:W-:Y:S06]  /*16270*/  BRA.DIV UR4, `(.L_x_5009) ;  /* 0x000000a204847947 */ /* 0x000fec000b800000 */
[----:B------:R0:W1:Y:S04]  /*16280*/  SHFL.IDX PT, R0, R4, RZ, 0x181f ;  /* 0x00181fff04007589 */ /* 0x00006800000e0000 */
[----:B------:R0:W3:Y:S02]  /*16290*/  SHFL.IDX PT, R14, R3, RZ, 0x181f ;  /* 0x00181fff030e7589 */ /* 0x0000e400000e0000 */
.L_x_5239:
        /* <DEDUP_REMOVED lines=12> */
[-C--:B---3--:R-:W-:Y:S02]  /*16360*/  @!P3 LEA R12, P5, R205, R14.reuse, 0x1 ;  /* 0x0000000ecd0cb211 */ /* 0x088fe400078a08ff */
[----:B------:R-:W-:Y:S02]  /*16370*/  @!P2 LEA R24, P4, R217, R14, 0x1 ;  /* 0x0000000ed918a211 */ /* 0x000fe400078808ff */
[----:B-1----:R-:W-:Y:S02]  /*16380*/  @!P3 LEA.HI.X R13, R205, R0, R8, 0x1, P5 ;  /* 0x00000000cd0db211 */ /* 0x002fe400028f0c08 */
        /* <DEDUP_REMOVED lines=10> */
.L_x_5011:
[----:B------:R-:W-:Y:S05]  /*16430*/  BSYNC B1 ;  /* 0x0000000000017941 */ /* 0x000fea0003800000 */
.L_x_5010:
[----:B------:R-:W-:-:S03]  /*16440*/  UMOV UR4, 0xffffffff ;  /* 0xffffffff00047882 */ /* 0x000fc60000000000 */
[----:B------:R-:W-:Y:S05]  /*16450*/  BRA.DIV UR4, `(.L_x_5012) ;  /* 0x000000a204407947 */ /* 0x000fea000b800000 */
[----:B-1----:R1:W0:Y:S04]  /*16460*/  SHFL.IDX PT, R0, R4, 0x1, 0x181f ;  /* 0x00381f0004007f89 */ /* 0x00222800000e0000 */
[----:B---34-:R1:W3:Y:S02]  /*16470*/  SHFL.IDX PT, R14, R3, 0x1, 0x181f ;  /* 0x00381f00030e7f89 */ /* 0x0182e400000e0000 */
.L_x_5243:
        /* <DEDUP_REMOVED lines=13> */
[----:B0-----:R-:W-:Y:S02]  /*16550*/  @!P3 LEA.HI.X R13, R205, R0, R11, 0x1, P5 ;  /* 0x00000000cd0db211 */ /* 0x001fe400028f0c0b */
        /* <DEDUP_REMOVED lines=10> */
.L_x_5014:
[----:B------:R-:W-:Y:S05]  /*16600*/  BSYNC B1 ;  /* 0x0000000000017941 */ /* 0x000fea0003800000 */
.L_x_5013:
[----:B------:R-:W-:-:S03]  /*16610*/  UMOV UR4, 0xffffffff ;  /* 0xffffffff00047882 */ /* 0x000fc60000000000 */
[----:B------:R-:W-:Y:S05]  /*16620*/  BRA.DIV UR4, `(.L_x_5015) ;  /* 0x000000a204147947 */ /* 0x000fea000b800000 */
[----:B0-----:R0:W0:Y:S04]  /*16630*/  SHFL.IDX PT, R0, R4, 0x2, 0x181f ;  /* 0x00581f0004007f89 */ /* 0x00102800000e0000 */
[----:B---34-:R3:W4:Y:S02]  /*16640*/  SHFL.IDX PT, R14, R3, 0x2, 0x181f ;  /* 0x00581f00030e7f89 */ /* 0x01872400000e0000 */
.L_x_5247:
        /* <DEDUP_REMOVED lines=24> */
.L_x_5017:
[----:B------:R-:W-:Y:S05]  /*167d0*/  BSYNC B1 ;  /* 0x0000000000017941 */ /* 0x000fea0003800000 */
.L_x_5016:
[----:B------:R-:W-:-:S03]  /*167e0*/  UMOV UR4, 0xffffffff ;  /* 0xffffffff00047882 */ /* 0x000fc60000000000 */
[----:B------:R-:W-:Y:S05]  /*167f0*/  BRA.DIV UR4, `(.L_x_5018) ;  /* 0x0000009e04e87947 */ /* 0x000fea000b800000 */
[----:B0-----:R0:W0:Y:S04]  /*16800*/  SHFL.IDX PT, R0, R4, 0x3, 0x181f ;  /* 0x00781f0004007f89 */ /* 0x00102800000e0000 */
[----:B----4-:R4:W0:Y:S02]  /*16810*/  SHFL.IDX PT, R14, R3, 0x3, 0x181f ;  /* 0x00781f00030e7f89 */ /* 0x01082400000e0000 */
.L_x_5251:
[----:B-1-34-:R-:W-:-:S05]  /*16820*/  VIADD R3, R206, 0x60 ;  /* 0x00000060ce037836 */ /* 0x01afca0000000000 */
[----:B------:R-:W-:-:S13]  /*16830*/  ISETP.GE.AND P0, PT, R3, R21, PT ;  /* 0x000000150300720c */ /* 0x000fda0003f06270 */
[----:B------:R-:W-:Y:S05]  /*16840*/  @P0 BRA `(.L_x_5001) ;  /* 0x0000000000500947 */ /* 0x000fea0003800000 */
[----:B------:R-:W-:Y:S01]  /*16850*/  ULDC UR4, c[0x0][0xac8] ;  /* 0x0002b20000047ab9 */ /* 0x000fe20000000800 */
[----:B0-----:R-:W-:Y:S02]  /*16860*/  SHF.R.S32.HI R4, RZ, 0x1f, R205 ;  /* 0x0000001fff047819 */ /* 0x001fe400000114cd */
[----:B------:R-:W-:Y:S02]  /*16870*/  ISETP.GE.AND P3, PT, R205, UR4, PT ;  /* 0x00000004cd007c0c */ /* 0x000fe4000bf66270 */
[----:B------:R-:W-:Y:S02]  /*16880*/  ISETP.GE.AND P2, PT, R217, UR4, PT ;  /* 0x00000004d9007c0c */ /* 0x000fe4000bf46270 */
[----:B------:R-:W-:Y:S02]  /*16890*/  ISETP.GE.AND P1, PT, R216, UR4, PT ;  /* 0x00000004d8007c0c */ /* 0x000fe4000bf26270 */
[----:B------:R-:W-:Y:S02]  /*168a0*/  ISETP.GE.AND P0, PT, R9, UR4, PT ;  /* 0x0000000409007c0c */ /* 0x000fe4000bf06270 */
[----:B------:R-:W-:-:S05]  /*168b0*/  SHF.R.S32.HI R8, RZ, 0x1f, R217 ;  /* 0x0000001fff087819 */ /* 0x000fca00000114d9 */
[-C--:B------:R-:W-:Y:S02]  /*168c0*/  @!P3 LEA R12, P5, R205, R14.reuse, 0x1 ;  /* 0x0000000ecd0cb211 */ /* 0x080fe400078a08ff */
[----:B------:R-:W-:Y:S02]  /*168d0*/  @!P2 LEA R20, P4, R217, R14, 0x1 ;  /* 0x0000000ed914a211 */ /* 0x000fe400078808ff */
[----:B------:R-:W-:Y:S02]  /*168e0*/  @!P3 LEA.HI.X R13, R205, R0, R4, 0x1, P5 ;  /* 0x00000000cd0db211 */ /* 0x000fe400028f0c04 */
        /* <DEDUP_REMOVED lines=10> */
.L_x_5001:
[----:B------:R-:W-:Y:S05]  /*16990*/  BSYNC B0 ;  /* 0x0000000000007941 */ /* 0x000fea0003800000 */
.L_x_4987:
[----:B------:R-:W-:Y:S02]  /*169a0*/  ULDC UR4, c[0x0][0xc3c] ;  /* 0x00030f0000047ab9 */ /* 0x000fe40000000800 */
[----:B---3--:R-:W-:-:S13]  /*169b0*/  ISETP.GE.AND P0, PT, R7, UR4, PT ;  /* 0x0000000407007c0c */ /* 0x008fda000bf06270 */
[----:B------:R-:W-:Y:S05]  /*169c0*/  @!P0 BRA `(.L_x_5019) ;  /* 0xfffffea800888947 */ /* 0x000fea000383ffff */
[----:B------:R-:W-:Y:S05]  /*169d0*/  BRA `(.L_x_4859) ;  /* 0x0000008400b07947 */ /* 0x000fea0003800000 */
.L_x_4857:
        /* <DEDUP_REMOVED lines=18> */
.L_x_5020:
        /* <DEDUP_REMOVED lines=43> */
.L_x_5024:
        /* <DEDUP_REMOVED lines=39> */
.L_x_5022:
        /* <DEDUP_REMOVED lines=12> */
.L_x_5025:
        /* <DEDUP_REMOVED lines=63> */
.L_x_5026:
        /* <DEDUP_REMOVED lines=61> */
.L_x_5027:
[----:B01----:R-:W-:-:S05]  /*178a0*/  LOP3.LUT R3, RZ, R2, RZ, 0x33, !PT ;  /* 0x00000002ff037212 */ /* 0x003fca00078e33ff */
[----:B------:R-:W-:-:S05]  /*178b0*/  IMAD.IADD R2, R4, 0x1, R3 ;  /* 0x0000000104027824 */ /* 0x000fca00078e0203 */
[----:B------:R1:W-:Y:S01]  /*178c0*/  STL [R1+0x4], R2 ;  /* 0x0000040201007387 */ /* 0x0003e20000100800 */
[----:B------:R-:W-:Y:S05]  /*178d0*/  BRA `(.L_x_5028) ;  /* 0x0000000000107947 */ /* 0x000fea0003800000 */
.L_x_5023:
[----:B------:R-:W-:Y:S01]  /*178e0*/  IMAD.U32 R2, RZ, RZ, UR6 ;  /* 0x00000006ff027e24 */ /* 0x000fe2000f8e00ff */
[----:B------:R0:W-:Y:S04]  /*178f0*/  STL [R1+0x4], RZ ;  /* 0x000004ff01007387 */ /* 0x0001e80000100800 */
[----:B------:R0:W-:Y:S04]  /*17900*/  STL [R1+0x8], RZ ;  /* 0x000008ff01007387 */ /* 0x0001e80000100800 */
[----:B------:R0:W-:Y:S02]  /*17910*/  STL [R1], R2 ;  /* 0x0000000201007387 */ /* 0x0001e40000100800 */
.L_x_5028:
        /* <DEDUP_REMOVED lines=10> */
.L_x_5021:
        /* <DEDUP_REMOVED lines=9> */
[C---:B---3--:R-:W-:Y:S01]  /*17a50*/  IMAD.SHL.U32 R0, R6.reuse, 0x8, RZ ;  /* 0x0000000806007824 */ /* 0x048fe200078e00ff */
        /* <DEDUP_REMOVED lines=22> */
.L_x_5173:
[----:B0-2---:R-:W2:Y:S01]  /*17bc0*/  LDL R0, [R1+0xc] ;  /* 0x00000c0001007983 */ /* 0x005ea20000100800 */
[----:B-1----:R-:W2:Y:S01]  /*17bd0*/  LDC.64 R2, c[0x0][0xc88] ;  /* 0x00032200ff027b82 */ /* 0x002ea20000000a00 */
[----:B------:R-:W-:Y:S05]  /*17be0*/  YIELD ;  /* 0x0000000000007946 */ /* 0x000fea0003800000 */
[----:B------:R-:W-:Y:S01]  /*17bf0*/  ULDC.64 UR4, c[0x0][0xa28] ;  /* 0x00028a0000047ab9 */ /* 0x000fe20000000a00 */
[----:B------:R-:W-:Y:S02]  /*17c00*/  CS2R R8, SRZ ;  /* 0x0000000000087805 */ /* 0x000fe4000001ff00 */
[----:B------:R-:W-:Y:S01]  /*17c10*/  ISETP.NE.U32.AND P0, PT, RZ, UR4, PT ;  /* 0x00000004ff007c0c */ /* 0x000fe2000bf05070 */
[----:B------:R-:W-:Y:S01]  /*17c20*/  ULDC.64 UR10, c[0x0][0xa18] ;  /* 0x00028600000a7ab9 */ /* 0x000fe20000000a00 */
[----:B------:R-:W-:Y:S01]  /*17c30*/  ULDC.64 UR8, c[0x0][0xa10] ;  /* 0x0002840000087ab9 */ /* 0x000fe20000000a00 */
[----:B------:R-:W-:Y:S01]  /*17c40*/  ULDC.64 UR6, c[0x0][0xa08] ;  /* 0x0002820000067ab9 */ /* 0x000fe20000000a00 */
[----:B--2---:R-:W-:-:S05]  /*17c50*/  IMAD.WIDE R2, R0, 0x4, R2 ;  /* 0x0000000400027825 */ /* 0x004fca00078e0202 */
        /* <DEDUP_REMOVED lines=22> */
[----:B------:R-:W-:Y:S02]  /*17dc0*/  IADD3.X R3, R15, UR5, RZ, P4, !PT ;  /* 0x000000050f037c10 */ /* 0x000fe4000a7fe4ff */
        /* <DEDUP_REMOVED lines=9> */
[----:B------:R0:W5:Y:S04]  /*17e60*/  @P0 LDG.E R12, desc[UR40][R6.64] ;  /* 0x00000028060c0981 */ /* 0x000168000c1e1900 */
[----:B------:R0:W5:Y:S04]  /*17e70*/  @P1 LDG.E R0, desc[UR40][R4.64] ;  /* 0x0000002804001981 */ /* 0x000168000c1e1900 */
        /* <DEDUP_REMOVED lines=14> */
[----:B-1----:R-:W-:Y:S01]  /*17f60*/  IMAD.U32 R9, RZ, RZ, UR4 ;  /* 0x00000004ff097e24 */ /* 0x002fe2000f8e00ff */
[----:B0-----:R-:W-:Y:S06]  /*17f70*/  @P3 BRA `(.L_x_5030) ;  /* 0x0000000000143947 */ /* 0x001fec0003800000 */
[----:B------:R-:W-:Y:S05]  /*17f80*/  @!P2 BRA `(.L_x_5030) ;  /* 0x000000000010a947 */ /* 0x000fea0003800000 */
[----:B------:R-:W2:Y:S04]  /*17f90*/  LDG.E R10, desc[UR40][R2.64] ;  /* 0x00000028020a7981 */ /* 0x000ea8000c1e1900 */
[----:B------:R-:W2:Y:S02]  /*17fa0*/  LDG.E R2, desc[UR40][R2.64+0x4] ;  /* 0x0000042802027981 */ /* 0x000ea4000c1e1900 */
[----:B--2--5:R-:W-:-:S05]  /*17fb0*/  IMAD.IADD R14, R2, 0x1, -R10 ;  /* 0x00000001020e7824 */ /* 0x024fca00078e0a0a */
[----:B------:R0:W-:Y:S02]  /*17fc0*/  STL [R1+0x48], R14 ;  /* 0x0000480e01007387 */ /* 0x0001e40000100800 */
.L_x_5030:
[----:B------:R-:W2:Y:S01]  /*17fd0*/  LDL.LU R3, [R1+0x8] ;  /* 0x0000080001037983 */ /* 0x000ea20000300800 */
[----:B------:R-:W-:Y:S02]  /*17fe0*/  ULDC.64 UR4, c[0x0][0xa20] ;  /* 0x0002880000047ab9 */ /* 0x000fe40000000a00 */
[----:B------:R-:W-:Y:S01]  /*17ff0*/  ISETP.NE.U32.AND P2, PT, RZ, UR4, PT ;  /* 0x00000004ff007c0c */ /* 0x000fe2000bf45070 */
[----:B------:R1:W-:Y:S03]  /*18000*/  STL [R1+0x8], R13 ;  /* 0x0000080d01007387 */ /* 0x0003e60000100800 */
[----:B------:R-:W-:Y:S02]  /*18010*/  ISETP.NE.AND.EX P2, PT, RZ, UR5, PT, P2 ;  /* 0x00000005ff007c0c */ /* 0x000fe4000bf45320 */
[C---:B--2---:R-:W-:Y:S02]  /*18020*/  LOP3.LUT R10, R3.reuse, 0xff000000, RZ, 0xc0, !PT ;  /* 0xff000000030a7812 */ /* 0x044fe400078ec0ff */
[----:B------:R-:W-:-:S02]  /*18030*/  LOP3.LUT R2, R3, 0xff0000, RZ, 0xc0, !PT ;  /* 0x00ff000003027812 */ /* 0x000fc400078ec0ff */
        /* <DEDUP_REMOVED lines=10> */
.L_x_5031:
[----:B------:R-:W-:Y:S05]  /*180e0*/  @!P0 BRA `(.L_x_5032) ;  /* 0x00000000000c8947 */ /* 0x000fea0003800000 */
[----:B------:R-:W2:Y:S04]  /*180f0*/  LDG.E R9, desc[UR40][R6.64] ;  /* 0x0000002806097981 */ /* 0x000ea8000c1e1900 */
[----:B------:R-:W2:Y:S02]  /*18100*/  LDG.E R6, desc[UR40][R6.64+0x4] ;  /* 0x0000042806067981 */ /* 0x000ea4000c1e1900 */
[----:B--2---:R-:W-:-:S07]  /*18110*/  IMAD.IADD R9, R6, 0x1, -R9 ;  /* 0x0000000106097824 */ /* 0x004fce00078e0a09 */
.L_x_5032:
[----:B------:R-:W2:Y:S01]  /*18120*/  LDL R7, [R1+0x4] ;  /* 0x0000040001077983 */ /* 0x000ea20000100800 */
[----:B-1----:R-:W1:Y:S03]  /*18130*/  LDC R3, c[0x0][0x448] ;  /* 0x00011200ff037b82 */ /* 0x002e660000000800 */
[----:B------:R-:W3:Y:S04]  /*18140*/  @P1 LDG.E R2, desc[UR40][R4.64] ;  /* 0x0000002804021981 */ /* 0x000ee8000c1e1900 */
[----:B------:R4:W3:Y:S01]  /*18150*/  @P1 LDG.E R4, desc[UR40][R4.64+0x4] ;  /* 0x0000042804041981 */ /* 0x0008e2000c1e1900 */
[----:B------:R-:W-:Y:S01]  /*18160*/  LOP3.LUT R12, R10, 0xff, RZ, 0xc0, !PT ;  /* 0x000000ff0a0c7812 */ /* 0x000fe200078ec0ff */
[----:B------:R-:W-:Y:S01]  /*18170*/  BSSY B0, `(.L_x_5033) ;  /* 0x0000037000007945 */ /* 0x000fe20003800000 */
[----:B------:R-:W-:-:S03]  /*18180*/  SHF.R.U32.HI R10, RZ, 0x10, R10 ;  /* 0x00000010ff0a7819 */ /* 0x000fc6000001160a */
[----:B------:R0:W-:Y:S01]  /*18190*/  STL [R1+0x60], R12 ;  /* 0x0000600c01007387 */ /* 0x0001e20000100800 */
[----:B-1----:R-:W-:-:S13]  /*181a0*/  ISETP.NE.AND P0, PT, R3, 0x1, PT ;  /* 0x000000010300780c */ /* 0x002fda0003f05270 */
[----:B----4-:R-:W1:Y:S08]  /*181b0*/  @P0 LDC R5, c[0x0][0x44c] ;  /* 0x00011300ff050b82 */ /* 0x010e700000000800 */
[----:B------:R-:W4:Y:S01]  /*181c0*/  @P0 LDC R6, c[0x0][0x450] ;  /* 0x00011400ff060b82 */ /* 0x000f220000000800 */
[----:B--2---:R-:W-:Y:S02]  /*181d0*/  IMAD.SHL.U32 R3, R7, 0x80, RZ ;  /* 0x0000008007037824 */ /* 0x004fe400078e00ff */
[----:B-----5:R-:W-:-:S02]  /*181e0*/  IMAD.IADD R7, R9, 0x1, -R8 ;  /* 0x0000000109077824 */ /* 0x020fc400078e0a08 */
[----:B------:R-:W-:Y:S02]  /*181f0*/  VIADD R3, R3, 0x7f ;  /* 0x0000007f03037836 */ /* 0x000fe40000000000 */
[----:B---3--:R-:W-:Y:S02]  /*18200*/  @P1 IMAD.IADD R11, R4, 0x1, -R2 ;  /* 0x00000001040b1824 */ /* 0x008fe400078e0a02 */
[----:B-1----:R-:W-:-:S05]  /*18210*/  @P0 IMAD.HI.U32 R2, R3, R5, RZ ;  /* 0x0000000503020227 */ /* 0x002fca00078e00ff */
[----:B----4-:R-:W-:Y:S01]  /*18220*/  @P0 SHF.R.U32.HI R3, RZ, R6, R2 ;  /* 0x00000006ff030219 */ /* 0x010fe20000011602 */
[----:B------:R-:W-:-:S04]  /*18230*/  IMAD.IADD R2, R7, 0x1, R11 ;  /* 0x0000000107027824 */ /* 0x000fc800078e020b */
[C---:B------:R-:W-:Y:S01]  /*18240*/  VIADD R4, R2.reuse, 0x5f ;  /* 0x0000005f02047836 */ /* 0x040fe20000000000 */
[----:B------:R-:W-:-:S03]  /*18250*/  IADD3 R21, R2, 0x60, -R14 ;  /* 0x0000006002157810 */ /* 0x000fc60007ffe80e */
[----:B------:R-:W-:-:S04]  /*18260*/  IMAD.HI R2, R4, 0x2aaaaaab, RZ ;  /* 0x2aaaaaab04027827 */ /* 0x000fc800078e02ff */
[----:B------:R-:W-:Y:S01]  /*18270*/  IMAD.IADD R3, R21, 0x1, R3 ;  /* 0x0000000115037824 */ /* 0x000fe200078e0203 */
[----:B------:R-:W-:Y:S01]  /*18280*/  SHF.R.U32.HI R20, RZ, 0x1f, R2 ;  /* 0x0000001fff147819 */ /* 0x000fe20000011602 */
[----:B------:R-:W-:Y:S02]  /*18290*/  IMAD.MOV.U32 R4, RZ, RZ, RZ ;  /* 0x000000ffff047224 */ /* 0x000fe400078e00ff */
[----:B------:R-:W-:Y:S01]  /*182a0*/  IMAD.HI R3, R3, 0x2aaaaaab, RZ ;  /* 0x2aaaaaab03037827 */ /* 0x000fe200078e02ff */
[----:B------:R-:W-:-:S04]  /*182b0*/  LEA.HI.SX32 R20, R2, R20, 0x1c ;  /* 0x0000001402147211 */ /* 0x000fc800078fe2ff */
[----:B------:R-:W-:-:S04]  /*182c0*/  SHF.R.U32.HI R6, RZ, 0x1f, R3 ;  /* 0x0000001fff067819 */ /* 0x000fc80000011603 */
[----:B------:R-:W-:-:S04]  /*182d0*/  LEA.HI.SX32 R6, R3, R6, 0x1c ;  /* 0x0000000603067211 */ /* 0x000fc800078fe2ff */
[----:B------:R-:W-:-:S04]  /*182e0*/  VIMNMX R6, R20, R6, PT ;  /* 0x0000000614067248 */ /* 0x000fc80003fe0100 */
[----:B------:R-:W-:-:S13]  /*182f0*/  ISETP.GE.AND P0, PT, R6, 0x1, PT ;  /* 0x000000010600780c */ /* 0x000fda0003f06270 */
[----:B0-----:R-:W-:Y:S05]  /*18300*/  @!P0 BRA `(.L_x_5034) ;  /* 0x0000000000748947 */ /* 0x001fea0003800000 */
[----:B------:R-:W-:Y:S01]  /*18310*/  ISETP.NE.AND P0, PT, R10, RZ, PT ;  /* 0x000000ff0a00720c */ /* 0x000fe20003f05270 */
[----:B------:R-:W-:-:S03]  /*18320*/  ULDC UR4, c[0x0][0x9f0] ;  /* 0x00027c0000047ab9 */ /* 0x000fc60000000800 */
[----:B------:R-:W-:-:S04]  /*18330*/  SEL R2, R10, UR4, P0 ;  /* 0x000000040a027c07 */ /* 0x000fc80008000000 */
[----:B------:R-:W-:Y:S02]  /*18340*/  IABS R3, R2 ;  /* 0x0000000200037213 */ /* 0x000fe40000000000 */
[----:B------:R-:W-:Y:S02]  /*18350*/  IADD3 R8, R2, -0x1, R6 ;  /* 0xffffffff02087810 */ /* 0x000fe40007ffe006 */
[----:B------:R-:W0:Y:S08]  /*18360*/  I2F.RP R4, R3 ;  /* 0x0000000300047306 */ /* 0x000e300000209400 */
[----:B0-----:R-:W0:Y:S02]  /*18370*/  MUFU.RCP R4, R4 ;  /* 0x0000000400047308 */ /* 0x001e240000001000 */
[----:B0-----:R-:W-:-:S06]  /*18380*/  VIADD R4, R4, 0xffffffe ;  /* 0x0ffffffe04047836 */ /* 0x001fcc0000000000 */
[----:B------:R0:W1:Y:S02]  /*18390*/  F2I.FTZ.U32.TRUNC.NTZ R5, R4 ;  /* 0x0000000400057305 */ /* 0x000064000021f000 */
[----:B0-----:R-:W-:-:S04]  /*183a0*/  LOP3.LUT R4, R8, R2, RZ, 0x3c, !PT ;  /* 0x0000000208047212 */ /* 0x001fc800078e3cff */
[----:B------:R-:W-:Y:S01]  /*183b0*/  ISETP.GE.AND P3, PT, R4, RZ, PT ;  /* 0x000000ff0400720c */ /* 0x000fe20003f66270 */
[----:B-1----:R-:W-:-:S04]  /*183c0*/  IMAD.MOV R4, RZ, RZ, -R5 ;  /* 0x000000ffff047224 */ /* 0x002fc800078e0a05 */
        /* <DEDUP_REMOVED lines=17> */
.L_x_5034:
[----:B------:R-:W-:Y:S05]  /*184e0*/  BSYNC B0 ;  /* 0x0000000000007941 */ /* 0x000fea0003800000 */
.L_x_5033:
        /* <DEDUP_REMOVED lines=21> */
[----:B------:R-:W0:Y:S02]  /*18640*/  S2R R4, SR_TID.X ;  /* 0x0000000000047919 */ /* 0x000e240000002100 */
[----:B0-----:R-:W-:-:S04]  /*18650*/  SHF.R.U32.HI R4, RZ, 0x5, R4 ;  /* 0x00000005ff047819 */ /* 0x001fc80000011604 */
[----:B------:R-:W-:-:S05]  /*18660*/  LOP3.LUT R4, R4, 0x3, RZ, 0xc0, !PT ;  /* 0x0000000304047812 */ /* 0x000fca00078ec0ff */
[----:B------:R0:W1:Y:S02]  /*18670*/  SHFL.IDX PT, R14, R4, RZ, 0x1f ;  /* 0x00001fff040e7589 */ /* 0x00006400000e0000 */
.L_x_5254:
[----:B-1----:R-:W-:Y:S02]  /*18680*/  ISETP.NE.AND P0, PT, R14, RZ, PT ;  /* 0x000000ff0e00720c */ /* 0x002fe40003f05270 */
[----:B------:R-:W-:-:S11]  /*18690*/  PLOP3.LUT P6, PT, PT, PT, PT, 0x8, 0x0 ;  /* 0x000000000000781c */ /* 0x000fd60003fce170 */
[----:B------:R-:W-:Y:S05]  /*186a0*/  @P0 BRA `(.L_x_5038) ;  /* 0x00000000000c0947 */ /* 0x000fea0003800000 */
[----:B------:R-:W-:-:S03]  /*186b0*/  UMOV UR4, 0xffffffff ;  /* 0xffffffff00047882 */ /* 0x000fc60000000000 */
[----:B------:R-:W-:Y:S05]  /*186c0*/  BRA.DIV UR4, `(.L_x_5039) ;  /* 0x0000008204b07947 */ /* 0x000fea000b800000 */
[----:B------:R-:W-:-:S13]  /*186d0*/  ELECT P6, URZ, PT ;  /* 0x00000000003f782f */ /* 0x000fda00038c0000 */
.L_x_5038:
        /* <DEDUP_REMOVED lines=9> */
.L_x_5257:
[----:B------:R-:W-:Y:S05]  /*18770*/  BSYNC B1 ;  /* 0x0000000000017941 */ /* 0x000fea0003800000 */
.L_x_5040:
        /* <DEDUP_REMOVED lines=12> */
.L_x_5258:
[----:B------:R-:W-:Y:S05]  /*18840*/  BSYNC B2 ;  /* 0x0000000000027941 */ /* 0x000fea0003800000 */
.L_x_5044:
        /* <DEDUP_REMOVED lines=9> */
.L_x_5047:
[----:B------:R-:W-:Y:S05]  /*188e0*/  BSYNC B2 ;  /* 0x0000000000027941 */ /* 0x000fea0003800000 */
.L_x_5046:
        /* <DEDUP_REMOVED lines=13> */
.L_x_5048:
        /* <DEDUP_REMOVED lines=13> */
.L_x_5259:
[----:B------:R-:W-:Y:S05]  /*18a90*/  BSYNC B2 ;  /* 0x0000000000027941 */ /* 0x000fea0003800000 */
.L_x_5049:
        /* <DEDUP_REMOVED lines=11> */
.L_x_5052:
[----:B------:R-:W-:Y:S05]  /*18b50*/  BSYNC B2 ;  /* 0x0000000000027941 */ /* 0x000fea0003800000 */
.L_x_5051:
        /* <DEDUP_REMOVED lines=10> */
.L_x_5053:
        /* <DEDUP_REMOVED lines=15> */
.L_x_5054:
        /* <DEDUP_REMOVED lines=15> */
.L_x_5055:
        /* <DEDUP_REMOVED lines=15> */
.L_x_5056:
        /* <DEDUP_REMOVED lines=10> */
.L_x_5043:
[----:B------:R-:W-:Y:S05]  /*18f70*/  BSYNC B1 ;  /* 0x0000000000017941 */ /* 0x000fea0003800000 */
.L_x_5042:
        /* <DEDUP_REMOVED lines=13> */
.L_x_5072:
[----:B------:R-:W-:Y:S05]  /*19050*/  YIELD ;  /* 0x0000000000007946 */ /* 0x000fea0003800000 */
[----:B------:R-:W-:Y:S04]  /*19060*/  BSSY B1, `(.L_x_5057) ;  /* 0x000007e000017945 */ /* 0x000fe80003800000 */
[----:B-1----:R-:W-:Y:S05]  /*19070*/  @!P6 BRA `(.L_x_5058) ;  /* 0x0000000400f0e947 */ /* 0x002fea0003800000 */
[----:B0-----:R-:W2:Y:S04]  /*19080*/  LDL R5, [R1+0x14] ;  /* 0x0000140001057983 */ /* 0x001ea80000100800 */
        /* <DEDUP_REMOVED lines=9> */
.L_x_5260:
[----:B------:R-:W-:Y:S05]  /*19120*/  BSYNC B2 ;  /* 0x0000000000027941 */ /* 0x000fea0003800000 */
.L_x_5059:
        /* <DEDUP_REMOVED lines=9> */
.L_x_5062:
[----:B------:R-:W-:Y:S05]  /*191c0*/  BSYNC B2 ;  /* 0x0000000000027941 */ /* 0x000fea0003800000 */
.L_x_5061:
        /* <DEDUP_REMOVED lines=12> */
.L_x_5063:
        /* <DEDUP_REMOVED lines=13> */
.L_x_5261:
[----:B------:R-:W-:Y:S05]  /*19360*/  BSYNC B2 ;  /* 0x0000000000027941 */ /* 0x000fea0003800000 */
.L_x_5064:
        /* <DEDUP_REMOVED lines=11> */
.L_x_5067:
[----:B------:R-:W-:Y:S05]  /*19420*/  BSYNC B2 ;  /* 0x0000000000027941 */ /* 0x000fea0003800000 */
.L_x_5066:
        /* <DEDUP_REMOVED lines=10> */
.L_x_5068:
        /* <DEDUP_REMOVED lines=15> */
.L_x_5069:
        /* <DEDUP_REMOVED lines=15> */
.L_x_5070:
        /* <DEDUP_REMOVED lines=15> */
.L_x_5071:
        /* <DEDUP_REMOVED lines=10> */
.L_x_5058:
[----:B------:R-:W-:Y:S05]  /*19840*/  BSYNC B1 ;  /* 0x0000000000017941 */ /* 0x000fea0003800000 */
.L_x_5057:
[----:B------:R-:W2:Y:S04]  /*19850*/  LDL.LU R9, [R1+0x14] ;  /* 0x0000140001097983 */ /* 0x000ea80000300800 */
[----:B0-----:R-:W3:Y:S01]  /*19860*/  LDL.LU R7, [R1+0x1c] ;  /* 0x00001c0001077983 */ /* 0x001ee20000300800 */
        /* <DEDUP_REMOVED lines=10> */
.L_x_5036:
[----:B------:R-:W-:Y:S05]  /*19910*/  BSYNC B0 ;  /* 0x0000000000007941 */ /* 0x000fea0003800000 */
.L_x_5035:
[----:B01----:R-:W2:Y:S01]  /*19920*/  LDL R5, [R1+0x4] ;  /* 0x0000040001057983 */ /* 0x003ea20000100800 */
[----:B------:R-:W0:Y:S01]  /*19930*/  LDC R0, c[0x0][0x448] ;  /* 0x00011200ff007b82 */ /* 0x000e220000000800 */
[----:B------:R-:W-:Y:S01]  /*19940*/  ISETP.NE.AND P2, PT, R10, RZ, PT ;  /* 0x000000ff0a00720c */ /* 0x000fe20003f45270 */
[----:B------:R-:W-:Y:S05]  /*19950*/  @!P0 WARPSYNC.ALL ;  /* 0x0000000000008948 */ /* 0x000fea0003800000 */
[----:B------:R-:W-:Y:S07]  /*19960*/  BSSY B0, `(.L_x_5073) ;  /* 0x000002d000007945 */ /* 0x000fee0003800000 */
[----:B------:R-:W1:Y:S08]  /*19970*/  @!P2 LDC R10, c[0x0][0x9f0] ;  /* 0x00027c00ff0aab82 */ /* 0x000e700000000800 */
[----:B------:R-:W-:Y:S01]  /*19980*/  @!P0 BAR.SYNC.DEFER_BLOCKING 0xc, 0x180 ;  /* 0x0306000000008b1d */ /* 0x000fe20000010000 */
[----:B0-----:R-:W-:-:S13]  /*19990*/  ISETP.NE.AND P1, PT, R0, 0x1, PT ;  /* 0x000000010000780c */ /* 0x001fda0003f25270 */
[----:B------:R-:W0:Y:S08]  /*199a0*/  @P1 LDC R2, c[0x0][0x44c] ;  /* 0x00011300ff021b82 */ /* 0x000e300000000800 */
[----:B------:R-:W3:Y:S01]  /*199b0*/  @P1 LDC R3, c[0x0][0x450] ;  /* 0x00011400ff031b82 */ /* 0x000ee20000000800 */
[----:B--2---:R-:W-:-:S05]  /*199c0*/  LEA R0, R5, 0x7f, 0x7 ;  /* 0x0000007f05007811 */ /* 0x004fca00078e38ff */
[----:B0-----:R-:W-:-:S05]  /*199d0*/  @P1 IMAD.HI.U32 R2, R0, R2, RZ ;  /* 0x0000000200021227 */ /* 0x001fca00078e00ff */
[----:B---3--:R-:W-:-:S05]  /*199e0*/  @P1 SHF.R.U32.HI R0, RZ, R3, R2 ;  /* 0x00000003ff001219 */ /* 0x008fca0000011602 */
[----:B------:R-:W-:-:S04]  /*199f0*/  IMAD.IADD R0, R21, 0x1, R0 ;  /* 0x0000000115007824 */ /* 0x000fc800078e0200 */
[----:B------:R-:W-:-:S05]  /*19a00*/  IMAD.HI R0, R0, 0x2aaaaaab, RZ ;  /* 0x2aaaaaab00007827 */ /* 0x000fca00078e02ff */
[----:B------:R-:W-:-:S04]  /*19a10*/  SHF.R.U32.HI R2, RZ, 0x1f, R0 ;  /* 0x0000001fff027819 */ /* 0x000fc80000011600 */
[----:B------:R-:W-:-:S04]  /*19a20*/  LEA.HI.SX32 R0, R0, R2, 0x1c ;  /* 0x0000000200007211 */ /* 0x000fc800078fe2ff */
[----:B------:R-:W-:-:S04]  /*19a30*/  VIMNMX R7, R20, R0, PT ;  /* 0x0000000014077248 */ /* 0x000fc80003fe0100 */
[----:B------:R-:W-:Y:S01]  /*19a40*/  ISETP.GE.AND P1, PT, R7, 0x1, PT ;  /* 0x000000010700780c */ /* 0x000fe20003f26270 */
[----:B------:R0:W-:Y:S04]  /*19a50*/  STL [R1+0x38], R7 ;  /* 0x0000380701007387 */ /* 0x0001e80000100800 */
[----:B------:R0:W-:Y:S08]  /*19a60*/  STL [R1+0x3c], RZ ;  /* 0x00003cff01007387 */ /* 0x0001f00000100800 */
[----:B01----:R-:W-:Y:S05]  /*19a70*/  @!P1 BRA `(.L_x_5074) ;  /* 0x00000000006c9947 */ /* 0x003fea0003800000 */
        /* <DEDUP_REMOVED lines=27> */
.L_x_5074:
[----:B------:R-:W-:Y:S05]  /*19c30*/  BSYNC B0 ;  /* 0x0000000000007941 */ /* 0x000fea0003800000 */
.L_x_5073:
[----:B------:R-:W2:Y:S04]  /*19c40*/  LDL R0, [R1+0x3c] ;  /* 0x00003c0001007983 */ /* 0x000ea80000100800 */
[----:B0-----:R-:W2:Y:S01]  /*19c50*/  LDL R2, [R1+0x60] ;  /* 0x0000600001027983 */ /* 0x001ea20000100800 */
[----:B------:R-:W-:Y:S01]  /*19c60*/  BSSY B7, `(.L_x_5075) ;  /* 0x00003eb000077945 */ /* 0x000fe20003800000 */
[----:B--2---:R-:W-:-:S05]  /*19c70*/  IMAD R2, R2, R0, RZ ;  /* 0x0000000002027224 */ /* 0x004fca00078e02ff */
[----:B------:R-:W-:Y:S01]  /*19c80*/  VIADDMNMX R0, R2, R0, R7, PT ;  /* 0x0000000002007246 */ /* 0x000fe20003800107 */
[----:B------:R0:W-:Y:S03]  /*19c90*/  STL [R1+0x28], R2 ;  /* 0x0000280201007387 */ /* 0x0001e60000100800 */
[----:B------:R-:W-:Y:S01]  /*19ca0*/  ISETP.GT.AND P0, PT, R0, R2, PT ;  /* 0x000000020000720c */ /* 0x000fe20003f04270 */
[----:B------:R0:W-:-:S12]  /*19cb0*/  STL [R1+0x40], R0 ;  /* 0x0000400001007387 */ /* 0x0001d80000100800 */
[----:B0-----:R-:W-:Y:S05]  /*19cc0*/  @P0 BRA `(.L_x_5076) ;  /* 0x0000000000480947 */ /* 0x001fea0003800000 */
[----:B------:R-:W0:Y:S02]  /*19cd0*/  S2R R0, SR_TID.X ;  /* 0x0000000000007919 */ /* 0x000e240000002100 */
[----:B0-----:R-:W-:-:S04]  /*19ce0*/  LOP3.LUT R0, R0, 0x7f, RZ, 0xc0, !PT ;  /* 0x0000007f00007812 */ /* 0x001fc800078ec0ff */
[----:B------:R-:W-:-:S13]  /*19cf0*/  ISETP.NE.AND P0, PT, R0, RZ, PT ;  /* 0x000000ff0000720c */ /* 0x000fda0003f05270 */
[----:B------:R-:W-:Y:S05]  /*19d00*/  @P0 BRA `(.L_x_5077) ;  /* 0x0000003c00800947 */ /* 0x000fea0003800000 */
[----:B------:R-:W0:Y:S01]  /*19d10*/  S2R R5, SR_LANEID ;  /* 0x0000000000057919 */ /* 0x000e220000000000 */
[----:B------:R-:W-:Y:S01]  /*19d20*/  VOTEU.ANY UR4, UPT, PT ;  /* 0x0000000000047886 */ /* 0x000fe200038e0100 */
[----:B------:R-:W1:Y:S01]  /*19d30*/  LDC.64 R2, c[0x0][0xc60] ;  /* 0x00031800ff027b82 */ /* 0x000e620000000a00 */
[----:B------:R-:W0:Y:S02]  /*19d40*/  FLO.U32 R0, UR4 ;  /* 0x0000000400007d00 */ /* 0x000e2400080e0000 */
[----:B0-----:R-:W-:-:S06]  /*19d50*/  ISETP.EQ.U32.AND P0, PT, R0, R5, PT ;  /* 0x000000050000720c */ /* 0x001fcc0003f02070 */
[----:B------:R-:W1:Y:S07]  /*19d60*/  POPC R5, UR4 ;  /* 0x0000000400057d09 */ /* 0x000e6e0008000000 */
[----:B-1----:R-:W2:Y:S01]  /*19d70*/  @P0 ATOMG.E.ADD.STRONG.GPU PT, R3, desc[UR40][R2.64], R5 ;  /* 0x00000005020309a8 */ /* 0x002ea200081ee1e8 */
[----:B------:R-:W0:Y:S02]  /*19d80*/  S2R R4, SR_LTMASK ;  /* 0x0000000000047919 */ /* 0x000e240000003900 */
[----:B0-----:R-:W-:-:S04]  /*19d90*/  LOP3.LUT R4, R4, UR4, RZ, 0xc0, !PT ;  /* 0x0000000404047c12 */ /* 0x001fc8000f8ec0ff */
[----:B------:R-:W0:Y:S01]  /*19da0*/  POPC R7, R4 ;  /* 0x0000000400077309 */ /* 0x000e220000000000 */
[----:B--2---:R-:W0:Y:S02]  /*19db0*/  SHFL.IDX PT, R0, R3, R0, 0x1f ;  /* 0x00001f0003007589 */ /* 0x004e2400000e0000 */
[----:B0-----:R-:W-:-:S05]  /*19dc0*/  IADD3 R0, R0, UR37, R7 ;  /* 0x0000002500007c10 */ /* 0x001fca000fffe007 */
[----:B------:R4:W-:Y:S01]  /*19dd0*/  STL [R1], R0 ;  /* 0x0000000001007387 */ /* 0x0009e20000100800 */
[----:B------:R-:W-:Y:S05]  /*19de0*/  BRA `(.L_x_5077) ;  /* 0x0000003c00487947 */ /* 0x000fea0003800000 */
.L_x_5076:
        /* <DEDUP_REMOVED lines=20> */
.L_x_5079:
[----:B------:R-:W-:Y:S05]  /*19f30*/  BSYNC B6 ;  /* 0x0000000000067941 */ /* 0x000fea0003800000 */
.L_x_5078:
        /* <DEDUP_REMOVED lines=20> */
.L_x_5082:
        /* <DEDUP_REMOVED lines=16> */
.L_x_5081:
[----:B------:R-:W-:Y:S05]  /*1a180*/  BSYNC B6 ;  /* 0x0000000000067941 */ /* 0x000fea0003800000 */
.L_x_5080:
        /* <DEDUP_REMOVED lines=10> */
[----:B0-----:R-:W0:Y:S01]  /*1a230*/  LDC.64 R2, c[0x0][0x418] ;  /* 0x00010600ff027b82 */ /* 0x001e220000000a00 */
[----:B----4-:R-:W-:Y:S01]  /*1a240*/  VIADD R0, R0, 0xffffffff ;  /* 0xffffffff00007836 */ /* 0x010fe20000000000 */
[----:B--2---:R-:W-:Y:S01]  /*1a250*/  SHF.R.S32.HI R8, RZ, 0x1f, R7 ;  /* 0x0000001fff087819 */ /* 0x004fe20000011407 */
[----:B------:R1:W-:Y:S04]  /*1a260*/  @P0 STL [R1+0x8], R7 ;  /* 0x0000080701000387 */ /* 0x0003e80000100800 */
[----:B------:R1:W-:Y:S01]  /*1a270*/  STL [R1+0x20], R8 ;  /* 0x0000200801007387 */ /* 0x0003e20000100800 */
[----:B0-----:R-:W-:Y:S01]  /*1a280*/  LOP3.LUT P0, RZ, R2, UR4, RZ, 0xfc, !PT ;  /* 0x0000000402ff7c12 */ /* 0x001fe2000f80fcff */
[----:B------:R-:W-:-:S03]  /*1a290*/  UMOV UR4, 0xffffffff ;  /* 0xffffffff00047882 */ /* 0x000fc60000000000 */
[----:B------:R-:W-:-:S04]  /*1a2a0*/  LOP3.LUT P0, RZ, R3, UR5, RZ, 0xfc, P0 ;  /* 0x0000000503ff7c12 */ /* 0x000fc8000800fcff */
[----:B------:R-:W-:Y:S01]  /*1a2b0*/  SEL R17, R7, RZ, !P0 ;  /* 0x000000ff07117207 */ /* 0x000fe20004000000 */
[----:B-1----:R-:W-:Y:S08]  /*1a2c0*/  BRA.DIV UR4, `(.L_x_5083) ;  /* 0x0000006a04347947 */ /* 0x002ff0000b800000 */
[----:B------:R-:W0:Y:S02]  /*1a2d0*/  S2R R4, SR_TID.X ;  /* 0x0000000000047919 */ /* 0x000e240000002100 */
[----:B0-----:R-:W-:-:S04]  /*1a2e0*/  SHF.R.U32.HI R4, RZ, 0x5, R4 ;  /* 0x00000005ff047819 */ /* 0x001fc80000011604 */
[----:B------:R-:W-:-:S05]  /*1a2f0*/  LOP3.LUT R4, R4, 0x3, RZ, 0xc0, !PT ;  /* 0x0000000304047812 */ /* 0x000fca00078ec0ff */
[----:B------:R0:W1:Y:S02]  /*1a300*/  SHFL.IDX PT, R14, R4, RZ, 0x1f ;  /* 0x00001fff040e7589 */ /* 0x00006400000e0000 */
.L_x_5264:
        /* <DEDUP_REMOVED lines=9> */
.L_x_5267:
[----:B------:R-:W-:Y:S05]  /*1a3a0*/  @!P6 BRA `(.L_x_5084) ;  /* 0x0000000000fce947 */ /* 0x000fea0003800000 */
[----:B------:R-:W-:-:S04]  /*1a3b0*/  ISETP.NE.U32.AND P0, PT, R2, RZ, PT ;  /* 0x000000ff0200720c */ /* 0x000fc80003f05070 */
[----:B------:R-:W-:-:S13]  /*1a3c0*/  ISETP.NE.AND.EX P0, PT, R3, RZ, PT, P0 ;  /* 0x000000ff0300720c */ /* 0x000fda0003f05300 */
[----:B------:R-:W-:Y:S05]  /*1a3d0*/  @!P0 BRA `(.L_x_5086) ;  /* 0x0000000000508947 */ /* 0x000fea0003800000 */
[----:B------:R-:W1:Y:S01]  /*1a3e0*/  LDC R6, c[0x0][0x43c] ;  /* 0x00010f00ff067b82 */ /* 0x000e620000000800 */
[----:B------:R-:W-:Y:S01]  /*1a3f0*/  IMAD.MOV.U32 R9, RZ, RZ, R0 ;  /* 0x000000ffff097224 */ /* 0x000fe200078e0000 */
[----:B------:R-:W-:-:S03]  /*1a400*/  ULDC.64 UR4, c[0x0][0x428] ;  /* 0x00010a0000047ab9 */ /* 0x000fc60000000a00 */
[----:B------:R-:W-:Y:S01]  /*1a410*/  IMAD.MOV.U32 R0, RZ, RZ, R9 ;  /* 0x000000ffff007224 */ /* 0x000fe200078e0009 */
[----:B-1----:R-:W-:-:S13]  /*1a420*/  ISETP.NE.AND P0, PT, R6, 0x1, PT ;  /* 0x000000010600780c */ /* 0x002fda0003f05270 */
[----:B0-----:R-:W0:Y:S02]  /*1a430*/  @P0 LDC.64 R4, c[0x0][0x440] ;  /* 0x00011000ff040b82 */ /* 0x001e240000000a00 */
        /* <DEDUP_REMOVED lines=14> */
.L_x_5086:
[----:B------:R-:W2:Y:S04]  /*1a520*/  LDL R0, [R1+0x10] ;  /* 0x0000100001007983 */ /* 0x000ea80000100800 */
[----:B-1----:R-:W3:Y:S01]  /*1a530*/  LDL R2, [R1+0x18] ;  /* 0x0000180001027983 */ /* 0x002ee20000100800 */
[----:B--2---:R-:W-:Y:S01]  /*1a540*/  IMAD R0, R0, 0x8, R18 ;  /* 0x0000000800007824 */ /* 0x004fe200078e0212 */
[----:B---3--:R-:W-:-:S04]  /*1a550*/  SHF.L.U32 R2, R2, 0x1f, RZ ;  /* 0x0000001f02027819 */ /* 0x008fc800000006ff */
[----:B------:R-:W1:Y:S02]  /*1a560*/  SYNCS.PHASECHK.TRANS64.TRYWAIT P0, [R0+URZ+0x22840], R2 ;  /* 0x02284002000075a7 */ /* 0x000e64000800017f */
[----:B-1----:R-:W-:Y:S05]  /*1a570*/  @!P0 BRA `(.L_x_5087) ;  /* 0x0000006400dc8947 */ /* 0x002fea0003800000 */
.L_x_5268:
[----:B------:R-:W2:Y:S02]  /*1a580*/  S2R R3, SR_TID.X ;  /* 0x0000000000037919 */ /* 0x000ea40000002100 */
[----:B--2---:R-:W-:-:S04]  /*1a590*/  LOP3.LUT R3, R3, 0x7f, RZ, 0xc0, !PT ;  /* 0x0000007f03037812 */ /* 0x004fc800078ec0ff */
[----:B------:R-:W-:-:S13]  /*1a5a0*/  ISETP.NE.AND P0, PT, R3, RZ, PT ;  /* 0x000000ff0300720c */ /* 0x000fda0003f05270 */
[----:B------:R-:W-:Y:S05]  /*1a5b0*/  @P0 BRA `(.L_x_5088) ;  /* 0x00000000001c0947 */ /* 0x000fea0003800000 */
[----:B------:R-:W2:Y:S01]  /*1a5c0*/  S2R R3, SR_TID.X ;  /* 0x0000000000037919 */ /* 0x000ea20000002100 */
[----:B-1----:R-:W-:-:S04]  /*1a5d0*/  IMAD.MOV.U32 R2, RZ, RZ, 0x3000 ;  /* 0x00003000ff027424 */ /* 0x002fc800078e00ff */
[----:B------:R3:W-:Y:S01]  /*1a5e0*/  SYNCS.ARRIVE.TRANS64 RZ, [R0+URZ+0x22830], R2 ;  /* 0x0228300200ff79a7 */ /* 0x0007e2000800003f */
[----:B--2---:R-:W-:-:S04]  /*1a5f0*/  LOP3.LUT R3, R3, 0x1f, RZ, 0xc0, !PT ;  /* 0x0000001f03037812 */ /* 0x004fc800078ec0ff */
[----:B------:R-:W-:-:S13]  /*1a600*/  ISETP.NE.AND P0, PT, R3, RZ, PT ;  /* 0x000000ff0300720c */ /* 0x000fda0003f05270 */
[----:B---3--:R-:W-:Y:S05]  /*1a610*/  @!P0 BRA `(.L_x_5088) ;  /* 0x0000000000048947 */ /* 0x008fea0003800000 */
[----:B------:R-:W-:Y:S01]  /*1a620*/  BPT.TRAP 0x1 ;  /* 0x000000040000795c */ /* 0x000fe20000300000 */
.L_x_5088:
[----:B0-----:R-:W2:Y:S04]  /*1a630*/  LDL R4, [R1+0x10] ;  /* 0x0000100001047983 */ /* 0x001ea80000100800 */
[----:B------:R-:W3:Y:S04]  /*1a640*/  LDL R3, [R1+0x30] ;  /* 0x0000300001037983 */ /* 0x000ee80000100800 */
[----:B-1----:R-:W4:Y:S01]  /*1a650*/  LDL R2, [R1+0x24] ;  /* 0x0000240001027983 */ /* 0x002f220000100800 */
        /* <DEDUP_REMOVED lines=11> */
[----:B--2---:R-:W-:Y:S01]  /*1a710*/  IMAD R0, R4, 0x3000, R18 ;  /* 0x0000300004007824 */ /* 0x004fe200078e0212 */
[----:B---3--:R-:W-:-:S04]  /*1a720*/  R2UR UR11, R3 ;  /* 0x00000000030b72ca */ /* 0x008fc800000e0000 */
[----:B------:R-:W-:Y:S02]  /*1a730*/  R2UR UR8, R0 ;  /* 0x00000000000872ca */ /* 0x000fe400000e0000 */
[----:B----4-:R-:W-:-:S11]  /*1a740*/  R2UR UR4, R2 ;  /* 0x00000000020472ca */ /* 0x010fd600000e0000 */
[----:B------:R-:W-:Y:S02]  /*1a750*/  UIADD3 UR8, UR8, 0x1c400, URZ ;  /* 0x0001c40008087890 */ /* 0x000fe4000fffe03f */
[----:B------:R-:W-:-:S03]  /*1a760*/  UIMAD UR11, UR11, 0x60, UR4 ;  /* 0x000000600b0b78a4 */ /* 0x000fc6000f8e0204 */
[----:B------:R-:W-:-:S06]  /*1a770*/  UMOV UR4, 0x0 ;  /* 0x0000000000047882 */ /* 0x000fcc0000000000 */
[----:B------:R1:W-:Y:S02]  /*1a780*/  UTMALDG.4D [UR8], [UR6], desc[UR4] ;  /* 0x00000408060075b4 */ /* 0x0003e40008019000 */
[----:B-1----:R-:W-:Y:S01]  /*1a790*/  NOP ;  /* 0x0000000000007918 */ /* 0x002fe20000000000 */
.L_x_5084:
[----:B------:R-:W2:Y:S04]  /*1a7a0*/  LDL.LU R3, [R1+0x44] ;  /* 0x0000440001037983 */ /* 0x000ea80000300800 */
[----:B------:R-:W3:Y:S04]  /*1a7b0*/  LDL.LU R5, [R1+0x2c] ;  /* 0x00002c0001057983 */ /* 0x000ee80000300800 */
[----:B0-----:R-:W4:Y:S01]  /*1a7c0*/  LDL.LU R4, [R1+0x58] ;  /* 0x0000580001047983 */ /* 0x001f220000300800 */
        /* <DEDUP_REMOVED lines=37> */
.L_x_5090:
[----:B------:R-:W-:Y:S05]  /*1aa20*/  BSYNC B6 ;  /* 0x0000000000067941 */ /* 0x000fea0003800000 */
.L_x_5089:
[----:B0-----:R-:W2:Y:S01]  /*1aa30*/  LDL.LU R0, [R1+0x58] ;  /* 0x0000580001007983 */ /* 0x001ea20000300800 */
[----:B------:R-:W-:Y:S01]  /*1aa40*/  ULDC.64 UR4, c[0x0][0x2d8] ;  /* 0x0000b60000047ab9 */ /* 0x000fe20000000a00 */
[----:B------:R-:W0:Y:S01]  /*1aa50*/  LDC R7, c[0x0][0x448] ;  /* 0x00011200ff077b82 */ /* 0x000e220000000800 */
[----:B------:R-:W-:Y:S01]  /*1aa60*/  ULDC UR6, c[0x0][0x2b8] ;  /* 0x0000ae0000067ab9 */ /* 0x000fe20000000800 */
[----:B------:R-:W3:Y:S04]  /*1aa70*/  LDL.LU R4, [R1+0x44] ;  /* 0x0000440001047983 */ /* 0x000ee80000300800 */
[----:B------:R-:W3:Y:S04]  /*1aa80*/  LDL.LU.64 R2, [R1+0x50] ;  /* 0x0000500001027983 */ /* 0x000ee80000300a00 */
[----:B------:R-:W4:Y:S04]  /*1aa90*/  LDL.LU R5, [R1+0x2c] ;  /* 0x00002c0001057983 */ /* 0x000f280000300800 */
[----:B------:R-:W4:Y:S04]  /*1aaa0*/  LDL R10, [R1+0x4] ;  /* 0x00000400010a7983 */ /* 0x000f280000100800 */
[----:B------:R1:W5:Y:S01]  /*1aab0*/  LDL R8, [R1+0x34] ;  /* 0x0000340001087983 */ /* 0x0003620000100800 */
[----:B0-----:R-:W-:-:S13]  /*1aac0*/  ISETP.NE.AND P0, PT, R7, 0x1, PT ;  /* 0x000000010700780c */ /* 0x001fda0003f05270 */
[----:B------:R-:W0:Y:S01]  /*1aad0*/  @P0 LDC R6, c[0x0][0x450] ;  /* 0x00011400ff060b82 */ /* 0x000e220000000800 */
[----:B------:R-:W1:Y:S02]  /*1aae0*/  S2R R9, SR_TID.X ;  /* 0x0000000000097919 */ /* 0x000e640000002100 */
[----:B-1----:R-:W-:-:S05]  /*1aaf0*/  IMAD.SHL.U32 R9, R9, 0x8, RZ ;  /* 0x0000000809097824 */ /* 0x002fca00078e00ff */
[----:B------:R-:W-:Y:S01]  /*1ab00*/  LOP3.LUT R9, R9, 0x38, RZ, 0xc0, !PT ;  /* 0x0000003809097812 */ /* 0x000fe200078ec0ff */
[----:B---3--:R-:W-:Y:S02]  /*1ab10*/  IMAD.MOV.U32 R3, RZ, RZ, R4 ;  /* 0x000000ffff037224 */ /* 0x008fe400078e0004 */
[----:B------:R-:W1:Y:S01]  /*1ab20*/  S2R R4, SR_TID.X ;  /* 0x0000000000047919 */ /* 0x000e620000002100 */
[----:B------:R-:W-:-:S04]  /*1ab30*/  IMAD.WIDE.U32 R2, R16, UR4, R2 ;  /* 0x0000000410027c25 */ /* 0x000fc8000f8e0002 */
[----:B------:R-:W-:Y:S01]  /*1ab40*/  IMAD R3, R16, UR5, R3 ;  /* 0x0000000510037c24 */ /* 0x000fe2000f8e0203 */
[----:B------:R-:W-:Y:S02]  /*1ab50*/  ULDC.64 UR4, c[0x0][0x2e0] ;  /* 0x0000b80000047ab9 */ /* 0x000fe40000000a00 */
[----:B--2---:R-:W-:Y:S02]  /*1ab60*/  IMAD R0, R0, UR4, RZ ;  /* 0x0000000400007c24 */ /* 0x004fe4000f8e02ff */
[----:B----4-:R-:W-:-:S04]  /*1ab70*/  IMAD.WIDE.U32 R2, R5, UR4, R2 ;  /* 0x0000000405027c25 */ /* 0x010fc8000f8e0002 */
[----:B------:R-:W-:Y:S01]  /*1ab80*/  IMAD R0, R5, UR5, R0 ;  /* 0x0000000505007c24 */ /* 0x000fe2000f8e0200 */
[----:B------:R-:W-:-:S03]  /*1ab90*/  ULDC.64 UR4, c[0x0][0x2d0] ;  /* 0x0000b40000047ab9 */ /* 0x000fc60000000a00 */
[----:B------:R-:W-:Y:S01]  /*1aba0*/  IMAD.IADD R3, R3, 0x1, R0 ;  /* 0x0000000103037824 */ /* 0x000fe200078e0200 */
[----:B-1----:R-:W-:-:S04]  /*1abb0*/  LOP3.LUT R4, R4, 0x7f, RZ, 0xc0, !PT ;  /* 0x0000007f04047812 */ /* 0x002fc800078ec0ff */
[----:B------:R-:W-:Y:S02]  /*1abc0*/  SHF.R.U32.HI R5, RZ, 0x3, R4 ;  /* 0x00000003ff057819 */ /* 0x000fe40000011604 */
[----:B------:R-:W1:Y:S02]  /*1abd0*/  S2R R4, SR_TID.X ;  /* 0x0000000000047919 */ /* 0x000e640000002100 */
[----:B-1----:R-:W-:-:S05]  /*1abe0*/  IMAD.SHL.U32 R4, R4, 0x10, RZ ;  /* 0x0000001004047824 */ /* 0x002fca00078e00ff */
[----:B------:R-:W-:Y:S02]  /*1abf0*/  LOP3.LUT R4, R5, 0x70, R4, 0xf8, !PT ;  /* 0x0000007005047812 */ /* 0x000fe400078ef804 */
[----:B------:R-:W1:Y:S03]  /*1ac00*/  @P0 LDC R5, c[0x0][0x44c] ;  /* 0x00011300ff050b82 */ /* 0x000e660000000800 */
[----:B------:R-:W-:-:S04]  /*1ac10*/  IMAD R4, R10, 0x80, R4 ;  /* 0x000000800a047824 */ /* 0x000fc800078e0204 */
[----:B------:R-:W-:Y:S02]  /*1ac20*/  IMAD.MOV.U32 R0, RZ, RZ, R4 ;  /* 0x000000ffff007224 */ /* 0x000fe400078e0004 */
[----:B-1----:R-:W-:-:S05]  /*1ac30*/  @P0 IMAD.HI.U32 R5, R4, R5, RZ ;  /* 0x0000000504050227 */ /* 0x002fca00078e00ff */
        /* <DEDUP_REMOVED lines=19> */
[----:B------:R-:W-:Y:S09]  /*1ad70*/  BRA.DIV UR4, `(.L_x_5091) ;  /* 0x0000005e04f07947 */ /* 0x000ff2000b800000 */
[----:B------:R-:W2:Y:S01]  /*1ad80*/  LDL.LU R6, [R1+0x48] ;  /* 0x0000480001067983 */ /* 0x000ea20000300800 */
[----:B------:R-:W0:Y:S02]  /*1ad90*/  S2R R11, SR_TID.X ;  /* 0x00000000000b7919 */ /* 0x000e240000002100 */
[----:B0-----:R-:W-:-:S04]  /*1ada0*/  LOP3.LUT R11, R11, 0x7f, RZ, 0xc0, !PT ;  /* 0x0000007f0b0b7812 */ /* 0x001fc800078ec0ff */
[----:B------:R-:W-:-:S05]  /*1adb0*/  SHF.R.U32.HI R11, RZ, 0x3, R11 ;  /* 0x00000003ff0b7819 */ /* 0x000fca000001160b */
[----:B------:R-:W-:-:S04]  /*1adc0*/  IMAD R2, R10, 0x80, R11 ;  /* 0x000000800a027824 */ /* 0x000fc800078e020b */
[----:B------:R-:W-:Y:S02]  /*1add0*/  VIADD R5, R2, 0x10 ;  /* 0x0000001002057836 */ /* 0x000fe40000000000 */
[----:B--2---:R-:W-:Y:S02]  /*1ade0*/  IMAD R0, R6, R7, RZ ;  /* 0x0000000706007224 */ /* 0x004fe400078e02ff */
[----:B------:R-:W0:Y:S04]  /*1adf0*/  SHFL.IDX PT, R7, R4, RZ, 0x181f ;  /* 0x00181fff04077589 */ /* 0x000e2800000e0000 */
[----:B------:R-:W1:Y:S01]  /*1ae00*/  SHFL.IDX PT, R6, R3, RZ, 0x181f ;  /* 0x00181fff03067589 */ /* 0x000e6200000e0000 */
        /* <DEDUP_REMOVED lines=63> */
.L_x_5285:
        /* <DEDUP_REMOVED lines=10> */
.L_x_5092:
        /* <DEDUP_REMOVED lines=18> */
.L_x_5286:
[----:B------:R-:W-:Y:S05]  /*1b3c0*/  BSYNC B0 ;  /* 0x0000000000007941 */ /* 0x000fea0003800000 */
.L_x_5093:
        /* <DEDUP_REMOVED lines=13> */
.L_x_5287:
[----:B------:R-:W-:Y:S05]  /*1b4a0*/  BSYNC B1 ;  /* 0x0000000000017941 */ /* 0x000fea0003800000 */
.L_x_5097:
        /* <DEDUP_REMOVED lines=9> */
.L_x_5100:
[----:B------:R-:W-:Y:S05]  /*1b540*/  BSYNC B1 ;  /* 0x0000000000017941 */ /* 0x000fea0003800000 */
.L_x_5099:
        /* <DEDUP_REMOVED lines=13> */
.L_x_5101:
        /* <DEDUP_REMOVED lines=15> */
.L_x_5102:
        /* <DEDUP_REMOVED lines=15> */
.L_x_5103:
        /* <DEDUP_REMOVED lines=15> */
.L_x_5104:
        /* <DEDUP_REMOVED lines=10> */
.L_x_5096:
[----:B------:R-:W-:Y:S05]  /*1b990*/  BSYNC B0 ;  /* 0x0000000000007941 */ /* 0x000fea0003800000 */
.L_x_5095:
        /* <DEDUP_REMOVED lines=55> */
.L_x_5111:
        /* <DEDUP_REMOVED lines=8> */
.L_x_5288:
[----:B------:R-:W-:Y:S05]  /*1bd90*/  BSYNC B3 ;  /* 0x0000000000037941 */ /* 0x000fea0003800000 */
.L_x_5112:
        /* <DEDUP_REMOVED lines=9> */
.L_x_5115:
[----:B------:R-:W-:Y:S05]  /*1be30*/  BSYNC B3 ;  /* 0x0000000000037941 */ /* 0x000fea0003800000 */
.L_x_5114:
        /* <DEDUP_REMOVED lines=13> */
.L_x_5116:
        /* <DEDUP_REMOVED lines=13> */
.L_x_5289:
[----:B------:R-:W-:Y:S05]  /*1bfe0*/  BSYNC B3 ;  /* 0x0000000000037941 */ /* 0x000fea0003800000 */
.L_x_5117:
        /* <DEDUP_REMOVED lines=11> */
.L_x_5120:
[----:B------:R-:W-:Y:S05]  /*1c0a0*/  BSYNC B3 ;  /* 0x0000000000037941 */ /* 0x000fea0003800000 */
.L_x_5119:
        /* <DEDUP_REMOVED lines=10> */
.L_x_5121:
        /* <DEDUP_REMOVED lines=15> */
.L_x_5122:
        /* <DEDUP_REMOVED lines=15> */
.L_x_5123:
        /* <DEDUP_REMOVED lines=15> */
.L_x_5124:
        /* <DEDUP_REMOVED lines=10> */
.L_x_5110:
[----:B------:R-:W-:Y:S05]  /*1c4c0*/  BSYNC B1 ;  /* 0x0000000000017941 */ /* 0x000fea0003800000 */
.L_x_5109:
[----:B------:R-:W2:Y:S02]  /*1c4d0*/  LDL.LU R5, [R1+0x40] ;  /* 0x0000400001057983 */ /* 0x000ea40000300800 */
[----:B--2---:R-:W-:-:S07]  /*1c4e0*/  VIADD R0, R5, 0xfffffffd ;  /* 0xfffffffd05007836 */ /* 0x004fce0000000000 */
.L_x_5108:
[----:B------:R-:W-:Y:S05]  /*1c4f0*/  BSYNC B2 ;  /* 0x0000000000027941 */ /* 0x000fea0003800000 */
.L_x_5107:
[----:B------:R-:W-:Y:S01]  /*1c500*/  VIADD R8, R8, 0xfffffffe ;  /* 0xfffffffe08087836 */ /* 0x000fe20000000000 */
[----:B------:R-:W-:-:S04]  /*1c510*/  LOP3.LUT R4, RZ, R4, RZ, 0x33, !PT ;  /* 0x00000004ff047212 */ /* 0x000fc800078e33ff */
[----:B------:R-:W-:-:S13]  /*1c520*/  ISETP.NE.AND P0, PT, R8, R4, PT ;  /* 0x000000040800720c */ /* 0x000fda0003f05270 */
[----:B------:R-:W-:Y:S05]  /*1c530*/  @!P0 BRA `(.L_x_5106) ;  /* 0x0000001400008947 */ /* 0x000fea0003800000 */
.L_x_5157:
        /* <DEDUP_REMOVED lines=35> */
.L_x_5127:
        /* <DEDUP_REMOVED lines=8> */
.L_x_5290:
[----:B------:R-:W-:Y:S05]  /*1c7f0*/  BSYNC B2 ;  /* 0x0000000000027941 */ /* 0x000fea0003800000 */
.L_x_5128:
        /* <DEDUP_REMOVED lines=9> */
.L_x_5131:
[----:B------:R-:W-:Y:S05]  /*1c890*/  BSYNC B2 ;  /* 0x0000000000027941 */ /* 0x000fea0003800000 */
.L_x_5130:
        /* <DEDUP_REMOVED lines=12> */
.L_x_5132:
        /* <DEDUP_REMOVED lines=13> */
.L_x_5291:
[----:B------:R-:W-:Y:S05]  /*1ca30*/  BSYNC B2 ;  /* 0x0000000000027941 */ /* 0x000fea0003800000 */
.L_x_5133:
        /* <DEDUP_REMOVED lines=11> */
.L_x_5136:
[----:B------:R-:W-:Y:S05]  /*1caf0*/  BSYNC B2 ;  /* 0x0000000000027941 */ /* 0x000fea0003800000 */
.L_x_5135:
        /* <DEDUP_REMOVED lines=9> */
.L_x_5137:
        /* <DEDUP_REMOVED lines=15> */
.L_x_5138:
        /* <DEDUP_REMOVED lines=15> */
.L_x_5139:
        /* <DEDUP_REMOVED lines=15> */
.L_x_5140:
        /* <DEDUP_REMOVED lines=10> */
.L_x_5126:
[----:B------:R-:W-:Y:S05]  /*1cf00*/  BSYNC B1 ;  /* 0x0000000000017941 */ /* 0x000fea0003800000 */
.L_x_5125:
        /* <DEDUP_REMOVED lines=35> */
.L_x_5143:
        /* <DEDUP_REMOVED lines=8> */
.L_x_5292:
[----:B------:R-:W-:Y:S05]  /*1d1c0*/  BSYNC B2 ;  /* 0x0000000000027941 */ /* 0x000fea0003800000 */
.L_x_5144:
        /* <DEDUP_REMOVED lines=9> */
.L_x_5147:
[----:B------:R-:W-:Y:S05]  /*1d260*/  BSYNC B2 ;  /* 0x0000000000027941 */ /* 0x000fea0003800000 */
.L_x_5146:
        /* <DEDUP_REMOVED lines=13> */
.L_x_5148:
        /* <DEDUP_REMOVED lines=13> */
.L_x_5293:
[----:B------:R-:W-:Y:S05]  /*1d410*/  BSYNC B2 ;  /* 0x0000000000027941 */ /* 0x000fea0003800000 */
.L_x_5149:
        /* <DEDUP_REMOVED lines=11> */
.L_x_5152:
[----:B------:R-:W-:Y:S05]  /*1d4d0*/  BSYNC B2 ;  /* 0x0000000000027941 */ /* 0x000fea0003800000 */
.L_x_5151:
        /* <DEDUP_REMOVED lines=10> */
.L_x_5153:
        /* <DEDUP_REMOVED lines=15> */
.L_x_5154:
        /* <DEDUP_REMOVED lines=15> */
.L_x_5155:
        /* <DEDUP_REMOVED lines=15> */
.L_x_5156:
        /* <DEDUP_REMOVED lines=10> */
.L_x_5142:
[----:B------:R-:W-:Y:S05]  /*1d8f0*/  BSYNC B1 ;  /* 0x0000000000017941 */ /* 0x000fea0003800000 */
.L_x_5141:
[----:B------:R-:W2:Y:S01]  /*1d900*/  LDL R5, [R1+0x28] ;  /* 0x0000280001057983 */ /* 0x000ea20000100800 */
[----:B------:R-:W-:Y:S01]  /*1d910*/  VIADD R0, R0, 0xfffffffe ;  /* 0xfffffffe00007836 */ /* 0x000fe20000000000 */
[----:B--2---:R-:W-:-:S13]  /*1d920*/  ISETP.GT.AND P0, PT, R6, R5, PT ;  /* 0x000000050600720c */ /* 0x004fda0003f04270 */
[----:B------:R-:W-:Y:S05]  /*1d930*/  @P0 BRA `(.L_x_5157) ;  /* 0xffffffec00000947 */ /* 0x000fea000383ffff */
.L_x_5106:
[----:B------:R-:W-:Y:S05]  /*1d940*/  BSYNC B0 ;  /* 0x0000000000007941 */ /* 0x000fea0003800000 */
.L_x_5105:
        /* <DEDUP_REMOVED lines=25> */
.L_x_5159:
[----:B------:R-:W-:Y:S05]  /*1dae0*/  BSYNC B0 ;  /* 0x0000000000007941 */ /* 0x000fea0003800000 */
.L_x_5158:
[----:B------:R-:W-:-:S05]  /*1daf0*/  SEL R0, R0, RZ, P0 ;  /* 0x000000ff00007207 */ /* 0x000fca0000000000 */
[----:B------:R3:W-:Y:S02]  /*1db00*/  STL [R1+0x10], R0 ;  /* 0x0000100001007387 */ /* 0x0007e40000100800 */
.L_x_5077:
[----:B------:R-:W-:Y:S05]  /*1db10*/  BSYNC B7 ;  /* 0x0000000000077941 */ /* 0x000fea0003800000 */
.L_x_5075:
        /* <DEDUP_REMOVED lines=8> */
[----:B------:R-:W5:Y:S04]  /*1dba0*/  LDS.128 R4, [R18+0x228d0] ;  /* 0x0228d00012047984 */ /* 0x000f680000000c00 */
[----:B-----5:R0:W-:Y:S04]  /*1dbb0*/  STL.64 [R1], R4 ;  /* 0x0000000401007387 */ /* 0x0201e80000100a00 */
[----:B------:R0:W-:Y:S01]  /*1dbc0*/  STL.64 [R1+0x8], R6 ;  /* 0x0000080601007387 */ /* 0x0001e20000100a00 */
[----:B------:R-:W-:Y:S06]  /*1dbd0*/  BAR.ARV 0x4, 0x180 ;  /* 0x0106000000007b1d */ /* 0x000fec0000002000 */
[----:B------:R-:W-:Y:S05]  /*1dbe0*/  BRA `(.L_x_5161) ;  /* 0x0000001000307947 */ /* 0x000fea0003800000 */
.L_x_5160:
        /* <DEDUP_REMOVED lines=46> */
.L_x_5303:
[----:B------:R-:W-:Y:S02]  /*1ded0*/  ULDC UR4, c[0x0][0xc38] ;  /* 0x00030e0000047ab9 */ /* 0x000fe40000000800 */
[----:B------:R-:W-:-:S04]  /*1dee0*/  IMAD.U32 R2, RZ, RZ, UR4 ;  /* 0x00000004ff027e24 */ /* 0x000fc8000f8e00ff */
[----:B-1----:R-:W-:-:S04]  /*1def0*/  IMAD R9, R9, R2, RZ ;  /* 0x0000000209097224 */ /* 0x002fc800078e02ff */
[----:B------:R-:W-:-:S05]  /*1df00*/  IMAD.IADD R0, R0, 0x1, R9 ;  /* 0x0000000100007824 */ /* 0x000fca00078e0209 */
[----:B------:R-:W-:-:S13]  /*1df10*/  ISETP.GT.AND P6, PT, R0, R5, PT ;  /* 0x000000050000720c */ /* 0x000fda0003fc4270 */
[----:B------:R-:W-:Y:S05]  /*1df20*/  @P6 BRA `(.L_x_5163) ;  /* 0x0000000000ac6947 */ /* 0x000fea0003800000 */
.L_x_5166:
        /* <DEDUP_REMOVED lines=37> */
.L_x_5311:
[----:B------:R-:W-:Y:S02]  /*1e180*/  ULDC UR4, c[0x0][0xc38] ;  /* 0x00030e0000047ab9 */ /* 0x000fe40000000800 */
[----:B------:R-:W-:-:S04]  /*1e190*/  IMAD.U32 R2, RZ, RZ, UR4 ;  /* 0x00000004ff027e24 */ /* 0x000fc8000f8e00ff */
[----:B-1----:R-:W-:-:S04]  /*1e1a0*/  IMAD R9, R9, R2, RZ ;  /* 0x0000000209097224 */ /* 0x002fc800078e02ff */
[----:B------:R-:W-:-:S05]  /*1e1b0*/  IMAD.IADD R0, R9, 0x1, R0 ;  /* 0x0000000109007824 */ /* 0x000fca00078e0200 */
[----:B------:R-:W-:-:S13]  /*1e1c0*/  ISETP.GT.AND P6, PT, R0, R5, PT ;  /* 0x000000050000720c */ /* 0x000fda0003fc4270 */
[----:B------:R-:W-:Y:S05]  /*1e1d0*/  @!P6 BRA `(.L_x_5166) ;  /* 0xfffffffc0054e947 */ /* 0x000fea000383ffff */
.L_x_5163:
        /* <DEDUP_REMOVED lines=12> */
.L_x_5316:
[----:B------:R-:W-:-:S13]  /*1e2a0*/  ISETP.NE.AND P0, PT, R0, RZ, PT ;  /* 0x000000ff0000720c */ /* 0x000fda0003f05270 */
[----:B------:R-:W-:Y:S05]  /*1e2b0*/  @!P0 BRA `(.L_x_5168) ;  /* 0x0000000000108947 */ /* 0x000fea0003800000 */
[----:B------:R-:W-:Y:S01]  /*1e2c0*/  UMOV UR4, 0xffffffff ;  /* 0xffffffff00047882 */ /* 0x000fe20000000000 */
[----:B-1----:R-:W-:Y:S02]  /*1e2d0*/  VIADD R3, R3, 0xffffffff ;  /* 0xffffffff03037836 */ /* 0x002fe40000000000 */
[----:B------:R-:W-:Y:S05]  /*1e2e0*/  BRA.DIV UR4, `(.L_x_5169) ;  /* 0x0000004204707947 */ /* 0x000fea000b800000 */
[----:B------:R2:W3:Y:S02]  /*1e2f0*/  SHFL.IDX PT, R8, R7, R3, 0x1f ;  /* 0x00001f0307087589 */ /* 0x0004e400000e0000 */
.L_x_5168:
[----:B------:R-:W-:Y:S01]  /*1e300*/  ISETP.NE.AND P0, PT, R6, 0x1, PT ;  /* 0x000000010600780c */ /* 0x000fe20003f05270 */
[----:B---3--:R-:W-:-:S05]  /*1e310*/  IMAD R0, R8, R2, R9 ;  /* 0x0000000208007224 */ /* 0x008fca00078e0209 */
[----:B------:R3:W-:Y:S02]  /*1e320*/  STL [R1], R0 ;  /* 0x0000000001007387 */ /* 0x0007e40000100800 */
[----:B---3--:R-:W-:-:S05]  /*1e330*/  IMAD.IADD R0, R5, 0x1, -R0 ;  /* 0x0000000105007824 */ /* 0x008fca00078e0a00 */
[----:B------:R-:W-:Y:S05]  /*1e340*/  @!P0 BRA `(.L_x_5170) ;  /* 0x0000000000e48947 */ /* 0x000fea0003800000 */
[----:B------:R-:W-:-:S04]  /*1e350*/  IABS R5, R4 ;  /* 0x0000000400057213 */ /* 0x000fc80000000000 */
[----:B0-2---:R-:W0:Y:S08]  /*1e360*/  I2F.RP R7, R5 ;  /* 0x0000000500077306 */ /* 0x005e300000209400 */
        /* <DEDUP_REMOVED lines=55> */
.L_x_5170:
[----:B-12---:R-:W2:Y:S01]  /*1e6e0*/  LDL R3, [R1+0xc] ;  /* 0x00000c0001037983 */ /* 0x006ea20000100800 */
        /* <DEDUP_REMOVED lines=62> */
.L_x_5171:
[----:B------:R-:W-:-:S05]  /*1ead0*/  LOP3.LUT R3, RZ, R0, RZ, 0x33, !PT ;  /* 0x00000000ff037212 */ /* 0x000fca00078e33ff */
[----:B------:R-:W-:-:S05]  /*1eae0*/  IMAD.IADD R0, R4, 0x1, R3 ;  /* 0x0000000104007824 */ /* 0x000fca00078e0203 */
[----:B------:R2:W-:Y:S01]  /*1eaf0*/  STL [R1+0x4], R0 ;  /* 0x0000040001007387 */ /* 0x0005e20000100800 */
[----:B------:R-:W-:Y:S05]  /*1eb00*/  BRA `(.L_x_5172) ;  /* 0x0000000000287947 */ /* 0x000fea0003800000 */
.L_x_5164:
        /* <DEDUP_REMOVED lines=10> */
.L_x_5172:
[----:B---3--:R-:W3:Y:S04]  /*1ebb0*/  LDL R3, [R1+0x8] ;  /* 0x0000080001037983 */ /* 0x008ee80000100800 */
[----:B01----:R-:W4:Y:S04]  /*1ebc0*/  LDL R2, [R1+0xc] ;  /* 0x00000c0001027983 */ /* 0x003f280000100800 */
        /* <DEDUP_REMOVED lines=14> */
.L_x_5161:
[----:B---34-:R-:W3:Y:S01]  /*1ecb0*/  LDL R0, [R1+0xc] ;  /* 0x00000c0001007983 */ /* 0x018ee20000100800 */
[----:B------:R-:W-:Y:S02]  /*1ecc0*/  ULDC UR4, c[0x0][0xc3c] ;  /* 0x00030f0000047ab9 */ /* 0x000fe40000000800 */
[----:B---3--:R-:W-:-:S13]  /*1ecd0*/  ISETP.GE.AND P0, PT, R0, UR4, PT ;  /* 0x0000000400007c0c */ /* 0x008fda000bf06270 */
[----:B------:R-:W-:Y:S05]  /*1ece0*/  @!P0 BRA `(.L_x_5173) ;  /* 0xffffff8c00b48947 */ /* 0x000fea000383ffff */
[----:B------:R-:W-:Y:S05]  /*1ecf0*/  BSYNC B8 ;  /* 0x0000000000087941 */ /* 0x000fea0003800000 */
.L_x_5029:
[----:B---3--:R-:W3:Y:S01]  /*1ed00*/  LDL.LU R0, [R1+0x5c] ;  /* 0x00005c0001007983 */ /* 0x008ee20000300800 */
[----:B------:R-:W-:Y:S01]  /*1ed10*/  BSSY B0, `(.L_x_5174) ;  /* 0x000000b000007945 */ /* 0x000fe20003800000 */
[----:B0-----:R-:W0:Y:S01]  /*1ed20*/  S2R R5, SR_CgaCtaId ;  /* 0x0000000000057919 */ /* 0x001e220000008800 */
[----:B---3--:R-:W-:-:S05]  /*1ed30*/  VIADD R0, R0, 0x1 ;  /* 0x0000000100007836 */ /* 0x008fca0000000000 */
[----:B-12---:R-:W-:-:S04]  /*1ed40*/  LEA.HI R2, R0, R0, RZ, 0x1 ;  /* 0x0000000000027211 */ /* 0x006fc800078f08ff */
[----:B------:R-:W-:-:S05]  /*1ed50*/  LOP3.LUT R3, R2, 0xfffffffe, RZ, 0xc0, !PT ;  /* 0xfffffffe02037812 */ /* 0x000fca00078ec0ff */
[----:B------:R-:W-:Y:S01]  /*1ed60*/  IMAD.IADD R3, R0, 0x1, -R3 ;  /* 0x0000000100037824 */ /* 0x000fe200078e0a03 */
[----:B------:R-:W-:-:S04]  /*1ed70*/  MOV R0, 0x400 ;  /* 0x0000040000007802 */ /* 0x000fc80000000f00 */
[----:B0-----:R-:W-:Y:S02]  /*1ed80*/  LEA R0, R5, R0, 0x18 ;  /* 0x0000000005007211 */ /* 0x001fe400078ec0ff */
[----:B------:R-:W-:-:S04]  /*1ed90*/  SHF.L.U32 R3, R3, 0x1f, RZ ;  /* 0x0000001f03037819 */ /* 0x000fc800000006ff */
[----:B------:R-:W0:Y:S02]  /*1eda0*/  SYNCS.PHASECHK.TRANS64.TRYWAIT P0, [R0+URZ+0x22820], R3 ;  /* 0x02282003000075a7 */ /* 0x000e24000800017f */
[----:B0-----:R-:W-:Y:S05]  /*1edb0*/  @!P0 BRA `(.L_x_5175) ;  /* 0x0000003400e88947 */ /* 0x001fea0003800000 */
.L_x_5319:
[----:B------:R-:W-:Y:S05]  /*1edc0*/  BSYNC B0 ;  /* 0x0000000000007941 */ /* 0x000fea0003800000 */
.L_x_5174:
[----:B------:R-:W-:-:S03]  /*1edd0*/  UMOV UR4, 0xffffffff ;  /* 0xffffffff00047882 */ /* 0x000fc60000000000 */
[----:B------:R-:W-:Y:S05]  /*1ede0*/  BRA.DIV UR4, `(.L_x_5176) ;  /* 0x0000003604f07947 */ /* 0x000fea000b800000 */
[----:B------:R-:W1:Y:S02]  /*1edf0*/  S2R R2, SR_TID.X ;  /* 0x0000000000027919 */ /* 0x000e640000002100 */
[----:B-1----:R-:W-:-:S04]  /*1ee00*/  SHF.R.U32.HI R2, RZ, 0x5, R2 ;  /* 0x00000005ff027819 */ /* 0x002fc80000011602 */
[----:B------:R-:W-:-:S05]  /*1ee10*/  LOP3.LUT R2, R2, 0x3, RZ, 0xc0, !PT ;  /* 0x0000000302027812 */ /* 0x000fca00078ec0ff */
[----:B------:R1:W2:Y:S02]  /*1ee20*/  SHFL.IDX PT, R14, R2, RZ, 0x1f ;  /* 0x00001fff020e7589 */ /* 0x0002a400000e0000 */
.L_x_5322:
[----:B--2---:R-:W-:-:S13]  /*1ee30*/  ISETP.NE.AND P0, PT, R14, RZ, PT ;  /* 0x000000ff0e00720c */ /* 0x004fda0003f05270 */
[----:B------:R-:W-:Y:S05]  /*1ee40*/  @P0 BRA `(.L_x_4859) ;  /* 0x0000000000940947 */ /* 0x000fea0003800000 */
[----:B------:R-:W-:-:S03]  /*1ee50*/  UMOV UR4, 0xffffffff ;  /* 0xffffffff00047882 */ /* 0x000fc60000000000 */
[----:B------:R-:W-:Y:S05]  /*1ee60*/  BRA.DIV UR4, `(.L_x_5177) ;  /* 0x0000003a04047947 */ /* 0x000fea000b800000 */
[----:B------:R-:W-:-:S13]  /*1ee70*/  ELECT P6, URZ, PT ;  /* 0x00000000003f782f */ /* 0x000fda00038c0000 */
.L_x_5325:
[----:B------:R-:W-:Y:S05]  /*1ee80*/  @!P6 BRA `(.L_x_4859) ;  /* 0x000000000084e947 */ /* 0x000fea0003800000 */
[----:B------:R-:W-:-:S06]  /*1ee90*/  ULOP3.LUT UR4, UR36, 0x2, URZ, 0xfc, !UPT ;  /* 0x0000000224047892 */ /* 0x000fcc000f8efc3f */
[----:B-1----:R-:W-:-:S05]  /*1eea0*/  IMAD.U32 R2, RZ, RZ, UR4 ;  /* 0x00000004ff027e24 */ /* 0x002fca000f8e00ff */
[----:B------:R-:W-:-:S13]  /*1eeb0*/  ISETP.NE.AND P2, PT, R2, 0x3, PT ;  /* 0x000000030200780c */ /* 0x000fda0003f45270 */
[----:B------:R-:W-:Y:S05]  /*1eec0*/  @!P2 BRA `(.L_x_5178) ;  /* 0x000000000004a947 */ /* 0x000fea0003800000 */
[----:B------:R-:W-:Y:S01]  /*1eed0*/  BPT.TRAP 0x1 ;  /* 0x000000040000795c */ /* 0x000fe20000300000 */
.L_x_5178:
[----:B0-----:R-:W2:Y:S04]  /*1eee0*/  LDL R3, [R1+0x10] ;  /* 0x0000100001037983 */ /* 0x001ea80000100800 */
[----:B------:R-:W3:Y:S01]  /*1eef0*/  LDL.LU R7, [R1+0x18] ;  /* 0x0000180001077983 */ /* 0x000ee20000300800 */
[----:B------:R-:W-:-:S04]  /*1ef00*/  VIADD R2, R0, 0x22840 ;  /* 0x0002284000027836 */ /* 0x000fc80000000000 */
[C---:B--2---:R-:W-:Y:S02]  /*1ef10*/  IMAD R6, R3.reuse, 0x8, R2 ;  /* 0x0000000803067824 */ /* 0x044fe400078e0202 */
[----:B------:R-:W-:Y:S01]  /*1ef20*/  VIADD R3, R3, 0x1 ;  /* 0x0000000103037836 */ /* 0x000fe20000000000 */
[----:B---3--:R-:W-:-:S04]  /*1ef30*/  SHF.L.U32 R5, R7, 0x1f, RZ ;  /* 0x0000001f07057819 */ /* 0x008fc800000006ff */
        /* <DEDUP_REMOVED lines=8> */
.L_x_5326:
[----:B------:R-:W1:Y:S02]  /*1efc0*/  SYNCS.PHASECHK.TRANS64.TRYWAIT P0, [R7+URZ], R2 ;  /* 0x00000002070075a7 */ /* 0x000e64000800017f */
[----:B-1----:R-:W-:Y:S05]  /*1efd0*/  @!P0 BRA `(.L_x_5180) ;  /* 0x0000003400dc8947 */ /* 0x002fea0003800000 */
.L_x_5327:
[----:B------:R-:W-:Y:S05]  /*1efe0*/  @!P2 BRA `(.L_x_5181) ;  /* 0x000000000004a947 */ /* 0x000fea0003800000 */
[----:B------:R-:W-:Y:S01]  /*1eff0*/  BPT.TRAP 0x1 ;  /* 0x000000040000795c */ /* 0x000fe20000300000 */
.L_x_5181:
[----:B------:R-:W2:Y:S01]  /*1f000*/  LDL.LU R4, [R1+0x10] ;  /* 0x0000100001047983 */ /* 0x000ea20000300800 */
[----:B------:R-:W-:-:S04]  /*1f010*/  VIADD R0, R0, 0x22860 ;  /* 0x0002286000007836 */ /* 0x000fc80000000000 */
[----:B--2---:R-:W-:-:S04]  /*1f020*/  IMAD R4, R4, 0x8, R0 ;  /* 0x0000000804047824 */ /* 0x004fc800078e0200 */
[----:B------:R-:W2:Y:S02]  /*1f030*/  SYNCS.PHASECHK.TRANS64.TRYWAIT P0, [R4+URZ], R5 ;  /* 0x00000005040075a7 */ /* 0x000ea4000800017f */
[----:B--2---:R-:W-:Y:S05]  /*1f040*/  @!P0 BRA `(.L_x_5182) ;  /* 0x0000003400d48947 */ /* 0x004fea0003800000 */
.L_x_5328:
[----:B------:R-:W-:-:S07]  /*1f050*/  IMAD R3, R3, 0x8, R0 ;  /* 0x0000000803037824 */ /* 0x000fce00078e0200 */
.L_x_5183:
[----:B---3--:R3:W4:Y:S02]  /*1f060*/  SYNCS.PHASECHK.TRANS64.TRYWAIT P0, [R3+URZ], R2 ;  /* 0x00000002030075a7 */ /* 0x008724000800017f */
[----:B----4-:R-:W-:Y:S05]  /*1f070*/  @!P0 NANOSLEEP.SYNCS 0x989680 ;  /* 0x009896800000895d */ /* 0x010fea0003900000 */
[----:B------:R-:W4:Y:S02]  /*1f080*/  @!P0 SYNCS.PHASECHK.TRANS64 P0, [R3+URZ], R2 ;  /* 0x00000002030085a7 */ /* 0x000f24000800007f */
[----:B----4-:R-:W-:Y:S05]  /*1f090*/  @!P0 BRA `(.L_x_5183) ;  /* 0xfffffffc00f08947 */ /* 0x010fea000383ffff */
.L_x_4859:
[----:B------:R-:W-:Y:S05]  /*1f0a0*/  BSYNC B9 ;  /* 0x0000000000097941 */ /* 0x000fea0003800000 */
.L_x_4856:
[----:B------:R-:W-:Y:S05]  /*1f0b0*/  EXIT ;  /* 0x000000000000794d */ /* 0x000fea0003800000 */
.L_x_4879:
[----:B0-----:R0:W1:Y:S02]  /*1f0c0*/  SYNCS.PHASECHK.TRANS64.TRYWAIT P6, [R96+URZ+0x22890], R107 ;  /* 0x0228906b600075a7 */ /* 0x00106400080c017f */
[----:B-1----:R-:W-:Y:S05]  /*1f0d0*/  @!P6 NANOSLEEP.SYNCS 0x989680 ;  /* 0x009896800000e95d */ /* 0x002fea0003900000 */
[----:B------:R-:W1:Y:S02]  /*1f0e0*/  @!P6 SYNCS.PHASECHK.TRANS64 P6, [R96+URZ+0x22890], R107 ;  /* 0x0228906b6000e5a7 */ /* 0x000e6400080c007f */
[----:B-1----:R-:W-:Y:S05]  /*1f0f0*/  @!P6 BRA `(.L_x_4879) ;  /* 0xfffffffc00f0e947 */ /* 0x002fea000383ffff */
[----:B------:R-:W-:Y:S05]  /*1f100*/  BRA `(.L_x_5184) ;  /* 0xfffffe40007c7947 */ /* 0x000fea000383ffff */
.L_x_4897:
[----:B0-----:R0:W1:Y:S02]  /*1f110*/  SYNCS.PHASECHK.TRANS64.TRYWAIT P5, [R96+URZ+0x22890], R107 ;  /* 0x0228906b600075a7 */ /* 0x00106400080a017f */
[----:B-1----:R-:W-:Y:S05]  /*1f120*/  @!P5 NANOSLEEP.SYNCS 0x989680 ;  /* 0x009896800000d95d */ /* 0x002fea0003900000 */
[----:B------:R-:W1:Y:S02]  /*1f130*/  @!P5 SYNCS.PHASECHK.TRANS64 P5, [R96+URZ+0x22890], R107 ;  /* 0x0228906b6000d5a7 */ /* 0x000e6400080a007f */
[----:B-1----:R-:W-:Y:S05]  /*1f140*/  @!P5 BRA `(.L_x_4897) ;  /* 0xfffffffc00f0d947 */ /* 0x002fea000383ffff */
[----:B------:R-:W-:Y:S05]  /*1f150*/  BRA `(.L_x_5185) ;  /* 0xfffffe54001c7947 */ /* 0x000fea000383ffff */
.L_x_4906:
[----:B0-----:R0:W1:Y:S02]  /*1f160*/  SYNCS.PHASECHK.TRANS64.TRYWAIT P4, [R96+URZ+0x22890], R107 ;  /* 0x0228906b600075a7 */ /* 0x001064000808017f */
[----:B-1----:R-:W-:Y:S05]  /*1f170*/  @!P4 NANOSLEEP.SYNCS 0x989680 ;  /* 0x009896800000c95d */ /* 0x002fea0003900000 */
[----:B------:R-:W1:Y:S02]  /*1f180*/  @!P4 SYNCS.PHASECHK.TRANS64 P4, [R96+URZ+0x22890], R107 ;  /* 0x0228906b6000c5a7 */ /* 0x000e64000808007f */
[----:B-1----:R-:W-:Y:S05]  /*1f190*/  @!P4 BRA `(.L_x_4906) ;  /* 0xfffffffc00f0c947 */ /* 0x002fea000383ffff */
[----:B------:R-:W-:Y:S05]  /*1f1a0*/  BRA `(.L_x_5186) ;  /* 0xfffffe6400447947 */ /* 0x000fea000383ffff */
.L_x_4912:
[----:B-1----:R1:W2:Y:S02]  /*1f1b0*/  SYNCS.PHASECHK.TRANS64.TRYWAIT P3, [R96+URZ+0x228b0], R107 ;  /* 0x0228b06b600075a7 */ /* 0x0022a4000806017f */
[----:B--2---:R-:W-:Y:S05]  /*1f1c0*/  @!P3 NANOSLEEP.SYNCS 0x989680 ;  /* 0x009896800000b95d */ /* 0x004fea0003900000 */
[----:B------:R-:W2:Y:S02]  /*1f1d0*/  @!P3 SYNCS.PHASECHK.TRANS64 P3, [R96+URZ+0x228b0], R107 ;  /* 0x0228b06b6000b5a7 */ /* 0x000ea4000806007f */
[----:B--2---:R-:W-:Y:S05]  /*1f1e0*/  @!P3 BRA `(.L_x_4912) ;  /* 0xfffffffc00f0b947 */ /* 0x004fea000383ffff */
[----:B------:R-:W-:Y:S05]  /*1f1f0*/  BRA `(.L_x_5187) ;  /* 0xfffffe6400d47947 */ /* 0x000fea000383ffff */
.L_x_4922:
[----:B------:R-:W-:Y:S01]  /*1f200*/  BSSY B0, `(.L_x_5188) ;  /* 0x0000007000007945 */ /* 0x000fe20003800000 */
[----:B------:R-:W-:Y:S02]  /*1f210*/  IMAD.MOV.U32 R12, RZ, RZ, RZ ;  /* 0x000000ffff0c7224 */ /* 0x000fe400078e00ff */
[----:B------:R-:W-:Y:S02]  /*1f220*/  IMAD.MOV.U32 R11, RZ, RZ, 0x1f ;  /* 0x0000001fff0b7424 */ /* 0x000fe400078e00ff */
[----:B------:R-:W-:-:S07]  /*1f230*/  IMAD.MOV.U32 R15, RZ, RZ, -0x1 ;  /* 0xffffffffff0f7424 */ /* 0x000fce00078e00ff */
[----:B-----5:R-:W-:Y:S05]  /*1f240*/  WARPSYNC.COLLECTIVE R15, `(.L_x_5189) ;  /* 0x000000000f087348 */ /* 0x020fea0003c00000 */
[----:B------:R0:W1:Y:S02]  /*1f250*/  SHFL.IDX P6, R14, R13, R12, R11 ;  /* 0x0000000c0d0e7389 */ /* 0x00006400000c000b */
[----:B01---5:R-:W-:Y:S01]  /*1f260*/  ENDCOLLECTIVE ;  /* 0x000000000000791b */ /* 0x023fe20003800000 */
.L_x_5189:
[----:B------:R-:W-:Y:S05]  /*1f270*/  BSYNC B0 ;  /* 0x0000000000007941 */ /* 0x000fea0003800000 */
.L_x_5188:
[----:B------:R-:W-:Y:S05]  /*1f280*/  BRA `(.L_x_5190) ;  /* 0xfffffe7400487947 */ /* 0x000fea000383ffff */
.L_x_4934:
        /* <DEDUP_REMOVED lines=8> */
.L_x_5192:
[----:B------:R-:W-:Y:S05]  /*1f310*/  BSYNC B1 ;  /* 0x0000000000017941 */ /* 0x000fea0003800000 */
.L_x_5191:
        /* <DEDUP_REMOVED lines=8> */
.L_x_5193:
[----:B------:R-:W-:Y:S02]  /*1f3a0*/  IMAD.MOV.U32 R13, RZ, RZ, R7 ;  /* 0x000000ffff0d7224 */ /* 0x000fe400078e0007 */
[----:B------:R-:W-:-:S07]  /*1f3b0*/  IMAD.MOV.U32 R0, RZ, RZ, R14 ;  /* 0x000000ffff007224 */ /* 0x000fce00078e000e */
[----:B------:R-:W-:Y:S05]  /*1f3c0*/  WARPSYNC.COLLECTIVE R15, `(.L_x_5194) ;  /* 0x000000000f087348 */ /* 0x000fea0003c00000 */
[----:B------:R0:W1:Y:S02]  /*1f3d0*/  SHFL.IDX P6, R14, R13, R12, R11 ;  /* 0x0000000c0d0e7389 */ /* 0x00006400000c000b */
[----:B01----:R-:W-:Y:S01]  /*1f3e0*/  ENDCOLLECTIVE ;  /* 0x000000000000791b */ /* 0x003fe20003800000 */
.L_x_5194:
[----:B------:R-:W-:Y:S02]  /*1f3f0*/  IMAD.MOV.U32 R13, RZ, RZ, R32 ;  /* 0x000000ffff0d7224 */ /* 0x000fe400078e0020 */
[----:B------:R-:W-:-:S07]  /*1f400*/  IMAD.MOV.U32 R5, RZ, RZ, R14 ;  /* 0x000000ffff057224 */ /* 0x000fce00078e000e */
[----:B------:R-:W-:Y:S05]  /*1f410*/  WARPSYNC.COLLECTIVE R15, `(.L_x_5195) ;  /* 0x000000000f087348 */ /* 0x000fea0003c00000 */
[----:B------:R0:W1:Y:S02]  /*1f420*/  SHFL.IDX P6, R14, R13, R12, R11 ;  /* 0x0000000c0d0e7389 */ /* 0x00006400000c000b */
[----:B01----:R-:W-:Y:S01]  /*1f430*/  ENDCOLLECTIVE ;  /* 0x000000000000791b */ /* 0x003fe20003800000 */
.L_x_5195:
[----:B------:R-:W-:Y:S05]  /*1f440*/  BRA `(.L_x_5196) ;  /* 0xfffffe7800c47947 */ /* 0x000fea000383ffff */
.L_x_4937:
        /* <DEDUP_REMOVED lines=8> */
.L_x_5198:
[----:B------:R-:W-:Y:S05]  /*1f4d0*/  BSYNC B1 ;  /* 0x0000000000017941 */ /* 0x000fea0003800000 */
.L_x_5197:
        /* <DEDUP_REMOVED lines=8> */
.L_x_5199:
[----:B------:R-:W-:Y:S02]  /*1f560*/  IMAD.MOV.U32 R13, RZ, RZ, R7 ;  /* 0x000000ffff0d7224 */ /* 0x000fe400078e0007 */
[----:B------:R-:W-:-:S07]  /*1f570*/  IMAD.MOV.U32 R0, RZ, RZ, R14 ;  /* 0x000000ffff007224 */ /* 0x000fce00078e000e */
[----:B------:R-:W-:Y:S05]  /*1f580*/  WARPSYNC.COLLECTIVE R15, `(.L_x_5200) ;  /* 0x000000000f087348 */ /* 0x000fea0003c00000 */
[----:B------:R0:W1:Y:S02]  /*1f590*/  SHFL.IDX P6, R14, R13, R12, R11 ;  /* 0x0000000c0d0e7389 */ /* 0x00006400000c000b */
[----:B01----:R-:W-:Y:S01]  /*1f5a0*/  ENDCOLLECTIVE ;  /* 0x000000000000791b */ /* 0x003fe20003800000 */
.L_x_5200:
[----:B------:R-:W-:Y:S02]  /*1f5b0*/  IMAD.MOV.U32 R13, RZ, RZ, R32 ;  /* 0x000000ffff0d7224 */ /* 0x000fe400078e0020 */
[----:B------:R-:W-:-:S07]  /*1f5c0*/  IMAD.MOV.U32 R7, RZ, RZ, R14 ;  /* 0x000000ffff077224 */ /* 0x000fce00078e000e */
[----:B------:R-:W-:Y:S05]  /*1f5d0*/  WARPSYNC.COLLECTIVE R15, `(.L_x_5201) ;  /* 0x000000000f087348 */ /* 0x000fea0003c00000 */
[----:B------:R0:W1:Y:S02]  /*1f5e0*/  SHFL.IDX P6, R14, R13, R12, R11 ;  /* 0x0000000c0d0e7389 */ /* 0x00006400000c000b */
[----:B01----:R-:W-:Y:S01]  /*1f5f0*/  ENDCOLLECTIVE ;  /* 0x000000000000791b */ /* 0x003fe20003800000 */
.L_x_5201:
[----:B------:R-:W-:Y:S01]  /*1f600*/  IMAD.MOV.U32 R32, RZ, RZ, R14 ;  /* 0x000000ffff207224 */ /* 0x000fe200078e000e */
[----:B------:R-:W-:Y:S06]  /*1f610*/  BRA `(.L_x_5202) ;  /* 0xfffffe7c00187947 */ /* 0x000fec000383ffff */
.L_x_4941:
[----:B0-----:R0:W1:Y:S02]  /*1f620*/  SYNCS.PHASECHK.TRANS64.TRYWAIT P0, [R18+URZ+0x22800], R37 ;  /* 0x02280025120075a7 */ /* 0x001064000800017f */
[----:B-1----:R-:W-:Y:S05]  /*1f630*/  @!P0 NANOSLEEP.SYNCS 0x989680 ;  /* 0x009896800000895d */ /* 0x002fea0003900000 */
[----:B------:R-:W1:Y:S02]  /*1f640*/  @!P0 SYNCS.PHASECHK.TRANS64 P0, [R18+URZ+0x22800], R37 ;  /* 0x02280025120085a7 */ /* 0x000e64000800007f */
[----:B-1----:R-:W-:Y:S05]  /*1f650*/  @!P0 BRA `(.L_x_4941) ;  /* 0xfffffffc00f08947 */ /* 0x002fea000383ffff */
[----:B------:R-:W-:Y:S05]  /*1f660*/  BRA `(.L_x_5203) ;  /* 0xfffffe7c00fc7947 */ /* 0x000fea000383ffff */
.L_x_4949:
        /* <DEDUP_REMOVED lines=9> */
.L_x_5205:
[----:B------:R-:W-:Y:S05]  /*1f700*/  BSYNC B1 ;  /* 0x0000000000017941 */ /* 0x000fea0003800000 */
.L_x_5204:
        /* <DEDUP_REMOVED lines=10> */
.L_x_5206:
        /* <DEDUP_REMOVED lines=8> */
.L_x_5207:
[----:B------:R-:W-:-:S05]  /*1f830*/  @!P1 IADD3 R6, P2, R3, R5, RZ ;  /* 0x0000000503069210 */ /* 0x000fca0007f5e0ff */
[----:B------:R-:W-:Y:S02]  /*1f840*/  @!P1 IMAD.X R7, R0, 0x1, R21, P2 ;  /* 0x0000000100079824 */ /* 0x000fe400010e0615 */
[----:B------:R-:W-:Y:S02]  /*1f850*/  IMAD.MOV.U32 R13, RZ, RZ, R27 ;  /* 0x000000ffff0d7224 */ /* 0x000fe400078e001b */
[----:B------:R-:W-:-:S07]  /*1f860*/  IMAD.MOV.U32 R4, RZ, RZ, R14 ;  /* 0x000000ffff047224 */ /* 0x000fce00078e000e */
[----:B------:R-:W-:Y:S05]  /*1f870*/  WARPSYNC.COLLECTIVE R15, `(.L_x_5208) ;  /* 0x000000000f087348 */ /* 0x000fea0003c00000 */
[----:B------:R0:W1:Y:S02]  /*1f880*/  SHFL.IDX P6, R14, R13, R12, R11 ;  /* 0x0000000c0d0e7389 */ /* 0x00006400000c000b */
[----:B01----:R-:W-:Y:S01]  /*1f890*/  ENDCOLLECTIVE ;  /* 0x000000000000791b */ /* 0x003fe20003800000 */
.L_x_5208:
        /* <DEDUP_REMOVED lines=19> */
.L_x_5209:
[----:B------:R-:W-:Y:S02]  /*1f9d0*/  IMAD.MOV.U32 R0, RZ, RZ, R20 ;  /* 0x000000ffff007224 */ /* 0x000fe400078e0014 */
[----:B------:R-:W-:Y:S02]  /*1f9e0*/  IMAD.MOV.U32 R3, RZ, RZ, R21 ;  /* 0x000000ffff037224 */ /* 0x000fe400078e0015 */
[----:B------:R-:W-:Y:S01]  /*1f9f0*/  IMAD.MOV.U32 R9, RZ, RZ, R29 ;  /* 0x000000ffff097224 */ /* 0x000fe200078e001d */
[----:B------:R-:W-:Y:S01]  /*1fa00*/  PRMT R36, R36, 0x5410, R0 ;  /* 0x0000541024247816 */ /* 0x000fe20000000000 */
[----:B------:R-:W-:Y:S01]  /*1fa10*/  @!P1 IMAD.MOV.U32 R28, RZ, RZ, R10 ;  /* 0x000000ffff1c9224 */ /* 0x000fe200078e000a */
[----:B------:R-:W-:Y:S02]  /*1fa20*/  PRMT R49, R3, 0x7610, R49 ;  /* 0x0000761003317816 */ /* 0x000fe40000000031 */
[----:B------:R-:W-:Y:S01]  /*1fa30*/  PRMT R37, R9, 0x7610, R37 ;  /* 0x0000761009257816 */ /* 0x000fe20000000025 */
[----:B------:R-:W-:-:S02]  /*1fa40*/  IMAD.MOV.U32 R8, RZ, RZ, R28 ;  /* 0x000000ffff087224 */ /* 0x000fc400078e001c */
[----:B------:R-:W-:-:S03]  /*1fa50*/  IMAD.MOV.U32 R13, RZ, RZ, R25 ;  /* 0x000000ffff0d7224 */ /* 0x000fc600078e0019 */
        /* <DEDUP_REMOVED lines=9> */
.L_x_5210:
[----:B------:R-:W-:Y:S02]  /*1faf0*/  IMAD.MOV.U32 R4, RZ, RZ, R32 ;  /* 0x000000ffff047224 */ /* 0x000fe400078e0020 */
[----:B------:R-:W-:Y:S02]  /*1fb00*/  IMAD.MOV.U32 R5, RZ, RZ, R33 ;  /* 0x000000ffff057224 */ /* 0x000fe400078e0021 */
[----:B------:R-:W-:Y:S02]  /*1fb10*/  IMAD.MOV.U32 R6, RZ, RZ, R34 ;  /* 0x000000ffff067224 */ /* 0x000fe400078e0022 */
[----:B------:R-:W-:Y:S01]  /*1fb20*/  IMAD.MOV.U32 R7, RZ, RZ, R35 ;  /* 0x000000ffff077224 */ /* 0x000fe200078e0023 */
[----:B------:R-:W-:Y:S02]  /*1fb30*/  PRMT R37, R37, 0x5410, R5 ;  /* 0x0000541025257816 */ /* 0x000fe40000000005 */
[----:B------:R-:W-:Y:S02]  /*1fb40*/  PRMT R45, R4, 0x5410, R6 ;  /* 0x00005410042d7816 */ /* 0x000fe40000000006 */
[----:B------:R-:W-:-:S02]  /*1fb50*/  CS2R R4, SRZ ;  /* 0x0000000000047805 */ /* 0x000fc4000001ff00 */
[----:B------:R-:W-:Y:S01]  /*1fb60*/  PRMT R48, R7, 0x7610, R48 ;  /* 0x0000761007307816 */ /* 0x000fe20000000030 */
[----:B------:R-:W-:Y:S02]  /*1fb70*/  IMAD.MOV.U32 R13, RZ, RZ, R24 ;  /* 0x000000ffff0d7224 */ /* 0x000fe400078e0018 */
[----:B------:R-:W-:-:S07]  /*1fb80*/  IMAD.MOV.U32 R3, RZ, RZ, R14 ;  /* 0x000000ffff037224 */ /* 0x000fce00078e000e */
[----:B------:R-:W-:Y:S05]  /*1fb90*/  WARPSYNC.COLLECTIVE R15, `(.L_x_5211) ;  /* 0x000000000f087348 */ /* 0x000fea0003c00000 */
[----:B------:R0:W1:Y:S02]  /*1fba0*/  SHFL.IDX P6, R14, R13, R12, R11 ;  /* 0x0000000c0d0e7389 */ /* 0x00006400000c000b */
[----:B01----:R-:W-:Y:S01]  /*1fbb0*/  ENDCOLLECTIVE ;  /* 0x000000000000791b */ /* 0x003fe20003800000 */
.L_x_5211:
[----:B------:R-:W-:Y:S02]  /*1fbc0*/  IMAD.MOV.U32 R13, RZ, RZ, R27 ;  /* 0x000000ffff0d7224 */ /* 0x000fe400078e001b */
[----:B------:R-:W-:-:S07]  /*1fbd0*/  IMAD.MOV.U32 R24, RZ, RZ, R14 ;  /* 0x000000ffff187224 */ /* 0x000fce00078e000e */
[----:B------:R-:W-:Y:S05]  /*1fbe0*/  WARPSYNC.COLLECTIVE R15, `(.L_x_5212) ;  /* 0x000000000f087348 */ /* 0x000fea0003c00000 */
[----:B------:R0:W1:Y:S02]  /*1fbf0*/  SHFL.IDX P6, R14, R13, R12, R11 ;  /* 0x0000000c0d0e7389 */ /* 0x00006400000c000b */
[----:B01----:R-:W-:Y:S01]  /*1fc00*/  ENDCOLLECTIVE ;  /* 0x000000000000791b */ /* 0x003fe20003800000 */
.L_x_5212:
[----:B------:R-:W-:Y:S05]  /*1fc10*/  BRA `(.L_x_5213) ;  /* 0xfffffe8c00087947 */ /* 0x000fea000383ffff */
.L_x_4953:
[----:B0-----:R0:W1:Y:S02]  /*1fc20*/  SYNCS.PHASECHK.TRANS64.TRYWAIT P1, [R18+URZ+0x22800], R13 ;  /* 0x0228000d120075a7 */ /* 0x001064000802017f */
[----:B-1----:R-:W-:Y:S05]  /*1fc30*/  @!P1 NANOSLEEP.SYNCS 0x989680 ;  /* 0x009896800000995d */ /* 0x002fea0003900000 */
[----:B------:R-:W1:Y:S02]  /*1fc40*/  @!P1 SYNCS.PHASECHK.TRANS64 P1, [R18+URZ+0x22800], R13 ;  /* 0x0228000d120095a7 */ /* 0x000e64000802007f */
[----:B-1----:R-:W-:Y:S05]  /*1fc50*/  @!P1 BRA `(.L_x_4953) ;  /* 0xfffffffc00f09947 */ /* 0x002fea000383ffff */
[----:B------:R-:W-:Y:S05]  /*1fc60*/  BRA `(.L_x_5214) ;  /* 0xfffffe8c00a47947 */ /* 0x000fea000383ffff */
.L_x_4959:
[----:B---3--:R3:W4:Y:S02]  /*1fc70*/  SYNCS.PHASECHK.TRANS64.TRYWAIT P2, [R15+URZ+0x22830], R74 ;  /* 0x0228304a0f0075a7 */ /* 0x008724000804017f */
[----:B----4-:R-:W-:Y:S05]  /*1fc80*/  @!P2 NANOSLEEP.SYNCS 0x989680 ;  /* 0x009896800000a95d */ /* 0x010fea0003900000 */
[----:B------:R-:W4:Y:S02]  /*1fc90*/  @!P2 SYNCS.PHASECHK.TRANS64 P2, [R15+URZ+0x22830], R74 ;  /* 0x0228304a0f00a5a7 */ /* 0x000f24000804007f */
[----:B----4-:R-:W-:Y:S05]  /*1fca0*/  @!P2 BRA `(.L_x_4959) ;  /* 0xfffffffc00f0a947 */ /* 0x010fea000383ffff */
[----:B------:R-:W-:Y:S05]  /*1fcb0*/  BRA `(.L_x_4958) ;  /* 0xfffffe9c00587947 */ /* 0x000fea000383ffff */
.L_x_4964:
[----:B-1----:R1:W2:Y:S02]  /*1fcc0*/  SYNCS.PHASECHK.TRANS64.TRYWAIT P2, [R15+URZ+0x22850], R74 ;  /* 0x0228504a0f0075a7 */ /* 0x0022a4000804017f */
[----:B--2---:R-:W-:Y:S05]  /*1fcd0*/  @!P2 NANOSLEEP.SYNCS 0x989680 ;  /* 0x009896800000a95d */ /* 0x004fea0003900000 */
[----:B------:R-:W2:Y:S02]  /*1fce0*/  @!P2 SYNCS.PHASECHK.TRANS64 P2, [R15+URZ+0x22850], R74 ;  /* 0x0228504a0f00a5a7 */ /* 0x000ea4000804007f */
[----:B--2---:R-:W-:Y:S05]  /*1fcf0*/  @!P2 BRA `(.L_x_4964) ;  /* 0xfffffffc00f0a947 */ /* 0x004fea000383ffff */
[----:B------:R-:W-:Y:S05]  /*1fd00*/  BRA `(.L_x_4963) ;  /* 0xfffffebc00147947 */ /* 0x000fea000383ffff */
.L_x_4969:
[----:B-1----:R1:W2:Y:S02]  /*1fd10*/  SYNCS.PHASECHK.TRANS64.TRYWAIT P2, [R21+URZ+0x22830], R213 ;  /* 0x022830d5150075a7 */ /* 0x0022a4000804017f */
[----:B--2---:R-:W-:Y:S05]  /*1fd20*/  @!P2 NANOSLEEP.SYNCS 0x989680 ;  /* 0x009896800000a95d */ /* 0x004fea0003900000 */
[----:B------:R-:W2:Y:S02]  /*1fd30*/  @!P2 SYNCS.PHASECHK.TRANS64 P2, [R21+URZ+0x22830], R213 ;  /* 0x022830d51500a5a7 */ /* 0x000ea4000804007f */
[----:B--2---:R-:W-:Y:S05]  /*1fd40*/  @!P2 BRA `(.L_x_4969) ;  /* 0xfffffffc00f0a947 */ /* 0x004fea000383ffff */
[----:B------:R-:W-:Y:S05]  /*1fd50*/  BRA `(.L_x_4968) ;  /* 0xfffffec000947947 */ /* 0x000fea000383ffff */
.L_x_4974:
[----:B--2---:R2:W3:Y:S02]  /*1fd60*/  SYNCS.PHASECHK.TRANS64.TRYWAIT P2, [R21+URZ+0x22850], R213 ;  /* 0x022850d5150075a7 */ /* 0x0044e4000804017f */
[----:B---3--:R-:W-:Y:S05]  /*1fd70*/  @!P2 NANOSLEEP.SYNCS 0x989680 ;  /* 0x009896800000a95d */ /* 0x008fea0003900000 */
[----:B------:R-:W3:Y:S02]  /*1fd80*/  @!P2 SYNCS.PHASECHK.TRANS64 P2, [R21+URZ+0x22850], R213 ;  /* 0x022850d51500a5a7 */ /* 0x000ee4000804007f */
[----:B---3--:R-:W-:Y:S05]  /*1fd90*/  @!P2 BRA `(.L_x_4974) ;  /* 0xfffffffc00f0a947 */ /* 0x008fea000383ffff */
[----:B------:R-:W-:Y:S05]  /*1fda0*/  BRA `(.L_x_4973) ;  /* 0xfffffee800587947 */ /* 0x000fea000383ffff */
.L_x_4980:
[----:B-1----:R1:W2:Y:S02]  /*1fdb0*/  SYNCS.PHASECHK.TRANS64.TRYWAIT P2, [R15+URZ+0x22830], R21 ;  /* 0x022830150f0075a7 */ /* 0x0022a4000804017f */
[----:B--2---:R-:W-:Y:S05]  /*1fdc0*/  @!P2 NANOSLEEP.SYNCS 0x989680 ;  /* 0x009896800000a95d */ /* 0x004fea0003900000 */
[----:B------:R-:W2:Y:S02]  /*1fdd0*/  @!P2 SYNCS.PHASECHK.TRANS64 P2, [R15+URZ+0x22830], R21 ;  /* 0x022830150f00a5a7 */ /* 0x000ea4000804007f */
[----:B--2---:R-:W-:Y:S05]  /*1fde0*/  @!P2 BRA `(.L_x_4980) ;  /* 0xfffffffc00f0a947 */ /* 0x004fea000383ffff */
[----:B------:R-:W-:Y:S05]  /*1fdf0*/  BRA `(.L_x_4979) ;  /* 0xfffffeec00907947 */ /* 0x000fea000383ffff */
.L_x_4985:
[----:B-1----:R1:W2:Y:S02]  /*1fe00*/  SYNCS.PHASECHK.TRANS64.TRYWAIT P2, [R15+URZ+0x22850], R21 ;  /* 0x022850150f0075a7 */ /* 0x0022a4000804017f */
[----:B--2---:R-:W-:Y:S05]  /*1fe10*/  @!P2 NANOSLEEP.SYNCS 0x989680 ;  /* 0x009896800000a95d */ /* 0x004fea0003900000 */
[----:B------:R-:W2:Y:S02]  /*1fe20*/  @!P2 SYNCS.PHASECHK.TRANS64 P2, [R15+URZ+0x22850], R21 ;  /* 0x022850150f00a5a7 */ /* 0x000ea4000804007f */
[----:B--2---:R-:W-:Y:S05]  /*1fe30*/  @!P2 BRA `(.L_x_4985) ;  /* 0xfffffffc00f0a947 */ /* 0x004fea000383ffff */
[----:B------:R-:W-:Y:S05]  /*1fe40*/  BRA `(.L_x_4984) ;  /* 0xffffff0c006c7947 */ /* 0x000fea000383ffff */
.L_x_4991:
[----:B------:R-:W-:Y:S02]  /*1fe50*/  IMAD.MOV.U32 R13, RZ, RZ, R20 ;  /* 0x000000ffff0d7224 */ /* 0x000fe400078e0014 */
[----:B------:R-:W-:Y:S02]  /*1fe60*/  IMAD.MOV.U32 R12, RZ, RZ, RZ ;  /* 0x000000ffff0c7224 */ /* 0x000fe400078e00ff */
[----:B------:R-:W-:Y:S02]  /*1fe70*/  IMAD.MOV.U32 R11, RZ, RZ, 0x181f ;  /* 0x0000181fff0b7424 */ /* 0x000fe400078e00ff */
[----:B------:R-:W-:-:S07]  /*1fe80*/  IMAD.MOV.U32 R15, RZ, RZ, -0x1 ;  /* 0xffffffffff0f7424 */ /* 0x000fce00078e00ff */
[----:B-----5:R-:W-:Y:S05]  /*1fe90*/  WARPSYNC.COLLECTIVE R15, `(.L_x_5215) ;  /* 0x000000000f087348 */ /* 0x020fea0003c00000 */
[----:B------:R0:W1:Y:S02]  /*1fea0*/  SHFL.IDX P6, R14, R13, R12, R11 ;  /* 0x0000000c0d0e7389 */ /* 0x00006400000c000b */
[----:B01---5:R-:W-:Y:S01]  /*1feb0*/  ENDCOLLECTIVE ;  /* 0x000000000000791b */ /* 0x023fe20003800000 */
.L_x_5215:
[----:B------:R-:W-:Y:S02]  /*1fec0*/  IMAD.MOV.U32 R13, RZ, RZ, R3 ;  /* 0x000000ffff0d7224 */ /* 0x000fe400078e0003 */
[----:B------:R-:W-:-:S07]  /*1fed0*/  IMAD.MOV.U32 R4, RZ, RZ, R14 ;  /* 0x000000ffff047224 */ /* 0x000fce00078e000e */
[----:B------:R-:W-:Y:S05]  /*1fee0*/  WARPSYNC.COLLECTIVE R15, `(.L_x_5216) ;  /* 0x000000000f087348 */ /* 0x000fea0003c00000 */
[----:B------:R0:W1:Y:S02]  /*1fef0*/  SHFL.IDX P6, R14, R13, R12, R11 ;  /* 0x0000000c0d0e7389 */ /* 0x00006400000c000b */
[----:B01----:R-:W-:Y:S01]  /*1ff00*/  ENDCOLLECTIVE ;  /* 0x000000000000791b */ /* 0x003fe20003800000 */
.L_x_5216:
[----:B------:R-:W-:Y:S05]  /*1ff10*/  BRA `(.L_x_5217) ;  /* 0xffffff34007c7947 */ /* 0x000fea000383ffff */
.L_x_4994:
        /* <DEDUP_REMOVED lines=8> */
.L_x_5219:
[----:B------:R-:W-:Y:S05]  /*1ffa0*/  BSYNC B1 ;  /* 0x0000000000017941 */ /* 0x000fea0003800000 */
.L_x_5218:
        /* <DEDUP_REMOVED lines=8> */
.L_x_5220:
[----:B------:R-:W-:Y:S05]  /*20030*/  BRA `(.L_x_5221) ;  /* 0xffffff3400b87947 */ /* 0x000fea000383ffff */
.L_x_4997:
[----:B------:R-:W-:Y:S01]  /*20040*/  BSSY B1, `(.L_x_5222) ;  /* 0x0000008000017945 */ /* 0x000fe20003800000 */
[----:B----4-:R-:W-:Y:S02]  /*20050*/  IMAD.MOV.U32 R13, RZ, RZ, R20 ;  /* 0x000000ffff0d7224 */ /* 0x010fe400078e0014 */
[----:B------:R-:W-:Y:S02]  /*20060*/  IMAD.MOV.U32 R12, RZ, RZ, 0x2 ;  /* 0x00000002ff0c7424 */ /* 0x000fe400078e00ff */
[----:B------:R-:W-:Y:S02]  /*20070*/  IMAD.MOV.U32 R11, RZ, RZ, 0x181f ;  /* 0x0000181fff0b7424 */ /* 0x000fe400078e00ff */
[----:B------:R-:W-:-:S07]  /*20080*/  IMAD.MOV.U32 R15, RZ, RZ, -0x1 ;  /* 0xffffffffff0f7424 */ /* 0x000fce00078e00ff */
[----:B0123--:R-:W-:Y:S05]  /*20090*/  WARPSYNC.COLLECTIVE R15, `(.L_x_5223) ;  /* 0x000000000f087348 */ /* 0x00ffea0003c00000 */
[----:B--2---:R2:W4:Y:S02]  /*200a0*/  SHFL.IDX P6, R14, R13, R12, R11 ;  /* 0x0000000c0d0e7389 */ /* 0x00452400000c000b */
[----:B01234-:R-:W-:Y:S01]  /*200b0*/  ENDCOLLECTIVE ;  /* 0x000000000000791b */ /* 0x01ffe20003800000 */
.L_x_5223:
[----:B------:R-:W-:Y:S05]  /*200c0*/  BSYNC B1 ;  /* 0x0000000000017941 */ /* 0x000fea0003800000 */
.L_x_5222:
        /* <DEDUP_REMOVED lines=8> */
.L_x_5224:
[----:B------:R-:W-:Y:S05]  /*20150*/  BRA `(.L_x_5225) ;  /* 0xffffff3400e47947 */ /* 0x000fea000383ffff */
.L_x_5000:
        /* <DEDUP_REMOVED lines=8> */
.L_x_5227:
[----:B------:R-:W-:Y:S05]  /*201e0*/  BSYNC B1 ;  /* 0x0000000000017941 */ /* 0x000fea0003800000 */
.L_x_5226:
        /* <DEDUP_REMOVED lines=8> */
.L_x_5228:
[----:B------:R-:W-:Y:S05]  /*20270*/  BRA `(.L_x_5229) ;  /* 0xffffff3800107947 */ /* 0x000fea000383ffff */
.L_x_5002:
[----:B------:R-:W-:Y:S02]  /*20280*/  IMAD.MOV.U32 R13, RZ, RZ, R4 ;  /* 0x000000ffff0d7224 */ /* 0x000fe400078e0004 */
[----:B------:R-:W-:Y:S02]  /*20290*/  IMAD.MOV.U32 R12, RZ, RZ, RZ ;  /* 0x000000ffff0c7224 */ /* 0x000fe400078e00ff */
[----:B------:R-:W-:Y:S02]  /*202a0*/  IMAD.MOV.U32 R11, RZ, RZ, 0x1c1f ;  /* 0x00001c1fff0b7424 */ /* 0x000fe400078e00ff */
[----:B------:R-:W-:-:S07]  /*202b0*/  IMAD.MOV.U32 R15, RZ, RZ, -0x1 ;  /* 0xffffffffff0f7424 */ /* 0x000fce00078e00ff */
[----:B------:R-:W-:Y:S05]  /*202c0*/  WARPSYNC.COLLECTIVE R15, `(.L_x_5230) ;  /* 0x000000000f087348 */ /* 0x000fea0003c00000 */
[----:B------:R0:W1:Y:S02]  /*202d0*/  SHFL.IDX P6, R14, R13, R12, R11 ;  /* 0x0000000c0d0e7389 */ /* 0x00006400000c000b */
[----:B01----:R-:W-:Y:S01]  /*202e0*/  ENDCOLLECTIVE ;  /* 0x000000000000791b */ /* 0x003fe20003800000 */
.L_x_5230:
[----:B------:R-:W-:Y:S02]  /*202f0*/  IMAD.MOV.U32 R13, RZ, RZ, R3 ;  /* 0x000000ffff0d7224 */ /* 0x000fe400078e0003 */
[----:B------:R-:W-:-:S07]  /*20300*/  IMAD.MOV.U32 R20, RZ, RZ, R14 ;  /* 0x000000ffff147224 */ /* 0x000fce00078e000e */
[----:B------:R-:W-:Y:S05]  /*20310*/  WARPSYNC.COLLECTIVE R15, `(.L_x_5231) ;  /* 0x000000000f087348 */ /* 0x000fea0003c00000 */
[----:B------:R0:W1:Y:S02]  /*20320*/  SHFL.IDX P6, R14, R13, R12, R11 ;  /* 0x0000000c0d0e7389 */ /* 0x00006400000c000b */
[----:B01----:R-:W-:Y:S01]  /*20330*/  ENDCOLLECTIVE ;  /* 0x000000000000791b */ /* 0x003fe20003800000 */
.L_x_5231:
[----:B------:R-:W-:Y:S01]  /*20340*/  IMAD.MOV.U32 R12, RZ, RZ, R14 ;  /* 0x000000ffff0c7224 */ /* 0x000fe200078e000e */
[----:B------:R-:W-:Y:S06]  /*20350*/  BRA `(.L_x_5232) ;  /* 0xffffff3800f47947 */ /* 0x000fec000383ffff */
.L_x_5005:
        /* <DEDUP_REMOVED lines=8> */
.L_x_5234:
[----:B------:R-:W-:Y:S05]  /*203e0*/  BSYNC B1 ;  /* 0x0000000000017941 */ /* 0x000fea0003800000 */
.L_x_5233:
        /* <DEDUP_REMOVED lines=8> */
.L_x_5235:
[----:B------:R-:W-:Y:S01]  /*20470*/  IMAD.MOV.U32 R3, RZ, RZ, R14 ;  /* 0x000000ffff037224 */ /* 0x000fe200078e000e */
[----:B------:R-:W-:Y:S06]  /*20480*/  BRA `(.L_x_5236) ;  /* 0xffffff4800147947 */ /* 0x000fec000383ffff */
.L_x_5009:
[----:B------:R-:W-:Y:S02]  /*20490*/  IMAD.MOV.U32 R13, RZ, RZ, R4 ;  /* 0x000000ffff0d7224 */ /* 0x000fe400078e0004 */
[----:B------:R-:W-:Y:S02]  /*204a0*/  IMAD.MOV.U32 R12, RZ, RZ, RZ ;  /* 0x000000ffff0c7224 */ /* 0x000fe400078e00ff */
[----:B------:R-:W-:Y:S02]  /*204b0*/  IMAD.MOV.U32 R11, RZ, RZ, 0x181f ;  /* 0x0000181fff0b7424 */ /* 0x000fe400078e00ff */
[----:B------:R-:W-:-:S07]  /*204c0*/  IMAD.MOV.U32 R15, RZ, RZ, -0x1 ;  /* 0xffffffffff0f7424 */ /* 0x000fce00078e00ff */
[----:B--2---:R-:W-:Y:S05]  /*204d0*/  WARPSYNC.COLLECTIVE R15, `(.L_x_5237) ;  /* 0x000000000f087348 */ /* 0x004fea0003c00000 */
[----:B------:R0:W1:Y:S02]  /*204e0*/  SHFL.IDX P6, R14, R13, R12, R11 ;  /* 0x0000000c0d0e7389 */ /* 0x00006400000c000b */
[----:B012---:R-:W-:Y:S01]  /*204f0*/  ENDCOLLECTIVE ;  /* 0x000000000000791b */ /* 0x007fe20003800000 */
.L_x_5237:
[----:B------:R-:W-:Y:S02]  /*20500*/  IMAD.MOV.U32 R13, RZ, RZ, R3 ;  /* 0x000000ffff0d7224 */ /* 0x000fe400078e0003 */
[----:B------:R-:W-:-:S07]  /*20510*/  IMAD.MOV.U32 R0, RZ, RZ, R14 ;  /* 0x000000ffff007224 */ /* 0x000fce00078e000e */
[----:B------:R-:W-:Y:S05]  /*20520*/  WARPSYNC.COLLECTIVE R15, `(.L_x_5238) ;  /* 0x000000000f087348 */ /* 0x000fea0003c00000 */
[----:B------:R0:W1:Y:S02]  /*20530*/  SHFL.IDX P6, R14, R13, R12, R11 ;  /* 0x0000000c0d0e7389 */ /* 0x00006400000c000b */
[----:B01----:R-:W-:Y:S01]  /*20540*/  ENDCOLLECTIVE ;  /* 0x000000000000791b */ /* 0x003fe20003800000 */
.L_x_5238:
[----:B------:R-:W-:Y:S05]  /*20550*/  BRA `(.L_x_5239) ;  /* 0xffffff5c00507947 */ /* 0x000fea000383ffff */
.L_x_5012:
[----:B------:R-:W-:Y:S01]  /*20560*/  BSSY B1, `(.L_x_5240) ;  /* 0x0000008000017945 */ /* 0x000fe20003800000 */
[----:B----4-:R-:W-:Y:S02]  /*20570*/  IMAD.MOV.U32 R13, RZ, RZ, R4 ;  /* 0x000000ffff0d7224 */ /* 0x010fe400078e0004 */
[----:B------:R-:W-:Y:S02]  /*20580*/  IMAD.MOV.U32 R12, RZ, RZ, 0x1 ;  /* 0x00000001ff0c7424 */ /* 0x000fe400078e00ff */
[----:B------:R-:W-:Y:S02]  /*20590*/  IMAD.MOV.U32 R11, RZ, RZ, 0x181f ;  /* 0x0000181fff0b7424 */ /* 0x000fe400078e00ff */
[----:B------:R-:W-:-:S07]  /*205a0*/  IMAD.MOV.U32 R15, RZ, RZ, -0x1 ;  /* 0xffffffffff0f7424 */ /* 0x000fce00078e00ff */
[----:B0123--:R-:W-:Y:S05]  /*205b0*/  WARPSYNC.COLLECTIVE R15, `(.L_x_5241) ;  /* 0x000000000f087348 */ /* 0x00ffea0003c00000 */
[----:B---3--:R3:W4:Y:S02]  /*205c0*/  SHFL.IDX P6, R14, R13, R12, R11 ;  /* 0x0000000c0d0e7389 */ /* 0x00872400000c000b */
[----:B01234-:R-:W-:Y:S01]  /*205d0*/  ENDCOLLECTIVE ;  /* 0x000000000000791b */ /* 0x01ffe20003800000 */
.L_x_5241:
[----:B------:R-:W-:Y:S05]  /*205e0*/  BSYNC B1 ;  /* 0x0000000000017941 */ /* 0x000fea0003800000 */
.L_x_5240:
        /* <DEDUP_REMOVED lines=8> */
.L_x_5242:
[----:B------:R-:W-:Y:S05]  /*20670*/  BRA `(.L_x_5243) ;  /* 0xffffff5c00807947 */ /* 0x000fea000383ffff */
.L_x_5015:
        /* <DEDUP_REMOVED lines=8> */
.L_x_5245:
[----:B------:R-:W-:Y:S05]  /*20700*/  BSYNC B1 ;  /* 0x0000000000017941 */ /* 0x000fea0003800000 */
.L_x_5244:
        /* <DEDUP_REMOVED lines=8> */
.L_x_5246:
[----:B------:R-:W-:Y:S05]  /*20790*/  BRA `(.L_x_5247) ;  /* 0xffffff5c00ac7947 */ /* 0x000fea000383ffff */
.L_x_5018:
        /* <DEDUP_REMOVED lines=8> */
.L_x_5249:
[----:B------:R-:W-:Y:S05]  /*20820*/  BSYNC B1 ;  /* 0x0000000000017941 */ /* 0x000fea0003800000 */
.L_x_5248:
        /* <DEDUP_REMOVED lines=8> */
.L_x_5250:
[----:B------:R-:W-:Y:S05]  /*208b0*/  BRA `(.L_x_5251) ;  /* 0xffffff5c00d87947 */ /* 0x000fea000383ffff */
.L_x_5037:
        /* <DEDUP_REMOVED lines=8> */
[----:B------:R-:W-:Y:S05]  /*20940*/  WARPSYNC.COLLECTIVE R15, `(.L_x_5253) ;  /* 0x000000000f087348 */ /* 0x000fea0003c00000 */
[----:B------:R0:W1:Y:S02]  /*20950*/  SHFL.IDX P6, R14, R13, R12, R11 ;  /* 0x0000000c0d0e7389 */ /* 0x00006400000c000b */
[----:B01----:R-:W-:Y:S01]  /*20960*/  ENDCOLLECTIVE ;  /* 0x000000000000791b */ /* 0x003fe20003800000 */
.L_x_5253:
[----:B------:R-:W-:Y:S05]  /*20970*/  BSYNC B1 ;  /* 0x0000000000017941 */ /* 0x000fea0003800000 */
.L_x_5252:
[----:B------:R-:W-:Y:S05]  /*20980*/  BRA `(.L_x_5254) ;  /* 0xffffff7c003c7947 */ /* 0x000fea000383ffff */
.L_x_5039:
[----:B------:R-:W-:Y:S01]  /*20990*/  BSSY B1, `(.L_x_5255) ;  /* 0x0000006000017945 */ /* 0x000fe20003800000 */
[----:B------:R-:W-:-:S07]  /*209a0*/  IMAD.MOV.U32 R15, RZ, RZ, -0x1 ;  /* 0xffffffffff0f7424 */ /* 0x000fce00078e00ff */
[----:B0-----:R-:W-:Y:S05]  /*209b0*/  WARPSYNC.COLLECTIVE R15, `(.L_x_5256) ;  /* 0x000000000f0c7348 */ /* 0x001fea0003c00000 */
[----:B------:R-:W-:Y:S02]  /*209c0*/  ELECT P6, UR62, PT ;  /* 0x00000000003e782f */ /* 0x000fe400038c0000 */
[----:B------:R-:W-:Y:S01]  /*209d0*/  MOV R14, UR62 ;  /* 0x0000003e000e7c02 */ /* 0x000fe20008000f00 */
[----:B0-----:R-:W-:Y:S10]  /*209e0*/  ENDCOLLECTIVE ;  /* 0x000000000000791b */ /* 0x001ff40003800000 */
.L_x_5256:
[----:B------:R-:W-:Y:S05]  /*209f0*/  BSYNC B1 ;  /* 0x0000000000017941 */ /* 0x000fea0003800000 */
.L_x_5255:
[----:B------:R-:W-:Y:S05]  /*20a00*/  BRA `(.L_x_5038) ;  /* 0xffffff7c00347947 */ /* 0x000fea000383ffff */
.L_x_5041:
[----:B0-----:R0:W1:Y:S02]  /*20a10*/  SYNCS.PHASECHK.TRANS64.TRYWAIT P0, [R18+URZ+0x22820], R4 ;  /* 0x02282004120075a7 */ /* 0x001064000800017f */
[----:B-1----:R-:W-:Y:S05]  /*20a20*/  @!P0 NANOSLEEP.SYNCS 0x989680 ;  /* 0x009896800000895d */ /* 0x002fea0003900000 */
[----:B------:R-:W1:Y:S02]  /*20a30*/  @!P0 SYNCS.PHASECHK.TRANS64 P0, [R18+URZ+0x22820], R4 ;  /* 0x02282004120085a7 */ /* 0x000e64000800007f */
[----:B-1----:R-:W-:Y:S05]  /*20a40*/  @!P0 BRA `(.L_x_5041) ;  /* 0xfffffffc00f08947 */ /* 0x002fea000383ffff */
[----:B------:R-:W-:Y:S05]  /*20a50*/  BRA `(.L_x_5257) ;  /* 0xffffff7c00447947 */ /* 0x000fea000383ffff */
.L_x_5045:
[----:B0-----:R0:W1:Y:S02]  /*20a60*/  SYNCS.PHASECHK.TRANS64.TRYWAIT P0, [R4+URZ+0x228a0], R9 ;  /* 0x0228a009040075a7 */ /* 0x001064000800017f */
[----:B-1----:R-:W-:Y:S05]  /*20a70*/  @!P0 NANOSLEEP.SYNCS 0x989680 ;  /* 0x009896800000895d */ /* 0x002fea0003900000 */
[----:B------:R-:W1:Y:S02]  /*20a80*/  @!P0 SYNCS.PHASECHK.TRANS64 P0, [R4+URZ+0x228a0], R9 ;  /* 0x0228a009040085a7 */ /* 0x000e64000800007f */
[----:B-1----:R-:W-:Y:S05]  /*20a90*/  @!P0 BRA `(.L_x_5045) ;  /* 0xfffffffc00f08947 */ /* 0x002fea000383ffff */
[----:B------:R-:W-:Y:S05]  /*20aa0*/  BRA `(.L_x_5258) ;  /* 0xffffff7c00647947 */ /* 0x000fea000383ffff */
.L_x_5050:
[----:B-1----:R1:W2:Y:S02]  /*20ab0*/  SYNCS.PHASECHK.TRANS64.TRYWAIT P0, [R4+URZ+0x228c0], R9 ;  /* 0x0228c009040075a7 */ /* 0x0022a4000800017f */
[----:B--2---:R-:W-:Y:S05]  /*20ac0*/  @!P0 NANOSLEEP.SYNCS 0x989680 ;  /* 0x009896800000895d */ /* 0x004fea0003900000 */
[----:B------:R-:W2:Y:S02]  /*20ad0*/  @!P0 SYNCS.PHASECHK.TRANS64 P0, [R4+URZ+0x228c0], R9 ;  /* 0x0228c009040085a7 */ /* 0x000ea4000800007f */
[----:B--2---:R-:W-:Y:S05]  /*20ae0*/  @!P0 BRA `(.L_x_5050) ;  /* 0xfffffffc00f08947 */ /* 0x004fea000383ffff */
[----:B------:R-:W-:Y:S05]  /*20af0*/  BRA `(.L_x_5259) ;  /* 0xffffff7c00e47947 */ /* 0x000fea000383ffff */
.L_x_5060:
[----:B0-----:R0:W1:Y:S02]  /*20b00*/  SYNCS.PHASECHK.TRANS64.TRYWAIT P1, [R5+URZ+0x228a0], R6 ;  /* 0x0228a006050075a7 */ /* 0x001064000802017f */
[----:B-1----:R-:W-:Y:S05]  /*20b10*/  @!P1 NANOSLEEP.SYNCS 0x989680 ;  /* 0x009896800000995d */ /* 0x002fea0003900000 */
[----:B------:R-:W1:Y:S02]  /*20b20*/  @!P1 SYNCS.PHASECHK.TRANS64 P1, [R5+URZ+0x228a0], R6 ;  /* 0x0228a006050095a7 */ /* 0x000e64000802007f */
[----:B-1----:R-:W-:Y:S05]  /*20b30*/  @!P1 BRA `(.L_x_5060) ;  /* 0xfffffffc00f09947 */ /* 0x002fea000383ffff */
[----:B------:R-:W-:Y:S05]  /*20b40*/  BRA `(.L_x_5260) ;  /* 0xffffff8400747947 */ /* 0x000fea000383ffff */
.L_x_5065:
[----:B-1----:R1:W2:Y:S02]  /*20b50*/  SYNCS.PHASECHK.TRANS64.TRYWAIT P1, [R5+URZ+0x228c0], R6 ;  /* 0x0228c006050075a7 */ /* 0x0022a4000802017f */
[----:B--2---:R-:W-:Y:S05]  /*20b60*/  @!P1 NANOSLEEP.SYNCS 0x989680 ;  /* 0x009896800000995d */ /* 0x004fea0003900000 */
[----:B------:R-:W2:Y:S02]  /*20b70*/  @!P1 SYNCS.PHASECHK.TRANS64 P1, [R5+URZ+0x228c0], R6 ;  /* 0x0228c006050095a7 */ /* 0x000ea4000802007f */
[----:B--2---:R-:W-:Y:S05]  /*20b80*/  @!P1 BRA `(.L_x_5065) ;  /* 0xfffffffc00f09947 */ /* 0x004fea000383ffff */
[----:B------:R-:W-:Y:S05]  /*20b90*/  BRA `(.L_x_5261) ;  /* 0xffffff8400f07947 */ /* 0x000fea000383ffff */
.L_x_5083:
        /* <DEDUP_REMOVED lines=11> */
.L_x_5263:
[----:B------:R-:W-:Y:S05]  /*20c50*/  BSYNC B0 ;  /* 0x0000000000007941 */ /* 0x000fea0003800000 */
.L_x_5262:
[----:B------:R-:W-:Y:S05]  /*20c60*/  BRA `(.L_x_5264) ;  /* 0xffffff9400a87947 */ /* 0x000fea000383ffff */
.L_x_5085:
[----:B------:R-:W-:Y:S01]  /*20c70*/  BSSY B0, `(.L_x_5265) ;  /* 0x0000006000007945 */ /* 0x000fe20003800000 */
[----:B------:R-:W-:-:S07]  /*20c80*/  IMAD.MOV.U32 R15, RZ, RZ, -0x1 ;  /* 0xffffffffff0f7424 */ /* 0x000fce00078e00ff */
[----:B0-----:R-:W-:Y:S05]  /*20c90*/  WARPSYNC.COLLECTIVE R15, `(.L_x_5266) ;  /* 0x000000000f0c7348 */ /* 0x001fea0003c00000 */
[----:B------:R-:W-:Y:S02]  /*20ca0*/  ELECT P6, UR62, PT ;  /* 0x00000000003e782f */ /* 0x000fe400038c0000 */
[----:B------:R-:W-:Y:S01]  /*20cb0*/  MOV R14, UR62 ;  /* 0x0000003e000e7c02 */ /* 0x000fe20008000f00 */
[----:B0-----:R-:W-:Y:S10]  /*20cc0*/  ENDCOLLECTIVE ;  /* 0x000000000000791b */ /* 0x001ff40003800000 */
.L_x_5266:
[----:B------:R-:W-:Y:S05]  /*20cd0*/  BSYNC B0 ;  /* 0x0000000000007941 */ /* 0x000fea0003800000 */
.L_x_5265:
[----:B------:R-:W-:Y:S05]  /*20ce0*/  BRA `(.L_x_5267) ;  /* 0xffffff9400ac7947 */ /* 0x000fea000383ffff */
.L_x_5087:
[----:B-1----:R1:W2:Y:S02]  /*20cf0*/  SYNCS.PHASECHK.TRANS64.TRYWAIT P0, [R0+URZ+0x22840], R2 ;  /* 0x02284002000075a7 */ /* 0x0022a4000800017f */
[----:B--2---:R-:W-:Y:S05]  /*20d00*/  @!P0 NANOSLEEP.SYNCS 0x989680 ;  /* 0x009896800000895d */ /* 0x004fea0003900000 */
[----:B------:R-:W2:Y:S02]  /*20d10*/  @!P0 SYNCS.PHASECHK.TRANS64 P0, [R0+URZ+0x22840], R2 ;  /* 0x02284002000085a7 */ /* 0x000ea4000800007f */
[----:B--2---:R-:W-:Y:S05]  /*20d20*/  @!P0 BRA `(.L_x_5087) ;  /* 0xfffffffc00f08947 */ /* 0x004fea000383ffff */
[----:B------:R-:W-:Y:S05]  /*20d30*/  BRA `(.L_x_5268) ;  /* 0xffffff9800107947 */ /* 0x000fea000383ffff */
.L_x_5091:
        /* <DEDUP_REMOVED lines=8> */
[----:B------:R-:W-:Y:S02]  /*20dc0*/  VIADD R5, R2, 0x10 ;  /* 0x0000001002057836 */ /* 0x000fe40000000000 */
[----:B--2---:R-:W-:Y:S02]  /*20dd0*/  IMAD R0, R11, R7, RZ ;  /* 0x000000070b007224 */ /* 0x004fe400078e02ff */
[----:B------:R-:W-:-:S03]  /*20de0*/  IMAD.MOV.U32 R11, RZ, RZ, 0x181f ;  /* 0x0000181fff0b7424 */ /* 0x000fc600078e00ff */
[----:B------:R-:W-:-:S13]  /*20df0*/  ISETP.GE.AND P1, PT, R2, R0, PT ;  /* 0x000000000200720c */ /* 0x000fda0003f26270 */
[----:B-----5:R-:W-:Y:S05]  /*20e00*/  WARPSYNC.COLLECTIVE R15, `(.L_x_5269) ;  /* 0x000000000f087348 */ /* 0x020fea0003c00000 */
[----:B------:R0:W1:Y:S02]  /*20e10*/  SHFL.IDX P6, R14, R13, R12, R11 ;  /* 0x0000000c0d0e7389 */ /* 0x00006400000c000b */
[----:B01---5:R-:W-:Y:S01]  /*20e20*/  ENDCOLLECTIVE ;  /* 0x000000000000791b */ /* 0x023fe20003800000 */
.L_x_5269:
[----:B------:R-:W-:Y:S02]  /*20e30*/  IMAD.MOV.U32 R13, RZ, RZ, R4 ;  /* 0x000000ffff0d7224 */ /* 0x000fe400078e0004 */
[----:B------:R-:W-:-:S07]  /*20e40*/  IMAD.MOV.U32 R6, RZ, RZ, R14 ;  /* 0x000000ffff067224 */ /* 0x000fce00078e000e */
[----:B------:R-:W-:Y:S05]  /*20e50*/  WARPSYNC.COLLECTIVE R15, `(.L_x_5270) ;  /* 0x000000000f087348 */ /* 0x000fea0003c00000 */
[----:B------:R0:W1:Y:S02]  /*20e60*/  SHFL.IDX P6, R14, R13, R12, R11 ;  /* 0x0000000c0d0e7389 */ /* 0x00006400000c000b */
[----:B01----:R-:W-:Y:S01]  /*20e70*/  ENDCOLLECTIVE ;  /* 0x000000000000791b */ /* 0x003fe20003800000 */
.L_x_5270:
[----:B------:R-:W-:Y:S02]  /*20e80*/  IMAD.MOV.U32 R13, RZ, RZ, R3 ;  /* 0x000000ffff0d7224 */ /* 0x000fe400078e0003 */
[----:B------:R-:W-:Y:S02]  /*20e90*/  IMAD.MOV.U32 R12, RZ, RZ, 0x1 ;  /* 0x00000001ff0c7424 */ /* 0x000fe400078e00ff */
[----:B------:R-:W-:-:S07]  /*20ea0*/  IMAD.MOV.U32 R7, RZ, RZ, R14 ;  /* 0x000000ffff077224 */ /* 0x000fce00078e000e */
[----:B------:R-:W-:Y:S05]  /*20eb0*/  WARPSYNC.COLLECTIVE R15, `(.L_x_5271) ;  /* 0x000000000f087348 */ /* 0x000fea0003c00000 */
[----:B------:R0:W1:Y:S02]  /*20ec0*/  SHFL.IDX P6, R14, R13, R12, R11 ;  /* 0x0000000c0d0e7389 */ /* 0x00006400000c000b */
[----:B01----:R-:W-:Y:S01]  /*20ed0*/  ENDCOLLECTIVE ;  /* 0x000000000000791b */ /* 0x003fe20003800000 */
.L_x_5271:
        /* <DEDUP_REMOVED lines=15> */
.L_x_5272:
[----:B------:R-:W-:Y:S02]  /*20fd0*/  IMAD.MOV.U32 R13, RZ, RZ, R3 ;  /* 0x000000ffff0d7224 */ /* 0x000fe400078e0003 */
[----:B------:R-:W-:Y:S02]  /*20fe0*/  IMAD.MOV.U32 R12, RZ, RZ, 0x2 ;  /* 0x00000002ff0c7424 */ /* 0x000fe400078e00ff */
[----:B------:R-:W-:-:S07]  /*20ff0*/  IMAD.MOV.U32 R5, RZ, RZ, R14 ;  /* 0x000000ffff057224 */ /* 0x000fce00078e000e */
[----:B------:R-:W-:Y:S05]  /*21000*/  WARPSYNC.COLLECTIVE R15, `(.L_x_5273) ;  /* 0x000000000f087348 */ /* 0x000fea0003c00000 */
[----:B------:R0:W1:Y:S02]  /*21010*/  SHFL.IDX P6, R14, R13, R12, R11 ;  /* 0x0000000c0d0e7389 */ /* 0x00006400000c000b */
[----:B01----:R-:W-:Y:S01]  /*21020*/  ENDCOLLECTIVE ;  /* 0x000000000000791b */ /* 0x003fe20003800000 */
.L_x_5273:
        /* <DEDUP_REMOVED lines=15> */
.L_x_5274:
[----:B------:R-:W-:Y:S02]  /*21120*/  IMAD.MOV.U32 R13, RZ, RZ, R3 ;  /* 0x000000ffff0d7224 */ /* 0x000fe400078e0003 */
[----:B------:R-:W-:Y:S02]  /*21130*/  IMAD.MOV.U32 R12, RZ, RZ, 0x3 ;  /* 0x00000003ff0c7424 */ /* 0x000fe400078e00ff */
[----:B------:R-:W-:-:S07]  /*21140*/  IMAD.MOV.U32 R5, RZ, RZ, R14 ;  /* 0x000000ffff057224 */ /* 0x000fce00078e000e */
[----:B------:R-:W-:Y:S05]  /*21150*/  WARPSYNC.COLLECTIVE R15, `(.L_x_5275) ;  /* 0x000000000f087348 */ /* 0x000fea0003c00000 */
[----:B------:R0:W1:Y:S02]  /*21160*/  SHFL.IDX P6, R14, R13, R12, R11 ;  /* 0x0000000c0d0e7389 */ /* 0x00006400000c000b */
[----:B01----:R-:W-:Y:S01]  /*21170*/  ENDCOLLECTIVE ;  /* 0x000000000000791b */ /* 0x003fe20003800000 */
.L_x_5275:
        /* <DEDUP_REMOVED lines=15> */
.L_x_5276:
[----:B------:R-:W-:Y:S02]  /*21270*/  IMAD.MOV.U32 R13, RZ, RZ, R3 ;  /* 0x000000ffff0d7224 */ /* 0x000fe400078e0003 */
[----:B------:R-:W-:Y:S02]  /*21280*/  IMAD.MOV.U32 R12, RZ, RZ, 0x4 ;  /* 0x00000004ff0c7424 */ /* 0x000fe400078e00ff */
[----:B------:R-:W-:-:S07]  /*21290*/  IMAD.MOV.U32 R5, RZ, RZ, R14 ;  /* 0x000000ffff057224 */ /* 0x000fce00078e000e */
[----:B------:R-:W-:Y:S05]  /*212a0*/  WARPSYNC.COLLECTIVE R15, `(.L_x_5277) ;  /* 0x000000000f087348 */ /* 0x000fea0003c00000 */
[----:B------:R0:W1:Y:S02]  /*212b0*/  SHFL.IDX P6, R14, R13, R12, R11 ;  /* 0x0000000c0d0e7389 */ /* 0x00006400000c000b */
[----:B01----:R-:W-:Y:S01]  /*212c0*/  ENDCOLLECTIVE ;  /* 0x000000000000791b */ /* 0x003fe20003800000 */
.L_x_5277:
        /* <DEDUP_REMOVED lines=15> */
.L_x_5278:
[----:B------:R-:W-:Y:S02]  /*213c0*/  IMAD.MOV.U32 R13, RZ, RZ, R3 ;  /* 0x000000ffff0d7224 */ /* 0x000fe400078e0003 */
[----:B------:R-:W-:Y:S02]  /*213d0*/  IMAD.MOV.U32 R12, RZ, RZ, 0x5 ;  /* 0x00000005ff0c7424 */ /* 0x000fe400078e00ff */
[----:B------:R-:W-:-:S07]  /*213e0*/  IMAD.MOV.U32 R5, RZ, RZ, R14 ;  /* 0x000000ffff057224 */ /* 0x000fce00078e000e */
[----:B------:R-:W-:Y:S05]  /*213f0*/  WARPSYNC.COLLECTIVE R15, `(.L_x_5279) ;  /* 0x000000000f087348 */ /* 0x000fea0003c00000 */
[----:B------:R0:W1:Y:S02]  /*21400*/  SHFL.IDX P6, R14, R13, R12, R11 ;  /* 0x0000000c0d0e7389 */ /* 0x00006400000c000b */
[----:B01----:R-:W-:Y:S01]  /*21410*/  ENDCOLLECTIVE ;  /* 0x000000000000791b */ /* 0x003fe20003800000 */
.L_x_5279:
        /* <DEDUP_REMOVED lines=15> */
.L_x_5280:
[----:B------:R-:W-:Y:S02]  /*21510*/  IMAD.MOV.U32 R13, RZ, RZ, R3 ;  /* 0x000000ffff0d7224 */ /* 0x000fe400078e0003 */
[----:B------:R-:W-:Y:S02]  /*21520*/  IMAD.MOV.U32 R12, RZ, RZ, 0x6 ;  /* 0x00000006ff0c7424 */ /* 0x000fe400078e00ff */
[----:B------:R-:W-:-:S07]  /*21530*/  IMAD.MOV.U32 R5, RZ, RZ, R14 ;  /* 0x000000ffff057224 */ /* 0x000fce00078e000e */
[----:B------:R-:W-:Y:S05]  /*21540*/  WARPSYNC.COLLECTIVE R15, `(.L_x_5281) ;  /* 0x000000000f087348 */ /* 0x000fea0003c00000 */
[----:B------:R0:W1:Y:S02]  /*21550*/  SHFL.IDX P6, R14, R13, R12, R11 ;  /* 0x0000000c0d0e7389 */ /* 0x00006400000c000b */
[----:B01----:R-:W-:Y:S01]  /*21560*/  ENDCOLLECTIVE ;  /* 0x000000000000791b */ /* 0x003fe20003800000 */
.L_x_5281:
        /* <DEDUP_REMOVED lines=13> */
.L_x_5282:
        /* <DEDUP_REMOVED lines=8> */
.L_x_5283:
        /* <DEDUP_REMOVED lines=13> */
.L_x_5284:
[----:B------:R-:W-:Y:S01]  /*21790*/  IMAD.MOV.U32 R3, RZ, RZ, R14 ;  /* 0x000000ffff037224 */ /* 0x000fe200078e000e */
[----:B------:R-:W-:Y:S06]  /*217a0*/  BRA `(.L_x_5285) ;  /* 0xffffff9800947947 */ /* 0x000fec000383ffff */
.L_x_5094:
[----:B0-----:R0:W1:Y:S02]  /*217b0*/  SYNCS.PHASECHK.TRANS64.TRYWAIT P0, [R18+URZ+0x22820], R0 ;  /* 0x02282000120075a7 */ /* 0x001064000800017f */
[----:B-1----:R-:W-:Y:S05]  /*217c0*/  @!P0 NANOSLEEP.SYNCS 0x989680 ;  /* 0x009896800000895d */ /* 0x002fea0003900000 */
[----:B------:R-:W1:Y:S02]  /*217d0*/  @!P0 SYNCS.PHASECHK.TRANS64 P0, [R18+URZ+0x22820], R0 ;  /* 0x02282000120085a7 */ /* 0x000e64000800007f */
[----:B-1----:R-:W-:Y:S05]  /*217e0*/  @!P0 BRA `(.L_x_5094) ;  /* 0xfffffffc00f08947 */ /* 0x002fea000383ffff */
[----:B------:R-:W-:Y:S05]  /*217f0*/  BRA `(.L_x_5286) ;  /* 0xffffff9800f07947 */ /* 0x000fea000383ffff */
.L_x_5098:
[----:B0-----:R0:W1:Y:S02]  /*21800*/  SYNCS.PHASECHK.TRANS64.TRYWAIT P0, [R2+URZ+0x22860], R0 ;  /* 0x02286000020075a7 */ /* 0x001064000800017f */
[----:B-1----:R-:W-:Y:S05]  /*21810*/  @!P0 NANOSLEEP.SYNCS 0x989680 ;  /* 0x009896800000895d */ /* 0x002fea0003900000 */
[----:B------:R-:W1:Y:S02]  /*21820*/  @!P0 SYNCS.PHASECHK.TRANS64 P0, [R2+URZ+0x22860], R0 ;  /* 0x02286000020085a7 */ /* 0x000e64000800007f */
[----:B-1----:R-:W-:Y:S05]  /*21830*/  @!P0 BRA `(.L_x_5098) ;  /* 0xfffffffc00f08947 */ /* 0x002fea000383ffff */
[----:B------:R-:W-:Y:S05]  /*21840*/  BRA `(.L_x_5287) ;  /* 0xffffff9c00147947 */ /* 0x000fea000383ffff */
.L_x_5113:
[----:B-1----:R1:W2:Y:S02]  /*21850*/  SYNCS.PHASECHK.TRANS64.TRYWAIT P0, [R2+URZ+0x22840], R6 ;  /* 0x02284006020075a7 */ /* 0x0022a4000800017f */
[----:B--2---:R-:W-:Y:S05]  /*21860*/  @!P0 NANOSLEEP.SYNCS 0x989680 ;  /* 0x009896800000895d */ /* 0x004fea0003900000 */
[----:B------:R-:W2:Y:S02]  /*21870*/  @!P0 SYNCS.PHASECHK.TRANS64 P0, [R2+URZ+0x22840], R6 ;  /* 0x02284006020085a7 */ /* 0x000ea4000800007f */
[----:B--2---:R-:W-:Y:S05]  /*21880*/  @!P0 BRA `(.L_x_5113) ;  /* 0xfffffffc00f08947 */ /* 0x004fea000383ffff */
[----:B------:R-:W-:Y:S05]  /*21890*/  BRA `(.L_x_5288) ;  /* 0xffffffa4003c7947 */ /* 0x000fea000383ffff */
.L_x_5118:
[----:B0-----:R0:W2:Y:S02]  /*218a0*/  SYNCS.PHASECHK.TRANS64.TRYWAIT P0, [R2+URZ+0x22860], R6 ;  /* 0x02286006020075a7 */ /* 0x0010a4000800017f */
[----:B--2---:R-:W-:Y:S05]  /*218b0*/  @!P0 NANOSLEEP.SYNCS 0x989680 ;  /* 0x009896800000895d */ /* 0x004fea0003900000 */
[----:B------:R-:W2:Y:S02]  /*218c0*/  @!P0 SYNCS.PHASECHK.TRANS64 P0, [R2+URZ+0x22860], R6 ;  /* 0x02286006020085a7 */ /* 0x000ea4000800007f */
[----:B--2---:R-:W-:Y:S05]  /*218d0*/  @!P0 BRA `(.L_x_5118) ;  /* 0xfffffffc00f08947 */ /* 0x004fea000383ffff */
[----:B------:R-:W-:Y:S05]  /*218e0*/  BRA `(.L_x_5289) ;  /* 0xffffffa400bc7947 */ /* 0x000fea000383ffff */
.L_x_5129:
[----:B-1----:R1:W2:Y:S02]  /*218f0*/  SYNCS.PHASECHK.TRANS64.TRYWAIT P0, [R3+URZ+0x22840], R2 ;  /* 0x02284002030075a7 */ /* 0x0022a4000800017f */
[----:B--2---:R-:W-:Y:S05]  /*21900*/  @!P0 NANOSLEEP.SYNCS 0x989680 ;  /* 0x009896800000895d */ /* 0x004fea0003900000 */
[----:B------:R-:W2:Y:S02]  /*21910*/  @!P0 SYNCS.PHASECHK.TRANS64 P0, [R3+URZ+0x22840], R2 ;  /* 0x02284002030085a7 */ /* 0x000ea4000800007f */
[----:B--2---:R-:W-:Y:S05]  /*21920*/  @!P0 BRA `(.L_x_5129) ;  /* 0xfffffffc00f08947 */ /* 0x004fea000383ffff */
[----:B------:R-:W-:Y:S05]  /*21930*/  BRA `(.L_x_5290) ;  /* 0xffffffac00ac7947 */ /* 0x000fea000383ffff */
.L_x_5134:
[----:B0-----:R0:W2:Y:S02]  /*21940*/  SYNCS.PHASECHK.TRANS64.TRYWAIT P0, [R3+URZ+0x22860], R2 ;  /* 0x02286002030075a7 */ /* 0x0010a4000800017f */
[----:B--2---:R-:W-:Y:S05]  /*21950*/  @!P0 NANOSLEEP.SYNCS 0x989680 ;  /* 0x009896800000895d */ /* 0x004fea0003900000 */
[----:B------:R-:W2:Y:S02]  /*21960*/  @!P0 SYNCS.PHASECHK.TRANS64 P0, [R3+URZ+0x22860], R2 ;  /* 0x02286002030085a7 */ /* 0x000ea4000800007f */
[----:B--2---:R-:W-:Y:S05]  /*21970*/  @!P0 BRA `(.L_x_5134) ;  /* 0xfffffffc00f08947 */ /* 0x004fea000383ffff */
[----:B------:R-:W-:Y:S05]  /*21980*/  BRA `(.L_x_5291) ;  /* 0xffffffb000287947 */ /* 0x000fea000383ffff */
.L_x_5145:
[----:B-1----:R1:W2:Y:S02]  /*21990*/  SYNCS.PHASECHK.TRANS64.TRYWAIT P0, [R3+URZ+0x22840], R2 ;  /* 0x02284002030075a7 */ /* 0x0022a4000800017f */
[----:B--2---:R-:W-:Y:S05]  /*219a0*/  @!P0 NANOSLEEP.SYNCS 0x989680 ;  /* 0x009896800000895d */ /* 0x004fea0003900000 */
[----:B------:R-:W2:Y:S02]  /*219b0*/  @!P0 SYNCS.PHASECHK.TRANS64 P0, [R3+URZ+0x22840], R2 ;  /* 0x02284002030085a7 */ /* 0x000ea4000800007f */
[----:B--2---:R-:W-:Y:S05]  /*219c0*/  @!P0 BRA `(.L_x_5145) ;  /* 0xfffffffc00f08947 */ /* 0x004fea000383ffff */
[----:B------:R-:W-:Y:S05]  /*219d0*/  BRA `(.L_x_5292) ;  /* 0xffffffb400f87947 */ /* 0x000fea000383ffff */
.L_x_5150:
[----:B--2---:R2:W3:Y:S02]  /*219e0*/  SYNCS.PHASECHK.TRANS64.TRYWAIT P0, [R3+URZ+0x22860], R2 ;  /* 0x02286002030075a7 */ /* 0x0044e4000800017f */
[----:B---3--:R-:W-:Y:S05]  /*219f0*/  @!P0 NANOSLEEP.SYNCS 0x989680 ;  /* 0x009896800000895d */ /* 0x008fea0003900000 */
[----:B------:R-:W3:Y:S02]  /*21a00*/  @!P0 SYNCS.PHASECHK.TRANS64 P0, [R3+URZ+0x22860], R2 ;  /* 0x02286002030085a7 */ /* 0x000ee4000800007f */
[----:B---3--:R-:W-:Y:S05]  /*21a10*/  @!P0 BRA `(.L_x_5150) ;  /* 0xfffffffc00f08947 */ /* 0x008fea000383ffff */
[----:B------:R-:W-:Y:S05]  /*21a20*/  BRA `(.L_x_5293) ;  /* 0xffffffb800787947 */ /* 0x000fea000383ffff */
.L_x_5162:
[----:B---34-:R-:W3:Y:S01]  /*21a30*/  LDL R0, [R1] ;  /* 0x0000000001007983 */ /* 0x018ee20000100800 */
        /* <DEDUP_REMOVED lines=8> */
.L_x_5295:
[----:B------:R-:W-:Y:S05]  /*21ac0*/  BSYNC B0 ;  /* 0x0000000000007941 */ /* 0x000fea0003800000 */
.L_x_5294:
        /* <DEDUP_REMOVED lines=9> */
.L_x_5296:
        /* <DEDUP_REMOVED lines=26> */
.L_x_5297:
        /* <DEDUP_REMOVED lines=8> */
.L_x_5298:
        /* <DEDUP_REMOVED lines=8> */
.L_x_5299:
        /* <DEDUP_REMOVED lines=8> */
.L_x_5300:
        /* <DEDUP_REMOVED lines=8> */
.L_x_5301:
        /* <DEDUP_REMOVED lines=9> */
.L_x_5302:
[----:B------:R-:W-:Y:S01]  /*21f90*/  IMAD.MOV.U32 R9, RZ, RZ, R14 ;  /* 0x000000ffff097224 */ /* 0x000fe200078e000e */
[----:B------:R-:W-:Y:S06]  /*21fa0*/  BRA `(.L_x_5303) ;  /* 0xffffffbc00c87947 */ /* 0x000fec000383ffff */
.L_x_5165:
        /* <DEDUP_REMOVED lines=8> */
.L_x_5305:
[----:B------:R-:W-:Y:S05]  /*22030*/  BSYNC B0 ;  /* 0x0000000000007941 */ /* 0x000fea0003800000 */
.L_x_5304:
        /* <DEDUP_REMOVED lines=10> */
.L_x_5306:
        /* <DEDUP_REMOVED lines=8> */
.L_x_5307:
        /* <DEDUP_REMOVED lines=8> */
.L_x_5308:
        /* <DEDUP_REMOVED lines=8> */
.L_x_5309:
        /* <DEDUP_REMOVED lines=9> */
.L_x_5310:
[----:B------:R-:W-:Y:S01]  /*222f0*/  IMAD.MOV.U32 R9, RZ, RZ, R14 ;  /* 0x000000ffff097224 */ /* 0x000fe200078e000e */
[----:B------:R-:W-:Y:S06]  /*22300*/  BRA `(.L_x_5311) ;  /* 0xffffffbc009c7947 */ /* 0x000fec000383ffff */
.L_x_5167:
[----:B------:R-:W-:Y:S01]  /*22310*/  BSSY B0, `(.L_x_5312) ;  /* 0x0000006000007945 */ /* 0x000fe20003800000 */
[----:B------:R-:W-:Y:S01]  /*22320*/  PLOP3.LUT P6, PT, P6, PT, PT, 0x8, 0x0 ;  /* 0x000000000000781c */ /* 0x000fe200037ce170 */
[----:B------:R-:W-:-:S12]  /*22330*/  IMAD.MOV.U32 R15, RZ, RZ, -0x1 ;  /* 0xffffffffff0f7424 */ /* 0x000fd800078e00ff */
[----:B0-----:R-:W-:Y:S05]  /*22340*/  WARPSYNC.COLLECTIVE R15, `(.L_x_5313) ;  /* 0x000000000f087348 */ /* 0x001fea0003c00000 */
[----:B------:R-:W-:Y:S01]  /*22350*/  VOTE.ANY R14, PT, P6 ;  /* 0x00000000000e7806 */ /* 0x000fe200030e0100 */
[----:B0-----:R-:W-:Y:S06]  /*22360*/  ENDCOLLECTIVE ;  /* 0x000000000000791b */ /* 0x001fec0003800000 */
.L_x_5313:
[----:B------:R-:W-:Y:S05]  /*22370*/  BSYNC B0 ;  /* 0x0000000000007941 */ /* 0x000fea0003800000 */
.L_x_5312:
        /* <DEDUP_REMOVED lines=10> */
.L_x_5314:
[----:B------:R-:W-:Y:S02]  /*22420*/  IMAD.MOV.U32 R13, RZ, RZ, R6 ;  /* 0x000000ffff0d7224 */ /* 0x000fe400078e0006 */
[----:B------:R-:W-:-:S07]  /*22430*/  IMAD.MOV.U32 R4, RZ, RZ, R14 ;  /* 0x000000ffff047224 */ /* 0x000fce00078e000e */
[----:B------:R-:W-:Y:S05]  /*22440*/  WARPSYNC.COLLECTIVE R15, `(.L_x_5315) ;  /* 0x000000000f087348 */ /* 0x000fea0003c00000 */
[----:B------:R0:W1:Y:S02]  /*22450*/  SHFL.IDX P6, R14, R13, R12, R11 ;  /* 0x0000000c0d0e7389 */ /* 0x00006400000c000b */
[----:B01----:R-:W-:Y:S01]  /*22460*/  ENDCOLLECTIVE ;  /* 0x000000000000791b */ /* 0x003fe20003800000 */
.L_x_5315:
[----:B------:R-:W-:Y:S02]  /*22470*/  IMAD.MOV.U32 R6, RZ, RZ, R14 ;  /* 0x000000ffff067224 */ /* 0x000fe400078e000e */
[----:B------:R-:W-:-:S05]  /*22480*/  IMAD.IADD R10, R3, 0x1, R10 ;  /* 0x00000001030a7824 */ /* 0x000fca00078e020a */
[----:B------:R0:W-:Y:S01]  /*22490*/  STL [R1+0xc], R10 ;  /* 0x00000c0a01007387 */ /* 0x0001e20000100800 */
[----:B------:R-:W-:Y:S05]  /*224a0*/  BRA `(.L_x_5316) ;  /* 0xffffffbc007c7947 */ /* 0x000fea000383ffff */
.L_x_5169:
[----:B------:R-:W-:Y:S01]  /*224b0*/  BSSY B0, `(.L_x_5317) ;  /* 0x0000008000007945 */ /* 0x000fe20003800000 */
[----:B------:R-:W-:Y:S02]  /*224c0*/  IMAD.MOV.U32 R13, RZ, RZ, R7 ;  /* 0x000000ffff0d7224 */ /* 0x000fe400078e0007 */
[----:B------:R-:W-:Y:S02]  /*224d0*/  IMAD.MOV.U32 R12, RZ, RZ, R3 ;  /* 0x000000ffff0c7224 */ /* 0x000fe400078e0003 */
[----:B------:R-:W-:Y:S02]  /*224e0*/  IMAD.MOV.U32 R11, RZ, RZ, 0x1f ;  /* 0x0000001fff0b7424 */ /* 0x000fe400078e00ff */
[----:B------:R-:W-:-:S07]  /*224f0*/  IMAD.MOV.U32 R15, RZ, RZ, -0x1 ;  /* 0xffffffffff0f7424 */ /* 0x000fce00078e00ff */
[----:B0-----:R-:W-:Y:S05]  /*22500*/  WARPSYNC.COLLECTIVE R15, `(.L_x_5318) ;  /* 0x000000000f087348 */ /* 0x001fea0003c00000 */
[----:B------:R1:W2:Y:S02]  /*22510*/  SHFL.IDX P6, R14, R13, R12, R11 ;  /* 0x0000000c0d0e7389 */ /* 0x0002a400000c000b */
[----:B012---:R-:W-:Y:S01]  /*22520*/  ENDCOLLECTIVE ;  /* 0x000000000000791b */ /* 0x007fe20003800000 */
.L_x_5318:
[----:B------:R-:W-:Y:S05]  /*22530*/  BSYNC B0 ;  /* 0x0000000000007941 */ /* 0x000fea0003800000 */
.L_x_5317:
[----:B------:R-:W-:Y:S01]  /*22540*/  IMAD.MOV.U32 R8, RZ, RZ, R14 ;  /* 0x000000ffff087224 */ /* 0x000fe200078e000e */
[----:B------:R-:W-:Y:S06]  /*22550*/  BRA `(.L_x_5168) ;  /* 0xffffffbc00687947 */ /* 0x000fec000383ffff */
.L_x_5175:
[----:B0-----:R0:W1:Y:S02]  /*22560*/  SYNCS.PHASECHK.TRANS64.TRYWAIT P0, [R0+URZ+0x22820], R3 ;  /* 0x02282003000075a7 */ /* 0x001064000800017f */
[----:B-1----:R-:W-:Y:S05]  /*22570*/  @!P0 NANOSLEEP.SYNCS 0x989680 ;  /* 0x009896800000895d */ /* 0x002fea0003900000 */
[----:B------:R-:W1:Y:S02]  /*22580*/  @!P0 SYNCS.PHASECHK.TRANS64 P0, [R0+URZ+0x22820], R3 ;  /* 0x02282003000085a7 */ /* 0x000e64000800007f */
[----:B-1----:R-:W-:Y:S05]  /*22590*/  @!P0 BRA `(.L_x_5175) ;  /* 0xfffffffc00f08947 */ /* 0x002fea000383ffff */
[----:B------:R-:W-:Y:S05]  /*225a0*/  BRA `(.L_x_5319) ;  /* 0xffffffc800047947 */ /* 0x000fea000383ffff */
.L_x_5176:
        /* <DEDUP_REMOVED lines=11> */
.L_x_5321:
[----:B------:R-:W-:Y:S05]  /*22660*/  BSYNC B0 ;  /* 0x0000000000007941 */ /* 0x000fea0003800000 */
.L_x_5320:
[----:B------:R-:W-:Y:S05]  /*22670*/  BRA `(.L_x_5322) ;  /* 0xffffffc400ec7947 */ /* 0x000fea000383ffff */
.L_x_5177:
[----:B------:R-:W-:Y:S01]  /*22680*/  BSSY B0, `(.L_x_5323) ;  /* 0x0000006000007945 */ /* 0x000fe20003800000 */
[----:B------:R-:W-:-:S07]  /*22690*/  IMAD.MOV.U32 R15, RZ, RZ, -0x1 ;  /* 0xffffffffff0f7424 */ /* 0x000fce00078e00ff */
[----:B01----:R-:W-:Y:S05]  /*226a0*/  WARPSYNC.COLLECTIVE R15, `(.L_x_5324) ;  /* 0x000000000f0c7348 */ /* 0x003fea0003c00000 */
[----:B------:R-:W-:Y:S02]  /*226b0*/  ELECT P6, UR62, PT ;  /* 0x00000000003e782f */ /* 0x000fe400038c0000 */
[----:B------:R-:W-:Y:S01]  /*226c0*/  MOV R14, UR62 ;  /* 0x0000003e000e7c02 */ /* 0x000fe20008000f00 */
[----:B01----:R-:W-:Y:S10]  /*226d0*/  ENDCOLLECTIVE ;  /* 0x000000000000791b */ /* 0x003ff40003800000 */
.L_x_5324:
[----:B------:R-:W-:Y:S05]  /*226e0*/  BSYNC B0 ;  /* 0x0000000000007941 */ /* 0x000fea0003800000 */
.L_x_5323:
[----:B------:R-:W-:Y:S05]  /*226f0*/  BRA `(.L_x_5325) ;  /* 0xffffffc400e07947 */ /* 0x000fea000383ffff */
.L_x_5179:
[----:B0-----:R0:W1:Y:S02]  /*22700*/  SYNCS.PHASECHK.TRANS64.TRYWAIT P0, [R6+URZ], R5 ;  /* 0x00000005060075a7 */ /* 0x001064000800017f */
[----:B-1----:R-:W-:Y:S05]  /*22710*/  @!P0 NANOSLEEP.SYNCS 0x989680 ;  /* 0x009896800000895d */ /* 0x002fea0003900000 */
[----:B------:R-:W1:Y:S02]  /*22720*/  @!P0 SYNCS.PHASECHK.TRANS64 P0, [R6+URZ], R5 ;  /* 0x00000005060085a7 */ /* 0x000e64000800007f */
[----:B-1----:R-:W-:Y:S05]  /*22730*/  @!P0 BRA `(.L_x_5179) ;  /* 0xfffffffc00f08947 */ /* 0x002fea000383ffff */
[----:B------:R-:W-:Y:S05]  /*22740*/  BRA `(.L_x_5326) ;  /* 0xffffffc8001c7947 */ /* 0x000fea000383ffff */
.L_x_5180:
[----:B-1----:R1:W2:Y:S02]  /*22750*/  SYNCS.PHASECHK.TRANS64.TRYWAIT P0, [R7+URZ], R2 ;  /* 0x00000002070075a7 */ /* 0x0022a4000800017f */
[----:B--2---:R-:W-:Y:S05]  /*22760*/  @!P0 NANOSLEEP.SYNCS 0x989680 ;  /* 0x009896800000895d */ /* 0x004fea0003900000 */
[----:B------:R-:W2:Y:S02]  /*22770*/  @!P0 SYNCS.PHASECHK.TRANS64 P0, [R7+URZ], R2 ;  /* 0x00000002070085a7 */ /* 0x000ea4000800007f */
[----:B--2---:R-:W-:Y:S05]  /*22780*/  @!P0 BRA `(.L_x_5180) ;  /* 0xfffffffc00f08947 */ /* 0x004fea000383ffff */
[----:B------:R-:W-:Y:S05]  /*22790*/  BRA `(.L_x_5327) ;  /* 0xffffffc800107947 */ /* 0x000fea000383ffff */
.L_x_5182:
[----:B--2---:R2:W3:Y:S02]  /*227a0*/  SYNCS.PHASECHK.TRANS64.TRYWAIT P0, [R4+URZ], R5 ;  /* 0x00000005040075a7 */ /* 0x0044e4000800017f */
[----:B---3--:R-:W-:Y:S05]  /*227b0*/  @!P0 NANOSLEEP.SYNCS 0x989680 ;  /* 0x009896800000895d */ /* 0x008fea0003900000 */
[----:B------:R-:W3:Y:S02]  /*227c0*/  @!P0 SYNCS.PHASECHK.TRANS64 P0, [R4+URZ], R5 ;  /* 0x00000005040085a7 */ /* 0x000ee4000800007f */
[----:B---3--:R-:W-:Y:S05]  /*227d0*/  @!P0 BRA `(.L_x_5182) ;  /* 0xfffffffc00f08947 */ /* 0x008fea000383ffff */
[----:B------:R-:W-:Y:S05]  /*227e0*/  BRA `(.L_x_5328) ;  /* 0xffffffc800187947 */ /* 0x000fea000383ffff */
.L_x_5329:
        /* <DEDUP_REMOVED lines=9> */
.L_x_6146:


//--------------------- .text._ZN7cutlass13device_kernelIN5flash11enable_sm90INS1_16FlashAttnFwdSm90INS1_25CollectiveMainloopFwdSm90ILi2EN4cute5tupleIJNS5_1CILi1EEES8_S8_EEENS6_IJNS7_ILi128EEENS7_ILi96EEENS7_ILi64EEEEEELi256ENS_10bfloat16_tEfNS_4arch4Sm90ELb1ELb0ELb1ELb1ELb0ELb0ELb1ELb1ELb0ELb1ELb1ELb0EEENS1_21CollectiveEpilogueFwdINS6_IJSA_NS7_ILi256EEESB_EEES9_SE_SG_Li256ELb1ELb1ELb1ELb0EEENS1_36VarlenDynamicPersistentTileSchedulerILi128ELi96ELi256ELi128ELb1ELb1ELb1ELb1ELb1ELb1EEEEEEEEEvNT_6ParamsE --------------------------
	.section	.text._ZN7cutlass13device_kernelIN5flash11enable_sm90INS1_16FlashAttnFwdSm90INS1_25CollectiveMainloopFwdSm90ILi2EN4cute5tupleIJNS5_1CILi1EEES8_S8_EEENS6_IJNS7_ILi128EEENS7_ILi96EEENS7_ILi64EEEEEELi256ENS_10bfloat16_tEfNS_4arch4Sm90ELb1ELb0ELb1ELb1ELb0ELb0ELb1ELb1ELb0ELb1ELb1ELb0EEENS1_21CollectiveEpilogueFwdINS6_IJSA_NS7_ILi256EEESB_EEES9_SE_SG_Li256ELb1ELb1ELb1ELb0EEENS1_36VarlenDynamicPersistentTileSchedulerILi128ELi96ELi256ELi128ELb1ELb1ELb1ELb1ELb1ELb1EEEEEEEEEvNT_6ParamsE,"ax",@progbits
	.align	128
.text._ZN7cutlass13device_kernelIN5flash11enable_sm90INS1_16FlashAttnFwdSm90INS1_25CollectiveMainloopFwdSm90ILi2EN4cute5tupleIJNS5_1CILi1EEES8_S8_EEENS6_IJNS7_ILi128EEENS7_ILi96EEENS7_ILi64EEEEEELi256ENS_10bfloat16_tEfNS_4arch4Sm90ELb1ELb0ELb1ELb1ELb0ELb0ELb1ELb1ELb0ELb1ELb1ELb0EEENS1_21CollectiveEpilogueFwdINS6_IJSA_NS7_ILi256EEESB_EEES9_SE_SG_Li256ELb1ELb1ELb1ELb0EEENS1_36VarlenDynamicPersistentTileSchedulerILi128ELi96ELi256ELi128ELb1ELb1ELb1ELb1ELb1ELb1EEEEEEEEEvNT_6ParamsE:
        .type           _ZN7cutlass13device_kernelIN5flash11enable_sm90INS1_16FlashAttnFwdSm90INS1_25CollectiveMainloopFwdSm90ILi2EN4cute5tupleIJNS5_1CILi1EEES8_S8_EEENS6_IJNS7_ILi128EEENS7_ILi96EEENS7_ILi64EEEEEELi256ENS_10bfloat16_tEfNS_4arch4Sm90ELb1ELb0ELb1ELb1ELb0ELb0ELb1ELb1ELb0ELb1ELb1ELb0EEENS1_21CollectiveEpilogueFwdINS6_IJSA_NS7_ILi256EEESB_EEES9_SE_SG_Li256ELb1ELb1ELb1ELb0EEENS1_36VarlenDynamicPersistentTileSchedulerILi128ELi96ELi256ELi128ELb1ELb1ELb1ELb1ELb1ELb1EEEEEEEEEvNT_6ParamsE,@function
        .size           _ZN7cutlass13device_kernelIN5flash11enable_sm90INS1_16FlashAttnFwdSm90INS1_25CollectiveMainloopFwdSm90ILi2EN4cute5tupleIJNS5_1CILi1EEES8_S8_EEENS6_IJNS7_ILi128EEENS7_ILi96EEENS7_ILi64EEEEEELi256ENS_10bfloat16_tEfNS_4arch4Sm90ELb1ELb0ELb1ELb1ELb0ELb0ELb1ELb1ELb0ELb1ELb1ELb0EEENS1_21CollectiveEpilogueFwdINS6_IJSA_NS7_ILi256EEESB_EEES9_SE_SG_Li256ELb1ELb1ELb1ELb0EEENS1_36VarlenDynamicPersistentTileSchedulerILi128ELi96ELi256ELi128ELb1ELb1ELb1ELb1ELb1ELb1EEEEEEEEEvNT_6ParamsE,(.L_x_6147 - _ZN7cutlass13device_kernelIN5flash11enable_sm90INS1_16FlashAttnFwdSm90INS1_25CollectiveMainloopFwdSm90ILi2EN4cute5tupleIJNS5_1CILi1EEES8_S8_EEENS6_IJNS7_ILi128EEENS7_ILi96EEENS7_ILi64EEEEEELi256ENS_10bfloat16_tEfNS_4arch4Sm90ELb1ELb0ELb1ELb1ELb0ELb0ELb1ELb1ELb0ELb1ELb1ELb0EEENS1_21CollectiveEpilogueFwdINS6_IJSA_NS7_ILi256EEESB_EEES9_SE_SG_Li256ELb1ELb1ELb1ELb0EEENS1_36VarlenDynamicPersistentTileSchedulerILi128ELi96ELi256ELi128ELb1ELb1ELb1ELb1ELb1ELb1EEEEEEEEEvNT_6ParamsE)
        .other          _ZN7cutlass13device_kernelIN5flash11enable_sm90INS1_16FlashAttnFwdSm90INS1_25CollectiveMainloopFwdSm90ILi2EN4cute5tupleIJNS5_1CILi1EEES8_S8_EEENS6_IJNS7_ILi128EEENS7_ILi96EEENS7_ILi64EEEEEELi256ENS_10bfloat16_tEfNS_4arch4Sm90ELb1ELb0ELb1ELb1ELb0ELb0ELb1ELb1ELb0ELb1ELb1ELb0EEENS1_21CollectiveEpilogueFwdINS6_IJSA_NS7_ILi256EEESB_EEES9_SE_SG_Li256ELb1ELb1ELb1ELb0EEENS1_36VarlenDynamicPersistentTileSchedulerILi128ELi96ELi256ELi128ELb1ELb1ELb1ELb1ELb1ELb1EEEEEEEEEvNT_6ParamsE,@"STO_CUDA_ENTRY STV_DEFAULT"
_ZN7cutlass13device_kernelIN5flash11enable_sm90INS1_16FlashAttnFwdSm90INS1_25CollectiveMainloopFwdSm90ILi2EN4cute5tupleIJNS5_1CILi1EEES8_S8_EEENS6_IJNS7_ILi128EEENS7_ILi96EEENS7_ILi64EEEEEELi256ENS_10bfloat16_tEfNS_4arch4Sm90ELb1ELb0ELb1ELb1ELb0ELb0ELb1ELb1ELb0ELb1ELb1ELb0EEENS1_21CollectiveEpilogueFwdINS6_IJSA_NS7_ILi256EEESB_EEES9_SE_SG_Li256ELb1ELb1ELb1ELb0EEENS1_36VarlenDynamicPersistentTileSchedulerILi128ELi96ELi256ELi128ELb1ELb1ELb1ELb1ELb1ELb1EEEEEEEEEvNT_6ParamsE:
        /* <DEDUP_REMOVED lines=17> */
.L_x_5331:
[----:B------:R-:W-:Y:S05]  /*0110*/  BSYNC B0 ;  /* 0x0000000000007941 */ /* 0x000fea0003800000 */
.L_x_5330:
        /* <DEDUP_REMOVED lines=42> */
.L_x_5332:
        /* <DEDUP_REMOVED lines=22> */
.L_x_5333:
        /* <DEDUP_REMOVED lines=18> */
.L_x_5334:
        /* <DEDUP_REMOVED lines=22> */
.L_x_5335:
        /* <DEDUP_REMOVED lines=22> */
.L_x_5336:
        /* <DEDUP_REMOVED lines=8> */
.L_x_5338:
        /* <DEDUP_REMOVED lines=18> */
[----:B------:R-:W3:Y:S01]  /*0aa0*/  LDL R11, [R1+0x78] ;  /* 0x00007800010b7983 */ /* 0x000ee20000100800 */
        /* <DEDUP_REMOVED lines=24> */
[----:B------:R-:W-:Y:S02]  /*0c30*/  LEA.HI R7, R7, R12, RZ, 0x5 ;  /* 0x0000000c07077211 */ /* 0x000fe400078f28ff */
[----:B------:R-:W-:Y:S01]  /*0c40*/  LEA.HI R2, R2, R3, RZ, 0x1 ;  /* 0x0000000302027211 */ /* 0x000fe200078f08ff */
[----:B------:R-:W-:Y:S01]  /*0c50*/  IMAD.IADD R0, R0, 0x1, -R9 ;  /* 0x0000000100007824 */ /* 0x000fe200078e0a09 */
[----:B------:R-:W-:Y:S01]  /*0c60*/  SHF.R.S32.HI R7, RZ, 0x5, R7 ;  /* 0x00000005ff077819 */ /* 0x000fe20000011407 */
[----:B------:R-:W-:Y:S01]  /*0c70*/  IMAD.IADD R5, R6, 0x1, -R5 ;  /* 0x0000000106057824 */ /* 0x000fe200078e0a05 */
[----:B------:R-:W-:-:S03]  /*0c80*/  LOP3.LUT R2, R2, 0x3fffffe, RZ, 0xc0, !PT ;  /* 0x03fffffe02027812 */ /* 0x000fc600078ec0ff */
[----:B------:R-:W-:Y:S01]  /*0c90*/  IMAD R7, R7, 0x10, R0 ;  /* 0x0000001007077824 */ /* 0x000fe200078e0200 */
[----:B------:R-:W-:Y:S01]  /*0ca0*/  LOP3.LUT R10, R10, 0xfffffffc, RZ, 0xc0, !PT ;  /* 0xfffffffc0a0a7812 */ /* 0x000fe200078ec0ff */
[----:B------:R-:W-:Y:S01]  /*0cb0*/  IMAD R0, R5, 0x8, R4 ;  /* 0x0000000805007824 */ /* 0x000fe200078e0204 */
[----:B------:R-:W-:Y:S01]  /*0cc0*/  LOP3.LUT R8, R8, 0x7ffffffc, RZ, 0xc0, !PT ;  /* 0x7ffffffc08087812 */ /* 0x000fe200078ec0ff */
[----:B------:R-:W-:Y:S02]  /*0cd0*/  IMAD.IADD R2, R3, 0x1, -R2 ;  /* 0x0000000103027824 */ /* 0x000fe400078e0a02 */
[----:B------:R-:W-:Y:S01]  /*0ce0*/  IMAD.IADD R10, R16, 0x1, -R10 ;  /* 0x00000001100a7824 */ /* 0x000fe200078e0a0a */
[----:B------:R0:W-:Y:S01]  /*0cf0*/  STL [R1+0x80], R0 ;  /* 0x0000800001007387 */ /* 0x0001e20000100800 */
[----:B------:R-:W-:-:S03]  /*0d00*/  IMAD.IADD R8, R12, 0x1, -R8 ;  /* 0x000000010c087824 */ /* 0x000fc600078e0a08 */
[----:B------:R-:W-:Y:S01]  /*0d10*/  LEA.HI R6, R10, R10, RZ, 0x1 ;  /* 0x0000000a0a067211 */ /* 0x000fe200078f08ff */
[----:B0-----:R-:W-:Y:S02]  /*0d20*/  IMAD R0, R2, 0x40, R7 ;  /* 0x0000004002007824 */ /* 0x001fe400078e0207 */
[----:B------:R-:W-:-:S03]  /*0d30*/  IMAD.SHL.U32 R201, R8, 0x2, RZ ;  /* 0x0000000208c97824 */ /* 0x000fc600078e00ff */
[----:B------:R0:W-:Y:S01]  /*0d40*/  STL [R1+0x7c], R0 ;  /* 0x00007c0001007387 */ /* 0x0001e20000100800 */
[----:B------:R-:W-:-:S03]  /*0d50*/  LOP3.LUT R3, R6, 0x1ffffffe, RZ, 0xc0, !PT ;  /* 0x1ffffffe06037812 */ /* 0x000fc600078ec0ff */
[----:B------:R0:W-:Y:S01]  /*0d60*/  STL [R1+0x40], RZ ;  /* 0x000040ff01007387 */ /* 0x0001e20000100800 */
[C---:B------:R-:W-:Y:S02]  /*0d70*/  VIADD R21, R201.reuse, 0x8 ;  /* 0x00000008c9157836 */ /* 0x040fe40000000000 */
[C---:B------:R-:W-:Y:S02]  /*0d80*/  VIADD R20, R201.reuse, 0x10 ;  /* 0x00000010c9147836 */ /* 0x040fe40000000000 */
[C---:B------:R-:W-:Y:S02]  /*0d90*/  VIADD R19, R201.reuse, 0x18 ;  /* 0x00000018c9137836 */ /* 0x040fe40000000000 */
[----:B------:R-:W-:Y:S02]  /*0da0*/  VIADD R18, R201, 0x20 ;  /* 0x00000020c9127836 */ /* 0x000fe40000000000 */
[----:B------:R-:W-:Y:S02]  /*0db0*/  IMAD.MOV.U32 R6, RZ, RZ, R14 ;  /* 0x000000ffff067224 */ /* 0x000fe400078e000e */
[----:B------:R-:W-:-:S02]  /*0dc0*/  IMAD.MOV.U32 R7, RZ, RZ, R15 ;  /* 0x000000ffff077224 */ /* 0x000fc400078e000f */
[C---:B------:R-:W-:Y:S02]  /*0dd0*/  VIADD R17, R201.reuse, 0x28 ;  /* 0x00000028c9117836 */ /* 0x040fe40000000000 */
[C---:B------:R-:W-:Y:S02]  /*0de0*/  VIADD R16, R201.reuse, 0x30 ;  /* 0x00000030c9107836 */ /* 0x040fe40000000000 */
[----:B------:R-:W-:Y:S02]  /*0df0*/  IMAD.MOV.U32 R5, RZ, RZ, R13 ;  /* 0x000000ffff057224 */ /* 0x000fe400078e000d */
[C---:B------:R-:W-:Y:S02]  /*0e00*/  VIADD R15, R201.reuse, 0x38 ;  /* 0x00000038c90f7836 */ /* 0x040fe40000000000 */
[C---:B------:R-:W-:Y:S01]  /*0e10*/  VIADD R14, R201.reuse, 0x40 ;  /* 0x00000040c90e7836 */ /* 0x040fe20000000000 */
[----:B------:R-:W-:Y:S01]  /*0e20*/  SHF.R.S32.HI R23, RZ, 0x1f, R21 ;  /* 0x0000001fff177819 */ /* 0x000fe20000011415 */
[----:B------:R-:W-:Y:S01]  /*0e30*/  IMAD.IADD R3, R10, 0x1, -R3 ;  /* 0x000000010a037824 */ /* 0x000fe200078e0a03 */
[----:B------:R-:W-:Y:S01]  /*0e40*/  SHF.R.S32.HI R22, RZ, 0x1f, R20 ;  /* 0x0000001fff167819 */ /* 0x000fe20000011414 */
[----:B------:R-:W-:-:S02]  /*0e50*/  VIADD R13, R201, 0x48 ;  /* 0x00000048c90d7836 */ /* 0x000fc40000000000 */
        /* <DEDUP_REMOVED lines=18> */
[----:B------:R-:W-:-:S02]  /*0f80*/  VIADD R234, R201, 0xa0 ;  /* 0x000000a0c9ea7836 */ /* 0x000fc40000000000 */
[C---:B------:R-:W-:Y:S01]  /*0f90*/  VIADD R233, R201.reuse, 0xa8 ;  /* 0x000000a8c9e97836 */ /* 0x040fe20000000000 */
[----:B------:R-:W-:Y:S01]  /*0fa0*/  SHF.R.S32.HI R10, RZ, 0x1f, R8 ;  /* 0x0000001fff0a7819 */ /* 0x000fe20000011408 */
[C---:B------:R-:W-:Y:S02]  /*0fb0*/  VIADD R232, R201.reuse, 0xb0 ;  /* 0x000000b0c9e87836 */ /* 0x040fe40000000000 */
[C---:B------:R-:W-:Y:S02]  /*0fc0*/  VIADD R231, R201.reuse, 0xb8 ;  /* 0x000000b8c9e77836 */ /* 0x040fe40000000000 */
[C---:B------:R-:W-:Y:S01]  /*0fd0*/  VIADD R230, R201.reuse, 0xc0 ;  /* 0x000000c0c9e67836 */ /* 0x040fe20000000000 */
[----:B------:R-:W-:Y:S01]  /*0fe0*/  SHF.R.S32.HI R8, RZ, 0x1f, R2 ;  /* 0x0000001fff087819 */ /* 0x000fe20000011402 */
[C---:B------:R-:W-:Y:S02]  /*0ff0*/  VIADD R229, R201.reuse, 0xc8 ;  /* 0x000000c8c9e57836 */ /* 0x040fe40000000000 */
[----:B------:R-:W-:-:S02]  /*1000*/  VIADD R228, R201, 0xd0 ;  /* 0x000000d0c9e47836 */ /* 0x000fc40000000000 */
[C---:B------:R-:W-:Y:S01]  /*1010*/  VIADD R213, R201.reuse, 0xd8 ;  /* 0x000000d8c9d57836 */ /* 0x040fe20000000000 */
[----:B------:R-:W-:Y:S02]  /*1020*/  SHF.R.S32.HI R2, RZ, 0x1f, R236 ;  /* 0x0000001fff027819 */ /* 0x000fe400000114ec */
[----:B------:R-:W-:Y:S02]  /*1030*/  SHF.R.S32.HI R8, RZ, 0x1f, R235 ;  /* 0x0000001fff087819 */ /* 0x000fe400000114eb */
[----:B------:R-:W-:Y:S01]  /*1040*/  SHF.R.S32.HI R2, RZ, 0x1f, R233 ;  /* 0x0000001fff027819 */ /* 0x000fe200000114e9 */
[----:B------:R-:W-:Y:S01]  /*1050*/  VIADD R210, R201, 0xe0 ;  /* 0x000000e0c9d27836 */ /* 0x000fe20000000000 */
[----:B------:R-:W-:Y:S01]  /*1060*/  SHF.R.S32.HI R8, RZ, 0x1f, R232 ;  /* 0x0000001fff087819 */ /* 0x000fe200000114e8 */
[----:B------:R-:W-:Y:S01]  /*1070*/  IMAD R206, R3, 0x8, R0 ;  /* 0x0000000803ce7824 */ /* 0x000fe200078e0200 */
[----:B------:R-:W-:Y:S02]  /*1080*/  SHF.R.S32.HI R2, RZ, 0x1f, R230 ;  /* 0x0000001fff027819 */ /* 0x000fe400000114e6 */
[----:B------:R-:W-:-:S02]  /*1090*/  SHF.R.S32.HI R8, RZ, 0x1f, R229 ;  /* 0x0000001fff087819 */ /* 0x000fc400000114e5 */
[----:B------:R-:W-:Y:S01]  /*10a0*/  SHF.R.S32.HI R2, RZ, 0x1f, R213 ;  /* 0x0000001fff027819 */ /* 0x000fe200000114d5 */
[----:B------:R-:W-:Y:S01]  /*10b0*/  UMOV UR37, URZ ;  /* 0x0000003f00257c82 */ /* 0x000fe20008000000 */
[----:B------:R-:W-:Y:S01]  /*10c0*/  UMOV UR36, URZ ;  /* 0x0000003f00247c82 */ /* 0x000fe20008000000 */
[----:B---3--:R-:W-:Y:S01]  /*10d0*/  LOP3.LUT R202, R11, 0x1, RZ, 0xfc, !PT ;  /* 0x000000010bca7812 */ /* 0x008fe200078efcff */
[----:B------:R-:W-:-:S05]  /*10e0*/  VIADD R11, R201, 0x58 ;  /* 0x00000058c90b7836 */ /* 0x000fca0000000000 */
[----:B------:R-:W-:Y:S02]  /*10f0*/  SHF.R.S32.HI R13, RZ, 0x1f, R11 ;  /* 0x0000001fff0d7819 */ /* 0x000fe4000001140b */
[----:B------:R-:W-:Y:S02]  /*1100*/  SHF.R.S32.HI R11, RZ, 0x1f, R9 ;  /* 0x0000001fff0b7819 */ /* 0x000fe40000011409 */
[----:B------:R-:W-:Y:S02]  /*1110*/  SHF.R.S32.HI R9, RZ, 0x1f, R4 ;  /* 0x0000001fff097819 */ /* 0x000fe40000011404 */
[----:B------:R-:W-:Y:S02]  /*1120*/  SHF.R.S32.HI R4, RZ, 0x1f, R237 ;  /* 0x0000001fff047819 */ /* 0x000fe400000114ed */
[----:B------:R-:W-:Y:S02]  /*1130*/  SHF.R.S32.HI R4, RZ, 0x1f, R234 ;  /* 0x0000001fff047819 */ /* 0x000fe400000114ea */
[----:B------:R-:W-:-:S02]  /*1140*/  SHF.R.S32.HI R4, RZ, 0x1f, R231 ;  /* 0x0000001fff047819 */ /* 0x000fc400000114e7 */
[----:B0-----:R-:W-:-:S07]  /*1150*/  SHF.R.S32.HI R4, RZ, 0x1f, R228 ;  /* 0x0000001fff047819 */ /* 0x001fce00000114e4 */
.L_x_5397:
[----:B012-4-:R-:W0:Y:S01]  /*1160*/  LDC.64 R2, c[0x0][0xd88] ;  /* 0x00036200ff027b82 */ /* 0x017e220000000a00 */
[----:B------:R-:W-:Y:S01]  /*1170*/  ULDC.64 UR4, c[0x0][0xb20] ;  /* 0x0002c80000047ab9 */ /* 0x000fe20000000a00 */
[----:B------:R-:W-:-:S06]  /*1180*/  ULDC.64 UR6, c[0x0][0xb10] ;  /* 0x0002c40000067ab9 */ /* 0x000fcc0000000a00 */
[----:B------:R-:W1:Y:S08]  /*1190*/  LDC R203, c[0x0][0x288] ;  /* 0x0000a200ffcb7b82 */ /* 0x000e700000000800 */
[----:B------:R-:W2:Y:S01]  /*11a0*/  LDC.64 R12, c[0x0][0x418] ;  /* 0x00010600ff0c7b82 */ /* 0x000ea20000000a00 */
[----:B0-----:R-:W-:-:S07]  /*11b0*/  IMAD.WIDE R2, R7, 0x4, R2 ;  /* 0x0000000407027825 */ /* 0x001fce00078e0202 */
[----:B------:R-:W0:Y:S01]  /*11c0*/  LDC R10, c[0x0][0x424] ;  /* 0x00010900ff0a7b82 */ /* 0x000e220000000800 */
[----:B---3--:R-:W3:Y:S01]  /*11d0*/  LDG.E R207, desc[UR38][R2.64] ;  /* 0x0000002602cf7981 */ /* 0x008ee2000c1e1900 */
[----:B------:R-:W-:Y:S01]  /*11e0*/  ISETP.NE.U32.AND P1, PT, RZ, UR4, PT ;  /* 0x00000004ff007c0c */ /* 0x000fe2000bf25070 */
[----:B------:R-:W-:Y:S01]  /*11f0*/  IMAD.MOV.U32 R11, RZ, RZ, RZ ;  /* 0x000000ffff0b7224 */ /* 0x000fe200078e00ff */
[----:B------:R-:W-:-:S04]  /*1200*/  ISETP.NE.U32.AND P0, PT, RZ, UR6, PT ;  /* 0x00000006ff007c0c */ /* 0x000fc8000bf05070 */
[----:B------:R-:W4:Y:S01]  /*1210*/  LDC R15, c[0x0][0x2f0] ;  /* 0x0000bc00ff0f7b82 */ /* 0x000f220000000800 */
[----:B------:R-:W-:Y:S02]  /*1220*/  ISETP.NE.AND.EX P1, PT, RZ, UR5, PT, P1 ;  /* 0x00000005ff007c0c */ /* 0x000fe4000bf25310 */
[----:B------:R-:W-:Y:S02]  /*1230*/  ISETP.NE.AND.EX P0, PT, RZ, UR7, PT, P0 ;  /* 0x00000007ff007c0c */ /* 0x000fe4000bf05300 */
[----:B---3--:R-:W-:-:S09]  /*1240*/  SHF.R.S32.HI R211, RZ, 0x1f, R207 ;  /* 0x0000001fffd37819 */ /* 0x008fd200000114cf */
[----:B------:R-:W-:-:S04]  /*1250*/  @P1 LEA R8, P2, R207, UR4, 0x2 ;  /* 0x00000004cf081c11 */ /* 0x000fc8000f8410ff */
[C-C-:B------:R-:W-:Y:S02]  /*1260*/  @P1 LEA.HI.X R9, R207.reuse, UR5, R211.reuse, 0x2, P2 ;  /* 0x00000005cf091c11 */ /* 0x140fe400090f14d3 */
[C---:B------:R-:W-:Y:S02]  /*1270*/  @P0 LEA R2, P2, R207.reuse, UR6, 0x2 ;  /* 0x00000006cf020c11 */ /* 0x040fe4000f8410ff */
[----:B------:R-:W-:Y:S01]  /*1280*/  LOP3.LUT R4, R6, 0xff000000, RZ, 0xc0, !PT ;  /* 0xff00000006047812 */ /* 0x000fe200078ec0ff */
[----:B------:R3:W5:Y:S01]  /*1290*/  @P1 LDG.E R11, desc[UR38][R8.64] ;  /* 0x00000026080b1981 */ /* 0x000762000c1e1900 */
[----:B------:R-:W-:Y:S01]  /*12a0*/  @P0 LEA.HI.X R3, R207, UR7, R211, 0x2, P2 ;  /* 0x00000007cf030c11 */ /* 0x000fe200090f14d3 */
[----:B------:R-:W-:-:S04]  /*12b0*/  ULDC.64 UR6, c[0x0][0xb18] ;  /* 0x0002c60000067ab9 */ /* 0x000fc80000000a00 */
[----:B-1----:R3:W5:Y:S01]  /*12c0*/  @P0 LDG.E R203, desc[UR38][R2.64] ;  /* 0x0000002602cb0981 */ /* 0x002762000c1e1900 */
[----:B--2---:R-:W-:Y:S02]  /*12d0*/  ISETP.NE.U32.AND P1, PT, R12, RZ, PT ;  /* 0x000000ff0c00720c */ /* 0x004fe40003f25070 */
[----:B------:R-:W-:Y:S02]  /*12e0*/  ISETP.NE.U32.AND P2, PT, RZ, UR6, PT ;  /* 0x00000006ff007c0c */ /* 0x000fe4000bf45070 */
[----:B------:R-:W-:Y:S02]  /*12f0*/  LOP3.LUT R0, R6, 0xff0000, RZ, 0xc0, !PT ;  /* 0x00ff000006007812 */ /* 0x000fe400078ec0ff */
[----:B------:R-:W-:Y:S02]  /*1300*/  SHF.R.U32.HI R7, RZ, 0x8, R4 ;  /* 0x00000008ff077819 */ /* 0x000fe40000011604 */
[----:B------:R-:W-:Y:S02]  /*1310*/  ISETP.NE.AND.EX P1, PT, R13, RZ, PT, P1 ;  /* 0x000000ff0d00720c */ /* 0x000fe40003f25310 */
[----:B------:R-:W-:-:S02]  /*1320*/  ISETP.NE.AND.EX P2, PT, RZ, UR7, PT, P2 ;  /* 0x00000007ff007c0c */ /* 0x000fc4000bf45320 */
[----:B------:R-:W-:Y:S02]  /*1330*/  LEA.HI R209, R0, R7, RZ, 0x10 ;  /* 0x0000000700d17211 */ /* 0x000fe400078f80ff */
[----:B0-----:R-:W-:Y:S01]  /*1340*/  SEL R0, R10, 0x1, P1 ;  /* 0x000000010a007807 */ /* 0x001fe20000800000 */
[----:B---34-:R-:W-:Y:S08]  /*1350*/  @P0 BRA `(.L_x_5339) ;  /* 0x0000000000240947 */ /* 0x018ff00003800000 */
        /* <DEDUP_REMOVED lines=9> */
.L_x_5339:
[----:B------:R-:W-:Y:S01]  /*13f0*/  IMAD R204, R0, R15, RZ ;  /* 0x0000000f00cc7224 */ /* 0x000fe200078e02ff */
[----:B------:R-:W-:Y:S01]  /*1400*/  LOP3.LUT R208, R6, 0xffff, RZ, 0xc0, !PT ;  /* 0x0000ffff06d07812 */ /* 0x000fe200078ec0ff */
[----:B------:R-:W-:Y:S06]  /*1410*/  @!P2 BRA `(.L_x_5340) ;  /* 0x000000000010a947 */ /* 0x000fec0003800000 */
[----:B------:R-:W-:-:S04]  /*1420*/  LEA R2, P0, R207, UR6, 0x2 ;  /* 0x00000006cf027c11 */ /* 0x000fc8000f8010ff */
[----:B------:R-:W-:-:S05]  /*1430*/  LEA.HI.X R3, R207, UR7, R211, 0x2, P0 ;  /* 0x00000007cf037c11 */ /* 0x000fca00080f14d3 */
[----:B------:R0:W5:Y:S01]  /*1440*/  LDG.E R204, desc[UR38][R2.64] ;  /* 0x0000002602cc7981 */ /* 0x000162000c1e1900 */
[----:B------:R-:W-:Y:S05]  /*1450*/  BRA `(.L_x_5341) ;  /* 0x0000000000247947 */ /* 0x000fea0003800000 */
.L_x_5340:
[----:B------:R-:W-:Y:S02]  /*1460*/  ULDC.64 UR4, c[0x0][0xb00] ;  /* 0x0002c00000047ab9 */ /* 0x000fe40000000a00 */
[----:B------:R-:W-:-:S04]  /*1470*/  ISETP.NE.U32.AND P0, PT, RZ, UR4, PT ;  /* 0x00000004ff007c0c */ /* 0x000fc8000bf05070 */
[----:B------:R-:W-:-:S13]  /*1480*/  ISETP.NE.AND.EX P0, PT, RZ, UR5, PT, P0 ;  /* 0x00000005ff007c0c */ /* 0x000fda000bf05300 */
[----:B------:R-:W-:Y:S05]  /*1490*/  @!P0 BRA `(.L_x_5341) ;  /* 0x0000000000148947 */ /* 0x000fea0003800000 */
[----:B------:R-:W0:Y:S02]  /*14a0*/  LDC.64 R2, c[0x0][0xb00] ;  /* 0x0002c000ff027b82 */ /* 0x000e240000000a00 */
[----:B0-----:R-:W-:-:S05]  /*14b0*/  IMAD.WIDE R2, R207, 0x4, R2 ;  /* 0x00000004cf027825 */ /* 0x001fca00078e0202 */
[----:B------:R-:W2:Y:S04]  /*14c0*/  LDG.E R204, desc[UR38][R2.64] ;  /* 0x0000002602cc7981 */ /* 0x000ea8000c1e1900 */
[----:B------:R-:W2:Y:S02]  /*14d0*/  LDG.E R7, desc[UR38][R2.64+0x4] ;  /* 0x0000042602077981 */ /* 0x000ea4000c1e1900 */
[----:B--2---:R-:W-:-:S07]  /*14e0*/  IMAD.IADD R204, R7, 0x1, -R204 ;  /* 0x0000000107cc7824 */ /* 0x004fce00078e0acc */
.L_x_5341:
[----:B------:R-:W1:Y:S01]  /*14f0*/  LDC R0, c[0x0][0x448] ;  /* 0x00011200ff007b82 */ /* 0x000e620000000800 */
[----:B------:R-:W-:Y:S01]  /*1500*/  IMAD.SHL.U32 R200, R5, 0x80, RZ ;  /* 0x0000008005c87824 */ /* 0x000fe200078e00ff */
[----:B------:R-:W-:Y:S01]  /*1510*/  LOP3.LUT R12, R209, 0xff, RZ, 0xc0, !PT ;  /* 0x000000ffd10c7812 */ /* 0x000fe200078ec0ff */
[----:B-----5:R-:W-:Y:S01]  /*1520*/  IMAD.IADD R204, R204, 0x1, -R11 ;  /* 0x00000001cccc7824 */ /* 0x020fe200078e0a0b */
[----:B------:R-:W-:Y:S01]  /*1530*/  SHF.R.U32.HI R209, RZ, 0x10, R209 ;  /* 0x00000010ffd17819 */ /* 0x000fe200000116d1 */
[----:B------:R-:W-:Y:S02]  /*1540*/  IMAD.MOV.U32 R168, RZ, RZ, RZ ;  /* 0x000000ffffa87224 */ /* 0x000fe400078e00ff */
[----:B------:R2:W-:Y:S01]  /*1550*/  STL [R1+0x3c], R12 ;  /* 0x00003c0c01007387 */ /* 0x0005e20000100800 */
[----:B-1----:R-:W-:Y:S01]  /*1560*/  ISETP.NE.AND P0, PT, R0, 0x1, PT ;  /* 0x000000010000780c */ /* 0x002fe20003f05270 */
[----:B------:R-:W-:-:S12]  /*1570*/  VIADD R0, R200, 0x7f ;  /* 0x0000007fc8007836 */ /* 0x000fd80000000000 */
[----:B0-----:R-:W0:Y:S08]  /*1580*/  @P0 LDC R3, c[0x0][0x44c] ;  /* 0x00011300ff030b82 */ /* 0x001e300000000800 */
[----:B------:R-:W1:Y:S01]  /*1590*/  @P0 LDC R7, c[0x0][0x450] ;  /* 0x00011400ff070b82 */ /* 0x000e620000000800 */
[----:B0-----:R-:W-:Y:S01]  /*15a0*/  @P0 IMAD.HI.U32 R2, R0, R3, RZ ;  /* 0x0000000300020227 */ /* 0x001fe200078e00ff */
[----:B------:R-:W-:-:S04]  /*15b0*/  IADD3 R3, R204, 0x60, -R203 ;  /* 0x00000060cc037810 */ /* 0x000fc80007ffe8cb */
[----:B-1----:R-:W-:Y:S01]  /*15c0*/  @P0 SHF.R.U32.HI R0, RZ, R7, R2 ;  /* 0x00000007ff000219 */ /* 0x002fe20000011602 */
[----:B------:R-:W-:-:S04]  /*15d0*/  VIADD R2, R204, 0x5f ;  /* 0x0000005fcc027836 */ /* 0x000fc80000000000 */
[----:B------:R-:W-:Y:S02]  /*15e0*/  IMAD.IADD R0, R3, 0x1, R0 ;  /* 0x0000000103007824 */ /* 0x000fe400078e0200 */
[----:B------:R-:W-:-:S04]  /*15f0*/  IMAD.HI R2, R2, 0x2aaaaaab, RZ ;  /* 0x2aaaaaab02027827 */ /* 0x000fc800078e02ff */
[----:B------:R-:W-:Y:S01]  /*1600*/  IMAD.HI R0, R0, 0x2aaaaaab, RZ ;  /* 0x2aaaaaab00007827 */ /* 0x000fe200078e02ff */
[----:B------:R-:W-:-:S04]  /*1610*/  SHF.R.U32.HI R3, RZ, 0x1f, R2 ;  /* 0x0000001fff037819 */ /* 0x000fc80000011602 */
[----:B------:R-:W-:Y:S02]  /*1620*/  SHF.R.U32.HI R5, RZ, 0x1f, R0 ;  /* 0x0000001fff057819 */ /* 0x000fe40000011600 */
[----:B------:R-:W-:Y:S02]  /*1630*/  LEA.HI.SX32 R3, R2, R3, 0x1c ;  /* 0x0000000302037211 */ /* 0x000fe400078fe2ff */
[----:B------:R-:W-:-:S04]  /*1640*/  LEA.HI.SX32 R0, R0, R5, 0x1c ;  /* 0x0000000500007211 */ /* 0x000fc800078fe2ff */
[----:B------:R-:W-:-:S04]  /*1650*/  VIMNMX R6, R3, R0, PT ;  /* 0x0000000003067248 */ /* 0x000fc80003fe0100 */
[----:B------:R-:W-:-:S13]  /*1660*/  ISETP.GE.AND P0, PT, R6, 0x1, PT ;  /* 0x000000010600780c */ /* 0x000fda0003f06270 */
[----:B--2---:R-:W-:Y:S05]  /*1670*/  @!P0 BRA `(.L_x_5342) ;  /* 0x0000000000788947 */ /* 0x004fea0003800000 */
[----:B------:R-:W0:Y:S01]  /*1680*/  LDC R0, c[0x0][0xae8] ;  /* 0x0002ba00ff007b82 */ /* 0x000e220000000800 */
[----:B------:R-:W-:-:S04]  /*1690*/  ISETP.NE.AND P0, PT, R209, RZ, PT ;  /* 0x000000ffd100720c */ /* 0x000fc80003f05270 */
[----:B0-----:R-:W-:-:S04]  /*16a0*/  SEL R9, R209, R0, P0 ;  /* 0x00000000d1097207 */ /* 0x001fc80000000000 */
[-C--:B------:R-:W-:Y:S02]  /*16b0*/  IABS R5, R9.reuse ;  /* 0x0000000900057213 */ /* 0x080fe40000000000 */
[----:B------:R-:W-:Y:S02]  /*16c0*/  IADD3 R0, R9, -0x1, R6 ;  /* 0xffffffff09007810 */ /* 0x000fe40007ffe006 */
[----:B------:R-:W0:Y:S01]  /*16d0*/  I2F.RP R4, R5 ;  /* 0x0000000500047306 */ /* 0x000e220000209400 */
[----:B------:R-:W-:-:S05]  /*16e0*/  IABS R10, R9 ;  /* 0x00000009000a7213 */ /* 0x000fca0000000000 */
[----:B------:R-:W-:Y:S02]  /*16f0*/  IMAD.MOV R10, RZ, RZ, -R10 ;  /* 0x000000ffff0a7224 */ /* 0x000fe400078e0a0a */
[----:B0-----:R-:W0:Y:S02]  /*1700*/  MUFU.RCP R4, R4 ;  /* 0x0000000400047308 */ /* 0x001e240000001000 */
[----:B0-----:R-:W-:Y:S01]  /*1710*/  VIADD R2, R4, 0xffffffe ;  /* 0x0ffffffe04027836 */ /* 0x001fe20000000000 */
[----:B------:R-:W-:Y:S02]  /*1720*/  IABS R4, R0 ;  /* 0x0000000000047213 */ /* 0x000fe40000000000 */
[----:B------:R-:W-:-:S03]  /*1730*/  LOP3.LUT R0, R0, R9, RZ, 0x3c, !PT ;  /* 0x0000000900007212 */ /* 0x000fc600078e3cff */
[----:B------:R0:W1:Y:S01]  /*1740*/  F2I.FTZ.U32.TRUNC.NTZ R3, R2 ;  /* 0x0000000200037305 */ /* 0x000062000021f000 */
[----:B------:R-:W-:Y:S01]  /*1750*/  ISETP.GE.AND P2, PT, R0, RZ, PT ;  /* 0x000000ff0000720c */ /* 0x000fe20003f46270 */
[----:B0-----:R-:W-:Y:S02]  /*1760*/  IMAD.MOV.U32 R2, RZ, RZ, RZ ;  /* 0x000000ffff027224 */ /* 0x001fe400078e00ff */
[----:B-1----:R-:W-:-:S04]  /*1770*/  IMAD.MOV R8, RZ, RZ, -R3 ;  /* 0x000000ffff087224 */ /* 0x002fc800078e0a03 */
        /* <DEDUP_REMOVED lines=14> */
.L_x_5342:
[-C--:B------:R-:W-:Y:S01]  /*1860*/  IMAD R205, R12, R168.reuse, RZ ;  /* 0x000000a80ccd7224 */ /* 0x080fe200078e02ff */
[----:B------:R-:W-:Y:S02]  /*1870*/  PLOP3.LUT P0, PT, PT, PT, PT, 0x80, 0x0 ;  /* 0x000000000000781c */ /* 0x000fe40003f0f070 */
[----:B------:R-:W-:Y:S02]  /*1880*/  CS2R R2, SRZ ;  /* 0x0000000000027805 */ /* 0x000fe4000001ff00 */
[----:B------:R-:W-:Y:S02]  /*1890*/  CS2R R150, SRZ ;  /* 0x0000000000967805 */ /* 0x000fe4000001ff00 */
[----:B------:R-:W-:Y:S02]  /*18a0*/  CS2R R148, SRZ ;  /* 0x0000000000947805 */ /* 0x000fe4000001ff00 */
[----:B------:R-:W-:Y:S02]  /*18b0*/  VIADDMNMX R168, R205, R168, R6, PT ;  /* 0x000000a8cda87246 */ /* 0x000fe40003800106 */
[----:B------:R-:W-:-:S02]  /*18c0*/  CS2R R146, SRZ ;  /* 0x0000000000927805 */ /* 0x000fc4000001ff00 */
[----:B------:R-:W-:Y:S02]  /*18d0*/  CS2R R144, SRZ ;  /* 0x0000000000907805 */ /* 0x000fe4000001ff00 */
[----:B------:R-:W-:Y:S02]  /*18e0*/  CS2R R142, SRZ ;  /* 0x00000000008e7805 */ /* 0x000fe4000001ff00 */
[----:B------:R-:W-:Y:S02]  /*18f0*/  ISETP.GT.AND P1, PT, R168, R205, PT ;  /* 0x000000cda800720c */ /* 0x000fe40003f24270 */
        /* <DEDUP_REMOVED lines=104> */
.L_x_5344:
[----:B------:R-:W2:Y:S01]  /*1f80*/  LDL R17, [R1+0x40] ;  /* 0x0000400001117983 */ /* 0x000ea20000100800 */
[----:B------:R-:W-:Y:S01]  /*1f90*/  MOV R2, 0x400 ;  /* 0x0000040000027802 */ /* 0x000fe20000000f00 */
[----:B------:R-:W0:Y:S01]  /*1fa0*/  S2R R3, SR_CgaCtaId ;  /* 0x0000000000037919 */ /* 0x000e220000008800 */
[----:B------:R-:W1:Y:S02]  /*1fb0*/  S2R R16, SR_TID.X ;  /* 0x0000000000107919 */ /* 0x000e640000002100 */
[----:B0-----:R-:W-:Y:S02]  /*1fc0*/  LEA R5, R3, R2, 0x18 ;  /* 0x0000000203057211 */ /* 0x001fe400078ec0ff */
[----:B-1----:R-:W-:-:S05]  /*1fd0*/  SHF.R.U32.HI R16, RZ, 0x7, R16 ;  /* 0x00000007ff107819 */ /* 0x002fca0000011610 */
[----:B------:R-:W-:Y:S01]  /*1fe0*/  VIADD R12, R16, 0x8 ;  /* 0x00000008100c7836 */ /* 0x000fe20000000000 */
[----:B--2---:R-:W-:-:S04]  /*1ff0*/  LEA.HI R0, R17, R17, RZ, 0x1 ;  /* 0x0000001111007211 */ /* 0x004fc800078f08ff */
[----:B------:R-:W-:-:S05]  /*2000*/  LOP3.LUT R0, R0, 0xfffffffe, RZ, 0xc0, !PT ;  /* 0xfffffffe00007812 */ /* 0x000fca00078ec0ff */
[----:B------:R-:W-:-:S05]  /*2010*/  IMAD.IADD R0, R17, 0x1, -R0 ;  /* 0x0000000111007824 */ /* 0x000fca00078e0a00 */
[----:B------:R-:W-:-:S04]  /*2020*/  SHF.L.U32 R2, R0, 0x1f, RZ ;  /* 0x0000001f00027819 */ /* 0x000fc800000006ff */
[----:B------:R-:W0:Y:S02]  /*2030*/  SYNCS.PHASECHK.TRANS64.TRYWAIT P0, [R5+URZ+0x32400], R2 ;  /* 0x03240002050075a7 */ /* 0x000e24000800017f */
[----:B0-----:R-:W-:Y:S05]  /*2040*/  @!P0 BRA `(.L_x_5345) ;  /* 0x0000015400088947 */ /* 0x001fea0003800000 */
.L_x_5530:
[----:B------:R-:W-:Y:S01]  /*2050*/  ISETP.NE.AND P0, PT, R202, 0x3, PT ;  /* 0x00000003ca00780c */ /* 0x000fe20003f05270 */
[----:B------:R-:W-:Y:S05]  /*2060*/  WARPSYNC.ALL ;  /* 0x0000000000007948 */ /* 0x000fea0003800000 */
[----:B------:R1:W-:Y:S07]  /*2070*/  BAR.SYNC.DEFER_BLOCKING R12, 0x100 ;  /* 0x0004000c0000751d */ /* 0x0003ee0000010000 */
[----:B------:R-:W-:Y:S05]  /*2080*/  @!P0 BRA `(.L_x_5346) ;  /* 0x0000000000048947 */ /* 0x000fea0003800000 */
[----:B------:R-:W-:Y:S01]  /*2090*/  BPT.TRAP 0x1 ;  /* 0x000000040000795c */ /* 0x000fe20000300000 */
.L_x_5346:
[----:B------:R-:W-:Y:S02]  /*20a0*/  IMAD.U32 R3, RZ, RZ, UR37 ;  /* 0x00000025ff037e24 */ /* 0x000fe4000f8e00ff */
[----:B------:R-:W-:-:S03]  /*20b0*/  IMAD.U32 R0, RZ, RZ, UR36 ;  /* 0x00000024ff007e24 */ /* 0x000fc6000f8e00ff */
[----:B------:R-:W-:Y:S01]  /*20c0*/  SHF.L.U32 R3, R3, 0x1f, RZ ;  /* 0x0000001f03037819 */ /* 0x000fe200000006ff */
[----:B------:R-:W-:-:S04]  /*20d0*/  IMAD R0, R0, 0x8, R5 ;  /* 0x0000000800007824 */ /* 0x000fc800078e0205 */
[----:B------:R2:W3:Y:S01]  /*20e0*/  SYNCS.PHASECHK.TRANS64.TRYWAIT P1, [R0+URZ+0x32430], R3 ;  /* 0x03243003000075a7 */ /* 0x0004e2000802017f */
[----:B------:R-:W-:Y:S05]  /*20f0*/  @!P0 BRA `(.L_x_5347) ;  /* 0x0000000000048947 */ /* 0x000fea0003800000 */
[----:B------:R-:W-:Y:S01]  /*2100*/  BPT.TRAP 0x1 ;  /* 0x000000040000795c */ /* 0x000fe20000300000 */
.L_x_5347:
[----:B---3--:R-:W-:Y:S05]  /*2110*/  @P1 BRA `(.L_x_5348) ;  /* 0x0000000000081947 */ /* 0x008fea0003800000 */
[----:B------:R-:W3:Y:S02]  /*2120*/  SYNCS.PHASECHK.TRANS64.TRYWAIT P1, [R0+URZ+0x32430], R3 ;  /* 0x03243003000075a7 */ /* 0x000ee4000802017f */
[----:B---3--:R-:W-:Y:S05]  /*2130*/  @!P1 BRA `(.L_x_5349) ;  /* 0x0000015000e09947 */ /* 0x008fea0003800000 */
.L_x_5348:
[----:B------:R-:W-:Y:S01]  /*2140*/  R2UR UR4, R5 ;  /* 0x00000000050472ca */ /* 0x000fe200000e0000 */
[----:B------:R-:W-:Y:S01]  /*2150*/  WARPGROUP.ARRIVE ;  /* 0x00000000000079c5 */ /* 0x000fe20000000000 */
[----:B------:R-:W-:Y:S01]  /*2160*/  UMOV UR8, UR41 ;  /* 0x0000002900087c82 */ /* 0x000fe20008000000 */
[----:B------:R-:W-:Y:S01]  /*2170*/  UMOV UR9, 0x40000040 ;  /* 0x4000004000097882 */ /* 0x000fe20000000000 */
[----:B------:R-:W-:Y:S01]  /*2180*/  UMOV UR11, 0x40000040 ;  /* 0x40000040000b7882 */ /* 0x000fe20000000000 */
[----:B------:R-:W-:-:S08]  /*2190*/  UIADD3 UR5, UR41, 0x2, URZ ;  /* 0x0000000229057890 */ /* 0x000fd0000fffe03f */
        /* <DEDUP_REMOVED lines=40> */
[----:B------:R-:W4:Y:S02]  /*2420*/  SYNCS.PHASECHK.TRANS64.TRYWAIT P1, [R5+URZ+0x32410], R2 ;  /* 0x03241002050075a7 */ /* 0x000f24000802017f */
[----:B----4-:R-:W-:Y:S05]  /*2430*/  @!P1 BRA `(.L_x_5350) ;  /* 0x0000015000349947 */ /* 0x010fea0003800000 */
.L_x_5531:
[----:B------:R-:W-:Y:S05]  /*2440*/  @!P0 BRA `(.L_x_5351) ;  /* 0x0000000000048947 */ /* 0x000fea0003800000 */
[----:B------:R-:W-:Y:S01]  /*2450*/  BPT.TRAP 0x1 ;  /* 0x000000040000795c */ /* 0x000fe20000300000 */
.L_x_5351:
[----:B------:R0:W0:Y:S01]  /*2460*/  SYNCS.PHASECHK.TRANS64.TRYWAIT P1, [R0+URZ+0x32450], R3 ;  /* 0x03245003000075a7 */ /* 0x000022000802017f */
[----:B------:R-:W-:Y:S05]  /*2470*/  @!P0 BRA `(.L_x_5352) ;  /* 0x0000000000048947 */ /* 0x000fea0003800000 */
[----:B------:R-:W-:Y:S01]  /*2480*/  BPT.TRAP 0x1 ;  /* 0x000000040000795c */ /* 0x000fe20000300000 */
.L_x_5352:
[----:B0-----:R-:W-:Y:S05]  /*2490*/  @P1 BRA `(.L_x_5353) ;  /* 0x0000000000081947 */ /* 0x001fea0003800000 */
[----:B------:R-:W0:Y:S02]  /*24a0*/  SYNCS.PHASECHK.TRANS64.TRYWAIT P1, [R0+URZ+0x32450], R3 ;  /* 0x03245003000075a7 */ /* 0x000e24000802017f */
[----:B0-----:R-:W-:Y:S05]  /*24b0*/  @!P1 BRA `(.L_x_5354) ;  /* 0x0000015000289947 */ /* 0x001fea0003800000 */
.L_x_5353:
[----:B------:R-:W-:Y:S01]  /*24c0*/  R2UR UR4, R5 ;  /* 0x00000000050472ca */ /* 0x000fe200000e0000 */
[----:B------:R-:W-:Y:S01]  /*24d0*/  WARPGROUP.ARRIVE ;  /* 0x00000000000079c5 */ /* 0x000fe20000000000 */
        /* <DEDUP_REMOVED lines=11> */
[----:B------:R-:W-:Y:S01]  /*2590*/  UIADD3 UR4, UR4, 0x400, URZ ;  /* 0x0000040004047890 */ /* 0x000fe2000fffe03f */
[----:B------:R-:W5:Y:S01]  /*25a0*/  LDL.LU R21, [R1+0x20] ;  /* 0x0000200001157983 */ /* 0x000f620000300800 */
[----:B------:R-:W-:Y:S01]  /*25b0*/  IMAD.U32 R9, RZ, RZ, UR13 ;  /* 0x0000000dff097e24 */ /* 0x000fe2000f8e00ff */
[----:B------:R-:W-:Y:S01]  /*25c0*/  UMOV UR31, 0x40000040 ;  /* 0x40000040001f7882 */ /* 0x000fe20000000000 */
[----:B------:R-:W-:Y:S01]  /*25d0*/  USHF.R.U32.HI UR4, URZ, 0x4, UR4 ;  /* 0x000000043f047899 */ /* 0x000fe20008011604 */
[----:B------:R-:W-:Y:S01]  /*25e0*/  IMAD.U32 R11, RZ, RZ, UR9 ;  /* 0x00000009ff0b7e24 */ /* 0x000fe2000f8e00ff */
[----:B------:R-:W-:Y:S01]  /*25f0*/  UMOV UR33, 0x40000040 ;  /* 0x4000004000217882 */ /* 0x000fe20000000000 */
[----:B------:R-:W-:Y:S01]  /*2600*/  UMOV UR35, 0x40000040 ;  /* 0x4000004000237882 */ /* 0x000fe20000000000 */
[----:B------:R-:W-:Y:S01]  /*2610*/  ULOP3.LUT UR7, UR4, 0x3fff, URZ, 0xc0, !UPT ;  /* 0x00003fff04077892 */ /* 0x000fe2000f8ec03f */
[----:B------:R-:W0:Y:S01]  /*2620*/  LDC R73, c[0x0][0x448] ;  /* 0x00011200ff497b82 */ /* 0x000e220000000800 */
[----:B------:R-:W-:Y:S01]  /*2630*/  ULOP3.LUT UR4, UR40, 0x10000, URZ, 0xfc, !UPT ;  /* 0x0001000028047892 */ /* 0x000fe2000f8efc3f */
[----:B------:R-:W1:Y:S01]  /*2640*/  S2R R81, SR_TID.X ;  /* 0x0000000000517919 */ /* 0x000e620000002100 */
[----:B------:R-:W-:Y:S01]  /*2650*/  ULOP3.LUT UR60, UR7, 0x10000, URZ, 0xfc, !UPT ;  /* 0x00010000073c7892 */ /* 0x000fe2000f8efc3f */
[----:B------:R-:W-:Y:S01]  /*2660*/  VIADD R212, R168, 0xfffffffe ;  /* 0xfffffffea8d47836 */ /* 0x000fe20000000000 */
[----:B------:R-:W-:-:S02]  /*2670*/  UIADD3 UR6, UR4, 0x2, URZ ;  /* 0x0000000204067890 */ /* 0x000fc4000fffe03f */
[----:B------:R-:W-:Y:S01]  /*2680*/  UIMAD UR5, UR36, 0xc00, UR60 ;  /* 0x00000c00240578a4 */ /* 0x000fe2000f8e023c */
[----:B------:R-:W-:Y:S01]  /*2690*/  UMOV UR8, UR4 ;  /* 0x0000000400087c82 */ /* 0x000fe20008000000 */
[----:B------:R-:W-:Y:S01]  /*26a0*/  UIADD3 UR16, UR4, 0x406, URZ ;  /* 0x0000040604107890 */ /* 0x000fe2000fffe03f */
[----:B------:R-:W-:Y:S02]  /*26b0*/  IMAD.U32 R10, RZ, RZ, UR8 ;  /* 0x00000008ff0a7e24 */ /* 0x000fe4000f8e00ff */
[----:B------:R-:W-:Y:S01]  /*26c0*/  UMOV UR12, UR6 ;  /* 0x00000006000c7c82 */ /* 0x000fe20008000000 */
[----:B------:R-:W-:Y:S01]  /*26d0*/  UIADD3 UR6, UR4, 0x4, URZ ;  /* 0x0000000404067890 */ /* 0x000fe2000fffe03f */
[----:B------:R-:W-:Y:S01]  /*26e0*/  IMAD.U32 R8, RZ, RZ, UR12 ;  /* 0x0000000cff087e24 */ /* 0x000fe2000f8e00ff */
[----:B------:R-:W-:Y:S01]  /*26f0*/  UMOV UR10, UR5 ;  /* 0x00000005000a7c82 */ /* 0x000fe20008000000 */
[----:B------:R-:W-:Y:S01]  /*2700*/  UIADD3 UR18, UR5, 0x306, URZ ;  /* 0x0000030605127890 */ /* 0x000fe2000fffe03f */
[----:B------:R-:W-:Y:S01]  /*2710*/  HGMMA.64x96x16.F32.BF16 R24, gdesc[UR8], R24, gsb0 ;  /* 0x01600000081879f0 */ /* 0x000fe20008001818 */
[----:B------:R-:W-:-:S02]  /*2720*/  UIADD3 UR8, UR5, 0x2, URZ ;  /* 0x0000000205087890 */ /* 0x000fc4000fffe03f */
[----:B------:R-:W-:Y:S01]  /*2730*/  UIADD3 UR10, UR5, 0x302, URZ ;  /* 0x00000302050a7890 */ /* 0x000fe2000fffe03f */
[----:B------:R-:W-:Y:S01]  /*2740*/  UMOV UR9, 0x40000040 ;  /* 0x4000004000097882 */ /* 0x000fe20000000000 */
[----:B------:R-:W-:Y:S01]  /*2750*/  UMOV UR11, 0x40000040 ;  /* 0x40000040000b7882 */ /* 0x000fe20000000000 */
[----:B------:R-:W-:Y:S01]  /*2760*/  UIADD3 UR20, UR4, 0x800, URZ ;  /* 0x0000080004147890 */ /* 0x000fe2000fffe03f */
[----:B0-----:R-:W-:Y:S01]  /*2770*/  ISETP.NE.AND P6, PT, R73, 0x1, PT ;  /* 0x000000014900780c */ /* 0x001fe20003fc5270 */
[----:B------:R-:W-:Y:S01]  /*2780*/  UMOV UR14, UR8 ;  /* 0x00000008000e7c82 */ /* 0x000fe20008000000 */
[----:B------:R-:W-:Y:S02]  /*2790*/  UIADD3 UR8, UR5, 0x4, URZ ;  /* 0x0000000405087890 */ /* 0x000fe4000fffe03f */
[----:B------:R-:W-:Y:S02]  /*27a0*/  UIADD3 UR22, UR5, 0x600, URZ ;  /* 0x0000060005167890 */ /* 0x000fe4000fffe03f */
        /* <DEDUP_REMOVED lines=22> */
[----:B------:R-:W-:Y:S01]  /*2910*/  ULOP3.LUT UR7, UR7, 0x3000000, URZ, 0xfc, !UPT ;  /* 0x0300000007077892 */ /* 0x000fe2000f8efc3f */
        /* <DEDUP_REMOVED lines=21> */
[----:B----4-:R-:W-:Y:S01]  /*2a70*/  IMAD.U32 R5, RZ, RZ, UR13 ;  /* 0x0000000dff057e24 */ /* 0x010fe2000f8e00ff */
[----:B-----5:R-:W-:-:S04]  /*2a80*/  LOP3.LUT R21, R21, 0xfffffffd, RZ, 0xc0, !PT ;  /* 0xfffffffd15157812 */ /* 0x020fc800078ec0ff */
[----:B------:R-:W-:-:S05]  /*2a90*/  @P6 LOP3.LUT R21, R21, 0x2, RZ, 0xfc, !PT ;  /* 0x0000000215156812 */ /* 0x000fca00078efcff */
[----:B------:R0:W-:Y:S02]  /*2aa0*/  STL [R1+0x20], R21 ;  /* 0x0000201501007387 */ /* 0x0001e40000100800 */
[----:B0-----:R-:W-:-:S04]  /*2ab0*/  IMAD.IADD R21, R206, 0x1, R200 ;  /* 0x00000001ce157824 */ /* 0x001fc800078e02c8 */
[----:B------:R-:W-:Y:S01]  /*2ac0*/  IMAD.MOV.U32 R73, RZ, RZ, R21 ;  /* 0x000000ffff497224 */ /* 0x000fe200078e0015 */
        /* <DEDUP_REMOVED lines=9> */
[----:B--23--:R-:W-:Y:S01]  /*2b60*/  IMAD.U32 R3, RZ, RZ, UR13 ;  /* 0x0000000dff037e24 */ /* 0x00cfe2000f8e00ff */
        /* <DEDUP_REMOVED lines=57> */
[----:B0-----:R-:W0:Y:S01]  /*2f00*/  @P6 LDC R24, c[0x0][0x44c] ;  /* 0x00011300ff186b82 */ /* 0x001e220000000800 */
        /* <DEDUP_REMOVED lines=8> */
[----:B------:R-:W-:Y:S01]  /*2f90*/  FMUL.FTZ R31, R35, UR4 ;  /* 0x00000004231f7c20 */ /* 0x000fe20008410000 */
[----:B------:R-:W-:Y:S01]  /*2fa0*/  FMUL.FTZ R49, R49, UR4 ;  /* 0x0000000431317c20 */ /* 0x000fe20008410000 */
[----:B------:R-:W3:Y:S01]  /*2fb0*/  @P6 LDC R35, c[0x0][0x450] ;  /* 0x00011400ff236b82 */ /* 0x000ee20000000800 */
        /* <DEDUP_REMOVED lines=12> */
[----:B0-----:R-:W-:-:S04]  /*3080*/  @P6 IMAD.HI.U32 R24, R21, R24, RZ ;  /* 0x0000001815186227 */ /* 0x001fc800078e00ff */
        /* <DEDUP_REMOVED lines=10> */
[----:B---3--:R-:W-:Y:S01]  /*3130*/  @P6 SHF.R.U32.HI R73, RZ, R35, R24 ;  /* 0x00000023ff496219 */ /* 0x008fe20000011618 */
[----:B------:R-:W-:-:S02]  /*3140*/  IMAD R24, R168, -0x60, R204 ;  /* 0xffffffa0a8187824 */ /* 0x000fc400078e02cc */
[----:B------:R-:W-:Y:S01]  /*3150*/  FMUL.FTZ R62, R62, UR4 ;  /* 0x000000043e3e7c20 */ /* 0x000fe20008410000 */
[----:B------:R-:W-:Y:S01]  /*3160*/  FMUL.FTZ R63, R63, UR4 ;  /* 0x000000043f3f7c20 */ /* 0x000fe20008410000 */
[----:B------:R-:W0:Y:S01]  /*3170*/  MUFU.TANH R30, R32 ;  /* 0x00000020001e7308 */ /* 0x000e220000002400 */
[----:B------:R-:W3:Y:S01]  /*3180*/  SHFL.IDX PT, R21, R73, RZ, 0x1c1f ;  /* 0x001c1fff49157589 */ /* 0x000ee200000e0000 */
[C-C-:B------:R-:W-:Y:S01]  /*3190*/  IADD3 R26, -R201.reuse, 0x61, R24.reuse ;  /* 0x00000061c91a7810 */ /* 0x140fe20007ffe118 */
[----:B------:R-:W-:Y:S01]  /*31a0*/  FMUL.FTZ R66, R66, UR4 ;  /* 0x0000000442427c20 */ /* 0x000fe20008410000 */
[----:B-1----:R-:W-:Y:S01]  /*31b0*/  IADD3 R37, -R201, 0x60, R24 ;  /* 0x00000060c9257810 */ /* 0x002fe20007ffe118 */
[----:B------:R-:W1:Y:S01]  /*31c0*/  SHFL.IDX PT, R73, R73, 0x1, 0x1c1f ;  /* 0x003c1f0049497f89 */ /* 0x000e6200000e0000 */
[----:B------:R-:W-:Y:S01]  /*31d0*/  FMUL.FTZ R67, R67, UR4 ;  /* 0x0000000443437c20 */ /* 0x000fe20008410000 */
[----:B------:R-:W-:Y:S01]  /*31e0*/  IMAD.IADD R76, R26, 0x1, -R203 ;  /* 0x000000011a4c7824 */ /* 0x000fe200078e0acb */
[----:B------:R2:W1:Y:S01]  /*31f0*/  MUFU.TANH R77, R33 ;  /* 0x00000021004d7308 */ /* 0x0004620000002400 */
[----:B------:R-:W-:Y:S01]  /*3200*/  FMUL.FTZ R70, R70, UR4 ;  /* 0x0000000446467c20 */ /* 0x000fe20008410000 */
[----:B------:R-:W-:-:S06]  /*3210*/  FMUL.FTZ R71, R71, UR4 ;  /* 0x0000000447477c20 */ /* 0x000fcc0008410000 */
[----:B------:R-:W1:Y:S01]  /*3220*/  MUFU.TANH R36, R36 ;  /* 0x0000002400247308 */ /* 0x000e620000002400 */
[----:B--2---:R-:W-:-:S07]  /*3230*/  FMUL.FTZ R33, R38, UR4 ;  /* 0x0000000426217c20 */ /* 0x004fce0008410000 */
[----:B------:R-:W2:Y:S01]  /*3240*/  MUFU.TANH R38, R40 ;  /* 0x0000002800267308 */ /* 0x000ea20000002400 */
[----:B---3--:R-:W-:-:S04]  /*3250*/  VIADDMNMX R41, R21, R76, R37, PT ;  /* 0x0000004c15297246 */ /* 0x008fc80003800125 */
[C---:B------:R-:W-:Y:S02]  /*3260*/  ISETP.GT.AND P1, PT, R41.reuse, RZ, PT ;  /* 0x000000ff2900720c */ /* 0x040fe40003f24270 */
[C---:B------:R-:W-:Y:S01]  /*3270*/  ISETP.GT.AND P2, PT, R41.reuse, 0x1, PT ;  /* 0x000000012900780c */ /* 0x040fe20003f44270 */
[----:B------:R3:W-:Y:S01]  /*3280*/  MUFU.TANH R29, R34 ;  /* 0x00000022001d7308 */ /* 0x0007e20000002400 */
[C---:B------:R-:W-:Y:S02]  /*3290*/  ISETP.GT.AND P3, PT, R41.reuse, 0x8, PT ;  /* 0x000000082900780c */ /* 0x040fe40003f64270 */
[----:B------:R-:W-:Y:S02]  /*32a0*/  FSEL R24, R72, -INF , P1 ;  /* 0xff80000048187808 */ /* 0x000fe40000800000 */
[----:B----4-:R-:W-:Y:S02]  /*32b0*/  FSEL R21, R74, -INF , P2 ;  /* 0xff8000004a157808 */ /* 0x010fe40001000000 */
[----:B------:R-:W-:Y:S01]  /*32c0*/  ISETP.GT.AND P1, PT, R41, 0x9, PT ;  /* 0x000000092900780c */ /* 0x000fe20003f24270 */
[----:B------:R-:W4:Y:S01]  /*32d0*/  MUFU.TANH R44, R44 ;  /* 0x0000002c002c7308 */ /* 0x000f220000002400 */
[----:B-----5:R-:W-:-:S02]  /*32e0*/  FSEL R26, R28, -INF , P3 ;  /* 0xff8000001c1a7808 */ /* 0x020fc40001800000 */
[----:B------:R-:W-:Y:S02]  /*32f0*/  FMNMX.FTZ R35, R24, R21, !PT ;  /* 0x0000001518237209 */ /* 0x000fe40007810000 */
[----:B------:R-:W-:Y:S02]  /*3300*/  ISETP.GT.AND P2, PT, R41, 0x10, PT ;  /* 0x000000102900780c */ /* 0x000fe40003f44270 */
[----:B------:R-:W-:Y:S01]  /*3310*/  FSEL R28, R75, -INF , P1 ;  /* 0xff8000004b1c7808 */ /* 0x000fe20000800000 */
[----:B------:R-:W5:Y:S01]  /*3320*/  MUFU.TANH R45, R45 ;  /* 0x0000002d002d7308 */ /* 0x000f620000002400 */
[----:B------:R-:W-:Y:S02]  /*3330*/  FMNMX.FTZ R35, R26, R35, !PT ;  /* 0x000000231a237209 */ /* 0x000fe40007810000 */
[----:B------:R-:W-:Y:S02]  /*3340*/  ISETP.GT.AND P1, PT, R41, 0x11, PT ;  /* 0x000000112900780c */ /* 0x000fe40003f24270 */
[----:B0-----:R-:W-:-:S02]  /*3350*/  FSEL R30, R30, -INF , P2 ;  /* 0xff8000001e1e7808 */ /* 0x001fc40001000000 */
[----:B------:R-:W-:Y:S01]  /*3360*/  FMNMX.FTZ R35, R28, R35, !PT ;  /* 0x000000231c237209 */ /* 0x000fe20007810000 */
[----:B------:R5:W0:Y:S01]  /*3370*/  MUFU.TANH R80, R48 ;  /* 0x0000003000507308 */ /* 0x000a220000002400 */
[----:B------:R-:W-:Y:S02]  /*3380*/  ISETP.GT.AND P2, PT, R41, 0x18, PT ;  /* 0x000000182900780c */ /* 0x000fe40003f44270 */
[----:B-1----:R-:W-:Y:S02]  /*3390*/  FSEL R32, R77, -INF , P1 ;  /* 0xff8000004d207808 */ /* 0x002fe40000800000 */
[----:B------:R-:W-:Y:S02]  /*33a0*/  FMNMX.FTZ R35, R30, R35, !PT ;  /* 0x000000231e237209 */ /* 0x000fe40007810000 */
[----:B------:R-:W-:Y:S01]  /*33b0*/  ISETP.GT.AND P1, PT, R41, 0x19, PT ;  /* 0x000000192900780c */ /* 0x000fe20003f24270 */
[----:B------:R-:W1:Y:S01]  /*33c0*/  MUFU.TANH R49, R49 ;  /* 0x0000003100317308 */ /* 0x000e620000002400 */
[----:B---3--:R-:W-:-:S02]  /*33d0*/  FSEL R34, R36, -INF , P2 ;  /* 0xff80000024227808 */ /* 0x008fc40001000000 */
[----:B------:R-:W-:Y:S02]  /*33e0*/  FMNMX.FTZ R35, R32, R35, !PT ;  /* 0x0000002320237209 */ /* 0x000fe40007810000 */
[C---:B------:R-:W-:Y:S02]  /*33f0*/  ISETP.GT.AND P2, PT, R41.reuse, 0x20, PT ;  /* 0x000000202900780c */ /* 0x040fe40003f44270 */
[----:B------:R-:W-:Y:S01]  /*3400*/  FSEL R36, R78, -INF , P1 ;  /* 0xff8000004e247808 */ /* 0x000fe20000800000 */
[----:B------:R0:W3:Y:S01]  /*3410*/  MUFU.TANH R188, R52 ;  /* 0x0000003400bc7308 */ /* 0x0000e20000002400 */
[----:B------:R-:W-:Y:S02]  /*3420*/  FMNMX.FTZ R35, R34, R35, !PT ;  /* 0x0000002322237209 */ /* 0x000fe40007810000 */
[----:B------:R-:W-:Y:S02]  /*3430*/  ISETP.GT.AND P1, PT, R41, 0x21, PT ;  /* 0x000000212900780c */ /* 0x000fe40003f24270 */
[----:B--2---:R-:W-:-:S02]  /*3440*/  FSEL R38, R38, -INF , P2 ;  /* 0xff80000026267808 */ /* 0x004fc40001000000 */
[----:B------:R-:W-:Y:S01]  /*3450*/  FMNMX.FTZ R35, R36, R35, !PT ;  /* 0x0000002324237209 */ /* 0x000fe20007810000 */
[----:B------:R-:W2:Y:S01]  /*3460*/  MUFU.TANH R53, R53 ;  /* 0x0000003500357308 */ /* 0x000ea20000002400 */
[----:B------:R-:W-:Y:S02]  /*3470*/  ISETP.GT.AND P2, PT, R41, 0x28, PT ;  /* 0x000000282900780c */ /* 0x000fe40003f44270 */
[----:B------:R-:W-:Y:S02]  /*3480*/  FSEL R40, R79, -INF , P1 ;  /* 0xff8000004f287808 */ /* 0x000fe40000800000 */
[----:B------:R-:W-:Y:S02]  /*3490*/  FMNMX.FTZ R35, R38, R35, !PT ;  /* 0x0000002326237209 */ /* 0x000fe40007810000 */
[----:B------:R-:W-:Y:S01]  /*34a0*/  ISETP.GT.AND P1, PT, R41, 0x29, PT ;  /* 0x000000292900780c */ /* 0x000fe20003f24270 */
[----:B------:R1:W-:Y:S01]  /*34b0*/  MUFU.TANH R72, R56 ;  /* 0x0000003800487308 */ /* 0x0003e20000002400 */
[----:B----4-:R-:W-:-:S02]  /*34c0*/  FSEL R44, R44, -INF , P2 ;  /* 0xff8000002c2c7808 */ /* 0x010fc40001000000 */
[----:B------:R-:W-:Y:S02]  /*34d0*/  FMNMX.FTZ R35, R40, R35, !PT ;  /* 0x0000002328237209 */ /* 0x000fe40007810000 */
[----:B------:R-:W-:Y:S02]  /*34e0*/  ISETP.GT.AND P2, PT, R41, 0x30, PT ;  /* 0x000000302900780c */ /* 0x000fe40003f44270 */
[----:B-----5:R-:W-:Y:S01]  /*34f0*/  FSEL R48, R45, -INF , P1 ;  /* 0xff8000002d307808 */ /* 0x020fe20000800000 */
[----:B------:R-:W4:Y:S01]  /*3500*/  MUFU.TANH R57, R57 ;  /* 0x0000003900397308 */ /* 0x000f220000002400 */
        /* <DEDUP_REMOVED lines=12> */
[----:B------:R-:W-:Y:S02]  /*35d0*/  ISETP.GT.AND P2, PT, R41, 0x40, PT ;  /* 0x000000402900780c */ /* 0x000fe40003f44270 */
[----:B--2---:R-:W-:Y:S01]  /*35e0*/  FSEL R60, R53, -INF , P1 ;  /* 0xff800000353c7808 */ /* 0x004fe20000800000 */
[----:B------:R2:W3:Y:S01]  /*35f0*/  MUFU.TANH R75, R64 ;  /* 0x00000040004b7308 */ /* 0x0004e20000002400 */
[----:B------:R-:W-:Y:S01]  /*3600*/  FMNMX.FTZ R45, R188, R35, !PT ;  /* 0x00000023bc2d7209 */ /* 0x000fe20007810000 */
[----:B------:R-:W-:Y:S01]  /*3610*/  FMUL.FTZ R35, R68, UR4 ;  /* 0x0000000444237c20 */ /* 0x000fe20008410000 */
[----:B------:R-:W-:Y:S02]  /*3620*/  ISETP.GT.AND P1, PT, R41, 0x41, PT ;  /* 0x000000412900780c */ /* 0x000fe40003f24270 */
[----:B------:R-:W-:-:S02]  /*3630*/  FMNMX.FTZ R45, R60, R45, !PT ;  /* 0x0000002d3c2d7209 */ /* 0x000fc40007810000 */
[----:B----4-:R-:W-:Y:S01]  /*3640*/  FSEL R184, R57, -INF , P1 ;  /* 0xff80000039b87808 */ /* 0x010fe20000800000 */
[----:B------:R-:W4:Y:S01]  /*3650*/  MUFU.TANH R65, R65 ;  /* 0x0000004100417308 */ /* 0x000f220000002400 */
[----:B--2---:R-:W-:Y:S02]  /*3660*/  FSEL R64, R72, -INF , P2 ;  /* 0xff80000048407808 */ /* 0x004fe40001000000 */
[C---:B------:R-:W-:Y:S02]  /*3670*/  ISETP.GT.AND P2, PT, R41.reuse, 0x48, PT ;  /* 0x000000482900780c */ /* 0x040fe40003f44270 */
[----:B------:R-:W-:Y:S02]  /*3680*/  FMNMX.FTZ R45, R64, R45, !PT ;  /* 0x0000002d402d7209 */ /* 0x000fe40007810000 */
[----:B------:R-:W-:Y:S01]  /*3690*/  ISETP.GT.AND P1, PT, R41, 0x49, PT ;  /* 0x000000492900780c */ /* 0x000fe20003f24270 */
[----:B------:R2:W5:Y:S01]  /*36a0*/  MUFU.TANH R172, R35 ;  /* 0x0000002300ac7308 */ /* 0x0005620000002400 */
[----:B0-----:R-:W-:-:S02]  /*36b0*/  FSEL R68, R74, -INF , P2 ;  /* 0xff8000004a447808 */ /* 0x001fc40001000000 */
[----:B------:R-:W-:Y:S02]  /*36c0*/  FMNMX.FTZ R45, R184, R45, !PT ;  /* 0x0000002db82d7209 */ /* 0x000fe40007810000 */
[----:B------:R-:W-:Y:S02]  /*36d0*/  ISETP.GT.AND P2, PT, R41, 0x50, PT ;  /* 0x000000502900780c */ /* 0x000fe40003f44270 */
[----:B-1----:R-:W-:Y:S01]  /*36e0*/  FSEL R186, R61, -INF , P1 ;  /* 0xff8000003dba7808 */ /* 0x002fe20000800000 */
[----:B------:R-:W0:Y:S01]  /*36f0*/  MUFU.TANH R69, R69 ;  /* 0x0000004500457308 */ /* 0x000e220000002400 */
[----:B------:R-:W-:Y:S01]  /*3700*/  FMNMX.FTZ R45, R68, R45, !PT ;  /* 0x0000002d442d7209 */ /* 0x000fe20007810000 */
[----:B--2---:R-:W-:Y:S01]  /*3710*/  FMUL.FTZ R35, R42, UR4 ;  /* 0x000000042a237c20 */ /* 0x004fe20008410000 */
[----:B------:R-:W-:Y:S01]  /*3720*/  ISETP.GT.AND P1, PT, R41, 0x51, PT ;  /* 0x000000512900780c */ /* 0x000fe20003f24270 */
[----:B------:R-:W-:Y:S01]  /*3730*/  ULDC UR4, c[0x0][0xa80] ;  /* 0x0002a00000047ab9 */ /* 0x000fe20000000800 */
[----:B---3--:R-:W-:-:S02]  /*3740*/  FSEL R72, R75, -INF , P2 ;  /* 0xff8000004b487808 */ /* 0x008fc40001000000 */
[----:B------:R-:W-:Y:S01]  /*3750*/  FMNMX.FTZ R45, R186, R45, !PT ;  /* 0x0000002dba2d7209 */ /* 0x000fe20007810000 */
[----:B------:R-:W-:Y:S01]  /*3760*/  MUFU.TANH R13, R13 ;  /* 0x0000000d000d7308 */ /* 0x000fe20000002400 */
[----:B------:R-:W-:Y:S02]  /*3770*/  ISETP.GT.AND P2, PT, R41, 0x58, PT ;  /* 0x000000582900780c */ /* 0x000fe40003f44270 */
[----:B----4-:R-:W-:Y:S02]  /*3780*/  FSEL R74, R65, -INF , P1 ;  /* 0xff800000414a7808 */ /* 0x010fe40000800000 */
[----:B------:R-:W-:Y:S02]  /*3790*/  FMNMX.FTZ R45, R72, R45, !PT ;  /* 0x0000002d482d7209 */ /* 0x000fe40007810000 */
[----:B------:R-:W-:Y:S01]  /*37a0*/  ISETP.GT.AND P1, PT, R41, 0x59, PT ;  /* 0x000000592900780c */ /* 0x000fe20003f24270 */
[----:B------:R-:W1:Y:S01]  /*37b0*/  MUFU.TANH R20, R20 ;  /* 0x0000001400147308 */ /* 0x000e620000002400 */
[----:B-----5:R-:W-:-:S02]  /*37c0*/  FSEL R172, R172, -INF , P2 ;  /* 0xff800000acac7808 */ /* 0x020fc40001000000 */
[----:B------:R-:W-:Y:S02]  /*37d0*/  FMNMX.FTZ R45, R74, R45, !PT ;  /* 0x0000002d4a2d7209 */ /* 0x000fe40007810000 */
[----:B0-----:R-:W-:Y:S02]  /*37e0*/  FSEL R42, R69, -INF , P1 ;  /* 0xff800000452a7808 */ /* 0x001fe40000800000 */
[----:B------:R-:W-:Y:S01]  /*37f0*/  FMNMX.FTZ R45, R172, R45, !PT ;  /* 0x0000002dac2d7209 */ /* 0x000fe20007810000 */
[----:B------:R-:W-:Y:S01]  /*3800*/  MUFU.TANH R27, R27 ;  /* 0x0000001b001b7308 */ /* 0x000fe20000002400 */
[----:B------:R-:W-:Y:S02]  /*3810*/  VIADDMNMX R76, R73, R76, R37, PT ;  /* 0x0000004c494c7246 */ /* 0x000fe40003800125 */
[----:B------:R-:W-:Y:S02]  /*3820*/  FMNMX.FTZ R45, R42, R45, !PT ;  /* 0x0000002d2a2d7209 */ /* 0x000fe40007810000 */
[----:B------:R-:W-:-:S02]  /*3830*/  ISETP.GT.AND P4, PT, R76, RZ, PT ;  /* 0x000000ff4c00720c */ /* 0x000fc40003f84270 */
[C---:B------:R-:W-:Y:S01]  /*3840*/  ISETP.GT.AND P5, PT, R76.reuse, 0x1, PT ;  /* 0x000000014c00780c */ /* 0x040fe20003fa4270 */
[----:B------:R-:W0:Y:S01]  /*3850*/  SHFL.BFLY PT, R78, R45, 0x2, 0x1f ;  /* 0x0c401f002d4e7f89 */ /* 0x000e2200000e0000 */
[----:B------:R-:W2:Y:S01]  /*3860*/  MUFU.TANH R25, R25 ;  /* 0x0000001900197308 */ /* 0x000ea20000002400 */
[----:B------:R-:W-:Y:S02]  /*3870*/  ISETP.GT.AND P3, PT, R76, 0x8, PT ;  /* 0x000000084c00780c */ /* 0x000fe40003f64270 */
[----:B-1----:R-:W-:Y:S02]  /*3880*/  FSEL R37, R20, -INF , P5 ;  /* 0xff80000014257808 */ /* 0x002fe40002800000 */
[C---:B------:R-:W-:Y:S02]  /*3890*/  ISETP.GT.AND P1, PT, R76.reuse, 0x9, PT ;  /* 0x000000094c00780c */ /* 0x040fe40003f24270 */
[----:B------:R-:W-:Y:S01]  /*38a0*/  ISETP.GT.AND P2, PT, R76, 0x10, PT ;  /* 0x000000104c00780c */ /* 0x000fe20003f44270 */
[----:B------:R-:W-:Y:S08]  /*38b0*/  MUFU.TANH R31, R31 ;  /* 0x0000001f001f7308 */ /* 0x000ff00000002400 */
[----:B------:R1:W-:Y:S01]  /*38c0*/  MUFU.TANH R53, R43 ;  /* 0x0000002b00357308 */ /* 0x0003e20000002400 */
[----:B--2---:R-:W-:-:S02]  /*38d0*/  FSEL R41, R25, -INF , P1 ;  /* 0xff80000019297808 */ /* 0x004fc40000800000 */
[----:B------:R-:W-:Y:S02]  /*38e0*/  ISETP.GT.AND P1, PT, R76, 0x19, PT ;  /* 0x000000194c00780c */ /* 0x000fe40003f24270 */
[----:B0-----:R-:W-:-:S03]  /*38f0*/  FMNMX.FTZ R78, R45, R78, !PT ;  /* 0x0000004e2d4e7209 */ /* 0x001fc60007810000 */
[----:B------:R-:W-:Y:S01]  /*3900*/  MUFU.TANH R33, R33 ;  /* 0x0000002100217308 */ /* 0x000fe20000002400 */
[----:B-1----:R-:W-:Y:S02]  /*3910*/  FSEL R43, R13, -INF , P4 ;  /* 0xff8000000d2b7808 */ /* 0x002fe40002000000 */
[C---:B------:R-:W-:Y:S02]  /*3920*/  ISETP.GT.AND P4, PT, R76.reuse, 0x11, PT ;  /* 0x000000114c00780c */ /* 0x040fe40003f84270 */
[----:B------:R-:W-:Y:S02]  /*3930*/  FMNMX.FTZ R20, R43, R37, !PT ;  /* 0x000000252b147209 */ /* 0x000fe40007810000 */
[----:B------:R-:W-:Y:S01]  /*3940*/  FSEL R45, R29, -INF , P2 ;  /* 0xff8000001d2d7808 */ /* 0x000fe20001000000 */
[----:B------:R0:W1:Y:S01]  /*3950*/  MUFU.TANH R49, R39 ;  /* 0x0000002700317308 */ /* 0x0000620000002400 */
[----:B------:R-:W-:-:S07]  /*3960*/  ISETP.GT.AND P2, PT, R76, 0x20, PT ;  /* 0x000000204c00780c */ /* 0x000fce0003f44270 */
[----:B------:R-:W2:Y:S01]  /*3970*/  MUFU.TANH R35, R35 ;  /* 0x0000002300237308 */ /* 0x000ea20000002400 */
[----:B0-----:R-:W-:Y:S02]  /*3980*/  FSEL R39, R27, -INF , P3 ;  /* 0xff8000001b277808 */ /* 0x001fe40001800000 */
[----:B------:R-:W-:Y:S02]  /*3990*/  ISETP.GT.AND P3, PT, R76, 0x18, PT ;  /* 0x000000184c00780c */ /* 0x000fe40003f64270 */
[----:B------:R-:W-:-:S03]  /*39a0*/  FMNMX.FTZ R20, R39, R20, !PT ;  /* 0x0000001427147209 */ /* 0x000fc60007810000 */
[----:B------:R0:W-:Y:S01]  /*39b0*/  MUFU.TANH R61, R51 ;  /* 0x00000033003d7308 */ /* 0x0001e20000002400 */
[----:B------:R-:W-:Y:S02]  /*39c0*/  FMNMX.FTZ R20, R41, R20, !PT ;  /* 0x0000001429147209 */ /* 0x000fe40007810000 */
[----:B-1----:R-:W-:Y:S02]  /*39d0*/  FSEL R49, R49, -INF , P1 ;  /* 0xff80000031317808 */ /* 0x002fe40000800000 */
[----:B------:R-:W-:Y:S02]  /*39e0*/  FMNMX.FTZ R20, R45, R20, !PT ;  /* 0x000000142d147209 */ /* 0x000fe40007810000 */
[C---:B------:R-:W-:Y:S01]  /*39f0*/  ISETP.GT.AND P1, PT, R76.reuse, 0x29, PT ;  /* 0x000000294c00780c */ /* 0x040fe20003f24270 */
[----:B------:R-:W1:Y:S01]  /*3a00*/  MUFU.TANH R46, R46 ;  /* 0x0000002e002e7308 */ /* 0x000e620000002400 */
[----:B0-----:R-:W-:Y:S02]  /*3a10*/  FSEL R51, R31, -INF , P4 ;  /* 0xff8000001f337808 */ /* 0x001fe40002000000 */
[----:B------:R-:W-:-:S02]  /*3a20*/  ISETP.GT.AND P4, PT, R76, 0x21, PT ;  /* 0x000000214c00780c */ /* 0x000fc40003f84270 */
[----:B------:R-:W-:Y:S02]  /*3a30*/  FMNMX.FTZ R20, R51, R20, !PT ;  /* 0x0000001433147209 */ /* 0x000fe40007810000 */
[----:B--2---:R-:W-:Y:S01]  /*3a40*/  FSEL R35, R35, -INF , P2 ;  /* 0xff80000023237808 */ /* 0x004fe20001000000 */
[----:B------:R0:W2:Y:S01]  /*3a50*/  MUFU.TANH R57, R47 ;  /* 0x0000002f00397308 */ /* 0x0000a20000002400 */
[----:B------:R-:W-:Y:S02]  /*3a60*/  FSEL R25, R53, -INF , P4 ;  /* 0xff80000035197808 */ /* 0x000fe40002000000 */
[C---:B------:R-:W-:Y:S01]  /*3a70*/  ISETP.GT.AND P2, PT, R76.reuse, 0x30, PT ;  /* 0x000000304c00780c */ /* 0x040fe20003f44270 */
[----:B------:R-:W3:Y:S01]  /*3a80*/  SHFL.BFLY PT, R53, R78, 0x1, 0x1f ;  /* 0x0c201f004e357f89 */ /* 0x000ee200000e0000 */
[----:B------:R-:W-:-:S03]  /*3a90*/  ISETP.GT.AND P4, PT, R76, 0x31, PT ;  /* 0x000000314c00780c */ /* 0x000fc60003f84270 */
[----:B------:R-:W4:Y:S01]  /*3aa0*/  MUFU.TANH R50, R50 ;  /* 0x0000003200327308 */ /* 0x000f220000002400 */
[----:B0-----:R-:W-:Y:S02]  /*3ab0*/  FSEL R47, R33, -INF , P3 ;  /* 0xff800000212f7808 */ /* 0x001fe40001800000 */
[----:B------:R-:W-:Y:S02]  /*3ac0*/  ISETP.GT.AND P3, PT, R76, 0x28, PT ;  /* 0x000000284c00780c */ /* 0x000fe40003f64270 */
[----:B------:R-:W-:Y:S02]  /*3ad0*/  FMNMX.FTZ R20, R47, R20, !PT ;  /* 0x000000142f147209 */ /* 0x000fe40007810000 */
[----:B-1----:R-:W-:Y:S01]  /*3ae0*/  FSEL R31, R46, -INF , P3 ;  /* 0xff8000002e1f7808 */ /* 0x002fe20001800000 */
[----:B------:R-:W0:Y:S01]  /*3af0*/  MUFU.TANH R54, R54 ;  /* 0x0000003600367308 */ /* 0x000e220000002400 */
[----:B------:R-:W-:Y:S02]  /*3b00*/  FMNMX.FTZ R20, R49, R20, !PT ;  /* 0x0000001431147209 */ /* 0x000fe40007810000 */
[----:B--2---:R-:W-:-:S02]  /*3b10*/  FSEL R33, R57, -INF , P1 ;  /* 0xff80000039217808 */ /* 0x004fc40000800000 */
[----:B------:R-:W-:Y:S02]  /*3b20*/  FMNMX.FTZ R20, R35, R20, !PT ;  /* 0x0000001423147209 */ /* 0x000fe40007810000 */
[----:B------:R-:W-:Y:S01]  /*3b30*/  ISETP.GT.AND P3, PT, R76, 0x38, PT ;  /* 0x000000384c00780c */ /* 0x000fe20003f64270 */
[----:B------:R-:W1:Y:S01]  /*3b40*/  MUFU.TANH R55, R55 ;  /* 0x0000003700377308 */ /* 0x000e620000002400 */
[----:B------:R-:W-:Y:S02]  /*3b50*/  FMNMX.FTZ R20, R25, R20, !PT ;  /* 0x0000001419147209 */ /* 0x000fe40007810000 */
[----:B----4-:R-:W-:Y:S02]  /*3b60*/  FSEL R27, R50, -INF , P2 ;  /* 0xff800000321b7808 */ /* 0x010fe40001000000 */
[----:B------:R-:W-:Y:S01]  /*3b70*/  FMNMX.FTZ R20, R31, R20, !PT ;  /* 0x000000141f147209 */ /* 0x000fe20007810000 */
[----:B------:R-:W2:Y:S01]  /*3b80*/  @P6 LDC R50, c[0x0][0x450] ;  /* 0x00011400ff326b82 */ /* 0x000ea20000000800 */
[----:B------:R-:W-:Y:S01]  /*3b90*/  FSEL R29, R61, -INF , P4 ;  /* 0xff8000003d1d7808 */ /* 0x000fe20002000000 */
[----:B------:R-:W4:Y:S01]  /*3ba0*/  MUFU.TANH R58, R58 ;  /* 0x0000003a003a7308 */ /* 0x000f220000002400 */
[----:B------:R-:W-:-:S02]  /*3bb0*/  FMNMX.FTZ R20, R33, R20, !PT ;  /* 0x0000001421147209 */ /* 0x000fc40007810000 */
[----:B------:R-:W-:Y:S02]  /*3bc0*/  ISETP.GT.AND P1, PT, R76, 0x39, PT ;  /* 0x000000394c00780c */ /* 0x000fe40003f24270 */
[----:B------:R-:W-:Y:S02]  /*3bd0*/  FMNMX.FTZ R20, R27, R20, !PT ;  /* 0x000000141b147209 */ /* 0x000fe40007810000 */
        /* <DEDUP_REMOVED lines=8> */
[----:B----4-:R-:W-:Y:S02]  /*3c60*/  FSEL R179, R58, -INF , P2 ;  /* 0xff8000003ab37808 */ /* 0x010fe40001000000 */
[----:B------:R-:W-:Y:S02]  /*3c70*/  FMNMX.FTZ R20, R167, R20, !PT ;  /* 0x00000014a7147209 */ /* 0x000fe40007810000 */
[----:B------:R-:W-:Y:S01]  /*3c80*/  ISETP.GT.AND P2, PT, R76, 0x48, PT ;  /* 0x000000484c00780c */ /* 0x000fe20003f44270 */
[----:B------:R-:W4:Y:S01]  /*3c90*/  MUFU.TANH R63, R63 ;  /* 0x0000003f003f7308 */ /* 0x000f220000002400 */
[----:B0-----:R-:W-:-:S02]  /*3ca0*/  FSEL R181, R59, -INF , P1 ;  /* 0xff8000003bb57808 */ /* 0x001fc40000800000 */
[----:B------:R-:W-:Y:S02]  /*3cb0*/  FMNMX.FTZ R46, R179, R20, !PT ;  /* 0x00000014b32e7209 */ /* 0x000fe40007810000 */
[----:B------:R-:W-:Y:S02]  /*3cc0*/  ISETP.GT.AND P1, PT, R76, 0x49, PT ;  /* 0x000000494c00780c */ /* 0x000fe40003f24270 */
[----:B------:R-:W-:Y:S01]  /*3cd0*/  FMNMX.FTZ R13, R181, R46, !PT ;  /* 0x0000002eb50d7209 */ /* 0x000fe20007810000 */
[----:B------:R-:W0:Y:S01]  /*3ce0*/  MUFU.TANH R66, R66 ;  /* 0x0000004200427308 */ /* 0x000e220000002400 */
[----:B-1----:R-:W-:Y:S02]  /*3cf0*/  FSEL R174, R62, -INF , P2 ;  /* 0xff8000003eae7808 */ /* 0x002fe40001000000 */
[----:B------:R-:W-:Y:S02]  /*3d00*/  ISETP.GT.AND P2, PT, R76, 0x50, PT ;  /* 0x000000504c00780c */ /* 0x000fe40003f44270 */
[----:B------:R-:W-:Y:S01]  /*3d10*/  FMNMX.FTZ R46, R174, R13, !PT ;  /* 0x0000000dae2e7209 */ /* 0x000fe20007810000 */
[----:B------:R-:W-:Y:S01]  /*3d20*/  IMAD.U32 R13, RZ, RZ, UR4 ;  /* 0x00000004ff0d7e24 */ /* 0x000fe2000f8e00ff */
[----:B---3--:R-:W-:Y:S01]  /*3d30*/  FMNMX.FTZ R20, R78, R53, !PT ;  /* 0x000000354e147209 */ /* 0x008fe20007810000 */
[----:B------:R-:W1:Y:S01]  /*3d40*/  MUFU.TANH R67, R67 ;  /* 0x0000004300437308 */ /* 0x000e620000002400 */
[----:B----4-:R-:W-:Y:S01]  /*3d50*/  FSEL R177, R63, -INF , P1 ;  /* 0xff8000003fb17808 */ /* 0x010fe20000800000 */
[----:B------:R-:W-:Y:S01]  /*3d60*/  UIMAD UR4, UR36, 0xc00, UR7 ;  /* 0x00000c00240478a4 */ /* 0x000fe2000f8e0207 */
[----:B------:R-:W-:-:S02]  /*3d70*/  ISETP.GT.AND P1, PT, R76, 0x51, PT ;  /* 0x000000514c00780c */ /* 0x000fc40003f24270 */
[----:B------:R-:W-:Y:S01]  /*3d80*/  FMNMX.FTZ R53, R177, R46, !PT ;  /* 0x0000002eb1357209 */ /* 0x000fe20007810000 */
[----:B------:R-:W-:Y:S02]  /*3d90*/  UIADD3 UR6, UR4, 0x80, URZ ;  /* 0x0000008004067890 */ /* 0x000fe4000fffe03f */
[----:B------:R-:W3:Y:S01]  /*3da0*/  MUFU.TANH R70, R70 ;  /* 0x0000004600467308 */ /* 0x000ee20000002400 */
[----:B0-----:R-:W-:Y:S01]  /*3db0*/  FSEL R180, R66, -INF , P2 ;  /* 0xff80000042b47808 */ /* 0x001fe20001000000 */
[----:B------:R-:W-:Y:S01]  /*3dc0*/  UMOV UR10, UR4 ;  /* 0x00000004000a7c82 */ /* 0x000fe20008000000 */
[----:B------:R-:W-:Y:S02]  /*3dd0*/  ISETP.GT.AND P2, PT, R76, 0x58, PT ;  /* 0x000000584c00780c */ /* 0x000fe40003f44270 */
[----:B------:R-:W-:Y:S01]  /*3de0*/  FMNMX.FTZ R46, R180, R53, !PT ;  /* 0x00000035b42e7209 */ /* 0x000fe20007810000 */
[----:B------:R-:W-:Y:S01]  /*3df0*/  UMOV UR14, UR6 ;  /* 0x00000006000e7c82 */ /* 0x000fe20008000000 */
[----:B------:R-:W-:Y:S01]  /*3e00*/  UIADD3 UR6, UR4, 0x100, URZ ;  /* 0x0000010004067890 */ /* 0x000fe2000fffe03f */
[----:B------:R-:W0:Y:S01]  /*3e10*/  MUFU.TANH R71, R71 ;  /* 0x0000004700477308 */ /* 0x000e220000002400 */
[----:B-1----:R-:W-:-:S02]  /*3e20*/  FSEL R175, R67, -INF , P1 ;  /* 0xff80000043af7808 */ /* 0x002fc40000800000 */
[----:B------:R-:W-:Y:S02]  /*3e30*/  ISETP.GT.AND P1, PT, R76, 0x59, PT ;  /* 0x000000594c00780c */ /* 0x000fe40003f24270 */
[----:B------:R-:W-:Y:S01]  /*3e40*/  FMNMX.FTZ R53, R175, R46, !PT ;  /* 0x0000002eaf357209 */ /* 0x000fe20007810000 */
[----:B------:R-:W-:Y:S01]  /*3e50*/  FMUL.FTZ R46, R20, R13 ;  /* 0x0000000d142e7220 */ /* 0x000fe20000410000 */
[----:B---3--:R-:W-:Y:S02]  /*3e60*/  FSEL R178, R70, -INF , P2 ;  /* 0xff80000046b27808 */ /* 0x008fe40001000000 */
[----:B------:R-:W-:Y:S02]  /*3e70*/  FSETP.NEU.FTZ.AND P2, PT, R20, -INF , PT ;  /* 0xff8000001400780b */ /* 0x000fe40003f5d000 */
[----:B------:R-:W-:Y:S02]  /*3e80*/  FMNMX.FTZ R53, R178, R53, !PT ;  /* 0x00000035b2357209 */ /* 0x000fe40007810000 */
[----:B------:R-:W-:-:S02]  /*3e90*/  FSEL R173, R46, RZ, P2 ;  /* 0x000000ff2ead7208 */ /* 0x000fc40001000000 */
[----:B0-----:R-:W-:-:S03]  /*3ea0*/  FSEL R182, R71, -INF , P1 ;  /* 0xff80000047b67808 */ /* 0x001fc60000800000 */
[--C-:B------:R-:W-:Y:S01]  /*3eb0*/  FFMA.FTZ R46, R24, R13, -R173.reuse ;  /* 0x0000000d182e7223 */ /* 0x100fe200000108ad */
[----:B------:R-:W-:Y:S01]  /*3ec0*/  FMNMX.FTZ R53, R182, R53, !PT ;  /* 0x00000035b6357209 */ /* 0x000fe20007810000 */
[-CC-:B------:R-:W-:Y:S01]  /*3ed0*/  FFMA.FTZ R21, R21, R13.reuse, -R173.reuse ;  /* 0x0000000d15157223 */ /* 0x180fe200000108ad */
[-CC-:B------:R-:W-:Y:S01]  /*3ee0*/  FFMA.FTZ R26, R26, R13.reuse, -R173.reuse ;  /* 0x0000000d1a1a7223 */ /* 0x180fe200000108ad */
[-CC-:B------:R-:W-:Y:S01]  /*3ef0*/  FFMA.FTZ R28, R28, R13.reuse, -R173.reuse ;  /* 0x0000000d1c1c7223 */ /* 0x180fe200000108ad */
[-CC-:B------:R-:W-:Y:S01]  /*3f00*/  FFMA.FTZ R30, R30, R13.reuse, -R173.reuse ;  /* 0x0000000d1e1e7223 */ /* 0x180fe200000108ad */
[----:B------:R-:W0:Y:S01]  /*3f10*/  SHFL.BFLY PT, R24, R53, 0x2, 0x1f ;  /* 0x0c401f0035187f89 */ /* 0x000e2200000e0000 */
        /* <DEDUP_REMOVED lines=19> */
[----:B------:R-:W-:Y:S01]  /*4050*/  FFMA.FTZ R172, R172, R13, -R173 ;  /* 0x0000000dacac7223 */ /* 0x000fe200000108ad */
[----:B0-----:R-:W-:-:S04]  /*4060*/  FMNMX.FTZ R24, R53, R24, !PT ;  /* 0x0000001835187209 */ /* 0x001fc80007810000 */
[----:B------:R-:W0:Y:S01]  /*4070*/  MUFU.EX2 R57, R28 ;  /* 0x0000001c00397308 */ /* 0x000e220000000800 */
[----:B-1----:R-:W-:Y:S01]  /*4080*/  F2FP.BF16.F32.PACK_AB R152, R55, R46 ;  /* 0x0000002e3798723e */ /* 0x002fe200000010ff */
[----:B------:R-:W1:Y:S06]  /*4090*/  SHFL.BFLY PT, R169, R24, 0x1, 0x1f ;  /* 0x0c201f0018a97f89 */ /* 0x000e6c00000e0000 */
[----:B------:R-:W-:Y:S08]  /*40a0*/  MUFU.EX2 R30, R30 ;  /* 0x0000001e001e7308 */ /* 0x000ff00000000800 */
[----:B------:R-:W3:Y:S01]  /*40b0*/  MUFU.EX2 R53, R32 ;  /* 0x0000002000357308 */ /* 0x000ee20000000800 */
[----:B0-----:R-:W-:-:S07]  /*40c0*/  F2FP.BF16.F32.PACK_AB R154, R57, R26 ;  /* 0x0000001a399a723e */ /* 0x001fce00000010ff */
[----:B------:R-:W-:Y:S01]  /*40d0*/  MUFU.EX2 R34, R34 ;  /* 0x0000002200227308 */ /* 0x000fe20000000800 */
[----:B-1----:R-:W-:-:S04]  /*40e0*/  FMNMX.FTZ R169, R24, R169, !PT ;  /* 0x000000a918a97209 */ /* 0x002fc80007810000 */
[C---:B------:R-:W-:Y:S01]  /*40f0*/  FSETP.NEU.FTZ.AND P1, PT, R169.reuse, -INF , PT ;  /* 0xff800000a900780b */ /* 0x040fe20003f3d000 */
[-C--:B------:R-:W-:Y:S02]  /*4100*/  FMUL.FTZ R176, R169, R13.reuse ;  /* 0x0000000da9b07220 */ /* 0x080fe40000410000 */
[----:B------:R-:W-:Y:S01]  /*4110*/  MUFU.EX2 R63, R48 ;  /* 0x00000030003f7308 */ /* 0x000fe20000000800 */
[----:B---3--:R-:W-:Y:S02]  /*4120*/  F2FP.BF16.F32.PACK_AB R156, R53, R30 ;  /* 0x0000001e359c723e */ /* 0x008fe400000010ff */
[----:B------:R-:W-:Y:S02]  /*4130*/  FSEL R176, R176, RZ, P1 ;  /* 0x000000ffb0b07208 */ /* 0x000fe40000800000 */
[----:B------:R-:W-:Y:S02]  /*4140*/  LOP3.LUT P1, RZ, R81, 0x7f, RZ, 0xc0, !PT ;  /* 0x0000007f51ff7812 */ /* 0x000fe4000782c0ff */
[----:B------:R-:W-:Y:S01]  /*4150*/  SHF.R.U32.HI R81, RZ, 0x7, R81 ;  /* 0x00000007ff517819 */ /* 0x000fe20000011651 */
[-CC-:B------:R-:W-:Y:S01]  /*4160*/  FFMA.FTZ R37, R37, R13.reuse, -R176.reuse ;  /* 0x0000000d25257223 */ /* 0x180fe200000108b0 */
[-CC-:B------:R-:W-:Y:S01]  /*4170*/  FFMA.FTZ R43, R43, R13.reuse, -R176.reuse ;  /* 0x0000000d2b2b7223 */ /* 0x180fe200000108b0 */
[-CC-:B------:R-:W-:Y:S01]  /*4180*/  FFMA.FTZ R39, R39, R13.reuse, -R176.reuse ;  /* 0x0000000d27277223 */ /* 0x180fe200000108b0 */
[-CC-:B------:R-:W-:Y:S01]  /*4190*/  FFMA.FTZ R41, R41, R13.reuse, -R176.reuse ;  /* 0x0000000d29297223 */ /* 0x180fe200000108b0 */
[----:B------:R0:W-:Y:S01]  /*41a0*/  MUFU.EX2 R24, R37 ;  /* 0x0000002500187308 */ /* 0x0001e20000000800 */
[-CC-:B------:R-:W-:Y:S01]  /*41b0*/  FFMA.FTZ R45, R45, R13.reuse, -R176.reuse ;  /* 0x0000000d2d2d7223 */ /* 0x180fe200000108b0 */
[----:B------:R-:W-:Y:S01]  /*41c0*/  IADD3 R170, -R81, 0xb, RZ ;  /* 0x0000000b51aa7810 */ /* 0x000fe20007ffe1ff */
[-CC-:B------:R-:W-:Y:S01]  /*41d0*/  FFMA.FTZ R51, R51, R13.reuse, -R176.reuse ;  /* 0x0000000d33337223 */ /* 0x180fe200000108b0 */
[-CC-:B------:R-:W-:Y:S01]  /*41e0*/  FFMA.FTZ R47, R47, R13.reuse, -R176.reuse ;  /* 0x0000000d2f2f7223 */ /* 0x180fe200000108b0 */
[----:B------:R-:W-:Y:S01]  /*41f0*/  FFMA.FTZ R49, R49, R13, -R176 ;  /* 0x0000000d31317223 */ /* 0x000fe200000108b0 */
[----:B------:R-:W-:-:S02]  /*4200*/  @!P1 VIADD R21, R0, 0x32440 ;  /* 0x0003244000159836 */ /* 0x000fc40000000000 */
[-CC-:B------:R-:W-:Y:S01]  /*4210*/  FFMA.FTZ R35, R35, R13.reuse, -R176.reuse ;  /* 0x0000000d23237223 */ /* 0x180fe200000108b0 */
[----:B------:R-:W1:Y:S01]  /*4220*/  MUFU.EX2 R43, R43 ;  /* 0x0000002b002b7308 */ /* 0x000e620000000800 */
[----:B0-----:R-:W0:Y:S01]  /*4230*/  @P6 LDC R37, c[0x0][0x44c] ;  /* 0x00011300ff256b82 */ /* 0x001e220000000800 */
[----:B------:R-:W-:Y:S01]  /*4240*/  FFMA.FTZ R25, R25, R13, -R176 ;  /* 0x0000000d19197223 */ /* 0x000fe200000108b0 */
[----:B------:R-:W-:-:S06]  /*4250*/  @!P1 PRMT R21, RZ, 0x654, R21 ;  /* 0x00000654ff159816 */ /* 0x000fcc0000000015 */
[----:B------:R3:W-:Y:S06]  /*4260*/  BAR.ARV R170, 0x100 ;  /* 0x000400aa0000751d */ /* 0x0007ec0000002000 */
[----:B------:R-:W4:Y:S01]  /*4270*/  MUFU.EX2 R39, R39 ;  /* 0x0000002700277308 */ /* 0x000f220000000800 */
[----:B------:R5:W-:Y:S01]  /*4280*/  @!P1 SYNCS.ARRIVE.TRANS64.RED.A1T0 RZ, [R21+URZ], RZ ;  /* 0x000000ff15ff99a7 */ /* 0x000be2000810043f */
[----:B------:R2:W-:Y:S01]  /*4290*/  BAR.SYNC.DEFER_BLOCKING R12, 0x100 ;  /* 0x0004000c0000751d */ /* 0x0005e20000010000 */
[-CC-:B------:R-:W-:Y:S01]  /*42a0*/  FFMA.FTZ R31, R31, R13.reuse, -R176.reuse ;  /* 0x0000000d1f1f7223 */ /* 0x180fe200000108b0 */
[-CC-:B------:R-:W-:Y:S01]  /*42b0*/  FFMA.FTZ R33, R33, R13.reuse, -R176.reuse ;  /* 0x0000000d21217223 */ /* 0x180fe200000108b0 */
[-CC-:B------:R-:W-:Y:S01]  /*42c0*/  FFMA.FTZ R27, R27, R13.reuse, -R176.reuse ;  /* 0x0000000d1b1b7223 */ /* 0x180fe200000108b0 */
[----:B------:R-:W-:Y:S01]  /*42d0*/  FFMA.FTZ R29, R29, R13, -R176 ;  /* 0x0000000d1d1d7223 */ /* 0x000fe200000108b0 */
[----:B-1----:R-:W-:Y:S01]  /*42e0*/  F2FP.BF16.F32.PACK_AB R153, R24, R43 ;  /* 0x0000002b1899723e */ /* 0x002fe200000010ff */
[----:B------:R0:W1:Y:S01]  /*42f0*/  MUFU.EX2 R28, R41 ;  /* 0x00000029001c7308 */ /* 0x0000620000000800 */
[-CC-:B-----5:R-:W-:Y:S01]  /*4300*/  FFMA.FTZ R21, R72, R13.reuse, -R173.reuse ;  /* 0x0000000d48157223 */ /* 0x1a0fe200000108ad */
[----:B------:R-:W-:Y:S01]  /*4310*/  FFMA.FTZ R173, R42, R13, -R173 ;  /* 0x0000000d2aad7223 */ /* 0x000fe200000108ad */
[----:B------:R-:W-:Y:S01]  /*4320*/  FADD.FTZ R42, R43, R24 ;  /* 0x000000182b2a7221 */ /* 0x000fe20000010000 */
[----:B--2---:R-:W-:-:S02]  /*4330*/  IMAD.MOV.U32 R12, RZ, RZ, R200 ;  /* 0x000000ffff0c7224 */ /* 0x004fc400078e00c8 */
[-CC-:B------:R-:W-:Y:S01]  /*4340*/  FFMA.FTZ R180, R180, R13.reuse, -R176.reuse ;  /* 0x0000000db4b47223 */ /* 0x180fe200000108b0 */
[-CC-:B------:R-:W-:Y:S01]  /*4350*/  FFMA.FTZ R175, R175, R13.reuse, -R176.reuse ;  /* 0x0000000dafaf7223 */ /* 0x180fe200000108b0 */
[----:B------:R-:W-:Y:S01]  /*4360*/  FFMA.FTZ R178, R178, R13, -R176 ;  /* 0x0000000db2b27223 */ /* 0x000fe200000108b0 */
[----:B------:R-:W-:Y:S01]  /*4370*/  MUFU.EX2 R45, R45 ;  /* 0x0000002d002d7308 */ /* 0x000fe20000000800 */
[----:B0-----:R-:W-:-:S04]  /*4380*/  @P6 IMAD.HI.U32 R41, R200, R37, RZ ;  /* 0x00000025c8296227 */ /* 0x001fc800078e00ff */
[----:B------:R-:W-:Y:S01]  /*4390*/  FADD.FTZ R37, R46, R55 ;  /* 0x000000372e257221 */ /* 0x000fe20000010000 */
[----:B------:R-:W-:-:S03]  /*43a0*/  @!P1 VIADD R0, R0, 0x32460 ;  /* 0x0003246000009836 */ /* 0x000fc60000000000 */
[----:B------:R-:W-:Y:S01]  /*43b0*/  FADD.FTZ R48, R26, R37 ;  /* 0x000000251a307221 */ /* 0x000fe20000010000 */
[----:B----4-:R-:W-:Y:S01]  /*43c0*/  FADD.FTZ R37, R39, R42 ;  /* 0x0000002a27257221 */ /* 0x010fe20000010000 */
[----:B------:R-:W0:Y:S01]  /*43d0*/  MUFU.EX2 R32, R51 ;  /* 0x0000003300207308 */ /* 0x000e220000000800 */
[----:B------:R-:W-:Y:S01]  /*43e0*/  @P6 SHF.R.U32.HI R12, RZ, R50, R41 ;  /* 0x00000032ff0c6219 */ /* 0x000fe20000011629 */
[----:B------:R-:W-:Y:S01]  /*43f0*/  FADD.FTZ R41, R57, R48 ;  /* 0x0000003039297221 */ /* 0x000fe20000010000 */
[C---:B-1----:R-:W-:Y:S01]  /*4400*/  FADD.FTZ R42, R28.reuse, R37 ;  /* 0x000000251c2a7221 */ /* 0x042fe20000010000 */
[----:B------:R-:W-:Y:S02]  /*4410*/  F2FP.BF16.F32.PACK_AB R155, R28, R39 ;  /* 0x000000271c9b723e */ /* 0x000fe400000010ff */
[----:B------:R-:W-:Y:S01]  /*4420*/  FADD.FTZ R46, R30, R41 ;  /* 0x000000291e2e7221 */ /* 0x000fe20000010000 */
[----:B------:R-:W-:Y:S01]  /*4430*/  IADD3 R12, R12, R204, -R203 ;  /* 0x000000cc0c0c7210 */ /* 0x000fe20007ffe8cb */
[----:B------:R-:W-:Y:S01]  /*4440*/  MUFU.EX2 R47, R47 ;  /* 0x0000002f002f7308 */ /* 0x000fe20000000800 */
[----:B------:R-:W-:Y:S01]  /*4450*/  @!P1 PRMT R0, RZ, 0x654, R0 ;  /* 0x00000654ff009816 */ /* 0x000fe20000000000 */
[----:B------:R-:W-:-:S02]  /*4460*/  FADD.FTZ R37, R53, R46 ;  /* 0x0000002e35257221 */ /* 0x000fc40000010000 */
[----:B------:R-:W-:-:S04]  /*4470*/  IMAD.HI R12, R12, 0x2aaaaaab, RZ ;  /* 0x2aaaaaab0c0c7827 */ /* 0x000fc800078e02ff */
[----:B------:R-:W-:Y:S01]  /*4480*/  FADD.FTZ R28, R34, R37 ;  /* 0x00000025221c7221 */ /* 0x000fe20000010000 */
[----:B------:R-:W1:Y:S01]  /*4490*/  MUFU.EX2 R59, R36 ;  /* 0x00000024003b7308 */ /* 0x000e620000000800 */
[----:B0-----:R-:W-:-:S07]  /*44a0*/  F2FP.BF16.F32.PACK_AB R157, R32, R45 ;  /* 0x0000002d209d723e */ /* 0x001fce00000010ff */
[----:B------:R-:W0:Y:S08]  /*44b0*/  MUFU.EX2 R36, R49 ;  /* 0x0000003100247308 */ /* 0x000e300000000800 */
[----:B------:R-:W2:Y:S01]  /*44c0*/  MUFU.EX2 R38, R38 ;  /* 0x0000002600267308 */ /* 0x000ea20000000800 */
[C---:B-1----:R-:W-:Y:S01]  /*44d0*/  FADD.FTZ R37, R59.reuse, R28 ;  /* 0x0000001c3b257221 */ /* 0x042fe20000010000 */
[----:B------:R-:W-:-:S06]  /*44e0*/  F2FP.BF16.F32.PACK_AB R158, R59, R34 ;  /* 0x000000223b9e723e */ /* 0x000fcc00000010ff */
[----:B------:R-:W1:Y:S01]  /*44f0*/  MUFU.EX2 R61, R40 ;  /* 0x00000028003d7308 */ /* 0x000e620000000800 */
[----:B0-----:R-:W-:-:S07]  /*4500*/  F2FP.BF16.F32.PACK_AB R159, R36, R47 ;  /* 0x0000002f249f723e */ /* 0x001fce00000010ff */
[----:B------:R-:W-:Y:S01]  /*4510*/  MUFU.EX2 R35, R35 ;  /* 0x0000002300237308 */ /* 0x000fe20000000800 */
[----:B--2---:R-:W-:-:S07]  /*4520*/  FADD.FTZ R28, R38, R37 ;  /* 0x00000025261c7221 */ /* 0x004fce0000010000 */
[----:B------:R0:W2:Y:S01]  /*4530*/  MUFU.EX2 R40, R25 ;  /* 0x0000001900287308 */ /* 0x0000a20000000800 */
[----:B-1----:R-:W-:-:S07]  /*4540*/  F2FP.BF16.F32.PACK_AB R160, R61, R38 ;  /* 0x000000263da0723e */ /* 0x002fce00000010ff */
[----:B------:R-:W1:Y:S01]  /*4550*/  MUFU.EX2 R44, R44 ;  /* 0x0000002c002c7308 */ /* 0x000e620000000800 */
[----:B0-----:R-:W-:-:S04]  /*4560*/  FADD.FTZ R25, R45, R42 ;  /* 0x0000002a2d197221 */ /* 0x001fc80000010000 */
[----:B------:R-:W-:-:S03]  /*4570*/  FADD.FTZ R26, R32, R25 ;  /* 0x00000019201a7221 */ /* 0x000fc60000010000 */
[----:B------:R-:W0:Y:S01]  /*4580*/  MUFU.EX2 R31, R31 ;  /* 0x0000001f001f7308 */ /* 0x000e220000000800 */
[----:B------:R-:W-:Y:S01]  /*4590*/  FADD.FTZ R25, R47, R26 ;  /* 0x0000001a2f197221 */ /* 0x000fe20000010000 */
[----:B--2---:R-:W-:-:S03]  /*45a0*/  F2FP.BF16.F32.PACK_AB R161, R40, R35 ;  /* 0x0000002328a1723e */ /* 0x004fc600000010ff */
[----:B------:R-:W-:-:S03]  /*45b0*/  FADD.FTZ R26, R36, R25 ;  /* 0x00000019241a7221 */ /* 0x000fc60000010000 */
[----:B------:R2:W4:Y:S01]  /*45c0*/  MUFU.EX2 R24, R33 ;  /* 0x0000002100187308 */ /* 0x0005220000000800 */
[----:B------:R-:W-:Y:S01]  /*45d0*/  FADD.FTZ R25, R35, R26 ;  /* 0x0000001a23197221 */ /* 0x000fe20000010000 */
[----:B-1----:R-:W-:-:S06]  /*45e0*/  F2FP.BF16.F32.PACK_AB R162, R63, R44 ;  /* 0x0000002c3fa2723e */ /* 0x002fcc00000010ff */
[----:B------:R-:W1:Y:S01]  /*45f0*/  MUFU.EX2 R52, R52 ;  /* 0x0000003400347308 */ /* 0x000e620000000800 */
[----:B--2---:R-:W-:Y:S01]  /*4600*/  FADD.FTZ R33, R61, R28 ;  /* 0x0000001c3d217221 */ /* 0x004fe20000010000 */
[----:B------:R-:W-:-:S03]  /*4610*/  FADD.FTZ R28, R40, R25 ;  /* 0x00000019281c7221 */ /* 0x000fc60000010000 */
[----:B------:R-:W-:Y:S01]  /*4620*/  FADD.FTZ R30, R44, R33 ;  /* 0x000000212c1e7221 */ /* 0x000fe20000010000 */
[----:B0-----:R-:W-:Y:S02]  /*4630*/  FADD.FTZ R25, R31, R28 ;  /* 0x0000001c1f197221 */ /* 0x001fe40000010000 */
[----:B------:R-:W0:Y:S01]  /*4640*/  MUFU.EX2 R27, R27 ;  /* 0x0000001b001b7308 */ /* 0x000e220000000800 */
[----:B------:R-:W-:Y:S01]  /*4650*/  FADD.FTZ R33, R63, R30 ;  /* 0x0000001e3f217221 */ /* 0x000fe20000010000 */
[C---:B----4-:R-:W-:Y:S01]  /*4660*/  FADD.FTZ R28, R24.reuse, R25 ;  /* 0x00000019181c7221 */ /* 0x050fe20000010000 */
[----:B------:R-:W-:-:S05]  /*4670*/  F2FP.BF16.F32.PACK_AB R163, R24, R31 ;  /* 0x0000001f18a3723e */ /* 0x000fca00000010ff */
[----:B------:R-:W2:Y:S01]  /*4680*/  MUFU.EX2 R65, R56 ;  /* 0x0000003800417308 */ /* 0x000ea20000000800 */
[----:B-1----:R-:W-:-:S07]  /*4690*/  FADD.FTZ R190, R52, R33 ;  /* 0x0000002134be7221 */ /* 0x002fce0000010000 */
[----:B------:R-:W1:Y:S01]  /*46a0*/  MUFU.EX2 R26, R29 ;  /* 0x0000001d001a7308 */ /* 0x000e620000000800 */
[----:B0-----:R-:W-:-:S07]  /*46b0*/  FADD.FTZ R187, R27, R28 ;  /* 0x0000001c1bbb7221 */ /* 0x001fce0000010000 */
[----:B------:R-:W0:Y:S01]  /*46c0*/  MUFU.EX2 R188, R188 ;  /* 0x000000bc00bc7308 */ /* 0x000e220000000800 */
[C---:B--2---:R-:W-:Y:S01]  /*46d0*/  FADD.FTZ R190, R65.reuse, R190 ;  /* 0x000000be41be7221 */ /* 0x044fe20000010000 */
[----:B------:R-:W-:-:S06]  /*46e0*/  F2FP.BF16.F32.PACK_AB R164, R65, R52 ;  /* 0x0000003441a4723e */ /* 0x000fcc00000010ff */
[----:B------:R-:W2:Y:S01]  /*46f0*/  MUFU.EX2 R189, R189 ;  /* 0x000000bd00bd7308 */ /* 0x000ea20000000800 */
[C---:B-1----:R-:W-:Y:S01]  /*4700*/  FADD.FTZ R187, R26.reuse, R187 ;  /* 0x000000bb1abb7221 */ /* 0x042fe20000010000 */
[----:B------:R-:W-:Y:S02]  /*4710*/  F2FP.BF16.F32.PACK_AB R165, R26, R27 ;  /* 0x0000001b1aa5723e */ /* 0x000fe400000010ff */
[----:B------:R-:W-:-:S04]  /*4720*/  WARPGROUP.ARRIVE ;  /* 0x00000000000079c5 */ /* 0x000fc80000000000 */
[----:B------:R-:W-:Y:S01]  /*4730*/  MUFU.EX2 R184, R184 ;  /* 0x000000b800b87308 */ /* 0x000fe20000000800 */
[----:B0-----:R-:W-:Y:S01]  /*4740*/  FADD.FTZ R190, R188, R190 ;  /* 0x000000bebcbe7221 */ /* 0x001fe20000010000 */
[----:B------:R-:W-:Y:S01]  /*4750*/  HGMMA.64x256x16.F32.BF16 R24, R152, gdesc[UR8].tnspB, RZ, !UPT, gsb0 ;  /* 0x43e0000898187df0 */ /* 0x000fe2000c0018ff */
[----:B------:R-:W-:Y:S01]  /*4760*/  UMOV UR10, UR6 ;  /* 0x00000006000a7c82 */ /* 0x000fe20008000000 */
[----:B------:R-:W-:Y:S01]  /*4770*/  UMOV UR11, 0x40000040 ;  /* 0x40000040000b7882 */ /* 0x000fe20000000000 */
[----:B------:R-:W-:-:S03]  /*4780*/  UIADD3 UR6, UR4, 0x180, URZ ;  /* 0x0000018004067890 */ /* 0x000fc6000fffe03f */
[----:B------:R-:W-:Y:S01]  /*4790*/  MUFU.EX2 R186, R186 ;  /* 0x000000ba00ba7308 */ /* 0x000fe20000000800 */
[----:B--2---:R-:W-:-:S07]  /*47a0*/  FADD.FTZ R190, R189, R190 ;  /* 0x000000bebdbe7221 */ /* 0x004fce0000010000 */
[----:B------:R-:W-:Y:S08]  /*47b0*/  MUFU.EX2 R21, R21 ;  /* 0x0000001500157308 */ /* 0x000ff00000000800 */
[----:B------:R-:W-:Y:S08]  /*47c0*/  MUFU.EX2 R173, R173 ;  /* 0x000000ad00ad7308 */ /* 0x000ff00000000800 */
[----:B------:R-:W-:Y:S08]  /*47d0*/  MUFU.EX2 R175, R175 ;  /* 0x000000af00af7308 */ /* 0x000ff00000000800 */
[----:B------:R-:W-:Y:S01]  /*47e0*/  MUFU.EX2 R178, R178 ;  /* 0x000000b200b27308 */ /* 0x000fe20000000800 */
[----:B------:R-:W-:-:S02]  /*47f0*/  WARPGROUP.DEPBAR.LE gsb0, 0x0 ;  /* 0x00008000000079c5 */ /* 0x000fc40000010000 */
[----:B------:R-:W-:Y:S01]  /*4800*/  WARPGROUP.ARRIVE ;  /* 0x00000000000079c5 */ /* 0x000fe20000000000 */
[-CC-:B------:R-:W-:Y:S01]  /*4810*/  FFMA.FTZ R152, R166, R13.reuse, -R176.reuse ;  /* 0x0000000da6987223 */ /* 0x180fe200000108b0 */
[-CC-:B------:R-:W-:Y:S01]  /*4820*/  FFMA.FTZ R153, R167, R13.reuse, -R176.reuse ;  /* 0x0000000da7997223 */ /* 0x180fe200000108b0 */
[----:B------:R-:W-:Y:S01]  /*4830*/  F2FP.BF16.F32.PACK_AB R166, R189, R188 ;  /* 0x000000bcbda6723e */ /* 0x000fe200000010ff */
[----:B------:R-:W-:Y:S01]  /*4840*/  FFMA.FTZ R155, R179, R13, -R176 ;  /* 0x0000000db39b7223 */ /* 0x000fe200000108b0 */
[----:B------:R-:W-:Y:S01]  /*4850*/  MUFU.EX2 R154, R185 ;  /* 0x000000b9009a7308 */ /* 0x000fe20000000800 */
[----:B------:R-:W-:Y:S07]  /*4860*/  HGMMA.64x256x16.F32.BF16 R24, R156, gdesc[UR12].tnspB, R24, gsb0 ;  /* 0x43e0000c9c187df0 */ /* 0x000fee0008001818 */
[----:B------:R-:W0:Y:S08]  /*4870*/  MUFU.EX2 R152, R152 ;  /* 0x0000009800987308 */ /* 0x000e300000000800 */
[----:B------:R-:W1:Y:S08]  /*4880*/  MUFU.EX2 R153, R153 ;  /* 0x0000009900997308 */ /* 0x000e700000000800 */
[----:B------:R-:W-:Y:S01]  /*4890*/  MUFU.EX2 R155, R155 ;  /* 0x0000009b009b7308 */ /* 0x000fe20000000800 */
[----:B0-----:R-:W-:Y:S01]  /*48a0*/  FADD.FTZ R187, R152, R187 ;  /* 0x000000bb98bb7221 */ /* 0x001fe20000010000 */
[----:B-1----:R-:W-:-:S03]  /*48b0*/  F2FP.BF16.F32.PACK_AB R167, R153, R152 ;  /* 0x0000009899a7723e */ /* 0x002fc600000010ff */
[----:B------:R-:W-:-:S03]  /*48c0*/  FADD.FTZ R187, R153, R187 ;  /* 0x000000bb99bb7221 */ /* 0x000fc60000010000 */
[----:B------:R-:W0:Y:S01]  /*48d0*/  MUFU.EX2 R152, R183 ;  /* 0x000000b700987308 */ /* 0x000e220000000800 */
[----:B------:R-:W-:Y:S02]  /*48e0*/  WARPGROUP.DEPBAR.LE gsb0, 0x0 ;  /* 0x00008000000079c5 */ /* 0x000fe40000010000 */
[----:B------:R-:W-:Y:S01]  /*48f0*/  WARPGROUP.ARRIVE ;  /* 0x00000000000079c5 */ /* 0x000fe20000000000 */
[-CC-:B------:R-:W-:Y:S01]  /*4900*/  FFMA.FTZ R157, R181, R13.reuse, -R176.reuse ;  /* 0x0000000db59d7223 */ /* 0x180fe200000108b0 */
[-CC-:B------:R-:W-:Y:S01]  /*4910*/  FFMA.FTZ R156, R174, R13.reuse, -R176.reuse ;  /* 0x0000000dae9c7223 */ /* 0x180fe200000108b0 */
[-C--:B------:R-:W-:Y:S01]  /*4920*/  FFMA.FTZ R158, R177, R13.reuse, -R176 ;  /* 0x0000000db19e7223 */ /* 0x080fe200000108b0 */
[----:B0-----:R-:W-:Y:S01]  /*4930*/  FADD.FTZ R159, R152, R190 ;  /* 0x000000be989f7221 */ /* 0x001fe20000010000 */
[C---:B------:R-:W-:Y:S01]  /*4940*/  F2FP.BF16.F32.PACK_AB R152, R184.reuse, R152 ;  /* 0x00000098b898723e */ /* 0x040fe200000010ff */
[----:B------:R-:W-:Y:S01]  /*4950*/  HGMMA.64x256x16.F32.BF16 R24, R160, gdesc[UR8].tnspB, R24, gsb0 ;  /* 0x43e00008a0187df0 */ /* 0x000fe20008001818 */
[----:B------:R-:W-:Y:S01]  /*4960*/  UMOV UR10, UR6 ;  /* 0x00000006000a7c82 */ /* 0x000fe20008000000 */
[----:B------:R-:W-:Y:S01]  /*4970*/  UMOV UR11, 0x40000040 ;  /* 0x40000040000b7882 */ /* 0x000fe20000000000 */
[----:B------:R-:W0:Y:S01]  /*4980*/  MUFU.EX2 R157, R157 ;  /* 0x0000009d009d7308 */ /* 0x000e220000000800 */
[----:B------:R-:W-:Y:S01]  /*4990*/  FADD.FTZ R159, R184, R159 ;  /* 0x0000009fb89f7221 */ /* 0x000fe20000010000 */
[----:B------:R-:W-:Y:S01]  /*49a0*/  UIADD3 UR6, UR4, 0x200, URZ ;  /* 0x0000020004067890 */ /* 0x000fe2000fffe03f */
[----:B------:R-:W-:Y:S01]  /*49b0*/  FFMA.FTZ R176, R182, R13, -R176 ;  /* 0x0000000db6b07223 */ /* 0x000fe200000108b0 */
[----:B------:R-:W-:Y:S01]  /*49c0*/  UIADD3 UR4, UR4, 0x280, URZ ;  /* 0x0000028004047890 */ /* 0x000fe2000fffe03f */
[----:B------:R-:W-:Y:S01]  /*49d0*/  FADD.FTZ R159, R154, R159 ;  /* 0x0000009f9a9f7221 */ /* 0x000fe20000010000 */
[----:B------:R-:W-:-:S02]  /*49e0*/  F2FP.BF16.F32.PACK_AB R154, R186, R154 ;  /* 0x0000009aba9a723e */ /* 0x000fc400000010ff */
[----:B------:R-:W-:Y:S01]  /*49f0*/  MUFU.EX2 R156, R156 ;  /* 0x0000009c009c7308 */ /* 0x000fe20000000800 */
[----:B------:R-:W-:-:S07]  /*4a00*/  FADD.FTZ R159, R186, R159 ;  /* 0x0000009fba9f7221 */ /* 0x000fce0000010000 */
[----:B------:R-:W1:Y:S01]  /*4a10*/  MUFU.EX2 R158, R158 ;  /* 0x0000009e009e7308 */ /* 0x000e620000000800 */
[----:B0-----:R-:W-:-:S07]  /*4a20*/  F2FP.BF16.F32.PACK_AB R153, R157, R155 ;  /* 0x0000009b9d99723e */ /* 0x001fce00000010ff */
[----:B------:R-:W-:Y:S01]  /*4a30*/  MUFU.EX2 R176, R176 ;  /* 0x000000b000b07308 */ /* 0x000fe20000000800 */
[----:B------:R-:W-:Y:S02]  /*4a40*/  WARPGROUP.DEPBAR.LE gsb0, 0x0 ;  /* 0x00008000000079c5 */ /* 0x000fe40000010000 */
[----:B------:R-:W-:Y:S01]  /*4a50*/  WARPGROUP.ARRIVE ;  /* 0x00000000000079c5 */ /* 0x000fe20000000000 */
[----:B------:R-:W-:Y:S01]  /*4a60*/  FADD.FTZ R160, R155, R187 ;  /* 0x000000bb9ba07221 */ /* 0x000fe20000010000 */
[----:B-1----:R-:W-:-:S03]  /*4a70*/  F2FP.BF16.F32.PACK_AB R155, R158, R156 ;  /* 0x0000009c9e9b723e */ /* 0x002fc600000010ff */
[----:B------:R-:W-:Y:S01]  /*4a80*/  FADD.FTZ R160, R157, R160 ;  /* 0x000000a09da07221 */ /* 0x000fe20000010000 */
[----:B------:R-:W-:Y:S01]  /*4a90*/  HGMMA.64x256x16.F32.BF16 R24, R164, gdesc[UR8].tnspB, R24, gsb0 ;  /* 0x43e00008a4187df0 */ /* 0x000fe20008001818 */
[----:B------:R-:W-:Y:S01]  /*4aa0*/  UMOV UR10, UR6 ;  /* 0x00000006000a7c82 */ /* 0x000fe20008000000 */
[----:B------:R-:W-:Y:S01]  /*4ab0*/  UMOV UR11, 0x40000040 ;  /* 0x40000040000b7882 */ /* 0x000fe20000000000 */
[----:B------:R-:W-:-:S04]  /*4ac0*/  FADD.FTZ R160, R156, R160 ;  /* 0x000000a09ca07221 */ /* 0x000fc80000010000 */
[----:B------:R-:W-:Y:S01]  /*4ad0*/  FADD.FTZ R156, R158, R160 ;  /* 0x000000a09e9c7221 */ /* 0x000fe20000010000 */
[----:B------:R-:W-:Y:S02]  /*4ae0*/  WARPGROUP.DEPBAR.LE gsb0, 0x0 ;  /* 0x00008000000079c5 */ /* 0x000fe40000010000 */
[----:B------:R-:W-:-:S15]  /*4af0*/  WARPGROUP.ARRIVE ;  /* 0x00000000000079c5 */ /* 0x000fde0000000000 */
[----:B------:R-:W-:-:S03]  /*4b00*/  NOP ;  /* 0x0000000000007918 */ /* 0x000fc60000000000 */
[----:B------:R-:W-:Y:S01]  /*4b10*/  HGMMA.64x256x16.F32.BF16 R24, R152, gdesc[UR8].tnspB, R24, gsb0 ;  /* 0x43e0000898187df0 */ /* 0x000fe20008001818 */
[----:B------:R-:W-:Y:S01]  /*4b20*/  UMOV UR10, UR4 ;  /* 0x00000004000a7c82 */ /* 0x000fe20008000000 */
[----:B------:R-:W-:Y:S01]  /*4b30*/  UMOV UR11, 0x40000040 ;  /* 0x40000040000b7882 */ /* 0x000fe20000000000 */
[----:B------:R-:W-:Y:S02]  /*4b40*/  WARPGROUP.DEPBAR.LE gsb0, 0x0 ;  /* 0x00008000000079c5 */ /* 0x000fe40000010000 */
[----:B------:R-:W0:Y:S01]  /*4b50*/  MUFU.EX2 R152, R171 ;  /* 0x000000ab00987308 */ /* 0x000e220000000800 */
[----:B------:R-:W-:-:S07]  /*4b60*/  FADD.FTZ R155, R21, R159 ;  /* 0x0000009f159b7221 */ /* 0x000fce0000010000 */
[----:B------:R-:W1:Y:S08]  /*4b70*/  MUFU.EX2 R154, R172 ;  /* 0x000000ac009a7308 */ /* 0x000e700000000800 */
[----:B------:R-:W2:Y:S01]  /*4b80*/  MUFU.EX2 R153, R180 ;  /* 0x000000b400997308 */ /* 0x000ea20000000800 */
[C---:B0-----:R-:W-:Y:S01]  /*4b90*/  FADD.FTZ R155, R152.reuse, R155 ;  /* 0x0000009b989b7221 */ /* 0x041fe20000010000 */
[----:B------:R-:W-:-:S02]  /*4ba0*/  F2FP.BF16.F32.PACK_AB R152, R152, R21 ;  /* 0x000000159898723e */ /* 0x000fc400000010ff */
[----:B------:R-:W-:-:S04]  /*4bb0*/  SHF.R.U32.HI R21, RZ, 0x1f, R12 ;  /* 0x0000001fff157819 */ /* 0x000fc8000001160c */
[----:B------:R-:W-:Y:S01]  /*4bc0*/  LEA.HI.SX32 R12, R12, R21, 0x1c ;  /* 0x000000150c0c7211 */ /* 0x000fe200078fe2ff */
[----:B-1----:R-:W-:Y:S01]  /*4bd0*/  FADD.FTZ R157, R154, R155 ;  /* 0x0000009b9a9d7221 */ /* 0x002fe20000010000 */
[----:B------:R-:W-:Y:S02]  /*4be0*/  F2FP.BF16.F32.PACK_AB R154, R173, R154 ;  /* 0x0000009aad9a723e */ /* 0x000fe400000010ff */
[----:B------:R-:W-:Y:S02]  /*4bf0*/  F2FP.BF16.F32.PACK_AB R155, R176, R178 ;  /* 0x000000b2b09b723e */ /* 0x000fe400000010ff */
[----:B------:R-:W-:Y:S01]  /*4c00*/  VIMNMX R21, R205, R12, !PT ;  /* 0x0000000ccd157248 */ /* 0x000fe20007fe0100 */
[----:B--2---:R-:W-:Y:S01]  /*4c10*/  FADD.FTZ R156, R153, R156 ;  /* 0x0000009c999c7221 */ /* 0x004fe20000010000 */
[C---:B------:R-:W-:Y:S02]  /*4c20*/  F2FP.BF16.F32.PACK_AB R153, R175.reuse, R153 ;  /* 0x00000099af99723e */ /* 0x040fe400000010ff */
[----:B------:R-:W-:Y:S01]  /*4c30*/  ISETP.GE.AND P2, PT, R212, R21, PT ;  /* 0x00000015d400720c */ /* 0x000fe20003f46270 */
[----:B------:R-:W-:Y:S01]  /*4c40*/  FADD.FTZ R156, R175, R156 ;  /* 0x0000009caf9c7221 */ /* 0x000fe20000010000 */
[----:B------:R-:W-:-:S06]  /*4c50*/  WARPGROUP.ARRIVE ;  /* 0x00000000000079c5 */ /* 0x000fcc0000000000 */
[----:B------:R-:W-:Y:S03]  /*4c60*/  HGMMA.64x256x16.F32.BF16 R24, R152, gdesc[UR8].tnspB, R24, gsb0 ;  /* 0x43e0000898187df0 */ /* 0x000fe60008001818 */
[----:B------:R-:W-:Y:S02]  /*4c70*/  WARPGROUP.DEPBAR.LE gsb0, 0x0 ;  /* 0x00008000000079c5 */ /* 0x000fe40000010000 */
[----:B------:R-:W-:Y:S01]  /*4c80*/  FADD.FTZ R153, R178, R156 ;  /* 0x0000009cb2997221 */ /* 0x000fe20000010000 */
[----:B------:R0:W-:Y:S03]  /*4c90*/  @!P1 SYNCS.ARRIVE.TRANS64.RED.A1T0 RZ, [R0+URZ], RZ ;  /* 0x000000ff00ff99a7 */ /* 0x0001e6000810043f */
[----:B------:R-:W-:Y:S01]  /*4ca0*/  FADD.FTZ R12, R176, R153 ;  /* 0x00000099b00c7221 */ /* 0x000fe20000010000 */
[----:B0-----:R-:W-:Y:S01]  /*4cb0*/  FADD.FTZ R0, R173, R157 ;  /* 0x0000009dad007221 */ /* 0x001fe20000010000 */
[----:B---3--:R-:W-:Y:S06]  /*4cc0*/  @!P2 BRA `(.L_x_5355) ;  /* 0x00000030001ca947 */ /* 0x008fec0003800000 */
[----:B------:R-:W-:Y:S01]  /*4cd0*/  IMAD.MOV.U32 R214, RZ, RZ, R169 ;  /* 0x000000ffffd67224 */ /* 0x000fe200078e00a9 */
[----:B------:R-:W-:Y:S01]  /*4ce0*/  ULDC UR4, c[0x0][0xad0] ;  /* 0x0002b40000047ab9 */ /* 0x000fe20000000800 */
[----:B------:R-:W-:-:S07]  /*4cf0*/  IMAD.MOV.U32 R215, RZ, RZ, R20 ;  /* 0x000000ffffd77224 */ /* 0x000fce00078e0014 */
.L_x_5364:
[----:B------:R-:W-:-:S04]  /*4d00*/  UIADD3 UR36, UR36, 0x1, URZ ;  /* 0x0000000124247890 */ /* 0x000fc8000fffe03f */
[----:B------:R-:W-:-:S04]  /*4d10*/  UISETP.NE.AND UP0, UPT, UR36, 0x2, UPT ;  /* 0x000000022400788c */ /* 0x000fc8000bf05270 */
[----:B------:R-:W-:Y:S02]  /*4d20*/  USEL UR5, URZ, 0x1, UP0 ;  /* 0x000000013f057887 */ /* 0x000fe40008000000 */
[----:B------:R-:W-:Y:S02]  /*4d30*/  USEL UR36, UR36, URZ, UP0 ;  /* 0x0000003f24247287 */ /* 0x000fe40008000000 */
[----:B------:R-:W-:Y:S01]  /*4d40*/  ULOP3.LUT UR37, UR37, UR5, URZ, 0x3c, !UPT ;  /* 0x0000000525257292 */ /* 0x000fe2000f8e3c3f */
[----:B------:R-:W-:Y:S11]  /*4d50*/  @!P0 BRA `(.L_x_5356) ;  /* 0x0000000000048947 */ /* 0x000ff60003800000 */
[----:B------:R-:W-:Y:S01]  /*4d60*/  BPT.TRAP 0x1 ;  /* 0x000000040000795c */ /* 0x000fe20000300000 */
.L_x_5356:
        /* <DEDUP_REMOVED lines=9> */
.L_x_5357:
[----:B-1----:R-:W-:Y:S05]  /*4e00*/  @P2 BRA `(.L_x_5358) ;  /* 0x0000000000082947 */ /* 0x002fea0003800000 */
[----:B------:R-:W1:Y:S02]  /*4e10*/  SYNCS.PHASECHK.TRANS64.TRYWAIT P2, [UR5+0x32430], R13 ;  /* 0x0324300dff0075a7 */ /* 0x000e640008040145 */
[----:B-1----:R-:W-:Y:S05]  /*4e20*/  @!P2 BRA `(.L_x_5359) ;  /* 0x0000012400e0a947 */ /* 0x002fea0003800000 */
.L_x_5358:
        /* <DEDUP_REMOVED lines=31> */
.L_x_5360:
[----:B------:R2:W3:Y:S01]  /*5020*/  SYNCS.PHASECHK.TRANS64.TRYWAIT P2, [UR5+0x32450], R13 ;  /* 0x0324500dff0075a7 */ /* 0x0004e20008040145 */
[----:B------:R-:W-:Y:S05]  /*5030*/  @!P0 BRA `(.L_x_5361) ;  /* 0x0000000000048947 */ /* 0x000fea0003800000 */
[----:B------:R-:W-:Y:S01]  /*5040*/  BPT.TRAP 0x1 ;  /* 0x000000040000795c */ /* 0x000fe20000300000 */
.L_x_5361:
[----:B---3--:R-:W-:Y:S05]  /*5050*/  @P2 BRA `(.L_x_5362) ;  /* 0x0000000000082947 */ /* 0x008fea0003800000 */
[----:B------:R-:W3:Y:S02]  /*5060*/  SYNCS.PHASECHK.TRANS64.TRYWAIT P2, [UR5+0x32450], R13 ;  /* 0x0324500dff0075a7 */ /* 0x000ee40008040145 */
[----:B---3--:R-:W-:Y:S05]  /*5070*/  @!P2 BRA `(.L_x_5363) ;  /* 0x000001240064a947 */ /* 0x008fea0003800000 */
.L_x_5362:
[----:B------:R-:W-:Y:S01]  /*5080*/  R2UR UR52, R10 ;  /* 0x000000000a3472ca */ /* 0x000fe200000e0000 */
[----:B------:R-:W-:Y:S01]  /*5090*/  UIMAD UR6, UR36, 0xc00, UR60 ;  /* 0x00000c00240678a4 */ /* 0x000fe2000f8e023c */
[----:B------:R-:W-:Y:S01]  /*50a0*/  R2UR UR53, R11 ;  /* 0x000000000b3572ca */ /* 0x000fe200000e0000 */
[----:B------:R-:W-:Y:S01]  /*50b0*/  WARPGROUP.ARRIVE ;  /* 0x00000000000079c5 */ /* 0x000fe20000000000 */
[----:B------:R-:W-:Y:S01]  /*50c0*/  UMOV UR55, 0x40000040 ;  /* 0x4000004000377882 */ /* 0x000fe20000000000 */
[----:B------:R-:W-:Y:S01]  /*50d0*/  UIADD3 UR10, UR6, 0x302, URZ ;  /* 0x00000302060a7890 */ /* 0x000fe2000fffe03f */
[----:B-1----:R-:W1:Y:S01]  /*50e0*/  LDC R20, c[0x0][0x448] ;  /* 0x00011200ff147b82 */ /* 0x002e620000000800 */
[----:B------:R-:W-:Y:S01]  /*50f0*/  UMOV UR11, 0x40000040 ;  /* 0x40000040000b7882 */ /* 0x000fe20000000000 */
[----:B------:R-:W-:Y:S01]  /*5100*/  UMOV UR54, UR6 ;  /* 0x0000000600367c82 */ /* 0x000fe20008000000 */
[----:B------:R-:W-:Y:S01]  /*5110*/  UIADD3 UR14, UR6, 0x304, URZ ;  /* 0x00000304060e7890 */ /* 0x000fe2000fffe03f */
[----:B------:R-:W-:Y:S01]  /*5120*/  IMAD.IADD R217, R206, 0x1, R200 ;  /* 0x00000001ced97824 */ /* 0x000fe200078e02c8 */
[----:B------:R-:W-:Y:S01]  /*5130*/  UMOV UR15, 0x40000040 ;  /* 0x40000040000f7882 */ /* 0x000fe20000000000 */
[----:B------:R-:W-:Y:S01]  /*5140*/  UIADD3 UR18, UR6, 0x306, URZ ;  /* 0x0000030606127890 */ /* 0x000fe2000fffe03f */
[----:B------:R-:W-:-:S02]  /*5150*/  UMOV UR19, 0x40000040 ;  /* 0x4000004000137882 */ /* 0x000fc40000000000 */
        /* <DEDUP_REMOVED lines=12> */
[----:B-1----:R-:W-:Y:S01]  /*5220*/  ISETP.NE.AND P2, PT, R20, 0x1, PT ;  /* 0x000000011400780c */ /* 0x002fe20003f45270 */
[----:B------:R-:W-:Y:S01]  /*5230*/  UMOV UR35, 0x40000040 ;  /* 0x4000004000237882 */ /* 0x000fe20000000000 */
[----:B------:R-:W-:Y:S01]  /*5240*/  UIADD3 UR42, UR6, 0x900, URZ ;  /* 0x00000900062a7890 */ /* 0x000fe2000fffe03f */
[----:B------:R-:W-:Y:S01]  /*5250*/  UMOV UR43, 0x40000040 ;  /* 0x40000040002b7882 */ /* 0x000fe20000000000 */
[----:B------:R-:W-:Y:S01]  /*5260*/  UIADD3 UR46, UR6, 0x902, URZ ;  /* 0x00000902062e7890 */ /* 0x000fe2000fffe03f */
[----:B------:R-:W-:Y:S01]  /*5270*/  UMOV UR47, 0x40000040 ;  /* 0x40000040002f7882 */ /* 0x000fe20000000000 */
[----:B------:R-:W-:Y:S01]  /*5280*/  UIADD3 UR50, UR6, 0x904, URZ ;  /* 0x0000090406327890 */ /* 0x000fe2000fffe03f */
[----:B------:R-:W-:-:S06]  /*5290*/  UMOV UR51, 0x40000040 ;  /* 0x4000004000337882 */ /* 0x000fcc0000000000 */
[----:B------:R-:W1:Y:S08]  /*52a0*/  @P2 LDC R20, c[0x0][0x44c] ;  /* 0x00011300ff142b82 */ /* 0x000e700000000800 */
[----:B0-2---:R-:W0:Y:S01]  /*52b0*/  @P2 LDC R13, c[0x0][0x450] ;  /* 0x00011400ff0d2b82 */ /* 0x005e220000000800 */
[----:B-1----:R-:W-:-:S05]  /*52c0*/  @P2 IMAD.HI.U32 R20, R217, R20, RZ ;  /* 0x00000014d9142227 */ /* 0x002fca00078e00ff */
[----:B0-----:R-:W-:Y:S01]  /*52d0*/  @P2 SHF.R.U32.HI R217, RZ, R13, R20 ;  /* 0x0000000dffd92219 */ /* 0x001fe20000011614 */
        /* <DEDUP_REMOVED lines=67> */
[----:B------:R-:W0:Y:S01]  /*5710*/  SHFL.IDX PT, R174, R217, RZ, 0x1c1f ;  /* 0x001c1fffd9ae7589 */ /* 0x000e2200000e0000 */
[----:B------:R-:W-:Y:S01]  /*5720*/  FMUL.FTZ R153, R154, UR4 ;  /* 0x000000049a997c20 */ /* 0x000fe20008410000 */
[----:B------:R-:W-:Y:S01]  /*5730*/  FMUL.FTZ R154, R156, UR4 ;  /* 0x000000049c9a7c20 */ /* 0x000fe20008410000 */
[----:B------:R-:W-:Y:S01]  /*5740*/  FMUL.FTZ R156, R157, UR4 ;  /* 0x000000049d9c7c20 */ /* 0x000fe20008410000 */
[----:B------:R-:W-:Y:S01]  /*5750*/  FMUL.FTZ R157, R161, UR4 ;  /* 0x00000004a19d7c20 */ /* 0x000fe20008410000 */
[----:B------:R-:W-:-:S02]  /*5760*/  IMAD R161, R212, -0x60, RZ ;  /* 0xffffffa0d4a17824 */ /* 0x000fc400078e02ff */
[----:B------:R-:W-:Y:S01]  /*5770*/  FMUL.FTZ R219, R152, UR4 ;  /* 0x0000000498db7c20 */ /* 0x000fe20008410000 */
[----:B------:R-:W-:Y:S01]  /*5780*/  FMUL.FTZ R13, R158, UR4 ;  /* 0x000000049e0d7c20 */ /* 0x000fe20008410000 */
[----:B------:R-:W1:Y:S01]  /*5790*/  MUFU.TANH R220, R220 ;  /* 0x000000dc00dc7308 */ /* 0x000e620000002400 */
[----:B------:R-:W-:Y:S01]  /*57a0*/  FMUL.FTZ R20, R159, UR4 ;  /* 0x000000049f147c20 */ /* 0x000fe20008410000 */
[----:B------:R-:W-:Y:S01]  /*57b0*/  IADD3 R161, -R201, 0x1, R161 ;  /* 0x00000001c9a17810 */ /* 0x000fe20007ffe1a1 */
[----:B------:R-:W-:Y:S01]  /*57c0*/  FMUL.FTZ R158, R164, UR4 ;  /* 0x00000004a49e7c20 */ /* 0x000fe20008410000 */
[----:B------:R-:W-:Y:S01]  /*57d0*/  FMUL.FTZ R159, R165, UR4 ;  /* 0x00000004a59f7c20 */ /* 0x000fe20008410000 */
[----:B------:R-:W-:Y:S01]  /*57e0*/  FMUL.FTZ R224, R170, UR4 ;  /* 0x00000004aae07c20 */ /* 0x000fe20008410000 */
[----:B------:R-:W-:Y:S01]  /*57f0*/  FMUL.FTZ R218, R160, UR4 ;  /* 0x00000004a0da7c20 */ /* 0x000fe20008410000 */
[----:B------:R-:W-:Y:S01]  /*5800*/  IADD3 R170, -R203, R161, R204 ;  /* 0x000000a1cbaa7210 */ /* 0x000fe20007ffe1cc */
        /* <DEDUP_REMOVED lines=9> */
[----:B0-----:R-:W-:-:S02]  /*58a0*/  IMAD.IADD R174, R170, 0x1, R174 ;  /* 0x00000001aaae7824 */ /* 0x001fc400078e02ae */
[----:B------:R-:W-:Y:S01]  /*58b0*/  FMUL.FTZ R166, R180, UR4 ;  /* 0x00000004b4a67c20 */ /* 0x000fe20008410000 */
[----:B------:R-:W-:Y:S01]  /*58c0*/  FMUL.FTZ R222, R167, UR4 ;  /* 0x00000004a7de7c20 */ /* 0x000fe20008410000 */
[----:B------:R-:W-:Y:S01]  /*58d0*/  FMUL.FTZ R167, R181, UR4 ;  /* 0x00000004b5a77c20 */ /* 0x000fe20008410000 */
[----:B------:R-:W-:Y:S01]  /*58e0*/  FMUL.FTZ R216, R162, UR4 ;  /* 0x00000004a2d87c20 */ /* 0x000fe20008410000 */
[----:B------:R-:W-:Y:S01]  /*58f0*/  ISETP.GT.AND P3, PT, R174, 0x1, PT ;  /* 0x00000001ae00780c */ /* 0x000fe20003f64270 */
[----:B------:R-:W-:Y:S01]  /*5900*/  FMUL.FTZ R161, R184, UR4 ;  /* 0x00000004b8a17c20 */ /* 0x000fe20008410000 */
[----:B------:R-:W0:Y:S01]  /*5910*/  MUFU.TANH R219, R219 ;  /* 0x000000db00db7308 */ /* 0x000e220000002400 */
[C---:B------:R-:W-:Y:S01]  /*5920*/  ISETP.GT.AND P4, PT, R174.reuse, 0x8, PT ;  /* 0x00000008ae00780c */ /* 0x040fe20003f84270 */
[----:B------:R-:W-:Y:S01]  /*5930*/  FMUL.FTZ R152, R163, UR4 ;  /* 0x00000004a3987c20 */ /* 0x000fe20008410000 */
[C---:B------:R-:W-:Y:S01]  /*5940*/  ISETP.GT.AND P5, PT, R174.reuse, 0x9, PT ;  /* 0x00000009ae00780c */ /* 0x040fe20003fa4270 */
[----:B------:R-:W-:Y:S01]  /*5950*/  FMUL.FTZ R225, R175, UR4 ;  /* 0x00000004afe17c20 */ /* 0x000fe20008410000 */
[----:B------:R-:W-:Y:S01]  /*5960*/  ISETP.GT.AND P2, PT, R174, RZ, PT ;  /* 0x000000ffae00720c */ /* 0x000fe20003f44270 */
[----:B------:R-:W-:Y:S01]  /*5970*/  FMUL.FTZ R162, R185, UR4 ;  /* 0x00000004b9a27c20 */ /* 0x000fe20008410000 */
[----:B-1----:R-:W-:Y:S01]  /*5980*/  FSEL R220, R220, -INF , P3 ;  /* 0xff800000dcdc7808 */ /* 0x002fe20001800000 */
[----:B------:R-:W1:Y:S01]  /*5990*/  MUFU.TANH R157, R157 ;  /* 0x0000009d009d7308 */ /* 0x000e620000002400 */
[----:B------:R-:W-:Y:S01]  /*59a0*/  ISETP.GT.AND P3, PT, R174, 0x11, PT ;  /* 0x00000011ae00780c */ /* 0x000fe20003f64270 */
[----:B------:R-:W4:Y:S01]  /*59b0*/  SHFL.IDX PT, R175, R217, 0x1, 0x1c1f ;  /* 0x003c1f00d9af7f89 */ /* 0x000f2200000e0000 */
[----:B--2---:R-:W-:Y:S01]  /*59c0*/  FSEL R154, R154, -INF , P4 ;  /* 0xff8000009a9a7808 */ /* 0x004fe20002000000 */
[----:B------:R-:W-:Y:S01]  /*59d0*/  FMUL.FTZ R163, R188, UR4 ;  /* 0x00000004bca37c20 */ /* 0x000fe20008410000 */
[----:B------:R-:W-:Y:S01]  /*59e0*/  ISETP.GT.AND P4, PT, R174, 0x18, PT ;  /* 0x00000018ae00780c */ /* 0x000fe20003f84270 */
[----:B------:R-:W-:Y:S01]  /*59f0*/  FMUL.FTZ R223, R171, UR4 ;  /* 0x00000004abdf7c20 */ /* 0x000fe20008410000 */
[----:B---3--:R-:W-:Y:S01]  /*5a00*/  FSEL R169, R156, -INF , P5 ;  /* 0xff8000009ca97808 */ /* 0x008fe20002800000 */
[----:B------:R-:W2:Y:S01]  /*5a10*/  MUFU.TANH R158, R158 ;  /* 0x0000009e009e7308 */ /* 0x000ea20000002400 */
[C---:B------:R-:W-:Y:S01]  /*5a20*/  ISETP.GT.AND P5, PT, R174.reuse, 0x19, PT ;  /* 0x00000019ae00780c */ /* 0x040fe20003fa4270 */
[----:B------:R-:W-:Y:S01]  /*5a30*/  FMUL.FTZ R156, R189, UR4 ;  /* 0x00000004bd9c7c20 */ /* 0x000fe20008410000 */
[----:B0-----:R-:W-:Y:S01]  /*5a40*/  FSEL R219, R219, -INF , P2 ;  /* 0xff800000dbdb7808 */ /* 0x001fe20001000000 */
[----:B------:R-:W-:Y:S01]  /*5a50*/  FMUL.FTZ R188, R179, UR4 ;  /* 0x00000004b3bc7c20 */ /* 0x000fe20008410000 */
[----:B------:R-:W-:Y:S01]  /*5a60*/  ISETP.GT.AND P2, PT, R174, 0x10, PT ;  /* 0x00000010ae00780c */ /* 0x000fe20003f44270 */
[----:B------:R-:W-:Y:S01]  /*5a70*/  FMUL.FTZ R176, R197, UR4 ;  /* 0x00000004c5b07c20 */ /* 0x000fe20008410000 */
[----:B------:R-:W-:Y:S01]  /*5a80*/  FMUL.FTZ R155, R155, UR4 ;  /* 0x000000049b9b7c20 */ /* 0x000fe20008410000 */
[----:B------:R-:W0:Y:S01]  /*5a90*/  MUFU.TANH R159, R159 ;  /* 0x0000009f009f7308 */ /* 0x000e220000002400 */
[----:B-1----:R-:W-:Y:S01]  /*5aa0*/  FSEL R180, R157, -INF , P3 ;  /* 0xff8000009db47808 */ /* 0x002fe20001800000 */
[----:B------:R-:W-:Y:S01]  /*5ab0*/  FMUL.FTZ R157, R192, UR4 ;  /* 0x00000004c09d7c20 */ /* 0x000fe20008410000 */
[----:B------:R-:W-:Y:S01]  /*5ac0*/  ISETP.GT.AND P3, PT, R174, 0x21, PT ;  /* 0x00000021ae00780c */ /* 0x000fe20003f64270 */
        /* <DEDUP_REMOVED lines=8> */
[----:B----4-:R-:W-:-:S02]  /*5b50*/  IMAD.IADD R179, R170, 0x1, R175 ;  /* 0x00000001aab37824 */ /* 0x010fc400078e02af */
[----:B------:R-:W-:Y:S01]  /*5b60*/  FMUL.FTZ R193, R187, UR4 ;  /* 0x00000004bbc17c20 */ /* 0x000fe20008410000 */
[----:B------:R-:W-:Y:S01]  /*5b70*/  FMUL.FTZ R191, R191, UR4 ;  /* 0x00000004bfbf7c20 */ /* 0x000fe20008410000 */
[----:B------:R-:W-:Y:S01]  /*5b80*/  FMUL.FTZ R194, R194, UR4 ;  /* 0x00000004c2c27c20 */ /* 0x000fe20008410000 */
[----:B------:R-:W2:Y:S01]  /*5b90*/  MUFU.TANH R168, R168 ;  /* 0x000000a800a87308 */ /* 0x000ea20000002400 */
[----:B0-----:R-:W-:Y:S01]  /*5ba0*/  FSEL R217, R159, -INF , P5 ;  /* 0xff8000009fd97808 */ /* 0x001fe20002800000 */
[----:B------:R-:W-:Y:S01]  /*5bb0*/  FMUL.FTZ R159, R196, UR4 ;  /* 0x00000004c49f7c20 */ /* 0x000fe20008410000 */
[----:B------:R-:W-:Y:S01]  /*5bc0*/  ISETP.GT.AND P5, PT, R174, 0x29, PT ;  /* 0x00000029ae00780c */ /* 0x000fe20003fa4270 */
[----:B------:R-:W-:Y:S01]  /*5bd0*/  FMUL.FTZ R196, R190, UR4 ;  /* 0x00000004bec47c20 */ /* 0x000fe20008410000 */
[----:B------:R-:W-:-:S03]  /*5be0*/  FMUL.FTZ R199, R199, UR4 ;  /* 0x00000004c7c77c20 */ /* 0x000fc60008410000 */
[----:B------:R-:W0:Y:S01]  /*5bf0*/  MUFU.TANH R160, R160 ;  /* 0x000000a000a07308 */ /* 0x000e220000002400 */
[----:B-1----:R-:W-:Y:S02]  /*5c00*/  FSEL R218, R218, -INF , P2 ;  /* 0xff800000dada7808 */ /* 0x002fe40001000000 */
[----:B------:R-:W-:-:S05]  /*5c10*/  ISETP.GT.AND P2, PT, R174, 0x20, PT ;  /* 0x00000020ae00780c */ /* 0x000fca0003f44270 */
[----:B------:R-:W1:Y:S01]  /*5c20*/  MUFU.TANH R172, R172 ;  /* 0x000000ac00ac7308 */ /* 0x000e620000002400 */
[----:B--2---:R-:W-:Y:S02]  /*5c30*/  FSEL R168, R168, -INF , P2 ;  /* 0xff800000a8a87808 */ /* 0x004fe40001000000 */
[----:B------:R-:W-:-:S05]  /*5c40*/  ISETP.GT.AND P2, PT, R174, 0x30, PT ;  /* 0x00000030ae00780c */ /* 0x000fca0003f44270 */
[----:B------:R-:W2:Y:S01]  /*5c50*/  MUFU.TANH R173, R173 ;  /* 0x000000ad00ad7308 */ /* 0x000ea20000002400 */
[----:B0-----:R-:W-:Y:S02]  /*5c60*/  FSEL R171, R160, -INF , P3 ;  /* 0xff800000a0ab7808 */ /* 0x001fe40001800000 */
[----:B------:R-:W-:-:S05]  /*5c70*/  ISETP.GT.AND P3, PT, R174, 0x31, PT ;  /* 0x00000031ae00780c */ /* 0x000fca0003f64270 */
        /* <DEDUP_REMOVED lines=32> */
[----:B------:R-:W-:-:S05]  /*5e80*/  ISETP.GT.AND P2, PT, R179, RZ, PT ;  /* 0x000000ffb300720c */ /* 0x000fca0003f44270 */
        /* <DEDUP_REMOVED lines=8> */
[----:B------:R-:W-:Y:S02]  /*5f10*/  FMNMX.FTZ R13, R219, R215, !PT ;  /* 0x000000d7db0d7209 */ /* 0x000fe40007810000 */
[----:B------:R-:W-:Y:S02]  /*5f20*/  ISETP.GT.AND P4, PT, R179, 0x18, PT ;  /* 0x00000018b300780c */ /* 0x000fe40003f84270 */
[----:B------:R-:W-:Y:S01]  /*5f30*/  FMNMX.FTZ R13, R220, R13, !PT ;  /* 0x0000000ddc0d7209 */ /* 0x000fe20007810000 */
[----:B------:R-:W2:Y:S01]  /*5f40*/  MUFU.TANH R153, R153 ;  /* 0x0000009900997308 */ /* 0x000ea20000002400 */
[----:B0-----:R-:W-:Y:S02]  /*5f50*/  FSEL R159, R176, -INF , P5 ;  /* 0xff800000b09f7808 */ /* 0x001fe40002800000 */
[----:B------:R-:W-:-:S02]  /*5f60*/  FMNMX.FTZ R13, R154, R13, !PT ;  /* 0x0000000d9a0d7209 */ /* 0x000fc40007810000 */
[----:B------:R-:W-:Y:S02]  /*5f70*/  ISETP.GT.AND P5, PT, R179, 0x9, PT ;  /* 0x00000009b300780c */ /* 0x000fe40003fa4270 */
[----:B------:R-:W-:Y:S01]  /*5f80*/  FMNMX.FTZ R13, R169, R13, !PT ;  /* 0x0000000da90d7209 */ /* 0x000fe20007810000 */
[----:B------:R-:W0:Y:S01]  /*5f90*/  MUFU.TANH R155, R155 ;  /* 0x0000009b009b7308 */ /* 0x000e220000002400 */
[----:B-1----:R-:W-:Y:S02]  /*5fa0*/  FSEL R174, R20, -INF , P5 ;  /* 0xff80000014ae7808 */ /* 0x002fe40002800000 */
[----:B------:R-:W-:Y:S02]  /*5fb0*/  FMNMX.FTZ R13, R218, R13, !PT ;  /* 0x0000000dda0d7209 */ /* 0x000fe40007810000 */
[----:B------:R-:W-:Y:S02]  /*5fc0*/  ISETP.GT.AND P5, PT, R179, 0x19, PT ;  /* 0x00000019b300780c */ /* 0x000fe40003fa4270 */
[----:B------:R-:W-:Y:S01]  /*5fd0*/  FMNMX.FTZ R13, R180, R13, !PT ;  /* 0x0000000db40d7209 */ /* 0x000fe20007810000 */
[----:B------:R-:W1:Y:S01]  /*5fe0*/  MUFU.TANH R216, R216 ;  /* 0x000000d800d87308 */ /* 0x000e620000002400 */
[----:B--2---:R-:W-:-:S02]  /*5ff0*/  FSEL R153, R153, -INF , P2 ;  /* 0xff80000099997808 */ /* 0x004fc40001000000 */
[----:B------:R-:W-:Y:S02]  /*6000*/  FMNMX.FTZ R13, R181, R13, !PT ;  /* 0x0000000db50d7209 */ /* 0x000fe40007810000 */
[----:B------:R-:W-:Y:S02]  /*6010*/  ISETP.GT.AND P2, PT, R179, 0x10, PT ;  /* 0x00000010b300780c */ /* 0x000fe40003f44270 */
[----:B------:R-:W-:Y:S01]  /*6020*/  FMNMX.FTZ R13, R217, R13, !PT ;  /* 0x0000000dd90d7209 */ /* 0x000fe20007810000 */
[----:B------:R-:W2:Y:S01]  /*6030*/  MUFU.TANH R152, R152 ;  /* 0x0000009800987308 */ /* 0x000ea20000002400 */
[----:B0-----:R-:W-:Y:S02]  /*6040*/  FSEL R155, R155, -INF , P3 ;  /* 0xff8000009b9b7808 */ /* 0x001fe40001800000 */
[----:B------:R-:W-:Y:S02]  /*6050*/  FMNMX.FTZ R13, R168, R13, !PT ;  /* 0x0000000da80d7209 */ /* 0x000fe40007810000 */
[----:B------:R-:W-:-:S02]  /*6060*/  ISETP.GT.AND P3, PT, R179, 0x11, PT ;  /* 0x00000011b300780c */ /* 0x000fc40003f64270 */
        /* <DEDUP_REMOVED lines=13> */
[----:B------:R-:W-:Y:S01]  /*6140*/  FMNMX.FTZ R13, R166, R13, !PT ;  /* 0x0000000da60d7209 */ /* 0x000fe20007810000 */
[----:B------:R-:W0:Y:S01]  /*6150*/  S2R R221, SR_TID.X ;  /* 0x0000000000dd7919 */ /* 0x000e220000002100 */
[----:B------:R-:W-:-:S02]  /*6160*/  ISETP.GT.AND P4, PT, R179, 0x28, PT ;  /* 0x00000028b300780c */ /* 0x000fc40003f84270 */
[----:B------:R-:W-:Y:S01]  /*6170*/  FMNMX.FTZ R13, R167, R13, !PT ;  /* 0x0000000da70d7209 */ /* 0x000fe20007810000 */
[----:B------:R-:W3:Y:S01]  /*6180*/  MUFU.TANH R223, R223 ;  /* 0x000000df00df7308 */ /* 0x000ee20000002400 */
        /* <DEDUP_REMOVED lines=10> */
[----:B---3--:R-:W-:Y:S02]  /*6230*/  FSEL R184, R223, -INF , P3 ;  /* 0xff800000dfb87808 */ /* 0x008fe40001800000 */
[----:B------:R-:W-:Y:S02]  /*6240*/  FMNMX.FTZ R13, R156, R13, !PT ;  /* 0x0000000d9c0d7209 */ /* 0x000fe40007810000 */
        /* <DEDUP_REMOVED lines=9> */
[----:B------:R-:W-:Y:S01]  /*62e0*/  ISETP.GT.AND P5, PT, R179, 0x39, PT ;  /* 0x00000039b300780c */ /* 0x000fe20003fa4270 */
[----:B------:R-:W2:Y:S01]  /*62f0*/  SHFL.BFLY PT, R20, R13, 0x2, 0x1f ;  /* 0x0c401f000d147f89 */ /* 0x000ea200000e0000 */
[----:B0-----:R-:W-:-:S03]  /*6300*/  SHF.R.U32.HI R221, RZ, 0x7, R221 ;  /* 0x00000007ffdd7819 */ /* 0x001fc600000116dd */
[----:B------:R-:W0:Y:S01]  /*6310*/  MUFU.TANH R189, R189 ;  /* 0x000000bd00bd7308 */ /* 0x000e220000002400 */
[----:B---3--:R-:W-:Y:S02]  /*6320*/  FSEL R187, R227, -INF , P2 ;  /* 0xff800000e3bb7808 */ /* 0x008fe40001000000 */
[----:B------:R-:W-:-:S05]  /*6330*/  ISETP.GT.AND P2, PT, R179, 0x40, PT ;  /* 0x00000040b300780c */ /* 0x000fca0003f44270 */
[----:B------:R-:W3:Y:S01]  /*6340*/  MUFU.TANH R182, R182 ;  /* 0x000000b600b67308 */ /* 0x000ee20000002400 */
[----:B-1----:R-:W-:Y:S02]  /*6350*/  FSEL R188, R188, -INF , P3 ;  /* 0xff800000bcbc7808 */ /* 0x002fe40001800000 */
[----:B------:R-:W-:-:S05]  /*6360*/  ISETP.GT.AND P3, PT, R179, 0x41, PT ;  /* 0x00000041b300780c */ /* 0x000fca0003f64270 */
[----:B------:R-:W1:Y:S01]  /*6370*/  MUFU.TANH R192, R192 ;  /* 0x000000c000c07308 */ /* 0x000e620000002400 */
[----:B0-----:R-:W-:Y:S02]  /*6380*/  FSEL R189, R189, -INF , P4 ;  /* 0xff800000bdbd7808 */ /* 0x001fe40002000000 */
[----:B------:R-:W-:Y:S02]  /*6390*/  ISETP.GT.AND P4, PT, R179, 0x48, PT ;  /* 0x00000048b300780c */ /* 0x000fe40003f84270 */
[----:B--2---:R-:W-:-:S03]  /*63a0*/  FMNMX.FTZ R20, R13, R20, !PT ;  /* 0x000000140d147209 */ /* 0x004fc60007810000 */
[----:B------:R-:W0:Y:S01]  /*63b0*/  MUFU.TANH R193, R193 ;  /* 0x000000c100c17308 */ /* 0x000e220000002400 */
[----:B---3--:R-:W-:Y:S01]  /*63c0*/  FSEL R190, R182, -INF , P5 ;  /* 0xff800000b6be7808 */ /* 0x008fe20002800000 */
[----:B------:R-:W2:Y:S01]  /*63d0*/  SHFL.BFLY PT, R13, R20, 0x1, 0x1f ;  /* 0x0c201f00140d7f89 */ /* 0x000ea200000e0000 */
[----:B------:R-:W-:-:S05]  /*63e0*/  ISETP.GT.AND P5, PT, R179, 0x59, PT ;  /* 0x00000059b300780c */ /* 0x000fca0003fa4270 */
[----:B------:R-:W3:Y:S01]  /*63f0*/  MUFU.TANH R196, R196 ;  /* 0x000000c400c47308 */ /* 0x000ee20000002400 */
[----:B-1----:R-:W-:Y:S02]  /*6400*/  FSEL R192, R192, -INF , P2 ;  /* 0xff800000c0c07808 */ /* 0x002fe40001000000 */
[----:B------:R-:W-:-:S05]  /*6410*/  ISETP.GT.AND P2, PT, R179, 0x50, PT ;  /* 0x00000050b300780c */ /* 0x000fca0003f44270 */
[----:B------:R-:W1:Y:S01]  /*6420*/  MUFU.TANH R191, R191 ;  /* 0x000000bf00bf7308 */ /* 0x000e620000002400 */
[----:B0-----:R-:W-:Y:S02]  /*6430*/  FSEL R193, R193, -INF , P3 ;  /* 0xff800000c1c17808 */ /* 0x001fe40001800000 */
[C---:B------:R-:W-:Y:S02]  /*6440*/  ISETP.GT.AND P3, PT, R179.reuse, 0x51, PT ;  /* 0x00000051b300780c */ /* 0x040fe40003f64270 */
[----:B---3--:R-:W-:Y:S02]  /*6450*/  FSEL R196, R196, -INF , P4 ;  /* 0xff800000c4c47808 */ /* 0x008fe40002000000 */
[----:B--2---:R-:W-:Y:S02]  /*6460*/  FMNMX.FTZ R20, R20, R13, !PT ;  /* 0x0000000d14147209 */ /* 0x004fe40007810000 */
[----:B------:R-:W0:Y:S01]  /*6470*/  LDC R13, c[0x0][0xa80] ;  /* 0x0002a000ff0d7b82 */ /* 0x000e220000000800 */
[----:B------:R-:W-:-:S02]  /*6480*/  ISETP.GT.AND P4, PT, R179, 0x58, PT ;  /* 0x00000058b300780c */ /* 0x000fc40003f84270 */
[----:B------:R-:W-:-:S04]  /*6490*/  FSETP.NEU.FTZ.AND P6, PT, R20, -INF , PT ;  /* 0xff8000001400780b */ /* 0x000fc80003fdd000 */
[----:B------:R-:W-:-:S05]  /*64a0*/  FSEL R152, R20, RZ, P6 ;  /* 0x000000ff14987208 */ /* 0x000fca0003000000 */
[----:B------:R-:W-:Y:S01]  /*64b0*/  FADD.FTZ R152, -R152, R215 ;  /* 0x000000d798987221 */ /* 0x000fe20000010100 */
[----:B0-----:R-:W-:-:S03]  /*64c0*/  FMUL.FTZ R197, R20, R13 ;  /* 0x0000000d14c57220 */ /* 0x001fc60000410000 */
[----:B------:R-:W-:Y:S02]  /*64d0*/  FMUL.FTZ R152, R152, R13 ;  /* 0x0000000d98987220 */ /* 0x000fe40000410000 */
[----:B------:R-:W-:Y:S02]  /*64e0*/  FSEL R197, R197, RZ, P6 ;  /* 0x000000ffc5c57208 */ /* 0x000fe40003000000 */
[----:B------:R-:W-:-:S03]  /*64f0*/  ISETP.GT.AND P6, PT, R179, 0x49, PT ;  /* 0x00000049b300780c */ /* 0x000fc60003fc4270 */
        /* <DEDUP_REMOVED lines=25> */
[----:B-1----:R-:W-:-:S07]  /*6690*/  FSEL R191, R191, -INF , P6 ;  /* 0xff800000bfbf7808 */ /* 0x002fce0003000000 */
[----:B------:R-:W0:Y:S08]  /*66a0*/  MUFU.EX2 R197, R152 ;  /* 0x0000009800c57308 */ /* 0x000e300000000800 */
[----:B------:R-:W1:Y:S08]  /*66b0*/  MUFU.EX2 R152, R216 ;  /* 0x000000d800987308 */ /* 0x000e700000000800 */
[----:B------:R-:W2:Y:S01]  /*66c0*/  MUFU.EX2 R154, R154 ;  /* 0x0000009a009a7308 */ /* 0x000ea20000000800 */
        /* <DEDUP_REMOVED lines=21> */
[-C--:B------:R-:W-:Y:S01]  /*6820*/  FMUL.FTZ R56, R56, R197.reuse ;  /* 0x000000c538387220 */ /* 0x080fe20000410000 */
[-C--:B------:R-:W-:Y:S01]  /*6830*/  FMUL.FTZ R57, R57, R197.reuse ;  /* 0x000000c539397220 */ /* 0x080fe20000410000 */
[-C--:B------:R-:W-:Y:S01]  /*6840*/  FMUL.FTZ R60, R60, R197.reuse ;  /* 0x000000c53c3c7220 */ /* 0x080fe20000410000 */
[C---:B0-----:R-:W-:Y:S01]  /*6850*/  FADD.FTZ R0, R169.reuse, R0 ;  /* 0x00000000a9007221 */ /* 0x041fe20000010000 */
[----:B------:R-:W-:Y:S01]  /*6860*/  F2FP.BF16.F32.PACK_AB R154, R169, R154 ;  /* 0x0000009aa99a723e */ /* 0x000fe200000010ff */
[-C--:B------:R-:W-:Y:S01]  /*6870*/  FMUL.FTZ R61, R61, R197.reuse ;  /* 0x000000c53d3d7220 */ /* 0x080fe20000410000 */
        /* <DEDUP_REMOVED lines=46> */
[----:B------:R0:W1:Y:S01]  /*6b60*/  MUFU.TANH R169, R194 ;  /* 0x000000c200a97308 */ /* 0x0000620000002400 */
[----:B------:R-:W-:Y:S01]  /*6b70*/  FMUL.FTZ R132, R132, R197 ;  /* 0x000000c584847220 */ /* 0x000fe20000410000 */
[----:B------:R-:W-:Y:S01]  /*6b80*/  FMNMX.FTZ R215, R187, R215, !PT ;  /* 0x000000d7bbd77209 */ /* 0x000fe20007810000 */
[-C--:B------:R-:W-:Y:S01]  /*6b90*/  FMUL.FTZ R133, R133, R197.reuse ;  /* 0x000000c585857220 */ /* 0x080fe20000410000 */
[-C--:B------:R-:W-:Y:S01]  /*6ba0*/  FMUL.FTZ R136, R136, R197.reuse ;  /* 0x000000c588887220 */ /* 0x080fe20000410000 */
[----:B------:R-:W-:Y:S01]  /*6bb0*/  FMUL.FTZ R137, R137, R197 ;  /* 0x000000c589897220 */ /* 0x000fe20000410000 */
[----:B------:R-:W-:Y:S01]  /*6bc0*/  FMNMX.FTZ R215, R188, R215, !PT ;  /* 0x000000d7bcd77209 */ /* 0x000fe20007810000 */
[-C--:B------:R-:W-:Y:S01]  /*6bd0*/  FMUL.FTZ R140, R140, R197.reuse ;  /* 0x000000c58c8c7220 */ /* 0x080fe20000410000 */
[----:B------:R-:W-:Y:S01]  /*6be0*/  FMUL.FTZ R141, R141, R197 ;  /* 0x000000c58d8d7220 */ /* 0x000fe20000410000 */
[----:B0-----:R-:W-:Y:S01]  /*6bf0*/  FMUL.FTZ R194, R195, UR4 ;  /* 0x00000004c3c27c20 */ /* 0x001fe20008410000 */
[----:B------:R-:W-:Y:S01]  /*6c00*/  FMNMX.FTZ R215, R189, R215, !PT ;  /* 0x000000d7bdd77209 */ /* 0x000fe20007810000 */
[----:B------:R-:W-:Y:S01]  /*6c10*/  FMUL.FTZ R195, R198, UR4 ;  /* 0x00000004c6c37c20 */ /* 0x000fe20008410000 */
[-C--:B------:R-:W-:Y:S01]  /*6c20*/  FMUL.FTZ R144, R144, R197.reuse ;  /* 0x000000c590907220 */ /* 0x080fe20000410000 */
[----:B------:R-:W-:Y:S01]  /*6c30*/  FMUL.FTZ R145, R145, R197 ;  /* 0x000000c591917220 */ /* 0x000fe20000410000 */
[----:B------:R-:W-:Y:S01]  /*6c40*/  FMNMX.FTZ R215, R190, R215, !PT ;  /* 0x000000d7bed77209 */ /* 0x000fe20007810000 */
[----:B------:R-:W0:Y:S01]  /*6c50*/  MUFU.TANH R194, R194 ;  /* 0x000000c200c27308 */ /* 0x000e220000002400 */
[-C--:B------:R-:W-:Y:S01]  /*6c60*/  FMUL.FTZ R148, R148, R197.reuse ;  /* 0x000000c594947220 */ /* 0x080fe20000410000 */
[----:B------:R-:W-:Y:S01]  /*6c70*/  FMUL.FTZ R149, R149, R197 ;  /* 0x000000c595957220 */ /* 0x000fe20000410000 */
[----:B------:R-:W-:-:S04]  /*6c80*/  FMNMX.FTZ R215, R192, R215, !PT ;  /* 0x000000d7c0d77209 */ /* 0x000fc80007810000 */
[----:B------:R-:W-:Y:S01]  /*6c90*/  FMNMX.FTZ R198, R193, R215, !PT ;  /* 0x000000d7c1c67209 */ /* 0x000fe20007810000 */
[----:B------:R-:W2:Y:S03]  /*6ca0*/  MUFU.TANH R195, R195 ;  /* 0x000000c300c37308 */ /* 0x000ea60000002400 */
[----:B------:R-:W-:-:S05]  /*6cb0*/  FMNMX.FTZ R198, R196, R198, !PT ;  /* 0x000000c6c4c67209 */ /* 0x000fca0007810000 */
[----:B------:R1:W3:Y:S08]  /*6cc0*/  MUFU.TANH R215, R199 ;  /* 0x000000c700d77308 */ /* 0x0002f00000002400 */
[----:B------:R-:W-:Y:S01]  /*6cd0*/  MUFU.EX2 R180, R180 ;  /* 0x000000b400b47308 */ /* 0x000fe20000000800 */
[----:B-1----:R-:W-:Y:S02]  /*6ce0*/  FSEL R199, R169, -INF , P2 ;  /* 0xff800000a9c77808 */ /* 0x002fe40001000000 */
[----:B------:R-:W-:-:S02]  /*6cf0*/  FMNMX.FTZ R169, R191, R198, !PT ;  /* 0x000000c6bfa97209 */ /* 0x000fc40007810000 */
[----:B0-----:R-:W-:Y:S02]  /*6d00*/  FSEL R198, R194, -INF , P3 ;  /* 0xff800000c2c67808 */ /* 0x001fe40001800000 */
[----:B------:R-:W-:Y:S01]  /*6d10*/  FMNMX.FTZ R169, R199, R169, !PT ;  /* 0x000000a9c7a97209 */ /* 0x000fe20007810000 */
[----:B------:R-:W-:Y:S01]  /*6d20*/  MUFU.EX2 R182, R182 ;  /* 0x000000b600b67308 */ /* 0x000fe20000000800 */
[----:B--2---:R-:W-:Y:S02]  /*6d30*/  FSEL R195, R195, -INF , P4 ;  /* 0xff800000c3c37808 */ /* 0x004fe40002000000 */
[----:B------:R-:W-:Y:S02]  /*6d40*/  FMNMX.FTZ R169, R198, R169, !PT ;  /* 0x000000a9c6a97209 */ /* 0x000fe40007810000 */
[----:B---3--:R-:W-:Y:S02]  /*6d50*/  FSEL R194, R215, -INF , P5 ;  /* 0xff800000d7c27808 */ /* 0x008fe40002800000 */
        /* <DEDUP_REMOVED lines=13> */
[----:B0-----:R-:W-:-:S04]  /*6e30*/  FMNMX.FTZ R169, R169, R215, !PT ;  /* 0x000000d7a9a97209 */ /* 0x001fc80007810000 */
[----:B------:R-:W-:-:S04]  /*6e40*/  FSETP.NEU.FTZ.AND P2, PT, R169, -INF , PT ;  /* 0xff800000a900780b */ /* 0x000fc80003f5d000 */
[----:B------:R-:W-:-:S05]  /*6e50*/  FSEL R215, R169, RZ, P2 ;  /* 0x000000ffa9d77208 */ /* 0x000fca0001000000 */
[----:B------:R-:W-:Y:S01]  /*6e60*/  FADD.FTZ R215, -R215, R214 ;  /* 0x000000d6d7d77221 */ /* 0x000fe20000010100 */
[----:B------:R-:W-:-:S05]  /*6e70*/  FMUL.FTZ R214, R169, R13 ;  /* 0x0000000da9d67220 */ /* 0x000fca0000410000 */
[----:B------:R-:W-:Y:S02]  /*6e80*/  FSEL R214, R214, RZ, P2 ;  /* 0x000000ffd6d67208 */ /* 0x000fe40001000000 */
[C---:B------:R-:W-:Y:S01]  /*6e90*/  ISETP.GT.AND P2, PT, R212.reuse, R21, PT ;  /* 0x00000015d400720c */ /* 0x040fe20003f44270 */
[----:B------:R-:W-:Y:S02]  /*6ea0*/  VIADD R212, R212, 0xffffffff ;  /* 0xffffffffd4d47836 */ /* 0x000fe40000000000 */
        /* <DEDUP_REMOVED lines=24> */
[----:B------:R-:W-:Y:S01]  /*7030*/  FMUL.FTZ R214, R215, R13 ;  /* 0x0000000dd7d67220 */ /* 0x000fe20000410000 */
[----:B------:R-:W-:Y:S08]  /*7040*/  MUFU.EX2 R153, R153 ;  /* 0x0000009900997308 */ /* 0x000ff00000000800 */
[----:B------:R-:W0:Y:S08]  /*7050*/  MUFU.EX2 R214, R214 ;  /* 0x000000d600d67308 */ /* 0x000e300000000800 */
[----:B------:R0:W1:Y:S08]  /*7060*/  MUFU.EX2 R215, R155 ;  /* 0x0000009b00d77308 */ /* 0x0000700000000800 */
[----:B------:R-:W-:Y:S01]  /*7070*/  MUFU.EX2 R174, R174 ;  /* 0x000000ae00ae7308 */ /* 0x000fe20000000800 */
[----:B0-----:R-:W-:Y:S01]  /*7080*/  FFMA.FTZ R155, R214, R12, R153 ;  /* 0x0000000cd69b7223 */ /* 0x001fe20000010099 */
[----:B------:R-:W-:-:S02]  /*7090*/  IMAD.U32 R12, RZ, RZ, UR5 ;  /* 0x00000005ff0c7e24 */ /* 0x000fc4000f8e00ff */
[-C--:B------:R-:W-:Y:S01]  /*70a0*/  FMUL.FTZ R26, R26, R214.reuse ;  /* 0x000000d61a1a7220 */ /* 0x080fe20000410000 */
[-C--:B------:R-:W-:Y:S01]  /*70b0*/  FMUL.FTZ R27, R27, R214.reuse ;  /* 0x000000d61b1b7220 */ /* 0x080fe20000410000 */
[-C--:B------:R-:W-:Y:S01]  /*70c0*/  FMUL.FTZ R30, R30, R214.reuse ;  /* 0x000000d61e1e7220 */ /* 0x080fe20000410000 */
[----:B------:R-:W-:Y:S02]  /*70d0*/  @!P1 VIADD R197, R12, 0x32440 ;  /* 0x000324400cc59836 */ /* 0x000fe40000000000 */
[-C--:B------:R-:W-:Y:S01]  /*70e0*/  FMUL.FTZ R31, R31, R214.reuse ;  /* 0x000000d61f1f7220 */ /* 0x080fe20000410000 */
[-C--:B------:R-:W-:Y:S01]  /*70f0*/  FMUL.FTZ R34, R34, R214.reuse ;  /* 0x000000d622227220 */ /* 0x080fe20000410000 */
[C---:B-1----:R-:W-:Y:S01]  /*7100*/  FADD.FTZ R155, R215.reuse, R155 ;  /* 0x0000009bd79b7221 */ /* 0x042fe20000010000 */
[----:B------:R-:W-:Y:S01]  /*7110*/  F2FP.BF16.F32.PACK_AB R153, R215, R153 ;  /* 0x00000099d799723e */ /* 0x000fe200000010ff */
[-C--:B------:R-:W-:Y:S01]  /*7120*/  FMUL.FTZ R35, R35, R214.reuse ;  /* 0x000000d623237220 */ /* 0x080fe20000410000 */
[----:B------:R0:W1:Y:S01]  /*7130*/  MUFU.EX2 R215, R170 ;  /* 0x000000aa00d77308 */ /* 0x0000620000000800 */
[----:B------:R-:W-:Y:S01]  /*7140*/  @!P1 PRMT R197, RZ, 0x654, R197 ;  /* 0x00000654ffc59816 */ /* 0x000fe200000000c5 */
[-C--:B------:R-:W-:Y:S01]  /*7150*/  FMUL.FTZ R38, R38, R214.reuse ;  /* 0x000000d626267220 */ /* 0x080fe20000410000 */
[-C--:B------:R-:W-:Y:S01]  /*7160*/  FMUL.FTZ R39, R39, R214.reuse ;  /* 0x000000d627277220 */ /* 0x080fe20000410000 */
[-C--:B------:R-:W-:Y:S01]  /*7170*/  FMUL.FTZ R42, R42, R214.reuse ;  /* 0x000000d62a2a7220 */ /* 0x080fe20000410000 */
[-C--:B------:R-:W-:Y:S01]  /*7180*/  FMUL.FTZ R43, R43, R214.reuse ;  /* 0x000000d62b2b7220 */ /* 0x080fe20000410000 */
[-C--:B------:R-:W-:Y:S01]  /*7190*/  FMUL.FTZ R46, R46, R214.reuse ;  /* 0x000000d62e2e7220 */ /* 0x080fe20000410000 */
[-C--:B------:R-:W-:Y:S01]  /*71a0*/  FMUL.FTZ R47, R47, R214.reuse ;  /* 0x000000d62f2f7220 */ /* 0x080fe20000410000 */
[-C--:B------:R-:W-:Y:S01]  /*71b0*/  FMUL.FTZ R50, R50, R214.reuse ;  /* 0x000000d632327220 */ /* 0x080fe20000410000 */
[----:B0-----:R-:W-:Y:S01]  /*71c0*/  IADD3 R170, -R221, 0xb, RZ ;  /* 0x0000000bddaa7810 */ /* 0x001fe20007ffe1ff */
[-C--:B------:R-:W-:Y:S01]  /*71d0*/  FMUL.FTZ R51, R51, R214.reuse ;  /* 0x000000d633337220 */ /* 0x080fe20000410000 */
[-C--:B------:R-:W-:Y:S01]  /*71e0*/  FMUL.FTZ R54, R54, R214.reuse ;  /* 0x000000d636367220 */ /* 0x080fe20000410000 */
[-C--:B------:R-:W-:Y:S01]  /*71f0*/  FMUL.FTZ R55, R55, R214.reuse ;  /* 0x000000d637377220 */ /* 0x080fe20000410000 */
[-C--:B------:R-:W-:Y:S01]  /*7200*/  FMUL.FTZ R58, R58, R214.reuse ;  /* 0x000000d63a3a7220 */ /* 0x080fe20000410000 */
[----:B------:R0:W-:Y:S06]  /*7210*/  BAR.ARV R170, 0x100 ;  /* 0x000400aa0000751d */ /* 0x0001ec0000002000 */
[----:B------:R2:W-:Y:S01]  /*7220*/  @!P1 SYNCS.ARRIVE.TRANS64.RED.A1T0 RZ, [R197+URZ], RZ ;  /* 0x000000ffc5ff99a7 */ /* 0x0005e2000810043f */
[-C--:B------:R-:W-:Y:S01]  /*7230*/  FMUL.FTZ R59, R59, R214.reuse ;  /* 0x000000d63b3b7220 */ /* 0x080fe20000410000 */
[-C--:B------:R-:W-:Y:S01]  /*7240*/  FMUL.FTZ R62, R62, R214.reuse ;  /* 0x000000d63e3e7220 */ /* 0x080fe20000410000 */
[-C--:B------:R-:W-:Y:S01]  /*7250*/  FMUL.FTZ R63, R63, R214.reuse ;  /* 0x000000d63f3f7220 */ /* 0x080fe20000410000 */
[-C--:B------:R-:W-:Y:S01]  /*7260*/  FMUL.FTZ R66, R66, R214.reuse ;  /* 0x000000d642427220 */ /* 0x080fe20000410000 */
[-C--:B------:R-:W-:Y:S01]  /*7270*/  FMUL.FTZ R67, R67, R214.reuse ;  /* 0x000000d643437220 */ /* 0x080fe20000410000 */
[-C--:B------:R-:W-:Y:S01]  /*7280*/  FMUL.FTZ R70, R70, R214.reuse ;  /* 0x000000d646467220 */ /* 0x080fe20000410000 */
[----:B------:R-:W-:Y:S01]  /*7290*/  FMUL.FTZ R71, R71, R214 ;  /* 0x000000d647477220 */ /* 0x000fe20000410000 */
[----:B--2---:R-:W-:-:S02]  /*72a0*/  VIADD R197, R221, 0x8 ;  /* 0x00000008ddc57836 */ /* 0x004fc40000000000 */
[-C--:B------:R-:W-:Y:S01]  /*72b0*/  FMUL.FTZ R74, R74, R214.reuse ;  /* 0x000000d64a4a7220 */ /* 0x080fe20000410000 */
[-C--:B------:R-:W-:Y:S01]  /*72c0*/  FMUL.FTZ R75, R75, R214.reuse ;  /* 0x000000d64b4b7220 */ /* 0x080fe20000410000 */
        /* <DEDUP_REMOVED lines=40> */
[----:B------:R-:W-:Y:S01]  /*7550*/  F2FP.BF16.F32.PACK_AB R155, R174, R215 ;  /* 0x000000d7ae9b723e */ /* 0x000fe200000010ff */
[----:B------:R-:W1:Y:S01]  /*7560*/  MUFU.EX2 R175, R175 ;  /* 0x000000af00af7308 */ /* 0x000e620000000800 */
[----:B------:R-:W-:-:S02]  /*7570*/  @!P1 VIADD R12, R12, 0x32460 ;  /* 0x000324600c0c9836 */ /* 0x000fc40000000000 */
[----:B------:R-:W-:Y:S01]  /*7580*/  FADD.FTZ R197, R174, R197 ;  /* 0x000000c5aec57221 */ /* 0x000fe20000010000 */
[----:B------:R-:W-:Y:S01]  /*7590*/  WARPGROUP.ARRIVE ;  /* 0x00000000000079c5 */ /* 0x000fe20000000000 */
[----:B------:R-:W-:Y:S01]  /*75a0*/  IMAD.MOV.U32 R214, RZ, RZ, R169 ;  /* 0x000000ffffd67224 */ /* 0x000fe200078e00a9 */
[----:B------:R-:W-:Y:S01]  /*75b0*/  @!P1 PRMT R12, RZ, 0x654, R12 ;  /* 0x00000654ff0c9816 */ /* 0x000fe2000000000c */
[----:B------:R-:W-:Y:S01]  /*75c0*/  IMAD.MOV.U32 R215, RZ, RZ, R20 ;  /* 0x000000ffffd77224 */ /* 0x000fe200078e0014 */
[----:B------:R-:W2:Y:S02]  /*75d0*/  MUFU.EX2 R176, R176 ;  /* 0x000000b000b07308 */ /* 0x000ea40000000800 */
[----:B------:R-:W-:Y:S01]  /*75e0*/  HGMMA.64x256x16.F32.BF16 R24, R152, gdesc[UR8].tnspB, R24, gsb0 ;  /* 0x43e0000898187df0 */ /* 0x000fe20008001818 */
[----:B------:R-:W-:Y:S01]  /*75f0*/  UIADD3 UR10, UR6, 0x80, URZ ;  /* 0x00000080060a7890 */ /* 0x000fe2000fffe03f */
[----:B------:R-:W-:-:S04]  /*7600*/  UMOV UR11, 0x40000040 ;  /* 0x40000040000b7882 */ /* 0x000fc80000000000 */
[----:B------:R-:W3:Y:S01]  /*7610*/  MUFU.EX2 R177, R177 ;  /* 0x000000b100b17308 */ /* 0x000ee20000000800 */
[----:B-1----:R-:W-:-:S07]  /*7620*/  FADD.FTZ R197, R175, R197 ;  /* 0x000000c5afc57221 */ /* 0x002fce0000010000 */
[----:B------:R-:W1:Y:S01]  /*7630*/  MUFU.EX2 R178, R178 ;  /* 0x000000b200b27308 */ /* 0x000e620000000800 */
[----:B--2---:R-:W-:-:S07]  /*7640*/  FADD.FTZ R197, R176, R197 ;  /* 0x000000c5b0c57221 */ /* 0x004fce0000010000 */
[----:B------:R-:W2:Y:S01]  /*7650*/  MUFU.EX2 R183, R183 ;  /* 0x000000b700b77308 */ /* 0x000ea20000000800 */
[----:B---3--:R-:W-:-:S07]  /*7660*/  FADD.FTZ R197, R177, R197 ;  /* 0x000000c5b1c57221 */ /* 0x008fce0000010000 */
        /* <DEDUP_REMOVED lines=18> */
[----:B------:R-:W-:Y:S01]  /*7790*/  MUFU.EX2 R196, R196 ;  /* 0x000000c400c47308 */ /* 0x000fe20000000800 */
[----:B-1----:R-:W-:-:S07]  /*77a0*/  FADD.FTZ R197, R192, R197 ;  /* 0x000000c5c0c57221 */ /* 0x002fce0000010000 */
[----:B------:R-:W-:Y:S01]  /*77b0*/  MUFU.EX2 R191, R191 ;  /* 0x000000bf00bf7308 */ /* 0x000fe20000000800 */
[----:B--2---:R-:W-:-:S07]  /*77c0*/  FADD.FTZ R197, R193, R197 ;  /* 0x000000c5c1c57221 */ /* 0x004fce0000010000 */
[----:B------:R-:W-:Y:S08]  /*77d0*/  MUFU.EX2 R199, R199 ;  /* 0x000000c700c77308 */ /* 0x000ff00000000800 */
[----:B------:R-:W-:Y:S08]  /*77e0*/  MUFU.EX2 R198, R198 ;  /* 0x000000c600c67308 */ /* 0x000ff00000000800 */
[----:B------:R-:W-:Y:S08]  /*77f0*/  MUFU.EX2 R195, R195 ;  /* 0x000000c300c37308 */ /* 0x000ff00000000800 */
[----:B------:R-:W-:Y:S01]  /*7800*/  MUFU.EX2 R194, R194 ;  /* 0x000000c200c27308 */ /* 0x000fe20000000800 */
[----:B------:R-:W-:-:S07]  /*7810*/  WARPGROUP.DEPBAR.LE gsb0, 0x0 ;  /* 0x00008000000079c5 */ /* 0x000fce0000010000 */
[----:B------:R-:W1:Y:S01]  /*7820*/  MUFU.EX2 R152, R179 ;  /* 0x000000b300987308 */ /* 0x000e620000000800 */
[----:B------:R-:W-:Y:S02]  /*7830*/  F2FP.BF16.F32.PACK_AB R153, R176, R175 ;  /* 0x000000afb099723e */ /* 0x000fe400000010ff */
[----:B------:R-:W-:-:S05]  /*7840*/  F2FP.BF16.F32.PACK_AB R155, R178, R177 ;  /* 0x000000b1b29b723e */ /* 0x000fca00000010ff */
[----:B------:R-:W2:Y:S01]  /*7850*/  MUFU.EX2 R154, R181 ;  /* 0x000000b5009a7308 */ /* 0x000ea20000000800 */
[----:B-1----:R-:W-:Y:S01]  /*7860*/  FADD.FTZ R0, R152, R0 ;  /* 0x0000000098007221 */ /* 0x002fe20000010000 */
[----:B------:R-:W-:-:S03]  /*7870*/  F2FP.BF16.F32.PACK_AB R152, R180, R152 ;  /* 0x00000098b498723e */ /* 0x000fc600000010ff */
[----:B------:R-:W-:-:S04]  /*7880*/  FADD.FTZ R0, R180, R0 ;  /* 0x00000000b4007221 */ /* 0x000fc80000010000 */
[----:B--2---:R-:W-:Y:S01]  /*7890*/  FADD.FTZ R0, R154, R0 ;  /* 0x000000009a007221 */ /* 0x004fe20000010000 */
[----:B------:R-:W-:-:S03]  /*78a0*/  F2FP.BF16.F32.PACK_AB R154, R182, R154 ;  /* 0x0000009ab69a723e */ /* 0x000fc600000010ff */
[----:B------:R-:W-:Y:S01]  /*78b0*/  FADD.FTZ R0, R182, R0 ;  /* 0x00000000b6007221 */ /* 0x000fe20000010000 */
[----:B------:R-:W-:-:S06]  /*78c0*/  WARPGROUP.ARRIVE ;  /* 0x00000000000079c5 */ /* 0x000fcc0000000000 */
[----:B------:R-:W-:Y:S01]  /*78d0*/  HGMMA.64x256x16.F32.BF16 R24, R152, gdesc[UR8].tnspB, R24, gsb0 ;  /* 0x43e0000898187df0 */ /* 0x000fe20008001818 */
[----:B------:R-:W-:Y:S01]  /*78e0*/  UIADD3 UR10, UR6, 0x100, URZ ;  /* 0x00000100060a7890 */ /* 0x000fe2000fffe03f */
[----:B------:R-:W-:Y:S01]  /*78f0*/  UMOV UR11, 0x40000040 ;  /* 0x40000040000b7882 */ /* 0x000fe20000000000 */
[----:B------:R-:W-:Y:S02]  /*7900*/  WARPGROUP.DEPBAR.LE gsb0, 0x0 ;  /* 0x00008000000079c5 */ /* 0x000fe40000010000 */
        /* <DEDUP_REMOVED lines=29> */
[----:B------:R-:W-:Y:S01]  /*7ae0*/  UIADD3 UR6, UR6, 0x280, URZ ;  /* 0x0000028006067890 */ /* 0x000fe2000fffe03f */
[----:B------:R-:W-:Y:S02]  /*7af0*/  WARPGROUP.DEPBAR.LE gsb0, 0x0 ;  /* 0x00008000000079c5 */ /* 0x000fe40000010000 */
[----:B------:R-:W1:Y:S01]  /*7b00*/  MUFU.EX2 R152, R160 ;  /* 0x000000a000987308 */ /* 0x000e620000000800 */
[----:B------:R-:W-:Y:S02]  /*7b10*/  F2FP.BF16.F32.PACK_AB R153, R193, R192 ;  /* 0x000000c0c199723e */ /* 0x000fe400000010ff */
[----:B------:R-:W-:Y:S01]  /*7b20*/  F2FP.BF16.F32.PACK_AB R155, R191, R196 ;  /* 0x000000c4bf9b723e */ /* 0x000fe200000010ff */
[----:B------:R-:W-:-:S04]  /*7b30*/  FADD.FTZ R196, R196, R197 ;  /* 0x000000c5c4c47221 */ /* 0x000fc80000010000 */
[----:B------:R-:W2:Y:S01]  /*7b40*/  MUFU.EX2 R154, R162 ;  /* 0x000000a2009a7308 */ /* 0x000ea20000000800 */
[----:B------:R-:W-:Y:S01]  /*7b50*/  FADD.FTZ R196, R191, R196 ;  /* 0x000000c4bfc47221 */ /* 0x000fe20000010000 */
        /* <DEDUP_REMOVED lines=8> */
[----:B------:R-:W-:Y:S01]  /*7be0*/  UMOV UR10, UR6 ;  /* 0x00000006000a7c82 */ /* 0x000fe20008000000 */
[----:B------:R-:W-:Y:S01]  /*7bf0*/  UMOV UR11, 0x40000040 ;  /* 0x40000040000b7882 */ /* 0x000fe20000000000 */
[----:B------:R-:W-:Y:S02]  /*7c00*/  WARPGROUP.DEPBAR.LE gsb0, 0x0 ;  /* 0x00008000000079c5 */ /* 0x000fe40000010000 */
[----:B------:R-:W1:Y:S01]  /*7c10*/  MUFU.EX2 R152, R156 ;  /* 0x0000009c00987308 */ /* 0x000e620000000800 */
[----:B------:R-:W-:Y:S01]  /*7c20*/  F2FP.BF16.F32.PACK_AB R153, R198, R199 ;  /* 0x000000c7c699723e */ /* 0x000fe200000010ff */
[----:B------:R-:W-:Y:S01]  /*7c30*/  FADD.FTZ R199, R199, R196 ;  /* 0x000000c4c7c77221 */ /* 0x000fe20000010000 */
[----:B------:R-:W-:-:S03]  /*7c40*/  F2FP.BF16.F32.PACK_AB R155, R194, R195 ;  /* 0x000000c3c29b723e */ /* 0x000fc600000010ff */
[----:B------:R-:W-:Y:S02]  /*7c50*/  FADD.FTZ R198, R198, R199 ;  /* 0x000000c7c6c67221 */ /* 0x000fe40000010000 */
[----:B------:R-:W2:Y:S02]  /*7c60*/  MUFU.EX2 R154, R158 ;  /* 0x0000009e009a7308 */ /* 0x000ea40000000800 */
        /* <DEDUP_REMOVED lines=8> */
[----:B------:R-:W-:Y:S03]  /*7cf0*/  HGMMA.64x256x16.F32.BF16 R24, R152, gdesc[UR8].tnspB, R24, gsb0 ;  /* 0x43e0000898187df0 */ /* 0x000fe60008001818 */
[----:B------:R-:W-:Y:S02]  /*7d00*/  WARPGROUP.DEPBAR.LE gsb0, 0x0 ;  /* 0x00008000000079c5 */ /* 0x000fe40000010000 */
[----:B------:R1:W-:Y:S02]  /*7d10*/  @!P1 SYNCS.ARRIVE.TRANS64.RED.A1T0 RZ, [R12+URZ], RZ ;  /* 0x000000ff0cff99a7 */ /* 0x0003e4000810043f */
[----:B-1----:R-:W-:Y:S01]  /*7d20*/  FADD.FTZ R12, R194, R195 ;  /* 0x000000c3c20c7221 */ /* 0x002fe20000010000 */
[----:B0-----:R-:W-:Y:S06]  /*7d30*/  @P2 BRA `(.L_x_5364) ;  /* 0xffffffcc00f02947 */ /* 0x001fec000383ffff */
.L_x_5355:
[----:B------:R-:W-:-:S13]  /*7d40*/  ISETP.GE.AND P2, PT, R212, R205, PT ;  /* 0x000000cdd400720c */ /* 0x000fda0003f46270 */
[----:B------:R-:W-:Y:S05]  /*7d50*/  @!P2 BRA `(.L_x_5365) ;  /* 0x00000028004ca947 */ /* 0x000fea0003800000 */
[----:B------:R-:W-:Y:S01]  /*7d60*/  IMAD.MOV.U32 R21, RZ, RZ, R169 ;  /* 0x000000ffff157224 */ /* 0x000fe200078e00a9 */
[----:B------:R-:W-:Y:S01]  /*7d70*/  ULDC UR4, c[0x0][0xad0] ;  /* 0x0002b40000047ab9 */ /* 0x000fe20000000800 */
[----:B------:R-:W-:-:S07]  /*7d80*/  IMAD.MOV.U32 R203, RZ, RZ, R20 ;  /* 0x000000ffffcb7224 */ /* 0x000fce00078e0014 */
.L_x_5374:
[----:B------:R-:W-:-:S04]  /*7d90*/  UIADD3 UR36, UR36, 0x1, URZ ;  /* 0x0000000124247890 */ /* 0x000fc8000fffe03f */
[----:B------:R-:W-:-:S04]  /*7da0*/  UISETP.NE.AND UP0, UPT, UR36, 0x2, UPT ;  /* 0x000000022400788c */ /* 0x000fc8000bf05270 */
[----:B------:R-:W-:Y:S02]  /*7db0*/  USEL UR5, URZ, 0x1, UP0 ;  /* 0x000000013f057887 */ /* 0x000fe40008000000 */
[----:B------:R-:W-:Y:S02]  /*7dc0*/  USEL UR36, UR36, URZ, UP0 ;  /* 0x0000003f24247287 */ /* 0x000fe40008000000 */
[----:B------:R-:W-:Y:S01]  /*7dd0*/  ULOP3.LUT UR37, UR37, UR5, URZ, 0x3c, !UPT ;  /* 0x0000000525257292 */ /* 0x000fe2000f8e3c3f */
[----:B------:R-:W-:Y:S11]  /*7de0*/  @!P0 BRA `(.L_x_5366) ;  /* 0x0000000000048947 */ /* 0x000ff60003800000 */
[----:B------:R-:W-:Y:S01]  /*7df0*/  BPT.TRAP 0x1 ;  /* 0x000000040000795c */ /* 0x000fe20000300000 */
.L_x_5366:
        /* <DEDUP_REMOVED lines=9> */
.L_x_5367:
[----:B-1----:R-:W-:Y:S05]  /*7e90*/  @P2 BRA `(.L_x_5368) ;  /* 0x0000000000082947 */ /* 0x002fea0003800000 */
[----:B------:R-:W1:Y:S02]  /*7ea0*/  SYNCS.PHASECHK.TRANS64.TRYWAIT P2, [UR5+0x32430], R13 ;  /* 0x0324300dff0075a7 */ /* 0x000e640008040145 */
[----:B-1----:R-:W-:Y:S05]  /*7eb0*/  @!P2 BRA `(.L_x_5369) ;  /* 0x000000f400eca947 */ /* 0x002fea0003800000 */
.L_x_5368:
        /* <DEDUP_REMOVED lines=31> */
.L_x_5370:
[----:B------:R2:W3:Y:S01]  /*80b0*/  SYNCS.PHASECHK.TRANS64.TRYWAIT P2, [UR5+0x32450], R13 ;  /* 0x0324500dff0075a7 */ /* 0x0004e20008040145 */
[----:B------:R-:W-:Y:S05]  /*80c0*/  @!P0 BRA `(.L_x_5371) ;  /* 0x0000000000048947 */ /* 0x000fea0003800000 */
[----:B------:R-:W-:Y:S01]  /*80d0*/  BPT.TRAP 0x1 ;  /* 0x000000040000795c */ /* 0x000fe20000300000 */
.L_x_5371:
[----:B---3--:R-:W-:Y:S05]  /*80e0*/  @P2 BRA `(.L_x_5372) ;  /* 0x0000000000082947 */ /* 0x008fea0003800000 */
[----:B------:R-:W3:Y:S02]  /*80f0*/  SYNCS.PHASECHK.TRANS64.TRYWAIT P2, [UR5+0x32450], R13 ;  /* 0x0324500dff0075a7 */ /* 0x000ee40008040145 */
[----:B---3--:R-:W-:Y:S05]  /*8100*/  @!P2 BRA `(.L_x_5373) ;  /* 0x000000f40070a947 */ /* 0x008fea0003800000 */
.L_x_5372:
[----:B------:R-:W-:Y:S01]  /*8110*/  R2UR UR52, R10 ;  /* 0x000000000a3472ca */ /* 0x000fe200000e0000 */
[----:B------:R-:W-:Y:S01]  /*8120*/  UIMAD UR6, UR36, 0xc00, UR60 ;  /* 0x00000c00240678a4 */ /* 0x000fe2000f8e023c */
[----:B------:R-:W-:Y:S01]  /*8130*/  R2UR UR53, R11 ;  /* 0x000000000b3572ca */ /* 0x000fe200000e0000 */
[----:B------:R-:W-:Y:S01]  /*8140*/  WARPGROUP.ARRIVE ;  /* 0x00000000000079c5 */ /* 0x000fe20000000000 */
[----:B------:R-:W-:Y:S01]  /*8150*/  UMOV UR55, 0x40000040 ;  /* 0x4000004000377882 */ /* 0x000fe20000000000 */
[----:B------:R-:W-:-:S04]  /*8160*/  UIADD3 UR10, UR6, 0x302, URZ ;  /* 0x00000302060a7890 */ /* 0x000fc8000fffe03f */
[----:B------:R-:W3:Y:S01]  /*8170*/  S2R R216, SR_TID.X ;  /* 0x0000000000d87919 */ /* 0x000ee20000002100 */
[----:B------:R-:W-:Y:S01]  /*8180*/  UMOV UR11, 0x40000040 ;  /* 0x40000040000b7882 */ /* 0x000fe20000000000 */
[----:B------:R-:W-:Y:S01]  /*8190*/  UMOV UR54, UR6 ;  /* 0x0000000600367c82 */ /* 0x000fe20008000000 */
[----:B------:R-:W-:Y:S01]  /*81a0*/  UIADD3 UR14, UR6, 0x304, URZ ;  /* 0x00000304060e7890 */ /* 0x000fe2000fffe03f */
[C---:B------:R-:W-:Y:S01]  /*81b0*/  ISETP.GT.AND P2, PT, R212.reuse, R205, PT ;  /* 0x000000cdd400720c */ /* 0x040fe20003f44270 */
[----:B------:R-:W-:Y:S01]  /*81c0*/  UMOV UR15, 0x40000040 ;  /* 0x40000040000f7882 */ /* 0x000fe20000000000 */
[----:B------:R-:W-:Y:S01]  /*81d0*/  UIADD3 UR18, UR6, 0x306, URZ ;  /* 0x0000030606127890 */ /* 0x000fe2000fffe03f */
[----:B------:R-:W-:Y:S01]  /*81e0*/  VIADD R212, R212, 0xffffffff ;  /* 0xffffffffd4d47836 */ /* 0x000fe20000000000 */
[----:B------:R-:W-:Y:S01]  /*81f0*/  UMOV UR19, 0x40000040 ;  /* 0x4000004000137882 */ /* 0x000fe20000000000 */
        /* <DEDUP_REMOVED lines=18> */
[----:B---3--:R-:W-:Y:S01]  /*8320*/  SHF.R.U32.HI R216, RZ, 0x7, R216 ;  /* 0x00000007ffd87819 */ /* 0x008fe200000116d8 */
        /* <DEDUP_REMOVED lines=162> */
[----:B------:R-:W-:Y:S01]  /*8d50*/  FADD.FTZ R170, -R20, R203 ;  /* 0x000000cb14aa7221 */ /* 0x000fe20000010100 */
[----:B------:R-:W-:Y:S01]  /*8d60*/  FMUL.FTZ R203, R175, UR4 ;  /* 0x00000004afcb7c20 */ /* 0x000fe20008410000 */
[----:B------:R-:W-:Y:S01]  /*8d70*/  FMUL.FTZ R175, R179, UR4 ;  /* 0x00000004b3af7c20 */ /* 0x000fe20008410000 */
[----:B------:R-:W-:Y:S01]  /*8d80*/  FMUL.FTZ R179, R182, UR4 ;  /* 0x00000004b6b37c20 */ /* 0x000fe20008410000 */
[----:B------:R-:W-:Y:S01]  /*8d90*/  MUFU.TANH R183, R183 ;  /* 0x000000b700b77308 */ /* 0x000fe20000002400 */
[----:B------:R-:W-:Y:S01]  /*8da0*/  FMUL.FTZ R182, R190, UR4 ;  /* 0x00000004beb67c20 */ /* 0x000fe20008410000 */
[----:B------:R-:W-:-:S06]  /*8db0*/  FMUL.FTZ R190, R195, UR4 ;  /* 0x00000004c3be7c20 */ /* 0x000fcc0008410000 */
[----:B------:R-:W-:Y:S08]  /*8dc0*/  MUFU.TANH R203, R203 ;  /* 0x000000cb00cb7308 */ /* 0x000ff00000002400 */
[----:B------:R-:W-:Y:S01]  /*8dd0*/  MUFU.TANH R175, R175 ;  /* 0x000000af00af7308 */ /* 0x000fe20000002400 */
[-C--:B0-----:R-:W-:Y:S01]  /*8de0*/  FMUL.FTZ R154, R20, R13.reuse ;  /* 0x0000000d149a7220 */ /* 0x081fe20000410000 */
[----:B------:R-:W-:-:S03]  /*8df0*/  FMUL.FTZ R170, R170, R13 ;  /* 0x0000000daaaa7220 */ /* 0x000fc60000410000 */
        /* <DEDUP_REMOVED lines=19> */
[----:B------:R1:W2:Y:S01]  /*8f30*/  MUFU.EX2 R169, R167 ;  /* 0x000000a700a97308 */ /* 0x0002a20000000800 */
        /* <DEDUP_REMOVED lines=8> */
[----:B0-----:R-:W-:Y:S01]  /*8fc0*/  FFMA.FTZ R154, R170, R0, R152 ;  /* 0x00000000aa9a7223 */ /* 0x001fe20000010098 */
[----:B-1----:R-:W-:Y:S01]  /*8fd0*/  FMUL.FTZ R167, R171, UR4 ;  /* 0x00000004aba77c20 */ /* 0x002fe20008410000 */
[----:B------:R-:W-:Y:S01]  /*8fe0*/  FMUL.FTZ R171, R174, UR4 ;  /* 0x00000004aeab7c20 */ /* 0x000fe20008410000 */
[----:B------:R-:W-:Y:S01]  /*8ff0*/  FMUL.FTZ R0, R178, UR4 ;  /* 0x00000004b2007c20 */ /* 0x000fe20008410000 */
[----:B------:R-:W-:Y:S01]  /*9000*/  FMUL.FTZ R174, R186, UR4 ;  /* 0x00000004baae7c20 */ /* 0x000fe20008410000 */
[----:B------:R-:W-:Y:S01]  /*9010*/  FMUL.FTZ R178, R187, UR4 ;  /* 0x00000004bbb27c20 */ /* 0x000fe20008410000 */
[----:B------:R-:W-:Y:S01]  /*9020*/  FMUL.FTZ R186, R191, UR4 ;  /* 0x00000004bfba7c20 */ /* 0x000fe20008410000 */
[----:B------:R-:W-:Y:S01]  /*9030*/  MUFU.TANH R167, R167 ;  /* 0x000000a700a77308 */ /* 0x000fe20000002400 */
[C---:B--2---:R-:W-:Y:S01]  /*9040*/  FADD.FTZ R154, R169.reuse, R154 ;  /* 0x0000009aa99a7221 */ /* 0x044fe20000010000 */
[----:B------:R-:W-:Y:S01]  /*9050*/  F2FP.BF16.F32.PACK_AB R152, R169, R152 ;  /* 0x00000098a998723e */ /* 0x000fe200000010ff */
[----:B------:R-:W-:Y:S01]  /*9060*/  FMUL.FTZ R187, R194, UR4 ;  /* 0x00000004c2bb7c20 */ /* 0x000fe20008410000 */
[----:B------:R-:W-:Y:S01]  /*9070*/  FMUL.FTZ R191, R198, UR4 ;  /* 0x00000004c6bf7c20 */ /* 0x000fe20008410000 */
[----:B------:R-:W-:Y:S01]  /*9080*/  FMUL.FTZ R194, R199, UR4 ;  /* 0x00000004c7c27c20 */ /* 0x000fe20008410000 */
        /* <DEDUP_REMOVED lines=17> */
[-C--:B------:R-:W-:Y:S01]  /*91a0*/  FMUL.FTZ R52, R52, R170.reuse ;  /* 0x000000aa34347220 */ /* 0x080fe20000410000 */
[----:B------:R-:W2:Y:S01]  /*91b0*/  MUFU.TANH R0, R0 ;  /* 0x0000000000007308 */ /* 0x000ea20000002400 */
[C---:B0-----:R-:W-:Y:S01]  /*91c0*/  FADD.FTZ R157, R169.reuse, R154 ;  /* 0x0000009aa99d7221 */ /* 0x041fe20000010000 */
[----:B------:R-:W-:Y:S01]  /*91d0*/  F2FP.BF16.F32.PACK_AB R154, R169, R153 ;  /* 0x00000099a99a723e */ /* 0x000fe200000010ff */
[-C--:B------:R-:W-:Y:S01]  /*91e0*/  FMUL.FTZ R53, R53, R170.reuse ;  /* 0x000000aa35357220 */ /* 0x080fe20000410000 */
[----:B------:R-:W-:Y:S01]  /*91f0*/  FMNMX.FTZ R153, R193, R21, !PT ;  /* 0x00000015c1997209 */ /* 0x000fe20007810000 */
[-C--:B------:R-:W-:Y:S01]  /*9200*/  FMUL.FTZ R56, R56, R170.reuse ;  /* 0x000000aa38387220 */ /* 0x080fe20000410000 */
[-C--:B------:R-:W-:Y:S01]  /*9210*/  FMUL.FTZ R57, R57, R170.reuse ;  /* 0x000000aa39397220 */ /* 0x080fe20000410000 */
[-C--:B------:R-:W-:Y:S01]  /*9220*/  FMUL.FTZ R60, R60, R170.reuse ;  /* 0x000000aa3c3c7220 */ /* 0x080fe20000410000 */
[----:B------:R-:W-:Y:S01]  /*9230*/  FMNMX.FTZ R153, R155, R153, !PT ;  /* 0x000000999b997209 */ /* 0x000fe20007810000 */
[----:B------:R-:W0:Y:S01]  /*9240*/  MUFU.TANH R179, R179 ;  /* 0x000000b300b37308 */ /* 0x000e220000002400 */
[-C--:B------:R-:W-:Y:S01]  /*9250*/  FMUL.FTZ R61, R61, R170.reuse ;  /* 0x000000aa3d3d7220 */ /* 0x080fe20000410000 */
[-C--:B------:R-:W-:Y:S01]  /*9260*/  FMUL.FTZ R64, R64, R170.reuse ;  /* 0x000000aa40407220 */ /* 0x080fe20000410000 */
[----:B------:R-:W-:Y:S01]  /*9270*/  FMNMX.FTZ R153, R197, R153, !PT ;  /* 0x00000099c5997209 */ /* 0x000fe20007810000 */
[-C--:B------:R-:W-:Y:S01]  /*9280*/  FMUL.FTZ R65, R65, R170.reuse ;  /* 0x000000aa41417220 */ /* 0x080fe20000410000 */
[-C--:B------:R-:W-:Y:S01]  /*9290*/  FMUL.FTZ R68, R68, R170.reuse ;  /* 0x000000aa44447220 */ /* 0x080fe20000410000 */
[-C--:B------:R-:W-:Y:S01]  /*92a0*/  FMUL.FTZ R69, R69, R170.reuse ;  /* 0x000000aa45457220 */ /* 0x080fe20000410000 */
[----:B------:R-:W-:Y:S01]  /*92b0*/  FMNMX.FTZ R153, R214, R153, !PT ;  /* 0x00000099d6997209 */ /* 0x000fe20007810000 */
[----:B------:R-:W3:Y:S01]  /*92c0*/  MUFU.TANH R174, R174 ;  /* 0x000000ae00ae7308 */ /* 0x000ee20000002400 */
[-C--:B------:R-:W-:Y:S01]  /*92d0*/  FMUL.FTZ R72, R72, R170.reuse ;  /* 0x000000aa48487220 */ /* 0x080fe20000410000 */
[-C--:B------:R-:W-:Y:S01]  /*92e0*/  FMUL.FTZ R73, R73, R170.reuse ;  /* 0x000000aa49497220 */ /* 0x080fe20000410000 */
[----:B------:R-:W-:Y:S01]  /*92f0*/  FMNMX.FTZ R153, R158, R153, !PT ;  /* 0x000000999e997209 */ /* 0x000fe20007810000 */
[-C--:B------:R-:W-:Y:S01]  /*9300*/  FMUL.FTZ R76, R76, R170.reuse ;  /* 0x000000aa4c4c7220 */ /* 0x080fe20000410000 */
[-C--:B------:R-:W-:Y:S01]  /*9310*/  FMUL.FTZ R77, R77, R170.reuse ;  /* 0x000000aa4d4d7220 */ /* 0x080fe20000410000 */
[-C--:B------:R-:W-:Y:S01]  /*9320*/  FMUL.FTZ R80, R80, R170.reuse ;  /* 0x000000aa50507220 */ /* 0x080fe20000410000 */
[----:B------:R-:W-:Y:S01]  /*9330*/  FMNMX.FTZ R153, R159, R153, !PT ;  /* 0x000000999f997209 */ /* 0x000fe20007810000 */
[----:B------:R-:W4:Y:S01]  /*9340*/  MUFU.TANH R178, R178 ;  /* 0x000000b200b27308 */ /* 0x000f220000002400 */
[-C--:B------:R-:W-:Y:S01]  /*9350*/  FMUL.FTZ R81, R81, R170.reuse ;  /* 0x000000aa51517220 */ /* 0x080fe20000410000 */
[-C--:B------:R-:W-:Y:S01]  /*9360*/  FMUL.FTZ R84, R84, R170.reuse ;  /* 0x000000aa54547220 */ /* 0x080fe20000410000 */
[----:B------:R-:W-:Y:S01]  /*9370*/  FMNMX.FTZ R153, R163, R153, !PT ;  /* 0x00000099a3997209 */ /* 0x000fe20007810000 */
[-C--:B------:R-:W-:Y:S01]  /*9380*/  FMUL.FTZ R85, R85, R170.reuse ;  /* 0x000000aa55557220 */ /* 0x080fe20000410000 */
[-C--:B------:R-:W-:Y:S01]  /*9390*/  FMUL.FTZ R88, R88, R170.reuse ;  /* 0x000000aa58587220 */ /* 0x080fe20000410000 */
[-C--:B------:R-:W-:Y:S01]  /*93a0*/  FMUL.FTZ R89, R89, R170.reuse ;  /* 0x000000aa59597220 */ /* 0x080fe20000410000 */
[----:B------:R-:W-:Y:S01]  /*93b0*/  FMNMX.FTZ R153, R166, R153, !PT ;  /* 0x00000099a6997209 */ /* 0x000fe20007810000 */
[----:B------:R-:W5:Y:S01]  /*93c0*/  MUFU.TANH R182, R182 ;  /* 0x000000b600b67308 */ /* 0x000f620000002400 */
        /* <DEDUP_REMOVED lines=10> */
[----:B-1----:R-:W-:Y:S01]  /*9470*/  FMNMX.FTZ R153, R171, R153, !PT ;  /* 0x00000099ab997209 */ /* 0x002fe20007810000 */
[-C--:B------:R-:W-:Y:S01]  /*9480*/  FMUL.FTZ R105, R105, R170.reuse ;  /* 0x000000aa69697220 */ /* 0x080fe20000410000 */
[-C--:B------:R-:W-:Y:S01]  /*9490*/  FMUL.FTZ R108, R108, R170.reuse ;  /* 0x000000aa6c6c7220 */ /* 0x080fe20000410000 */
[-C--:B------:R-:W-:Y:S01]  /*94a0*/  FMUL.FTZ R109, R109, R170.reuse ;  /* 0x000000aa6d6d7220 */ /* 0x080fe20000410000 */
[----:B------:R-:W-:Y:S01]  /*94b0*/  FMNMX.FTZ R153, R203, R153, !PT ;  /* 0x00000099cb997209 */ /* 0x000fe20007810000 */
[----:B------:R-:W1:Y:S01]  /*94c0*/  MUFU.TANH R187, R187 ;  /* 0x000000bb00bb7308 */ /* 0x000e620000002400 */
[-C--:B------:R-:W-:Y:S01]  /*94d0*/  FMUL.FTZ R112, R112, R170.reuse ;  /* 0x000000aa70707220 */ /* 0x080fe20000410000 */
[-C--:B------:R-:W-:Y:S01]  /*94e0*/  FMUL.FTZ R113, R113, R170.reuse ;  /* 0x000000aa71717220 */ /* 0x080fe20000410000 */
[----:B--2---:R-:W-:Y:S01]  /*94f0*/  FMNMX.FTZ R153, R0, R153, !PT ;  /* 0x0000009900997209 */ /* 0x004fe20007810000 */
[-C--:B------:R-:W-:Y:S01]  /*9500*/  FMUL.FTZ R116, R116, R170.reuse ;  /* 0x000000aa74747220 */ /* 0x080fe20000410000 */
[-C--:B------:R-:W-:Y:S01]  /*9510*/  FMUL.FTZ R117, R117, R170.reuse ;  /* 0x000000aa75757220 */ /* 0x080fe20000410000 */
[-C--:B------:R-:W-:Y:S01]  /*9520*/  FMUL.FTZ R120, R120, R170.reuse ;  /* 0x000000aa78787220 */ /* 0x080fe20000410000 */
[----:B------:R-:W-:Y:S01]  /*9530*/  FMNMX.FTZ R153, R175, R153, !PT ;  /* 0x00000099af997209 */ /* 0x000fe20007810000 */
[----:B------:R-:W2:Y:S01]  /*9540*/  MUFU.TANH R190, R190 ;  /* 0x000000be00be7308 */ /* 0x000ea20000002400 */
[-C--:B------:R-:W-:Y:S01]  /*9550*/  FMUL.FTZ R121, R121, R170.reuse ;  /* 0x000000aa79797220 */ /* 0x080fe20000410000 */
[-C--:B------:R-:W-:Y:S01]  /*9560*/  FMUL.FTZ R124, R124, R170.reuse ;  /* 0x000000aa7c7c7220 */ /* 0x080fe20000410000 */
[----:B0-----:R-:W-:Y:S01]  /*9570*/  FMNMX.FTZ R153, R179, R153, !PT ;  /* 0x00000099b3997209 */ /* 0x001fe20007810000 */
[-C--:B------:R-:W-:Y:S01]  /*9580*/  FMUL.FTZ R125, R125, R170.reuse ;  /* 0x000000aa7d7d7220 */ /* 0x080fe20000410000 */
[-C--:B------:R-:W-:Y:S01]  /*9590*/  FMUL.FTZ R128, R128, R170.reuse ;  /* 0x000000aa80807220 */ /* 0x080fe20000410000 */
[-C--:B------:R-:W-:Y:S01]  /*95a0*/  FMUL.FTZ R129, R129, R170.reuse ;  /* 0x000000aa81817220 */ /* 0x080fe20000410000 */
[----:B------:R-:W-:Y:S01]  /*95b0*/  FMNMX.FTZ R153, R183, R153, !PT ;  /* 0x00000099b7997209 */ /* 0x000fe20007810000 */
[----:B------:R-:W0:Y:S01]  /*95c0*/  MUFU.TANH R191, R191 ;  /* 0x000000bf00bf7308 */ /* 0x000e220000002400 */
[-C--:B------:R-:W-:Y:S01]  /*95d0*/  FMUL.FTZ R132, R132, R170.reuse ;  /* 0x000000aa84847220 */ /* 0x080fe20000410000 */
[-C--:B------:R-:W-:Y:S01]  /*95e0*/  FMUL.FTZ R133, R133, R170.reuse ;  /* 0x000000aa85857220 */ /* 0x080fe20000410000 */
[----:B---3--:R-:W-:Y:S01]  /*95f0*/  FMNMX.FTZ R153, R174, R153, !PT ;  /* 0x00000099ae997209 */ /* 0x008fe20007810000 */
[-C--:B------:R-:W-:Y:S01]  /*9600*/  FMUL.FTZ R136, R136, R170.reuse ;  /* 0x000000aa88887220 */ /* 0x080fe20000410000 */
[-C--:B------:R-:W-:Y:S01]  /*9610*/  FMUL.FTZ R137, R137, R170.reuse ;  /* 0x000000aa89897220 */ /* 0x080fe20000410000 */
[-C--:B------:R-:W-:Y:S01]  /*9620*/  FMUL.FTZ R140, R140, R170.reuse ;  /* 0x000000aa8c8c7220 */ /* 0x080fe20000410000 */
[----:B----4-:R-:W-:Y:S01]  /*9630*/  FMNMX.FTZ R153, R178, R153, !PT ;  /* 0x00000099b2997209 */ /* 0x010fe20007810000 */
[----:B------:R-:W3:Y:S01]  /*9640*/  MUFU.TANH R194, R194 ;  /* 0x000000c200c27308 */ /* 0x000ee20000002400 */
[-C--:B------:R-:W-:Y:S01]  /*9650*/  FMUL.FTZ R141, R141, R170.reuse ;  /* 0x000000aa8d8d7220 */ /* 0x080fe20000410000 */
[-C--:B------:R-:W-:Y:S01]  /*9660*/  FMUL.FTZ R144, R144, R170.reuse ;  /* 0x000000aa90907220 */ /* 0x080fe20000410000 */
[----:B-----5:R-:W-:Y:S01]  /*9670*/  FMNMX.FTZ R153, R182, R153, !PT ;  /* 0x00000099b6997209 */ /* 0x020fe20007810000 */
[-C--:B------:R-:W-:Y:S01]  /*9680*/  FMUL.FTZ R145, R145, R170.reuse ;  /* 0x000000aa91917220 */ /* 0x080fe20000410000 */
[-C--:B------:R-:W-:Y:S01]  /*9690*/  FMUL.FTZ R148, R148, R170.reuse ;  /* 0x000000aa94947220 */ /* 0x080fe20000410000 */
[----:B------:R-:W-:Y:S01]  /*96a0*/  FMUL.FTZ R149, R149, R170 ;  /* 0x000000aa95957220 */ /* 0x000fe20000410000 */
[----:B------:R-:W-:Y:S01]  /*96b0*/  FMNMX.FTZ R153, R186, R153, !PT ;  /* 0x00000099ba997209 */ /* 0x000fe20007810000 */
[----:B------:R-:W-:Y:S01]  /*96c0*/  MUFU.EX2 R161, R161 ;  /* 0x000000a100a17308 */ /* 0x000fe20000000800 */
[----:B------:R-:W-:-:S02]  /*96d0*/  IADD3 R170, -R216, 0xb, RZ ;  /* 0x0000000bd8aa7810 */ /* 0x000fc40007ffe1ff */
[----:B-1----:R-:W-:-:S04]  /*96e0*/  FMNMX.FTZ R153, R187, R153, !PT ;  /* 0x00000099bb997209 */ /* 0x002fc80007810000 */
[----:B--2---:R-:W-:Y:S01]  /*96f0*/  FMNMX.FTZ R153, R190, R153, !PT ;  /* 0x00000099be997209 */ /* 0x004fe20007810000 */
[----:B------:R-:W-:Y:S03]  /*9700*/  MUFU.EX2 R168, R168 ;  /* 0x000000a800a87308 */ /* 0x000fe60000000800 */
[----:B0-----:R-:W-:-:S04]  /*9710*/  FMNMX.FTZ R153, R191, R153, !PT ;  /* 0x00000099bf997209 */ /* 0x001fc80007810000 */
[----:B---3--:R-:W-:Y:S01]  /*9720*/  FMNMX.FTZ R153, R194, R153, !PT ;  /* 0x00000099c2997209 */ /* 0x008fe20007810000 */
[----:B------:R-:W-:Y:S04]  /*9730*/  MUFU.EX2 R164, R164 ;  /* 0x000000a400a47308 */ /* 0x000fe80000000800 */
[----:B------:R-:W0:Y:S04]  /*9740*/  SHFL.BFLY PT, R169, R153, 0x2, 0x1f ;  /* 0x0c401f0099a97f89 */ /* 0x000e2800000e0000 */
        /* <DEDUP_REMOVED lines=19> */
[----:B------:R0:W1:Y:S01]  /*9880*/  MUFU.EX2 R195, R21 ;  /* 0x0000001500c37308 */ /* 0x0000620000000800 */
[-CC-:B------:R-:W-:Y:S01]  /*9890*/  FFMA.FTZ R190, R190, R13.reuse, -R198.reuse ;  /* 0x0000000dbebe7223 */ /* 0x180fe200000108c6 */
[-CC-:B------:R-:W-:Y:S01]  /*98a0*/  FFMA.FTZ R191, R191, R13.reuse, -R198.reuse ;  /* 0x0000000dbfbf7223 */ /* 0x180fe200000108c6 */
[----:B------:R-:W-:-:S05]  /*98b0*/  FFMA.FTZ R194, R194, R13, -R198 ;  /* 0x0000000dc2c27223 */ /* 0x000fca00000108c6 */
[----:B------:R-:W-:Y:S01]  /*98c0*/  MUFU.EX2 R193, R193 ;  /* 0x000000c100c17308 */ /* 0x000fe20000000800 */
[----:B0-----:R-:W-:-:S04]  /*98d0*/  IMAD.U32 R21, RZ, RZ, UR5 ;  /* 0x00000005ff157e24 */ /* 0x001fc8000f8e00ff */
[C---:B------:R-:W-:Y:S02]  /*98e0*/  @!P1 VIADD R153, R21.reuse, 0x32440 ;  /* 0x0003244015999836 */ /* 0x040fe40000000000 */
[----:B------:R-:W-:Y:S01]  /*98f0*/  @!P1 VIADD R21, R21, 0x32460 ;  /* 0x0003246015159836 */ /* 0x000fe20000000000 */
[----:B------:R-:W0:Y:S01]  /*9900*/  MUFU.EX2 R199, R199 ;  /* 0x000000c700c77308 */ /* 0x000e220000000800 */
[-C--:B-1----:R-:W-:Y:S01]  /*9910*/  FMUL.FTZ R26, R26, R195.reuse ;  /* 0x000000c31a1a7220 */ /* 0x082fe20000410000 */
[----:B------:R-:W-:Y:S01]  /*9920*/  @!P1 PRMT R153, RZ, 0x654, R153 ;  /* 0x00000654ff999816 */ /* 0x000fe20000000099 */
[----:B------:R1:W-:Y:S06]  /*9930*/  BAR.ARV R170, 0x100 ;  /* 0x000400aa0000751d */ /* 0x0003ec0000002000 */
[----:B------:R2:W-:Y:S01]  /*9940*/  @!P1 SYNCS.ARRIVE.TRANS64.RED.A1T0 RZ, [R153+URZ], RZ ;  /* 0x000000ff99ff99a7 */ /* 0x0005e2000810043f */
[----:B------:R-:W-:Y:S01]  /*9950*/  MUFU.EX2 R197, R197 ;  /* 0x000000c500c57308 */ /* 0x000fe20000000800 */
[-C--:B------:R-:W-:Y:S01]  /*9960*/  FMUL.FTZ R27, R27, R195.reuse ;  /* 0x000000c31b1b7220 */ /* 0x080fe20000410000 */
[-C--:B------:R-:W-:Y:S01]  /*9970*/  FMUL.FTZ R30, R30, R195.reuse ;  /* 0x000000c31e1e7220 */ /* 0x080fe20000410000 */
[-C--:B------:R-:W-:Y:S01]  /*9980*/  FMUL.FTZ R31, R31, R195.reuse ;  /* 0x000000c31f1f7220 */ /* 0x080fe20000410000 */
[-C--:B------:R-:W-:Y:S01]  /*9990*/  FMUL.FTZ R34, R34, R195.reuse ;  /* 0x000000c322227220 */ /* 0x080fe20000410000 */
[-C--:B------:R-:W-:Y:S01]  /*99a0*/  FMUL.FTZ R35, R35, R195.reuse ;  /* 0x000000c323237220 */ /* 0x080fe20000410000 */
[-C--:B------:R-:W-:Y:S01]  /*99b0*/  FMUL.FTZ R38, R38, R195.reuse ;  /* 0x000000c326267220 */ /* 0x080fe20000410000 */
[----:B--2---:R-:W-:Y:S01]  /*99c0*/  VIADD R153, R216, 0x8 ;  /* 0x00000008d8997836 */ /* 0x004fe20000000000 */
[----:B------:R-:W2:Y:S01]  /*99d0*/  MUFU.EX2 R214, R214 ;  /* 0x000000d600d67308 */ /* 0x000ea20000000800 */
        /* <DEDUP_REMOVED lines=59> */
[----:B------:R-:W0:Y:S01]  /*9d90*/  MUFU.EX2 R216, R160 ;  /* 0x000000a000d87308 */ /* 0x000e220000000800 */
[----:B--2---:R-:W-:Y:S01]  /*9da0*/  F2FP.BF16.F32.PACK_AB R155, R214, R197 ;  /* 0x000000c5d69b723e */ /* 0x004fe200000010ff */
[----:B------:R-:W-:Y:S01]  /*9db0*/  FFMA.FTZ R193, R195, R12, R193 ;  /* 0x0000000cc3c17223 */ /* 0x000fe200000100c1 */
[----:B------:R-:W-:Y:S01]  /*9dc0*/  FFMA.FTZ R12, R167, R13, -R198 ;  /* 0x0000000da70c7223 */ /* 0x000fe200000108c6 */
[----:B------:R-:W-:Y:S01]  /*9dd0*/  @!P1 PRMT R21, RZ, 0x654, R21 ;  /* 0x00000654ff159816 */ /* 0x000fe20000000015 */
[----:B------:R-:W-:Y:S01]  /*9de0*/  WARPGROUP.ARRIVE ;  /* 0x00000000000079c5 */ /* 0x000fe20000000000 */
[----:B------:R-:W-:-:S02]  /*9df0*/  FADD.FTZ R193, R199, R193 ;  /* 0x000000c1c7c17221 */ /* 0x000fc40000010000 */
[----:B------:R2:W-:Y:S02]  /*9e00*/  MUFU.EX2 R160, R165 ;  /* 0x000000a500a07308 */ /* 0x0005e40000000800 */
[----:B------:R-:W-:Y:S01]  /*9e10*/  FADD.FTZ R193, R197, R193 ;  /* 0x000000c1c5c17221 */ /* 0x000fe20000010000 */
[----:B------:R-:W-:Y:S01]  /*9e20*/  HGMMA.64x256x16.F32.BF16 R24, R152, gdesc[UR8].tnspB, R24, gsb0 ;  /* 0x43e0000898187df0 */ /* 0x000fe20008001818 */
[----:B------:R-:W-:Y:S01]  /*9e30*/  UIADD3 UR10, UR6, 0x80, URZ ;  /* 0x00000080060a7890 */ /* 0x000fe2000fffe03f */
[----:B------:R-:W-:Y:S01]  /*9e40*/  UMOV UR11, 0x40000040 ;  /* 0x40000040000b7882 */ /* 0x000fe20000000000 */
[----:B------:R-:W-:Y:S02]  /*9e50*/  FADD.FTZ R214, R214, R193 ;  /* 0x000000c1d6d67221 */ /* 0x000fe40000010000 */
[----:B------:R-:W-:Y:S01]  /*9e60*/  MUFU.EX2 R12, R12 ;  /* 0x0000000c000c7308 */ /* 0x000fe20000000800 */
[----:B--2---:R-:W-:Y:S01]  /*9e70*/  FFMA.FTZ R165, R163, R13, -R198 ;  /* 0x0000000da3a57223 */ /* 0x004fe200000108c6 */
[----:B0-----:R-:W-:-:S04]  /*9e80*/  FADD.FTZ R157, R216, R157 ;  /* 0x0000009dd89d7221 */ /* 0x001fc80000010000 */
[----:B------:R-:W-:Y:S02]  /*9e90*/  FADD.FTZ R163, R161, R157 ;  /* 0x0000009da1a37221 */ /* 0x000fe40000010000 */
        /* <DEDUP_REMOVED lines=15> */
[----:B------:R0:W2:Y:S01]  /*9f90*/  MUFU.EX2 R155, R156 ;  /* 0x0000009c009b7308 */ /* 0x0000a20000000800 */
[----:B------:R-:W-:-:S07]  /*9fa0*/  F2FP.BF16.F32.PACK_AB R166, R181, R180 ;  /* 0x000000b4b5a6723e */ /* 0x000fce00000010ff */
[----:B------:R-:W3:Y:S01]  /*9fb0*/  MUFU.EX2 R153, R153 ;  /* 0x0000009900997308 */ /* 0x000ee20000000800 */
[----:B0-----:R-:W-:-:S07]  /*9fc0*/  F2FP.BF16.F32.PACK_AB R156, R161, R216 ;  /* 0x000000d8a19c723e */ /* 0x001fce00000010ff */
[----:B------:R-:W0:Y:S01]  /*9fd0*/  MUFU.EX2 R154, R154 ;  /* 0x0000009a009a7308 */ /* 0x000e220000000800 */
[----:B--2---:R-:W-:Y:S01]  /*9fe0*/  F2FP.BF16.F32.PACK_AB R158, R160, R155 ;  /* 0x0000009ba09e723e */ /* 0x004fe200000010ff */
[----:B------:R-:W-:-:S04]  /*9ff0*/  FADD.FTZ R155, R155, R163 ;  /* 0x000000a39b9b7221 */ /* 0x000fc80000010000 */
[----:B------:R-:W-:Y:S01]  /*a000*/  FADD.FTZ R155, R160, R155 ;  /* 0x0000009ba09b7221 */ /* 0x000fe20000010000 */
[----:B------:R-:W-:Y:S01]  /*a010*/  F2FP.BF16.F32.PACK_AB R160, R164, R168 ;  /* 0x000000a8a4a0723e */ /* 0x000fe200000010ff */
[----:B------:R-:W2:Y:S01]  /*a020*/  MUFU.EX2 R152, R152 ;  /* 0x0000009800987308 */ /* 0x000ea20000000800 */
[----:B---3--:R-:W-:Y:S01]  /*a030*/  FADD.FTZ R214, R153, R214 ;  /* 0x000000d699d67221 */ /* 0x008fe20000010000 */
[----:B------:R-:W-:-:S04]  /*a040*/  FADD.FTZ R155, R168, R155 ;  /* 0x0000009ba89b7221 */ /* 0x000fc80000010000 */
[----:B------:R-:W-:Y:S01]  /*a050*/  FADD.FTZ R155, R164, R155 ;  /* 0x0000009ba49b7221 */ /* 0x000fe20000010000 */
[----:B------:R-:W-:Y:S02]  /*a060*/  F2FP.BF16.F32.PACK_AB R164, R177, R176 ;  /* 0x000000b0b1a4723e */ /* 0x000fe400000010ff */
[C---:B0-----:R-:W-:Y:S01]  /*a070*/  F2FP.BF16.F32.PACK_AB R157, R154.reuse, R153 ;  /* 0x000000999a9d723e */ /* 0x041fe200000010ff */
[----:B------:R-:W-:Y:S01]  /*a080*/  FADD.FTZ R153, R154, R214 ;  /* 0x000000d69a997221 */ /* 0x000fe20000010000 */
[----:B------:R-:W-:-:S03]  /*a090*/  F2FP.BF16.F32.PACK_AB R154, R189, R188 ;  /* 0x000000bcbd9a723e */ /* 0x000fc600000010ff */
[----:B------:R-:W-:Y:S01]  /*a0a0*/  FADD.FTZ R153, R165, R153 ;  /* 0x00000099a5997221 */ /* 0x000fe20000010000 */
[----:B--2---:R-:W-:-:S03]  /*a0b0*/  F2FP.BF16.F32.PACK_AB R159, R152, R165 ;  /* 0x000000a5989f723e */ /* 0x004fc600000010ff */
[----:B------:R-:W-:Y:S01]  /*a0c0*/  FADD.FTZ R153, R152, R153 ;  /* 0x0000009998997221 */ /* 0x000fe20000010000 */
[----:B------:R-:W-:Y:S01]  /*a0d0*/  F2FP.BF16.F32.PACK_AB R152, R185, R184 ;  /* 0x000000b8b998723e */ /* 0x000fe200000010ff */
        /* <DEDUP_REMOVED lines=8> */
[----:B------:R-:W-:Y:S01]  /*a160*/  F2FP.BF16.F32.PACK_AB R162, R173, R172 ;  /* 0x000000acada2723e */ /* 0x000fe200000010ff */
[----:B------:R-:W-:Y:S01]  /*a170*/  FFMA.FTZ R159, R179, R13, -R198 ;  /* 0x0000000db39f7223 */ /* 0x000fe200000108c6 */
[----:B------:R-:W-:Y:S01]  /*a180*/  FADD.FTZ R172, R172, R155 ;  /* 0x0000009bacac7221 */ /* 0x000fe20000010000 */
[----:B------:R-:W0:Y:S01]  /*a190*/  MUFU.EX2 R157, R157 ;  /* 0x0000009d009d7308 */ /* 0x000e220000000800 */
[----:B------:R-:W-:-:S02]  /*a1a0*/  IMAD.MOV.U32 R203, RZ, RZ, R20 ;  /* 0x000000ffffcb7224 */ /* 0x000fc400078e0014 */
[----:B------:R-:W-:-:S04]  /*a1b0*/  FADD.FTZ R172, R173, R172 ;  /* 0x000000acadac7221 */ /* 0x000fc80000010000 */
[----:B------:R-:W-:Y:S01]  /*a1c0*/  FADD.FTZ R172, R176, R172 ;  /* 0x000000acb0ac7221 */ /* 0x000fe20000010000 */
[----:B------:R-:W2:Y:S03]  /*a1d0*/  MUFU.EX2 R156, R156 ;  /* 0x0000009c009c7308 */ /* 0x000ea60000000800 */
[----:B------:R-:W-:-:S04]  /*a1e0*/  FADD.FTZ R172, R177, R172 ;  /* 0x000000acb1ac7221 */ /* 0x000fc80000010000 */
[----:B------:R-:W-:Y:S01]  /*a1f0*/  FADD.FTZ R172, R180, R172 ;  /* 0x000000acb4ac7221 */ /* 0x000fe20000010000 */
[----:B------:R-:W3:Y:S01]  /*a200*/  MUFU.EX2 R158, R158 ;  /* 0x0000009e009e7308 */ /* 0x000ee20000000800 */
[----:B0-----:R-:W-:Y:S01]  /*a210*/  F2FP.BF16.F32.PACK_AB R161, R12, R157 ;  /* 0x0000009d0ca1723e */ /* 0x001fe200000010ff */
[----:B------:R-:W-:Y:S01]  /*a220*/  FADD.FTZ R157, R157, R153 ;  /* 0x000000999d9d7221 */ /* 0x000fe20000010000 */
[----:B------:R-:W-:-:S03]  /*a230*/  FADD.FTZ R172, R181, R172 ;  /* 0x000000acb5ac7221 */ /* 0x000fc60000010000 */
[----:B------:R-:W-:Y:S01]  /*a240*/  FADD.FTZ R157, R12, R157 ;  /* 0x0000009d0c9d7221 */ /* 0x000fe20000010000 */
[----:B------:R-:W-:Y:S01]  /*a250*/  FADD.FTZ R172, R184, R172 ;  /* 0x000000acb8ac7221 */ /* 0x000fe20000010000 */
[----:B------:R-:W-:Y:S02]  /*a260*/  MUFU.EX2 R159, R159 ;  /* 0x0000009f009f7308 */ /* 0x000fe40000000800 */
[----:B--2---:R-:W-:Y:S01]  /*a270*/  FADD.FTZ R157, R156, R157 ;  /* 0x0000009d9c9d7221 */ /* 0x004fe20000010000 */
[----:B------:R-:W-:-:S04]  /*a280*/  FADD.FTZ R172, R185, R172 ;  /* 0x000000acb9ac7221 */ /* 0x000fc80000010000 */
[----:B------:R-:W-:Y:S01]  /*a290*/  FADD.FTZ R172, R188, R172 ;  /* 0x000000acbcac7221 */ /* 0x000fe20000010000 */
[C---:B---3--:R-:W-:Y:S01]  /*a2a0*/  F2FP.BF16.F32.PACK_AB R163, R158.reuse, R156 ;  /* 0x0000009c9ea3723e */ /* 0x048fe200000010ff */
[----:B------:R-:W-:Y:S02]  /*a2b0*/  FADD.FTZ R157, R158, R157 ;  /* 0x0000009d9e9d7221 */ /* 0x000fe40000010000 */
[----:B------:R-:W-:Y:S01]  /*a2c0*/  FADD.FTZ R189, R189, R172 ;  /* 0x000000acbdbd7221 */ /* 0x000fe20000010000 */
[----:B------:R-:W-:-:S03]  /*a2d0*/  WARPGROUP.ARRIVE ;  /* 0x00000000000079c5 */ /* 0x000fc60000000000 */
[----:B------:R-:W-:-:S03]  /*a2e0*/  FADD.FTZ R189, R192, R189 ;  /* 0x000000bdc0bd7221 */ /* 0x000fc60000010000 */
[----:B------:R-:W-:Y:S01]  /*a2f0*/  HGMMA.64x256x16.F32.BF16 R24, R160, gdesc[UR8].tnspB, R24, gsb0 ;  /* 0x43e00008a0187df0 */ /* 0x000fe20008001818 */
[----:B------:R-:W-:Y:S01]  /*a300*/  UIADD3 UR10, UR6, 0x180, URZ ;  /* 0x00000180060a7890 */ /* 0x000fe2000fffe03f */
[----:B------:R-:W-:Y:S01]  /*a310*/  FADD.FTZ R189, R204, R189 ;  /* 0x000000bdccbd7221 */ /* 0x000fe20000010000 */
[----:B------:R-:W-:Y:S01]  /*a320*/  UMOV UR11, 0x40000040 ;  /* 0x40000040000b7882 */ /* 0x000fe20000000000 */
[----:B------:R-:W-:Y:S02]  /*a330*/  WARPGROUP.DEPBAR.LE gsb0, 0x0 ;  /* 0x00008000000079c5 */ /* 0x000fe40000010000 */
[-CC-:B------:R-:W-:Y:S01]  /*a340*/  FFMA.FTZ R160, R0, R13.reuse, -R198.reuse ;  /* 0x0000000d00a07223 */ /* 0x180fe200000108c6 */
[-CC-:B------:R-:W-:Y:S01]  /*a350*/  FFMA.FTZ R0, R175, R13.reuse, -R198.reuse ;  /* 0x0000000daf007223 */ /* 0x180fe200000108c6 */
[-CC-:B------:R-:W-:Y:S01]  /*a360*/  FFMA.FTZ R161, R183, R13.reuse, -R198.reuse ;  /* 0x0000000db7a17223 */ /* 0x180fe200000108c6 */
[-CC-:B------:R-:W-:Y:S01]  /*a370*/  FFMA.FTZ R162, R174, R13.reuse, -R198.reuse ;  /* 0x0000000daea27223 */ /* 0x180fe200000108c6 */
[----:B------:R-:W-:-:S02]  /*a380*/  FFMA.FTZ R163, R178, R13, -R198 ;  /* 0x0000000db2a37223 */ /* 0x000fc400000108c6 */
[----:B------:R-:W-:Y:S08]  /*a390*/  MUFU.EX2 R160, R160 ;  /* 0x000000a000a07308 */ /* 0x000ff00000000800 */
[----:B------:R-:W0:Y:S08]  /*a3a0*/  MUFU.EX2 R0, R0 ;  /* 0x0000000000007308 */ /* 0x000e300000000800 */
[----:B------:R-:W2:Y:S08]  /*a3b0*/  MUFU.EX2 R161, R161 ;  /* 0x000000a100a17308 */ /* 0x000eb00000000800 */
[----:B------:R-:W3:Y:S01]  /*a3c0*/  MUFU.EX2 R162, R162 ;  /* 0x000000a200a27308 */ /* 0x000ee20000000800 */
[----:B0-----:R-:W-:Y:S01]  /*a3d0*/  F2FP.BF16.F32.PACK_AB R165, R0, R160 ;  /* 0x000000a000a5723e */ /* 0x001fe200000010ff */
[----:B------:R-:W-:-:S04]  /*a3e0*/  FADD.FTZ R160, R160, R157 ;  /* 0x0000009da0a07221 */ /* 0x000fc80000010000 */
[----:B------:R-:W-:Y:S01]  /*a3f0*/  FADD.FTZ R160, R0, R160 ;  /* 0x000000a000a07221 */ /* 0x000fe20000010000 */
[----:B------:R-:W-:Y:S01]  /*a400*/  FADD.FTZ R0, R196, R189 ;  /* 0x000000bdc4007221 */ /* 0x000fe20000010000 */
[----:B------:R-:W0:Y:S01]  /*a410*/  MUFU.EX2 R163, R163 ;  /* 0x000000a300a37308 */ /* 0x000e220000000800 */
[----:B--2---:R-:W-:Y:S01]  /*a420*/  F2FP.BF16.F32.PACK_AB R167, R161, R159 ;  /* 0x0000009fa1a7723e */ /* 0x004fe200000010ff */
[----:B------:R-:W-:Y:S01]  /*a430*/  FADD.FTZ R160, R159, R160 ;  /* 0x000000a09fa07221 */ /* 0x000fe20000010000 */
[----:B------:R-:W-:Y:S02]  /*a440*/  FADD.FTZ R0, R215, R0 ;  /* 0x00000000d7007221 */ /* 0x000fe40000010000 */
[----:B------:R-:W-:Y:S01]  /*a450*/  WARPGROUP.ARRIVE ;  /* 0x00000000000079c5 */ /* 0x000fe20000000000 */
[----:B------:R-:W-:-:S04]  /*a460*/  FADD.FTZ R160, R161, R160 ;  /* 0x000000a0a1a07221 */ /* 0x000fc80000010000 */
[----:B---3--:R-:W-:Y:S01]  /*a470*/  FADD.FTZ R160, R162, R160 ;  /* 0x000000a0a2a07221 */ /* 0x008fe20000010000 */
[----:B------:R-:W-:Y:S01]  /*a480*/  HGMMA.64x256x16.F32.BF16 R24, R164, gdesc[UR8].tnspB, R24, gsb0 ;  /* 0x43e00008a4187df0 */ /* 0x000fe20008001818 */
[----:B------:R-:W-:Y:S01]  /*a490*/  UIADD3 UR10, UR6, 0x200, URZ ;  /* 0x00000200060a7890 */ /* 0x000fe2000fffe03f */
[----:B------:R-:W-:Y:S01]  /*a4a0*/  UMOV UR11, 0x40000040 ;  /* 0x40000040000b7882 */ /* 0x000fe20000000000 */
[----:B------:R-:W-:Y:S01]  /*a4b0*/  UIADD3 UR6, UR6, 0x280, URZ ;  /* 0x0000028006067890 */ /* 0x000fe2000fffe03f */
[C---:B0-----:R-:W-:Y:S01]  /*a4c0*/  F2FP.BF16.F32.PACK_AB R153, R163.reuse, R162 ;  /* 0x000000a2a399723e */ /* 0x041fe200000010ff */
[----:B------:R-:W-:Y:S01]  /*a4d0*/  FADD.FTZ R160, R163, R160 ;  /* 0x000000a0a3a07221 */ /* 0x000fe20000010000 */
[----:B------:R-:W-:Y:S02]  /*a4e0*/  WARPGROUP.DEPBAR.LE gsb0, 0x0 ;  /* 0x00008000000079c5 */ /* 0x000fe40000010000 */
[-CC-:B------:R-:W-:Y:S01]  /*a4f0*/  FFMA.FTZ R164, R182, R13.reuse, -R198.reuse ;  /* 0x0000000db6a47223 */ /* 0x180fe200000108c6 */
[----:B------:R-:W-:-:S05]  /*a500*/  FFMA.FTZ R165, R186, R13, -R198 ;  /* 0x0000000dbaa57223 */ /* 0x000fca00000108c6 */
[----:B------:R-:W0:Y:S08]  /*a510*/  MUFU.EX2 R164, R164 ;  /* 0x000000a400a47308 */ /* 0x000e300000000800 */
[----:B------:R-:W2:Y:S01]  /*a520*/  MUFU.EX2 R165, R165 ;  /* 0x000000a500a57308 */ /* 0x000ea20000000800 */
[----:B0-----:R-:W-:Y:S01]  /*a530*/  FADD.FTZ R160, R164, R160 ;  /* 0x000000a0a4a07221 */ /* 0x001fe20000010000 */
[----:B--2---:R-:W-:-:S03]  /*a540*/  F2FP.BF16.F32.PACK_AB R155, R165, R164 ;  /* 0x000000a4a59b723e */ /* 0x004fc600000010ff */
[----:B------:R-:W-:Y:S01]  /*a550*/  FADD.FTZ R160, R165, R160 ;  /* 0x000000a0a5a07221 */ /* 0x000fe20000010000 */
[----:B------:R-:W-:-:S06]  /*a560*/  WARPGROUP.ARRIVE ;  /* 0x00000000000079c5 */ /* 0x000fcc0000000000 */
[----:B------:R-:W-:Y:S01]  /*a570*/  HGMMA.64x256x16.F32.BF16 R24, R152, gdesc[UR8].tnspB, R24, gsb0 ;  /* 0x43e0000898187df0 */ /* 0x000fe20008001818 */
[----:B------:R-:W-:Y:S01]  /*a580*/  UMOV UR10, UR6 ;  /* 0x00000006000a7c82 */ /* 0x000fe20008000000 */
[----:B------:R-:W-:Y:S01]  /*a590*/  UMOV UR11, 0x40000040 ;  /* 0x40000040000b7882 */ /* 0x000fe20000000000 */
[----:B------:R-:W-:Y:S02]  /*a5a0*/  WARPGROUP.DEPBAR.LE gsb0, 0x0 ;  /* 0x00008000000079c5 */ /* 0x000fe40000010000 */
[----:B------:R-:W-:Y:S02]  /*a5b0*/  F2FP.BF16.F32.PACK_AB R152, R204, R192 ;  /* 0x000000c0cc98723e */ /* 0x000fe400000010ff */
[----:B------:R-:W-:Y:S01]  /*a5c0*/  F2FP.BF16.F32.PACK_AB R153, R190, R187 ;  /* 0x000000bbbe99723e */ /* 0x000fe200000010ff */
[----:B------:R-:W-:Y:S01]  /*a5d0*/  FADD.FTZ R187, R187, R160 ;  /* 0x000000a0bbbb7221 */ /* 0x000fe20000010000 */
[----:B------:R-:W-:Y:S02]  /*a5e0*/  F2FP.BF16.F32.PACK_AB R154, R215, R196 ;  /* 0x000000c4d79a723e */ /* 0x000fe400000010ff */
[----:B------:R-:W-:Y:S01]  /*a5f0*/  F2FP.BF16.F32.PACK_AB R155, R194, R191 ;  /* 0x000000bfc29b723e */ /* 0x000fe200000010ff */
[----:B------:R-:W-:-:S03]  /*a600*/  FADD.FTZ R190, R190, R187 ;  /* 0x000000bbbebe7221 */ /* 0x000fc60000010000 */
[----:B------:R-:W-:Y:S01]  /*a610*/  WARPGROUP.ARRIVE ;  /* 0x00000000000079c5 */ /* 0x000fe20000000000 */
[----:B------:R-:W-:-:S04]  /*a620*/  FADD.FTZ R191, R191, R190 ;  /* 0x000000bebfbf7221 */ /* 0x000fc80000010000 */
[----:B------:R-:W-:-:S08]  /*a630*/  FADD.FTZ R12, R194, R191 ;  /* 0x000000bfc20c7221 */ /* 0x000fd00000010000 */
[----:B------:R-:W-:Y:S03]  /*a640*/  HGMMA.64x256x16.F32.BF16 R24, R152, gdesc[UR8].tnspB, R24, gsb0 ;  /* 0x43e0000898187df0 */ /* 0x000fe60008001818 */
[----:B------:R-:W-:Y:S02]  /*a650*/  WARPGROUP.DEPBAR.LE gsb0, 0x0 ;  /* 0x00008000000079c5 */ /* 0x000fe40000010000 */
[----:B------:R0:W-:Y:S02]  /*a660*/  @!P1 SYNCS.ARRIVE.TRANS64.RED.A1T0 RZ, [R21+URZ], RZ ;  /* 0x000000ff15ff99a7 */ /* 0x0001e4000810043f */
[----:B0-----:R-:W-:Y:S01]  /*a670*/  IMAD.MOV.U32 R21, RZ, RZ, R169 ;  /* 0x000000ffff157224 */ /* 0x001fe200078e00a9 */
[----:B-1----:R-:W-:Y:S06]  /*a680*/  @P2 BRA `(.L_x_5374) ;  /* 0xffffffd400c02947 */ /* 0x002fec000383ffff */
.L_x_5365:
[----:B------:R-:W2:Y:S01]  /*a690*/  LDL.LU R152, [R1+0x40] ;  /* 0x0000400001987983 */ /* 0x000ea20000300800 */
[----:B------:R-:W-:Y:S01]  /*a6a0*/  UIADD3 UR36, UR36, 0x1, URZ ;  /* 0x0000000124247890 */ /* 0x000fe2000fffe03f */
[----:B------:R0:W-:Y:S06]  /*a6b0*/  BAR.ARV R170, 0x100 ;  /* 0x000400aa0000751d */ /* 0x0001ec0000002000 */
[----:B------:R-:W-:Y:S02]  /*a6c0*/  UISETP.NE.AND UP0, UPT, UR36, 0x2, UPT ;  /* 0x000000022400788c */ /* 0x000fe4000bf05270 */
[----:B------:R-:W-:Y:S06]  /*a6d0*/  BAR.ARV 0x8, 0x180 ;  /* 0x0206000000007b1d */ /* 0x000fec0000002000 */
[----:B------:R-:W-:Y:S01]  /*a6e0*/  USEL UR4, URZ, 0x1, UP0 ;  /* 0x000000013f047887 */ /* 0x000fe20008000000 */
[----:B------:R-:W-:Y:S01]  /*a6f0*/  PLOP3.LUT P0, PT, PT, PT, PT, 0x8, 0x0 ;  /* 0x000000000000781c */ /* 0x000fe20003f0e170 */
[----:B------:R-:W1:Y:S01]  /*a700*/  SHFL.BFLY PT, R3, R0, 0x2, 0x1f ;  /* 0x0c401f0000037f89 */ /* 0x000e6200000e0000 */
[----:B------:R-:W-:-:S02]  /*a710*/  USEL UR36, UR36, URZ, UP0 ;  /* 0x0000003f24247287 */ /* 0x000fc40008000000 */
[----:B------:R-:W-:Y:S01]  /*a720*/  ULOP3.LUT UR37, UR37, UR4, URZ, 0x3c, !UPT ;  /* 0x0000000425257292 */ /* 0x000fe2000f8e3c3f */
[----:B------:R-:W3:Y:S01]  /*a730*/  SHFL.BFLY PT, R5, R12, 0x2, 0x1f ;  /* 0x0c401f000c057f89 */ /* 0x000ee200000e0000 */
[----:B-1----:R-:W-:Y:S01]  /*a740*/  FADD.FTZ R3, R3, R0 ;  /* 0x0000000003037221 */ /* 0x002fe20000010000 */
[----:B------:R-:W-:Y:S02]  /*a750*/  IMAD.MOV.U32 R0, RZ, RZ, RZ ;  /* 0x000000ffff007224 */ /* 0x000fe400078e00ff */
[----:B---3--:R-:W-:Y:S02]  /*a760*/  FADD.FTZ R5, R5, R12 ;  /* 0x0000000c05057221 */ /* 0x008fe40000010000 */
[----:B------:R-:W1:Y:S04]  /*a770*/  SHFL.BFLY PT, R2, R3, 0x1, 0x1f ;  /* 0x0c201f0003027f89 */ /* 0x000e6800000e0000 */
[----:B------:R-:W3:Y:S01]  /*a780*/  SHFL.BFLY PT, R4, R5, 0x1, 0x1f ;  /* 0x0c201f0005047f89 */ /* 0x000ee200000e0000 */
[----:B-1----:R-:W-:Y:S01]  /*a790*/  FADD.FTZ R6, R3, R2 ;  /* 0x0000000203067221 */ /* 0x002fe20000010000 */
[----:B------:R-:W-:-:S02]  /*a7a0*/  IMAD.MOV.U32 R2, RZ, RZ, RZ ;  /* 0x000000ffff027224 */ /* 0x000fc400078e00ff */
[----:B------:R-:W-:Y:S02]  /*a7b0*/  IMAD.MOV.U32 R3, RZ, RZ, -0x800000 ;  /* 0xff800000ff037424 */ /* 0x000fe400078e00ff */
[----:B---3--:R-:W-:Y:S01]  /*a7c0*/  FADD.FTZ R7, R5, R4 ;  /* 0x0000000405077221 */ /* 0x008fe20000010000 */
[----:B------:R-:W-:-:S04]  /*a7d0*/  FSETP.NE.FTZ.AND P1, PT, R6, RZ, PT ;  /* 0x000000ff0600720b */ /* 0x000fc80003f35000 */
[----:B------:R-:W-:-:S09]  /*a7e0*/  FSETP.NE.FTZ.AND P2, PT, R7, RZ, PT ;  /* 0x000000ff0700720b */ /* 0x000fd20003f55000 */
[----:B------:R-:W1:Y:S08]  /*a7f0*/  @P1 MUFU.LG2 R4, R6 ;  /* 0x0000000600041308 */ /* 0x000e700000000c00 */
[----:B------:R-:W3:Y:S08]  /*a800*/  @P2 MUFU.LG2 R5, R7 ;  /* 0x0000000700052308 */ /* 0x000ef00000000c00 */
[----:B------:R4:W5:Y:S01]  /*a810*/  @P1 MUFU.RCP R2, R6 ;  /* 0x0000000600021308 */ /* 0x0009620000001000 */
[----:B-1----:R-:W-:-:S07]  /*a820*/  @P1 FMUL.FTZ R4, R4, 0.69314718246459960938 ;  /* 0x3f31721804041820 */ /* 0x002fce0000410000 */
[----:B------:R-:W1:Y:S01]  /*a830*/  @P2 MUFU.RCP R0, R7 ;  /* 0x0000000700002308 */ /* 0x000e620000001000 */
[C---:B----4-:R-:W-:Y:S01]  /*a840*/  @P1 FMUL.FTZ R6, R13.reuse, 0.69314718246459960938 ;  /* 0x3f3172180d061820 */ /* 0x050fe20000410000 */
[----:B------:R-:W-:Y:S01]  /*a850*/  @P2 FMUL.FTZ R13, R13, 0.69314718246459960938 ;  /* 0x3f3172180d0d2820 */ /* 0x000fe20000410000 */
[----:B---3--:R-:W-:Y:S02]  /*a860*/  @P2 FMUL.FTZ R5, R5, 0.69314718246459960938 ;  /* 0x3f31721805052820 */ /* 0x008fe40000410000 */
[----:B------:R-:W-:Y:S01]  /*a870*/  @P1 FFMA.FTZ R3, R6, R20, R4 ;  /* 0x0000001406031223 */ /* 0x000fe20000010004 */
        /* <DEDUP_REMOVED lines=132> */
.L_x_5343:
[----:B------:R-:W1:Y:S01]  /*b0c0*/  S2R R5, SR_CgaCtaId ;  /* 0x0000000000057919 */ /* 0x000e620000008800 */
[----:B------:R-:W-:Y:S01]  /*b0d0*/  MOV R0, 0x400 ;  /* 0x0000040000007802 */ /* 0x000fe20000000f00 */
[----:B------:R-:W-:Y:S01]  /*b0e0*/  BSSY B0, `(.L_x_5375) ;  /* 0x000047c000007945 */ /* 0x000fe20003800000 */
[----:B------:R-:W-:Y:S02]  /*b0f0*/  BAR.SYNC.DEFER_BLOCKING 0x5, 0x180 ;  /* 0x0146000000007b1d */ /* 0x000fe40000010000 */
[----:B-1----:R-:W-:-:S05]  /*b100*/  LEA R0, R5, R0, 0x18 ;  /* 0x0000000005007211 */ /* 0x002fca00078ec0ff */
[----:B------:R1:W2:Y:S01]  /*b110*/  LDS.128 R4, [R0+0x324d0] ;  /* 0x0324d00000047984 */ /* 0x0002a20000000c00 */
[----:B------:R-:W-:Y:S06]  /*b120*/  BAR.ARV 0x4, 0x180 ;  /* 0x0106000000007b1d */ /* 0x000fec0000002000 */
[----:B------:R-:W-:Y:S05]  /*b130*/  @P0 BRA `(.L_x_5376) ;  /* 0x0000003800440947 */ /* 0x000fea0003800000 */
[----:B------:R-:W3:Y:S01]  /*b140*/  LDL R8, [R1+0x80] ;  /* 0x0000800001087983 */ /* 0x000ee20000100800 */
[----:B------:R-:W4:Y:S01]  /*b150*/  S2R R9, SR_SWINHI ;  /* 0x0000000000097919 */ /* 0x000f220000002f00 */
[----:B------:R-:W-:Y:S01]  /*b160*/  F2FP.BF16.F32.PACK_AB R10, R29, R28 ;  /* 0x0000001c1d0a723e */ /* 0x000fe200000010ff */
[----:B------:R-:W-:Y:S01]  /*b170*/  ULDC.64 UR4, c[0x0][0xd08] ;  /* 0x0003420000047ab9 */ /* 0x000fe20000000a00 */
[----:B------:R-:W-:Y:S01]  /*b180*/  F2FP.BF16.F32.PACK_AB R11, R31, R30 ;  /* 0x0000001e1f0b723e */ /* 0x000fe200000010ff */
[----:B------:R-:W2:Y:S01]  /*b190*/  LDL R158, [R1+0x3c] ;  /* 0x00003c00019e7983 */ /* 0x000ea20000100800 */
[----:B------:R-:W-:Y:S02]  /*b1a0*/  MOV R20, R0 ;  /* 0x0000000000147202 */ /* 0x000fe40000000f00 */
[----:B----4-:R-:W-:Y:S02]  /*b1b0*/  MOV R21, R9 ;  /* 0x0000000900157202 */ /* 0x010fe40000000f00 */
[----:B------:R-:W-:-:S02]  /*b1c0*/  F2FP.BF16.F32.PACK_AB R14, R37, R36 ;  /* 0x00000024250e723e */ /* 0x000fc400000010ff */
[----:B------:R-:W-:Y:S01]  /*b1d0*/  F2FP.BF16.F32.PACK_AB R15, R39, R38 ;  /* 0x00000026270f723e */ /* 0x000fe200000010ff */
[----:B------:R-:W-:Y:S01]  /*b1e0*/  BAR.SYNC.DEFER_BLOCKING 0x1, 0x100 ;  /* 0x0044000000007b1d */ /* 0x000fe20000010000 */
[----:B---3--:R-:W-:-:S03]  /*b1f0*/  IMAD.WIDE R22, R8, 0x2, R20 ;  /* 0x0000000208167825 */ /* 0x008fc600078e0214 */
[C---:B------:R-:W-:Y:S02]  /*b200*/  IADD3 R13, P0, R22.reuse, 0x20, RZ ;  /* 0x00000020160d7810 */ /* 0x040fe40007f1e0ff */
[C---:B------:R-:W-:Y:S02]  /*b210*/  LOP3.LUT R9, R22.reuse, 0x380, RZ, 0xc0, !PT ;  /* 0x0000038016097812 */ /* 0x040fe400078ec0ff */
[----:B------:R-:W-:Y:S02]  /*b220*/  LOP3.LUT R12, R13, 0x380, RZ, 0xc0, !PT ;  /* 0x000003800d0c7812 */ /* 0x000fe400078ec0ff */
[----:B------:R-:W-:Y:S02]  /*b230*/  IADD3 R19, P1, R22, 0x40, RZ ;  /* 0x0000004016137810 */ /* 0x000fe40007f3e0ff */
[----:B------:R-:W-:Y:S02]  /*b240*/  SHF.R.U64 R9, R9, 0x3, RZ ;  /* 0x0000000309097819 */ /* 0x000fe400000012ff */
[----:B------:R-:W-:-:S02]  /*b250*/  SHF.R.U64 R12, R12, 0x3, RZ ;  /* 0x000000030c0c7819 */ /* 0x000fc400000012ff */
[----:B------:R-:W-:Y:S02]  /*b260*/  LOP3.LUT R18, R19, 0x380, RZ, 0xc0, !PT ;  /* 0x0000038013127812 */ /* 0x000fe400078ec0ff */
[----:B------:R-:W-:Y:S01]  /*b270*/  LOP3.LUT R8, R9, R22, RZ, 0x3c, !PT ;  /* 0x0000001609087212 */ /* 0x000fe200078e3cff */
[--C-:B------:R-:W-:Y:S01]  /*b280*/  IMAD.MOV.U32 R9, RZ, RZ, R23.reuse ;  /* 0x000000ffff097224 */ /* 0x100fe200078e0017 */
[----:B------:R-:W-:Y:S01]  /*b290*/  LOP3.LUT R12, R12, R13, RZ, 0x3c, !PT ;  /* 0x0000000d0c0c7212 */ /* 0x000fe200078e3cff */
[----:B------:R-:W-:Y:S01]  /*b2a0*/  IMAD.X R13, RZ, RZ, R23, P0 ;  /* 0x000000ffff0d7224 */ /* 0x000fe200000e0617 */
[----:B------:R-:W-:Y:S02]  /*b2b0*/  SHF.R.U64 R18, R18, 0x3, RZ ;  /* 0x0000000312127819 */ /* 0x000fe400000012ff */
[----:B------:R-:W-:Y:S02]  /*b2c0*/  IADD3 R17, P0, R22, 0x60, RZ ;  /* 0x0000006016117810 */ /* 0x000fe40007f1e0ff */
[----:B--2---:R-:W-:-:S02]  /*b2d0*/  MOV R4, R8 ;  /* 0x0000000800047202 */ /* 0x004fc40000000f00 */
[----:B------:R-:W-:Y:S02]  /*b2e0*/  F2FP.BF16.F32.PACK_AB R8, R25, R24 ;  /* 0x000000181908723e */ /* 0x000fe400000010ff */
[----:B------:R-:W-:Y:S02]  /*b2f0*/  F2FP.BF16.F32.PACK_AB R9, R27, R26 ;  /* 0x0000001a1b09723e */ /* 0x000fe400000010ff */
[----:B------:R-:W-:Y:S01]  /*b300*/  LOP3.LUT R18, R18, R19, RZ, 0x3c, !PT ;  /* 0x0000001312127212 */ /* 0x000fe200078e3cff */
[----:B------:R-:W-:Y:S01]  /*b310*/  IMAD.X R19, RZ, RZ, R23, P1 ;  /* 0x000000ffff137224 */ /* 0x000fe200008e0617 */
[----:B------:R-:W-:Y:S02]  /*b320*/  LOP3.LUT R16, R17, 0x380, RZ, 0xc0, !PT ;  /* 0x0000038011107812 */ /* 0x000fe400078ec0ff */
[----:B------:R-:W-:Y:S01]  /*b330*/  IADD3 R153, P1, R22, 0x4000, RZ ;  /* 0x0000400016997810 */ /* 0x000fe20007f3e0ff */
[----:B------:R2:W-:Y:S01]  /*b340*/  STSM.16.M88.4 [R4], R8 ;  /* 0x0000000804007844 */ /* 0x0005e20000000200 */
[----:B------:R-:W-:-:S02]  /*b350*/  SHF.R.U64 R16, R16, 0x3, RZ ;  /* 0x0000000310107819 */ /* 0x000fc400000012ff */
[----:B0-----:R-:W-:Y:S02]  /*b360*/  MOV R152, R12 ;  /* 0x0000000c00987202 */ /* 0x001fe40000000f00 */
[----:B------:R-:W-:Y:S01]  /*b370*/  LOP3.LUT R16, R16, R17, RZ, 0x3c, !PT ;  /* 0x0000001110107212 */ /* 0x000fe200078e3cff */
[----:B------:R-:W-:Y:S01]  /*b380*/  IMAD.X R17, RZ, RZ, R23, P0 ;  /* 0x000000ffff117224 */ /* 0x000fe200000e0617 */
[----:B------:R-:W-:Y:S02]  /*b390*/  F2FP.BF16.F32.PACK_AB R12, R33, R32 ;  /* 0x00000020210c723e */ /* 0x000fe400000010ff */
[----:B------:R-:W-:Y:S02]  /*b3a0*/  F2FP.BF16.F32.PACK_AB R13, R35, R34 ;  /* 0x00000022230d723e */ /* 0x000fe400000010ff */
[----:B--2---:R-:W-:Y:S02]  /*b3b0*/  MOV R4, R18 ;  /* 0x0000001200047202 */ /* 0x004fe40000000f00 */
[----:B------:R-:W-:-:S02]  /*b3c0*/  LOP3.LUT R18, R153, 0x380, RZ, 0xc0, !PT ;  /* 0x0000038099127812 */ /* 0x000fc400078ec0ff */
[----:B------:R-:W-:Y:S02]  /*b3d0*/  IADD3 R155, P0, R22, 0x4020, RZ ;  /* 0x00004020169b7810 */ /* 0x000fe40007f1e0ff */
[----:B------:R-:W-:Y:S01]  /*b3e0*/  SHF.R.U64 R18, R18, 0x3, RZ ;  /* 0x0000000312127819 */ /* 0x000fe200000012ff */
[----:B------:R0:W-:Y:S01]  /*b3f0*/  STSM.16.M88.4 [R152], R12 ;  /* 0x0000000c98007844 */ /* 0x0001e20000000200 */
[----:B------:R-:W-:Y:S02]  /*b400*/  F2FP.BF16.F32.PACK_AB R8, R41, R40 ;  /* 0x000000282908723e */ /* 0x000fe400000010ff */
[----:B------:R-:W-:Y:S01]  /*b410*/  LOP3.LUT R18, R18, R153, RZ, 0x3c, !PT ;  /* 0x0000009912127212 */ /* 0x000fe200078e3cff */
[----:B------:R-:W-:Y:S01]  /*b420*/  IMAD.X R19, RZ, RZ, R23, P1 ;  /* 0x000000ffff137224 */ /* 0x000fe200008e0617 */
[----:B------:R-:W-:Y:S02]  /*b430*/  F2FP.BF16.F32.PACK_AB R9, R43, R42 ;  /* 0x0000002a2b09723e */ /* 0x000fe400000010ff */
[----:B------:R-:W-:-:S02]  /*b440*/  F2FP.BF16.F32.PACK_AB R10, R45, R44 ;  /* 0x0000002c2d0a723e */ /* 0x000fc400000010ff */
[----:B------:R-:W-:Y:S02]  /*b450*/  F2FP.BF16.F32.PACK_AB R11, R47, R46 ;  /* 0x0000002e2f0b723e */ /* 0x000fe400000010ff */
[----:B------:R-:W-:Y:S02]  /*b460*/  MOV R153, R16 ;  /* 0x0000001000997202 */ /* 0x000fe40000000f00 */
[----:B------:R-:W-:Y:S02]  /*b470*/  LOP3.LUT R16, R155, 0x380, RZ, 0xc0, !PT ;  /* 0x000003809b107812 */ /* 0x000fe400078ec0ff */
[----:B0-----:R-:W-:Y:S02]  /*b480*/  F2FP.BF16.F32.PACK_AB R12, R49, R48 ;  /* 0x00000030310c723e */ /* 0x001fe400000010ff */
[----:B------:R-:W-:Y:S02]  /*b490*/  F2FP.BF16.F32.PACK_AB R13, R51, R50 ;  /* 0x00000032330d723e */ /* 0x000fe400000010ff */
[----:B------:R-:W-:-:S02]  /*b4a0*/  F2FP.BF16.F32.PACK_AB R14, R53, R52 ;  /* 0x00000034350e723e */ /* 0x000fc400000010ff */
[----:B------:R-:W-:Y:S01]  /*b4b0*/  F2FP.BF16.F32.PACK_AB R15, R55, R54 ;  /* 0x00000036370f723e */ /* 0x000fe200000010ff */
[----:B------:R0:W-:Y:S01]  /*b4c0*/  STSM.16.M88.4 [R4], R8 ;  /* 0x0000000804007844 */ /* 0x0001e20000000200 */
[----:B------:R-:W-:Y:S02]  /*b4d0*/  SHF.R.U64 R16, R16, 0x3, RZ ;  /* 0x0000000310107819 */ /* 0x000fe400000012ff */
[----:B------:R-:W-:Y:S01]  /*b4e0*/  MOV R152, R18 ;  /* 0x0000001200987202 */ /* 0x000fe20000000f00 */
[----:B------:R2:W-:Y:S01]  /*b4f0*/  STSM.16.M88.4 [R153], R12 ;  /* 0x0000000c99007844 */ /* 0x0005e20000000200 */
[----:B------:R-:W-:Y:S01]  /*b500*/  LOP3.LUT R16, R16, R155, RZ, 0x3c, !PT ;  /* 0x0000009b10107212 */ /* 0x000fe200078e3cff */
[----:B------:R-:W-:Y:S01]  /*b510*/  IMAD.X R17, RZ, RZ, R23, P0 ;  /* 0x000000ffff117224 */ /* 0x000fe200000e0617 */
[C---:B------:R-:W-:Y:S02]  /*b520*/  IADD3 R155, P1, R22.reuse, 0x8060, RZ ;  /* 0x00008060169b7810 */ /* 0x040fe40007f3e0ff */
[----:B------:R-:W-:-:S02]  /*b530*/  IADD3 R156, P0, R22, 0xc040, RZ ;  /* 0x0000c040169c7810 */ /* 0x000fc40007f1e0ff */
[----:B0-----:R-:W-:Y:S02]  /*b540*/  F2FP.BF16.F32.PACK_AB R8, R57, R56 ;  /* 0x000000383908723e */ /* 0x001fe400000010ff */
[----:B------:R-:W-:Y:S02]  /*b550*/  F2FP.BF16.F32.PACK_AB R9, R59, R58 ;  /* 0x0000003a3b09723e */ /* 0x000fe400000010ff */
[----:B------:R-:W-:Y:S02]  /*b560*/  F2FP.BF16.F32.PACK_AB R10, R61, R60 ;  /* 0x0000003c3d0a723e */ /* 0x000fe400000010ff */
[----:B------:R-:W-:Y:S02]  /*b570*/  F2FP.BF16.F32.PACK_AB R11, R63, R62 ;  /* 0x0000003e3f0b723e */ /* 0x000fe400000010ff */
[----:B--2---:R-:W-:-:S03]  /*b580*/  IADD3 R13, P5, R22, 0x4040, RZ ;  /* 0x00004040160d7810 */ /* 0x004fc60007fbe0ff */
[----:B------:R0:W-:Y:S01]  /*b590*/  STSM.16.M88.4 [R152], R8 ;  /* 0x0000000898007844 */ /* 0x0001e20000000200 */
[----:B------:R-:W-:Y:S02]  /*b5a0*/  LOP3.LUT R154, R155, 0x380, RZ, 0xc0, !PT ;  /* 0x000003809b9a7812 */ /* 0x000fe400078ec0ff */
[----:B------:R-:W-:Y:S02]  /*b5b0*/  MOV R4, R16 ;  /* 0x0000001000047202 */ /* 0x000fe40000000f00 */
[----:B------:R-:W-:Y:S02]  /*b5c0*/  IADD3 R15, P2, R22, 0x8000, RZ ;  /* 0x00008000160f7810 */ /* 0x000fe40007f5e0ff */
[----:B------:R-:W-:Y:S02]  /*b5d0*/  F2FP.BF16.F32.PACK_AB R16, R65, R64 ;  /* 0x000000404110723e */ /* 0x000fe400000010ff */
[----:B------:R-:W-:Y:S02]  /*b5e0*/  LOP3.LUT R153, R156, 0x380, RZ, 0xc0, !PT ;  /* 0x000003809c997812 */ /* 0x000fe400078ec0ff */
[----:B------:R-:W-:-:S02]  /*b5f0*/  F2FP.BF16.F32.PACK_AB R17, R67, R66 ;  /* 0x000000424311723e */ /* 0x000fc400000010ff */
[----:B0-----:R-:W-:Y:S02]  /*b600*/  LOP3.LUT R8, R13, 0x380, RZ, 0xc0, !PT ;  /* 0x000003800d087812 */ /* 0x001fe400078ec0ff */
[----:B------:R-:W-:Y:S02]  /*b610*/  IADD3 R11, P4, R22, 0x4060, RZ ;  /* 0x00004060160b7810 */ /* 0x000fe40007f9e0ff */
[----:B------:R-:W-:Y:S02]  /*b620*/  F2FP.BF16.F32.PACK_AB R18, R69, R68 ;  /* 0x000000444512723e */ /* 0x000fe400000010ff */
[----:B------:R-:W-:Y:S02]  /*b630*/  F2FP.BF16.F32.PACK_AB R19, R71, R70 ;  /* 0x000000464713723e */ /* 0x000fe400000010ff */
[----:B------:R-:W-:Y:S02]  /*b640*/  SHF.R.U64 R8, R8, 0x3, RZ ;  /* 0x0000000308087819 */ /* 0x000fe400000012ff */
[----:B------:R-:W-:Y:S01]  /*b650*/  LOP3.LUT R12, R11, 0x380, RZ, 0xc0, !PT ;  /* 0x000003800b0c7812 */ /* 0x000fe200078ec0ff */
[----:B------:R-:W-:Y:S01]  /*b660*/  IMAD.X R9, RZ, RZ, R23, P5 ;  /* 0x000000ffff097224 */ /* 0x000fe200028e0617 */
[----:B------:R-:W-:-:S02]  /*b670*/  SHF.R.U64 R154, R154, 0x3, RZ ;  /* 0x000000039a9a7819 */ /* 0x000fc400000012ff */
[----:B------:R-:W-:Y:S01]  /*b680*/  LOP3.LUT R10, R15, 0x380, RZ, 0xc0, !PT ;  /* 0x000003800f0a7812 */ /* 0x000fe200078ec0ff */
[----:B------:R0:W-:Y:S01]  /*b690*/  STSM.16.M88.4 [R4], R16 ;  /* 0x0000001004007844 */ /* 0x0001e20000000200 */
[----:B------:R-:W-:Y:S02]  /*b6a0*/  SHF.R.U64 R153, R153, 0x3, RZ ;  /* 0x0000000399997819 */ /* 0x000fe400000012ff */
[----:B------:R-:W-:Y:S02]  /*b6b0*/  LOP3.LUT R8, R8, R13, RZ, 0x3c, !PT ;  /* 0x0000000d08087212 */ /* 0x000fe400078e3cff */
[----:B------:R-:W-:Y:S02]  /*b6c0*/  SHF.R.U64 R12, R12, 0x3, RZ ;  /* 0x000000030c0c7819 */ /* 0x000fe400000012ff */
[----:B------:R-:W-:Y:S02]  /*b6d0*/  IADD3 R157, P3, R22, 0x8020, RZ ;  /* 0x00008020169d7810 */ /* 0x000fe40007f7e0ff */
[----:B------:R-:W-:Y:S01]  /*b6e0*/  LOP3.LUT R154, R154, R155, RZ, 0x3c, !PT ;  /* 0x0000009b9a9a7212 */ /* 0x000fe200078e3cff */
[----:B------:R-:W-:Y:S01]  /*b6f0*/  IMAD.X R13, RZ, RZ, R23, P4 ;  /* 0x000000ffff0d7224 */ /* 0x000fe200020e0617 */
[----:B------:R-:W-:-:S02]  /*b700*/  LOP3.LUT R152, R153, R156, RZ, 0x3c, !PT ;  /* 0x0000009c99987212 */ /* 0x000fc400078e3cff */
[----:B------:R-:W-:Y:S01]  /*b710*/  LOP3.LUT R12, R12, R11, RZ, 0x3c, !PT ;  /* 0x0000000b0c0c7212 */ /* 0x000fe200078e3cff */
[----:B0-----:R-:W-:Y:S01]  /*b720*/  IMAD.X R17, RZ, RZ, R23, P2 ;  /* 0x000000ffff117224 */ /* 0x001fe200010e0617 */
[----:B------:R-:W-:Y:S02]  /*b730*/  SHF.R.U64 R16, R10, 0x3, RZ ;  /* 0x000000030a107819 */ /* 0x000fe400000012ff */
[----:B------:R-:W-:Y:S02]  /*b740*/  IADD3 R155, P2, R22, 0x8040, RZ ;  /* 0x00008040169b7810 */ /* 0x000fe40007f5e0ff */
[----:B------:R-:W-:Y:S02]  /*b750*/  MOV R18, R8 ;  /* 0x0000000800127202 */ /* 0x000fe40000000f00 */
[----:B------:R-:W-:Y:S02]  /*b760*/  LOP3.LUT R156, R157, 0x380, RZ, 0xc0, !PT ;  /* 0x000003809d9c7812 */ /* 0x000fe400078ec0ff */
[----:B------:R-:W-:-:S02]  /*b770*/  F2FP.BF16.F32.PACK_AB R8, R73, R72 ;  /* 0x000000484908723e */ /* 0x000fc400000010ff */
[----:B------:R-:W-:Y:S02]  /*b780*/  F2FP.BF16.F32.PACK_AB R9, R75, R74 ;  /* 0x0000004a4b09723e */ /* 0x000fe400000010ff */
[----:B------:R-:W-:Y:S02]  /*b790*/  F2FP.BF16.F32.PACK_AB R10, R77, R76 ;  /* 0x0000004c4d0a723e */ /* 0x000fe400000010ff */
[----:B------:R-:W-:Y:S02]  /*b7a0*/  F2FP.BF16.F32.PACK_AB R11, R79, R78 ;  /* 0x0000004e4f0b723e */ /* 0x000fe400000010ff */
[----:B------:R-:W-:Y:S02]  /*b7b0*/  LOP3.LUT R16, R16, R15, RZ, 0x3c, !PT ;  /* 0x0000000f10107212 */ /* 0x000fe400078e3cff */
[----:B------:R-:W-:Y:S01]  /*b7c0*/  LOP3.LUT R19, R155, 0x380, RZ, 0xc0, !PT ;  /* 0x000003809b137812 */ /* 0x000fe200078ec0ff */
[----:B------:R0:W-:Y:S01]  /*b7d0*/  STSM.16.M88.4 [R18], R8 ;  /* 0x0000000812007844 */ /* 0x0001e20000000200 */
[----:B------:R-:W-:-:S02]  /*b7e0*/  SHF.R.U64 R156, R156, 0x3, RZ ;  /* 0x000000039c9c7819 */ /* 0x000fc400000012ff */
[----:B------:R-:W-:Y:S02]  /*b7f0*/  MOV R153, R12 ;  /* 0x0000000c00997202 */ /* 0x000fe40000000f00 */
[----:B------:R-:W-:Y:S02]  /*b800*/  F2FP.BF16.F32.PACK_AB R12, R81, R80 ;  /* 0x00000050510c723e */ /* 0x000fe400000010ff */
[----:B------:R-:W-:Y:S02]  /*b810*/  F2FP.BF16.F32.PACK_AB R13, R83, R82 ;  /* 0x00000052530d723e */ /* 0x000fe400000010ff */
[----:B------:R-:W-:Y:S02]  /*b820*/  F2FP.BF16.F32.PACK_AB R14, R85, R84 ;  /* 0x00000054550e723e */ /* 0x000fe400000010ff */
[----:B------:R-:W-:Y:S02]  /*b830*/  F2FP.BF16.F32.PACK_AB R15, R87, R86 ;  /* 0x00000056570f723e */ /* 0x000fe400000010ff */
[----:B------:R-:W-:-:S02]  /*b840*/  MOV R4, R16 ;  /* 0x0000001000047202 */ /* 0x000fc40000000f00 */
[----:B------:R-:W-:Y:S02]  /*b850*/  F2FP.BF16.F32.PACK_AB R16, R89, R88 ;  /* 0x000000585910723e */ /* 0x000fe400000010ff */
[----:B0-----:R-:W-:Y:S02]  /*b860*/  SHF.R.U64 R8, R19, 0x3, RZ ;  /* 0x0000000313087819 */ /* 0x001fe400000012ff */
[----:B------:R-:W-:Y:S02]  /*b870*/  F2FP.BF16.F32.PACK_AB R17, R91, R90 ;  /* 0x0000005a5b11723e */ /* 0x000fe400000010ff */
[----:B------:R-:W-:Y:S02]  /*b880*/  F2FP.BF16.F32.PACK_AB R18, R93, R92 ;  /* 0x0000005c5d12723e */ /* 0x000fe400000010ff */
[----:B------:R-:W-:Y:S02]  /*b890*/  F2FP.BF16.F32.PACK_AB R19, R95, R94 ;  /* 0x0000005e5f13723e */ /* 0x000fe400000010ff */
[----:B------:R-:W-:Y:S01]  /*b8a0*/  LOP3.LUT R156, R156, R157, RZ, 0x3c, !PT ;  /* 0x0000009d9c9c7212 */ /* 0x000fe200078e3cff */
[----:B------:R-:W-:Y:S01]  /*b8b0*/  IMAD.X R157, RZ, RZ, R23, P3 ;  /* 0x000000ffff9d7224 */ /* 0x000fe200018e0617 */
[----:B------:R0:W-:Y:S04]  /*b8c0*/  STSM.16.M88.4 [R153], R12 ;  /* 0x0000000c99007844 */ /* 0x0001e80000000200 */
[----:B------:R2:W-:Y:S01]  /*b8d0*/  STSM.16.M88.4 [R4], R16 ;  /* 0x0000001004007844 */ /* 0x0005e20000000200 */
[----:B------:R-:W-:-:S02]  /*b8e0*/  MOV R156, R156 ;  /* 0x0000009c009c7202 */ /* 0x000fc40000000f00 */
[----:B0-----:R-:W-:Y:S01]  /*b8f0*/  LOP3.LUT R12, R8, R155, RZ, 0x3c, !PT ;  /* 0x0000009b080c7212 */ /* 0x001fe200078e3cff */
[--C-:B------:R-:W-:Y:S02]  /*b900*/  IMAD.X R155, RZ, RZ, R23.reuse, P1 ;  /* 0x000000ffff9b7224 */ /* 0x100fe400008e0617 */
[----:B------:R-:W-:Y:S01]  /*b910*/  IMAD.X R13, RZ, RZ, R23, P2 ;  /* 0x000000ffff0d7224 */ /* 0x000fe200010e0617 */
[C---:B--2---:R-:W-:Y:S02]  /*b920*/  IADD3 R19, P1, R22.reuse, 0xc020, RZ ;  /* 0x0000c02016137810 */ /* 0x044fe40007f3e0ff */
[----:B------:R-:W-:Y:S02]  /*b930*/  IADD3 R157, P2, R22, 0xc000, RZ ;  /* 0x0000c000169d7810 */ /* 0x000fe40007f5e0ff */
[----:B------:R-:W-:Y:S02]  /*b940*/  LOP3.LUT R18, R19, 0x380, RZ, 0xc0, !PT ;  /* 0x0000038013127812 */ /* 0x000fe400078ec0ff */
[----:B------:R-:W-:-:S02]  /*b950*/  LOP3.LUT R14, R157, 0x380, RZ, 0xc0, !PT ;  /* 0x000003809d0e7812 */ /* 0x000fc400078ec0ff */
[----:B------:R-:W-:Y:S02]  /*b960*/  SHF.R.U64 R18, R18, 0x3, RZ ;  /* 0x0000000312127819 */ /* 0x000fe400000012ff */
[----:B------:R-:W-:Y:S02]  /*b970*/  SHF.R.U64 R16, R14, 0x3, RZ ;  /* 0x000000030e107819 */ /* 0x000fe400000012ff */
[----:B------:R-:W-:Y:S01]  /*b980*/  LOP3.LUT R18, R18, R19, RZ, 0x3c, !PT ;  /* 0x0000001312127212 */ /* 0x000fe200078e3cff */
[--C-:B------:R-:W-:Y:S01]  /*b990*/  IMAD.X R19, RZ, RZ, R23.reuse, P1 ;  /* 0x000000ffff137224 */ /* 0x100fe200008e0617 */
[----:B------:R-:W-:Y:S01]  /*b9a0*/  F2FP.BF16.F32.PACK_AB R8, R97, R96 ;  /* 0x000000606108723e */ /* 0x000fe200000010ff */
[----:B------:R-:W-:Y:S01]  /*b9b0*/  IMAD.X R17, RZ, RZ, R23, P2 ;  /* 0x000000ffff117224 */ /* 0x000fe200010e0617 */
        /* <DEDUP_REMOVED lines=20> */
[----:B------:R2:W-:Y:S03]  /*bb00*/  STSM.16.M88.4 [R153], R12 ;  /* 0x0000000c99007844 */ /* 0x0005e60000000200 */
[----:B------:R-:W-:Y:S01]  /*bb10*/  SHF.R.U64 R19, R19, 0x3, RZ ;  /* 0x0000000313137819 */ /* 0x000fe200000012ff */
[----:B------:R3:W-:Y:S03]  /*bb20*/  STSM.16.M88.4 [R154], R8 ;  /* 0x000000089a007844 */ /* 0x0007e60000000200 */
[----:B------:R-:W-:-:S02]  /*bb30*/  LOP3.LUT R22, R19, R22, RZ, 0x3c, !PT ;  /* 0x0000001613167212 */ /* 0x000fc400078e3cff */
[----:B--2---:R-:W-:Y:S01]  /*bb40*/  F2FP.BF16.F32.PACK_AB R12, R121, R120 ;  /* 0x00000078790c723e */ /* 0x004fe200000010ff */
[--C-:B------:R-:W-:Y:S01]  /*bb50*/  IMAD.X R153, RZ, RZ, R23.reuse, P0 ;  /* 0x000000ffff997224 */ /* 0x100fe200000e0617 */
[----:B------:R-:W-:Y:S02]  /*bb60*/  F2FP.BF16.F32.PACK_AB R13, R123, R122 ;  /* 0x0000007a7b0d723e */ /* 0x000fe400000010ff */
[----:B------:R-:W-:Y:S02]  /*bb70*/  F2FP.BF16.F32.PACK_AB R14, R125, R124 ;  /* 0x0000007c7d0e723e */ /* 0x000fe400000010ff */
[----:B------:R-:W-:Y:S01]  /*bb80*/  F2FP.BF16.F32.PACK_AB R15, R127, R126 ;  /* 0x0000007e7f0f723e */ /* 0x000fe200000010ff */
[----:B------:R-:W-:Y:S01]  /*bb90*/  IMAD.X R23, RZ, RZ, R23, P1 ;  /* 0x000000ffff177224 */ /* 0x000fe200008e0617 */
[----:B---3--:R-:W-:Y:S02]  /*bba0*/  F2FP.BF16.F32.PACK_AB R8, R129, R128 ;  /* 0x000000808108723e */ /* 0x008fe400000010ff */
[----:B------:R-:W-:-:S02]  /*bbb0*/  F2FP.BF16.F32.PACK_AB R9, R131, R130 ;  /* 0x000000828309723e */ /* 0x000fc400000010ff */
[----:B------:R-:W-:Y:S02]  /*bbc0*/  F2FP.BF16.F32.PACK_AB R10, R133, R132 ;  /* 0x00000084850a723e */ /* 0x000fe400000010ff */
[----:B------:R-:W-:Y:S01]  /*bbd0*/  F2FP.BF16.F32.PACK_AB R11, R135, R134 ;  /* 0x00000086870b723e */ /* 0x000fe200000010ff */
[----:B------:R2:W-:Y:S01]  /*bbe0*/  STSM.16.M88.4 [R4], R12 ;  /* 0x0000000c04007844 */ /* 0x0005e20000000200 */
[----:B------:R-:W-:Y:S02]  /*bbf0*/  MOV R152, R152 ;  /* 0x0000009800987202 */ /* 0x000fe40000000f00 */
[----:B------:R-:W-:Y:S01]  /*bc00*/  MOV R22, R22 ;  /* 0x0000001600167202 */ /* 0x000fe20000000f00 */
[----:B------:R3:W-:Y:S01]  /*bc10*/  STSM.16.M88.4 [R18], R8 ;  /* 0x0000000812007844 */ /* 0x0007e20000000200 */
[----:B--2---:R-:W-:Y:S02]  /*bc20*/  F2FP.BF16.F32.PACK_AB R12, R137, R136 ;  /* 0x00000088890c723e */ /* 0x004fe400000010ff */
[----:B------:R-:W-:-:S02]  /*bc30*/  F2FP.BF16.F32.PACK_AB R13, R139, R138 ;  /* 0x0000008a8b0d723e */ /* 0x000fc400000010ff */
[----:B------:R-:W-:Y:S02]  /*bc40*/  F2FP.BF16.F32.PACK_AB R14, R141, R140 ;  /* 0x0000008c8d0e723e */ /* 0x000fe400000010ff */
[----:B------:R-:W-:Y:S02]  /*bc50*/  F2FP.BF16.F32.PACK_AB R15, R143, R142 ;  /* 0x0000008e8f0f723e */ /* 0x000fe400000010ff */
[----:B---3--:R-:W-:Y:S02]  /*bc60*/  F2FP.BF16.F32.PACK_AB R8, R145, R144 ;  /* 0x000000909108723e */ /* 0x008fe400000010ff */
[----:B------:R-:W-:Y:S02]  /*bc70*/  F2FP.BF16.F32.PACK_AB R9, R147, R146 ;  /* 0x000000929309723e */ /* 0x000fe400000010ff */
[----:B------:R-:W-:Y:S02]  /*bc80*/  F2FP.BF16.F32.PACK_AB R10, R149, R148 ;  /* 0x00000094950a723e */ /* 0x000fe400000010ff */
[----:B------:R-:W-:Y:S01]  /*bc90*/  F2FP.BF16.F32.PACK_AB R11, R151, R150 ;  /* 0x00000096970b723e */ /* 0x000fe200000010ff */
[----:B------:R2:W-:Y:S04]  /*bca0*/  STSM.16.M88.4 [R152], R12 ;  /* 0x0000000c98007844 */ /* 0x0005e80000000200 */
[----:B------:R3:W-:Y:S01]  /*bcb0*/  STSM.16.M88.4 [R22], R8 ;  /* 0x0000000816007844 */ /* 0x0007e20000000200 */
[----:B0-----:R-:W-:Y:S01]  /*bcc0*/  ISETP.NE.U32.AND P0, PT, R16, RZ, PT ;  /* 0x000000ff1000720c */ /* 0x001fe20003f05070 */
[----:B------:R-:W-:-:S03]  /*bcd0*/  IMAD.SHL.U32 R19, R207, 0x4, RZ ;  /* 0x00000004cf137824 */ /* 0x000fc600078e00ff */
[----:B------:R-:W-:Y:S02]  /*bce0*/  ISETP.NE.AND.EX P0, PT, R17, RZ, PT, P0 ;  /* 0x000000ff1100720c */ /* 0x000fe40003f05300 */
[----:B------:R-:W-:Y:S01]  /*bcf0*/  SHF.L.U64.HI R154, R207, 0x2, R211 ;  /* 0x00000002cf9a7819 */ /* 0x000fe200000102d3 */
[----:B------:R-:W-:Y:S01]  /*bd00*/  IMAD.MOV.U32 R4, RZ, RZ, RZ ;  /* 0x000000ffff047224 */ /* 0x000fe200078e00ff */
[----:B------:R-:W-:Y:S01]  /*bd10*/  BAR.SYNC.DEFER_BLOCKING 0x1, 0x100 ;  /* 0x0044000000007b1d */ /* 0x000fe20000010000 */
[----:B--2---:R-:W-:-:S07]  /*bd20*/  IADD3 R12, P1, R19, R16, RZ ;  /* 0x00000010130c7210 */ /* 0x004fce0007f3e0ff */
[----:B------:R-:W0:Y:S01]  /*bd30*/  LDC R152, c[0x0][0xce8] ;  /* 0x00033a00ff987b82 */ /* 0x000e220000000800 */
[----:B------:R-:W-:-:S07]  /*bd40*/  IMAD.X R13, R154, 0x1, R17, P1 ;  /* 0x000000019a0d7824 */ /* 0x000fce00008e0611 */
[----:B---3--:R-:W2:Y:S01]  /*bd50*/  LDC R10, c[0x0][0xbd4] ;  /* 0x0002f500ff0a7b82 */ /* 0x008ea20000000800 */
[----:B------:R-:W3:Y:S01]  /*bd60*/  @P0 LDG.E R4, desc[UR38][R12.64] ;  /* 0x000000260c040981 */ /* 0x000ee2000c1e1900 */
[----:B------:R-:W-:-:S04]  /*bd70*/  ISETP.NE.U32.AND P1, PT, RZ, UR4, PT ;  /* 0x00000004ff007c0c */ /* 0x000fc8000bf25070 */
[----:B------:R-:W-:Y:S01]  /*bd80*/  ISETP.NE.AND.EX P1, PT, RZ, UR5, PT, P1 ;  /* 0x00000005ff007c0c */ /* 0x000fe2000bf25310 */
[----:B------:R-:W-:-:S12]  /*bd90*/  IMAD.MOV.U32 R22, RZ, RZ, 0xab8 ;  /* 0x00000ab8ff167424 */ /* 0x000fd800078e00ff */
[----:B------:R-:W-:-:S04]  /*bda0*/  @P1 IADD3 R8, P2, R19, UR4, RZ ;  /* 0x0000000413081c10 */ /* 0x000fc8000ff5e0ff */
[----:B------:R-:W-:Y:S02]  /*bdb0*/  @P1 IADD3.X R9, R154, UR5, RZ, P2, !PT ;  /* 0x000000059a091c10 */ /* 0x000fe400097fe4ff */
[----:B------:R-:W-:Y:S01]  /*bdc0*/  ISETP.NE.AND P2, PT, R209, RZ, PT ;  /* 0x000000ffd100720c */ /* 0x000fe20003f45270 */
[----:B------:R-:W-:-:S03]  /*bdd0*/  ULDC UR4, c[0x0][0xb88] ;  /* 0x0002e20000047ab9 */ /* 0x000fc60000000800 */
[----:B--2---:R-:W-:Y:S01]  /*bde0*/  SEL R10, R209, R10, P2 ;  /* 0x0000000ad10a7207 */ /* 0x004fe20001000000 */
[----:B------:R-:W-:-:S03]  /*bdf0*/  IMAD.U32 R19, RZ, RZ, UR4 ;  /* 0x00000004ff137e24 */ /* 0x000fc6000f8e00ff */
[----:B------:R-:W-:-:S03]  /*be00*/  ISETP.GT.AND P3, PT, R10, 0x1, PT ;  /* 0x000000010a00780c */ /* 0x000fc60003f64270 */
[----:B------:R2:W5:Y:S01]  /*be10*/  @P1 LDG.E R19, desc[UR38][R8.64] ;  /* 0x0000002608131981 */ /* 0x000562000c1e1900 */
[----:B------:R-:W-:-:S04]  /*be20*/  SEL R22, R22, 0xa78, P3 ;  /* 0x00000a7816167807 */ /* 0x000fc80001800000 */
[----:B------:R-:W4:Y:S08]  /*be30*/  LDC.64 R10, c[0x0][R22+0x218] ;  /* 0x00008600160a7b82 */ /* 0x000f300000000a00 */
[----:B--2---:R-:W2:Y:S01]  /*be40*/  LDC.64 R8, c[0x0][R22+0x220] ;  /* 0x0000880016087b82 */ /* 0x004ea20000000a00 */
[----:B------:R-:W-:Y:S02]  /*be50*/  ISETP.NE.U32.AND P2, PT, R16, RZ, PT ;  /* 0x000000ff1000720c */ /* 0x000fe40003f45070 */
[----:B0-----:R-:W-:-:S02]  /*be60*/  ISETP.NE.AND P4, PT, R152, 0x1, PT ;  /* 0x000000019800780c */ /* 0x001fc40003f85270 */
[----:B------:R-:W-:-:S04]  /*be70*/  ISETP.NE.AND.EX P2, PT, R17, RZ, PT, P2 ;  /* 0x000000ff1100720c */ /* 0x000fc80003f45320 */
[----:B------:R-:W-:Y:S02]  /*be80*/  SEL R207, R207, RZ, !P2 ;  /* 0x000000ffcfcf7207 */ /* 0x000fe40005000000 */
[----:B------:R-:W-:Y:S01]  /*be90*/  SEL R211, R211, RZ, !P2 ;  /* 0x000000ffd3d37207 */ /* 0x000fe20005000000 */
[----:B----4-:R-:W-:-:S04]  /*bea0*/  IMAD R11, R11, R208, RZ ;  /* 0x000000d00b0b7224 */ /* 0x010fc800078e02ff */
[----:B------:R-:W0:Y:S01]  /*beb0*/  @P4 LDC R23, c[0x0][0xcec] ;  /* 0x00033b00ff174b82 */ /* 0x000e220000000800 */
[----:B--2---:R-:W-:-:S07]  /*bec0*/  IMAD R9, R9, R207, RZ ;  /* 0x000000cf09097224 */ /* 0x004fce00078e02ff */
[----:B------:R-:W2:Y:S01]  /*bed0*/  @P4 LDC R155, c[0x0][0xcf0] ;  /* 0x00033c00ff9b4b82 */ /* 0x000ea20000000800 */
[----:B------:R-:W-:-:S04]  /*bee0*/  IMAD.WIDE.U32 R14, R8, R207, RZ ;  /* 0x000000cf080e7225 */ /* 0x000fc800078e00ff */
[----:B------:R-:W-:Y:S02]  /*bef0*/  IMAD R211, R8, R211, R9 ;  /* 0x000000d308d37224 */ /* 0x000fe400078e0209 */
[----:B------:R-:W-:Y:S01]  /*bf00*/  IMAD.WIDE.U32 R8, R10, R208, RZ ;  /* 0x000000d00a087225 */ /* 0x000fe200078e00ff */
[----:B------:R-:W4:Y:S03]  /*bf10*/  LDC.64 R16, c[0x0][R22+0x228] ;  /* 0x00008a0016107b82 */ /* 0x000f260000000a00 */
[----:B------:R-:W-:-:S05]  /*bf20*/  IMAD.IADD R154, R9, 0x1, R11 ;  /* 0x00000001099a7824 */ /* 0x000fca00078e020b */
[----:B------:R-:W1:Y:S01]  /*bf30*/  LDC.64 R10, c[0x0][0xca8] ;  /* 0x00032a00ff0a7b82 */ /* 0x000e620000000a00 */
[----:B------:R-:W-:Y:S02]  /*bf40*/  IMAD.IADD R211, R15, 0x1, R211 ;  /* 0x000000010fd37824 */ /* 0x000fe400078e02d3 */
[----:B------:R-:W-:Y:S01]  /*bf50*/  IMAD.IADD R18, R206, 0x1, R200 ;  /* 0x00000001ce127824 */ /* 0x000fe200078e02c8 */
[----:B------:R-:W-:-:S05]  /*bf60*/  SEL R9, R158, RZ, P3 ;  /* 0x000000ff9e097207 */ /* 0x000fca0001800000 */
[-C--:B----4-:R-:W-:Y:S02]  /*bf70*/  IMAD R157, R17, R9.reuse, RZ ;  /* 0x00000009119d7224 */ /* 0x090fe400078e02ff */
[----:B------:R-:W-:Y:S01]  /*bf80*/  IMAD.WIDE.U32 R16, R16, R9, RZ ;  /* 0x0000000910107225 */ /* 0x000fe200078e00ff */
[----:B-1----:R-:W1:Y:S03]  /*bf90*/  @!P3 LDC R10, c[0x0][0xc50] ;  /* 0x00031400ff0abb82 */ /* 0x002e660000000800 */
[----:B------:R-:W-:-:S05]  /*bfa0*/  IMAD.IADD R157, R17, 0x1, R157 ;  /* 0x00000001119d7824 */ /* 0x000fca00078e029d */
[----:B------:R-:W4:Y:S01]  /*bfb0*/  @!P3 LDC R11, c[0x0][0xc54] ;  /* 0x00031500ff0bbb82 */ /* 0x000f220000000800 */
[----:B---3--:R-:W-:-:S07]  /*bfc0*/  IADD3 R153, P2, P5, R14, R8, R4 ;  /* 0x000000080e997210 */ /* 0x008fce0007d5e004 */
[----:B------:R-:W3:Y:S01]  /*bfd0*/  LDC.64 R14, c[0x0][R22+0x210] ;  /* 0x00008400160e7b82 */ /* 0x000ee20000000a00 */
[----:B0-----:R-:W-:-:S04]  /*bfe0*/  @P4 IMAD.HI.U32 R8, R18, R23, RZ ;  /* 0x0000001712084227 */ /* 0x001fc800078e00ff */
[----:B------:R-:W-:Y:S01]  /*bff0*/  IMAD.MOV.U32 R23, RZ, RZ, R18 ;  /* 0x000000ffff177224 */ /* 0x000fe200078e0012 */
[----:B--2---:R-:W-:Y:S02]  /*c000*/  @P4 SHF.R.U32.HI R23, RZ, R155, R8 ;  /* 0x0000009bff174219 */ /* 0x004fe40000011608 */
[----:B------:R-:W-:-:S03]  /*c010*/  SHF.R.S32.HI R9, RZ, 0x1f, R4 ;  /* 0x0000001fff097819 */ /* 0x000fc60000011404 */
[----:B------:R-:W-:Y:S01]  /*c020*/  IMAD.MOV R17, RZ, RZ, -R23 ;  /* 0x000000ffff117224 */ /* 0x000fe200078e0a17 */
[----:B------:R-:W-:Y:S02]  /*c030*/  IADD3.X R155, R211, R154, R9, P2, P5 ;  /* 0x0000009ad39b7210 */ /* 0x000fe400017ea409 */
[----:B------:R-:W-:Y:S02]  /*c040*/  IADD3 R16, P2, P5, R23, R153, R16 ;  /* 0x0000009917107210 */ /* 0x000fe40007d5e010 */
[----:B------:R-:W-:Y:S01]  /*c050*/  SHF.R.S32.HI R8, RZ, 0x1f, R23 ;  /* 0x0000001fff087819 */ /* 0x000fe20000011417 */
[----:B------:R-:W-:-:S03]  /*c060*/  IMAD R23, R152, R17, R18 ;  /* 0x0000001198177224 */ /* 0x000fc600078e0212 */
[----:B------:R-:W-:Y:S02]  /*c070*/  IADD3.X R17, R8, R155, R157, P2, P5 ;  /* 0x0000009b08117210 */ /* 0x000fe400017ea49d */
[----:B------:R-:W-:Y:S01]  /*c080*/  SHF.R.S32.HI R153, RZ, 0x1f, R23 ;  /* 0x0000001fff997819 */ /* 0x000fe20000011417 */
[-C--:B---3--:R-:W-:Y:S02]  /*c090*/  IMAD R8, R15, R23.reuse, RZ ;  /* 0x000000170f087224 */ /* 0x088fe400078e02ff */
[----:B------:R-:W-:-:S04]  /*c0a0*/  IMAD.WIDE.U32 R16, R14, R23, R16 ;  /* 0x000000170e107225 */ /* 0x000fc800078e0010 */
[----:B------:R-:W-:Y:S01]  /*c0b0*/  IMAD R153, R14, R153, R8 ;  /* 0x000000990e997224 */ /* 0x000fe200078e0208 */
[----:B-1----:R-:W-:-:S03]  /*c0c0*/  LEA R15, P2, R16, R10, 0x2 ;  /* 0x0000000a100f7211 */ /* 0x002fc600078410ff */
[----:B------:R-:W-:-:S05]  /*c0d0*/  IMAD.IADD R8, R17, 0x1, R153 ;  /* 0x0000000111087824 */ /* 0x000fca00078e0299 */
[----:B----4-:R-:W-:Y:S01]  /*c0e0*/  LEA.HI.X R17, R16, R11, R8, 0x2, P2 ;  /* 0x0000000b10117211 */ /* 0x010fe200010f1408 */
[----:B------:R-:W-:Y:S06]  /*c0f0*/  @P1 BRA `(.L_x_5377) ;  /* 0x0000000000101947 */ /* 0x000fec0003800000 */
[----:B------:R-:W-:Y:S05]  /*c100*/  @!P0 BRA `(.L_x_5377) ;  /* 0x00000000000c8947 */ /* 0x000fea0003800000 */
[----:B------:R-:W2:Y:S04]  /*c110*/  LDG.E R8, desc[UR38][R12.64] ;  /* 0x000000260c087981 */ /* 0x000ea8000c1e1900 */
[----:B-----5:R-:W2:Y:S02]  /*c120*/  LDG.E R19, desc[UR38][R12.64+0x4] ;  /* 0x000004260c137981 */ /* 0x020ea4000c1e1900 */
[----:B--2---:R-:W-:-:S07]  /*c130*/  IMAD.IADD R19, R19, 0x1, -R8 ;  /* 0x0000000113137824 */ /* 0x004fce00078e0a08 */
.L_x_5377:
        /* <DEDUP_REMOVED lines=12> */
[----:B--2---:R-:W-:Y:S02]  /*c200*/  IMAD.IADD R14, R8, 0x1, R200 ;  /* 0x00000001080e7824 */ /* 0x004fe400078e02c8 */
        /* <DEDUP_REMOVED lines=45> */
[----:B------:R-:W-:Y:S02]  /*c4e0*/  LOP3.LUT R48, R49, 0x380, RZ, 0xc0, !PT ;  /* 0x0000038031307812 */ /* 0x000fe400078ec0ff */
[----:B------:R-:W-:Y:S02]  /*c4f0*/  LOP3.LUT R28, R29, 0x380, RZ, 0xc0, !PT ;  /* 0x000003801d1c7812 */ /* 0x000fe400078ec0ff */
[----:B------:R-:W-:-:S02]  /*c500*/  LOP3.LUT R32, R33, 0x380, RZ, 0xc0, !PT ;  /* 0x0000038021207812 */ /* 0x000fc400078ec0ff */
[----:B------:R-:W-:Y:S02]  /*c510*/  LOP3.LUT R36, R37, 0x380, RZ, 0xc0, !PT ;  /* 0x0000038025247812 */ /* 0x000fe400078ec0ff */
[----:B------:R-:W-:Y:S02]  /*c520*/  LOP3.LUT R40, R41, 0x380, RZ, 0xc0, !PT ;  /* 0x0000038029287812 */ /* 0x000fe400078ec0ff */
[----:B------:R-:W-:Y:S02]  /*c530*/  LOP3.LUT R44, R45, 0x380, RZ, 0xc0, !PT ;  /* 0x000003802d2c7812 */ /* 0x000fe400078ec0ff */
[----:B------:R-:W-:Y:S02]  /*c540*/  SHF.R.U64 R48, R48, 0x3, RZ ;  /* 0x0000000330307819 */ /* 0x000fe400000012ff */
        /* <DEDUP_REMOVED lines=18> */
[----:B------:R-:W-:Y:S01]  /*c670*/  LOP3.LUT R15, R10, 0x380, RZ, 0xc0, !PT ;  /* 0x000003800a0f7812 */ /* 0x000fe200078ec0ff */
        /* <DEDUP_REMOVED lines=38> */
[----:B------:R-:W5:Y:S04]  /*c8e0*/  LD.E.128 R52, desc[UR38][R52.64] ;  /* 0x0000002634347980 */ /* 0x000f68000c101d00 */
[----:B------:R0:W5:Y:S01]  /*c8f0*/  LD.E.128 R12, desc[UR38][R10.64] ;  /* 0x000000260a0c7980 */ /* 0x000162000c101d00 */
[----:B------:R-:W-:-:S03]  /*c900*/  IMAD.IADD R83, R3, 0x1, R200 ;  /* 0x0000000103537824 */ /* 0x000fc600078e02c8 */
[----:B------:R-:W5:Y:S04]  /*c910*/  LD.E.128 R56, desc[UR38][R56.64] ;  /* 0x0000002638387980 */ /* 0x000f68000c101d00 */
[----:B------:R-:W5:Y:S01]  /*c920*/  LD.E.128 R60, desc[UR38][R60.64] ;  /* 0x000000263c3c7980 */ /* 0x000f62000c101d00 */
[----:B0-----:R-:W-:Y:S01]  /*c930*/  IMAD.WIDE.U32 R10, R4, UR4, RZ ;  /* 0x00000004040a7c25 */ /* 0x001fe2000f8e00ff */
[----:B------:R-:W-:Y:S02]  /*c940*/  ULDC.64 UR4, c[0x0][0xbe8] ;  /* 0x0002fa0000047ab9 */ /* 0x000fe40000000a00 */
[----:B------:R-:W5:Y:S01]  /*c950*/  LD.E.128 R64, desc[UR38][R64.64] ;  /* 0x0000002640407980 */ /* 0x000f62000c101d00 */
[----:B------:R-:W-:Y:S02]  /*c960*/  IMAD.IADD R11, R11, 0x1, R9 ;  /* 0x000000010b0b7824 */ /* 0x000fe400078e0209 */
[----:B------:R-:W-:Y:S01]  /*c970*/  IMAD R9, R76, 0x20, R3 ;  /* 0x000000204c097824 */ /* 0x000fe200078e0203 */
[----:B------:R-:W5:Y:S01]  /*c980*/  LD.E.128 R68, desc[UR38][R68.64] ;  /* 0x0000002644447980 */ /* 0x000f62000c101d00 */
[----:B------:R-:W-:-:S03]  /*c990*/  IMAD.WIDE.U32 R10, R208, UR4, R10 ;  /* 0x00000004d00a7c25 */ /* 0x000fc6000f8e000a */
[----:B------:R-:W5:Y:S01]  /*c9a0*/  LD.E.128 R72, desc[UR38][R72.64] ;  /* 0x0000002648487980 */ /* 0x000f62000c101d00 */
[----:B------:R-:W-:Y:S01]  /*c9b0*/  IMAD.IADD R78, R200, 0x1, R9 ;  /* 0x00000001c84e7824 */ /* 0x000fe200078e0209 */
[----:B------:R-:W-:Y:S01]  /*c9c0*/  SHF.R.S32.HI R76, RZ, 0x1f, R207 ;  /* 0x0000001fff4c7819 */ /* 0x000fe200000114cf */
[----:B------:R-:W-:Y:S01]  /*c9d0*/  IMAD R11, R208, UR5, R11 ;  /* 0x00000005d00b7c24 */ /* 0x000fe2000f8e020b */
[----:B------:R-:W-:Y:S01]  /*c9e0*/  ULDC.64 UR4, c[0x0][0xbf0] ;  /* 0x0002fc0000047ab9 */ /* 0x000fe20000000a00 */
[----:B--2---:R-:W-:Y:S01]  /*c9f0*/  @P4 IMAD.HI.U32 R4, R78, R77, RZ ;  /* 0x0000004d4e044227 */ /* 0x004fe200078e00ff */
[----:B------:R-:W-:Y:S01]  /*ca00*/  @!PT LDS RZ, [RZ] ;  /* 0x00000000fffff984 */ /* 0x000fe20000000800 */
[----:B------:R-:W-:Y:S01]  /*ca10*/  @!PT LDS RZ, [RZ] ;  /* 0x00000000fffff984 */ /* 0x000fe20000000800 */
[----:B------:R-:W-:Y:S01]  /*ca20*/  @!PT LDS RZ, [RZ] ;  /* 0x00000000fffff984 */ /* 0x000fe20000000800 */
[----:B------:R-:W-:Y:S01]  /*ca30*/  @!PT LDS RZ, [RZ] ;  /* 0x00000000fffff984 */ /* 0x000fe20000000800 */
[----:B------:R0:W-:Y:S06]  /*ca40*/  MEMBAR.ALL.CTA ;  /* 0x0000000000007992 */ /* 0x0001ec0000008000 */
[----:B0-----:R-:W0:Y:S01]  /*ca50*/  FENCE.VIEW.ASYNC.S ;  /* 0x00000000000073c6 */ /* 0x001e220000000000 */
[----:B------:R-:W-:Y:S01]  /*ca60*/  IMAD.MOV.U32 R9, RZ, RZ, R78 ;  /* 0x000000ffff097224 */ /* 0x000fe200078e004e */
[----:B---3--:R-:W-:Y:S01]  /*ca70*/  @P4 SHF.R.U32.HI R9, RZ, R79, R4 ;  /* 0x0000004fff094219 */ /* 0x008fe20000011604 */
[----:B------:R-:W-:-:S02]  /*ca80*/  IMAD R76, R76, UR4, RZ ;  /* 0x000000044c4c7c24 */ /* 0x000fc4000f8e02ff */
        /* <DEDUP_REMOVED lines=8> */
[----:B------:R-:W-:-:S02]  /*cb10*/  IMAD R79, R9, UR5, R4 ;  /* 0x00000005094f7c24 */ /* 0x000fc4000f8e0204 */
[----:B------:R-:W-:Y:S01]  /*cb20*/  IMAD.WIDE.U32 R10, R9, UR4, R10 ;  /* 0x00000004090a7c25 */ /* 0x000fe2000f8e000a */
[----:B------:R-:W-:Y:S01]  /*cb30*/  SHF.R.S32.HI R4, RZ, 0x1f, R77 ;  /* 0x0000001fff047819 */ /* 0x000fe2000001144d */
[----:B------:R-:W-:Y:S02]  /*cb40*/  ULDC.64 UR4, c[0x0][0xbd8] ;  /* 0x0002f60000047ab9 */ /* 0x000fe40000000a00 */
[----:B------:R-:W-:Y:S02]  /*cb50*/  IMAD.IADD R11, R11, 0x1, R79 ;  /* 0x000000010b0b7824 */ /* 0x000fe400078e024f */
[----:B------:R-:W-:Y:S02]  /*cb60*/  IMAD R4, R4, UR4, RZ ;  /* 0x0000000404047c24 */ /* 0x000fe4000f8e02ff */
[----:B------:R-:W-:-:S04]  /*cb70*/  IMAD.WIDE.U32 R10, R77, UR4, R10 ;  /* 0x000000044d0a7c25 */ /* 0x000fc8000f8e000a */
[----:B------:R-:W-:Y:S01]  /*cb80*/  IMAD R79, R77, UR5, R4 ;  /* 0x000000054d4f7c24 */ /* 0x000fe2000f8e0204 */
[----:B------:R-:W-:Y:S01]  /*cb90*/  ULDC.64 UR4, c[0x0][0xb80] ;  /* 0x0002e00000047ab9 */ /* 0x000fe20000000a00 */
        /* <DEDUP_REMOVED lines=11> */
[C---:B------:R-:W-:Y:S01]  /*cc50*/  VIADD R86, R2.reuse, 0x80 ;  /* 0x0000008002567836 */ /* 0x040fe20000000000 */
[----:B0-----:R0:W-:Y:S01]  /*cc60*/  SYNCS.ARRIVE.TRANS64.RED.A1T0 RZ, [R0+URZ], RZ ;  /* 0x000000ff00ff79a7 */ /* 0x0011e2000810043f */
[----:B------:R-:W-:Y:S01]  /*cc70*/  VIADD R88, R2, 0xc0 ;  /* 0x000000c002587836 */ /* 0x000fe20000000000 */
[----:B------:R1:W2:Y:S01]  /*cc80*/  SHFL.IDX PT, R81, R4, RZ, 0x181f ;  /* 0x00181fff04517589 */ /* 0x0002a200000e0000 */
[----:B------:R-:W-:Y:S03]  /*cc90*/  BSSY B1, `(.L_x_5379) ;  /* 0x0000018000017945 */ /* 0x000fe60003800000 */
[----:B------:R1:W3:Y:S01]  /*cca0*/  SHFL.IDX PT, R3, R9, RZ, 0x181f ;  /* 0x00181fff09037589 */ /* 0x0002e200000e0000 */
[----:B------:R-:W-:-:S02]  /*ccb0*/  SHF.R.S32.HI R84, RZ, 0x1f, R82 ;  /* 0x0000001fff547819 */ /* 0x000fc40000011452 */
[----:B0-----:R-:W-:Y:S02]  /*ccc0*/  SHF.R.S32.HI R0, RZ, 0x1f, R2 ;  /* 0x0000001fff007819 */ /* 0x001fe40000011402 */
[----:B------:R-:W-:Y:S02]  /*ccd0*/  SHF.R.S32.HI R85, RZ, 0x1f, R86 ;  /* 0x0000001fff557819 */ /* 0x000fe40000011456 */
[----:B------:R-:W-:Y:S01]  /*cce0*/  SHF.R.S32.HI R87, RZ, 0x1f, R88 ;  /* 0x0000001fff577819 */ /* 0x000fe20000011458 */
[----:B-1----:R-:W-:Y:S06]  /*ccf0*/  @P2 BRA `(.L_x_5380) ;  /* 0x0000000000442947 */ /* 0x002fec0003800000 */
        /* <DEDUP_REMOVED lines=17> */
.L_x_5380:
[----:B------:R-:W-:Y:S05]  /*ce10*/  BSYNC B1 ;  /* 0x0000000000017941 */ /* 0x000fea0003800000 */
.L_x_5379:
[----:B---3--:R1:W3:Y:S01]  /*ce20*/  SHFL.IDX PT, R3, R9, 0x1, 0x181f ;  /* 0x00381f0009037f89 */ /* 0x0082e200000e0000 */
        /* <DEDUP_REMOVED lines=20> */
.L_x_5382:
[----:B------:R-:W-:Y:S05]  /*cf70*/  BSYNC B1 ;  /* 0x0000000000017941 */ /* 0x000fea0003800000 */
.L_x_5381:
        /* <DEDUP_REMOVED lines=21> */
.L_x_5384:
[----:B------:R-:W-:Y:S05]  /*d0d0*/  BSYNC B1 ;  /* 0x0000000000017941 */ /* 0x000fea0003800000 */
.L_x_5383:
        /* <DEDUP_REMOVED lines=12> */
[-C--:B-1-3--:R-:W-:Y:S02]  /*d1a0*/  @!P3 LEA.HI.X R9, R2, R15.reuse, R0, 0x1, P0 ;  /* 0x0000000f0209b211 */ /* 0x08afe400000f0c00 */
        /* <DEDUP_REMOVED lines=11> */
.L_x_5378:
[----:B0-----:R-:W0:Y:S01]  /*d260*/  @P4 LDC R13, c[0x0][0xcec] ;  /* 0x00033b00ff0d4b82 */ /* 0x001e220000000800 */
[----:B------:R-:W-:Y:S01]  /*d270*/  ULDC.64 UR4, c[0x0][0xc08] ;  /* 0x0003020000047ab9 */ /* 0x000fe20000000a00 */
[----:B------:R-:W-:Y:S01]  /*d280*/  ULDC.64 UR6, c[0x0][0xc30] ;  /* 0x00030c0000067ab9 */ /* 0x000fe20000000a00 */
[----:B------:R-:W-:Y:S01]  /*d290*/  IMAD R9, R9, UR4, RZ ;  /* 0x0000000409097c24 */ /* 0x000fe2000f8e02ff */
[----:B------:R-:W-:Y:S01]  /*d2a0*/  ISETP.GE.AND P0, PT, R14, R8, PT ;  /* 0x000000080e00720c */ /* 0x000fe20003f06270 */
[C---:B------:R-:W-:Y:S01]  /*d2b0*/  IMAD.WIDE.U32 R2, R4.reuse, UR4, RZ ;  /* 0x0000000404027c25 */ /* 0x040fe2000f8e00ff */
[----:B------:R-:W-:Y:S01]  /*d2c0*/  BSSY B1, `(.L_x_5386) ;  /* 0x00000eb000017945 */ /* 0x000fe20003800000 */
[----:B------:R-:W-:Y:S01]  /*d2d0*/  SHF.R.S32.HI R22, RZ, 0x1f, R213 ;  /* 0x0000001fff167819 */ /* 0x000fe200000114d5 */
[----:B------:R-:W1:Y:S01]  /*d2e0*/  @P4 LDC R10, c[0x0][0xcf0] ;  /* 0x00033c00ff0a4b82 */ /* 0x000e620000000800 */
[----:B------:R-:W-:Y:S01]  /*d2f0*/  IMAD R9, R4, UR5, R9 ;  /* 0x0000000504097c24 */ /* 0x000fe2000f8e0209 */
[----:B------:R-:W-:Y:S01]  /*d300*/  ULDC.64 UR4, c[0x0][0xc38] ;  /* 0x00030e0000047ab9 */ /* 0x000fe20000000a00 */
[----:B------:R-:W-:Y:S01]  /*d310*/  SHF.R.S32.HI R4, RZ, 0x1f, R207 ;  /* 0x0000001fff047819 */ /* 0x000fe200000114cf */
[----:B------:R-:W-:Y:S01]  /*d320*/  VIADD R163, R201, 0x80 ;  /* 0x00000080c9a37836 */ /* 0x000fe20000000000 */
[----:B------:R-:W-:Y:S01]  /*d330*/  SHF.R.S32.HI R153, RZ, 0x1f, R229 ;  /* 0x0000001fff997819 */ /* 0x000fe200000114e5 */
[----:B------:R-:W-:Y:S01]  /*d340*/  IMAD.IADD R3, R3, 0x1, R9 ;  /* 0x0000000103037824 */ /* 0x000fe200078e0209 */
[----:B------:R-:W-:Y:S01]  /*d350*/  SHF.R.S32.HI R154, RZ, 0x1f, R230 ;  /* 0x0000001fff9a7819 */ /* 0x000fe200000114e6 */
[----:B------:R-:W-:Y:S01]  /*d360*/  IMAD.MOV.U32 R9, RZ, RZ, R18 ;  /* 0x000000ffff097224 */ /* 0x000fe200078e0012 */
[----:B------:R-:W-:Y:S01]  /*d370*/  SHF.R.S32.HI R155, RZ, 0x1f, R231 ;  /* 0x0000001fff9b7819 */ /* 0x000fe200000114e7 */
[----:B------:R-:W-:Y:S01]  /*d380*/  IMAD.WIDE.U32 R2, R208, UR4, R2 ;  /* 0x00000004d0027c25 */ /* 0x000fe2000f8e0002 */
[----:B------:R-:W-:-:S02]  /*d390*/  SHF.R.S32.HI R156, RZ, 0x1f, R232 ;  /* 0x0000001fff9c7819 */ /* 0x000fc400000114e8 */
[----:B------:R-:W-:Y:S01]  /*d3a0*/  SHF.R.S32.HI R157, RZ, 0x1f, R233 ;  /* 0x0000001fff9d7819 */ /* 0x000fe200000114e9 */
[----:B------:R-:W-:Y:S01]  /*d3b0*/  IMAD R3, R208, UR5, R3 ;  /* 0x00000005d0037c24 */ /* 0x000fe2000f8e0203 */
[----:B------:R-:W-:Y:S01]  /*d3c0*/  ULDC.64 UR4, c[0x0][0xc40] ;  /* 0x0003100000047ab9 */ /* 0x000fe20000000a00 */
[----:B0-----:R-:W-:Y:S01]  /*d3d0*/  @P4 IMAD.HI.U32 R13, R18, R13, RZ ;  /* 0x0000000d120d4227 */ /* 0x001fe200078e00ff */
[----:B------:R-:W-:Y:S02]  /*d3e0*/  SHF.R.S32.HI R159, RZ, 0x1f, R235 ;  /* 0x0000001fff9f7819 */ /* 0x000fe400000114eb */
[----:B------:R-:W-:Y:S01]  /*d3f0*/  SHF.R.S32.HI R160, RZ, 0x1f, R236 ;  /* 0x0000001fffa07819 */ /* 0x000fe200000114ec */
[----:B------:R-:W-:Y:S01]  /*d400*/  IMAD R4, R4, UR4, RZ ;  /* 0x0000000404047c24 */ /* 0x000fe2000f8e02ff */
[----:B------:R-:W-:Y:S01]  /*d410*/  SHF.R.S32.HI R161, RZ, 0x1f, R237 ;  /* 0x0000001fffa17819 */ /* 0x000fe200000114ed */
[----:B------:R-:W-:Y:S01]  /*d420*/  IMAD.WIDE.U32 R2, R207, UR4, R2 ;  /* 0x00000004cf027c25 */ /* 0x000fe2000f8e0002 */
[----:B------:R-:W-:-:S02]  /*d430*/  SHF.R.S32.HI R163, RZ, 0x1f, R163 ;  /* 0x0000001fffa37819 */ /* 0x000fc400000114a3 */
[----:B-1----:R-:W-:Y:S01]  /*d440*/  @P4 SHF.R.U32.HI R9, RZ, R10, R13 ;  /* 0x0000000aff094219 */ /* 0x002fe2000001160d */
[----:B------:R-:W-:Y:S01]  /*d450*/  IMAD R11, R207, UR5, R4 ;  /* 0x00000005cf0b7c24 */ /* 0x000fe2000f8e0204 */
[----:B------:R-:W-:Y:S01]  /*d460*/  ULDC.64 UR4, c[0x0][0xc48] ;  /* 0x0003120000047ab9 */ /* 0x000fe20000000a00 */
[----:B------:R-:W-:Y:S01]  /*d470*/  VIADD R165, R201, 0x78 ;  /* 0x00000078c9a57836 */ /* 0x000fe20000000000 */
[----:B------:R-:W-:Y:S01]  /*d480*/  SHF.R.S32.HI R4, RZ, 0x1f, R9 ;  /* 0x0000001fff047819 */ /* 0x000fe20000011409 */
[----:B------:R-:W-:Y:S02]  /*d490*/  IMAD.IADD R3, R3, 0x1, R11 ;  /* 0x0000000103037824 */ /* 0x000fe400078e020b */
[----:B------:R-:W-:Y:S01]  /*d4a0*/  IMAD.MOV R11, RZ, RZ, -R9 ;  /* 0x000000ffff0b7224 */ /* 0x000fe200078e0a09 */
[----:B------:R-:W-:Y:S01]  /*d4b0*/  SHF.R.S32.HI R165, RZ, 0x1f, R165 ;  /* 0x0000001fffa57819 */ /* 0x000fe200000114a5 */
[----:B------:R-:W-:-:S04]  /*d4c0*/  IMAD.WIDE.U32 R2, R158, UR4, R2 ;  /* 0x000000049e027c25 */ /* 0x000fc8000f8e0002 */
[----:B------:R-:W-:Y:S01]  /*d4d0*/  IMAD R11, R152, R11, R18 ;  /* 0x0000000b980b7224 */ /* 0x000fe200078e0212 */
[----:B------:R-:W-:Y:S01]  /*d4e0*/  SHF.R.S32.HI R152, RZ, 0x1f, R228 ;  /* 0x0000001fff987819 */ /* 0x000fe200000114e4 */
[----:B------:R-:W-:Y:S02]  /*d4f0*/  IMAD R4, R4, UR6, RZ ;  /* 0x0000000604047c24 */ /* 0x000fe4000f8e02ff */
[----:B------:R-:W-:Y:S01]  /*d500*/  IMAD R3, R158, UR5, R3 ;  /* 0x000000059e037c24 */ /* 0x000fe2000f8e0203 */
[----:B------:R-:W-:Y:S01]  /*d510*/  ULDC.64 UR4, c[0x0][0xc28] ;  /* 0x00030a0000047ab9 */ /* 0x000fe20000000a00 */
[C---:B------:R-:W-:Y:S01]  /*d520*/  IMAD R13, R9.reuse, UR7, R4 ;  /* 0x00000007090d7c24 */ /* 0x040fe2000f8e0204 */
[----:B------:R-:W-:Y:S01]  /*d530*/  SHF.R.S32.HI R4, RZ, 0x1f, R11 ;  /* 0x0000001fff047819 */ /* 0x000fe2000001140b */
[----:B------:R-:W-:Y:S01]  /*d540*/  IMAD.WIDE.U32 R2, R9, UR6, R2 ;  /* 0x0000000609027c25 */ /* 0x000fe2000f8e0002 */
[----:B------:R-:W-:-:S03]  /*d550*/  SHF.R.S32.HI R158, RZ, 0x1f, R234 ;  /* 0x0000001fff9e7819 */ /* 0x000fc600000114ea */
[----:B------:R-:W-:Y:S02]  /*d560*/  IMAD R4, R4, UR4, RZ ;  /* 0x0000000404047c24 */ /* 0x000fe4000f8e02ff */
[----:B------:R-:W-:Y:S02]  /*d570*/  IMAD.IADD R3, R3, 0x1, R13 ;  /* 0x0000000103037824 */ /* 0x000fe400078e020d */
[C---:B------:R-:W-:Y:S02]  /*d580*/  IMAD R9, R11.reuse, UR5, R4 ;  /* 0x000000050b097c24 */ /* 0x040fe4000f8e0204 */
[----:B------:R-:W-:Y:S01]  /*d590*/  IMAD.WIDE.U32 R2, R11, UR4, R2 ;  /* 0x000000040b027c25 */ /* 0x000fe2000f8e0002 */
[----:B------:R-:W-:-:S03]  /*d5a0*/  ULDC.64 UR4, c[0x0][0xc00] ;  /* 0x0003000000047ab9 */ /* 0x000fc60000000a00 */
[----:B------:R-:W-:Y:S01]  /*d5b0*/  VIADD R4, R0, 0x32420 ;  /* 0x0003242000047836 */ /* 0x000fe20000000000 */
[C---:B------:R-:W-:Y:S01]  /*d5c0*/  LEA R0, P1, R2.reuse, UR4, 0x2 ;  /* 0x0000000402007c11 */ /* 0x040fe2000f8210ff */
[----:B------:R-:W-:Y:S02]  /*d5d0*/  IMAD.IADD R3, R3, 0x1, R9 ;  /* 0x0000000103037824 */ /* 0x000fe400078e0209 */
[C---:B------:R-:W-:Y:S01]  /*d5e0*/  VIADD R167, R201.reuse, 0x70 ;  /* 0x00000070c9a77836 */ /* 0x040fe20000000000 */
[----:B------:R-:W-:Y:S01]  /*d5f0*/  PRMT R9, RZ, 0x654, R4 ;  /* 0x00000654ff097816 */ /* 0x000fe20000000004 */
[C---:B------:R-:W-:Y:S01]  /*d600*/  VIADD R169, R201.reuse, 0x68 ;  /* 0x00000068c9a97836 */ /* 0x040fe20000000000 */
[----:B------:R-:W-:Y:S01]  /*d610*/  LEA.HI.X R4, R2, UR5, R3, 0x2, P1 ;  /* 0x0000000502047c11 */ /* 0x000fe200088f1403 */
[C---:B------:R-:W-:Y:S01]  /*d620*/  VIADD R171, R201.reuse, 0x60 ;  /* 0x00000060c9ab7836 */ /* 0x040fe20000000000 */
[----:B------:R0:W-:Y:S01]  /*d630*/  SYNCS.ARRIVE.TRANS64.RED.A1T0 RZ, [R9+URZ], RZ ;  /* 0x000000ff09ff79a7 */ /* 0x0001e2000810043f */
[C---:B------:R-:W-:Y:S01]  /*d640*/  VIADD R173, R201.reuse, 0x58 ;  /* 0x00000058c9ad7836 */ /* 0x040fe20000000000 */
[----:B------:R0:W1:Y:S01]  /*d650*/  SHFL.IDX PT, R2, R0, RZ, 0x1c1f ;  /* 0x001c1fff00027589 */ /* 0x00006200000e0000 */
[C---:B------:R-:W-:Y:S01]  /*d660*/  VIADD R175, R201.reuse, 0x50 ;  /* 0x00000050c9af7836 */ /* 0x040fe20000000000 */
[----:B------:R-:W-:Y:S01]  /*d670*/  SHF.R.S32.HI R167, RZ, 0x1f, R167 ;  /* 0x0000001fffa77819 */ /* 0x000fe200000114a7 */
[C---:B------:R-:W-:Y:S01]  /*d680*/  VIADD R177, R201.reuse, 0x48 ;  /* 0x00000048c9b17836 */ /* 0x040fe20000000000 */
[----:B------:R0:W2:Y:S01]  /*d690*/  SHFL.IDX PT, R3, R4, RZ, 0x1c1f ;  /* 0x001c1fff04037589 */ /* 0x0000a200000e0000 */
        /* <DEDUP_REMOVED lines=36> */
[----:B------:R-:W-:Y:S01]  /*d8e0*/  VIADD R192, R201, 0x8 ;  /* 0x00000008c9c07836 */ /* 0x000fe20000000000 */
[----:B012---:R-:W-:Y:S06]  /*d8f0*/  @P0 BRA `(.L_x_5387) ;  /* 0x00000008001c0947 */ /* 0x007fec0003800000 */
[----:B------:R-:W-:Y:S01]  /*d900*/  ULDC UR4, c[0x0][0xbc8] ;  /* 0x0002f20000047ab9 */ /* 0x000fe20000000800 */
[C---:B------:R-:W-:Y:S01]  /*d910*/  VIADD R17, R201.reuse, 0xe8 ;  /* 0x000000e8c9117836 */ /* 0x040fe20000000000 */
[----:B------:R-:W-:Y:S01]  /*d920*/  ISETP.GE.AND P4, PT, R192, UR4, PT ;  /* 0x00000004c0007c0c */ /* 0x000fe2000bf86270 */
[C---:B------:R-:W-:Y:S01]  /*d930*/  VIADD R23, R201.reuse, 0xf8 ;  /* 0x000000f8c9177836 */ /* 0x040fe20000000000 */
[----:B------:R-:W-:Y:S02]  /*d940*/  ISETP.GE.AND P3, PT, R190, UR4, PT ;  /* 0x00000004be007c0c */ /* 0x000fe4000bf66270 */
[----:B------:R-:W-:Y:S02]  /*d950*/  ISETP.GE.AND P5, PT, R201, UR4, PT ;  /* 0x00000004c9007c0c */ /* 0x000fe4000bfa6270 */
[----:B------:R-:W-:Y:S02]  /*d960*/  ISETP.GE.AND P1, PT, R186, UR4, PT ;  /* 0x00000004ba007c0c */ /* 0x000fe4000bf26270 */
[----:B------:R-:W-:-:S02]  /*d970*/  ISETP.GE.AND P0, PT, R188, UR4, PT ;  /* 0x00000004bc007c0c */ /* 0x000fc4000bf06270 */
[----:B------:R-:W-:-:S03]  /*d980*/  SHF.R.S32.HI R9, RZ, 0x1f, R210 ;  /* 0x0000001fff097819 */ /* 0x000fc600000114d2 */
[-C--:B------:R-:W-:Y:S02]  /*d990*/  @!P4 LEA R10, P2, R192, R2.reuse, 0x2 ;  /* 0x00000002c00ac211 */ /* 0x080fe400078410ff */
[----:B------:R-:W-:Y:S02]  /*d9a0*/  @!P3 LEA R12, P6, R190, R2, 0x2 ;  /* 0x00000002be0cb211 */ /* 0x000fe400078c10ff */
[----:B------:R-:W-:Y:S01]  /*d9b0*/  @!P5 IMAD.WIDE R14, R201, 0x4, R2 ;  /* 0x00000004c90ed825 */ /* 0x000fe200078e0202 */
[-C--:B------:R-:W-:Y:S02]  /*d9c0*/  @!P4 LEA.HI.X R11, R192, R3.reuse, R193, 0x2, P2 ;  /* 0x00000003c00bc211 */ /* 0x080fe400010f14c1 */
[----:B------:R-:W-:Y:S02]  /*d9d0*/  ISETP.GE.AND P2, PT, R184, UR4, PT ;  /* 0x00000004b8007c0c */ /* 0x000fe4000bf46270 */
[----:B------:R-:W-:Y:S01]  /*d9e0*/  @!P3 LEA.HI.X R13, R190, R3, R191, 0x2, P6 ;  /* 0x00000003be0db211 */ /* 0x000fe200030f14bf */
[----:B------:R0:W-:Y:S04]  /*d9f0*/  @!P5 ST.E.64 desc[UR38][R14.64], R24 ;  /* 0x000000180e00d985 */ /* 0x0001e8000c101b26 */
[----:B------:R1:W-:Y:S01]  /*da00*/  @!P4 ST.E.64 desc[UR38][R10.64], R28 ;  /* 0x0000001c0a00c985 */ /* 0x0003e2000c101b26 */
[----:B------:R-:W-:-:S03]  /*da10*/  ISETP.GE.AND P4, PT, R180, UR4, PT ;  /* 0x00000004b4007c0c */ /* 0x000fc6000bf86270 */
[----:B------:R2:W-:Y:S01]  /*da20*/  @!P3 ST.E.64 desc[UR38][R12.64], R32 ;  /* 0x000000200c00b985 */ /* 0x0005e2000c101b26 */
[----:B------:R-:W-:Y:S01]  /*da30*/  ISETP.GE.AND P3, PT, R182, UR4, PT ;  /* 0x00000004b6007c0c */ /* 0x000fe2000bf66270 */
[----:B0-----:R-:W-:Y:S01]  /*da40*/  VIADD R25, R201, 0xf0 ;  /* 0x000000f0c9197836 */ /* 0x001fe20000000000 */
[-C--:B-1----:R-:W-:Y:S02]  /*da50*/  @!P0 LEA R10, P6, R188, R2.reuse, 0x2 ;  /* 0x00000002bc0a8211 */ /* 0x082fe400078c10ff */
[-C--:B--2---:R-:W-:Y:S02]  /*da60*/  @!P1 LEA R12, P5, R186, R2.reuse, 0x2 ;  /* 0x00000002ba0c9211 */ /* 0x084fe400078a10ff */
        /* <DEDUP_REMOVED lines=10> */
[-C--:B0-----:R-:W-:Y:S02]  /*db10*/  @!P3 LEA R10, P6, R182, R2.reuse, 0x2 ;  /* 0x00000002b60ab211 */ /* 0x081fe400078c10ff */
[-C--:B-1----:R-:W-:Y:S02]  /*db20*/  @!P4 LEA R12, P2, R180, R2.reuse, 0x2 ;  /* 0x00000002b40cc211 */ /* 0x082fe400078410ff */
        /* <DEDUP_REMOVED lines=9> */
[-C--:B0-----:R-:W-:Y:S02]  /*dbc0*/  @!P0 LEA R10, P4, R176, R2.reuse, 0x2 ;  /* 0x00000002b00a8211 */ /* 0x081fe400078810ff */
[----:B-1----:R-:W-:Y:S02]  /*dbd0*/  @!P1 LEA R12, P5, R174, R2, 0x2 ;  /* 0x00000002ae0c9211 */ /* 0x002fe400078a10ff */
        /* <DEDUP_REMOVED lines=11> */
[-C--:B0-----:R-:W-:Y:S02]  /*dc90*/  @!P3 LEA R10, P6, R170, R2.reuse, 0x2 ;  /* 0x00000002aa0ab211 */ /* 0x081fe400078c10ff */
[-C--:B-1----:R-:W-:Y:S02]  /*dca0*/  @!P4 LEA R12, P2, R168, R2.reuse, 0x2 ;  /* 0x00000002a80cc211 */ /* 0x082fe400078410ff */
        /* <DEDUP_REMOVED lines=22> */
[CC--:B-1----:R-:W-:Y:S02]  /*de10*/  @!P4 LEA R12, P0, R235.reuse, R2.reuse, 0x2 ;  /* 0x00000002eb0cc211 */ /* 0x0c2fe400078010ff */
[-C--:B------:R-:W-:Y:S02]  /*de20*/  @!P5 LEA.HI.X R11, R236, R3.reuse, R160, 0x2, P1 ;  /* 0x00000003ec0bd211 */ /* 0x080fe400008f14a0 */
[----:B------:R-:W-:Y:S02]  /*de30*/  ISETP.GE.AND P1, PT, R232, UR4, PT ;  /* 0x00000004e8007c0c */ /* 0x000fe4000bf26270 */
[----:B--2---:R-:W-:Y:S01]  /*de40*/  @!P3 LEA R14, P6, R234, R2, 0x2 ;  /* 0x00000002ea0eb211 */ /* 0x004fe200078c10ff */
[----:B------:R0:W-:Y:S01]  /*de50*/  @!P5 ST.E.64 desc[UR38][R10.64], R96 ;  /* 0x000000600a00d985 */ /* 0x0001e2000c101b26 */
[----:B------:R-:W-:-:S02]  /*de60*/  @!P4 LEA.HI.X R13, R235, R3, R159, 0x2, P0 ;  /* 0x00000003eb0dc211 */ /* 0x000fc400000f149f */
[----:B------:R-:W-:Y:S02]  /*de70*/  @!P3 LEA.HI.X R15, R234, R3, R158, 0x2, P6 ;  /* 0x00000003ea0fb211 */ /* 0x000fe400030f149e */
[----:B------:R-:W-:Y:S01]  /*de80*/  ISETP.GE.AND P0, PT, R231, UR4, PT ;  /* 0x00000004e7007c0c */ /* 0x000fe2000bf06270 */
[----:B------:R1:W-:Y:S01]  /*de90*/  @!P4 ST.E.64 desc[UR38][R12.64], R100 ;  /* 0x000000640c00c985 */ /* 0x0003e2000c101b26 */
[----:B------:R-:W-:-:S03]  /*dea0*/  ISETP.GE.AND P4, PT, R229, UR4, PT ;  /* 0x00000004e5007c0c */ /* 0x000fc6000bf86270 */
[----:B------:R2:W-:Y:S01]  /*deb0*/  @!P3 ST.E.64 desc[UR38][R14.64], R104 ;  /* 0x000000680e00b985 */ /* 0x0005e2000c101b26 */
[----:B------:R-:W-:Y:S02]  /*dec0*/  ISETP.GE.AND P3, PT, R230, UR4, PT ;  /* 0x00000004e6007c0c */ /* 0x000fe4000bf66270 */
[----:B0-----:R-:W-:-:S04]  /*ded0*/  @!P2 LEA R10, P6, R233, R2, 0x2 ;  /* 0x00000002e90aa211 */ /* 0x001fc800078c10ff */
[----:B------:R-:W-:Y:S02]  /*dee0*/  @!P2 LEA.HI.X R11, R233, R3, R157, 0x2, P6 ;  /* 0x00000003e90ba211 */ /* 0x000fe400030f149d */
[----:B-1----:R-:W-:-:S03]  /*def0*/  @!P1 LEA R12, P5, R232, R2, 0x2 ;  /* 0x00000002e80c9211 */ /* 0x002fc600078a10ff */
[----:B------:R0:W-:Y:S01]  /*df00*/  @!P2 ST.E.64 desc[UR38][R10.64], R108 ;  /* 0x0000006c0a00a985 */ /* 0x0001e2000c101b26 */
[-C--:B------:R-:W-:Y:S02]  /*df10*/  @!P1 LEA.HI.X R13, R232, R3.reuse, R156, 0x2, P5 ;  /* 0x00000003e80d9211 */ /* 0x080fe400028f149c */
[-C--:B--2---:R-:W-:Y:S02]  /*df20*/  @!P0 LEA R14, P6, R231, R2.reuse, 0x2 ;  /* 0x00000002e70e8211 */ /* 0x084fe400078c10ff */
[-C--:B------:R-:W-:Y:S01]  /*df30*/  @!P4 LEA R20, P5, R229, R2.reuse, 0x2 ;  /* 0x00000002e514c211 */ /* 0x080fe200078a10ff */
[----:B------:R1:W-:Y:S01]  /*df40*/  @!P1 ST.E.64 desc[UR38][R12.64], R112 ;  /* 0x000000700c009985 */ /* 0x0003e2000c101b26 */
[----:B------:R-:W-:Y:S02]  /*df50*/  @!P3 LEA R18, P1, R230, R2, 0x2 ;  /* 0x00000002e612b211 */ /* 0x000fe400078210ff */
[----:B------:R-:W-:Y:S02]  /*df60*/  @!P0 LEA.HI.X R15, R231, R3, R155, 0x2, P6 ;  /* 0x00000003e70f8211 */ /* 0x000fe400030f149b */
[----:B------:R-:W-:-:S02]  /*df70*/  ISETP.GE.AND P2, PT, R228, UR4, PT ;  /* 0x00000004e4007c0c */ /* 0x000fc4000bf46270 */
[-C--:B------:R-:W-:Y:S01]  /*df80*/  @!P3 LEA.HI.X R19, R230, R3.reuse, R154, 0x2, P1 ;  /* 0x00000003e613b211 */ /* 0x080fe200008f149a */
[----:B------:R2:W-:Y:S01]  /*df90*/  @!P0 ST.E.64 desc[UR38][R14.64], R116 ;  /* 0x000000740e008985 */ /* 0x0005e2000c101b26 */
[----:B------:R-:W-:Y:S02]  /*dfa0*/  ISETP.GE.AND P1, PT, R213, UR4, PT ;  /* 0x00000004d5007c0c */ /* 0x000fe4000bf26270 */
[----:B------:R-:W-:Y:S01]  /*dfb0*/  @!P4 LEA.HI.X R21, R229, R3, R153, 0x2, P5 ;  /* 0x00000003e515c211 */ /* 0x000fe200028f1499 */
[----:B------:R3:W-:Y:S01]  /*dfc0*/  @!P3 ST.E.64 desc[UR38][R18.64], R120 ;  /* 0x000000781200b985 */ /* 0x0007e2000c101b26 */
[----:B------:R-:W-:Y:S02]  /*dfd0*/  ISETP.GE.AND P0, PT, R210, UR4, PT ;  /* 0x00000004d2007c0c */ /* 0x000fe4000bf06270 */
[----:B------:R-:W-:Y:S01]  /*dfe0*/  ISETP.GE.AND P3, PT, R25, UR4, PT ;  /* 0x0000000419007c0c */ /* 0x000fe2000bf66270 */
[----:B------:R4:W-:Y:S01]  /*dff0*/  @!P4 ST.E.64 desc[UR38][R20.64], R124 ;  /* 0x0000007c1400c985 */ /* 0x0009e2000c101b26 */
[----:B------:R-:W-:-:S02]  /*e000*/  ISETP.GE.AND P4, PT, R17, UR4, PT ;  /* 0x0000000411007c0c */ /* 0x000fc4000bf86270 */
[----:B0-----:R-:W-:-:S03]  /*e010*/  @!P2 LEA R10, P5, R228, R2, 0x2 ;  /* 0x00000002e40aa211 */ /* 0x001fc600078a10ff */
[CC--:B-1----:R-:W-:Y:S02]  /*e020*/  @!P1 LEA R12, P6, R213.reuse, R2.reuse, 0x2 ;  /* 0x00000002d50c9211 */ /* 0x0c2fe400078c10ff */
[-C--:B------:R-:W-:Y:S02]  /*e030*/  @!P2 LEA.HI.X R11, R228, R3.reuse, R152, 0x2, P5 ;  /* 0x00000003e40ba211 */ /* 0x080fe400028f1498 */
[C---:B--2---:R-:W-:Y:S02]  /*e040*/  @!P0 LEA R14, P5, R210.reuse, R2, 0x2 ;  /* 0x00000002d20e8211 */ /* 0x044fe400078a10ff */
[-C--:B------:R-:W-:Y:S01]  /*e050*/  @!P1 LEA.HI.X R13, R213, R3.reuse, R22, 0x2, P6 ;  /* 0x00000003d50d9211 */ /* 0x080fe200030f1416 */
[----:B------:R0:W-:Y:S01]  /*e060*/  @!P2 ST.E.64 desc[UR38][R10.64], R128 ;  /* 0x000000800a00a985 */ /* 0x0001e2000c101b26 */
[----:B------:R-:W-:Y:S02]  /*e070*/  ISETP.GE.AND P6, PT, R23, UR4, PT ;  /* 0x0000000417007c0c */ /* 0x000fe4000bfc6270 */
[----:B------:R-:W-:Y:S01]  /*e080*/  @!P0 LEA.HI.X R15, R210, R3, R9, 0x2, P5 ;  /* 0x00000003d20f8211 */ /* 0x000fe200028f1409 */
[----:B------:R0:W-:Y:S01]  /*e090*/  @!P1 ST.E.64 desc[UR38][R12.64], R132 ;  /* 0x000000840c009985 */ /* 0x0001e2000c101b26 */
[----:B---3--:R-:W-:-:S02]  /*e0a0*/  SHF.R.S32.HI R19, RZ, 0x1f, R17 ;  /* 0x0000001fff137819 */ /* 0x008fc40000011411 */
[CC--:B------:R-:W-:Y:S01]  /*e0b0*/  @!P4 LEA R18, P5, R17.reuse, R2.reuse, 0x2 ;  /* 0x000000021112c211 */ /* 0x0c0fe200078a10ff */
[----:B------:R0:W-:Y:S01]  /*e0c0*/  @!P0 ST.E.64 desc[UR38][R14.64], R136 ;  /* 0x000000880e008985 */ /* 0x0001e2000c101b26 */
[----:B------:R-:W-:Y:S02]  /*e0d0*/  SHF.R.S32.HI R9, RZ, 0x1f, R25 ;  /* 0x0000001fff097819 */ /* 0x000fe40000011419 */
[----:B------:R-:W-:Y:S02]  /*e0e0*/  @!P4 LEA.HI.X R19, R17, R3, R19, 0x2, P5 ;  /* 0x000000031113c211 */ /* 0x000fe400028f1413 */
[----:B----4-:R-:W-:-:S03]  /*e0f0*/  @!P3 LEA R20, P5, R25, R2, 0x2 ;  /* 0x000000021914b211 */ /* 0x010fc600078a10ff */
[----:B------:R0:W-:Y:S01]  /*e100*/  @!P4 ST.E.64 desc[UR38][R18.64], R140 ;  /* 0x0000008c1200c985 */ /* 0x0001e2000c101b26 */
[-C--:B------:R-:W-:Y:S02]  /*e110*/  @!P3 LEA.HI.X R21, R25, R3.reuse, R9, 0x2, P5 ;  /* 0x000000031915b211 */ /* 0x080fe400028f1409 */
[----:B------:R-:W-:Y:S02]  /*e120*/  SHF.R.S32.HI R9, RZ, 0x1f, R23 ;  /* 0x0000001fff097819 */ /* 0x000fe40000011417 */
[C---:B------:R-:W-:Y:S01]  /*e130*/  @!P6 LEA R2, P5, R23.reuse, R2, 0x2 ;  /* 0x000000021702e211 */ /* 0x040fe200078a10ff */
[----:B------:R0:W-:Y:S03]  /*e140*/  @!P3 ST.E.64 desc[UR38][R20.64], R144 ;  /* 0x000000901400b985 */ /* 0x0001e6000c101b26 */
[----:B------:R-:W-:-:S05]  /*e150*/  @!P6 LEA.HI.X R3, R23, R3, R9, 0x2, P5 ;  /* 0x000000031703e211 */ /* 0x000fca00028f1409 */
[----:B------:R0:W-:Y:S04]  /*e160*/  @!P6 ST.E.64 desc[UR38][R2.64], R148 ;  /* 0x000000940200e985 */ /* 0x0001e8000c101b26 */
.L_x_5387:
[----:B------:R-:W-:Y:S05]  /*e170*/  BSYNC B1 ;  /* 0x0000000000017941 */ /* 0x000fea0003800000 */
.L_x_5386:
[----:B------:R-:W-:Y:S01]  /*e180*/  ISETP.GE.AND P0, PT, R16, R8, PT ;  /* 0x000000081000720c */ /* 0x000fe20003f06270 */
[----:B0-----:R0:W1:Y:S04]  /*e190*/  SHFL.IDX PT, R3, R4, 0x1, 0x1c1f ;  /* 0x003c1f0004037f89 */ /* 0x00106800000e0000 */
[----:B------:R0:W2:Y:S08]  /*e1a0*/  SHFL.IDX PT, R2, R0, 0x1, 0x1c1f ;  /* 0x003c1f0000027f89 */ /* 0x0000b000000e0000 */
[----:B0-----:R-:W-:Y:S05]  /*e1b0*/  @P0 BRA `(.L_x_5385) ;  /* 0x0000001400b80947 */ /* 0x001fea0003800000 */
        /* <DEDUP_REMOVED lines=9> */
[CC--:B--2---:R-:W-:Y:S02]  /*e250*/  @!P5 LEA R10, P3, R192.reuse, R2.reuse, 0x2 ;  /* 0x00000002c00ad211 */ /* 0x0c4fe400078610ff */
[----:B-1----:R-:W-:Y:S02]  /*e260*/  @!P4 IMAD.WIDE R8, R201, 0x4, R2 ;  /* 0x00000004c908c825 */ /* 0x002fe400078e0202 */
[-C--:B------:R-:W-:Y:S02]  /*e270*/  @!P5 LEA.HI.X R11, R192, R3.reuse, R193, 0x2, P3 ;  /* 0x00000003c00bd211 */ /* 0x080fe400018f14c1 */
[-C--:B------:R-:W-:Y:S01]  /*e280*/  @!P2 LEA R12, P6, R190, R2.reuse, 0x2 ;  /* 0x00000002be0ca211 */ /* 0x080fe200078c10ff */
[----:B------:R0:W-:Y:S01]  /*e290*/  @!P4 ST.E.64 desc[UR38][R8.64], R26 ;  /* 0x0000001a0800c985 */ /* 0x0001e2000c101b26 */
[----:B------:R-:W-:Y:S02]  /*e2a0*/  ISETP.GE.AND P3, PT, R184, UR4, PT ;  /* 0x00000004b8007c0c */ /* 0x000fe4000bf66270 */
[----:B------:R-:W-:Y:S01]  /*e2b0*/  @!P2 LEA.HI.X R13, R190, R3, R191, 0x2, P6 ;  /* 0x00000003be0da211 */ /* 0x000fe200030f14bf */
[----:B------:R1:W-:Y:S01]  /*e2c0*/  @!P5 ST.E.64 desc[UR38][R10.64], R30 ;  /* 0x0000001e0a00d985 */ /* 0x0003e2000c101b26 */
[----:B------:R-:W-:-:S02]  /*e2d0*/  @!P1 LEA R14, P5, R188, R2, 0x2 ;  /* 0x00000002bc0e9211 */ /* 0x000fc400078a10ff */
[----:B------:R-:W-:Y:S01]  /*e2e0*/  ISETP.GE.AND P4, PT, R182, UR4, PT ;  /* 0x00000004b6007c0c */ /* 0x000fe2000bf86270 */
[----:B------:R2:W-:Y:S01]  /*e2f0*/  @!P2 ST.E.64 desc[UR38][R12.64], R34 ;  /* 0x000000220c00a985 */ /* 0x0005e2000c101b26 */
[-C--:B------:R-:W-:Y:S02]  /*e300*/  @!P0 LEA R16, P6, R186, R2.reuse, 0x2 ;  /* 0x00000002ba108211 */ /* 0x080fe400078c10ff */
        /* <DEDUP_REMOVED lines=8> */
[-C--:B-1----:R-:W-:Y:S02]  /*e390*/  @!P4 LEA R10, P2, R182, R2.reuse, 0x2 ;  /* 0x00000002b60ac211 */ /* 0x082fe400078410ff */
[-C--:B------:R-:W-:Y:S02]  /*e3a0*/  @!P3 LEA.HI.X R9, R184, R3.reuse, R185, 0x2, P6 ;  /* 0x00000003b809b211 */ /* 0x080fe400030f14b9 */
[----:B------:R-:W-:Y:S02]  /*e3b0*/  @!P5 LEA R18, P6, R180, R2, 0x2 ;  /* 0x00000002b412d211 */ /* 0x000fe400078c10ff */
[----:B------:R-:W-:Y:S01]  /*e3c0*/  @!P4 LEA.HI.X R11, R182, R3, R183, 0x2, P2 ;  /* 0x00000003b60bc211 */ /* 0x000fe200010f14b7 */
[----:B------:R1:W-:Y:S01]  /*e3d0*/  @!P3 ST.E.64 desc[UR38][R8.64], R46 ;  /* 0x0000002e0800b985 */ /* 0x0003e2000c101b26 */
[----:B------:R-:W-:-:S02]  /*e3e0*/  ISETP.GE.AND P2, PT, R174, UR4, PT ;  /* 0x00000004ae007c0c */ /* 0x000fc4000bf46270 */
[-C--:B------:R-:W-:Y:S01]  /*e3f0*/  @!P5 LEA.HI.X R19, R180, R3.reuse, R181, 0x2, P6 ;  /* 0x00000003b413d211 */ /* 0x080fe200030f14b5 */
[----:B------:R4:W-:Y:S01]  /*e400*/  @!P4 ST.E.64 desc[UR38][R10.64], R50 ;  /* 0x000000320a00c985 */ /* 0x0009e2000c101b26 */
[-C--:B--2---:R-:W-:Y:S02]  /*e410*/  @!P0 LEA R12, P4, R178, R2.reuse, 0x2 ;  /* 0x00000002b20c8211 */ /* 0x084fe400078810ff */
        /* <DEDUP_REMOVED lines=8> */
[-C--:B0-----:R-:W-:Y:S01]  /*e4a0*/  @!P2 LEA R16, P6, R174, R2.reuse, 0x2 ;  /* 0x00000002ae10a211 */ /* 0x081fe200078c10ff */
        /* <DEDUP_REMOVED lines=20> */
[-C--:B-1----:R-:W-:Y:S02]  /*e5f0*/  @!P0 LEA R16, P6, R162, R2.reuse, 0x2 ;  /* 0x00000002a2108211 */ /* 0x082fe400078c10ff */
        /* <DEDUP_REMOVED lines=52> */
[-C--:B------:R-:W-:Y:S01]  /*e940*/  @!P4 LEA.HI.X R9, R213, R3.reuse, R22, 0x2, P6 ;  /* 0x00000003d509c211 */ /* 0x080fe200030f1416 */
[----:B---3--:R-:W-:Y:S01]  /*e950*/  VIADD R19, R201, 0xf8 ;  /* 0x000000f8c9137836 */ /* 0x008fe20000000000 */
[----:B------:R-:W-:Y:S02]  /*e960*/  SHF.R.S32.HI R0, RZ, 0x1f, R23 ;  /* 0x0000001fff007819 */ /* 0x000fe40000011417 */
[C---:B------:R-:W-:Y:S01]  /*e970*/  @!P2 LEA R16, P6, R23.reuse, R2, 0x2 ;  /* 0x000000021710a211 */ /* 0x040fe200078c10ff */
[----:B------:R0:W-:Y:S01]  /*e980*/  @!P4 ST.E.64 desc[UR38][R8.64], R134 ;  /* 0x000000860800c985 */ /* 0x0001e2000c101b26 */
[-C--:B------:R-:W-:Y:S02]  /*e990*/  @!P5 LEA.HI.X R11, R210, R3.reuse, R21, 0x2, P3 ;  /* 0x00000003d20bd211 */ /* 0x080fe400018f1415 */
[----:B------:R-:W-:-:S02]  /*e9a0*/  @!P2 LEA.HI.X R17, R23, R3, R0, 0x2, P6 ;  /* 0x000000031711a211 */ /* 0x000fc400030f1400 */
        /* <DEDUP_REMOVED lines=10> */
.L_x_5376:
[----:B------:R-:W3:Y:S01]  /*ea50*/  LDC.64 R8, c[0x0][0xd00] ;  /* 0x00034000ff087b82 */ /* 0x000ee20000000a00 */
[----:B------:R-:W-:Y:S01]  /*ea60*/  ULDC.64 UR4, c[0x0][0xd08] ;  /* 0x0003420000047ab9 */ /* 0x000fe20000000a00 */
[----:B------:R-:W-:Y:S01]  /*ea70*/  IMAD.MOV.U32 R17, RZ, RZ, RZ ;  /* 0x000000ffff117224 */ /* 0x000fe200078e00ff */
[----:B------:R-:W-:-:S04]  /*ea80*/  ISETP.NE.U32.AND P0, PT, RZ, UR4, PT ;  /* 0x00000004ff007c0c */ /* 0x000fc8000bf05070 */
[----:B------:R-:W-:Y:S01]  /*ea90*/  ISETP.NE.AND.EX P1, PT, RZ, UR5, PT, P0 ;  /* 0x00000005ff007c0c */ /* 0x000fe2000bf25300 */
[----:B------:R-:W4:Y:S01]  /*eaa0*/  LDC.64 R2, c[0x0][0xd00] ;  /* 0x00034000ff027b82 */ /* 0x000f220000000a00 */
[----:B---3--:R-:W-:-:S04]  /*eab0*/  ISETP.NE.U32.AND P0, PT, R8, RZ, PT ;  /* 0x000000ff0800720c */ /* 0x008fc80003f05070 */
[----:B------:R-:W-:-:S07]  /*eac0*/  ISETP.NE.AND.EX P0, PT, R9, RZ, PT, P0 ;  /* 0x000000ff0900720c */ /* 0x000fce0003f05300 */
[----:B------:R-:W3:Y:S01]  /*ead0*/  @P1 LDC.64 R8, c[0x0][0xd08] ;  /* 0x00034200ff081b82 */ /* 0x000ee20000000a00 */
[----:B------:R-:W-:Y:S01]  /*eae0*/  ULDC UR4, c[0x0][0xb88] ;  /* 0x0002e20000047ab9 */ /* 0x000fe20000000800 */
[----:B----4-:R-:W-:-:S04]  /*eaf0*/  IMAD.WIDE R10, R207, 0x4, R2 ;  /* 0x00000004cf0a7825 */ /* 0x010fc800078e0202 */
[----:B-1----:R-:W-:Y:S01]  /*eb00*/  IMAD.U32 R0, RZ, RZ, UR4 ;  /* 0x00000004ff007e24 */ /* 0x002fe2000f8e00ff */
[----:B------:R1:W5:Y:S01]  /*eb10*/  @P0 LDG.E R17, desc[UR38][R10.64] ;  /* 0x000000260a110981 */ /* 0x000362000c1e1900 */
[----:B--2---:R-:W2:Y:S01]  /*eb20*/  S2R R4, SR_TID.X ;  /* 0x0000000000047919 */ /* 0x004ea20000002100 */
[----:B---3--:R-:W-:-:S05]  /*eb30*/  @P1 IMAD.WIDE R2, R207, 0x4, R8 ;  /* 0x00000004cf021825 */ /* 0x008fca00078e0208 */
[----:B------:R1:W5:Y:S01]  /*eb40*/  @P1 LDG.E R0, desc[UR38][R2.64] ;  /* 0x0000002602001981 */ /* 0x000362000c1e1900 */
[----:B------:R-:W-:-:S13]  /*eb50*/  ISETP.NE.AND P2, PT, R209, RZ, PT ;  /* 0x000000ffd100720c */ /* 0x000fda0003f45270 */
[----:B------:R-:W3:Y:S01]  /*eb60*/  @!P2 LDC R209, c[0x0][0xbd4] ;  /* 0x0002f500ffd1ab82 */ /* 0x000ee20000000800 */
[----:B--2---:R-:W-:-:S05]  /*eb70*/  VIADD R20, R4, 0xffffff80 ;  /* 0xffffff8004147836 */ /* 0x004fca0000000000 */
[----:B------:R-:W-:Y:S02]  /*eb80*/  ISETP.GT.AND P3, PT, R20, 0x7f, PT ;  /* 0x0000007f1400780c */ /* 0x000fe40003f64270 */
[----:B---3--:R-:W-:Y:S01]  /*eb90*/  ISETP.GT.AND P2, PT, R209, 0x1, PT ;  /* 0x00000001d100780c */ /* 0x008fe20003f44270 */
[----:B-1----:R-:W-:-:S12]  /*eba0*/  @P1 BRA `(.L_x_5388) ;  /* 0x0000000000101947 */ /* 0x002fd80003800000 */
[----:B------:R-:W-:Y:S05]  /*ebb0*/  @!P0 BRA `(.L_x_5388) ;  /* 0x00000000000c8947 */ /* 0x000fea0003800000 */
[----:B------:R-:W2:Y:S04]  /*ebc0*/  LDG.E R3, desc[UR38][R10.64] ;  /* 0x000000260a037981 */ /* 0x000ea8000c1e1900 */
[----:B-----5:R-:W2:Y:S02]  /*ebd0*/  LDG.E R0, desc[UR38][R10.64+0x4] ;  /* 0x000004260a007981 */ /* 0x020ea4000c1e1900 */
[----:B--2---:R-:W-:-:S07]  /*ebe0*/  IMAD.IADD R0, R0, 0x1, -R3 ;  /* 0x0000000100007824 */ /* 0x004fce00078e0a03 */
.L_x_5388:
[----:B------:R-:W-:Y:S01]  /*ebf0*/  BSSY B1, `(.L_x_5389) ;  /* 0x0000036000017945 */ /* 0x000fe20003800000 */
[----:B------:R-:W-:Y:S02]  /*ec00*/  SEL R207, R207, RZ, !P0 ;  /* 0x000000ffcfcf7207 */ /* 0x000fe40004000000 */
[----:B------:R-:W-:Y:S02]  /*ec10*/  SEL R211, R211, RZ, !P0 ;  /* 0x000000ffd3d37207 */ /* 0x000fe40004000000 */
[----:B-----5:R-:W-:Y:S01]  /*ec20*/  SHF.R.S32.HI R18, RZ, 0x1f, R17 ;  /* 0x0000001fff127819 */ /* 0x020fe20000011411 */
[----:B------:R-:W-:Y:S06]  /*ec30*/  @P3 BRA `(.L_x_5390) ;  /* 0x0000000000c43947 */ /* 0x000fec0003800000 */
[----:B------:R-:W1:Y:S01]  /*ec40*/  LDC R29, c[0x0][0xce8] ;  /* 0x00033a00ff1d7b82 */ /* 0x000e620000000800 */
[----:B------:R-:W-:Y:S01]  /*ec50*/  IADD3 R25, R200, -0x80, R4 ;  /* 0xffffff80c8197810 */ /* 0x000fe20007ffe004 */
[----:B-1----:R-:W-:-:S05]  /*ec60*/  IMAD R2, R0, R29, RZ ;  /* 0x0000001d00027224 */ /* 0x002fca00078e02ff */
[----:B------:R-:W-:-:S13]  /*ec70*/  ISETP.GE.AND P0, PT, R25, R2, PT ;  /* 0x000000021900720c */ /* 0x000fda0003f06270 */
[----:B------:R-:W-:Y:S05]  /*ec80*/  @P0 BRA `(.L_x_5390) ;  /* 0x0000000000b00947 */ /* 0x000fea0003800000 */
[----:B------:R-:W2:Y:S01]  /*ec90*/  LDL.LU R22, [R1+0x3c] ;  /* 0x00003c0001167983 */ /* 0x000ea20000300800 */
[----:B------:R-:W-:Y:S01]  /*eca0*/  ISETP.NE.AND P1, PT, R29, 0x1, PT ;  /* 0x000000011d00780c */ /* 0x000fe20003f25270 */
[----:B------:R-:W-:Y:S01]  /*ecb0*/  IMAD.MOV.U32 R16, RZ, RZ, 0xab8 ;  /* 0x00000ab8ff107424 */ /* 0x000fe200078e00ff */
[----:B------:R-:W-:Y:S01]  /*ecc0*/  ISETP.GT.AND P0, PT, R209, 0x1, PT ;  /* 0x00000001d100780c */ /* 0x000fe20003f04270 */
[----:B------:R-:W1:Y:S01]  /*ecd0*/  LDC.64 R26, c[0x0][0xca8] ;  /* 0x00032a00ff1a7b82 */ /* 0x000e620000000a00 */
[----:B------:R-:W-:Y:S02]  /*ece0*/  IMAD.MOV.U32 R19, RZ, RZ, R25 ;  /* 0x000000ffff137224 */ /* 0x000fe400078e0019 */
[----:B------:R-:W-:-:S05]  /*ecf0*/  SEL R16, R16, 0xa78, P0 ;  /* 0x00000a7810107807 */ /* 0x000fca0000000000 */
[----:B------:R-:W3:Y:S08]  /*ed00*/  LDC.64 R8, c[0x0][R16+0x220] ;  /* 0x0000880010087b82 */ /* 0x000ef00000000a00 */
[----:B------:R-:W4:Y:S08]  /*ed10*/  @P1 LDC R4, c[0x0][0xcec] ;  /* 0x00033b00ff041b82 */ /* 0x000f300000000800 */
[----:B------:R-:W5:Y:S08]  /*ed20*/  LDC.64 R2, c[0x0][R16+0x218] ;  /* 0x0000860010027b82 */ /* 0x000f700000000a00 */
[----:B------:R-:W0:Y:S01]  /*ed30*/  @P1 LDC R23, c[0x0][0xcf0] ;  /* 0x00033c00ff171b82 */ /* 0x000e220000000800 */
[----:B---3--:R-:W-:-:S02]  /*ed40*/  IMAD R9, R9, R207, RZ ;  /* 0x000000cf09097224 */ /* 0x008fc400078e02ff */
[----:B------:R-:W-:-:S05]  /*ed50*/  IMAD.WIDE.U32 R14, R8, R207, RZ ;  /* 0x000000cf080e7225 */ /* 0x000fca00078e00ff */
[----:B------:R-:W3:Y:S01]  /*ed60*/  LDC.64 R10, c[0x0][R16+0x228] ;  /* 0x00008a00100a7b82 */ /* 0x000ee20000000a00 */
[----:B----4-:R-:W-:-:S07]  /*ed70*/  @P1 IMAD.HI.U32 R4, R25, R4, RZ ;  /* 0x0000000419041227 */ /* 0x010fce00078e00ff */
[----:B------:R-:W4:Y:S01]  /*ed80*/  LDC.64 R12, c[0x0][R16+0x210] ;  /* 0x00008400100c7b82 */ /* 0x000f220000000a00 */
[-C--:B-----5:R-:W-:Y:S02]  /*ed90*/  IMAD R21, R3, R208.reuse, RZ ;  /* 0x000000d003157224 */ /* 0x0a0fe400078e02ff */
[----:B------:R-:W-:-:S04]  /*eda0*/  IMAD.WIDE.U32 R2, R2, R208, RZ ;  /* 0x000000d002027225 */ /* 0x000fc800078e00ff */
[----:B------:R-:W-:Y:S01]  /*edb0*/  IMAD.IADD R21, R3, 0x1, R21 ;  /* 0x0000000103157824 */ /* 0x000fe200078e0215 */
[----:B0-----:R-:W-:Y:S01]  /*edc0*/  @P1 SHF.R.U32.HI R19, RZ, R23, R4 ;  /* 0x00000017ff131219 */ /* 0x001fe20000011604 */
[----:B------:R-:W-:Y:S01]  /*edd0*/  IMAD R23, R8, R211, R9 ;  /* 0x000000d308177224 */ /* 0x000fe200078e0209 */
[----:B-1----:R-:W0:Y:S01]  /*ede0*/  @!P0 LDC R26, c[0x0][0xc50] ;  /* 0x00031400ff1a8b82 */ /* 0x002e220000000800 */
        /* <DEDUP_REMOVED lines=22> */
.L_x_5390:
[----:B------:R-:W-:Y:S05]  /*ef50*/  BSYNC B1 ;  /* 0x0000000000017941 */ /* 0x000fea0003800000 */
.L_x_5389:
[----:B------:R-:W-:Y:S05]  /*ef60*/  @P2 BRA `(.L_x_5385) ;  /* 0x00000008004c2947 */ /* 0x000fea0003800000 */
[----:B------:R-:W2:Y:S01]  /*ef70*/  LDC R15, c[0x0][0xce8] ;  /* 0x00033a00ff0f7b82 */ /* 0x000ea20000000800 */
[----:B-1----:R-:W-:Y:S01]  /*ef80*/  SHF.R.S32.HI R3, RZ, 0x1f, R20 ;  /* 0x0000001fff037819 */ /* 0x002fe20000011414 */
        /* <DEDUP_REMOVED lines=14> */
[----:B------:R-:W-:Y:S02]  /*f070*/  IMAD.IADD R13, R200, 0x1, R9 ;  /* 0x00000001c80d7824 */ /* 0x000fe400078e0209 */
[----:B------:R-:W-:Y:S01]  /*f080*/  IMAD R3, R208, UR5, R3 ;  /* 0x00000005d0037c24 */ /* 0x000fe2000f8e0203 */
[----:B------:R-:W-:Y:S01]  /*f090*/  ULDC.64 UR4, c[0x0][0xbf0] ;  /* 0x0002fc0000047ab9 */ /* 0x000fe20000000a00 */
[----:B------:R-:W-:Y:S02]  /*f0a0*/  IMAD.MOV.U32 R9, RZ, RZ, R13 ;  /* 0x000000ffff097224 */ /* 0x000fe400078e000d */
[----:B------:R-:W-:Y:S02]  /*f0b0*/  IMAD R8, R211, UR4, RZ ;  /* 0x00000004d3087c24 */ /* 0x000fe4000f8e02ff */
[----:B------:R-:W-:Y:S02]  /*f0c0*/  IMAD.WIDE.U32 R2, R207, UR4, R2 ;  /* 0x00000004cf027c25 */ /* 0x000fe4000f8e0002 */
[----:B------:R-:W1:Y:S02]  /*f0d0*/  @P0 LDC R4, c[0x0][0xcec] ;  /* 0x00033b00ff040b82 */ /* 0x000e640000000800 */
[----:B------:R-:W-:-:S06]  /*f0e0*/  IMAD.IADD R200, R17, 0x1, R200 ;  /* 0x0000000111c87824 */ /* 0x000fcc00078e02c8 */
[----:B------:R-:W2:Y:S01]  /*f0f0*/  @P0 LDC R11, c[0x0][0xcf0] ;  /* 0x00033c00ff0b0b82 */ /* 0x000ea20000000800 */
[----:B-1----:R-:W-:-:S05]  /*f100*/  @P0 IMAD.HI.U32 R4, R13, R4, RZ ;  /* 0x000000040d040227 */ /* 0x002fca00078e00ff */
        /* <DEDUP_REMOVED lines=54> */
.L_x_5392:
[----:B------:R-:W-:Y:S05]  /*f470*/  BSYNC B1 ;  /* 0x0000000000017941 */ /* 0x000fea0003800000 */
.L_x_5391:
        /* <DEDUP_REMOVED lines=21> */
.L_x_5394:
[----:B------:R-:W-:Y:S05]  /*f5d0*/  BSYNC B1 ;  /* 0x0000000000017941 */ /* 0x000fea0003800000 */
.L_x_5393:
        /* <DEDUP_REMOVED lines=21> */
.L_x_5396:
[----:B------:R-:W-:Y:S05]  /*f730*/  BSYNC B1 ;  /* 0x0000000000017941 */ /* 0x000fea0003800000 */
.L_x_5395:
[----:B0-----:R-:W-:Y:S01]  /*f740*/  VIADD R0, R200, 0x60 ;  /* 0x00000060c8007836 */ /* 0x001fe20000000000 */
[----:B-1-3--:R-:W3:Y:S04]  /*f750*/  SHFL.IDX PT, R4, R4, 0x3, 0x181f ;  /* 0x00781f0004047f89 */ /* 0x00aee800000e0000 */
        /* <DEDUP_REMOVED lines=8> */
[----:B0-2---:R-:W-:-:S04]  /*f7e0*/  @!P3 LEA R8, P4, R9, R2, 0x1 ;  /* 0x000000020908b211 */ /* 0x005fc800078808ff */
        /* <DEDUP_REMOVED lines=11> */
.L_x_5385:
[----:B------:R-:W-:Y:S05]  /*f8a0*/  BSYNC B0 ;  /* 0x0000000000007941 */ /* 0x000fea0003800000 */
.L_x_5375:
[----:B------:R-:W-:Y:S02]  /*f8b0*/  ULDC UR4, c[0x0][0xd3c] ;  /* 0x00034f0000047ab9 */ /* 0x000fe40000000800 */
[----:B------:R-:W-:-:S13]  /*f8c0*/  ISETP.GE.AND P0, PT, R7, UR4, PT ;  /* 0x0000000407007c0c */ /* 0x000fda000bf06270 */
[----:B------:R-:W-:Y:S05]  /*f8d0*/  @!P0 BRA `(.L_x_5397) ;  /* 0xffffff1800208947 */ /* 0x000fea000383ffff */
[----:B------:R-:W-:Y:S05]  /*f8e0*/  EXIT ;  /* 0x000000000000794d */ /* 0x000fea0003800000 */
.L_x_5337:
        /* <DEDUP_REMOVED lines=20> */
.L_x_5398:
        /* <DEDUP_REMOVED lines=44> */
.L_x_5402:
        /* <DEDUP_REMOVED lines=39> */
.L_x_5400:
        /* <DEDUP_REMOVED lines=12> */
.L_x_5403:
[----:B---34-:R-:W-:Y:S01]  /*10020*/  IMAD R3, R4, UR5, R8 ;  /* 0x0000000504037c24 */ /* 0x018fe2000f8e0208 */
[----:B-1----:R-:W-:Y:S01]  /*10030*/  ISETP.NE.AND P0, PT, R7, 0x1, PT ;  /* 0x000000010700780c */ /* 0x002fe20003f05270 */
[----:B------:R-:W-:-:S03]  /*10040*/  VIADD R13, R9, UR4 ;  /* 0x00000004090d7c36 */ /* 0x000fc60008000000 */
[----:B------:R1:W-:Y:S01]  /*10050*/  STL [R1], R3 ;  /* 0x0000000301007387 */ /* 0x0003e20000100800 */
[----:B------:R-:W-:-:S03]  /*10060*/  IADD3 R4, -R3, UR6, RZ ;  /* 0x0000000603047c10 */ /* 0x000fc6000fffe1ff */
[----:B------:R1:W-:Y:S05]  /*10070*/  STL [R1+0xc], R13 ;  /* 0x00000c0d01007387 */ /* 0x0003ea0000100800 */
[----:B------:R-:W-:Y:S05]  /*10080*/  @!P0 BRA `(.L_x_5404) ;  /* 0x0000000000e08947 */ /* 0x000fea0003800000 */
[----:B0-2---:R-:W-:Y:S01]  /*10090*/  IABS R6, R5 ;  /* 0x0000000500067213 */ /* 0x005fe20000000000 */
[----:B------:R-:W-:Y:S01]  /*100a0*/  IMAD.MOV.U32 R2, RZ, RZ, RZ ;  /* 0x000000ffff027224 */ /* 0x000fe200078e00ff */
[----:B------:R-:W-:Y:S02]  /*100b0*/  IABS R8, R7 ;  /* 0x0000000700087213 */ /* 0x000fe40000000000 */
[----:B------:R-:W0:Y:S08]  /*100c0*/  I2F.RP R9, R6 ;  /* 0x0000000600097306 */ /* 0x000e300000209400 */
[----:B------:R-:W-:Y:S08]  /*100d0*/  I2F.RP R12, R8 ;  /* 0x00000008000c7306 */ /* 0x000ff00000209400 */
[----:B0-----:R-:W1:Y:S02]  /*100e0*/  MUFU.RCP R9, R9 ;  /* 0x0000000900097308 */ /* 0x001e640000001000 */
[----:B-1----:R-:W-:-:S06]  /*100f0*/  VIADD R3, R9, 0xffffffe ;  /* 0x0ffffffe09037836 */ /* 0x002fcc0000000000 */
[----:B------:R-:W0:Y:S02]  /*10100*/  F2I.FTZ.U32.TRUNC.NTZ R3, R3 ;  /* 0x0000000300037305 */ /* 0x000e24000021f000 */
[----:B0-----:R-:W-:-:S04]  /*10110*/  IMAD.MOV R11, RZ, RZ, -R3 ;  /* 0x000000ffff0b7224 */ /* 0x001fc800078e0a03 */
[----:B------:R-:W-:-:S04]  /*10120*/  IMAD R11, R11, R6, RZ ;  /* 0x000000060b0b7224 */ /* 0x000fc800078e02ff */
[----:B------:R-:W-:Y:S01]  /*10130*/  IMAD.HI.U32 R10, R3, R11, R2 ;  /* 0x0000000b030a7227 */ /* 0x000fe200078e0002 */
[----:B------:R-:W-:Y:S01]  /*10140*/  IABS R11, R4 ;  /* 0x00000004000b7213 */ /* 0x000fe20000000000 */
[----:B------:R-:W0:Y:S01]  /*10150*/  MUFU.RCP R2, R12 ;  /* 0x0000000c00027308 */ /* 0x000e220000001000 */
[----:B------:R-:W-:-:S03]  /*10160*/  IABS R3, R5 ;  /* 0x0000000500037213 */ /* 0x000fc60000000000 */
[----:B------:R-:W-:-:S04]  /*10170*/  IMAD.HI.U32 R9, R10, R11, RZ ;  /* 0x0000000b0a097227 */ /* 0x000fc800078e00ff */
[----:B------:R-:W-:-:S04]  /*10180*/  IMAD.MOV R14, RZ, RZ, -R3 ;  /* 0x000000ffff0e7224 */ /* 0x000fc800078e0a03 */
[----:B------:R-:W-:Y:S02]  /*10190*/  IMAD R11, R9, R14, R11 ;  /* 0x0000000e090b7224 */ /* 0x000fe400078e020b */
[----:B0-----:R-:W-:-:S03]  /*101a0*/  VIADD R3, R2, 0xffffffe ;  /* 0x0ffffffe02037836 */ /* 0x001fc60000000000 */
[----:B------:R-:W-:Y:S01]  /*101b0*/  ISETP.GT.U32.AND P1, PT, R6, R11, PT ;  /* 0x0000000b0600720c */ /* 0x000fe20003f24070 */
[----:B------:R-:W-:Y:S02]  /*101c0*/  IMAD.MOV.U32 R2, RZ, RZ, RZ ;  /* 0x000000ffff027224 */ /* 0x000fe400078e00ff */
        /* <DEDUP_REMOVED lines=24> */
[----:B------:R-:W-:Y:S01]  /*10350*/  ISETP.GE.U32.AND P0, PT, R3, R8, PT ;  /* 0x000000080300720c */ /* 0x000fe20003f06070 */
[----:B------:R-:W-:-:S04]  /*10360*/  IMAD.MOV R3, RZ, RZ, -R9 ;  /* 0x000000ffff037224 */ /* 0x000fc800078e0a09 */
[----:B------:R-:W-:-:S08]  /*10370*/  IMAD R3, R5, R3, R4 ;  /* 0x0000000305037224 */ /* 0x000fd000078e0204 */
[----:B------:R-:W-:-:S04]  /*10380*/  @P0 VIADD R6, R6, 0x1 ;  /* 0x0000000106060836 */ /* 0x000fc80000000000 */
        /* <DEDUP_REMOVED lines=8> */
.L_x_5404:
        /* <DEDUP_REMOVED lines=15> */
[----:B------:R-:W-:Y:S02]  /*10500*/  IMAD.MOV R12, RZ, RZ, -R11 ;  /* 0x000000ffff0c7224 */ /* 0x000fe400078e0a0b */
[----:B------:R-:W-:Y:S01]  /*10510*/  IMAD.HI.U32 R11, R2, R3, RZ ;  /* 0x00000003020b7227 */ /* 0x000fe200078e00ff */
[----:B------:R-:W-:-:S03]  /*10520*/  LOP3.LUT R2, R4, R7, RZ, 0x3c, !PT ;  /* 0x0000000704027212 */ /* 0x000fc600078e3cff */
[----:B------:R-:W-:Y:S01]  /*10530*/  IMAD R3, R11, R12, R3 ;  /* 0x0000000c0b037224 */ /* 0x000fe200078e0203 */
[----:B------:R-:W-:-:S04]  /*10540*/  ISETP.GE.AND P2, PT, R2, RZ, PT ;  /* 0x000000ff0200720c */ /* 0x000fc80003f46270 */
        /* <DEDUP_REMOVED lines=11> */
[----:B------:R-:W-:-:S03]  /*10600*/  IMAD R7, R7, R11, R4 ;  /* 0x0000000b07077224 */ /* 0x000fc600078e0204 */
[----:B------:R-:W-:Y:S02]  /*10610*/  VIADDMNMX R6, R3, UR5, R6, PT ;  /* 0x0000000503067c46 */ /* 0x000fe4000b800106 */
[----:B------:R-:W-:Y:S02]  /*10620*/  IADD3 R8, R8, 0x1000000, R7 ;  /* 0x0100000008087810 */ /* 0x000fe40007ffe007 */
[----:B------:R-:W-:-:S04]  /*10630*/  IABS R9, R6 ;  /* 0x0000000600097213 */ /* 0x000fc80000000000 */
[----:B------:R-:W0:Y:S08]  /*10640*/  I2F.RP R10, R9 ;  /* 0x00000009000a7306 */ /* 0x000e300000209400 */
[----:B0-----:R-:W0:Y:S02]  /*10650*/  MUFU.RCP R10, R10 ;  /* 0x0000000a000a7308 */ /* 0x001e240000001000 */
[----:B0-----:R-:W-:Y:S01]  /*10660*/  VIADD R2, R10, 0xffffffe ;  /* 0x0ffffffe0a027836 */ /* 0x001fe20000000000 */
[----:B------:R-:W-:-:S05]  /*10670*/  IABS R10, R6 ;  /* 0x00000006000a7213 */ /* 0x000fca0000000000 */
[----:B------:R0:W1:Y:S02]  /*10680*/  F2I.FTZ.U32.TRUNC.NTZ R3, R2 ;  /* 0x0000000200037305 */ /* 0x000064000021f000 */
[----:B0-----:R-:W-:Y:S02]  /*10690*/  IMAD.MOV.U32 R2, RZ, RZ, RZ ;  /* 0x000000ffff027224 */ /* 0x001fe400078e00ff */
[----:B-1----:R-:W-:-:S04]  /*106a0*/  IMAD.MOV R4, RZ, RZ, -R3 ;  /* 0x000000ffff047224 */ /* 0x002fc800078e0a03 */
[----:B------:R-:W-:Y:S01]  /*106b0*/  IMAD R11, R4, R9, RZ ;  /* 0x00000009040b7224 */ /* 0x000fe200078e02ff */
[----:B------:R-:W-:-:S03]  /*106c0*/  IABS R4, R7 ;  /* 0x0000000700047213 */ /* 0x000fc60000000000 */
[----:B------:R-:W-:-:S04]  /*106d0*/  IMAD.HI.U32 R3, R3, R11, R2 ;  /* 0x0000000b03037227 */ /* 0x000fc800078e0002 */
        /* <DEDUP_REMOVED lines=16> */
.L_x_5405:
[----:B01----:R-:W-:-:S05]  /*107e0*/  LOP3.LUT R2, RZ, R3, RZ, 0x33, !PT ;  /* 0x00000003ff027212 */ /* 0x003fca00078e33ff */
[----:B------:R-:W-:-:S05]  /*107f0*/  IMAD.IADD R2, R5, 0x1, R2 ;  /* 0x0000000105027824 */ /* 0x000fca00078e0202 */
[----:B------:R1:W-:Y:S01]  /*10800*/  STL [R1+0x4], R2 ;  /* 0x0000040201007387 */ /* 0x0003e20000100800 */
[----:B------:R-:W-:Y:S05]  /*10810*/  BRA `(.L_x_5406) ;  /* 0x0000000000107947 */ /* 0x000fea0003800000 */
.L_x_5401:
[----:B------:R-:W-:Y:S01]  /*10820*/  IMAD.U32 R2, RZ, RZ, UR6 ;  /* 0x00000006ff027e24 */ /* 0x000fe2000f8e00ff */
[----:B------:R0:W-:Y:S04]  /*10830*/  STL [R1+0x4], RZ ;  /* 0x000004ff01007387 */ /* 0x0001e80000100800 */
[----:B------:R0:W-:Y:S04]  /*10840*/  STL [R1+0x8], RZ ;  /* 0x000008ff01007387 */ /* 0x0001e80000100800 */
[----:B------:R0:W-:Y:S02]  /*10850*/  STL [R1], R2 ;  /* 0x0000000201007387 */ /* 0x0001e40000100800 */
.L_x_5406:
        /* <DEDUP_REMOVED lines=10> */
.L_x_5399:
        /* <DEDUP_REMOVED lines=8> */
[----:B-1----:R-:W1:Y:S01]  /*10980*/  S2R R5, SR_TID.X ;  /* 0x0000000000057919 */ /* 0x002e620000002100 */
        /* <DEDUP_REMOVED lines=8> */
[C---:B-1----:R-:W-:Y:S01]  /*10a10*/  LOP3.LUT R4, R5.reuse, 0x7f, RZ, 0xc0, !PT ;  /* 0x0000007f05047812 */ /* 0x042fe200078ec0ff */
[----:B--2---:R-:W-:-:S05]  /*10a20*/  IMAD.SHL.U32 R0, R5, 0x8, RZ ;  /* 0x0000000805007824 */ /* 0x004fca00078e00ff */
        /* <DEDUP_REMOVED lines=16> */
.L_x_5517:
[----:B--2---:R-:W2:Y:S01]  /*10b30*/  LDL R0, [R1+0xc] ;  /* 0x00000c0001007983 */ /* 0x004ea20000100800 */
[----:B-1----:R-:W2:Y:S01]  /*10b40*/  LDC.64 R2, c[0x0][0xd88] ;  /* 0x00036200ff027b82 */ /* 0x002ea20000000a00 */
[----:B------:R-:W-:Y:S05]  /*10b50*/  YIELD ;  /* 0x0000000000007946 */ /* 0x000fea0003800000 */
[----:B------:R-:W-:Y:S01]  /*10b60*/  ULDC.64 UR4, c[0x0][0xb20] ;  /* 0x0002c80000047ab9 */ /* 0x000fe20000000a00 */
[----:B0-----:R-:W-:Y:S01]  /*10b70*/  IMAD.MOV.U32 R6, RZ, RZ, RZ ;  /* 0x000000ffff067224 */ /* 0x001fe200078e00ff */
        /* <DEDUP_REMOVED lines=51> */
.L_x_5408:
        /* <DEDUP_REMOVED lines=18> */
.L_x_5409:
[----:B------:R-:W-:Y:S05]  /*10fd0*/  @!P0 BRA `(.L_x_5410) ;  /* 0x00000000000c8947 */ /* 0x000fea0003800000 */
[----:B------:R-:W3:Y:S04]  /*10fe0*/  LDG.E R6, desc[UR38][R4.64] ;  /* 0x0000002604067981 */ /* 0x000ee8000c1e1900 */
[----:B------:R-:W3:Y:S02]  /*10ff0*/  LDG.E R4, desc[UR38][R4.64+0x4] ;  /* 0x0000042604047981 */ /* 0x000ee4000c1e1900 */
[----:B---3--:R-:W-:-:S07]  /*11000*/  IMAD.IADD R6, R4, 0x1, -R6 ;  /* 0x0000000104067824 */ /* 0x008fce00078e0a06 */
.L_x_5410:
[----:B------:R-:W3:Y:S01]  /*11010*/  LDL R5, [R1+0x4] ;  /* 0x0000040001057983 */ /* 0x000ee20000100800 */
[----:B-----5:R-:W-:Y:S01]  /*11020*/  IMAD.IADD R6, R6, 0x1, -R0 ;  /* 0x0000000106067824 */ /* 0x020fe200078e0a00 */
[----:B------:R-:W-:Y:S01]  /*11030*/  BSSY B0, `(.L_x_5411) ;  /* 0x000003a000007945 */ /* 0x000fe20003800000 */
[----:B------:R-:W4:Y:S02]  /*11040*/  LDC R0, c[0x0][0x448] ;  /* 0x00011200ff007b82 */ /* 0x000f240000000800 */
[----:B----4-:R-:W-:-:S13]  /*11050*/  ISETP.NE.AND P0, PT, R0, 0x1, PT ;  /* 0x000000010000780c */ /* 0x010fda0003f05270 */
[----:B--2---:R-:W2:Y:S08]  /*11060*/  @P0 LDC R2, c[0x0][0x44c] ;  /* 0x00011300ff020b82 */ /* 0x004eb00000000800 */
[----:B------:R-:W4:Y:S01]  /*11070*/  @P0 LDC R4, c[0x0][0x450] ;  /* 0x00011400ff040b82 */ /* 0x000f220000000800 */
[----:B---3--:R-:W-:Y:S02]  /*11080*/  IMAD.SHL.U32 R0, R5, 0x80, RZ ;  /* 0x0000008005007824 */ /* 0x008fe400078e00ff */
[----:B------:R-:W-:-:S02]  /*11090*/  IMAD.MOV.U32 R5, RZ, RZ, RZ ;  /* 0x000000ffff057224 */ /* 0x000fc400078e00ff */
[----:B------:R-:W-:Y:S02]  /*110a0*/  VIADD R0, R0, 0x7f ;  /* 0x0000007f00007836 */ /* 0x000fe40000000000 */
[----:B------:R-:W-:Y:S02]  /*110b0*/  IMAD.MOV.U32 R10, RZ, RZ, R5 ;  /* 0x000000ffff0a7224 */ /* 0x000fe400078e0005 */
[----:B--2---:R-:W-:-:S05]  /*110c0*/  @P0 IMAD.HI.U32 R2, R0, R2, RZ ;  /* 0x0000000200020227 */ /* 0x004fca00078e00ff */
[----:B----4-:R-:W-:Y:S01]  /*110d0*/  @P0 SHF.R.U32.HI R0, RZ, R4, R2 ;  /* 0x00000004ff000219 */ /* 0x010fe20000011602 */
[C---:B------:R-:W-:Y:S01]  /*110e0*/  VIADD R4, R6.reuse, 0x5f ;  /* 0x0000005f06047836 */ /* 0x040fe20000000000 */
[----:B------:R-:W-:Y:S02]  /*110f0*/  IADD3 R2, R6, 0x60, -R9 ;  /* 0x0000006006027810 */ /* 0x000fe40007ffe809 */
[----:B01----:R-:W-:-:S03]  /*11100*/  LOP3.LUT R9, R3, 0xff, RZ, 0xc0, !PT ;  /* 0x000000ff03097812 */ /* 0x003fc600078ec0ff */
[----:B------:R-:W-:Y:S02]  /*11110*/  IMAD.IADD R2, R2, 0x1, R0 ;  /* 0x0000000102027824 */ /* 0x000fe400078e0200 */
[----:B------:R-:W-:-:S04]  /*11120*/  IMAD.HI R0, R4, 0x2aaaaaab, RZ ;  /* 0x2aaaaaab04007827 */ /* 0x000fc800078e02ff */
[----:B------:R-:W-:Y:S01]  /*11130*/  IMAD.HI R2, R2, 0x2aaaaaab, RZ ;  /* 0x2aaaaaab02027827 */ /* 0x000fe200078e02ff */
[----:B------:R-:W-:-:S04]  /*11140*/  SHF.R.U32.HI R4, RZ, 0x1f, R0 ;  /* 0x0000001fff047819 */ /* 0x000fc80000011600 */
[----:B------:R-:W-:Y:S02]  /*11150*/  LEA.HI.SX32 R4, R0, R4, 0x1c ;  /* 0x0000000400047211 */ /* 0x000fe400078fe2ff */
[----:B------:R-:W-:-:S04]  /*11160*/  SHF.R.U32.HI R0, RZ, 0x1f, R2 ;  /* 0x0000001fff007819 */ /* 0x000fc80000011602 */
[----:B------:R-:W-:-:S04]  /*11170*/  LEA.HI.SX32 R0, R2, R0, 0x1c ;  /* 0x0000000002007211 */ /* 0x000fc800078fe2ff */
[----:B------:R-:W-:Y:S02]  /*11180*/  VIMNMX R8, R4, R0, PT ;  /* 0x0000000004087248 */ /* 0x000fe40003fe0100 */
[----:B------:R-:W-:Y:S02]  /*11190*/  SHF.R.U32.HI R0, RZ, 0x10, R3 ;  /* 0x00000010ff007819 */ /* 0x000fe40000011603 */
[----:B------:R-:W-:Y:S01]  /*111a0*/  ISETP.GE.AND P1, PT, R8, 0x1, PT ;  /* 0x000000010800780c */ /* 0x000fe20003f26270 */
[----:B------:R0:W-:Y:S01]  /*111b0*/  STL [R1+0x3c], R8 ;  /* 0x00003c0801007387 */ /* 0x0001e20000100800 */
[----:B------:R-:W-:-:S03]  /*111c0*/  ISETP.NE.AND P0, PT, R0, RZ, PT ;  /* 0x000000ff0000720c */ /* 0x000fc60003f05270 */
[----:B------:R0:W-:Y:S04]  /*111d0*/  STL [R1+0x44], R5 ;  /* 0x0000440501007387 */ /* 0x0001e80000100800 */
[----:B------:R0:W-:Y:S06]  /*111e0*/  STL [R1+0x74], R9 ;  /* 0x0000740901007387 */ /* 0x0001ec0000100800 */
[----:B------:R-:W1:Y:S01]  /*111f0*/  @!P0 LDC R0, c[0x0][0xae8] ;  /* 0x0002ba00ff008b82 */ /* 0x000e620000000800 */
        /* <DEDUP_REMOVED lines=29> */
.L_x_5412:
[----:B------:R-:W-:Y:S05]  /*113d0*/  BSYNC B0 ;  /* 0x0000000000007941 */ /* 0x000fea0003800000 */
.L_x_5411:
        /* <DEDUP_REMOVED lines=12> */
[----:B------:R-:W1:Y:S01]  /*114a0*/  S2R R3, SR_LANEID ;  /* 0x0000000000037919 */ /* 0x000e620000000000 */
[----:B------:R-:W-:Y:S02]  /*114b0*/  VOTEU.ANY UR4, UPT, PT ;  /* 0x0000000000047886 */ /* 0x000fe400038e0100 */
[----:B------:R-:W1:Y:S08]  /*114c0*/  FLO.U32 R0, UR4 ;  /* 0x0000000400007d00 */ /* 0x000e7000080e0000 */
[----:B0-----:R-:W0:Y:S01]  /*114d0*/  POPC R5, UR4 ;  /* 0x0000000400057d09 */ /* 0x001e220008000000 */
[----:B-1----:R-:W-:-:S02]  /*114e0*/  ISETP.EQ.U32.AND P0, PT, R0, R3, PT ;  /* 0x000000030000720c */ /* 0x002fc40003f02070 */
[----:B------:R-:W0:Y:S11]  /*114f0*/  LDC.64 R2, c[0x0][0xd60] ;  /* 0x00035800ff027b82 */ /* 0x000e360000000a00 */
[----:B0-----:R-:W3:Y:S01]  /*11500*/  @P0 ATOMG.E.ADD.STRONG.GPU PT, R3, desc[UR38][R2.64], R5 ;  /* 0x00000005020309a8 */ /* 0x001ee200081ee1e6 */
[----:B------:R-:W0:Y:S02]  /*11510*/  S2R R4, SR_LTMASK ;  /* 0x0000000000047919 */ /* 0x000e240000003900 */
[----:B0-----:R-:W-:-:S04]  /*11520*/  LOP3.LUT R4, R4, UR4, RZ, 0xc0, !PT ;  /* 0x0000000404047c12 */ /* 0x001fc8000f8ec0ff */
[----:B------:R-:W0:Y:S01]  /*11530*/  POPC R7, R4 ;  /* 0x0000000400077309 */ /* 0x000e220000000000 */
[----:B---3--:R-:W0:Y:S02]  /*11540*/  SHFL.IDX PT, R0, R3, R0, 0x1f ;  /* 0x00001f0003007589 */ /* 0x008e2400000e0000 */
[----:B0-----:R-:W-:-:S05]  /*11550*/  IADD3 R0, R0, UR40, R7 ;  /* 0x0000002800007c10 */ /* 0x001fca000fffe007 */
[----:B------:R4:W-:Y:S01]  /*11560*/  STL [R1], R0 ;  /* 0x0000000001007387 */ /* 0x0009e20000100800 */
[----:B------:R-:W-:Y:S05]  /*11570*/  BRA `(.L_x_5415) ;  /* 0x00000048004c7947 */ /* 0x000fea0003800000 */
.L_x_5414:
        /* <DEDUP_REMOVED lines=20> */
.L_x_5417:
[----:B------:R-:W-:Y:S05]  /*116c0*/  BSYNC B6 ;  /* 0x0000000000067941 */ /* 0x000fea0003800000 */
.L_x_5416:
        /* <DEDUP_REMOVED lines=9> */
[----:B------:R-:W-:Y:S02]  /*11760*/  IMAD.U32 R4, RZ, RZ, UR6 ;  /* 0x00000006ff047e24 */ /* 0x000fe4000f8e00ff */
[----:B0-----:R-:W-:Y:S02]  /*11770*/  IMAD.U32 R5, RZ, RZ, UR7 ;  /* 0x00000007ff057e24 */ /* 0x001fe4000f8e00ff */
[----:B------:R-:W-:Y:S02]  /*11780*/  IMAD.U32 R6, RZ, RZ, UR8 ;  /* 0x00000008ff067e24 */ /* 0x000fe4000f8e00ff */
[----:B------:R-:W-:-:S02]  /*11790*/  IMAD.U32 R7, RZ, RZ, UR9 ;  /* 0x00000009ff077e24 */ /* 0x000fc4000f8e00ff */
[----:B--2---:R-:W-:Y:S02]  /*117a0*/  IMAD.U32 R10, RZ, RZ, UR4 ;  /* 0x00000004ff0a7e24 */ /* 0x004fe4000f8e00ff */
[----:B------:R-:W-:Y:S02]  /*117b0*/  IMAD.U32 R11, RZ, RZ, UR5 ;  /* 0x00000005ff0b7e24 */ /* 0x000fe4000f8e00ff */
[----:B------:R-:W-:Y:S02]  /*117c0*/  IMAD.MOV.U32 R8, RZ, RZ, 0x70 ;  /* 0x00000070ff087424 */ /* 0x000fe400078e00ff */
[----:B------:R-:W-:Y:S02]  /*117d0*/  IMAD.MOV.U32 R12, RZ, RZ, 0x1 ;  /* 0x00000001ff0c7424 */ /* 0x000fe400078e00ff */
[----:B-1----:R-:W-:-:S07]  /*117e0*/  IMAD.MOV.U32 R13, RZ, RZ, RZ ;  /* 0x000000ffff0d7224 */ /* 0x002fce00078e00ff */
[----:B------:R-:W-:-:S07]  /*117f0*/  LEPC R20, `(.L_x_5420) ;  /* 0x000000001014794e */ /* 0x000fce0000000000 */
[----:B---3--:R-:W-:Y:S05]  /*11800*/  CALL.ABS.NOINC R2 ;  /* 0x0000000002007343 */ /* 0x008fea0003c00000 */
.L_x_5420:
        /* <DEDUP_REMOVED lines=16> */
.L_x_5419:
[----:B------:R-:W-:Y:S05]  /*11910*/  BSYNC B6 ;  /* 0x0000000000067941 */ /* 0x000fea0003800000 */
.L_x_5418:
[----:B------:R-:W3:Y:S01]  /*11920*/  LDL.LU R4, [R1+0x18] ;  /* 0x0000180001047983 */ /* 0x000ee20000300800 */
[----:B------:R-:W-:-:S03]  /*11930*/  ULDC.64 UR4, c[0x0][0xaf0] ;  /* 0x0002bc0000047ab9 */ /* 0x000fc60000000a00 */
[----:B------:R-:W4:Y:S01]  /*11940*/  LDL R7, [R1+0x8] ;  /* 0x0000080001077983 */ /* 0x000f220000100800 */
[----:B------:R-:W-:-:S03]  /*11950*/  ISETP.NE.U32.AND P0, PT, RZ, UR4, PT ;  /* 0x00000004ff007c0c */ /* 0x000fc6000bf05070 */
[----:B------:R-:W5:Y:S01]  /*11960*/  LDL R0, [R1+0x40] ;  /* 0x0000400001007983 */ /* 0x000f620000100800 */
[----:B------:R-:W-:-:S13]  /*11970*/  ISETP.NE.AND.EX P0, PT, RZ, UR5, PT, P0 ;  /* 0x00000005ff007c0c */ /* 0x000fda000bf05300 */
[----:B------:R-:W-:-:S04]  /*11980*/  @P0 IADD3 R2, P1, R16, UR4, RZ ;  /* 0x0000000410020c10 */ /* 0x000fc8000ff3e0ff */
[----:B---3--:R-:W-:Y:S01]  /*11990*/  @P0 IADD3.X R3, R4, UR5, RZ, P1, !PT ;  /* 0x0000000504030c10 */ /* 0x008fe20008ffe4ff */
[----:B------:R-:W-:-:S04]  /*119a0*/  ULDC.64 UR4, c[0x0][0xb00] ;  /* 0x0002c00000047ab9 */ /* 0x000fc80000000a00 */
[----:B----4-:R1:W0:Y:S02]  /*119b0*/  @P0 LDG.E R7, desc[UR38][R2.64] ;  /* 0x0000002602070981 */ /* 0x010224000c1e1900 */
        /* <DEDUP_REMOVED lines=14> */
.L_x_5534:
        /* <DEDUP_REMOVED lines=11> */
.L_x_5537:
        /* <DEDUP_REMOVED lines=24> */
.L_x_5424:
[----:B-1----:R-:W3:Y:S01]  /*11cd0*/  LDL R2, [R1+0x14] ;  /* 0x0000140001027983 */ /* 0x002ee20000100800 */
[----:B0-----:R-:W-:Y:S01]  /*11ce0*/  IMAD R0, R19, 0x8, R18 ;  /* 0x0000000813007824 */ /* 0x001fe200078e0212 */
[----:B---3--:R-:W-:-:S04]  /*11cf0*/  SHF.L.U32 R2, R2, 0x1f, RZ ;  /* 0x0000001f02027819 */ /* 0x008fc800000006ff */
[----:B------:R-:W0:Y:S02]  /*11d00*/  SYNCS.PHASECHK.TRANS64.TRYWAIT P0, [R0+URZ+0x32440], R2 ;  /* 0x03244002000075a7 */ /* 0x000e24000800017f */
[----:B0-----:R-:W-:Y:S05]  /*11d10*/  @!P0 BRA `(.L_x_5425) ;  /* 0x0000005800d88947 */ /* 0x001fea0003800000 */
.L_x_5538:
        /* <DEDUP_REMOVED lines=11> */
.L_x_5426:
        /* <DEDUP_REMOVED lines=24> */
.L_x_5422:
[----:B0-----:R-:W3:Y:S04]  /*11f50*/  LDL.LU R4, [R1+0x28] ;  /* 0x0000280001047983 */ /* 0x001ee80000300800 */
[----:B------:R-:W4:Y:S04]  /*11f60*/  LDL.LU R3, [R1+0x48] ;  /* 0x0000480001037983 */ /* 0x000f280000300800 */
[----:B-1----:R-:W5:Y:S01]  /*11f70*/  LDL R2, [R1+0x2c] ;  /* 0x00002c0001027983 */ /* 0x002f620000100800 */
        /* <DEDUP_REMOVED lines=10> */
[----:B------:R5:W-:Y:S02]  /*12020*/  STL [R1+0x38], R0 ;  /* 0x0000380001007387 */ /* 0x000be40000100800 */
[----:B-----5:R-:W-:-:S05]  /*12030*/  SHF.R.S32.HI R0, RZ, 0x1f, R2 ;  /* 0x0000001fff007819 */ /* 0x020fca0000011402 */
        /* <DEDUP_REMOVED lines=19> */
.L_x_5428:
[----:B------:R-:W-:Y:S05]  /*12170*/  BSYNC B6 ;  /* 0x0000000000067941 */ /* 0x000fea0003800000 */
.L_x_5427:
[----:B--2---:R-:W2:Y:S01]  /*12180*/  LDL R10, [R1+0x4] ;  /* 0x00000400010a7983 */ /* 0x004ea20000100800 */
        /* <DEDUP_REMOVED lines=15> */
[----:B------:R-:W0:Y:S03]  /*12280*/  @P0 LDC R2, c[0x0][0x44c] ;  /* 0x00011300ff020b82 */ /* 0x000e260000000800 */
[----:B--2---:R-:W-:-:S04]  /*12290*/  IMAD R5, R10, 0x80, R0 ;  /* 0x000000800a057824 */ /* 0x004fc800078e0200 */
        /* <DEDUP_REMOVED lines=30> */
[C---:B0-----:R-:W-:Y:S01]  /*12480*/  IMAD.WIDE.U32 R4, R0.reuse, UR4, R2 ;  /* 0x0000000400047c25 */ /* 0x041fe2000f8e0002 */
        /* <DEDUP_REMOVED lines=14> */
[----:B------:R-:W0:Y:S03]  /*12570*/  SHFL.IDX PT, R5, R3, RZ, 0x181f ;  /* 0x00181fff03057589 */ /* 0x000e2600000e0000 */
[----:B------:R-:W-:Y:S02]  /*12580*/  IMAD R10, R10, 0x80, R6 ;  /* 0x000000800a0a7824 */ /* 0x000fe400078e0206 */
[----:B------:R-:W1:Y:S04]  /*12590*/  SHFL.IDX PT, R6, R3, 0x1, 0x181f ;  /* 0x00381f0003067f89 */ /* 0x000e6800000e0000 */
[----:B------:R-:W-:Y:S01]  /*125a0*/  STL [R1+0x4], R10 ;  /* 0x0000040a01007387 */ /* 0x000fe20000100800 */
[----:B--2---:R-:W-:-:S05]  /*125b0*/  IMAD R0, R11, R7, RZ ;  /* 0x000000070b007224 */ /* 0x004fca00078e02ff */
[C---:B------:R-:W-:Y:S01]  /*125c0*/  ISETP.GE.AND P1, PT, R10.reuse, R0, PT ;  /* 0x000000000a00720c */ /* 0x040fe20003f26270 */
[----:B------:R-:W2:Y:S01]  /*125d0*/  SHFL.IDX PT, R7, R2, 0x1, 0x181f ;  /* 0x00381f0002077f89 */ /* 0x000ea200000e0000 */
[----:B------:R-:W-:-:S11]  /*125e0*/  VIADD R11, R10, 0x10 ;  /* 0x000000100a0b7836 */ /* 0x000fd60000000000 */
        /* <DEDUP_REMOVED lines=71> */
.L_x_5555:
        /* <DEDUP_REMOVED lines=12> */
.L_x_5430:
        /* <DEDUP_REMOVED lines=37> */
.L_x_5432:
[----:B------:R-:W-:Y:S05]  /*12d70*/  BSYNC B6 ;  /* 0x0000000000067941 */ /* 0x000fea0003800000 */
.L_x_5431:
        /* <DEDUP_REMOVED lines=10> */
[----:B--2---:R-:W-:-:S12]  /*12e20*/  IMAD.MOV.U32 R3, RZ, RZ, R5 ;  /* 0x000000ffff037224 */ /* 0x004fd800078e0005 */
        /* <DEDUP_REMOVED lines=12> */
[----:B0-----:R-:W-:-:S04]  /*12ef0*/  @P0 SHF.R.U32.HI R0, RZ, R5, R4 ;  /* 0x00000005ff000219 */ /* 0x001fc80000011604 */
[--C-:B------:R-:W-:Y:S01]  /*12f00*/  SHF.R.S32.HI R4, RZ, 0x1f, R0.reuse ;  /* 0x0000001fff047819 */ /* 0x100fe20000011400 */
[----:B------:R-:W-:Y:S02]  /*12f10*/  IMAD.MOV R6, RZ, RZ, -R0 ;  /* 0x000000ffff067224 */ /* 0x000fe400078e0a00 */
[----:B------:R-:W-:-:S04]  /*12f20*/  IMAD.WIDE.U32 R2, R0, UR4, R2 ;  /* 0x0000000400027c25 */ /* 0x000fc8000f8e0002 */
[----:B------:R-:W-:Y:S02]  /*12f30*/  IMAD R4, R4, UR4, RZ ;  /* 0x0000000404047c24 */ /* 0x000fe4000f8e02ff */
[----:B------:R-:W-:Y:S02]  /*12f40*/  IMAD R6, R7, R6, R8 ;  /* 0x0000000607067224 */ /* 0x000fe400078e0208 */
[----:B------:R-:W-:Y:S01]  /*12f50*/  IMAD R0, R0, UR5, R4 ;  /* 0x0000000500007c24 */ /* 0x000fe2000f8e0204 */
[----:B------:R-:W-:Y:S01]  /*12f60*/  ULDC.64 UR4, c[0x0][0x3c8] ;  /* 0x0000f20000047ab9 */ /* 0x000fe20000000a00 */
[----:B-1----:R-:W-:Y:S02]  /*12f70*/  IMAD.SHL.U32 R8, R9, 0x8, RZ ;  /* 0x0000000809087824 */ /* 0x002fe400078e00ff */
        /* <DEDUP_REMOVED lines=99> */
.L_x_5573:
        /* <DEDUP_REMOVED lines=14> */
.L_x_5435:
[----:B------:R-:W-:Y:S05]  /*13690*/  BSYNC B0 ;  /* 0x0000000000007941 */ /* 0x000fea0003800000 */
.L_x_5434:
[----:B------:R-:W-:Y:S01]  /*136a0*/  NOP ;  /* 0x0000000000007918 */ /* 0x000fe20000000000 */
[----:B------:R-:W-:-:S13]  /*136b0*/  PLOP3.LUT P0, PT, PT, PT, PT, 0x80, 0x0 ;  /* 0x000000000000781c */ /* 0x000fda0003f0f070 */
.L_x_5436:
        /* <DEDUP_REMOVED lines=18> */
.L_x_5574:
[----:B------:R-:W-:Y:S05]  /*137e0*/  BSYNC B0 ;  /* 0x0000000000007941 */ /* 0x000fea0003800000 */
.L_x_5437:
        /* <DEDUP_REMOVED lines=13> */
.L_x_5575:
[----:B------:R-:W-:Y:S05]  /*138c0*/  BSYNC B1 ;  /* 0x0000000000017941 */ /* 0x000fea0003800000 */
.L_x_5441:
        /* <DEDUP_REMOVED lines=9> */
.L_x_5444:
[----:B------:R-:W-:Y:S05]  /*13960*/  BSYNC B1 ;  /* 0x0000000000017941 */ /* 0x000fea0003800000 */
.L_x_5443:
        /* <DEDUP_REMOVED lines=12> */
.L_x_5445:
        /* <DEDUP_REMOVED lines=15> */
.L_x_5446:
        /* <DEDUP_REMOVED lines=15> */
.L_x_5447:
        /* <DEDUP_REMOVED lines=15> */
.L_x_5448:
        /* <DEDUP_REMOVED lines=10> */
.L_x_5440:
[----:B------:R-:W-:Y:S05]  /*13da0*/  BSYNC B0 ;  /* 0x0000000000007941 */ /* 0x000fea0003800000 */
.L_x_5439:
        /* <DEDUP_REMOVED lines=54> */
.L_x_5455:
        /* <DEDUP_REMOVED lines=8> */
.L_x_5576:
[----:B------:R-:W-:Y:S05]  /*14190*/  BSYNC B3 ;  /* 0x0000000000037941 */ /* 0x000fea0003800000 */
.L_x_5456:
        /* <DEDUP_REMOVED lines=9> */
.L_x_5459:
[----:B------:R-:W-:Y:S05]  /*14230*/  BSYNC B3 ;  /* 0x0000000000037941 */ /* 0x000fea0003800000 */
.L_x_5458:
        /* <DEDUP_REMOVED lines=12> */
.L_x_5460:
        /* <DEDUP_REMOVED lines=13> */
.L_x_5577:
[----:B------:R-:W-:Y:S05]  /*143d0*/  BSYNC B3 ;  /* 0x0000000000037941 */ /* 0x000fea0003800000 */
.L_x_5461:
        /* <DEDUP_REMOVED lines=11> */
.L_x_5464:
[----:B------:R-:W-:Y:S05]  /*14490*/  BSYNC B3 ;  /* 0x0000000000037941 */ /* 0x000fea0003800000 */
.L_x_5463:
        /* <DEDUP_REMOVED lines=9> */
.L_x_5465:
        /* <DEDUP_REMOVED lines=15> */
.L_x_5466:
        /* <DEDUP_REMOVED lines=15> */
.L_x_5467:
        /* <DEDUP_REMOVED lines=15> */
.L_x_5468:
        /* <DEDUP_REMOVED lines=10> */
.L_x_5454:
[----:B------:R-:W-:Y:S05]  /*148a0*/  BSYNC B1 ;  /* 0x0000000000017941 */ /* 0x000fea0003800000 */
.L_x_5453:
[----:B------:R-:W2:Y:S02]  /*148b0*/  LDL.LU R5, [R1+0x40] ;  /* 0x0000400001057983 */ /* 0x000ea40000300800 */
[----:B--2---:R-:W-:-:S07]  /*148c0*/  VIADD R0, R5, 0xfffffffd ;  /* 0xfffffffd05007836 */ /* 0x004fce0000000000 */
.L_x_5452:
[----:B------:R-:W-:Y:S05]  /*148d0*/  BSYNC B2 ;  /* 0x0000000000027941 */ /* 0x000fea0003800000 */
.L_x_5451:
[----:B------:R-:W-:Y:S01]  /*148e0*/  VIADD R8, R8, 0xfffffffe ;  /* 0xfffffffe08087836 */ /* 0x000fe20000000000 */
[----:B------:R-:W-:-:S04]  /*148f0*/  LOP3.LUT R4, RZ, R4, RZ, 0x33, !PT ;  /* 0x00000004ff047212 */ /* 0x000fc800078e33ff */
[----:B------:R-:W-:-:S13]  /*14900*/  ISETP.NE.AND P0, PT, R8, R4, PT ;  /* 0x000000040800720c */ /* 0x000fda0003f05270 */
[----:B------:R-:W-:Y:S05]  /*14910*/  @!P0 BRA `(.L_x_5450) ;  /* 0x0000001000f88947 */ /* 0x000fea0003800000 */
.L_x_5501:
        /* <DEDUP_REMOVED lines=35> */
.L_x_5471:
        /* <DEDUP_REMOVED lines=8> */
.L_x_5578:
[----:B------:R-:W-:Y:S05]  /*14bd0*/  BSYNC B2 ;  /* 0x0000000000027941 */ /* 0x000fea0003800000 */
.L_x_5472:
        /* <DEDUP_REMOVED lines=9> */
.L_x_5475:
[----:B------:R-:W-:Y:S05]  /*14c70*/  BSYNC B2 ;  /* 0x0000000000027941 */ /* 0x000fea0003800000 */
.L_x_5474:
        /* <DEDUP_REMOVED lines=12> */
.L_x_5476:
        /* <DEDUP_REMOVED lines=13> */
.L_x_5579:
[----:B------:R-:W-:Y:S05]  /*14e10*/  BSYNC B2 ;  /* 0x0000000000027941 */ /* 0x000fea0003800000 */
.L_x_5477:
        /* <DEDUP_REMOVED lines=11> */
.L_x_5480:
[----:B------:R-:W-:Y:S05]  /*14ed0*/  BSYNC B2 ;  /* 0x0000000000027941 */ /* 0x000fea0003800000 */
.L_x_5479:
        /* <DEDUP_REMOVED lines=9> */
.L_x_5481:
        /* <DEDUP_REMOVED lines=15> */
.L_x_5482:
        /* <DEDUP_REMOVED lines=15> */
.L_x_5483:
        /* <DEDUP_REMOVED lines=15> */
.L_x_5484:
        /* <DEDUP_REMOVED lines=10> */
.L_x_5470:
[----:B------:R-:W-:Y:S05]  /*152e0*/  BSYNC B1 ;  /* 0x0000000000017941 */ /* 0x000fea0003800000 */
.L_x_5469:
        /* <DEDUP_REMOVED lines=35> */
.L_x_5487:
        /* <DEDUP_REMOVED lines=8> */
.L_x_5580:
[----:B------:R-:W-:Y:S05]  /*155a0*/  BSYNC B2 ;  /* 0x0000000000027941 */ /* 0x000fea0003800000 */
.L_x_5488:
        /* <DEDUP_REMOVED lines=9> */
.L_x_5491:
[----:B------:R-:W-:Y:S05]  /*15640*/  BSYNC B2 ;  /* 0x0000000000027941 */ /* 0x000fea0003800000 */
.L_x_5490:
        /* <DEDUP_REMOVED lines=12> */
.L_x_5492:
        /* <DEDUP_REMOVED lines=13> */
.L_x_5581:
[----:B------:R-:W-:Y:S05]  /*157e0*/  BSYNC B2 ;  /* 0x0000000000027941 */ /* 0x000fea0003800000 */
.L_x_5493:
        /* <DEDUP_REMOVED lines=11> */
.L_x_5496:
[----:B------:R-:W-:Y:S05]  /*158a0*/  BSYNC B2 ;  /* 0x0000000000027941 */ /* 0x000fea0003800000 */
.L_x_5495:
        /* <DEDUP_REMOVED lines=9> */
.L_x_5497:
        /* <DEDUP_REMOVED lines=15> */
.L_x_5498:
        /* <DEDUP_REMOVED lines=15> */
.L_x_5499:
        /* <DEDUP_REMOVED lines=15> */
.L_x_5500:
        /* <DEDUP_REMOVED lines=10> */
.L_x_5486:
[----:B------:R-:W-:Y:S05]  /*15cb0*/  BSYNC B1 ;  /* 0x0000000000017941 */ /* 0x000fea0003800000 */
.L_x_5485:
[----:B------:R-:W2:Y:S01]  /*15cc0*/  LDL R5, [R1+0x24] ;  /* 0x0000240001057983 */ /* 0x000ea20000100800 */
[----:B------:R-:W-:Y:S01]  /*15cd0*/  VIADD R0, R0, 0xfffffffe ;  /* 0xfffffffe00007836 */ /* 0x000fe20000000000 */
[----:B--2---:R-:W-:-:S13]  /*15ce0*/  ISETP.GT.AND P0, PT, R6, R5, PT ;  /* 0x000000050600720c */ /* 0x004fda0003f04270 */
[----:B------:R-:W-:Y:S05]  /*15cf0*/  @P0 BRA `(.L_x_5501) ;  /* 0xffffffec00080947 */ /* 0x000fea000383ffff */
.L_x_5450:
[----:B------:R-:W-:Y:S05]  /*15d00*/  BSYNC B0 ;  /* 0x0000000000007941 */ /* 0x000fea0003800000 */
.L_x_5449:
        /* <DEDUP_REMOVED lines=24> */
.L_x_5503:
[----:B------:R-:W-:Y:S05]  /*15e90*/  BSYNC B0 ;  /* 0x0000000000007941 */ /* 0x000fea0003800000 */
.L_x_5502:
[----:B------:R-:W-:-:S07]  /*15ea0*/  SEL R19, R19, RZ, P0 ;  /* 0x000000ff13137207 */ /* 0x000fce0000000000 */
.L_x_5415:
[----:B------:R-:W-:Y:S05]  /*15eb0*/  BSYNC B7 ;  /* 0x0000000000077941 */ /* 0x000fea0003800000 */
.L_x_5413:
        /* <DEDUP_REMOVED lines=9> */
[----:B0-2---:R-:W0:Y:S04]  /*15f50*/  LDS.128 R4, [R18+0x324d0] ;  /* 0x0324d00012047984 */ /* 0x005e280000000c00 */
[----:B0-----:R2:W-:Y:S04]  /*15f60*/  STL.64 [R1], R4 ;  /* 0x0000000401007387 */ /* 0x0015e80000100a00 */
[----:B------:R2:W-:Y:S01]  /*15f70*/  STL.64 [R1+0x8], R6 ;  /* 0x0000080601007387 */ /* 0x0005e20000100a00 */
[----:B------:R-:W-:Y:S06]  /*15f80*/  BAR.ARV 0x4, 0x180 ;  /* 0x0106000000007b1d */ /* 0x000fec0000002000 */
[----:B------:R-:W-:Y:S05]  /*15f90*/  BRA `(.L_x_5505) ;  /* 0x0000001000347947 */ /* 0x000fea0003800000 */
.L_x_5504:
[----:B------:R-:W3:Y:S01]  /*15fa0*/  S2R R0, SR_TID.X ;  /* 0x0000000000007919 */ /* 0x000ee20000002100 */
[----:B------:R-:W-:Y:S01]  /*15fb0*/  UMOV UR4, 0xffffffff ;  /* 0xffffffff00047882 */ /* 0x000fe20000000000 */
[----:B---3--:R-:W-:-:S04]  /*15fc0*/  LOP3.LUT R16, R0, 0x1f, RZ, 0xc0, !PT ;  /* 0x0000001f00107812 */ /* 0x008fc800078ec0ff */
[----:B------:R-:W-:Y:S01]  /*15fd0*/  ISETP.NE.AND P0, PT, R16, 0x1f, PT ;  /* 0x0000001f1000780c */ /* 0x000fe20003f05270 */
[----:B------:R-:W-:-:S12]  /*15fe0*/  BRA.DIV UR4, `(.L_x_5506) ;  /* 0x0000003604087947 */ /* 0x000fd8000b800000 */
[----:B------:R-:W3:Y:S01]  /*15ff0*/  LDL.LU R3, [R1] ;  /* 0x0000000001037983 */ /* 0x000ee20000300800 */
[----:B------:R-:W-:-:S03]  /*16000*/  ULDC UR4, c[0x0][0xd3c] ;  /* 0x00034f0000047ab9 */ /* 0x000fc60000000800 */
[----:B------:R-:W4:Y:S01]  /*16010*/  LDL R4, [R1+0xc] ;  /* 0x00000c0001047983 */ /* 0x000f220000100800 */
[----:B---3--:R-:W-:Y:S02]  /*16020*/  IMAD.MOV.U32 R7, RZ, RZ, R3 ;  /* 0x000000ffff077224 */ /* 0x008fe400078e0003 */
[----:B----4-:R-:W-:-:S05]  /*16030*/  IMAD.IADD R0, R4, 0x1, R16 ;  /* 0x0000000104007824 */ /* 0x010fca00078e0210 */
[----:B------:R-:W-:-:S13]  /*16040*/  ISETP.GE.OR P1, PT, R0, UR4, !P0 ;  /* 0x0000000400007c0c */ /* 0x000fda000c726670 */
[----:B-1----:R-:W1:Y:S08]  /*16050*/  @!P1 LDC.64 R2, c[0x0][0xd80] ;  /* 0x00036000ff029b82 */ /* 0x002e700000000a00 */
[----:B0-----:R-:W0:Y:S01]  /*16060*/  @!P1 LDC.64 R4, c[0x0][0xd78] ;  /* 0x00035e00ff049b82 */ /* 0x001e220000000a00 */
[----:B-1----:R-:W-:-:S05]  /*16070*/  @!P1 IMAD.WIDE R2, R0, 0x4, R2 ;  /* 0x0000000400029825 */ /* 0x002fca00078e0202 */
[----:B--2---:R0:W2:Y:S02]  /*16080*/  @!P1 LDG.E R6, desc[UR38][R2.64] ;  /* 0x0000002602069981 */ /* 0x0040a4000c1e1900 */
[----:B0-----:R-:W-:-:S06]  /*16090*/  @!P1 IMAD.WIDE R2, R0, 0x4, R4 ;  /* 0x0000000400029825 */ /* 0x001fcc00078e0204 */
        /* <DEDUP_REMOVED lines=30> */
.L_x_5591:
[----:B------:R-:W-:Y:S02]  /*16280*/  ULDC UR4, c[0x0][0xd38] ;  /* 0x00034e0000047ab9 */ /* 0x000fe40000000800 */
[----:B------:R-:W-:-:S04]  /*16290*/  IMAD.U32 R7, RZ, RZ, UR4 ;  /* 0x00000004ff077e24 */ /* 0x000fc8000f8e00ff */
[----:B-1----:R-:W-:-:S04]  /*162a0*/  IMAD R10, R10, R7, RZ ;  /* 0x000000070a0a7224 */ /* 0x002fc800078e02ff */
[----:B------:R-:W-:-:S05]  /*162b0*/  IMAD.IADD R4, R9, 0x1, R10 ;  /* 0x0000000109047824 */ /* 0x000fca00078e020a */
[----:B------:R-:W-:-:S13]  /*162c0*/  ISETP.GT.AND P6, PT, R4, R0, PT ;  /* 0x000000000400720c */ /* 0x000fda0003fc4270 */
[----:B------:R-:W-:Y:S05]  /*162d0*/  @P6 BRA `(.L_x_5507) ;  /* 0x0000000000ac6947 */ /* 0x000fea0003800000 */
.L_x_5510:
        /* <DEDUP_REMOVED lines=37> */
.L_x_5599:
[----:B------:R-:W-:Y:S02]  /*16530*/  ULDC UR4, c[0x0][0xd38] ;  /* 0x00034e0000047ab9 */ /* 0x000fe40000000800 */
[----:B------:R-:W-:-:S04]  /*16540*/  IMAD.U32 R7, RZ, RZ, UR4 ;  /* 0x00000004ff077e24 */ /* 0x000fc8000f8e00ff */
[----:B-1----:R-:W-:-:S04]  /*16550*/  IMAD R10, R10, R7, RZ ;  /* 0x000000070a0a7224 */ /* 0x002fc800078e02ff */
[----:B------:R-:W-:-:S05]  /*16560*/  IMAD.IADD R4, R10, 0x1, R4 ;  /* 0x000000010a047824 */ /* 0x000fca00078e0204 */
[----:B------:R-:W-:-:S13]  /*16570*/  ISETP.GT.AND P6, PT, R4, R0, PT ;  /* 0x000000000400720c */ /* 0x000fda0003fc4270 */
[----:B------:R-:W-:Y:S05]  /*16580*/  @!P6 BRA `(.L_x_5510) ;  /* 0xfffffffc0054e947 */ /* 0x000fea000383ffff */
.L_x_5507:
        /* <DEDUP_REMOVED lines=12> */
.L_x_5604:
[----:B------:R-:W-:-:S13]  /*16650*/  ISETP.NE.AND P0, PT, R3, RZ, PT ;  /* 0x000000ff0300720c */ /* 0x000fda0003f05270 */
[----:B------:R-:W-:Y:S05]  /*16660*/  @!P0 BRA `(.L_x_5512) ;  /* 0x0000000000148947 */ /* 0x000fea0003800000 */
[----:B------:R-:W-:Y:S01]  /*16670*/  UMOV UR4, 0xffffffff ;  /* 0xffffffff00047882 */ /* 0x000fe20000000000 */
[----:B---3--:R-:W-:Y:S02]  /*16680*/  VIADD R9, R9, 0xffffffff ;  /* 0xffffffff09097836 */ /* 0x008fe40000000000 */
[----:B------:R-:W-:Y:S05]  /*16690*/  BRA.DIV UR4, `(.L_x_5513) ;  /* 0x0000003604fc7947 */ /* 0x000fea000b800000 */
[----:B0-----:R0:W2:Y:S02]  /*166a0*/  SHFL.IDX PT, R2, R2, R9, 0x1f ;  /* 0x00001f0902027589 */ /* 0x0010a400000e0000 */
.L_x_5607:
[----:B--2---:R-:W-:-:S07]  /*166b0*/  IMAD.MOV.U32 R8, RZ, RZ, R2 ;  /* 0x000000ffff087224 */ /* 0x004fce00078e0002 */
.L_x_5512:
[----:B0-----:R-:W-:Y:S01]  /*166c0*/  IMAD R2, R8, R7, R10 ;  /* 0x0000000708027224 */ /* 0x001fe200078e020a */
[----:B------:R-:W-:-:S03]  /*166d0*/  ISETP.NE.AND P0, PT, R6, 0x1, PT ;  /* 0x000000010600780c */ /* 0x000fc60003f05270 */
[----:B------:R-:W-:Y:S01]  /*166e0*/  IMAD.IADD R0, R0, 0x1, -R2 ;  /* 0x0000000100007824 */ /* 0x000fe200078e0a02 */
[----:B------:R0:W-:Y:S09]  /*166f0*/  STL [R1], R2 ;  /* 0x0000000201007387 */ /* 0x0001f20000100800 */
        /* <DEDUP_REMOVED lines=58> */
.L_x_5514:
        /* <DEDUP_REMOVED lines=56> */
[----:B------:R-:W-:-:S06]  /*16e20*/  @P0 VIADD R2, R2, 0x1 ;  /* 0x0000000102020836 */ /* 0x000fcc0000000000 */
[----:B------:R-:W-:Y:S01]  /*16e30*/  @!P2 IMAD.MOV R2, RZ, RZ, -R2 ;  /* 0x000000ffff02a224 */ /* 0x000fe200078e0a02 */
[----:B------:R-:W-:Y:S01]  /*16e40*/  @!P1 LOP3.LUT R2, RZ, R6, RZ, 0x33, !PT ;  /* 0x00000006ff029212 */ /* 0x000fe200078e33ff */
[----:B------:R-:W-:-:S04]  /*16e50*/  IMAD.MOV R6, RZ, RZ, -R6 ;  /* 0x000000ffff067224 */ /* 0x000fc800078e0a06 */
[----:B------:R-:W-:Y:S02]  /*16e60*/  IMAD R3, R2, R6, R0 ;  /* 0x0000000602037224 */ /* 0x000fe400078e0200 */
[----:B------:R-:W-:-:S03]  /*16e70*/  IMAD.MOV.U32 R0, RZ, RZ, R2 ;  /* 0x000000ffff007224 */ /* 0x000fc600078e0002 */
[----:B------:R1:W-:Y:S04]  /*16e80*/  STL [R1+0x8], R3 ;  /* 0x0000080301007387 */ /* 0x0003e80000100800 */
.L_x_5515:
[----:B-1----:R-:W-:-:S05]  /*16e90*/  LOP3.LUT R3, RZ, R0, RZ, 0x33, !PT ;  /* 0x00000000ff037212 */ /* 0x002fca00078e33ff */
[----:B------:R-:W-:-:S05]  /*16ea0*/  IMAD.IADD R0, R4, 0x1, R3 ;  /* 0x0000000104007824 */ /* 0x000fca00078e0203 */
[----:B------:R2:W-:Y:S01]  /*16eb0*/  STL [R1+0x4], R0 ;  /* 0x0000040001007387 */ /* 0x0005e20000100800 */
[----:B------:R-:W-:Y:S05]  /*16ec0*/  BRA `(.L_x_5516) ;  /* 0x0000000000287947 */ /* 0x000fea0003800000 */
.L_x_5508:
        /* <DEDUP_REMOVED lines=10> */
.L_x_5516:
[----:B01----:R-:W3:Y:S04]  /*16f70*/  LDL R2, [R1+0xc] ;  /* 0x00000c0001027983 */ /* 0x003ee80000100800 */
[----:B------:R-:W4:Y:S04]  /*16f80*/  LDL R3, [R1+0x8] ;  /* 0x0000080001037983 */ /* 0x000f280000100800 */
[----:B------:R-:W5:Y:S04]  /*16f90*/  LDL R4, [R1] ;  /* 0x0000000001047983 */ /* 0x000f680000100800 */
[----:B------:R-:W5:Y:S01]  /*16fa0*/  LDL R5, [R1+0x4] ;  /* 0x0000040001057983 */ /* 0x000f620000100800 */
[----:B--2---:R-:W0:Y:S01]  /*16fb0*/  S2R R0, SR_TID.X ;  /* 0x0000000000007919 */ /* 0x004e220000002100 */
[----:B------:R-:W-:Y:S05]  /*16fc0*/  WARPSYNC.ALL ;  /* 0x0000000000007948 */ /* 0x000fea0003800000 */
[----:B0-----:R-:W-:Y:S01]  /*16fd0*/  LOP3.LUT R0, R0, 0x1f, RZ, 0xc0, !PT ;  /* 0x0000001f00007812 */ /* 0x001fe200078ec0ff */
[----:B------:R-:W-:Y:S03]  /*16fe0*/  BAR.SYNC.DEFER_BLOCKING 0x4, 0x180 ;  /* 0x0106000000007b1d */ /* 0x000fe60000010000 */
[----:B------:R-:W-:-:S13]  /*16ff0*/  ISETP.NE.AND P0, PT, R0, RZ, PT ;  /* 0x000000ff0000720c */ /* 0x000fda0003f05270 */
[----:B------:R-:W0:Y:S01]  /*17000*/  @!P0 S2R R0, SR_CgaCtaId ;  /* 0x0000000000008919 */ /* 0x000e220000008800 */
[----:B---3--:R-:W-:Y:S01]  /*17010*/  IMAD.MOV.U32 R7, RZ, RZ, R2 ;  /* 0x000000ffff077224 */ /* 0x008fe200078e0002 */
[----:B------:R-:W-:Y:S01]  /*17020*/  @!P0 MOV R2, 0x400 ;  /* 0x0000040000028802 */ /* 0x000fe20000000f00 */
[----:B----4-:R-:W-:-:S03]  /*17030*/  IMAD.MOV.U32 R6, RZ, RZ, R3 ;  /* 0x000000ffff067224 */ /* 0x010fc600078e0003 */
[----:B0-----:R-:W-:-:S05]  /*17040*/  @!P0 LEA R18, R0, R2, 0x18 ;  /* 0x0000000200128211 */ /* 0x001fca00078ec0ff */
[----:B-----5:R0:W-:Y:S01]  /*17050*/  @!P0 STS.128 [R18+0x324d0], R4 ;  /* 0x0324d00412008388 */ /* 0x0201e20000000c00 */
[----:B------:R-:W-:Y:S06]  /*17060*/  BAR.ARV 0x5, 0x180 ;  /* 0x0146000000007b1d */ /* 0x000fec0000002000 */
.L_x_5505:
[----:B------:R-:W3:Y:S01]  /*17070*/  LDL R0, [R1+0xc] ;  /* 0x00000c0001007983 */ /* 0x000ee20000100800 */
[----:B------:R-:W-:Y:S02]  /*17080*/  ULDC UR4, c[0x0][0xd3c] ;  /* 0x00034f0000047ab9 */ /* 0x000fe40000000800 */
[----:B---3--:R-:W-:-:S13]  /*17090*/  ISETP.GE.AND P0, PT, R0, UR4, PT ;  /* 0x0000000400007c0c */ /* 0x008fda000bf06270 */
[----:B------:R-:W-:Y:S05]  /*170a0*/  @!P0 BRA `(.L_x_5517) ;  /* 0xffffff9800a08947 */ /* 0x000fea000383ffff */
[----:B------:R-:W-:Y:S05]  /*170b0*/  BSYNC B8 ;  /* 0x0000000000087941 */ /* 0x000fea0003800000 */
.L_x_5407:
[----:B--2---:R-:W2:Y:S01]  /*170c0*/  LDL.LU R0, [R1+0x70] ;  /* 0x0000700001007983 */ /* 0x004ea20000300800 */
        /* <DEDUP_REMOVED lines=11> */
.L_x_5608:
[----:B------:R-:W-:Y:S05]  /*17180*/  BSYNC B0 ;  /* 0x0000000000007941 */ /* 0x000fea0003800000 */
.L_x_5518:
[----:B------:R-:W-:-:S03]  /*17190*/  UMOV UR4, 0xffffffff ;  /* 0xffffffff00047882 */ /* 0x000fc60000000000 */
[----:B------:R-:W-:Y:S05]  /*171a0*/  BRA.DIV UR4, `(.L_x_5520) ;  /* 0x0000002e04787947 */ /* 0x000fea000b800000 */
[----:B------:R-:W1:Y:S02]  /*171b0*/  S2R R2, SR_TID.X ;  /* 0x0000000000027919 */ /* 0x000e640000002100 */
[----:B-1----:R-:W-:-:S04]  /*171c0*/  SHF.R.U32.HI R2, RZ, 0x5, R2 ;  /* 0x00000005ff027819 */ /* 0x002fc80000011602 */
[----:B------:R-:W-:-:S05]  /*171d0*/  LOP3.LUT R2, R2, 0x3, RZ, 0xc0, !PT ;  /* 0x0000000302027812 */ /* 0x000fca00078ec0ff */
[----:B------:R1:W2:Y:S02]  /*171e0*/  SHFL.IDX PT, R14, R2, RZ, 0x1f ;  /* 0x00001fff020e7589 */ /* 0x0002a400000e0000 */
.L_x_5611:
[----:B--2---:R-:W-:Y:S01]  /*171f0*/  ISETP.NE.AND P0, PT, R14, RZ, PT ;  /* 0x000000ff0e00720c */ /* 0x004fe20003f05270 */
[----:B------:R-:W-:-:S12]  /*17200*/  BSSY B0, `(.L_x_5521) ;  /* 0x0000025000007945 */ /* 0x000fd80003800000 */
[----:B------:R-:W-:Y:S05]  /*17210*/  @P0 BRA `(.L_x_5522) ;  /* 0x00000000008c0947 */ /* 0x000fea0003800000 */
[----:B------:R-:W-:-:S03]  /*17220*/  UMOV UR4, 0xffffffff ;  /* 0xffffffff00047882 */ /* 0x000fc60000000000 */
[----:B------:R-:W-:Y:S05]  /*17230*/  BRA.DIV UR4, `(.L_x_5523) ;  /* 0x0000002e04887947 */ /* 0x000fea000b800000 */
[----:B------:R-:W-:-:S13]  /*17240*/  ELECT P6, URZ, PT ;  /* 0x00000000003f782f */ /* 0x000fda00038c0000 */
.L_x_5614:
[----:B------:R-:W-:Y:S05]  /*17250*/  @!P6 BRA `(.L_x_5522) ;  /* 0x00000000007ce947 */ /* 0x000fea0003800000 */
[----:B-1----:R-:W2:Y:S02]  /*17260*/  LDL.LU R2, [R1+0x78] ;  /* 0x0000780001027983 */ /* 0x002ea40000300800 */
[----:B--2---:R-:W-:-:S04]  /*17270*/  LOP3.LUT R2, R2, 0x2, RZ, 0xfc, !PT ;  /* 0x0000000202027812 */ /* 0x004fc800078efcff */
[----:B------:R-:W-:-:S13]  /*17280*/  ISETP.NE.AND P2, PT, R2, 0x3, PT ;  /* 0x000000030200780c */ /* 0x000fda0003f45270 */
[----:B------:R-:W-:Y:S05]  /*17290*/  @!P2 BRA `(.L_x_5524) ;  /* 0x000000000004a947 */ /* 0x000fea0003800000 */
[----:B------:R-:W-:Y:S01]  /*172a0*/  BPT.TRAP 0x1 ;  /* 0x000000040000795c */ /* 0x000fe20000300000 */
.L_x_5524:
        /* <DEDUP_REMOVED lines=13> */
.L_x_5615:
[----:B------:R-:W1:Y:S02]  /*17380*/  SYNCS.PHASECHK.TRANS64.TRYWAIT P0, [R7+URZ], R2 ;  /* 0x00000002070075a7 */ /* 0x000e64000800017f */
[----:B-1----:R-:W-:Y:S05]  /*17390*/  @!P0 BRA `(.L_x_5526) ;  /* 0x0000002c00648947 */ /* 0x002fea0003800000 */
.L_x_5616:
[----:B------:R-:W-:Y:S05]  /*173a0*/  @!P2 BRA `(.L_x_5527) ;  /* 0x000000000004a947 */ /* 0x000fea0003800000 */
[----:B------:R-:W-:Y:S01]  /*173b0*/  BPT.TRAP 0x1 ;  /* 0x000000040000795c */ /* 0x000fe20000300000 */
.L_x_5527:
[----:B------:R-:W-:-:S04]  /*173c0*/  VIADD R0, R0, 0x32460 ;  /* 0x0003246000007836 */ /* 0x000fc80000000000 */
[----:B------:R-:W-:-:S04]  /*173d0*/  IMAD R4, R19, 0x8, R0 ;  /* 0x0000000813047824 */ /* 0x000fc800078e0200 */
[----:B------:R-:W2:Y:S02]  /*173e0*/  SYNCS.PHASECHK.TRANS64.TRYWAIT P0, [R4+URZ], R5 ;  /* 0x00000005040075a7 */ /* 0x000ea4000800017f */
[----:B--2---:R-:W-:Y:S05]  /*173f0*/  @!P0 BRA `(.L_x_5528) ;  /* 0x0000002c00608947 */ /* 0x004fea0003800000 */
.L_x_5617:
[----:B------:R-:W-:-:S07]  /*17400*/  IMAD R3, R3, 0x8, R0 ;  /* 0x0000000803037824 */ /* 0x000fce00078e0200 */
.L_x_5529:
[----:B---3--:R3:W4:Y:S02]  /*17410*/  SYNCS.PHASECHK.TRANS64.TRYWAIT P0, [R3+URZ], R2 ;  /* 0x00000002030075a7 */ /* 0x008724000800017f */
[----:B----4-:R-:W-:Y:S05]  /*17420*/  @!P0 NANOSLEEP.SYNCS 0x989680 ;  /* 0x009896800000895d */ /* 0x010fea0003900000 */
[----:B------:R-:W4:Y:S02]  /*17430*/  @!P0 SYNCS.PHASECHK.TRANS64 P0, [R3+URZ], R2 ;  /* 0x00000002030085a7 */ /* 0x000f24000800007f */
[----:B----4-:R-:W-:Y:S05]  /*17440*/  @!P0 BRA `(.L_x_5529) ;  /* 0xfffffffc00f08947 */ /* 0x010fea000383ffff */
.L_x_5522:
[----:B------:R-:W-:Y:S05]  /*17450*/  BSYNC B0 ;  /* 0x0000000000007941 */ /* 0x000fea0003800000 */
.L_x_5521:
[----:B------:R-:W-:Y:S05]  /*17460*/  EXIT ;  /* 0x000000000000794d */ /* 0x000fea0003800000 */
.L_x_5345:
[----:B0-----:R0:W1:Y:S02]  /*17470*/  SYNCS.PHASECHK.TRANS64.TRYWAIT P0, [R5+URZ+0x32400], R2 ;  /* 0x03240002050075a7 */ /* 0x001064000800017f */
[----:B-1----:R-:W-:Y:S05]  /*17480*/  @!P0 NANOSLEEP.SYNCS 0x989680 ;  /* 0x009896800000895d */ /* 0x002fea0003900000 */
[----:B------:R-:W1:Y:S02]  /*17490*/  @!P0 SYNCS.PHASECHK.TRANS64 P0, [R5+URZ+0x32400], R2 ;  /* 0x03240002050085a7 */ /* 0x000e64000800007f */
[----:B-1----:R-:W-:Y:S05]  /*174a0*/  @!P0 BRA `(.L_x_5345) ;  /* 0xfffffffc00f08947 */ /* 0x002fea000383ffff */
[----:B------:R-:W-:Y:S05]  /*174b0*/  BRA `(.L_x_5530) ;  /* 0xfffffea800e47947 */ /* 0x000fea000383ffff */
.L_x_5349:
[----:B---3--:R3:W4:Y:S02]  /*174c0*/  SYNCS.PHASECHK.TRANS64.TRYWAIT P1, [R0+URZ+0x32430], R3 ;  /* 0x03243003000075a7 */ /* 0x008724000802017f */
[----:B----4-:R-:W-:Y:S05]  /*174d0*/  @!P1 NANOSLEEP.SYNCS 0x989680 ;  /* 0x009896800000995d */ /* 0x010fea0003900000 */
[----:B------:R-:W4:Y:S02]  /*174e0*/  @!P1 SYNCS.PHASECHK.TRANS64 P1, [R0+URZ+0x32430], R3 ;  /* 0x03243003000095a7 */ /* 0x000f24000802007f */
[----:B----4-:R-:W-:Y:S05]  /*174f0*/  @!P1 BRA `(.L_x_5349) ;  /* 0xfffffffc00f09947 */ /* 0x010fea000383ffff */
[----:B------:R-:W-:Y:S05]  /*17500*/  BRA `(.L_x_5348) ;  /* 0xfffffeac000c7947 */ /* 0x000fea000383ffff */
.L_x_5350:
[----:B----4-:R4:W0:Y:S02]  /*17510*/  SYNCS.PHASECHK.TRANS64.TRYWAIT P1, [R5+URZ+0x32410], R2 ;  /* 0x03241002050075a7 */ /* 0x010824000802017f */
[----:B0-----:R-:W-:Y:S05]  /*17520*/  @!P1 NANOSLEEP.SYNCS 0x989680 ;  /* 0x009896800000995d */ /* 0x001fea0003900000 */
[----:B------:R-:W0:Y:S02]  /*17530*/  @!P1 SYNCS.PHASECHK.TRANS64 P1, [R5+URZ+0x32410], R2 ;  /* 0x03241002050095a7 */ /* 0x000e24000802007f */
[----:B0-----:R-:W-:Y:S05]  /*17540*/  @!P1 BRA `(.L_x_5350) ;  /* 0xfffffffc00f09947 */ /* 0x001fea000383ffff */
[----:B------:R-:W-:Y:S05]  /*17550*/  BRA `(.L_x_5531) ;  /* 0xfffffeac00b87947 */ /* 0x000fea000383ffff */
.L_x_5354:
[----:B------:R0:W0:Y:S02]  /*17560*/  SYNCS.PHASECHK.TRANS64.TRYWAIT P1, [R0+URZ+0x32450], R3 ;  /* 0x03245003000075a7 */ /* 0x000024000802017f */
[----:B0-----:R-:W-:Y:S05]  /*17570*/  @!P1 NANOSLEEP.SYNCS 0x989680 ;  /* 0x009896800000995d */ /* 0x001fea0003900000 */
[----:B------:R-:W0:Y:S02]  /*17580*/  @!P1 SYNCS.PHASECHK.TRANS64 P1, [R0+URZ+0x32450], R3 ;  /* 0x03245003000095a7 */ /* 0x000e24000802007f */
[----:B0-----:R-:W-:Y:S05]  /*17590*/  @!P1 BRA `(.L_x_5354) ;  /* 0xfffffffc00f09947 */ /* 0x001fea000383ffff */
[----:B------:R-:W-:Y:S05]  /*175a0*/  BRA `(.L_x_5353) ;  /* 0xfffffeac00c47947 */ /* 0x000fea000383ffff */
.L_x_5359:
[----:B-1----:R-:W-:-:S04]  /*175b0*/  IMAD.U32 R20, RZ, RZ, UR5 ;  /* 0x00000005ff147e24 */ /* 0x002fc8000f8e00ff */
[----:B------:R1:W2:Y:S03]  /*175c0*/  SYNCS.PHASECHK.TRANS64.TRYWAIT P2, [R20+URZ+0x32430], R13 ;  /* 0x0324300d140075a7 */ /* 0x0002a6000804017f */
[----:B--2---:R-:W-:Y:S05]  /*175d0*/  @!P2 NANOSLEEP.SYNCS 0x989680 ;  /* 0x009896800000a95d */ /* 0x004fea0003900000 */
[----:B------:R-:W2:Y:S02]  /*175e0*/  @!P2 SYNCS.PHASECHK.TRANS64 P2, [R20+URZ+0x32430], R13 ;  /* 0x0324300d1400a5a7 */ /* 0x000ea4000804007f */
[----:B--2---:R-:W-:Y:S05]  /*175f0*/  @!P2 BRA `(.L_x_5359) ;  /* 0xfffffffc00eca947 */ /* 0x004fea000383ffff */
[----:B------:R-:W-:Y:S05]  /*17600*/  BRA `(.L_x_5358) ;  /* 0xfffffed800087947 */ /* 0x000fea000383ffff */
.L_x_5363:
[----:B-1----:R-:W-:-:S04]  /*17610*/  IMAD.U32 R20, RZ, RZ, UR5 ;  /* 0x00000005ff147e24 */ /* 0x002fc8000f8e00ff */
[----:B------:R1:W3:Y:S03]  /*17620*/  SYNCS.PHASECHK.TRANS64.TRYWAIT P2, [R20+URZ+0x32450], R13 ;  /* 0x0324500d140075a7 */ /* 0x0002e6000804017f */
[----:B---3--:R-:W-:Y:S05]  /*17630*/  @!P2 NANOSLEEP.SYNCS 0x989680 ;  /* 0x009896800000a95d */ /* 0x008fea0003900000 */
[----:B------:R-:W3:Y:S02]  /*17640*/  @!P2 SYNCS.PHASECHK.TRANS64 P2, [R20+URZ+0x32450], R13 ;  /* 0x0324500d1400a5a7 */ /* 0x000ee4000804007f */
[----:B---3--:R-:W-:Y:S05]  /*17650*/  @!P2 BRA `(.L_x_5363) ;  /* 0xfffffffc00eca947 */ /* 0x008fea000383ffff */
[----:B------:R-:W-:Y:S05]  /*17660*/  BRA `(.L_x_5362) ;  /* 0xfffffed800847947 */ /* 0x000fea000383ffff */
.L_x_5369:
[----:B-1----:R-:W-:-:S04]  /*17670*/  IMAD.U32 R20, RZ, RZ, UR5 ;  /* 0x00000005ff147e24 */ /* 0x002fc8000f8e00ff */
[----:B------:R1:W2:Y:S03]  /*17680*/  SYNCS.PHASECHK.TRANS64.TRYWAIT P2, [R20+URZ+0x32430], R13 ;  /* 0x0324300d140075a7 */ /* 0x0002a6000804017f */
[----:B--2---:R-:W-:Y:S05]  /*17690*/  @!P2 NANOSLEEP.SYNCS 0x989680 ;  /* 0x009896800000a95d */ /* 0x004fea0003900000 */
[----:B------:R-:W2:Y:S02]  /*176a0*/  @!P2 SYNCS.PHASECHK.TRANS64 P2, [R20+URZ+0x32430], R13 ;  /* 0x0324300d1400a5a7 */ /* 0x000ea4000804007f */
[----:B--2---:R-:W-:Y:S05]  /*176b0*/  @!P2 BRA `(.L_x_5369) ;  /* 0xfffffffc00eca947 */ /* 0x004fea000383ffff */
[----:B------:R-:W-:Y:S05]  /*176c0*/  BRA `(.L_x_5368) ;  /* 0xffffff0400fc7947 */ /* 0x000fea000383ffff */
.L_x_5373:
[----:B-1----:R-:W-:-:S04]  /*176d0*/  IMAD.U32 R20, RZ, RZ, UR5 ;  /* 0x00000005ff147e24 */ /* 0x002fc8000f8e00ff */
[----:B------:R1:W3:Y:S03]  /*176e0*/  SYNCS.PHASECHK.TRANS64.TRYWAIT P2, [R20+URZ+0x32450], R13 ;  /* 0x0324500d140075a7 */ /* 0x0002e6000804017f */
[----:B---3--:R-:W-:Y:S05]  /*176f0*/  @!P2 NANOSLEEP.SYNCS 0x989680 ;  /* 0x009896800000a95d */ /* 0x008fea0003900000 */
[----:B------:R-:W3:Y:S02]  /*17700*/  @!P2 SYNCS.PHASECHK.TRANS64 P2, [R20+URZ+0x32450], R13 ;  /* 0x0324500d1400a5a7 */ /* 0x000ee4000804007f */
[----:B---3--:R-:W-:Y:S05]  /*17710*/  @!P2 BRA `(.L_x_5373) ;  /* 0xfffffffc00eca947 */ /* 0x008fea000383ffff */
[----:B------:R-:W-:Y:S05]  /*17720*/  BRA `(.L_x_5372) ;  /* 0xffffff0800787947 */ /* 0x000fea000383ffff */
.L_x_5421:
        /* <DEDUP_REMOVED lines=11> */
.L_x_5533:
[----:B------:R-:W-:Y:S05]  /*177e0*/  BSYNC B0 ;  /* 0x0000000000007941 */ /* 0x000fea0003800000 */
.L_x_5532:
[----:B------:R-:W-:Y:S05]  /*177f0*/  BRA `(.L_x_5534) ;  /* 0xffffffa000a87947 */ /* 0x000fea000383ffff */
.L_x_5423:
[----:B------:R-:W-:Y:S01]  /*17800*/  BSSY B0, `(.L_x_5535) ;  /* 0x0000006000007945 */ /* 0x000fe20003800000 */
[----:B------:R-:W-:-:S07]  /*17810*/  IMAD.MOV.U32 R15, RZ, RZ, -0x1 ;  /* 0xffffffffff0f7424 */ /* 0x000fce00078e00ff */
[----:B0-2---:R-:W-:Y:S05]  /*17820*/  WARPSYNC.COLLECTIVE R15, `(.L_x_5536) ;  /* 0x000000000f0c7348 */ /* 0x005fea0003c00000 */
[----:B------:R-:W-:Y:S02]  /*17830*/  ELECT P6, UR62, PT ;  /* 0x00000000003e782f */ /* 0x000fe400038c0000 */
[----:B------:R-:W-:Y:S01]  /*17840*/  MOV R14, UR62 ;  /* 0x0000003e000e7c02 */ /* 0x000fe20008000f00 */
[----:B0-2---:R-:W-:Y:S10]  /*17850*/  ENDCOLLECTIVE ;  /* 0x000000000000791b */ /* 0x005ff40003800000 */
.L_x_5536:
[----:B------:R-:W-:Y:S05]  /*17860*/  BSYNC B0 ;  /* 0x0000000000007941 */ /* 0x000fea0003800000 */
.L_x_5535:
[----:B------:R-:W-:Y:S05]  /*17870*/  BRA `(.L_x_5537) ;  /* 0xffffffa000b47947 */ /* 0x000fea000383ffff */
.L_x_5425:
[----:B0-----:R0:W1:Y:S02]  /*17880*/  SYNCS.PHASECHK.TRANS64.TRYWAIT P0, [R0+URZ+0x32440], R2 ;  /* 0x03244002000075a7 */ /* 0x001064000800017f */
[----:B-1----:R-:W-:Y:S05]  /*17890*/  @!P0 NANOSLEEP.SYNCS 0x989680 ;  /* 0x009896800000895d */ /* 0x002fea0003900000 */
[----:B------:R-:W1:Y:S02]  /*178a0*/  @!P0 SYNCS.PHASECHK.TRANS64 P0, [R0+URZ+0x32440], R2 ;  /* 0x03244002000085a7 */ /* 0x000e64000800007f */
[----:B-1----:R-:W-:Y:S05]  /*178b0*/  @!P0 BRA `(.L_x_5425) ;  /* 0xfffffffc00f08947 */ /* 0x002fea000383ffff */
[----:B------:R-:W-:Y:S05]  /*178c0*/  BRA `(.L_x_5538) ;  /* 0xffffffa400147947 */ /* 0x000fea000383ffff */
.L_x_5429:
        /* <DEDUP_REMOVED lines=9> */
.L_x_5539:
[----:B------:R-:W-:Y:S02]  /*17960*/  IMAD.MOV.U32 R13, RZ, RZ, R3 ;  /* 0x000000ffff0d7224 */ /* 0x000fe400078e0003 */
[----:B------:R-:W-:Y:S01]  /*17970*/  IMAD.MOV.U32 R4, RZ, RZ, R14 ;  /* 0x000000ffff047224 */ /* 0x000fe200078e000e */
[----:B------:R-:W-:-:S07]  /*17980*/  LOP3.LUT R6, R6, 0x7f, RZ, 0xc0, !PT ;  /* 0x0000007f06067812 */ /* 0x000fce00078ec0ff */
[----:B------:R-:W-:Y:S05]  /*17990*/  WARPSYNC.COLLECTIVE R15, `(.L_x_5540) ;  /* 0x000000000f087348 */ /* 0x000fea0003c00000 */
[----:B------:R0:W1:Y:S02]  /*179a0*/  SHFL.IDX P6, R14, R13, R12, R11 ;  /* 0x0000000c0d0e7389 */ /* 0x00006400000c000b */
[----:B01----:R-:W-:Y:S01]  /*179b0*/  ENDCOLLECTIVE ;  /* 0x000000000000791b */ /* 0x003fe20003800000 */
.L_x_5540:
[----:B------:R-:W-:-:S05]  /*179c0*/  SHF.R.U32.HI R6, RZ, 0x3, R6 ;  /* 0x00000003ff067819 */ /* 0x000fca0000011606 */
[----:B------:R-:W-:-:S05]  /*179d0*/  IMAD R10, R10, 0x80, R6 ;  /* 0x000000800a0a7824 */ /* 0x000fca00078e0206 */
[----:B------:R0:W-:Y:S01]  /*179e0*/  STL [R1+0x4], R10 ;  /* 0x0000040a01007387 */ /* 0x0001e20000100800 */
[----:B------:R-:W-:Y:S02]  /*179f0*/  IMAD.MOV.U32 R13, RZ, RZ, R2 ;  /* 0x000000ffff0d7224 */ /* 0x000fe400078e0002 */
[----:B------:R-:W-:Y:S02]  /*17a00*/  IMAD.MOV.U32 R12, RZ, RZ, 0x1 ;  /* 0x00000001ff0c7424 */ /* 0x000fe400078e00ff */
[----:B------:R-:W-:-:S07]  /*17a10*/  IMAD.MOV.U32 R5, RZ, RZ, R14 ;  /* 0x000000ffff057224 */ /* 0x000fce00078e000e */
[----:B0-----:R-:W-:Y:S05]  /*17a20*/  WARPSYNC.COLLECTIVE R15, `(.L_x_5541) ;  /* 0x000000000f087348 */ /* 0x001fea0003c00000 */
[----:B------:R1:W2:Y:S02]  /*17a30*/  SHFL.IDX P6, R14, R13, R12, R11 ;  /* 0x0000000c0d0e7389 */ /* 0x0002a400000c000b */
[----:B012---:R-:W-:Y:S01]  /*17a40*/  ENDCOLLECTIVE ;  /* 0x000000000000791b */ /* 0x007fe20003800000 */
.L_x_5541:
[----:B------:R-:W-:Y:S02]  /*17a50*/  IMAD.MOV.U32 R13, RZ, RZ, R3 ;  /* 0x000000ffff0d7224 */ /* 0x000fe400078e0003 */
[----:B------:R-:W-:Y:S02]  /*17a60*/  IMAD R0, R0, R7, RZ ;  /* 0x0000000700007224 */ /* 0x000fe400078e02ff */
[----:B------:R-:W-:-:S07]  /*17a70*/  IMAD.MOV.U32 R7, RZ, RZ, R14 ;  /* 0x000000ffff077224 */ /* 0x000fce00078e000e */
[----:B------:R-:W-:Y:S05]  /*17a80*/  WARPSYNC.COLLECTIVE R15, `(.L_x_5542) ;  /* 0x000000000f087348 */ /* 0x000fea0003c00000 */
[----:B------:R0:W1:Y:S02]  /*17a90*/  SHFL.IDX P6, R14, R13, R12, R11 ;  /* 0x0000000c0d0e7389 */ /* 0x00006400000c000b */
[----:B01----:R-:W-:Y:S01]  /*17aa0*/  ENDCOLLECTIVE ;  /* 0x000000000000791b */ /* 0x003fe20003800000 */
.L_x_5542:
        /* <DEDUP_REMOVED lines=10> */
.L_x_5543:
        /* <DEDUP_REMOVED lines=15> */
.L_x_5544:
        /* <DEDUP_REMOVED lines=19> */
.L_x_5545:
        /* <DEDUP_REMOVED lines=10> */
.L_x_5546:
        /* <DEDUP_REMOVED lines=13> */
.L_x_5547:
        /* <DEDUP_REMOVED lines=10> */
.L_x_5548:
        /* <DEDUP_REMOVED lines=13> */
.L_x_5549:
        /* <DEDUP_REMOVED lines=10> */
.L_x_5550:
        /* <DEDUP_REMOVED lines=13> */
.L_x_5551:
        /* <DEDUP_REMOVED lines=10> */
.L_x_5552:
        /* <DEDUP_REMOVED lines=11> */
.L_x_5553:
        /* <DEDUP_REMOVED lines=14> */
.L_x_5554:
[----:B------:R-:W-:Y:S01]  /*183f0*/  IMAD.MOV.U32 R3, RZ, RZ, R14 ;  /* 0x000000ffff037224 */ /* 0x000fe200078e000e */
[----:B------:R-:W-:Y:S06]  /*18400*/  BRA `(.L_x_5555) ;  /* 0xffffffa400947947 */ /* 0x000fec000383ffff */
.L_x_5433:
        /* <DEDUP_REMOVED lines=12> */
[-C--:B----4-:R-:W-:Y:S01]  /*184d0*/  ISETP.GE.AND P5, PT, R15, R3.reuse, PT ;  /* 0x000000030f00720c */ /* 0x090fe20003fa6270 */
[----:B------:R-:W-:Y:S01]  /*184e0*/  IMAD.MOV.U32 R15, RZ, RZ, -0x1 ;  /* 0xffffffffff0f7424 */ /* 0x000fe200078e00ff */
[----:B-----5:R-:W-:Y:S02]  /*184f0*/  ISETP.GE.AND P6, PT, R14, R3, PT ;  /* 0x000000030e00720c */ /* 0x020fe40003fc6270 */
[----:B------:R-:W-:-:S07]  /*18500*/  LOP3.LUT R9, R9, 0xffffffef, RZ, 0xc0, !PT ;  /* 0xffffffef09097812 */ /* 0x000fce00078ec0ff */
[----:B------:R-:W-:Y:S02]  /*18510*/  @P4 LOP3.LUT R9, R9, 0x10, RZ, 0xfc, !PT ;  /* 0x0000001009094812 */ /* 0x000fe400078efcff */
[----:B------:R-:W-:Y:S01]  /*18520*/  ISETP.GE.AND P4, PT, R13, R3, PT ;  /* 0x000000030d00720c */ /* 0x000fe20003f86270 */
[----:B------:R-:W-:Y:S01]  /*18530*/  IMAD.MOV.U32 R13, RZ, RZ, R0 ;  /* 0x000000ffff0d7224 */ /* 0x000fe200078e0000 */
[----:B------:R-:W-:-:S04]  /*18540*/  LOP3.LUT R9, R9, 0xfffffff7, RZ, 0xc0, !PT ;  /* 0xfffffff709097812 */ /* 0x000fc800078ec0ff */
        /* <DEDUP_REMOVED lines=16> */
.L_x_5557:
[----:B------:R-:W-:Y:S05]  /*18650*/  BSYNC B0 ;  /* 0x0000000000007941 */ /* 0x000fea0003800000 */
.L_x_5556:
        /* <DEDUP_REMOVED lines=10> */
.L_x_5558:
        /* <DEDUP_REMOVED lines=16> */
.L_x_5559:
        /* <DEDUP_REMOVED lines=15> */
.L_x_5560:
        /* <DEDUP_REMOVED lines=12> */
.L_x_5561:
        /* <DEDUP_REMOVED lines=12> */
.L_x_5562:
        /* <DEDUP_REMOVED lines=12> */
.L_x_5563:
        /* <DEDUP_REMOVED lines=12> */
.L_x_5564:
        /* <DEDUP_REMOVED lines=12> */
.L_x_5565:
        /* <DEDUP_REMOVED lines=12> */
.L_x_5566:
        /* <DEDUP_REMOVED lines=12> */
.L_x_5567:
        /* <DEDUP_REMOVED lines=11> */
.L_x_5568:
        /* <DEDUP_REMOVED lines=16> */
.L_x_5569:
[----:B------:R-:W-:Y:S02]  /*18fe0*/  IMAD.MOV.U32 R13, RZ, RZ, R2 ;  /* 0x000000ffff0d7224 */ /* 0x000fe400078e0002 */
[----:B------:R-:W-:-:S07]  /*18ff0*/  IMAD.MOV.U32 R6, RZ, RZ, R14 ;  /* 0x000000ffff067224 */ /* 0x000fce00078e000e */
[----:B------:R-:W-:Y:S05]  /*19000*/  WARPSYNC.COLLECTIVE R15, `(.L_x_5570) ;  /* 0x000000000f087348 */ /* 0x000fea0003c00000 */
[----:B------:R0:W1:Y:S02]  /*19010*/  SHFL.IDX P6, R14, R13, R12, R11 ;  /* 0x0000000c0d0e7389 */ /* 0x00006400000c000b */
[----:B01----:R-:W-:Y:S01]  /*19020*/  ENDCOLLECTIVE ;  /* 0x000000000000791b */ /* 0x003fe20003800000 */
.L_x_5570:
[----:B------:R-:W-:Y:S02]  /*19030*/  IMAD.MOV.U32 R13, RZ, RZ, R0 ;  /* 0x000000ffff0d7224 */ /* 0x000fe400078e0000 */
[----:B------:R-:W-:Y:S02]  /*19040*/  IMAD.MOV.U32 R12, RZ, RZ, 0x7 ;  /* 0x00000007ff0c7424 */ /* 0x000fe400078e00ff */
[----:B------:R-:W-:-:S07]  /*19050*/  IMAD.MOV.U32 R4, RZ, RZ, R14 ;  /* 0x000000ffff047224 */ /* 0x000fce00078e000e */
[----:B------:R-:W-:Y:S05]  /*19060*/  WARPSYNC.COLLECTIVE R15, `(.L_x_5571) ;  /* 0x000000000f087348 */ /* 0x000fea0003c00000 */
[----:B------:R0:W1:Y:S02]  /*19070*/  SHFL.IDX P6, R14, R13, R12, R11 ;  /* 0x0000000c0d0e7389 */ /* 0x00006400000c000b */
[----:B01----:R-:W-:Y:S01]  /*19080*/  ENDCOLLECTIVE ;  /* 0x000000000000791b */ /* 0x003fe20003800000 */
.L_x_5571:
        /* <DEDUP_REMOVED lines=14> */
.L_x_5572:
[----:B------:R-:W-:Y:S01]  /*19170*/  IMAD.MOV.U32 R2, RZ, RZ, R14 ;  /* 0x000000ffff027224 */ /* 0x000fe200078e000e */
[----:B------:R-:W-:Y:S06]  /*19180*/  BRA `(.L_x_5573) ;  /* 0xffffffa400087947 */ /* 0x000fec000383ffff */
.L_x_5438:
[----:B0-----:R0:W1:Y:S02]  /*19190*/  SYNCS.PHASECHK.TRANS64.TRYWAIT P0, [R18+URZ+0x32420], R0 ;  /* 0x03242000120075a7 */ /* 0x001064000800017f */
[----:B-1----:R-:W-:Y:S05]  /*191a0*/  @!P0 NANOSLEEP.SYNCS 0x989680 ;  /* 0x009896800000895d */ /* 0x002fea0003900000 */
[----:B------:R-:W1:Y:S02]  /*191b0*/  @!P0 SYNCS.PHASECHK.TRANS64 P0, [R18+URZ+0x32420], R0 ;  /* 0x03242000120085a7 */ /* 0x000e64000800007f */
[----:B-1----:R-:W-:Y:S05]  /*191c0*/  @!P0 BRA `(.L_x_5438) ;  /* 0xfffffffc00f08947 */ /* 0x002fea000383ffff */
[----:B------:R-:W-:Y:S05]  /*191d0*/  BRA `(.L_x_5574) ;  /* 0xffffffa400807947 */ /* 0x000fea000383ffff */
.L_x_5442:
[----:B0-----:R0:W1:Y:S02]  /*191e0*/  SYNCS.PHASECHK.TRANS64.TRYWAIT P0, [R2+URZ+0x32460], R0 ;  /* 0x03246000020075a7 */ /* 0x001064000800017f */
[----:B-1----:R-:W-:Y:S05]  /*191f0*/  @!P0 NANOSLEEP.SYNCS 0x989680 ;  /* 0x009896800000895d */ /* 0x002fea0003900000 */
[----:B------:R-:W1:Y:S02]  /*19200*/  @!P0 SYNCS.PHASECHK.TRANS64 P0, [R2+URZ+0x32460], R0 ;  /* 0x03246000020085a7 */ /* 0x000e64000800007f */
[----:B-1----:R-:W-:Y:S05]  /*19210*/  @!P0 BRA `(.L_x_5442) ;  /* 0xfffffffc00f08947 */ /* 0x002fea000383ffff */
[----:B------:R-:W-:Y:S05]  /*19220*/  BRA `(.L_x_5575) ;  /* 0xffffffa400a47947 */ /* 0x000fea000383ffff */
.L_x_5457:
[----:B-1----:R1:W2:Y:S02]  /*19230*/  SYNCS.PHASECHK.TRANS64.TRYWAIT P0, [R2+URZ+0x32440], R6 ;  /* 0x03244006020075a7 */ /* 0x0022a4000800017f */
[----:B--2---:R-:W-:Y:S05]  /*19240*/  @!P0 NANOSLEEP.SYNCS 0x989680 ;  /* 0x009896800000895d */ /* 0x004fea0003900000 */
[----:B------:R-:W2:Y:S02]  /*19250*/  @!P0 SYNCS.PHASECHK.TRANS64 P0, [R2+URZ+0x32440], R6 ;  /* 0x03244006020085a7 */ /* 0x000ea4000800007f */
[----:B--2---:R-:W-:Y:S05]  /*19260*/  @!P0 BRA `(.L_x_5457) ;  /* 0xfffffffc00f08947 */ /* 0x004fea000383ffff */
[----:B------:R-:W-:Y:S05]  /*19270*/  BRA `(.L_x_5576) ;  /* 0xffffffac00c47947 */ /* 0x000fea000383ffff */
.L_x_5462:
[----:B0-----:R0:W2:Y:S02]  /*19280*/  SYNCS.PHASECHK.TRANS64.TRYWAIT P0, [R2+URZ+0x32460], R6 ;  /* 0x03246006020075a7 */ /* 0x0010a4000800017f */
[----:B--2---:R-:W-:Y:S05]  /*19290*/  @!P0 NANOSLEEP.SYNCS 0x989680 ;  /* 0x009896800000895d */ /* 0x004fea0003900000 */
[----:B------:R-:W2:Y:S02]  /*192a0*/  @!P0 SYNCS.PHASECHK.TRANS64 P0, [R2+URZ+0x32460], R6 ;  /* 0x03246006020085a7 */ /* 0x000ea4000800007f */
[----:B--2---:R-:W-:Y:S05]  /*192b0*/  @!P0 BRA `(.L_x_5462) ;  /* 0xfffffffc00f08947 */ /* 0x004fea000383ffff */
[----:B------:R-:W-:Y:S05]  /*192c0*/  BRA `(.L_x_5577) ;  /* 0xffffffb000407947 */ /* 0x000fea000383ffff */
.L_x_5473:
[----:B-1----:R1:W2:Y:S02]  /*192d0*/  SYNCS.PHASECHK.TRANS64.TRYWAIT P0, [R2+URZ+0x32440], R3 ;  /* 0x03244003020075a7 */ /* 0x0022a4000800017f */
[----:B--2---:R-:W-:Y:S05]  /*192e0*/  @!P0 NANOSLEEP.SYNCS 0x989680 ;  /* 0x009896800000895d */ /* 0x004fea0003900000 */
[----:B------:R-:W2:Y:S02]  /*192f0*/  @!P0 SYNCS.PHASECHK.TRANS64 P0, [R2+URZ+0x32440], R3 ;  /* 0x03244003020085a7 */ /* 0x000ea4000800007f */
[----:B--2---:R-:W-:Y:S05]  /*19300*/  @!P0 BRA `(.L_x_5473) ;  /* 0xfffffffc00f08947 */ /* 0x004fea000383ffff */
[----:B------:R-:W-:Y:S05]  /*19310*/  BRA `(.L_x_5578) ;  /* 0xffffffb8002c7947 */ /* 0x000fea000383ffff */
.L_x_5478:
[----:B--2---:R2:W3:Y:S02]  /*19320*/  SYNCS.PHASECHK.TRANS64.TRYWAIT P0, [R2+URZ+0x32460], R3 ;  /* 0x03246003020075a7 */ /* 0x0044e4000800017f */
[----:B---3--:R-:W-:Y:S05]  /*19330*/  @!P0 NANOSLEEP.SYNCS 0x989680 ;  /* 0x009896800000895d */ /* 0x008fea0003900000 */
[----:B------:R-:W3:Y:S02]  /*19340*/  @!P0 SYNCS.PHASECHK.TRANS64 P0, [R2+URZ+0x32460], R3 ;  /* 0x03246003020085a7 */ /* 0x000ee4000800007f */
[----:B---3--:R-:W-:Y:S05]  /*19350*/  @!P0 BRA `(.L_x_5478) ;  /* 0xfffffffc00f08947 */ /* 0x008fea000383ffff */
[----:B------:R-:W-:Y:S05]  /*19360*/  BRA `(.L_x_5579) ;  /* 0xffffffb800a87947 */ /* 0x000fea000383ffff */
.L_x_5489:
[----:B-1----:R1:W2:Y:S02]  /*19370*/  SYNCS.PHASECHK.TRANS64.TRYWAIT P0, [R3+URZ+0x32440], R2 ;  /* 0x03244002030075a7 */ /* 0x0022a4000800017f */
[----:B--2---:R-:W-:Y:S05]  /*19380*/  @!P0 NANOSLEEP.SYNCS 0x989680 ;  /* 0x009896800000895d */ /* 0x004fea0003900000 */
[----:B------:R-:W2:Y:S02]  /*19390*/  @!P0 SYNCS.PHASECHK.TRANS64 P0, [R3+URZ+0x32440], R2 ;  /* 0x03244002030085a7 */ /* 0x000ea4000800007f */
[----:B--2---:R-:W-:Y:S05]  /*193a0*/  @!P0 BRA `(.L_x_5489) ;  /* 0xfffffffc00f08947 */ /* 0x004fea000383ffff */
[----:B------:R-:W-:Y:S05]  /*193b0*/  BRA `(.L_x_5580) ;  /* 0xffffffc000787947 */ /* 0x000fea000383ffff */
.L_x_5494:
[----:B--2---:R2:W3:Y:S02]  /*193c0*/  SYNCS.PHASECHK.TRANS64.TRYWAIT P0, [R3+URZ+0x32460], R2 ;  /* 0x03246002030075a7 */ /* 0x0044e4000800017f */
[----:B---3--:R-:W-:Y:S05]  /*193d0*/  @!P0 NANOSLEEP.SYNCS 0x989680 ;  /* 0x009896800000895d */ /* 0x008fea0003900000 */
[----:B------:R-:W3:Y:S02]  /*193e0*/  @!P0 SYNCS.PHASECHK.TRANS64 P0, [R3+URZ+0x32460], R2 ;  /* 0x03246002030085a7 */ /* 0x000ee4000800007f */
[----:B---3--:R-:W-:Y:S05]  /*193f0*/  @!P0 BRA `(.L_x_5494) ;  /* 0xfffffffc00f08947 */ /* 0x008fea000383ffff */
[----:B------:R-:W-:Y:S05]  /*19400*/  BRA `(.L_x_5581) ;  /* 0xffffffc000f47947 */ /* 0x000fea000383ffff */
.L_x_5506:
        /* <DEDUP_REMOVED lines=9> */
.L_x_5583:
[----:B------:R-:W-:Y:S05]  /*194a0*/  BSYNC B0 ;  /* 0x0000000000007941 */ /* 0x000fea0003800000 */
.L_x_5582:
        /* <DEDUP_REMOVED lines=9> */
.L_x_5584:
        /* <DEDUP_REMOVED lines=26> */
.L_x_5585:
        /* <DEDUP_REMOVED lines=8> */
.L_x_5586:
        /* <DEDUP_REMOVED lines=8> */
.L_x_5587:
        /* <DEDUP_REMOVED lines=8> */
.L_x_5588:
        /* <DEDUP_REMOVED lines=8> */
.L_x_5589:
        /* <DEDUP_REMOVED lines=9> */
.L_x_5590:
[----:B------:R-:W-:Y:S01]  /*19970*/  IMAD.MOV.U32 R10, RZ, RZ, R14 ;  /* 0x000000ffff0a7224 */ /* 0x000fe200078e000e */
[----:B------:R-:W-:Y:S06]  /*19980*/  BRA `(.L_x_5591) ;  /* 0xffffffc8003c7947 */ /* 0x000fec000383ffff */
.L_x_5509:
        /* <DEDUP_REMOVED lines=8> */
.L_x_5593:
[----:B------:R-:W-:Y:S05]  /*19a10*/  BSYNC B0 ;  /* 0x0000000000007941 */ /* 0x000fea0003800000 */
.L_x_5592:
        /* <DEDUP_REMOVED lines=10> */
.L_x_5594:
        /* <DEDUP_REMOVED lines=8> */
.L_x_5595:
        /* <DEDUP_REMOVED lines=8> */
.L_x_5596:
        /* <DEDUP_REMOVED lines=8> */
.L_x_5597:
        /* <DEDUP_REMOVED lines=9> */
.L_x_5598:
[----:B------:R-:W-:Y:S01]  /*19cd0*/  IMAD.MOV.U32 R10, RZ, RZ, R14 ;  /* 0x000000ffff0a7224 */ /* 0x000fe200078e000e */
[----:B------:R-:W-:Y:S06]  /*19ce0*/  BRA `(.L_x_5599) ;  /* 0xffffffc800107947 */ /* 0x000fec000383ffff */
.L_x_5511:
[----:B------:R-:W-:Y:S01]  /*19cf0*/  BSSY B0, `(.L_x_5600) ;  /* 0x0000006000007945 */ /* 0x000fe20003800000 */
[----:B------:R-:W-:Y:S01]  /*19d00*/  PLOP3.LUT P6, PT, P6, PT, PT, 0x8, 0x0 ;  /* 0x000000000000781c */ /* 0x000fe200037ce170 */
[----:B------:R-:W-:-:S12]  /*19d10*/  IMAD.MOV.U32 R15, RZ, RZ, -0x1 ;  /* 0xffffffffff0f7424 */ /* 0x000fd800078e00ff */
[----:B0-----:R-:W-:Y:S05]  /*19d20*/  WARPSYNC.COLLECTIVE R15, `(.L_x_5601) ;  /* 0x000000000f087348 */ /* 0x001fea0003c00000 */
[----:B------:R-:W-:Y:S01]  /*19d30*/  VOTE.ANY R14, PT, P6 ;  /* 0x00000000000e7806 */ /* 0x000fe200030e0100 */
[----:B0-----:R-:W-:Y:S06]  /*19d40*/  ENDCOLLECTIVE ;  /* 0x000000000000791b */ /* 0x001fec0003800000 */
.L_x_5601:
[----:B------:R-:W-:Y:S05]  /*19d50*/  BSYNC B0 ;  /* 0x0000000000007941 */ /* 0x000fea0003800000 */
.L_x_5600:
        /* <DEDUP_REMOVED lines=10> */
.L_x_5602:
[----:B------:R-:W-:Y:S02]  /*19e00*/  IMAD.MOV.U32 R13, RZ, RZ, R6 ;  /* 0x000000ffff0d7224 */ /* 0x000fe400078e0006 */
[----:B------:R-:W-:-:S07]  /*19e10*/  IMAD.MOV.U32 R4, RZ, RZ, R14 ;  /* 0x000000ffff047224 */ /* 0x000fce00078e000e */
[----:B------:R-:W-:Y:S05]  /*19e20*/  WARPSYNC.COLLECTIVE R15, `(.L_x_5603) ;  /* 0x000000000f087348 */ /* 0x000fea0003c00000 */
[----:B------:R0:W1:Y:S02]  /*19e30*/  SHFL.IDX P6, R14, R13, R12, R11 ;  /* 0x0000000c0d0e7389 */ /* 0x00006400000c000b */
[----:B01----:R-:W-:Y:S01]  /*19e40*/  ENDCOLLECTIVE ;  /* 0x000000000000791b */ /* 0x003fe20003800000 */
.L_x_5603:
[----:B------:R-:W-:Y:S02]  /*19e50*/  IMAD.MOV.U32 R6, RZ, RZ, R14 ;  /* 0x000000ffff067224 */ /* 0x000fe400078e000e */
[----:B------:R-:W-:-:S05]  /*19e60*/  IMAD.IADD R5, R9, 0x1, R16 ;  /* 0x0000000109057824 */ /* 0x000fca00078e0210 */
[----:B------:R1:W-:Y:S01]  /*19e70*/  STL [R1+0xc], R5 ;  /* 0x00000c0501007387 */ /* 0x0003e20000100800 */
[----:B------:R-:W-:Y:S05]  /*19e80*/  BRA `(.L_x_5604) ;  /* 0xffffffc400f07947 */ /* 0x000fea000383ffff */
.L_x_5513:
        /* <DEDUP_REMOVED lines=8> */
.L_x_5606:
[----:B------:R-:W-:Y:S05]  /*19f10*/  BSYNC B0 ;  /* 0x0000000000007941 */ /* 0x000fea0003800000 */
.L_x_5605:
[----:B------:R-:W-:Y:S01]  /*19f20*/  IMAD.MOV.U32 R2, RZ, RZ, R14 ;  /* 0x000000ffff027224 */ /* 0x000fe200078e000e */
[----:B------:R-:W-:Y:S06]  /*19f30*/  BRA `(.L_x_5607) ;  /* 0xffffffc400dc7947 */ /* 0x000fec000383ffff */
.L_x_5519:
[----:B0-----:R0:W1:Y:S02]  /*19f40*/  SYNCS.PHASECHK.TRANS64.TRYWAIT P0, [R0+URZ+0x32420], R3 ;  /* 0x03242003000075a7 */ /* 0x001064000800017f */
[----:B-1----:R-:W-:Y:S05]  /*19f50*/  @!P0 NANOSLEEP.SYNCS 0x989680 ;  /* 0x009896800000895d */ /* 0x002fea0003900000 */
[----:B------:R-:W1:Y:S02]  /*19f60*/  @!P0 SYNCS.PHASECHK.TRANS64 P0, [R0+URZ+0x32420], R3 ;  /* 0x03242003000085a7 */ /* 0x000e64000800007f */
[----:B-1----:R-:W-:Y:S05]  /*19f70*/  @!P0 BRA `(.L_x_5519) ;  /* 0xfffffffc00f08947 */ /* 0x002fea000383ffff */
[----:B------:R-:W-:Y:S05]  /*19f80*/  BRA `(.L_x_5608) ;  /* 0xffffffd0007c7947 */ /* 0x000fea000383ffff */
.L_x_5520:
        /* <DEDUP_REMOVED lines=11> */
.L_x_5610:
[----:B------:R-:W-:Y:S05]  /*1a040*/  BSYNC B0 ;  /* 0x0000000000007941 */ /* 0x000fea0003800000 */
.L_x_5609:
[----:B------:R-:W-:Y:S05]  /*1a050*/  BRA `(.L_x_5611) ;  /* 0xffffffd000647947 */ /* 0x000fea000383ffff */
.L_x_5523:
[----:B------:R-:W-:Y:S01]  /*1a060*/  BSSY B1, `(.L_x_5612) ;  /* 0x0000006000017945 */ /* 0x000fe20003800000 */
[----:B------:R-:W-:-:S07]  /*1a070*/  IMAD.MOV.U32 R15, RZ, RZ, -0x1 ;  /* 0xffffffffff0f7424 */ /* 0x000fce00078e00ff */
[----:B01----:R-:W-:Y:S05]  /*1a080*/  WARPSYNC.COLLECTIVE R15, `(.L_x_5613) ;  /* 0x000000000f0c7348 */ /* 0x003fea0003c00000 */
[----:B------:R-:W-:Y:S02]  /*1a090*/  ELECT P6, UR62, PT ;  /* 0x00000000003e782f */ /* 0x000fe400038c0000 */
[----:B------:R-:W-:Y:S01]  /*1a0a0*/  MOV R14, UR62 ;  /* 0x0000003e000e7c02 */ /* 0x000fe20008000f00 */
[----:B01----:R-:W-:Y:S10]  /*1a0b0*/  ENDCOLLECTIVE ;  /* 0x000000000000791b */ /* 0x003ff40003800000 */
.L_x_5613:
[----:B------:R-:W-:Y:S05]  /*1a0c0*/  BSYNC B1 ;  /* 0x0000000000017941 */ /* 0x000fea0003800000 */
.L_x_5612:
[----:B------:R-:W-:Y:S05]  /*1a0d0*/  BRA `(.L_x_5614) ;  /* 0xffffffd0005c7947 */ /* 0x000fea000383ffff */
.L_x_5525:
[----:B0-----:R0:W1:Y:S02]  /*1a0e0*/  SYNCS.PHASECHK.TRANS64.TRYWAIT P0, [R6+URZ], R5 ;  /* 0x00000005060075a7 */ /* 0x001064000800017f */
[----:B-1----:R-:W-:Y:S05]  /*1a0f0*/  @!P0 NANOSLEEP.SYNCS 0x989680 ;  /* 0x009896800000895d */ /* 0x002fea0003900000 */
[----:B------:R-:W1:Y:S02]  /*1a100*/  @!P0 SYNCS.PHASECHK.TRANS64 P0, [R6+URZ], R5 ;  /* 0x00000005060085a7 */ /* 0x000e64000800007f */
[----:B-1----:R-:W-:Y:S05]  /*1a110*/  @!P0 BRA `(.L_x_5525) ;  /* 0xfffffffc00f08947 */ /* 0x002fea000383ffff */
[----:B------:R-:W-:Y:S05]  /*1a120*/  BRA `(.L_x_5615) ;  /* 0xffffffd000947947 */ /* 0x000fea000383ffff */
.L_x_5526:
[----:B-1----:R1:W2:Y:S02]  /*1a130*/  SYNCS.PHASECHK.TRANS64.TRYWAIT P0, [R7+URZ], R2 ;  /* 0x00000002070075a7 */ /* 0x0022a4000800017f */
[----:B--2---:R-:W-:Y:S05]  /*1a140*/  @!P0 NANOSLEEP.SYNCS 0x989680 ;  /* 0x009896800000895d */ /* 0x004fea0003900000 */
[----:B------:R-:W2:Y:S02]  /*1a150*/  @!P0 SYNCS.PHASECHK.TRANS64 P0, [R7+URZ], R2 ;  /* 0x00000002070085a7 */ /* 0x000ea4000800007f */
[----:B--2---:R-:W-:Y:S05]  /*1a160*/  @!P0 BRA `(.L_x_5526) ;  /* 0xfffffffc00f08947 */ /* 0x004fea000383ffff */
[----:B------:R-:W-:Y:S05]  /*1a170*/  BRA `(.L_x_5616) ;  /* 0xffffffd000887947 */ /* 0x000fea000383ffff */
.L_x_5528:
[----:B--2---:R2:W3:Y:S02]  /*1a180*/  SYNCS.PHASECHK.TRANS64.TRYWAIT P0, [R4+URZ], R5 ;  /* 0x00000005040075a7 */ /* 0x0044e4000800017f */
[----:B---3--:R-:W-:Y:S05]  /*1a190*/  @!P0 NANOSLEEP.SYNCS 0x989680 ;  /* 0x009896800000895d */ /* 0x008fea0003900000 */
[----:B------:R-:W3:Y:S02]  /*1a1a0*/  @!P0 SYNCS.PHASECHK.TRANS64 P0, [R4+URZ], R5 ;  /* 0x00000005040085a7 */ /* 0x000ee4000800007f */
[----:B---3--:R-:W-:Y:S05]  /*1a1b0*/  @!P0 BRA `(.L_x_5528) ;  /* 0xfffffffc00f08947 */ /* 0x008fea000383ffff */
[----:B------:R-:W-:Y:S05]  /*1a1c0*/  BRA `(.L_x_5617) ;  /* 0xffffffd0008c7947 */ /* 0x000fea000383ffff */
.L_x_5618:
        /* <DEDUP_REMOVED lines=11> */
.L_x_6147:


//--------------------- .text._ZN7cutlass13device_kernelIN5flash11enable_sm90INS1_16FlashAttnFwdSm90INS1_25CollectiveMainloopFwdSm90ILi2EN4cute5tupleIJNS5_1CILi1EEES8_S8_EEENS6_IJNS7_ILi128EEENS7_ILi96EEENS7_ILi64EEEEEELi256ENS_10bfloat16_tEfNS_4arch4Sm90ELb1ELb0ELb1ELb1ELb0ELb1ELb1ELb1ELb0ELb1ELb1ELb0EEENS1_21CollectiveEpilogueFwdINS6_IJSA_NS7_ILi256EEESB_EEES9_SE_SG_Li256ELb1ELb1ELb1ELb0EEENS1_36VarlenDynamicPersistentTileSchedulerILi128ELi96ELi256ELi128ELb1ELb1ELb1ELb1ELb1ELb1EEEEEEEEEvNT_6ParamsE --------------------------
	.section	.text._ZN7cutlass13device_kernelIN5flash11enable_sm90INS1_16FlashAttnFwdSm90INS1_25CollectiveMainloopFwdSm90ILi2EN4cute5tupleIJNS5_1CILi1EEES8_S8_EEENS6_IJNS7_ILi128EEENS7_ILi96EEENS7_ILi64EEEEEELi256ENS_10bfloat16_tEfNS_4arch4Sm90ELb1ELb0ELb1ELb1ELb0ELb1ELb1ELb1ELb0ELb1ELb1ELb0EEENS1_21CollectiveEpilogueFwdINS6_IJSA_NS7_ILi256EEESB_EEES9_SE_SG_Li256ELb1ELb1ELb1ELb0EEENS1_36VarlenDynamicPersistentTileSchedulerILi128ELi96ELi256ELi128ELb1ELb1ELb1ELb1ELb1ELb1EEEEEEEEEvNT_6ParamsE,"ax",@progbits
	.align	128
.text._ZN7cutlass13device_kernelIN5flash11enable_sm90INS1_16FlashAttnFwdSm90INS1_25CollectiveMainloopFwdSm90ILi2EN4cute5tupleIJNS5_1CILi1EEES8_S8_EEENS6_IJNS7_ILi128EEENS7_ILi96EEENS7_ILi64EEEEEELi256ENS_10bfloat16_tEfNS_4arch4Sm90ELb1ELb0ELb1ELb1ELb0ELb1ELb1ELb1ELb0ELb1ELb1ELb0EEENS1_21CollectiveEpilogueFwdINS6_IJSA_NS7_ILi256EEESB_EEES9_SE_SG_Li256ELb1ELb1ELb1ELb0EEENS1_36VarlenDynamicPersistentTileSchedulerILi128ELi96ELi256ELi128ELb1ELb1ELb1ELb1ELb1ELb1EEEEEEEEEvNT_6ParamsE:
        .type           _ZN7cutlass13device_kernelIN5flash11enable_sm90INS1_16FlashAttnFwdSm90INS1_25CollectiveMainloopFwdSm90ILi2EN4cute5tupleIJNS5_1CILi1EEES8_S8_EEENS6_IJNS7_ILi128EEENS7_ILi96EEENS7_ILi64EEEEEELi256ENS_10bfloat16_tEfNS_4arch4Sm90ELb1ELb0ELb1ELb1ELb0ELb1ELb1ELb1ELb0ELb1ELb1ELb0EEENS1_21CollectiveEpilogueFwdINS6_IJSA_NS7_ILi256EEESB_EEES9_SE_SG_Li256ELb1ELb1ELb1ELb0EEENS1_36VarlenDynamicPersistentTileSchedulerILi128ELi96ELi256ELi128ELb1ELb1ELb1ELb1ELb1ELb1EEEEEEEEEvNT_6ParamsE,@function
        .size           _ZN7cutlass13device_kernelIN5flash11enable_sm90INS1_16FlashAttnFwdSm90INS1_25CollectiveMainloopFwdSm90ILi2EN4cute5tupleIJNS5_1CILi1EEES8_S8_EEENS6_IJNS7_ILi128EEENS7_ILi96EEENS7_ILi64EEEEEELi256ENS_10bfloat16_tEfNS_4arch4Sm90ELb1ELb0ELb1ELb1ELb0ELb1ELb1ELb1ELb0ELb1ELb1ELb0EEENS1_21CollectiveEpilogueFwdINS6_IJSA_NS7_ILi256EEESB_EEES9_SE_SG_Li256ELb1ELb1ELb1ELb0EEENS1_36VarlenDynamicPersistentTileSchedulerILi128ELi96ELi256ELi128ELb1ELb1ELb1ELb1ELb1ELb1EEEEEEEEEvNT_6ParamsE,(.L_x_6148 - _ZN7cutlass13device_kernelIN5flash11enable_sm90INS1_16FlashAttnFwdSm90INS1_25CollectiveMainloopFwdSm90ILi2EN4cute5tupleIJNS5_1CILi1EEES8_S8_EEENS6_IJNS7_ILi128EEENS7_ILi96EEENS7_ILi64EEEEEELi256ENS_10bfloat16_tEfNS_4arch4Sm90ELb1ELb0ELb1ELb1ELb0ELb1ELb1ELb1ELb0ELb1ELb1ELb0EEENS1_21CollectiveEpilogueFwdINS6_IJSA_NS7_ILi256EEESB_EEES9_SE_SG_Li256ELb1ELb1ELb1ELb0EEENS1_36VarlenDynamicPersistentTileSchedulerILi128ELi96ELi256ELi128ELb1ELb1ELb1ELb1ELb1ELb1EEEEEEEEEvNT_6ParamsE)
        .other          _ZN7cutlass13device_kernelIN5flash11enable_sm90INS1_16FlashAttnFwdSm90INS1_25CollectiveMainloopFwdSm90ILi2EN4cute5tupleIJNS5_1CILi1EEES8_S8_EEENS6_IJNS7_ILi128EEENS7_ILi96EEENS7_ILi64EEEEEELi256ENS_10bfloat16_tEfNS_4arch4Sm90ELb1ELb0ELb1ELb1ELb0ELb1ELb1ELb1ELb0ELb1ELb1ELb0EEENS1_21CollectiveEpilogueFwdINS6_IJSA_NS7_ILi256EEESB_EEES9_SE_SG_Li256ELb1ELb1ELb1ELb0EEENS1_36VarlenDynamicPersistentTileSchedulerILi128ELi96ELi256ELi128ELb1ELb1ELb1ELb1ELb1ELb1EEEEEEEEEvNT_6ParamsE,@"STO_CUDA_ENTRY STV_DEFAULT"
_ZN7cutlass13device_kernelIN5flash11enable_sm90INS1_16FlashAttnFwdSm90INS1_25CollectiveMainloopFwdSm90ILi2EN4cute5tupleIJNS5_1CILi1EEES8_S8_EEENS6_IJNS7_ILi128EEENS7_ILi96EEENS7_ILi64EEEEEELi256ENS_10bfloat16_tEfNS_4arch4Sm90ELb1ELb0ELb1ELb1ELb0ELb1ELb1ELb1ELb0ELb1ELb1ELb0EEENS1_21CollectiveEpilogueFwdINS6_IJSA_NS7_ILi256EEESB_EEES9_SE_SG_Li256ELb1ELb1ELb1ELb0EEENS1_36VarlenDynamicPersistentTileSchedulerILi128ELi96ELi256ELi128ELb1ELb1ELb1ELb1ELb1ELb1EEEEEEEEEvNT_6ParamsE:
        /* <DEDUP_REMOVED lines=24> */
.L_x_5620:
[----:B------:R-:W-:Y:S05]  /*0180*/  BSYNC B0 ;  /* 0x0000000000007941 */ /* 0x000fea0003800000 */
.L_x_5619:
        /* <DEDUP_REMOVED lines=43> */
.L_x_5621:
        /* <DEDUP_REMOVED lines=22> */
.L_x_5622:
        /* <DEDUP_REMOVED lines=18> */
.L_x_5623:
        /* <DEDUP_REMOVED lines=22> */
.L_x_5624:
        /* <DEDUP_REMOVED lines=22> */
.L_x_5625:
[----:B------:R-:W-:Y:S01]  /*0980*/  PLOP3.LUT P0, PT, PT, PT, UP0, 0x80, 0x0 ;  /* 0x000000000000781c */ /* 0x000fe20003f0f008 */
[----:B------:R-:W-:Y:S01]  /*0990*/  UMOV UR36, 0x1 ;  /* 0x0000000100247882 */ /* 0x000fe20000000000 */
[----:B------:R-:W-:Y:S01]  /*09a0*/  NOP ;  /* 0x0000000000007918 */ /* 0x000fe20000000000 */
[----:B------:R-:W-:Y:S01]  /*09b0*/  USEL UR36, UR36, 0x2, !UP0 ;  /* 0x0000000224247887 */ /* 0x000fe2000c000000 */
[----:B------:R-:W-:Y:S01]  /*09c0*/  BSSY B9, `(.L_x_5626) ;  /* 0x00022a7000097945 */ /* 0x000fe20003800000 */
[----:B------:R-:W-:Y:S01]  /*09d0*/  ULDC.64 UR40, c[0x0][0x208] ;  /* 0x0000820000287ab9 */ /* 0x000fe20000000a00 */
[----:B0123--:R-:W-:Y:S07]  /*09e0*/  BAR.SYNC.DEFER_BLOCKING 0x0 ;  /* 0x0000000000007b1d */ /* 0x00ffee0000010000 */
[----:B------:R-:W-:Y:S05]  /*09f0*/  @!P0 BRA `(.L_x_5627) ;  /* 0x00000194006c8947 */ /* 0x000fea0003800000 */
.L_x_5628:
[----:B------:R-:W-:-:S08]  /*0a00*/  NOP ;  /* 0x0000000000007918 */ /* 0x000fd00000000000 */
[----:B------:R-:W0:Y:S02]  /*0a10*/  USETMAXREG.TRY_ALLOC.CTAPOOL UP0, 0xf0 ;  /* 0x000000f0000079c8 */ /* 0x000e240008000600 */
[----:B0-----:R-:W-:-:S13]  /*0a20*/  PLOP3.LUT P0, PT, PT, PT, UP0, 0x80, 0x0 ;  /* 0x000000000000781c */ /* 0x001fda0003f0f008 */
[----:B------:R-:W-:Y:S05]  /*0a30*/  @!P0 BRA `(.L_x_5628) ;  /* 0xfffffffc00f08947 */ /* 0x000fea000383ffff */
[----:B------:R-:W2:Y:S01]  /*0a40*/  LDL.LU R0, [R1+0x48] ;  /* 0x0000480001007983 */ /* 0x000ea20000300800 */
[----:B------:R-:W-:Y:S01]  /*0a50*/  SHF.R.U32.HI R2, RZ, 0x7, R6 ;  /* 0x00000007ff027819 */ /* 0x000fe20000011606 */
[----:B------:R-:W0:Y:S01]  /*0a60*/  S2UR UR5, SR_CgaCtaId ;  /* 0x00000000000579c3 */ /* 0x000e220000008800 */
[----:B------:R-:W-:-:S07]  /*0a70*/  UMOV UR4, 0x400 ;  /* 0x0000040000047882 */ /* 0x000fce0000000000 */
[----:B------:R-:W-:Y:S06]  /*0a80*/  BAR.ARV 0x8, 0x180 ;  /* 0x0206000000007b1d */ /* 0x000fec0000002000 */
[----:B------:R-:W-:-:S13]  /*0a90*/  ISETP.NE.AND P0, PT, R2, 0x1, PT ;  /* 0x000000010200780c */ /* 0x000fda0003f05270 */
[----:B------:R-:W-:Y:S06]  /*0aa0*/  @!P0 BAR.ARV 0x9, 0x100 ;  /* 0x0244000000008b1d */ /* 0x000fec0000002000 */
[----:B0-----:R-:W-:Y:S02]  /*0ab0*/  ULEA UR4, UR5, UR4, 0x18 ;  /* 0x0000000405047291 */ /* 0x001fe4000f8ec03f */
[----:B------:R-:W-:Y:S04]  /*0ac0*/  BAR.SYNC.DEFER_BLOCKING 0x5, 0x180 ;  /* 0x0146000000007b1d */ /* 0x000fe80000010000 */
[----:B------:R-:W-:-:S02]  /*0ad0*/  IMAD.U32 R19, RZ, RZ, UR4 ;  /* 0x00000004ff137e24 */ /* 0x000fc4000f8e00ff */
[----:B------:R-:W-:-:S03]  /*0ae0*/  ULDC UR4, c[0x0][0xd3c] ;  /* 0x00034f0000047ab9 */ /* 0x000fc60000000800 */
[----:B------:R-:W0:Y:S01]  /*0af0*/  LDS.128 R12, [R19+0x324d0] ;  /* 0x0324d000130c7984 */ /* 0x000e220000000c00 */
[----:B------:R-:W-:Y:S06]  /*0b00*/  BAR.ARV 0x4, 0x180 ;  /* 0x0106000000007b1d */ /* 0x000fec0000002000 */
[----:B--2---:R-:W-:-:S04]  /*0b10*/  LOP3.LUT R0, R0, 0xfffffffb, RZ, 0xc0, !PT ;  /* 0xfffffffb00007812 */ /* 0x004fc800078ec0ff */
[----:B------:R-:W-:Y:S02]  /*0b20*/  @P0 LOP3.LUT R0, R0, 0x4, RZ, 0xfc, !PT ;  /* 0x0000000400000812 */ /* 0x000fe400078efcff */
[----:B0-----:R-:W-:-:S03]  /*0b30*/  ISETP.GE.AND P0, PT, R15, UR4, PT ;  /* 0x000000040f007c0c */ /* 0x001fc6000bf06270 */
[----:B------:R0:W-:Y:S10]  /*0b40*/  STL [R1+0x48], R0 ;  /* 0x0000480001007387 */ /* 0x0001f40000100800 */
[----:B0-----:R-:W-:Y:S05]  /*0b50*/  @P0 BRA `(.L_x_5629) ;  /* 0x0000022800340947 */ /* 0x001fea0003800000 */
[----:B------:R-:W-:Y:S01]  /*0b60*/  VIADD R6, R6, 0xffffff80 ;  /* 0xffffff8006067836 */ /* 0x000fe20000000000 */
[----:B------:R-:W-:Y:S01]  /*0b70*/  ULOP3.LUT UR37, UR36, 0x1, URZ, 0xfc, !UPT ;  /* 0x0000000124257892 */ /* 0x000fe2000f8efc3f */
[----:B------:R-:W-:Y:S02]  /*0b80*/  IMAD.MOV.U32 R18, RZ, RZ, RZ ;  /* 0x000000ffff127224 */ /* 0x000fe400078e00ff */
[----:B------:R-:W-:Y:S01]  /*0b90*/  IMAD.MOV.U32 R202, RZ, RZ, RZ ;  /* 0x000000ffffca7224 */ /* 0x000fe200078e00ff */
[----:B------:R-:W-:Y:S01]  /*0ba0*/  SHF.R.S32.HI R3, RZ, 0x1f, R6 ;  /* 0x0000001fff037819 */ /* 0x000fe20000011406 */
[----:B------:R-:W-:-:S03]  /*0bb0*/  IMAD.MOV.U32 R23, RZ, RZ, RZ ;  /* 0x000000ffff177224 */ /* 0x000fc600078e00ff */
        /* <DEDUP_REMOVED lines=14> */
[----:B------:R-:W-:Y:S02]  /*0ca0*/  SHF.R.S32.HI R8, RZ, 0x1f, R10 ;  /* 0x0000001fff087819 */ /* 0x000fe4000001140a */
[----:B------:R-:W-:Y:S02]  /*0cb0*/  LEA.HI R9, R9, R21, RZ, 0x5 ;  /* 0x0000001509097211 */ /* 0x000fe400078f28ff */
[----:B------:R-:W-:Y:S02]  /*0cc0*/  LEA.HI R8, R8, R11, RZ, 0x3 ;  /* 0x0000000b08087211 */ /* 0x000fe400078f18ff */
[----:B------:R-:W-:Y:S02]  /*0cd0*/  LOP3.LUT R4, R4, 0x1ffffffe, RZ, 0xc0, !PT ;  /* 0x1ffffffe04047812 */ /* 0x000fe400078ec0ff */
[----:B------:R-:W-:Y:S01]  /*0ce0*/  LOP3.LUT R12, R8, 0xfffffff8, RZ, 0xc0, !PT ;  /* 0xfffffff8080c7812 */ /* 0x000fe200078ec0ff */
[----:B------:R-:W-:Y:S01]  /*0cf0*/  IMAD.IADD R8, R5, 0x1, -R0 ;  /* 0x0000000105087824 */ /* 0x000fe200078e0a00 */
[-C--:B------:R-:W-:Y:S01]  /*0d00*/  LEA.HI R0, R3, R6.reuse, RZ, 0x5 ;  /* 0x0000000603007211 */ /* 0x080fe200078f28ff */
[----:B------:R-:W-:Y:S01]  /*0d10*/  IMAD.IADD R4, R7, 0x1, -R4 ;  /* 0x0000000107047824 */ /* 0x000fe200078e0a04 */
[----:B------:R-:W-:Y:S01]  /*0d20*/  LEA.HI R3, R3, R6, RZ, 0x3 ;  /* 0x0000000603037211 */ /* 0x000fe200078f18ff */
[----:B------:R-:W-:Y:S01]  /*0d30*/  IMAD.IADD R12, R11, 0x1, -R12 ;  /* 0x000000010b0c7824 */ /* 0x000fe200078e0a0c */
[----:B------:R-:W-:-:S02]  /*0d40*/  SHF.R.S32.HI R9, RZ, 0x5, R9 ;  /* 0x00000005ff097819 */ /* 0x000fc40000011409 */
[----:B------:R-:W-:Y:S02]  /*0d50*/  LOP3.LUT R7, R3, 0xfffffff8, RZ, 0xc0, !PT ;  /* 0xfffffff803077812 */ /* 0x000fe400078ec0ff */
[----:B------:R-:W-:Y:S01]  /*0d60*/  LOP3.LUT R3, R22, 0xfffffffc, RZ, 0xc0, !PT ;  /* 0xfffffffc16037812 */ /* 0x000fe200078ec0ff */
[----:B------:R-:W-:Y:S01]  /*0d70*/  IMAD R9, R9, 0x10, R12 ;  /* 0x0000001009097824 */ /* 0x000fe200078e020c */
[----:B------:R-:W-:Y:S01]  /*0d80*/  SHF.R.S32.HI R22, RZ, 0x2, R22 ;  /* 0x00000002ff167819 */ /* 0x000fe20000011416 */
[----:B------:R-:W-:Y:S01]  /*0d90*/  IMAD.IADD R228, R6, 0x1, -R7 ;  /* 0x0000000106e47824 */ /* 0x000fe200078e0a07 */
[----:B------:R-:W-:Y:S01]  /*0da0*/  LOP3.LUT R5, R2, 0x3fffff0, RZ, 0xc0, !PT ;  /* 0x03fffff002057812 */ /* 0x000fe200078ec0ff */
[----:B------:R-:W-:Y:S01]  /*0db0*/  IMAD R20, R8, 0x40, R9 ;  /* 0x0000004008147824 */ /* 0x000fe200078e0209 */
[----:B------:R-:W-:Y:S01]  /*0dc0*/  SHF.R.S32.HI R16, RZ, 0x5, R0 ;  /* 0x00000005ff107819 */ /* 0x000fe20000011400 */
[----:B------:R-:W-:Y:S01]  /*0dd0*/  VIADD R9, R22, 0x40 ;  /* 0x0000004016097836 */ /* 0x000fe20000000000 */
[----:B------:R-:W-:Y:S01]  /*0de0*/  LOP3.LUT R10, R10, 0x7ffffffc, RZ, 0xc0, !PT ;  /* 0x7ffffffc0a0a7812 */ /* 0x000fe200078ec0ff */
[----:B------:R-:W-:-:S02]  /*0df0*/  IMAD.IADD R5, R6, 0x1, -R5 ;  /* 0x0000000106057824 */ /* 0x000fc400078e0a05 */
[----:B------:R-:W-:Y:S01]  /*0e00*/  IMAD.IADD R3, R6, 0x1, -R3 ;  /* 0x0000000106037824 */ /* 0x000fe200078e0a03 */
[----:B------:R-:W-:Y:S01]  /*0e10*/  SHF.R.S32.HI R8, RZ, 0x1f, R9 ;  /* 0x0000001fff087819 */ /* 0x000fe20000011409 */
[----:B------:R-:W-:Y:S01]  /*0e20*/  IMAD R5, R16, 0x10, R5 ;  /* 0x0000001010057824 */ /* 0x000fe200078e0205 */
[----:B------:R0:W-:Y:S01]  /*0e30*/  STL [R1+0x64], R16 ;  /* 0x0000641001007387 */ /* 0x0001e20000100800 */
[----:B------:R-:W-:Y:S01]  /*0e40*/  IMAD.SHL.U32 R228, R228, 0x8, RZ ;  /* 0x00000008e4e47824 */ /* 0x000fe200078e00ff */
[----:B------:R-:W-:Y:S01]  /*0e50*/  LEA.HI R0, R3, R3, RZ, 0x1 ;  /* 0x0000000303007211 */ /* 0x000fe200078f08ff */
[----:B------:R-:W-:Y:S01]  /*0e60*/  IMAD R11, R5, 0x8, R4 ;  /* 0x00000008050b7824 */ /* 0x000fe200078e0204 */
[----:B------:R-:W-:Y:S01]  /*0e70*/  LEA.HI R8, R8, R9, RZ, 0x3 ;  /* 0x0000000908087211 */ /* 0x000fe200078f18ff */
[----:B------:R-:W-:Y:S01]  /*0e80*/  IMAD.SHL.U32 R200, R3, 0x4, RZ ;  /* 0x0000000403c87824 */ /* 0x000fe200078e00ff */
[----:B------:R-:W-:Y:S01]  /*0e90*/  SHF.R.S32.HI R4, RZ, 0x1f, R22 ;  /* 0x0000001fff047819 */ /* 0x000fe20000011416 */
[----:B------:R-:W-:Y:S01]  /*0ea0*/  IMAD.SHL.U32 R4, R9, 0x40, RZ ;  /* 0x0000004009047824 */ /* 0x000fe200078e00ff */
[----:B------:R-:W-:Y:S01]  /*0eb0*/  LOP3.LUT R0, R0, 0x1ffffffe, RZ, 0xc0, !PT ;  /* 0x1ffffffe00007812 */ /* 0x000fe200078ec0ff */
[----:B------:R-:W-:Y:S01]  /*0ec0*/  IMAD.SHL.U32 R8, R8, 0x40, RZ ;  /* 0x0000004008087824 */ /* 0x000fe200078e00ff */
[----:B------:R-:W-:Y:S01]  /*0ed0*/  STL [R1+0x198], R20 ;  /* 0x0001981401007387 */ /* 0x000fe20000100800 */
[----:B0-----:R-:W-:-:S02]  /*0ee0*/  IMAD.SHL.U32 R16, R3, 0x8, RZ ;  /* 0x0000000803107824 */ /* 0x001fc400078e00ff */
[----:B------:R-:W-:Y:S01]  /*0ef0*/  IMAD.IADD R0, R3, 0x1, -R0 ;  /* 0x0000000103007824 */ /* 0x000fe200078e0a00 */
[----:B------:R-:W-:Y:S01]  /*0f00*/  LOP3.LUT R3, R4, 0x1c0, RZ, 0xc0, !PT ;  /* 0x000001c004037812 */ /* 0x000fe200078ec0ff */
[----:B------:R-:W-:Y:S01]  /*0f10*/  STL [R1+0x8c], RZ ;  /* 0x00008cff01007387 */ /* 0x000fe20000100800 */
[----:B------:R-:W-:Y:S01]  /*0f20*/  SHF.R.S32.HI R4, RZ, 0x1f, R228 ;  /* 0x0000001fff047819 */ /* 0x000fe200000114e4 */
[----:B------:R-:W-:Y:S01]  /*0f30*/  IMAD.IADD R10, R21, 0x1, -R10 ;  /* 0x00000001150a7824 */ /* 0x000fe200078e0a0a */
[----:B------:R-:W-:Y:S01]  /*0f40*/  LOP3.LUT R4, R8, 0xfffffe00, RZ, 0xc0, !PT ;  /* 0xfffffe0008047812 */ /* 0x000fe200078ec0ff */
[----:B------:R-:W-:Y:S01]  /*0f50*/  VIADD R8, R228, 0x80 ;  /* 0x00000080e4087836 */ /* 0x000fe20000000000 */
[----:B------:R-:W-:Y:S01]  /*0f60*/  SHF.R.U32.HI R9, RZ, 0x3, R3 ;  /* 0x00000003ff097819 */ /* 0x000fe20000011603 */
[----:B------:R-:W-:Y:S01]  /*0f70*/  IMAD.SHL.U32 R45, R10, 0x2, RZ ;  /* 0x000000020a2d7824 */ /* 0x000fe200078e00ff */
[----:B------:R-:W-:Y:S01]  /*0f80*/  LOP3.LUT R3, R3, 0x38, R16, 0xf8, !PT ;  /* 0x0000003803037812 */ /* 0x000fe200078ef810 */
[----:B------:R0:W-:Y:S01]  /*0f90*/  STL [R1+0x68], R4 ;  /* 0x0000680401007387 */ /* 0x0001e20000100800 */
[----:B------:R-:W-:-:S02]  /*0fa0*/  VIADD R12, R228, 0x40 ;  /* 0x00000040e40c7836 */ /* 0x000fc40000000000 */
[C---:B------:R-:W-:Y:S01]  /*0fb0*/  VIADD R44, R45.reuse, 0x8 ;  /* 0x000000082d2c7836 */ /* 0x040fe20000000000 */
[----:B------:R-:W-:Y:S01]  /*0fc0*/  STL [R1+0x5c], R45 ;  /* 0x00005c2d01007387 */ /* 0x000fe20000100800 */
[C---:B------:R-:W-:Y:S01]  /*0fd0*/  VIADD R43, R45.reuse, 0x10 ;  /* 0x000000102d2b7836 */ /* 0x040fe20000000000 */
[----:B------:R-:W-:Y:S01]  /*0fe0*/  SHF.R.S32.HI R12, RZ, 0x1f, R12 ;  /* 0x0000001fff0c7819 */ /* 0x000fe2000001140c */
[C---:B------:R-:W-:Y:S02]  /*0ff0*/  VIADD R42, R45.reuse, 0x18 ;  /* 0x000000182d2a7836 */ /* 0x040fe40000000000 */
[C---:B------:R-:W-:Y:S01]  /*1000*/  VIADD R41, R45.reuse, 0x20 ;  /* 0x000000202d297836 */ /* 0x040fe20000000000 */
[----:B0-----:R-:W-:Y:S01]  /*1010*/  LOP3.LUT R4, R4, R3, R9, 0xf6, !PT ;  /* 0x0000000304047212 */ /* 0x001fe200078ef609 */
[----:B------:R-:W-:Y:S01]  /*1020*/  VIADD R40, R45, 0x28 ;  /* 0x000000282d287836 */ /* 0x000fe20000000000 */
[----:B------:R-:W-:Y:S01]  /*1030*/  SHF.R.S32.HI R9, RZ, 0x1f, R8 ;  /* 0x0000001fff097819 */ /* 0x000fe20000011408 */
[----:B------:R-:W-:-:S02]  /*1040*/  IMAD.SHL.U32 R8, R11, 0x8, RZ ;  /* 0x000000080b087824 */ /* 0x000fc400078e00ff */
[----:B------:R-:W-:Y:S01]  /*1050*/  IMAD R3, R4, 0x2, R19 ;  /* 0x0000000204037824 */ /* 0x000fe200078e0213 */
[----:B------:R-:W-:Y:S01]  /*1060*/  SHF.R.S32.HI R4, RZ, 0x1f, R44 ;  /* 0x0000001fff047819 */ /* 0x000fe2000001142c */
[C---:B------:R-:W-:Y:S01]  /*1070*/  VIADD R39, R45.reuse, 0x30 ;  /* 0x000000302d277836 */ /* 0x040fe20000000000 */
[----:B------:R-:W-:Y:S01]  /*1080*/  STL [R1+0x19c], R8 ;  /* 0x00019c0801007387 */ /* 0x000fe20000100800 */
[C---:B------:R-:W-:Y:S02]  /*1090*/  VIADD R38, R45.reuse, 0x38 ;  /* 0x000000382d267836 */ /* 0x040fe40000000000 */
[C---:B------:R-:W-:Y:S01]  /*10a0*/  VIADD R37, R45.reuse, 0x40 ;  /* 0x000000402d257836 */ /* 0x040fe20000000000 */
[----:B------:R-:W-:Y:S01]  /*10b0*/  STL [R1+0x194], R3 ;  /* 0x0001940301007387 */ /* 0x000fe20000100800 */
[C---:B------:R-:W-:Y:S02]  /*10c0*/  VIADD R36, R45.reuse, 0x48 ;  /* 0x000000482d247836 */ /* 0x040fe40000000000 */
[C---:B------:R-:W-:Y:S01]  /*10d0*/  VIADD R35, R45.reuse, 0x50 ;  /* 0x000000502d237836 */ /* 0x040fe20000000000 */
[----:B------:R-:W-:Y:S01]  /*10e0*/  STL [R1+0x10c], R44 ;  /* 0x00010c2c01007387 */ /* 0x000fe20000100800 */
[----:B------:R-:W-:-:S02]  /*10f0*/  VIADD R34, R45, 0x58 ;  /* 0x000000582d227836 */ /* 0x000fc40000000000 */
[C---:B------:R-:W-:Y:S01]  /*1100*/  VIADD R33, R45.reuse, 0x60 ;  /* 0x000000602d217836 */ /* 0x040fe20000000000 */
[----:B------:R0:W-:Y:S01]  /*1110*/  STL [R1+0x108], R43 ;  /* 0x0001082b01007387 */ /* 0x0001e20000100800 */
[C---:B------:R-:W-:Y:S02]  /*1120*/  VIADD R32, R45.reuse, 0x68 ;  /* 0x000000682d207836 */ /* 0x040fe40000000000 */
[C---:B------:R-:W-:Y:S01]  /*1130*/  VIADD R31, R45.reuse, 0x70 ;  /* 0x000000702d1f7836 */ /* 0x040fe20000000000 */
[----:B------:R-:W-:Y:S01]  /*1140*/  STL [R1+0x104], R42 ;  /* 0x0001042a01007387 */ /* 0x000fe20000100800 */
[C---:B------:R-:W-:Y:S02]  /*1150*/  VIADD R30, R45.reuse, 0x78 ;  /* 0x000000782d1e7836 */ /* 0x040fe40000000000 */
[C---:B------:R-:W-:Y:S01]  /*1160*/  VIADD R29, R45.reuse, 0x80 ;  /* 0x000000802d1d7836 */ /* 0x040fe20000000000 */
[----:B------:R1:W-:Y:S01]  /*1170*/  STL [R1+0x100], R41 ;  /* 0x0001002901007387 */ /* 0x0003e20000100800 */
[C---:B------:R-:W-:Y:S01]  /*1180*/  VIADD R28, R45.reuse, 0x88 ;  /* 0x000000882d1c7836 */ /* 0x040fe20000000000 */
[----:B0-----:R-:W-:Y:S01]  /*1190*/  SHF.R.S32.HI R43, RZ, 0x1f, R43 ;  /* 0x0000001fff2b7819 */ /* 0x001fe2000001142b */
[C---:B------:R-:W-:Y:S01]  /*11a0*/  VIADD R27, R45.reuse, 0x90 ;  /* 0x000000902d1b7836 */ /* 0x040fe20000000000 */
[----:B------:R0:W-:Y:S01]  /*11b0*/  STL [R1+0xfc], R40 ;  /* 0x0000fc2801007387 */ /* 0x0001e20000100800 */
[----:B------:R-:W-:-:S02]  /*11c0*/  VIADD R26, R45, 0x98 ;  /* 0x000000982d1a7836 */ /* 0x000fc40000000000 */
[C---:B------:R-:W-:Y:S01]  /*11d0*/  VIADD R25, R45.reuse, 0xa0 ;  /* 0x000000a02d197836 */ /* 0x040fe20000000000 */
[----:B------:R-:W-:Y:S01]  /*11e0*/  STL [R1+0xf8], R39 ;  /* 0x0000f82701007387 */ /* 0x000fe20000100800 */
[C---:B------:R-:W-:Y:S01]  /*11f0*/  VIADD R24, R45.reuse, 0xa8 ;  /* 0x000000a82d187836 */ /* 0x040fe20000000000 */
[----:B-1----:R-:W-:Y:S01]  /*1200*/  SHF.R.S32.HI R41, RZ, 0x1f, R41 ;  /* 0x0000001fff297819 */ /* 0x002fe20000011429 */
[----:B------:R-:W-:Y:S01]  /*1210*/  IMAD.MOV.U32 R7, RZ, RZ, R15 ;  /* 0x000000ffff077224 */ /* 0x000fe200078e000f */
[----:B------:R1:W-:Y:S01]  /*1220*/  STL [R1+0xf4], R38 ;  /* 0x0000f42601007387 */ /* 0x0003e20000100800 */
[C---:B------:R-:W-:Y:S01]  /*1230*/  VIADD R21, R45.reuse, 0xb0 ;  /* 0x000000b02d157836 */ /* 0x040fe20000000000 */
[----:B0-----:R-:W-:Y:S01]  /*1240*/  SHF.R.S32.HI R40, RZ, 0x1f, R40 ;  /* 0x0000001fff287819 */ /* 0x001fe20000011428 */
[----:B------:R-:W-:Y:S01]  /*1250*/  IMAD.MOV.U32 R6, RZ, RZ, R14 ;  /* 0x000000ffff067224 */ /* 0x000fe200078e000e */
[----:B------:R0:W-:Y:S01]  /*1260*/  STL [R1+0xf0], R37 ;  /* 0x0000f02501007387 */ /* 0x0001e20000100800 */
[----:B------:R-:W-:-:S02]  /*1270*/  VIADD R15, R45, 0xb8 ;  /* 0x000000b82d0f7836 */ /* 0x000fc40000000000 */
[----:B------:R-:W-:Y:S01]  /*1280*/  IMAD.MOV.U32 R5, RZ, RZ, R13 ;  /* 0x000000ffff057224 */ /* 0x000fe200078e000d */
[----:B------:R-:W-:Y:S01]  /*1290*/  STL [R1+0xec], R36 ;  /* 0x0000ec2401007387 */ /* 0x000fe20000100800 */
[C---:B------:R-:W-:Y:S01]  /*12a0*/  VIADD R14, R45.reuse, 0xc0 ;  /* 0x000000c02d0e7836 */ /* 0x040fe20000000000 */
[----:B-1----:R-:W-:Y:S01]  /*12b0*/  SHF.R.S32.HI R38, RZ, 0x1f, R38 ;  /* 0x0000001fff267819 */ /* 0x002fe20000011426 */
        /* <DEDUP_REMOVED lines=11> */
[----:B------:R-:W-:Y:S01]  /*1370*/  VIADD R3, R45, 0xf8 ;  /* 0x000000f82d037836 */ /* 0x000fe20000000000 */
[----:B------:R1:W-:Y:S01]  /*1380*/  STL [R1+0xdc], R32 ;  /* 0x0000dc2001007387 */ /* 0x0003e20000100800 */
[----:B------:R-:W-:Y:S01]  /*1390*/  IMAD R0, R0, 0x8, R20 ;  /* 0x0000000800007824 */ /* 0x000fe200078e0214 */
[----:B0-----:R-:W-:Y:S01]  /*13a0*/  SHF.R.S32.HI R34, RZ, 0x1f, R34 ;  /* 0x0000001fff227819 */ /* 0x001fe20000011422 */
[----:B------:R-:W-:Y:S01]  /*13b0*/  IMAD.MOV.U32 R2, RZ, RZ, RZ ;  /* 0x000000ffff027224 */ /* 0x000fe200078e00ff */
[----:B------:R0:W-:Y:S01]  /*13c0*/  STL [R1+0xd8], R31 ;  /* 0x0000d81f01007387 */ /* 0x0001e20000100800 */
[----:B------:R-:W-:-:S03]  /*13d0*/  VIADD R203, R200, 0x10 ;  /* 0x00000010c8cb7836 */ /* 0x000fc60000000000 */
[----:B------:R-:W-:Y:S01]  /*13e0*/  STL [R1+0xd4], R30 ;  /* 0x0000d41e01007387 */ /* 0x000fe20000100800 */
[----:B-1----:R-:W-:-:S03]  /*13f0*/  SHF.R.S32.HI R32, RZ, 0x1f, R32 ;  /* 0x0000001fff207819 */ /* 0x002fc60000011420 */
[----:B------:R1:W-:Y:S01]  /*1400*/  STL [R1+0xd0], R29 ;  /* 0x0000d01d01007387 */ /* 0x0003e20000100800 */
[----:B0-----:R-:W-:-:S03]  /*1410*/  SHF.R.S32.HI R31, RZ, 0x1f, R31 ;  /* 0x0000001fff1f7819 */ /* 0x001fc6000001141f */
[----:B------:R0:W-:Y:S04]  /*1420*/  STL [R1+0xcc], R28 ;  /* 0x0000cc1c01007387 */ /* 0x0001e80000100800 */
        /* <DEDUP_REMOVED lines=20> */
[----:B------:R2:W-:Y:S01]  /*1570*/  STL [R1+0x190], R4 ;  /* 0x0001900401007387 */ /* 0x0005e20000100800 */
[----:B-1----:R-:W-:-:S03]  /*1580*/  SHF.R.S32.HI R10, RZ, 0x1f, R10 ;  /* 0x0000001fff0a7819 */ /* 0x002fc6000001140a */
[----:B------:R-:W-:Y:S01]  /*1590*/  STL [R1+0x98], R8 ;  /* 0x0000980801007387 */ /* 0x000fe20000100800 */
[----:B0-----:R-:W-:-:S03]  /*15a0*/  SHF.R.S32.HI R9, RZ, 0x1f, R9 ;  /* 0x0000001fff097819 */ /* 0x001fc60000011409 */
[----:B------:R-:W-:Y:S01]  /*15b0*/  STL [R1+0x18c], R43 ;  /* 0x00018c2b01007387 */ /* 0x000fe20000100800 */
[----:B--2---:R-:W-:-:S03]  /*15c0*/  SHF.R.S32.HI R4, RZ, 0x1f, R42 ;  /* 0x0000001fff047819 */ /* 0x004fc6000001142a */
[----:B------:R0:W-:Y:S04]  /*15d0*/  STL [R1+0x94], R3 ;  /* 0x0000940301007387 */ /* 0x0001e80000100800 */
[----:B------:R1:W-:Y:S04]  /*15e0*/  STL [R1+0x188], R4 ;  /* 0x0001880401007387 */ /* 0x0003e80000100800 */
[----:B------:R-:W-:Y:S01]  /*15f0*/  STL [R1+0x184], R41 ;  /* 0x0001842901007387 */ /* 0x000fe20000100800 */
[----:B0-----:R-:W-:-:S03]  /*1600*/  SHF.R.S32.HI R3, RZ, 0x1f, R3 ;  /* 0x0000001fff037819 */ /* 0x001fc60000011403 */
[----:B------:R-:W-:Y:S01]  /*1610*/  STL [R1+0x180], R40 ;  /* 0x0001802801007387 */ /* 0x000fe20000100800 */
[----:B-1----:R-:W-:-:S05]  /*1620*/  SHF.R.S32.HI R4, RZ, 0x1f, R39 ;  /* 0x0000001fff047819 */ /* 0x002fca0000011427 */
[----:B------:R0:W-:Y:S04]  /*1630*/  STL [R1+0x17c], R4 ;  /* 0x00017c0401007387 */ /* 0x0001e80000100800 */
[----:B------:R-:W-:Y:S04]  /*1640*/  STL [R1+0x178], R38 ;  /* 0x0001782601007387 */ /* 0x000fe80000100800 */
[----:B------:R-:W-:Y:S01]  /*1650*/  STL [R1+0x174], R37 ;  /* 0x0001742501007387 */ /* 0x000fe20000100800 */
[----:B0-----:R-:W-:-:S05]  /*1660*/  SHF.R.S32.HI R4, RZ, 0x1f, R36 ;  /* 0x0000001fff047819 */ /* 0x001fca0000011424 */
        /* <DEDUP_REMOVED lines=25> */
[----:B------:R1:W-:Y:S04]  /*1800*/  STL [R1+0x124], R10 ;  /* 0x0001240a01007387 */ /* 0x0003e80000100800 */
[----:B------:R1:W-:Y:S01]  /*1810*/  STL [R1+0x120], R9 ;  /* 0x0001200901007387 */ /* 0x0003e20000100800 */
[----:B0-----:R-:W-:-:S05]  /*1820*/  SHF.R.S32.HI R4, RZ, 0x1f, R8 ;  /* 0x0000001fff047819 */ /* 0x001fca0000011408 */
[----:B------:R1:W-:Y:S04]  /*1830*/  STL [R1+0x11c], R4 ;  /* 0x00011c0401007387 */ /* 0x0003e80000100800 */
[----:B------:R1:W-:Y:S04]  /*1840*/  STL [R1+0x6c], R0 ;  /* 0x00006c0001007387 */ /* 0x0003e80000100800 */
[----:B------:R1:W-:Y:S02]  /*1850*/  STL [R1+0x118], R3 ;  /* 0x0001180301007387 */ /* 0x0003e40000100800 */
.L_x_5791:
[----:B0123--:R-:W0:Y:S02]  /*1860*/  LDC.64 R8, c[0x0][0xd88] ;  /* 0x00036200ff087b82 */ /* 0x00fe240000000a00 */
[----:B0-----:R-:W-:-:S05]  /*1870*/  IMAD.WIDE R8, R7, 0x4, R8 ;  /* 0x0000000407087825 */ /* 0x001fca00078e0208 */
[----:B------:R-:W2:Y:S01]  /*1880*/  LDG.E R33, desc[UR40][R8.64] ;  /* 0x0000002808217981 */ /* 0x000ea2000c1e1900 */
[----:B------:R-:W-:Y:S05]  /*1890*/  YIELD ;  /* 0x0000000000007946 */ /* 0x000fea0003800000 */
[----:B------:R-:W-:Y:S01]  /*18a0*/  ULDC.64 UR4, c[0x0][0xb20] ;  /* 0x0002c80000047ab9 */ /* 0x000fe20000000a00 */
[----:B------:R-:W-:Y:S01]  /*18b0*/  ULDC.64 UR8, c[0x0][0xb10] ;  /* 0x0002c40000087ab9 */ /* 0x000fe20000000a00 */
[----:B------:R-:W-:Y:S01]  /*18c0*/  ISETP.NE.U32.AND P1, PT, RZ, UR4, PT ;  /* 0x00000004ff007c0c */ /* 0x000fe2000bf25070 */
[----:B------:R-:W-:Y:S01]  /*18d0*/  IMAD.MOV.U32 R15, RZ, RZ, RZ ;  /* 0x000000ffff0f7224 */ /* 0x000fe200078e00ff */
[----:B------:R-:W-:Y:S01]  /*18e0*/  ULDC.64 UR6, c[0x0][0xb00] ;  /* 0x0002c00000067ab9 */ /* 0x000fe20000000a00 */
[----:B------:R-:W-:Y:S01]  /*18f0*/  IMAD.MOV.U32 R31, RZ, RZ, RZ ;  /* 0x000000ffff1f7224 */ /* 0x000fe200078e00ff */
[----:B------:R-:W-:-:S02]  /*1900*/  ISETP.NE.AND.EX P1, PT, RZ, UR5, PT, P1 ;  /* 0x00000005ff007c0c */ /* 0x000fc4000bf25310 */
[----:B------:R-:W-:-:S04]  /*1910*/  ISETP.NE.U32.AND P0, PT, RZ, UR6, PT ;  /* 0x00000006ff007c0c */ /* 0x000fc8000bf05070 */
[----:B------:R-:W-:Y:S02]  /*1920*/  ISETP.NE.AND.EX P0, PT, RZ, UR7, PT, P0 ;  /* 0x00000007ff007c0c */ /* 0x000fe4000bf05300 */
[----:B--2---:R-:W-:Y:S01]  /*1930*/  SHF.R.S32.HI R0, RZ, 0x1f, R33 ;  /* 0x0000001fff007819 */ /* 0x004fe20000011421 */
[----:B------:R-:W-:-:S04]  /*1940*/  IMAD.SHL.U32 R35, R33, 0x4, RZ ;  /* 0x0000000421237824 */ /* 0x000fc800078e00ff */
[C---:B------:R-:W-:Y:S01]  /*1950*/  @P1 LEA R10, P2, R33.reuse, UR4, 0x2 ;  /* 0x00000004210a1c11 */ /* 0x040fe2000f8410ff */
[----:B------:R-:W-:Y:S01]  /*1960*/  STL [R1+0x80], R33 ;  /* 0x0000802101007387 */ /* 0x000fe20000100800 */
[C-C-:B------:R-:W-:Y:S02]  /*1970*/  SHF.L.U64.HI R34, R33.reuse, 0x2, R0.reuse ;  /* 0x0000000221227819 */ /* 0x140fe40000010200 */
[----:B------:R-:W-:Y:S01]  /*1980*/  @P1 LEA.HI.X R11, R33, UR5, R0, 0x2, P2 ;  /* 0x00000005210b1c11 */ /* 0x000fe200090f1400 */
[----:B------:R-:W-:Y:S01]  /*1990*/  ULDC UR4, c[0x0][0x288] ;  /* 0x0000a20000047ab9 */ /* 0x000fe20000000800 */
[----:B------:R-:W-:Y:S01]  /*19a0*/  ISETP.NE.U32.AND P2, PT, RZ, UR8, PT ;  /* 0x00000008ff007c0c */ /* 0x000fe2000bf45070 */
[----:B------:R0:W-:Y:S01]  /*19b0*/  STL [R1+0x110], R0 ;  /* 0x0001100001007387 */ /* 0x0001e20000100800 */
[----:B------:R-:W-:Y:S02]  /*19c0*/  IADD3 R12, P3, R35, UR6, RZ ;  /* 0x00000006230c7c10 */ /* 0x000fe4000ff7e0ff */
[----:B------:R-:W-:Y:S01]  /*19d0*/  ISETP.NE.AND.EX P2, PT, RZ, UR9, PT, P2 ;  /* 0x00000009ff007c0c */ /* 0x000fe2000bf45320 */
[----:B------:R1:W5:Y:S01]  /*19e0*/  @P1 LDG.E R15, desc[UR40][R10.64] ;  /* 0x000000280a0f1981 */ /* 0x000362000c1e1900 */
[----:B------:R-:W-:-:S03]  /*19f0*/  IADD3.X R13, R34, UR7, RZ, P3, !PT ;  /* 0x00000007220d7c10 */ /* 0x000fc60009ffe4ff */
[----:B------:R1:W-:Y:S01]  /*1a00*/  STL [R1+0x84], R35 ;  /* 0x0000842301007387 */ /* 0x0003e20000100800 */
[----:B0-----:R-:W-:Y:S01]  /*1a10*/  IMAD.U32 R0, RZ, RZ, UR4 ;  /* 0x00000004ff007e24 */ /* 0x001fe2000f8e00ff */
[----:B------:R-:W-:Y:S02]  /*1a20*/  ULDC.64 UR4, c[0x0][0x418] ;  /* 0x0001060000047ab9 */ /* 0x000fe40000000a00 */
[----:B------:R1:W5:Y:S04]  /*1a30*/  @P0 LDG.E R31, desc[UR40][R12.64] ;  /* 0x000000280c1f0981 */ /* 0x000368000c1e1900 */
[----:B------:R-:W-:Y:S01]  /*1a40*/  @P2 IADD3 R8, P1, R35, UR8, RZ ;  /* 0x0000000823082c10 */ /* 0x000fe2000ff3e0ff */
[----:B------:R1:W-:Y:S03]  /*1a50*/  STL [R1+0x88], R34 ;  /* 0x0000882201007387 */ /* 0x0003e60000100800 */
[----:B------:R-:W-:-:S05]  /*1a60*/  @P2 IADD3.X R9, R34, UR9, RZ, P1, !PT ;  /* 0x0000000922092c10 */ /* 0x000fca0008ffe4ff */
[----:B------:R-:W2:Y:S01]  /*1a70*/  @P2 LDG.E R0, desc[UR40][R8.64] ;  /* 0x0000002808002981 */ /* 0x000ea2000c1e1900 */
        /* <DEDUP_REMOVED lines=9> */
[----:B--2---:R1:W-:Y:S01]  /*1b10*/  STL [R1+0x24], R0 ;  /* 0x0000240001007387 */ /* 0x0043e20000100800 */
[----:B----4-:R-:W-:Y:S01]  /*1b20*/  IMAD.MOV.U32 R14, RZ, RZ, R0 ;  /* 0x000000ffff0e7224 */ /* 0x010fe200078e0000 */
[----:B------:R-:W-:Y:S06]  /*1b30*/  @P2 BRA `(.L_x_5630) ;  /* 0x0000000000282947 */ /* 0x000fec0003800000 */
[----:B------:R-:W-:Y:S02]  /*1b40*/  ULDC.64 UR4, c[0x0][0xaf8] ;  /* 0x0002be0000047ab9 */ /* 0x000fe40000000a00 */
[----:B------:R-:W-:-:S04]  /*1b50*/  ISETP.NE.U32.AND P1, PT, RZ, UR4, PT ;  /* 0x00000004ff007c0c */ /* 0x000fc8000bf25070 */
[----:B------:R-:W-:-:S13]  /*1b60*/  ISETP.NE.AND.EX P1, PT, RZ, UR5, PT, P1 ;  /* 0x00000005ff007c0c */ /* 0x000fda000bf25310 */
[----:B------:R-:W-:Y:S05]  /*1b70*/  @!P1 BRA `(.L_x_5630) ;  /* 0x0000000000189947 */ /* 0x000fea0003800000 */
[----:B------:R-:W0:Y:S02]  /*1b80*/  LDC.64 R8, c[0x0][0xaf8] ;  /* 0x0002be00ff087b82 */ /* 0x000e240000000a00 */
[----:B0-----:R-:W-:-:S05]  /*1b90*/  IMAD.WIDE R8, R33, 0x4, R8 ;  /* 0x0000000421087825 */ /* 0x001fca00078e0208 */
[----:B-1----:R-:W2:Y:S04]  /*1ba0*/  LDG.E R0, desc[UR40][R8.64] ;  /* 0x0000002808007981 */ /* 0x002ea8000c1e1900 */
[----:B------:R-:W2:Y:S02]  /*1bb0*/  LDG.E R3, desc[UR40][R8.64+0x4] ;  /* 0x0000042808037981 */ /* 0x000ea4000c1e1900 */
[----:B--2---:R-:W-:-:S05]  /*1bc0*/  IMAD.IADD R14, R3, 0x1, -R0 ;  /* 0x00000001030e7824 */ /* 0x004fca00078e0a00 */
[----:B------:R0:W-:Y:S02]  /*1bd0*/  STL [R1+0x24], R14 ;  /* 0x0000240e01007387 */ /* 0x0001e40000100800 */
.L_x_5630:
[C---:B------:R-:W-:Y:S01]  /*1be0*/  LOP3.LUT R32, R6.reuse, 0xffff, RZ, 0xc0, !PT ;  /* 0x0000ffff06207812 */ /* 0x040fe200078ec0ff */
[----:B------:R-:W-:Y:S01]  /*1bf0*/  ULDC.64 UR4, c[0x0][0xb18] ;  /* 0x0002c60000047ab9 */ /* 0x000fe20000000a00 */
[C---:B------:R-:W-:Y:S02]  /*1c00*/  LOP3.LUT R3, R6.reuse, 0xff000000, RZ, 0xc0, !PT ;  /* 0xff00000006037812 */ /* 0x040fe400078ec0ff */
[----:B------:R-:W-:Y:S01]  /*1c10*/  ISETP.NE.U32.AND P1, PT, RZ, UR4, PT ;  /* 0x00000004ff007c0c */ /* 0x000fe2000bf25070 */
[----:B------:R2:W-:Y:S01]  /*1c20*/  STL [R1+0x78], R32 ;  /* 0x0000782001007387 */ /* 0x0005e20000100800 */
[----:B-1----:R-:W-:Y:S02]  /*1c30*/  LOP3.LUT R0, R6, 0xff0000, RZ, 0xc0, !PT ;  /* 0x00ff000006007812 */ /* 0x002fe400078ec0ff */
[----:B------:R-:W-:Y:S02]  /*1c40*/  ISETP.NE.AND.EX P1, PT, RZ, UR5, PT, P1 ;  /* 0x00000005ff007c0c */ /* 0x000fe4000bf25310 */
[----:B------:R-:W-:-:S04]  /*1c50*/  SHF.R.U32.HI R3, RZ, 0x8, R3 ;  /* 0x00000008ff037819 */ /* 0x000fc80000011603 */
[----:B------:R-:W-:-:S07]  /*1c60*/  LEA.HI R10, R0, R3, RZ, 0x10 ;  /* 0x00000003000a7211 */ /* 0x000fce00078f80ff */
[----:B--2---:R-:W-:Y:S05]  /*1c70*/  @!P1 BRA `(.L_x_5631) ;  /* 0x0000000000109947 */ /* 0x004fea0003800000 */
[----:B------:R-:W-:-:S04]  /*1c80*/  IADD3 R6, P0, R35, UR4, RZ ;  /* 0x0000000423067c10 */ /* 0x000fc8000ff1e0ff */
[----:B------:R-:W-:-:S05]  /*1c90*/  IADD3.X R7, R34, UR5, RZ, P0, !PT ;  /* 0x0000000522077c10 */ /* 0x000fca00087fe4ff */
[----:B------:R1:W5:Y:S01]  /*1ca0*/  LDG.E R30, desc[UR40][R6.64] ;  /* 0x00000028061e7981 */ /* 0x000362000c1e1900 */
[----:B------:R-:W-:Y:S05]  /*1cb0*/  BRA `(.L_x_5632) ;  /* 0x0000000000107947 */ /* 0x000fea0003800000 */
.L_x_5631:
[----:B------:R-:W-:Y:S05]  /*1cc0*/  @!P0 BRA `(.L_x_5632) ;  /* 0x00000000000c8947 */ /* 0x000fea0003800000 */
[----:B------:R-:W2:Y:S04]  /*1cd0*/  LDG.E R3, desc[UR40][R12.64] ;  /* 0x000000280c037981 */ /* 0x000ea8000c1e1900 */
[----:B------:R-:W2:Y:S02]  /*1ce0*/  LDG.E R30, desc[UR40][R12.64+0x4] ;  /* 0x000004280c1e7981 */ /* 0x000ea4000c1e1900 */
[----:B--2---:R-:W-:-:S07]  /*1cf0*/  IMAD.IADD R30, R30, 0x1, -R3 ;  /* 0x000000011e1e7824 */ /* 0x004fce00078e0a03 */
.L_x_5632:
[----:B------:R-:W-:Y:S01]  /*1d00*/  ULDC.64 UR4, c[0x0][0xb08] ;  /* 0x0002c20000047ab9 */ /* 0x000fe20000000a00 */
[----:B------:R-:W2:Y:S01]  /*1d10*/  LDC R4, c[0x0][0x448] ;  /* 0x00011200ff047b82 */ /* 0x000ea20000000800 */
[----:B------:R-:W-:-:S04]  /*1d20*/  ISETP.NE.U32.AND P0, PT, RZ, UR4, PT ;  /* 0x00000004ff007c0c */ /* 0x000fc8000bf05070 */
[----:B------:R-:W-:Y:S01]  /*1d30*/  ISETP.NE.AND.EX P0, PT, RZ, UR5, PT, P0 ;  /* 0x00000005ff007c0c */ /* 0x000fe2000bf05300 */
[----:B------:R-:W-:-:S12]  /*1d40*/  ULDC.64 UR4, c[0x0][0xb28] ;  /* 0x0002ca0000047ab9 */ /* 0x000fd80000000a00 */
[----:B-1----:R-:W1:Y:S02]  /*1d50*/  @P0 LDC.64 R6, c[0x0][0xb08] ;  /* 0x0002c200ff060b82 */ /* 0x002e640000000a00 */
[----:B-1----:R-:W-:-:S05]  /*1d60*/  @P0 IMAD.WIDE R6, R33, 0x4, R6 ;  /* 0x0000000421060825 */ /* 0x002fca00078e0206 */
[----:B------:R-:W3:Y:S04]  /*1d70*/  @P0 LDG.E R0, desc[UR40][R6.64] ;  /* 0x0000002806000981 */ /* 0x000ee8000c1e1900 */
[----:B------:R1:W3:Y:S01]  /*1d80*/  @P0 LDG.E R3, desc[UR40][R6.64+0x4] ;  /* 0x0000042806030981 */ /* 0x0002e2000c1e1900 */
[----:B------:R-:W-:Y:S01]  /*1d90*/  ISETP.NE.U32.AND P1, PT, RZ, UR4, PT ;  /* 0x00000004ff007c0c */ /* 0x000fe2000bf25070 */
[----:B-----5:R-:W-:-:S03]  /*1da0*/  IMAD.MOV.U32 R152, RZ, RZ, R30 ;  /* 0x000000ffff987224 */ /* 0x020fc600078e001e */
[----:B------:R-:W-:-:S13]  /*1db0*/  ISETP.NE.AND.EX P1, PT, RZ, UR5, PT, P1 ;  /* 0x00000005ff007c0c */ /* 0x000fda000bf25310 */
[----:B------:R-:W-:-:S04]  /*1dc0*/  @P1 IADD3 R8, P2, R35, UR4, RZ ;  /* 0x0000000423081c10 */ /* 0x000fc8000ff5e0ff */
[----:B------:R-:W-:-:S05]  /*1dd0*/  @P1 IADD3.X R9, R34, UR5, RZ, P2, !PT ;  /* 0x0000000522091c10 */ /* 0x000fca00097fe4ff */
[----:B------:R4:W5:Y:S01]  /*1de0*/  @P1 LDG.E R152, desc[UR40][R8.64] ;  /* 0x0000002808981981 */ /* 0x000962000c1e1900 */
[----:B--2---:R-:W-:Y:S01]  /*1df0*/  ISETP.NE.AND P1, PT, R4, 0x1, PT ;  /* 0x000000010400780c */ /* 0x004fe20003f25270 */
[----:B------:R-:W-:Y:S01]  /*1e00*/  IMAD.SHL.U32 R5, R5, 0x80, RZ ;  /* 0x0000008005057824 */ /* 0x000fe200078e00ff */
[----:B------:R-:W-:Y:S01]  /*1e10*/  LOP3.LUT R12, R10, 0xff, RZ, 0xc0, !PT ;  /* 0x000000ff0a0c7812 */ /* 0x000fe200078ec0ff */
[----:B------:R-:W-:Y:S01]  /*1e20*/  IMAD.IADD R15, R30, 0x1, -R15 ;  /* 0x000000011e0f7824 */ /* 0x000fe200078e0a0f */
[----:B------:R-:W-:Y:S01]  /*1e30*/  BSSY B0, `(.L_x_5633) ;  /* 0x0000037000007945 */ /* 0x000fe20003800000 */
[----:B------:R-:W-:Y:S01]  /*1e40*/  VIADD R4, R5, 0x7f ;  /* 0x0000007f05047836 */ /* 0x000fe20000000000 */
[----:B------:R2:W-:Y:S07]  /*1e50*/  STL [R1+0x50], R5 ;  /* 0x0000500501007387 */ /* 0x0005ee0000100800 */
[----:B------:R-:W0:Y:S08]  /*1e60*/  @P1 LDC R11, c[0x0][0x44c] ;  /* 0x00011300ff0b1b82 */ /* 0x000e300000000800 */
[----:B-1----:R-:W1:Y:S01]  /*1e70*/  @P1 LDC R7, c[0x0][0x450] ;  /* 0x00011400ff071b82 */ /* 0x002e620000000800 */
[----:B---3--:R-:W-:-:S02]  /*1e80*/  @P0 IMAD.IADD R24, R3, 0x1, -R0 ;  /* 0x0000000103180824 */ /* 0x008fc400078e0a00 */
[----:B0-----:R-:W-:-:S04]  /*1e90*/  @P1 IMAD.HI.U32 R0, R4, R11, RZ ;  /* 0x0000000b04001227 */ /* 0x001fc800078e00ff */
[----:B--2---:R-:W-:Y:S01]  /*1ea0*/  IMAD.IADD R5, R15, 0x1, R24 ;  /* 0x000000010f057824 */ /* 0x004fe200078e0218 */
[----:B-1----:R-:W-:-:S03]  /*1eb0*/  @P1 SHF.R.U32.HI R4, RZ, R7, R0 ;  /* 0x00000007ff041219 */ /* 0x002fc60000011600 */
[C---:B------:R-:W-:Y:S01]  /*1ec0*/  VIADD R0, R5.reuse, 0x5f ;  /* 0x0000005f05007836 */ /* 0x040fe20000000000 */
[----:B------:R-:W-:Y:S01]  /*1ed0*/  IADD3 R60, R5, 0x60, -R14 ;  /* 0x00000060053c7810 */ /* 0x000fe20007ffe80e */
[----:B------:R0:W-:Y:S02]  /*1ee0*/  STL [R1+0x28], R5 ;  /* 0x0000280501007387 */ /* 0x0001e40000100800 */
[----:B------:R-:W-:Y:S02]  /*1ef0*/  IMAD.HI R0, R0, 0x2aaaaaab, RZ ;  /* 0x2aaaaaab00007827 */ /* 0x000fe400078e02ff */
[----:B------:R1:W-:Y:S02]  /*1f00*/  STL [R1+0x90], R12 ;  /* 0x0000900c01007387 */ /* 0x0003e40000100800 */
[----:B------:R-:W-:Y:S01]  /*1f10*/  IMAD.IADD R4, R60, 0x1, R4 ;  /* 0x000000013c047824 */ /* 0x000fe200078e0204 */
[----:B------:R-:W-:-:S03]  /*1f20*/  SHF.R.U32.HI R29, RZ, 0x1f, R0 ;  /* 0x0000001fff1d7819 */ /* 0x000fc60000011600 */
[----:B------:R-:W-:Y:S01]  /*1f30*/  IMAD.HI R4, R4, 0x2aaaaaab, RZ ;  /* 0x2aaaaaab04047827 */ /* 0x000fe200078e02ff */
[----:B0-----:R-:W-:Y:S02]  /*1f40*/  SHF.R.U32.HI R5, RZ, 0x10, R10 ;  /* 0x00000010ff057819 */ /* 0x001fe4000001160a */
[----:B------:R-:W-:Y:S01]  /*1f50*/  LEA.HI.SX32 R29, R0, R29, 0x1c ;  /* 0x0000001d001d7211 */ /* 0x000fe200078fe2ff */
[----:B------:R-:W-:Y:S01]  /*1f60*/  IMAD.MOV.U32 R0, RZ, RZ, RZ ;  /* 0x000000ffff007224 */ /* 0x000fe200078e00ff */
[----:B------:R-:W-:Y:S01]  /*1f70*/  SHF.R.U32.HI R3, RZ, 0x1f, R4 ;  /* 0x0000001fff037819 */ /* 0x000fe20000011604 */
[----:B------:R1:W-:Y:S03]  /*1f80*/  STL [R1+0x7c], R5 ;  /* 0x00007c0501007387 */ /* 0x0003e60000100800 */
[----:B------:R-:W-:-:S04]  /*1f90*/  LEA.HI.SX32 R4, R4, R3, 0x1c ;  /* 0x0000000304047211 */ /* 0x000fc800078fe2ff */
[----:B----4-:R-:W-:-:S04]  /*1fa0*/  VIMNMX R9, R29, R4, PT ;  /* 0x000000041d097248 */ /* 0x010fc80003fe0100 */
[----:B------:R-:W-:-:S13]  /*1fb0*/  ISETP.GE.AND P0, PT, R9, 0x1, PT ;  /* 0x000000010900780c */ /* 0x000fda0003f06270 */
[----:B-1----:R-:W-:Y:S05]  /*1fc0*/  @!P0 BRA `(.L_x_5634) ;  /* 0x0000000000748947 */ /* 0x002fea0003800000 */
        /* <DEDUP_REMOVED lines=29> */
.L_x_5634:
[----:B------:R-:W-:Y:S05]  /*21a0*/  BSYNC B0 ;  /* 0x0000000000007941 */ /* 0x000fea0003800000 */
.L_x_5633:
        /* <DEDUP_REMOVED lines=37> */
.L_x_5637:
[----:B------:R-:W-:Y:S05]  /*2400*/  BSYNC B6 ;  /* 0x0000000000067941 */ /* 0x000fea0003800000 */
.L_x_5636:
        /* <DEDUP_REMOVED lines=20> */
.L_x_5639:
[----:B------:R-:W-:Y:S05]  /*2550*/  BSYNC B6 ;  /* 0x0000000000067941 */ /* 0x000fea0003800000 */
.L_x_5638:
[----:B------:R-:W-:Y:S01]  /*2560*/  ULDC.64 UR4, c[0x0][0xaf0] ;  /* 0x0002bc0000047ab9 */ /* 0x000fe20000000a00 */
[----:B------:R-:W-:Y:S01]  /*2570*/  IMAD.MOV.U32 R0, RZ, RZ, R33 ;  /* 0x000000ffff007224 */ /* 0x000fe200078e0021 */
[----:B------:R-:W-:Y:S01]  /*2580*/  ISETP.NE.U32.AND P0, PT, RZ, UR4, PT ;  /* 0x00000004ff007c0c */ /* 0x000fe2000bf05070 */
[----:B------:R-:W0:Y:S01]  /*2590*/  LDC.64 R8, c[0x0][0x300] ;  /* 0x0000c000ff087b82 */ /* 0x000e220000000a00 */
[----:B------:R-:W1:Y:S02]  /*25a0*/  S2R R42, SR_TID.X ;  /* 0x00000000002a7919 */ /* 0x000e640000002100 */
[----:B------:R-:W-:Y:S01]  /*25b0*/  ISETP.NE.AND.EX P0, PT, RZ, UR5, PT, P0 ;  /* 0x00000005ff007c0c */ /* 0x000fe2000bf05300 */
[----:B------:R-:W-:Y:S01]  /*25c0*/  IMAD.IADD R59, R31, 0x1, R30 ;  /* 0x000000011f3b7824 */ /* 0x000fe200078e021e */
[----:B------:R-:W2:Y:S01]  /*25d0*/  S2R R11, SR_TID.X ;  /* 0x00000000000b7919 */ /* 0x000ea20000002100 */
[----:B------:R-:W-:Y:S02]  /*25e0*/  SHF.R.S32.HI R17, RZ, 0x1f, R16 ;  /* 0x0000001fff117819 */ /* 0x000fe40000011410 */
[----:B------:R-:W-:Y:S01]  /*25f0*/  SHF.R.S32.HI R40, RZ, 0x1f, R22 ;  /* 0x0000001fff287819 */ /* 0x000fe20000011416 */
[C---:B------:R-:W-:Y:S01]  /*2600*/  VIADD R64, R16.reuse, 0x60 ;  /* 0x0000006010407836 */ /* 0x040fe20000000000 */
[----:B------:R-:W3:Y:S01]  /*2610*/  LDC.64 R14, c[0x0][0x3f8] ;  /* 0x0000fe00ff0e7b82 */ /* 0x000ee20000000a00 */
[C---:B------:R-:W-:Y:S01]  /*2620*/  VIADD R12, R16.reuse, 0xe0 ;  /* 0x000000e0100c7836 */ /* 0x040fe20000000000 */
[----:B------:R-:W4:Y:S04]  /*2630*/  LDL R38, [R1+0x68] ;  /* 0x0000680001267983 */ /* 0x000f280000100800 */
[----:B------:R-:W-:Y:S01]  /*2640*/  @P0 IADD3 R6, P1, R35, UR4, RZ ;  /* 0x0000000423060c10 */ /* 0x000fe2000ff3e0ff */
[----:B------:R-:W-:Y:S01]  /*2650*/  VIADD R65, R16, 0x80 ;  /* 0x0000008010417836 */ /* 0x000fe20000000000 */
[----:B------:R-:W3:Y:S02]  /*2660*/  LDC.64 R56, c[0x0][0x408] ;  /* 0x00010200ff387b82 */ /* 0x000ee40000000a00 */
[----:B------:R-:W-:Y:S01]  /*2670*/  @P0 IADD3.X R7, R34, UR5, RZ, P1, !PT ;  /* 0x0000000522070c10 */ /* 0x000fe20008ffe4ff */
[----:B------:R-:W-:-:S04]  /*2680*/  ULDC.64 UR4, c[0x0][0xb00] ;  /* 0x0002c00000047ab9 */ /* 0x000fc80000000a00 */
[----:B------:R2:W4:Y:S01]  /*2690*/  @P0 LDG.E R0, desc[UR40][R6.64] ;  /* 0x0000002806000981 */ /* 0x000522000c1e1900 */
[----:B------:R-:W-:Y:S01]  /*26a0*/  SHF.R.S32.HI R33, RZ, 0x1f, R59 ;  /* 0x0000001fff217819 */ /* 0x000fe2000001143b */
[-C--:B0-----:R-:W-:Y:S01]  /*26b0*/  IMAD.WIDE.U32 R4, R59, R8.reuse, RZ ;  /* 0x000000083b047225 */ /* 0x081fe200078e00ff */
[----:B------:R-:W-:Y:S01]  /*26c0*/  ISETP.NE.U32.AND P0, PT, RZ, UR4, PT ;  /* 0x00000004ff007c0c */ /* 0x000fe2000bf05070 */
[----:B------:R-:W0:Y:S02]  /*26d0*/  LDC R75, c[0x0][0x3f4] ;  /* 0x0000fd00ff4b7b82 */ /* 0x000e240000000800 */
[----:B------:R-:W-:Y:S01]  /*26e0*/  IMAD R10, R33, R8, RZ ;  /* 0x00000008210a7224 */ /* 0x000fe200078e02ff */
[----:B------:R-:W-:Y:S01]  /*26f0*/  ISETP.NE.AND.EX P0, PT, RZ, UR5, PT, P0 ;  /* 0x00000005ff007c0c */ /* 0x000fe2000bf05300 */
[----:B------:R-:W-:Y:S01]  /*2700*/  ULDC.64 UR4, c[0x0][0x308] ;  /* 0x0000c20000047ab9 */ /* 0x000fe20000000a00 */
[----:B-1----:R-:W-:Y:S01]  /*2710*/  SHF.R.U32.HI R42, RZ, 0x7, R42 ;  /* 0x00000007ff2a7819 */ /* 0x002fe2000001162a */
[----:B------:R-:W-:-:S02]  /*2720*/  IMAD R3, R59, R9, R10 ;  /* 0x000000093b037224 */ /* 0x000fc400078e020a */
[----:B------:R-:W-:Y:S01]  /*2730*/  IMAD.WIDE.U32 R62, R22, R8, R16 ;  /* 0x00000008163e7225 */ /* 0x000fe200078e0010 */
[----:B------:R-:W-:-:S03]  /*2740*/  ISETP.NE.AND P6, PT, R42, 0x1, PT ;  /* 0x000000012a00780c */ /* 0x000fc60003fc5270 */
[----:B------:R-:W-:Y:S02]  /*2750*/  IMAD.IADD R5, R5, 0x1, R3 ;  /* 0x0000000105057824 */ /* 0x000fe400078e0203 */
[----:B--2---:R-:W-:Y:S02]  /*2760*/  VIADD R11, R11, 0xffffff80 ;  /* 0xffffff800b0b7836 */ /* 0x004fe40000000000 */
[----:B------:R-:W-:-:S03]  /*2770*/  IMAD.WIDE.U32 R4, R32, UR4, R4 ;  /* 0x0000000420047c25 */ /* 0x000fc6000f8e0004 */
[----:B------:R-:W-:Y:S01]  /*2780*/  SHF.R.S32.HI R6, RZ, 0x1f, R11 ;  /* 0x0000001fff067819 */ /* 0x000fe2000001140b */
[----:B------:R-:W-:Y:S01]  /*2790*/  IMAD R5, R32, UR5, R5 ;  /* 0x0000000520057c24 */ /* 0x000fe2000f8e0205 */
[----:B------:R-:W-:Y:S01]  /*27a0*/  ULDC.64 UR4, c[0x0][0x310] ;  /* 0x0000c40000047ab9 */ /* 0x000fe20000000a00 */
[----:B------:R-:W-:Y:S01]  /*27b0*/  VIADD R66, R16, 0xa0 ;  /* 0x000000a010427836 */ /* 0x000fe20000000000 */
[----:B------:R-:W-:Y:S01]  /*27c0*/  LEA.HI R36, R6, R11, RZ, 0x2 ;  /* 0x0000000b06247211 */ /* 0x000fe200078f10ff */
[----:B------:R-:W-:Y:S01]  /*27d0*/  VIADD R11, R16, 0xc0 ;  /* 0x000000c0100b7836 */ /* 0x000fe20000000000 */
[----:B------:R-:W-:Y:S01]  /*27e0*/  SHF.R.S32.HI R201, RZ, 0x1f, R200 ;  /* 0x0000001fffc97819 */ /* 0x000fe200000114c8 */
[----:B---3--:R-:W-:-:S04]  /*27f0*/  IMAD R30, R40, R56, RZ ;  /* 0x00000038281e7224 */ /* 0x008fc800078e02ff */
[C---:B------:R-:W-:Y:S02]  /*2800*/  IMAD R39, R22.reuse, R57, R30 ;  /* 0x0000003916277224 */ /* 0x040fe400078e021e */
[----:B------:R-:W-:-:S04]  /*2810*/  IMAD.WIDE.U32 R30, R22, R56, R16 ;  /* 0x00000038161e7225 */ /* 0x000fc800078e0010 */
[----:B------:R-:W-:Y:S01]  /*2820*/  IMAD.IADD R31, R39, 0x1, R31 ;  /* 0x00000001271f7824 */ /* 0x000fe200078e021f */
[----:B----4-:R-:W-:Y:S02]  /*2830*/  SHF.R.S32.HI R3, RZ, 0x1f, R0 ;  /* 0x0000001fff037819 */ /* 0x010fe40000011400 */
        /* <DEDUP_REMOVED lines=12> */
[----:B------:R-:W-:Y:S01]  /*2900*/  ISETP.GE.AND P0, PT, R16, UR4, PT ;  /* 0x0000000410007c0c */ /* 0x000fe2000bf06270 */
[----:B------:R-:W-:Y:S01]  /*2910*/  ULDC.64 UR6, c[0x0][0x330] ;  /* 0x0000cc0000067ab9 */ /* 0x000fe20000000a00 */
[----:B------:R-:W-:-:S02]  /*2920*/  ISETP.GE.AND P1, PT, R0, UR4, PT ;  /* 0x0000000400007c0c */ /* 0x000fc4000bf26270 */
[----:B------:R-:W-:Y:S01]  /*2930*/  IADD3.X R62, R61, R63, R10, P2, !PT ;  /* 0x0000003f3d3e7210 */ /* 0x000fe200017fe40a */
[----:B------:R-:W-:Y:S01]  /*2940*/  VIADD R63, R16, 0x40 ;  /* 0x00000040103f7836 */ /* 0x000fe20000000000 */
[----:B------:R-:W-:Y:S02]  /*2950*/  SEL R7, RZ, 0xffffffff, P1 ;  /* 0xffffffffff077807 */ /* 0x000fe40000800000 */
[----:B------:R-:W-:Y:S02]  /*2960*/  SEL R6, RZ, 0x1, P0 ;  /* 0x00000001ff067807 */ /* 0x000fe40000000000 */
[----:B------:R-:W-:Y:S01]  /*2970*/  ISETP.GE.AND P0, PT, R63, UR4, PT ;  /* 0x000000043f007c0c */ /* 0x000fe2000bf06270 */
[----:B------:R-:W-:Y:S01]  /*2980*/  IMAD.SHL.U32 R7, R7, 0x2, RZ ;  /* 0x0000000207077824 */ /* 0x000fe200078e00ff */
        /* <DEDUP_REMOVED lines=11> */
[----:B------:R-:W-:-:S02]  /*2a40*/  LOP3.LUT R10, R12, R10, R11, 0xfe, !PT ;  /* 0x0000000a0c0a7212 */ /* 0x000fc400078efe0b */
[----:B------:R-:W-:Y:S02]  /*2a50*/  SEL R11, RZ, 0x10, P0 ;  /* 0x00000010ff0b7807 */ /* 0x000fe40000000000 */
[----:B------:R-:W-:-:S04]  /*2a60*/  SEL R12, RZ, 0x20, P1 ;  /* 0x00000020ff0c7807 */ /* 0x000fc80000800000 */
[----:B------:R-:W-:Y:S02]  /*2a70*/  LOP3.LUT R11, R12, R10, R11, 0xfe, !PT ;  /* 0x0000000a0c0b7212 */ /* 0x000fe400078efe0b */
[----:B------:R-:W-:Y:S01]  /*2a80*/  SEL R10, RZ, 0x40, P2 ;  /* 0x00000040ff0a7807 */ /* 0x000fe20001000000 */
[----:B------:R-:W-:-:S03]  /*2a90*/  IMAD R13, R13, UR4, RZ ;  /* 0x000000040d0d7c24 */ /* 0x000fc6000f8e02ff */
[----:B------:R-:W-:Y:S01]  /*2aa0*/  LOP3.LUT R95, R11, R10, RZ, 0xfc, !PT ;  /* 0x0000000a0b5f7212 */ /* 0x000fe200078efcff */
[-C--:B------:R-:W-:Y:S02]  /*2ab0*/  IMAD R10, R40, R14.reuse, RZ ;  /* 0x0000000e280a7224 */ /* 0x080fe400078e02ff */
[----:B------:R-:W-:Y:S02]  /*2ac0*/  IMAD R93, R21, UR5, R13 ;  /* 0x00000005155d7c24 */ /* 0x000fe4000f8e020d */
[C---:B------:R-:W-:Y:S02]  /*2ad0*/  IMAD R37, R22.reuse, R15, R10 ;  /* 0x0000000f16257224 */ /* 0x040fe400078e020a */
[----:B------:R-:W-:-:S04]  /*2ae0*/  IMAD.WIDE.U32 R10, R22, R14, R200 ;  /* 0x0000000e160a7225 */ /* 0x000fc800078e00c8 */
[----:B------:R-:W-:-:S04]  /*2af0*/  IMAD.WIDE.U32 R12, R22, R14, R16 ;  /* 0x0000000e160c7225 */ /* 0x000fc800078e0010 */
[----:B------:R-:W-:Y:S02]  /*2b00*/  IMAD.IADD R11, R11, 0x1, R37 ;  /* 0x000000010b0b7824 */ /* 0x000fe400078e0225 */
[----:B------:R-:W-:Y:S01]  /*2b10*/  IMAD.IADD R13, R37, 0x1, R13 ;  /* 0x00000001250d7824 */ /* 0x000fe200078e020d */
[----:B-----5:R-:W-:Y:S01]  /*2b20*/  SHF.R.S32.HI R37, RZ, 0x1f, R152 ;  /* 0x0000001fff257819 */ /* 0x020fe20000011498 */
[----:B------:R-:W-:Y:S01]  /*2b30*/  IMAD.WIDE.U32 R6, R21, UR4, R6 ;  /* 0x0000000415067c25 */ /* 0x000fe2000f8e0006 */
[----:B0-----:R-:W-:Y:S01]  /*2b40*/  ISETP.GE.AND P0, PT, R16, R75, PT ;  /* 0x0000004b1000720c */ /* 0x001fe20003f06270 */
[----:B------:R-:W-:Y:S02]  /*2b50*/  ULDC UR4, c[0x0][0x2f4] ;  /* 0x0000bd0000047ab9 */ /* 0x000fe40000000800 */
[----:B------:R-:W-:-:S04]  /*2b60*/  IMAD.WIDE.U32 R20, R22, R56, R200 ;  /* 0x0000003816147225 */ /* 0x000fc800078e00c8 */
[----:B------:R-:W-:Y:S02]  /*2b70*/  IMAD R34, R37, R14, RZ ;  /* 0x0000000e25227224 */ /* 0x000fe400078e02ff */
[----:B------:R-:W-:Y:S02]  /*2b80*/  IMAD.IADD R21, R21, 0x1, R39 ;  /* 0x0000000115157824 */ /* 0x000fe400078e0227 */
[----:B------:R-:W-:Y:S02]  /*2b90*/  IMAD R39, R152, R15, R34 ;  /* 0x0000000f98277224 */ /* 0x000fe400078e0222 */
[----:B------:R-:W2:Y:S01]  /*2ba0*/  LDL R34, [R1+0x64] ;  /* 0x0000640001227983 */ /* 0x000ea20000100800 */
[----:B------:R-:W-:Y:S02]  /*2bb0*/  IADD3 R58, P1, R22, R59, RZ ;  /* 0x0000003b163a7210 */ /* 0x000fe40007f3e0ff */
[----:B------:R-:W-:-:S03]  /*2bc0*/  SEL R35, R75, RZ, P0 ;  /* 0x000000ff4b237207 */ /* 0x000fc60000000000 */
[----:B------:R-:W-:Y:S02]  /*2bd0*/  IMAD.X R59, R40, 0x1, R33, P1 ;  /* 0x00000001283b7824 */ /* 0x000fe400008e0621 */
[----:B------:R-:W-:Y:S02]  /*2be0*/  IMAD.IADD R35, R16, 0x1, R35 ;  /* 0x0000000110237824 */ /* 0x000fe400078e0223 */
[----:B------:R-:W-:Y:S01]  /*2bf0*/  VIADD R40, R22, 0x40 ;  /* 0x0000004016287836 */ /* 0x000fe20000000000 */
[----:B------:R-:W-:Y:S02]  /*2c00*/  SHF.R.S32.HI R43, RZ, 0x1f, R36 ;  /* 0x0000001fff2b7819 */ /* 0x000fe40000011424 */
[----:B------:R-:W-:Y:S01]  /*2c10*/  SHF.R.S32.HI R32, RZ, 0x1f, R35 ;  /* 0x0000001fff207819 */ /* 0x000fe20000011423 */
[----:B------:R-:W-:Y:S01]  /*2c20*/  IMAD.SHL.U32 R40, R40, 0x40, RZ ;  /* 0x0000004028287824 */ /* 0x000fe200078e00ff */
[----:B------:R-:W-:Y:S02]  /*2c30*/  LEA.HI R43, R43, R22, RZ, 0x3 ;  /* 0x000000162b2b7211 */ /* 0x000fe400078f18ff */
[----:B------:R-:W-:-:S02]  /*2c40*/  LEA.HI R32, R32, R35, RZ, 0x3 ;  /* 0x0000002320207211 */ /* 0x000fc400078f18ff */
[----:B------:R-:W-:Y:S02]  /*2c50*/  LOP3.LUT R40, R40, 0x1c0, RZ, 0xc0, !PT ;  /* 0x000001c028287812 */ /* 0x000fe400078ec0ff */
[----:B------:R-:W-:Y:S02]  /*2c60*/  LOP3.LUT R43, R43, 0xfffffff8, RZ, 0xc0, !PT ;  /* 0xfffffff82b2b7812 */ /* 0x000fe400078ec0ff */
[----:B------:R-:W-:Y:S01]  /*2c70*/  LOP3.LUT R33, R40, 0x38, R32, 0xf8, !PT ;  /* 0x0000003828217812 */ /* 0x000fe200078ef820 */
[C---:B------:R-:W-:Y:S02]  /*2c80*/  VIADD R40, R22.reuse, 0x40 ;  /* 0x0000004016287836 */ /* 0x040fe40000000000 */
[----:B------:R-:W-:Y:S02]  /*2c90*/  IMAD.IADD R43, R22, 0x1, -R43 ;  /* 0x00000001162b7824 */ /* 0x000fe400078e0a2b */
[----:B------:R-:W-:Y:S02]  /*2ca0*/  IMAD.SHL.U32 R40, R40, 0x40, RZ ;  /* 0x0000004028287824 */ /* 0x000fe400078e00ff */
[----:B------:R-:W-:Y:S01]  /*2cb0*/  IMAD.SHL.U32 R83, R43, 0x40, RZ ;  /* 0x000000402b537824 */ /* 0x000fe200078e00ff */
[----:B------:R-:W-:Y:S01]  /*2cc0*/  SHF.L.U64.HI R67, R8, 0x6, R9 ;  /* 0x0000000608437819 */ /* 0x000fe20000010209 */
[----:B------:R-:W-:Y:S01]  /*2cd0*/  IMAD R35, R9, 0x60, RZ ;  /* 0x0000006009237824 */ /* 0x000fe200078e02ff */
[----:B------:R-:W-:Y:S01]  /*2ce0*/  LOP3.LUT R40, R40, 0x1c0, RZ, 0xc0, !PT ;  /* 0x000001c028287812 */ /* 0x000fe200078ec0ff */
[C---:B------:R-:W-:Y:S01]  /*2cf0*/  IMAD.SHL.U32 R68, R8.reuse, 0x40, RZ ;  /* 0x0000004008447824 */ /* 0x040fe200078e00ff */
[----:B------:R-:W-:Y:S01]  /*2d00*/  LOP3.LUT R83, R83, 0x1c0, RZ, 0xc0, !PT ;  /* 0x000001c053537812 */ /* 0x000fe200078ec0ff */
[----:B------:R-:W-:Y:S01]  /*2d10*/  IMAD.WIDE.U32 R8, R8, 0x60, RZ ;  /* 0x0000006008087825 */ /* 0x000fe200078e00ff */
[----:B------:R-:W-:-:S02]  /*2d20*/  SHF.R.U32.HI R40, RZ, 0x3, R40 ;  /* 0x00000003ff287819 */ /* 0x000fc40000011628 */
[----:B------:R-:W-:Y:S01]  /*2d30*/  SHF.R.U32.HI R86, RZ, 0x3, R83 ;  /* 0x00000003ff567819 */ /* 0x000fe20000011653 */
[----:B------:R-:W-:Y:S01]  /*2d40*/  IMAD.IADD R76, R9, 0x1, R35 ;  /* 0x00000001094c7824 */ /* 0x000fe200078e0223 */
[----:B------:R-:W-:Y:S01]  /*2d50*/  LOP3.LUT R35, R83, 0x18, R16, 0xf8, !PT ;  /* 0x0000001853237812 */ /* 0x000fe200078ef810 */
[----:B------:R-:W-:Y:S01]  /*2d60*/  IMAD.MOV.U32 R89, RZ, RZ, 0x20 ;  /* 0x00000020ff597424 */ /* 0x000fe200078e00ff */
[----:B------:R-:W-:Y:S01]  /*2d70*/  LOP3.LUT R88, R33, R40, RZ, 0x3c, !PT ;  /* 0x0000002821587212 */ /* 0x000fe200078e3cff */
[----:B------:R-:W-:Y:S01]  /*2d80*/  IMAD R37, R37, R56, RZ ;  /* 0x0000003825257224 */ /* 0x000fe200078e02ff */
[----:B------:R-:W-:Y:S02]  /*2d90*/  LOP3.LUT P1, RZ, R43, 0x4, RZ, 0xc0, !PT ;  /* 0x000000042bff7812 */ /* 0x000fe4000782c0ff */
[----:B------:R-:W-:Y:S02]  /*2da0*/  LOP3.LUT R33, R83, 0x38, R32, 0xf8, !PT ;  /* 0x0000003853217812 */ /* 0x000fe400078ef820 */
[----:B------:R-:W-:Y:S01]  /*2db0*/  LOP3.LUT R35, R35, R86, RZ, 0x3c, !PT ;  /* 0x0000005623237212 */ /* 0x000fe200078e3cff */
[----:B------:R-:W-:Y:S01]  /*2dc0*/  IMAD R77, R15, 0x60, RZ ;  /* 0x000000600f4d7824 */ /* 0x000fe200078e02ff */
[C---:B------:R-:W-:Y:S01]  /*2dd0*/  SHF.L.U64.HI R69, R14.reuse, 0x6, R15 ;  /* 0x000000060e457819 */ /* 0x040fe2000001020f */
[----:B------:R-:W-:Y:S01]  /*2de0*/  IMAD.SHL.U32 R70, R14, 0x40, RZ ;  /* 0x000000400e467824 */ /* 0x000fe200078e00ff */
[----:B------:R-:W-:Y:S01]  /*2df0*/  SHF.L.U64.HI R71, R56, 0x6, R57 ;  /* 0x0000000638477819 */ /* 0x000fe20000010239 */
[----:B------:R-:W-:Y:S01]  /*2e00*/  IMAD.WIDE.U32 R10, R152, R14, R10 ;  /* 0x0000000e980a7225 */ /* 0x000fe200078e000a */
[----:B------:R-:W-:-:S02]  /*2e10*/  SEL R89, R89, 0xffffffe0, !P1 ;  /* 0xffffffe059597807 */ /* 0x000fc40004800000 */
[----:B------:R-:W-:Y:S01]  /*2e20*/  LOP3.LUT R33, R33, R86, RZ, 0x3c, !PT ;  /* 0x0000005621217212 */ /* 0x000fe200078e3cff */
[----:B------:R-:W-:Y:S01]  /*2e30*/  IMAD.WIDE.U32 R12, R152, R14, R12 ;  /* 0x0000000e980c7225 */ /* 0x000fe200078e000c */
[----:B------:R-:W-:Y:S02]  /*2e40*/  SEL R94, RZ, 0xffffff80, P3 ;  /* 0xffffff80ff5e7807 */ /* 0x000fe40001800000 */
[----:B------:R-:W-:Y:S01]  /*2e50*/  LOP3.LUT R85, R32, 0xfffffff8, RZ, 0xc0, !PT ;  /* 0xfffffff820557812 */ /* 0x000fe200078ec0ff */
[----:B------:R-:W-:Y:S02]  /*2e60*/  IMAD R37, R152, R57, R37 ;  /* 0x0000003998257224 */ /* 0x000fe400078e0225 */
[----:B------:R-:W-:Y:S02]  /*2e70*/  IMAD R41, R57, 0x60, RZ ;  /* 0x0000006039297824 */ /* 0x000fe400078e02ff */
[----:B------:R-:W-:Y:S02]  /*2e80*/  IMAD.SHL.U32 R72, R56, 0x40, RZ ;  /* 0x0000004038487824 */ /* 0x000fe400078e00ff */
[----:B------:R-:W-:-:S04]  /*2e90*/  IMAD.WIDE.U32 R20, R152, R56, R20 ;  /* 0x0000003898147225 */ /* 0x000fc800078e0014 */
[----:B------:R-:W-:Y:S02]  /*2ea0*/  VIADD R44, R22, 0x40 ;  /* 0x00000040162c7836 */ /* 0x000fe40000000000 */
[----:B------:R-:W-:Y:S01]  /*2eb0*/  IMAD.WIDE.U32 R30, R152, R56, R30 ;  /* 0x00000038981e7225 */ /* 0x000fe200078e001e */
[----:B------:R-:W-:-:S03]  /*2ec0*/  LOP3.LUT R94, R95, 0x80, R94, 0xc8, !PT ;  /* 0x000000805f5e7812 */ /* 0x000fc600078ec85e */
[----:B------:R-:W-:-:S04]  /*2ed0*/  IMAD.WIDE.U32 R14, R14, 0x60, RZ ;  /* 0x000000600e0e7825 */ /* 0x000fc800078e00ff */
[----:B------:R-:W-:Y:S01]  /*2ee0*/  IMAD.WIDE.U32 R56, R56, 0x60, RZ ;  /* 0x0000006038387825 */ /* 0x000fe200078e00ff */
[----:B------:R-:W-:Y:S02]  /*2ef0*/  SHF.R.S32.HI R73, RZ, 0x1f, R44 ;  /* 0x0000001fff497819 */ /* 0x000fe4000001142c */
[----:B------:R-:W-:Y:S01]  /*2f00*/  SHF.R.S32.HI R84, RZ, 0x3, R32 ;  /* 0x00000003ff547819 */ /* 0x000fe20000011420 */
[----:B------:R-:W-:Y:S01]  /*2f10*/  VIADD R74, R42, 0x8 ;  /* 0x000000082a4a7836 */ /* 0x000fe20000000000 */
[----:B------:R-:W-:Y:S01]  /*2f20*/  SHF.R.S32.HI R87, RZ, 0x1f, R85 ;  /* 0x0000001fff577819 */ /* 0x000fe20000011455 */
[----:B------:R-:W-:Y:S01]  /*2f30*/  IMAD.SHL.U32 R75, R75, 0x2, RZ ;  /* 0x000000024b4b7824 */ /* 0x000fe200078e00ff */
[----:B------:R-:W-:Y:S01]  /*2f40*/  ISETP.GE.AND P1, PT, R16, UR4, PT ;  /* 0x0000000410007c0c */ /* 0x000fe2000bf26270 */
[----:B------:R-:W-:Y:S01]  /*2f50*/  IMAD.IADD R77, R15, 0x1, R77 ;  /* 0x000000010f4d7824 */ /* 0x000fe200078e024d */
[----:B------:R-:W-:Y:S01]  /*2f60*/  ISETP.GE.AND P2, PT, R0, UR4, PT ;  /* 0x0000000400007c0c */ /* 0x000fe2000bf46270 */
[----:B------:R-:W-:Y:S01]  /*2f70*/  IMAD.IADD R78, R57, 0x1, R41 ;  /* 0x00000001394e7824 */ /* 0x000fe200078e0229 */
[----:B------:R-:W-:Y:S01]  /*2f80*/  LOP3.LUT R95, R95, 0x40, RZ, 0xc0, !PT ;  /* 0x000000405f5f7812 */ /* 0x000fe200078ec0ff */
[----:B------:R-:W-:-:S02]  /*2f90*/  IMAD.IADD R79, R11, 0x1, R39 ;  /* 0x000000010b4f7824 */ /* 0x000fc400078e0227 */
[----:B------:R-:W-:Y:S02]  /*2fa0*/  IMAD.IADD R80, R39, 0x1, R13 ;  /* 0x0000000127507824 */ /* 0x000fe400078e020d */
[----:B------:R-:W-:Y:S02]  /*2fb0*/  IMAD.IADD R81, R21, 0x1, R37 ;  /* 0x0000000115517824 */ /* 0x000fe400078e0225 */
[----:B------:R-:W-:Y:S02]  /*2fc0*/  IMAD.IADD R82, R37, 0x1, R31 ;  /* 0x0000000125527824 */ /* 0x000fe400078e021f */
[----:B------:R-:W-:Y:S02]  /*2fd0*/  IMAD.IADD R88, R38, 0x1, R88 ;  /* 0x0000000126587824 */ /* 0x000fe400078e0258 */
[----:B------:R-:W-:Y:S01]  /*2fe0*/  IMAD.IADD R93, R7, 0x1, R93 ;  /* 0x00000001075d7824 */ /* 0x000fe200078e025d */
[----:B------:R-:W-:Y:S01]  /*2ff0*/  @!P6 BAR.SYNC.DEFER_BLOCKING 0x9, 0x100 ;  /* 0x024400000000eb1d */ /* 0x000fe20000010000 */
[----:B--2---:R-:W-:-:S02]  /*3000*/  IMAD R90, R34, 0x200, R35 ;  /* 0x00000200225a7824 */ /* 0x004fc400078e0223 */
[----:B------:R-:W-:Y:S02]  /*3010*/  IMAD R91, R34, 0x200, R33 ;  /* 0x00000200225b7824 */ /* 0x000fe400078e0221 */
[----:B------:R-:W-:-:S07]  /*3020*/  IMAD.IADD R92, R89, 0x1, R90 ;  /* 0x00000001595c7824 */ /* 0x000fce00078e025a */
.L_x_5687:
        /* <DEDUP_REMOVED lines=26> */
[----:B---3--:R-:W-:Y:S05]  /*31d0*/  @!P3 BRA `(.L_x_5641) ;  /* 0x0000002800b4b947 */ /* 0x008fea0003800000 */
        /* <DEDUP_REMOVED lines=41> */
.L_x_5644:
[----:B------:R-:W-:Y:S05]  /*3470*/  BSYNC B1 ;  /* 0x0000000000017941 */ /* 0x000fea0003800000 */
.L_x_5643:
[----:B0-----:R-:W-:Y:S01]  /*3480*/  VIADD R36, R22, 0x40 ;  /* 0x0000004016247836 */ /* 0x001fe20000000000 */
[----:B------:R-:W-:Y:S01]  /*3490*/  BSSY B1, `(.L_x_5645) ;  /* 0x000001c000017945 */ /* 0x000fe20003800000 */
[----:B------:R-:W-:Y:S01]  /*34a0*/  CS2R R44, SRZ ;  /* 0x00000000002c7805 */ /* 0x000fe2000001ff00 */
[----:B-----5:R-:W-:Y:S01]  /*34b0*/  IMAD.MOV.U32 R98, RZ, RZ, R50 ;  /* 0x000000ffff627224 */ /* 0x020fe200078e0032 */
[----:B------:R-:W-:Y:S02]  /*34c0*/  CS2R R46, SRZ ;  /* 0x00000000002e7805 */ /* 0x000fe4000001ff00 */
[----:B------:R-:W-:Y:S02]  /*34d0*/  ISETP.GE.AND P5, PT, R36, R106, PT ;  /* 0x0000006a2400720c */ /* 0x000fe40003fa6270 */
[----:B------:R-:W-:Y:S01]  /*34e0*/  CS2R R36, SRZ ;  /* 0x0000000000247805 */ /* 0x000fe2000001ff00 */
[----:B------:R-:W-:-:S10]  /*34f0*/  IMAD.MOV.U32 R99, RZ, RZ, R51 ;  /* 0x000000ffff637224 */ /* 0x000fd400078e0033 */
        /* <DEDUP_REMOVED lines=21> */
.L_x_5646:
[----:B------:R-:W-:Y:S05]  /*3650*/  BSYNC B1 ;  /* 0x0000000000017941 */ /* 0x000fea0003800000 */
.L_x_5645:
        /* <DEDUP_REMOVED lines=25> */
[----:B------:R-:W-:Y:S02]  /*37f0*/  IMAD.MOV.U32 R34, RZ, RZ, R46 ;  /* 0x000000ffff227224 */ /* 0x000fe400078e002e */
[----:B------:R-:W-:-:S03]  /*3800*/  IMAD.MOV.U32 R35, RZ, RZ, R47 ;  /* 0x000000ffff237224 */ /* 0x000fc600078e002f */
[----:B------:R-:W-:Y:S02]  /*3810*/  PRMT R100, R32, 0x5410, R34 ;  /* 0x0000541020647816 */ /* 0x000fe40000000022 */
[----:B------:R-:W-:Y:S01]  /*3820*/  PRMT R101, R33, 0x5410, R35 ;  /* 0x0000541021657816 */ /* 0x000fe20000000023 */
[----:B------:R-:W-:Y:S06]  /*3830*/  @!P3 BRA `(.L_x_5647) ;  /* 0x000000000004b947 */ /* 0x000fec0003800000 */
[----:B------:R-:W-:Y:S01]  /*3840*/  BPT.TRAP 0x1 ;  /* 0x000000040000795c */ /* 0x000fe20000300000 */
.L_x_5647:
[----:B------:R-:W-:Y:S01]  /*3850*/  IMAD R96, R18, 0x8, R19 ;  /* 0x0000000812607824 */ /* 0x000fe200078e0213 */
[----:B------:R-:W-:Y:S01]  /*3860*/  SHF.L.U32 R107, R202, 0x1f, RZ ;  /* 0x0000001fca6b7819 */ /* 0x000fe200000006ff */
[----:B------:R-:W-:Y:S03]  /*3870*/  BSSY B1, `(.L_x_5648) ;  /* 0x0000003000017945 */ /* 0x000fe60003800000 */
[----:B------:R-:W0:Y:S02]  /*3880*/  SYNCS.PHASECHK.TRANS64.TRYWAIT P6, [R96+URZ+0x32490], R107 ;  /* 0x0324906b600075a7 */ /* 0x000e2400080c017f */
[----:B0-----:R-:W-:Y:S05]  /*3890*/  @!P6 BRA `(.L_x_5649) ;  /* 0x000001f800ece947 */ /* 0x001fea0003800000 */
.L_x_5962:
[----:B------:R-:W-:Y:S05]  /*38a0*/  BSYNC B1 ;  /* 0x0000000000017941 */ /* 0x000fea0003800000 */
.L_x_5648:
        /* <DEDUP_REMOVED lines=52> */
.L_x_5655:
[----:B------:R-:W-:Y:S05]  /*3bf0*/  BSYNC B3 ;  /* 0x0000000000037941 */ /* 0x000fea0003800000 */
.L_x_5654:
[----:B--2---:R1:W-:Y:S02]  /*3c00*/  STG.E.128 desc[UR40][R42.64], R32 ;  /* 0x000000202a007986 */ /* 0x0043e4000c101d28 */
.L_x_5653:
[----:B------:R-:W-:Y:S05]  /*3c10*/  BSYNC B2 ;  /* 0x0000000000027941 */ /* 0x000fea0003800000 */
.L_x_5652:
        /* <DEDUP_REMOVED lines=50> */
.L_x_5657:
[----:B------:R-:W-:Y:S05]  /*3f40*/  BSYNC B2 ;  /* 0x0000000000027941 */ /* 0x000fea0003800000 */
.L_x_5656:
[----:B--2---:R2:W-:Y:S02]  /*3f50*/  STG.E.128 desc[UR40][R42.64+0x40], R32 ;  /* 0x000040202a007986 */ /* 0x0045e4000c101d28 */
.L_x_5651:
[----:B------:R-:W-:Y:S05]  /*3f60*/  BSYNC B1 ;  /* 0x0000000000017941 */ /* 0x000fea0003800000 */
.L_x_5650:
        /* <DEDUP_REMOVED lines=53> */
.L_x_5662:
[----:B------:R-:W-:Y:S05]  /*42c0*/  BSYNC B2 ;  /* 0x0000000000027941 */ /* 0x000fea0003800000 */
.L_x_5661:
[----:B--2---:R3:W-:Y:S02]  /*42d0*/  STG.E.128 desc[UR40][R40.64], R32 ;  /* 0x0000002028007986 */ /* 0x0047e4000c101d28 */
.L_x_5660:
[----:B------:R-:W-:Y:S05]  /*42e0*/  BSYNC B1 ;  /* 0x0000000000017941 */ /* 0x000fea0003800000 */
.L_x_5659:
        /* <DEDUP_REMOVED lines=51> */
.L_x_5664:
[----:B------:R-:W-:Y:S05]  /*4620*/  BSYNC B1 ;  /* 0x0000000000017941 */ /* 0x000fea0003800000 */
.L_x_5663:
[----:B--2---:R4:W-:Y:S01]  /*4630*/  STG.E.128 desc[UR40][R40.64+0x40], R32 ;  /* 0x0000402028007986 */ /* 0x0049e2000c101d28 */
[----:B------:R-:W-:Y:S05]  /*4640*/  BRA `(.L_x_5658) ;  /* 0x0000001800047947 */ /* 0x000fea0003800000 */
.L_x_5642:
[----:B------:R-:W-:-:S05]  /*4650*/  VIADD R36, R22, 0x40 ;  /* 0x0000004016247836 */ /* 0x000fca0000000000 */
        /* <DEDUP_REMOVED lines=73> */
.L_x_5665:
        /* <DEDUP_REMOVED lines=9> */
.L_x_5963:
[----:B------:R-:W-:Y:S05]  /*4b80*/  BSYNC B1 ;  /* 0x0000000000017941 */ /* 0x000fea0003800000 */
.L_x_5666:
[----:B------:R-:W-:Y:S01]  /*4b90*/  ISETP.GE.OR P5, PT, R22, R106, P1 ;  /* 0x0000006a1600720c */ /* 0x000fe20000fa6670 */
[----:B------:R-:W-:-:S12]  /*4ba0*/  BSSY B1, `(.L_x_5668) ;  /* 0x0000084000017945 */ /* 0x000fd80003800000 */
[----:B------:R-:W-:Y:S05]  /*4bb0*/  @P5 BRA `(.L_x_5669) ;  /* 0x0000000800085947 */ /* 0x000fea0003800000 */
[----:B------:R-:W3:Y:S01]  /*4bc0*/  LDL R50, [R1+0x64] ;  /* 0x0000640001327983 */ /* 0x000ee20000100800 */
[----:B------:R-:W-:Y:S01]  /*4bd0*/  SHF.R.S32.HI R48, RZ, 0x1f, R22 ;  /* 0x0000001fff307819 */ /* 0x000fe20000011416 */
[----:B--2---:R-:W-:-:S04]  /*4be0*/  IMAD.WIDE.U32 R104, R22, R102, R100 ;  /* 0x0000006616687225 */ /* 0x004fc800078e0064 */
[----:B------:R-:W-:-:S04]  /*4bf0*/  IMAD R48, R48, R102, RZ ;  /* 0x0000006630307224 */ /* 0x000fc800078e02ff */
[----:B------:R-:W-:Y:S01]  /*4c00*/  IMAD R49, R22, R103, R48 ;  /* 0x0000006716317224 */ /* 0x000fe200078e0230 */
[----:B------:R-:W-:-:S03]  /*4c10*/  SEL R48, R75, R110, !P0 ;  /* 0x0000006e4b307207 */ /* 0x000fc60004000000 */
[----:B------:R-:W-:Y:S01]  /*4c20*/  IMAD.IADD R114, R49, 0x1, R105 ;  /* 0x0000000131727824 */ /* 0x000fe200078e0269 */
[----:B------:R-:W-:-:S04]  /*4c30*/  SHF.R.S32.HI R49, RZ, 0x1f, R48 ;  /* 0x0000001fff317819 */ /* 0x000fc80000011430 */
[----:B------:R-:W-:-:S04]  /*4c40*/  LEA.HI R49, R49, R48, RZ, 0x4 ;  /* 0x0000003031317211 */ /* 0x000fc800078f20ff */
[----:B------:R-:W-:-:S05]  /*4c50*/  LEA.HI.SX32 R49, R49, R84, 0x1c ;  /* 0x0000005431317211 */ /* 0x000fca00078fe2ff */
[----:B------:R-:W-:-:S05]  /*4c60*/  IMAD.SHL.U32 R111, R49, 0x8, RZ ;  /* 0x00000008316f7824 */ /* 0x000fca00078e00ff */
[----:B------:R-:W-:-:S04]  /*4c70*/  LOP3.LUT R49, R83, 0x38, R111, 0xf8, !PT ;  /* 0x0000003853317812 */ /* 0x000fc800078ef86f */
[----:B------:R-:W-:Y:S01]  /*4c80*/  LOP3.LUT R49, R49, R86, RZ, 0x3c, !PT ;  /* 0x0000005631317212 */ /* 0x000fe200078e3cff */
[----:B------:R-:W-:-:S04]  /*4c90*/  IMAD R48, R18, 0x1800, R91 ;  /* 0x0000180012307824 */ /* 0x000fc800078e025b */
[----:B------:R-:W-:Y:S01]  /*4ca0*/  IMAD R48, R48, 0x2, R19 ;  /* 0x0000000230307824 */ /* 0x000fe200078e0213 */
[----:B------:R-:W-:Y:S01]  /*4cb0*/  IADD3 R109, P5, P6, R4, R104, R85 ;  /* 0x00000068046d7210 */ /* 0x000fe20007ebe055 */
[----:B------:R-:W-:Y:S03]  /*4cc0*/  BSSY B2, `(.L_x_5670) ;  /* 0x0000065000027945 */ /* 0x000fe60003800000 */
[----:B------:R-:W-:Y:S01]  /*4cd0*/  IADD3.X R112, R61, R114, R87, P5, P6 ;  /* 0x000000723d707210 */ /* 0x000fe20002fec457 */
[----:B---3--:R-:W-:-:S04]  /*4ce0*/  IMAD R49, R50, 0x200, R49 ;  /* 0x0000020032317824 */ /* 0x008fc800078e0231 */
        /* <DEDUP_REMOVED lines=8> */
[----:B------:R-:W-:Y:S02]  /*4d70*/  PRMT R117, R118, 0x5410, R117 ;  /* 0x0000541076757816 */ /* 0x000fe40000000075 */
[----:B------:R-:W-:Y:S01]  /*4d80*/  PRMT R113, R116, 0x5410, R113 ;  /* 0x0000541074717816 */ /* 0x000fe20000000071 */
[----:B-1----:R-:W-:Y:S01]  /*4d90*/  IMAD.U32 R116, R49, 0x10000, RZ ;  /* 0x0001000031747824 */ /* 0x002fe200078e00ff */
[C---:B------:R-:W-:Y:S01]  /*4da0*/  LOP3.LUT R130, R117.reuse, 0xffff0000, RZ, 0xc0, !PT ;  /* 0xffff000075827812 */ /* 0x040fe200078ec0ff */
[----:B------:R-:W-:Y:S01]  /*4db0*/  IMAD.U32 R119, R117, 0x10000, RZ ;  /* 0x0001000075777824 */ /* 0x000fe200078e00ff */
[----:B------:R-:W-:Y:S01]  /*4dc0*/  LOP3.LUT R53, R53, 0xffff0000, RZ, 0xc0, !PT ;  /* 0xffff000035357812 */ /* 0x000fe200078ec0ff */
[----:B------:R-:W-:Y:S01]  /*4dd0*/  IMAD.U32 R118, R113, 0x10000, RZ ;  /* 0x0001000071767824 */ /* 0x000fe200078e00ff */
[----:B------:R-:W-:Y:S01]  /*4de0*/  LOP3.LUT R49, R49, 0xffff0000, RZ, 0xc0, !PT ;  /* 0xffff000031317812 */ /* 0x000fe200078ec0ff */
[CC--:B------:R-:W-:Y:S01]  /*4df0*/  FMUL.FTZ R129, R115.reuse, R119.reuse ;  /* 0x0000007773817220 */ /* 0x0c0fe20000410000 */
[----:B------:R-:W-:Y:S01]  /*4e00*/  SHF.R.U32.HI R117, RZ, 0x10, R35 ;  /* 0x00000010ff757819 */ /* 0x000fe20000011623 */
[----:B------:R-:W-:Y:S01]  /*4e10*/  FMUL.FTZ R120, R115, R118 ;  /* 0x0000007673787220 */ /* 0x000fe20000410000 */
[----:B------:R-:W-:Y:S01]  /*4e20*/  FMUL.FTZ R132, R53, R130 ;  /* 0x0000008235847220 */ /* 0x000fe20000410000 */
[C---:B------:R-:W-:Y:S01]  /*4e30*/  FFMA.FTZ R118, R116.reuse, R118, -R129 ;  /* 0x0000007674767223 */ /* 0x040fe20000010881 */
[----:B------:R-:W-:Y:S01]  /*4e40*/  PRMT R117, R131, 0x5410, R117 ;  /* 0x0000541083757816 */ /* 0x000fe20000000075 */
[----:B------:R-:W-:Y:S01]  /*4e50*/  FFMA.FTZ R116, R116, R119, R120 ;  /* 0x0000007774747223 */ /* 0x000fe20000010078 */
[----:B------:R-:W-:Y:S01]  /*4e60*/  LOP3.LUT R120, R113, 0xffff0000, RZ, 0xc0, !PT ;  /* 0xffff000071787812 */ /* 0x000fe200078ec0ff */
[----:B------:R-:W-:Y:S01]  /*4e70*/  IMAD.U32 R115, R55, 0x10000, RZ ;  /* 0x0001000037737824 */ /* 0x000fe200078e00ff */
[----:B------:R-:W-:-:S02]  /*4e80*/  SHF.R.U32.HI R119, RZ, 0x10, R39 ;  /* 0x00000010ff777819 */ /* 0x000fc40000011627 */
[----:B------:R-:W-:Y:S01]  /*4e90*/  SHF.R.U64 R32, R32, 0x10, R33 ;  /* 0x0000001020207819 */ /* 0x000fe20000001221 */
[-C--:B------:R-:W-:Y:S01]  /*4ea0*/  FMUL.FTZ R113, R53, R120.reuse ;  /* 0x0000007835717220 */ /* 0x080fe20000410000 */
[----:B------:R-:W-:Y:S01]  /*4eb0*/  PRMT R119, R134, 0x5410, R119 ;  /* 0x0000541086777816 */ /* 0x000fe20000000077 */
[----:B------:R-:W-:Y:S01]  /*4ec0*/  FFMA.FTZ R53, R49, R120, -R132 ;  /* 0x0000007831357223 */ /* 0x000fe20000010884 */
[----:B------:R-:W-:Y:S02]  /*4ed0*/  IMAD.U32 R120, R117, 0x10000, RZ ;  /* 0x0001000075787824 */ /* 0x000fe400078e00ff */
[----:B------:R-:W-:Y:S01]  /*4ee0*/  FFMA.FTZ R49, R49, R130, R113 ;  /* 0x0000008231317223 */ /* 0x000fe20000010071 */
[----:B------:R-:W-:Y:S01]  /*4ef0*/  IMAD.U32 R113, R51, 0x10000, RZ ;  /* 0x0001000033717824 */ /* 0x000fe200078e00ff */
[----:B------:R-:W-:Y:S01]  /*4f00*/  SHF.R.U64 R37, R36, 0x10, R37 ;  /* 0x0000001024257819 */ /* 0x000fe20000001225 */
[----:B------:R-:W-:Y:S02]  /*4f10*/  IMAD.U32 R130, R119, 0x10000, RZ ;  /* 0x0001000077827824 */ /* 0x000fe400078e00ff */
[----:B------:R-:W-:Y:S01]  /*4f20*/  FMUL.FTZ R129, R115, R120 ;  /* 0x0000007873817220 */ /* 0x000fe20000410000 */
[----:B------:R-:W-:Y:S01]  /*4f30*/  LOP3.LUT R119, R119, 0xffff0000, RZ, 0xc0, !PT ;  /* 0xffff000077777812 */ /* 0x000fe200078ec0ff */
[----:B------:R-:W-:-:S02]  /*4f40*/  IMAD.U32 R36, R52, 0x10000, RZ ;  /* 0x0001000034247824 */ /* 0x000fc400078e00ff */
[----:B------:R-:W-:Y:S01]  /*4f50*/  FMUL.FTZ R132, R115, R130 ;  /* 0x0000008273847220 */ /* 0x000fe20000410000 */
[----:B------:R-:W-:Y:S01]  /*4f60*/  PRMT R37, R135, 0x5410, R37 ;  /* 0x0000541087257816 */ /* 0x000fe20000000025 */
[----:B------:R-:W-:Y:S01]  /*4f70*/  IMAD.U32 R33, R48, 0x10000, RZ ;  /* 0x0001000030217824 */ /* 0x000fe200078e00ff */
[----:B------:R-:W-:Y:S01]  /*4f80*/  LOP3.LUT R51, R51, 0xffff0000, RZ, 0xc0, !PT ;  /* 0xffff000033337812 */ /* 0x000fe200078ec0ff */
[----:B------:R-:W-:Y:S01]  /*4f90*/  FFMA.FTZ R115, R113, R120, -R132 ;  /* 0x0000007871737223 */ /* 0x000fe20000010884 */
[----:B------:R-:W-:Y:S01]  /*4fa0*/  LOP3.LUT R120, R55, 0xffff0000, RZ, 0xc0, !PT ;  /* 0xffff000037787812 */ /* 0x000fe200078ec0ff */
[----:B------:R-:W-:Y:S01]  /*4fb0*/  FFMA.FTZ R113, R113, R130, R129 ;  /* 0x0000008271717223 */ /* 0x000fe20000010081 */
[----:B------:R-:W-:Y:S02]  /*4fc0*/  PRMT R55, R122, 0x5432, R32 ;  /* 0x000054327a377816 */ /* 0x000fe40000000020 */
[----:B------:R-:W-:Y:S01]  /*4fd0*/  LOP3.LUT R32, R117, 0xffff0000, RZ, 0xc0, !PT ;  /* 0xffff000075207812 */ /* 0x000fe200078ec0ff */
[----:B------:R-:W-:Y:S01]  /*4fe0*/  FMUL.FTZ R130, R120, R119 ;  /* 0x0000007778827220 */ /* 0x000fe20000410000 */
[----:B------:R-:W-:Y:S01]  /*4ff0*/  IMAD.U32 R117, R37, 0x10000, RZ ;  /* 0x0001000025757824 */ /* 0x000fe200078e00ff */
[----:B------:R-:W-:-:S02]  /*5000*/  LOP3.LUT R52, R52, 0xffff0000, RZ, 0xc0, !PT ;  /* 0xffff000034347812 */ /* 0x000fc400078ec0ff */
[-C--:B------:R-:W-:Y:S01]  /*5010*/  FMUL.FTZ R120, R120, R32.reuse ;  /* 0x0000002078787220 */ /* 0x080fe20000410000 */
[----:B------:R-:W-:Y:S01]  /*5020*/  FFMA.FTZ R32, R51, R32, -R130 ;  /* 0x0000002033207223 */ /* 0x000fe20000010882 */
[----:B------:R-:W-:Y:S01]  /*5030*/  LOP3.LUT R37, R37, 0xffff0000, RZ, 0xc0, !PT ;  /* 0xffff000025257812 */ /* 0x000fe200078ec0ff */
[----:B------:R-:W-:Y:S01]  /*5040*/  FMUL.FTZ R130, R36, R117 ;  /* 0x0000007524827220 */ /* 0x000fe20000410000 */
[----:B------:R-:W-:Y:S01]  /*5050*/  FFMA.FTZ R120, R51, R119, R120 ;  /* 0x0000007733787223 */ /* 0x000fe20000010078 */
[----:B------:R-:W-:Y:S01]  /*5060*/  IMAD.U32 R51, R55, 0x10000, RZ ;  /* 0x0001000037337824 */ /* 0x000fe200078e00ff */
[----:B------:R-:W-:Y:S01]  /*5070*/  SHF.R.U64 R39, R38, 0x10, R39 ;  /* 0x0000001026277819 */ /* 0x000fe20000001227 */
[----:B------:R-:W-:Y:S01]  /*5080*/  IMAD.U32 R38, R54, 0x10000, RZ ;  /* 0x0001000036267824 */ /* 0x000fe200078e00ff */
[----:B------:R-:W-:Y:S01]  /*5090*/  SHF.R.U64 R34, R34, 0x10, R35 ;  /* 0x0000001022227819 */ /* 0x000fe20000001223 */
[-C--:B------:R-:W-:Y:S01]  /*50a0*/  FMUL.FTZ R132, R36, R51.reuse ;  /* 0x0000003324847220 */ /* 0x080fe20000410000 */
[----:B------:R-:W-:Y:S01]  /*50b0*/  LOP3.LUT R48, R48, 0xffff0000, RZ, 0xc0, !PT ;  /* 0xffff000030307812 */ /* 0x000fe200078ec0ff */
[----:B------:R-:W-:Y:S01]  /*50c0*/  FFMA.FTZ R36, R33, R51, -R130 ;  /* 0x0000003321247223 */ /* 0x000fe20000010882 */
[----:B------:R-:W-:Y:S01]  /*50d0*/  LOP3.LUT R55, R55, 0xffff0000, RZ, 0xc0, !PT ;  /* 0xffff000037377812 */ /* 0x000fe200078ec0ff */
[C---:B------:R-:W-:Y:S01]  /*50e0*/  FMUL.FTZ R51, R52.reuse, R37 ;  /* 0x0000002534337220 */ /* 0x040fe20000410000 */
[----:B------:R-:W-:Y:S01]  /*50f0*/  PRMT R39, R133, 0x5410, R39 ;  /* 0x0000541085277816 */ /* 0x000fe20000000027 */
[----:B------:R-:W-:Y:S01]  /*5100*/  FFMA.FTZ R33, R33, R117, R132 ;  /* 0x0000007521217223 */ /* 0x000fe20000010084 */
[----:B------:R-:W-:Y:S01]  /*5110*/  PRMT R34, R121, 0x5432, R34 ;  /* 0x0000543279227816 */ /* 0x000fe20000000022 */
[-C--:B------:R-:W-:Y:S01]  /*5120*/  FMUL.FTZ R119, R52, R55.reuse ;  /* 0x0000003734777220 */ /* 0x080fe20000410000 */
[----:B------:R-:W-:Y:S01]  /*5130*/  FFMA.FTZ R51, R48, R55, -R51 ;  /* 0x0000003730337223 */ /* 0x000fe20000010833 */
[----:B------:R-:W-:Y:S01]  /*5140*/  LOP3.LUT R54, R54, 0xffff0000, RZ, 0xc0, !PT ;  /* 0xffff000036367812 */ /* 0x000fe200078ec0ff */
[C---:B------:R-:W-:Y:S01]  /*5150*/  IMAD.U32 R55, R39.reuse, 0x10000, RZ ;  /* 0x0001000027377824 */ /* 0x040fe200078e00ff */
[----:B------:R-:W-:Y:S01]  /*5160*/  LOP3.LUT R117, R39, 0xffff0000, RZ, 0xc0, !PT ;  /* 0xffff000027757812 */ /* 0x000fe200078ec0ff */
[C---:B------:R-:W-:Y:S01]  /*5170*/  IMAD.U32 R52, R34.reuse, 0x10000, RZ ;  /* 0x0001000022347824 */ /* 0x040fe200078e00ff */
[----:B------:R-:W-:Y:S01]  /*5180*/  LOP3.LUT R39, R34, 0xffff0000, RZ, 0xc0, !PT ;  /* 0xffff000022277812 */ /* 0x000fe200078ec0ff */
[----:B------:R-:W-:-:S02]  /*5190*/  IMAD.U32 R35, R50, 0x10000, RZ ;  /* 0x0001000032237824 */ /* 0x000fc400078e00ff */
[----:B------:R-:W-:Y:S01]  /*51a0*/  FFMA.FTZ R48, R48, R37, R119 ;  /* 0x0000002530307223 */ /* 0x000fe20000010077 */
[----:B------:R-:W-:Y:S01]  /*51b0*/  FMUL.FTZ R34, R38, R55 ;  /* 0x0000003726227220 */ /* 0x000fe20000410000 */
[----:B------:R-:W-:Y:S01]  /*51c0*/  LOP3.LUT R50, R50, 0xffff0000, RZ, 0xc0, !PT ;  /* 0xffff000032327812 */ /* 0x000fe200078ec0ff */
[----:B------:R-:W-:Y:S01]  /*51d0*/  FMUL.FTZ R37, R54, R117 ;  /* 0x0000007536257220 */ /* 0x000fe20000410000 */
[-C--:B------:R-:W-:Y:S01]  /*51e0*/  FMUL.FTZ R38, R38, R52.reuse ;  /* 0x0000003426267220 */ /* 0x080fe20000410000 */
[----:B------:R-:W-:Y:S01]  /*51f0*/  FMUL.FTZ R54, R54, R39 ;  /* 0x0000002736367220 */ /* 0x000fe20000410000 */
[----:B------:R-:W-:Y:S01]  /*5200*/  FFMA.FTZ R34, R35, R52, -R34 ;  /* 0x0000003423227223 */ /* 0x000fe20000010822 */
[----:B------:R-:W-:Y:S01]  /*5210*/  F2FP.BF16.F32.PACK_AB R53, R53, R118 ;  /* 0x000000763535723e */ /* 0x000fe200000010ff */
[----:B------:R-:W-:Y:S01]  /*5220*/  FFMA.FTZ R38, R35, R55, R38 ;  /* 0x0000003723267223 */ /* 0x000fe20000010026 */
[----:B------:R-:W-:Y:S01]  /*5230*/  F2FP.BF16.F32.PACK_AB R52, R51, R36 ;  /* 0x000000243334723e */ /* 0x000fe200000010ff */
[C---:B------:R-:W-:Y:S01]  /*5240*/  FFMA.FTZ R37, R50.reuse, R39, -R37 ;  /* 0x0000002732257223 */ /* 0x040fe20000010825 */
[----:B------:R-:W-:Y:S01]  /*5250*/  FFMA.FTZ R117, R50, R117, R54 ;  /* 0x0000007532757223 */ /* 0x000fe20000010036 */
[----:B------:R-:W-:-:S02]  /*5260*/  F2FP.BF16.F32.PACK_AB R32, R32, R115 ;  /* 0x000000732020723e */ /* 0x000fc400000010ff */
        /* <DEDUP_REMOVED lines=10> */
.L_x_5671:
[----:B------:R-:W-:Y:S05]  /*5310*/  BSYNC B2 ;  /* 0x0000000000027941 */ /* 0x000fea0003800000 */
.L_x_5670:
        /* <DEDUP_REMOVED lines=12> */
.L_x_5669:
[----:B------:R-:W-:Y:S05]  /*53e0*/  BSYNC B1 ;  /* 0x0000000000017941 */ /* 0x000fea0003800000 */
.L_x_5668:
[----:B-1----:R-:W-:Y:S02]  /*53f0*/  VIADD R33, R22, 0x40 ;  /* 0x0000004016217836 */ /* 0x002fe40000000000 */
[-C--:B--2---:R-:W-:Y:S02]  /*5400*/  IMAD R32, R73, R102.reuse, RZ ;  /* 0x0000006649207224 */ /* 0x084fe400078e02ff */
[C---:B------:R-:W-:Y:S01]  /*5410*/  IMAD.WIDE.U32 R100, R33.reuse, R102, R100 ;  /* 0x0000006621647225 */ /* 0x040fe200078e0064 */
[----:B------:R-:W-:-:S03]  /*5420*/  ISETP.GE.OR P5, PT, R33, R106, P1 ;  /* 0x0000006a2100720c */ /* 0x000fc60000fa6670 */
[----:B------:R-:W-:-:S10]  /*5430*/  IMAD R103, R33, R103, R32 ;  /* 0x0000006721677224 */ /* 0x000fd400078e0220 */
[----:B------:R-:W-:Y:S05]  /*5440*/  @P5 BRA `(.L_x_5658) ;  /* 0x0000000800845947 */ /* 0x000fea0003800000 */
[----:B------:R-:W2:Y:S01]  /*5450*/  LDL R34, [R1+0x68] ;  /* 0x0000680001227983 */ /* 0x000ea20000100800 */
[----:B------:R-:W-:Y:S01]  /*5460*/  IMAD.IADD R50, R101, 0x1, R103 ;  /* 0x0000000165327824 */ /* 0x000fe200078e0267 */
[----:B------:R-:W-:Y:S01]  /*5470*/  IADD3 R32, P5, P6, R4, R100, R85 ;  /* 0x0000006404207210 */ /* 0x000fe20007ebe055 */
[C---:B------:R-:W-:Y:S01]  /*5480*/  VIADD R35, R22.reuse, 0x40 ;  /* 0x0000004016237836 */ /* 0x040fe20000000000 */
[----:B------:R-:W-:Y:S01]  /*5490*/  SEL R110, R75, R110, !P0 ;  /* 0x0000006e4b6e7207 */ /* 0x000fe20004000000 */
[----:B------:R-:W-:Y:S01]  /*54a0*/  VIADD R36, R22, 0x40 ;  /* 0x0000004016247836 */ /* 0x000fe20000000000 */
[----:B------:R-:W-:Y:S01]  /*54b0*/  IADD3.X R33, R61, R50, R87, P5, P6 ;  /* 0x000000323d217210 */ /* 0x000fe20002fec457 */
[----:B------:R-:W-:Y:S01]  /*54c0*/  IMAD.SHL.U32 R35, R35, 0x40, RZ ;  /* 0x0000004023237824 */ /* 0x000fe200078e00ff */
[----:B------:R-:W-:Y:S01]  /*54d0*/  LEA R48, P5, R32, R98, 0x1 ;  /* 0x0000006220307211 */ /* 0x000fe200078a08ff */
[----:B------:R-:W-:Y:S01]  /*54e0*/  IMAD.SHL.U32 R36, R36, 0x40, RZ ;  /* 0x0000004024247824 */ /* 0x000fe200078e00ff */
[----:B------:R-:W-:Y:S02]  /*54f0*/  BSSY B1, `(.L_x_5672) ;  /* 0x0000071000017945 */ /* 0x000fe40003800000 */
[----:B------:R-:W-:-:S02]  /*5500*/  LEA.HI.X R49, R32, R99, R33, 0x1, P5 ;  /* 0x0000006320317211 */ /* 0x000fc400028f0c21 */
[----:B------:R-:W-:Y:S02]  /*5510*/  SHF.R.S32.HI R33, RZ, 0x1f, R110 ;  /* 0x0000001fff217819 */ /* 0x000fe4000001146e */
[----:B------:R-:W-:Y:S02]  /*5520*/  LOP3.LUT R35, R35, 0x1c0, RZ, 0xc0, !PT ;  /* 0x000001c023237812 */ /* 0x000fe400078ec0ff */
[----:B------:R-:W-:Y:S02]  /*5530*/  LEA.HI R33, R33, R110, RZ, 0x4 ;  /* 0x0000006e21217211 */ /* 0x000fe400078f20ff */
[----:B------:R-:W-:Y:S02]  /*5540*/  LOP3.LUT R36, R36, 0x1c0, RZ, 0xc0, !PT ;  /* 0x000001c024247812 */ /* 0x000fe400078ec0ff */
[----:B------:R-:W-:Y:S02]  /*5550*/  LEA.HI.SX32 R33, R33, R84, 0x1c ;  /* 0x0000005421217211 */ /* 0x000fe400078fe2ff */
[----:B------:R-:W-:-:S03]  /*5560*/  SHF.R.U32.HI R35, RZ, 0x3, R35 ;  /* 0x00000003ff237819 */ /* 0x000fc60000011623 */
[----:B------:R-:W-:-:S05]  /*5570*/  IMAD.SHL.U32 R51, R33, 0x8, RZ ;  /* 0x0000000821337824 */ /* 0x000fca00078e00ff */
[----:B------:R-:W-:-:S04]  /*5580*/  LOP3.LUT R32, R36, 0x38, R51, 0xf8, !PT ;  /* 0x0000003824207812 */ /* 0x000fc800078ef833 */
[----:B------:R-:W-:-:S05]  /*5590*/  LOP3.LUT R32, R32, R35, RZ, 0x3c, !PT ;  /* 0x0000002320207212 */ /* 0x000fca00078e3cff */
[----:B--2---:R-:W-:Y:S02]  /*55a0*/  IMAD.IADD R33, R34, 0x1, R32 ;  /* 0x0000000122217824 */ /* 0x004fe400078e0220 */
        /* <DEDUP_REMOVED lines=101> */
.L_x_5673:
[----:B------:R-:W-:Y:S05]  /*5c00*/  BSYNC B1 ;  /* 0x0000000000017941 */ /* 0x000fea0003800000 */
.L_x_5672:
        /* <DEDUP_REMOVED lines=10> */
.L_x_5641:
[----:B------:R-:W-:-:S06]  /*5cb0*/  UISETP.NE.AND UP0, UPT, UR37, 0x3, UPT ;  /* 0x000000032500788c */ /* 0x000fcc000bf05270 */
[----:B------:R-:W-:-:S13]  /*5cc0*/  PLOP3.LUT P3, PT, PT, PT, UP0, 0x80, 0x0 ;  /* 0x000000000000781c */ /* 0x000fda0003f6f008 */
[----:B------:R-:W-:Y:S05]  /*5cd0*/  @!P3 BRA `(.L_x_5674) ;  /* 0x000000000004b947 */ /* 0x000fea0003800000 */
[----:B------:R-:W-:Y:S01]  /*5ce0*/  BPT.TRAP 0x1 ;  /* 0x000000040000795c */ /* 0x000fe20000300000 */
.L_x_5674:
[----:B------:R-:W-:Y:S01]  /*5cf0*/  IMAD R96, R18, 0x8, R19 ;  /* 0x0000000812607824 */ /* 0x000fe200078e0213 */
[----:B------:R-:W-:Y:S01]  /*5d00*/  SHF.L.U32 R107, R202, 0x1f, RZ ;  /* 0x0000001fca6b7819 */ /* 0x000fe200000006ff */
[----:B------:R-:W-:Y:S01]  /*5d10*/  IMAD R106, R27, -0x60, R24 ;  /* 0xffffffa01b6a7824 */ /* 0x000fe200078e0218 */
[----:B------:R-:W-:Y:S02]  /*5d20*/  BSSY B1, `(.L_x_5675) ;  /* 0x0000004000017945 */ /* 0x000fe40003800000 */
[----:B------:R-:W0:Y:S02]  /*5d30*/  SYNCS.PHASECHK.TRANS64.TRYWAIT P4, [R96+URZ+0x32490], R107 ;  /* 0x0324906b600075a7 */ /* 0x000e24000808017f */
[----:B------:R-:W-:Y:S01]  /*5d40*/  VIMNMX R106, R106, 0x60, PT ;  /* 0x000000606a6a7848 */ /* 0x000fe20003fe0100 */
[----:B0-----:R-:W-:Y:S06]  /*5d50*/  @!P4 BRA `(.L_x_5676) ;  /* 0x000001d400e4c947 */ /* 0x001fec0003800000 */
.L_x_5964:
[----:B------:R-:W-:Y:S05]  /*5d60*/  BSYNC B1 ;  /* 0x0000000000017941 */ /* 0x000fea0003800000 */
.L_x_5675:
[CC--:B------:R-:W-:Y:S01]  /*5d70*/  ISETP.GE.AND P5, PT, R22.reuse, R106.reuse, PT ;  /* 0x0000006a1600720c */ /* 0x0c0fe20003fa6270 */
[----:B------:R-:W-:Y:S01]  /*5d80*/  VIADD R32, R22, 0x40 ;  /* 0x0000004016207836 */ /* 0x000fe20000000000 */
[----:B------:R-:W-:Y:S04]  /*5d90*/  BSSY B1, `(.L_x_5677) ;  /* 0x0000007000017945 */ /* 0x000fe80003800000 */
[----:B------:R-:W-:-:S07]  /*5da0*/  ISETP.GE.AND P4, PT, R32, R106, PT ;  /* 0x0000006a2000720c */ /* 0x000fce0003f86270 */
[----:B------:R-:W-:Y:S06]  /*5db0*/  @P5 BRA `(.L_x_5678) ;  /* 0x0000000000105947 */ /* 0x000fec0003800000 */
[----:B------:R-:W1:Y:S04]  /*5dc0*/  @!P1 LDS.128 R32, [R104] ;  /* 0x0000000068209984 */ /* 0x000e680000000c00 */
[----:B------:R-:W2:Y:S04]  /*5dd0*/  @!P2 LDS.128 R36, [R103] ;  /* 0x000000006724a984 */ /* 0x000ea80000000c00 */
[----:B-1----:R1:W-:Y:S04]  /*5de0*/  @!P1 STG.E.128 desc[UR40][R42.64], R32 ;  /* 0x000000202a009986 */ /* 0x0023e8000c101d28 */
[----:B--2---:R1:W-:Y:S02]  /*5df0*/  @!P2 STG.E.128 desc[UR40][R42.64+0x40], R36 ;  /* 0x000040242a00a986 */ /* 0x0043e4000c101d28 */
.L_x_5678:
[----:B------:R-:W-:Y:S05]  /*5e00*/  BSYNC B1 ;  /* 0x0000000000017941 */ /* 0x000fea0003800000 */
.L_x_5677:
[----:B------:R-:W-:Y:S05]  /*5e10*/  @P4 BRA `(.L_x_5658) ;  /* 0x0000000000104947 */ /* 0x000fea0003800000 */
[----:B-1----:R-:W1:Y:S04]  /*5e20*/  @!P1 LDS.128 R32, [R104+0x2000] ;  /* 0x0020000068209984 */ /* 0x002e680000000c00 */
[----:B------:R-:W2:Y:S04]  /*5e30*/  @!P2 LDS.128 R36, [R103+0x2000] ;  /* 0x002000006724a984 */ /* 0x000ea80000000c00 */
[----:B-1----:R1:W-:Y:S04]  /*5e40*/  @!P1 STG.E.128 desc[UR40][R40.64], R32 ;  /* 0x0000002028009986 */ /* 0x0023e8000c101d28 */
[----:B--2---:R1:W-:Y:S02]  /*5e50*/  @!P2 STG.E.128 desc[UR40][R40.64+0x40], R36 ;  /* 0x000040242800a986 */ /* 0x0043e4000c101d28 */
.L_x_5658:
[----:B------:R-:W-:Y:S05]  /*5e60*/  BSYNC B0 ;  /* 0x0000000000007941 */ /* 0x000fea0003800000 */
.L_x_5640:
        /* <DEDUP_REMOVED lines=17> */
.L_x_5680:
[----:B------:R-:W-:Y:S05]  /*5f80*/  BSYNC B0 ;  /* 0x0000000000007941 */ /* 0x000fea0003800000 */
.L_x_5679:
[----:B------:R-:W2:Y:S01]  /*5f90*/  SYNCS.PHASECHK.TRANS64.TRYWAIT P3, [R96+URZ+0x324b0], R107 ;  /* 0x0324b06b600075a7 */ /* 0x000ea2000806017f */
[----:B------:R-:W-:Y:S01]  /*5fa0*/  ULDC UR38, c[0x0][0x320] ;  /* 0x0000c80000267ab9 */ /* 0x000fe20000000800 */
[----:B------:R-:W-:Y:S01]  /*5fb0*/  ULDC.64 UR44, c[0x0][0x328] ;  /* 0x0000ca00002c7ab9 */ /* 0x000fe20000000a00 */
[----:B------:R-:W-:Y:S01]  /*5fc0*/  ULDC.64 UR46, c[0x0][0x318] ;  /* 0x0000c600002e7ab9 */ /* 0x000fe20000000a00 */
[----:B------:R-:W-:Y:S01]  /*5fd0*/  BSSY B0, `(.L_x_5681) ;  /* 0x0000003000007945 */ /* 0x000fe20003800000 */
[----:B-1----:R-:W-:-:S03]  /*5fe0*/  IMAD R32, R18, 0x6000, R90 ;  /* 0x0000600012207824 */ /* 0x002fc600078e025a */
[----:B--2---:R-:W-:Y:S05]  /*5ff0*/  @!P3 BRA `(.L_x_5682) ;  /* 0x000001d40050b947 */ /* 0x004fea0003800000 */
.L_x_5965:
[----:B------:R-:W-:Y:S05]  /*6000*/  BSYNC B0 ;  /* 0x0000000000007941 */ /* 0x000fea0003800000 */
.L_x_5681:
        /* <DEDUP_REMOVED lines=39> */
.L_x_5684:
[----:B------:R-:W-:Y:S05]  /*6280*/  BSYNC B0 ;  /* 0x0000000000007941 */ /* 0x000fea0003800000 */
.L_x_5683:
[----:B--2---:R-:W-:Y:S01]  /*6290*/  VIADD R32, R22, 0x40 ;  /* 0x0000004016207836 */ /* 0x004fe20000000000 */
[----:B------:R-:W-:Y:S04]  /*62a0*/  BSSY B0, `(.L_x_5685) ;  /* 0x0000025000007945 */ /* 0x000fe80003800000 */
[----:B------:R-:W-:-:S13]  /*62b0*/  ISETP.GE.AND P3, PT, R32, R106, PT ;  /* 0x0000006a2000720c */ /* 0x000fda0003f66270 */
[----:B------:R-:W-:Y:S05]  /*62c0*/  @P3 BRA `(.L_x_5686) ;  /* 0x0000000000883947 */ /* 0x000fea0003800000 */
[----:B------:R-:W-:Y:S01]  /*62d0*/  IADD3 R35, P3, R36, 0x40, RZ ;  /* 0x0000004024237810 */ /* 0x000fe20007f7e0ff */
        /* <DEDUP_REMOVED lines=33> */
.L_x_5686:
[----:B------:R-:W-:Y:S05]  /*64f0*/  BSYNC B0 ;  /* 0x0000000000007941 */ /* 0x000fea0003800000 */
.L_x_5685:
[----:B------:R-:W-:Y:S01]  /*6500*/  @!PT LDS RZ, [RZ] ;  /* 0x00000000fffff984 */ /* 0x000fe20000000800 */
[----:B------:R-:W-:Y:S01]  /*6510*/  @!PT LDS RZ, [RZ] ;  /* 0x00000000fffff984 */ /* 0x000fe20000000800 */
[----:B------:R-:W-:Y:S01]  /*6520*/  @!PT LDS RZ, [RZ] ;  /* 0x00000000fffff984 */ /* 0x000fe20000000800 */
[----:B------:R-:W-:Y:S01]  /*6530*/  @!PT LDS RZ, [RZ] ;  /* 0x00000000fffff984 */ /* 0x000fe20000000800 */
[----:B------:R3:W-:Y:S06]  /*6540*/  MEMBAR.ALL.CTA ;  /* 0x0000000000007992 */ /* 0x0007ec0000008000 */
[----:B---3--:R-:W3:Y:S02]  /*6550*/  FENCE.VIEW.ASYNC.S ;  /* 0x00000000000073c6 */ /* 0x008ee40000000000 */
[----:B---3--:R3:W-:Y:S01]  /*6560*/  BAR.SYNC.DEFER_BLOCKING R74, 0x80 ;  /* 0x0002004a0000751d */ /* 0x0087e20000010000 */
[----:B------:R-:W-:Y:S01]  /*6570*/  ISETP.NE.AND P5, PT, R97, RZ, PT ;  /* 0x000000ff6100720c */ /* 0x000fe20003fa5270 */
[----:B------:R-:W-:-:S02]  /*6580*/  VIADD R18, R18, 0x1 ;  /* 0x0000000112127836 */ /* 0x000fc40000000000 */
[----:B01----:R-:W-:-:S03]  /*6590*/  @!P4 VIADD R96, R96, 0x324c0 ;  /* 0x000324c06060c836 */ /* 0x003fc60000000000 */
[C---:B------:R-:W-:Y:S02]  /*65a0*/  ISETP.NE.AND P3, PT, R18.reuse, 0x2, PT ;  /* 0x000000021200780c */ /* 0x040fe40003f65270 */
[----:B------:R-:W-:Y:S02]  /*65b0*/  @!P4 PRMT R96, RZ, 0x654, R96 ;  /* 0x00000654ff60c816 */ /* 0x000fe40000000060 */
[----:B--2---:R-:W-:Y:S02]  /*65c0*/  SEL R33, RZ, 0x1, P3 ;  /* 0x00000001ff217807 */ /* 0x004fe40001800000 */
        /* <DEDUP_REMOVED lines=9> */
.L_x_5635:
[----:B------:R-:W2:Y:S01]  /*6660*/  LDL R3, [R1+0x50] ;  /* 0x0000500001037983 */ /* 0x000ea20000100800 */
[----:B------:R-:W0:Y:S01]  /*6670*/  LDC R0, c[0x0][0x448] ;  /* 0x00011200ff007b82 */ /* 0x000e220000000800 */
[----:B------:R-:W-:Y:S01]  /*6680*/  IMAD.MOV.U32 R210, RZ, RZ, RZ ;  /* 0x000000ffffd27224 */ /* 0x000fe200078e00ff */
[----:B0-----:R-:W-:-:S13]  /*6690*/  ISETP.NE.AND P1, PT, R0, 0x1, PT ;  /* 0x000000010000780c */ /* 0x001fda0003f25270 */
[----:B------:R-:W0:Y:S08]  /*66a0*/  @P1 LDC R0, c[0x0][0x44c] ;  /* 0x00011300ff001b82 */ /* 0x000e300000000800 */
[----:B------:R-:W1:Y:S01]  /*66b0*/  @P1 LDC R5, c[0x0][0x450] ;  /* 0x00011400ff051b82 */ /* 0x000e620000000800 */
[----:B--2---:R-:W-:-:S04]  /*66c0*/  VIADD R3, R3, 0x7f ;  /* 0x0000007f03037836 */ /* 0x004fc80000000000 */
        /* <DEDUP_REMOVED lines=12> */
.L_x_5688:
[----:B------:R-:W-:Y:S04]  /*6790*/  BSSY B0, `(.L_x_5689) ;  /* 0x0000020000007945 */ /* 0x000fe80003800000 */
[----:B------:R-:W-:Y:S05]  /*67a0*/  @!P1 BRA `(.L_x_5690) ;  /* 0x0000000000789947 */ /* 0x000fea0003800000 */
[----:B------:R-:W2:Y:S01]  /*67b0*/  LDL R0, [R1+0x7c] ;  /* 0x00007c0001007983 */ /* 0x000ea20000100800 */
[----:B------:R-:W-:Y:S01]  /*67c0*/  ULDC UR4, c[0x0][0xae8] ;  /* 0x0002ba0000047ab9 */ /* 0x000fe20000000800 */
[----:B--2---:R-:W-:-:S04]  /*67d0*/  ISETP.NE.AND P0, PT, R0, RZ, PT ;  /* 0x000000ff0000720c */ /* 0x004fc80003f05270 */
        /* <DEDUP_REMOVED lines=27> */
.L_x_5690:
[----:B------:R-:W-:Y:S05]  /*6990*/  BSYNC B0 ;  /* 0x0000000000007941 */ /* 0x000fea0003800000 */
.L_x_5689:
[----:B------:R-:W2:Y:S01]  /*69a0*/  LDL R0, [R1+0x90] ;  /* 0x0000900001007983 */ /* 0x000ea20000100800 */
[----:B------:R-:W-:Y:S01]  /*69b0*/  PLOP3.LUT P0, PT, PT, PT, PT, 0x80, 0x0 ;  /* 0x000000000000781c */ /* 0x000fe20003f0f070 */
[----:B------:R-:W-:Y:S01]  /*69c0*/  IMAD.MOV.U32 R3, RZ, RZ, RZ ;  /* 0x000000ffff037224 */ /* 0x000fe200078e00ff */
        /* <DEDUP_REMOVED lines=28> */
[----:B---3--:R-:W-:Y:S02]  /*6b90*/  CS2R R96, SRZ ;  /* 0x0000000000607805 */ /* 0x008fe4000001ff00 */
        /* <DEDUP_REMOVED lines=35> */
[----:B--2---:R-:W-:-:S05]  /*6dd0*/  IMAD R0, R0, R210, RZ ;  /* 0x000000d200007224 */ /* 0x004fca00078e02ff */
[----:B------:R0:W-:Y:S01]  /*6de0*/  STL [R1+0x60], R0 ;  /* 0x0000600001007387 */ /* 0x0001e20000100800 */
[----:B------:R-:W-:Y:S02]  /*6df0*/  VIADDMNMX R210, R0, R210, R29, PT ;  /* 0x000000d200d27246 */ /* 0x000fe4000380011d */
[----:B------:R-:W-:Y:S02]  /*6e00*/  CS2R R28, SRZ ;  /* 0x00000000001c7805 */ /* 0x000fe4000001ff00 */
[----:B------:R-:W-:-:S13]  /*6e10*/  ISETP.GT.AND P1, PT, R210, R0, PT ;  /* 0x00000000d200720c */ /* 0x000fda0003f24270 */
[----:B0-----:R-:W-:Y:S05]  /*6e20*/  @!P1 BRA `(.L_x_5691) ;  /* 0x000000d000e49947 */ /* 0x001fea0003800000 */
        /* <DEDUP_REMOVED lines=8> */
.L_x_5968:
[----:B-1----:R-:W-:Y:S01]  /*6eb0*/  LEA.HI R0, R14, R14, RZ, 0x1 ;  /* 0x0000000e0e007211 */ /* 0x002fe200078f08ff */
[----:B------:R-:W-:Y:S01]  /*6ec0*/  VIADD R24, R19, 0x18400 ;  /* 0x0001840013187836 */ /* 0x000fe20000000000 */
[----:B------:R-:W-:Y:S01]  /*6ed0*/  BSSY B6, `(.L_x_5693) ;  /* 0x000001d000067945 */ /* 0x000fe20003800000 */
[----:B------:R-:W-:Y:S01]  /*6ee0*/  IMAD.MOV.U32 R225, RZ, RZ, 0x40000040 ;  /* 0x40000040ffe17424 */ /* 0x000fe200078e00ff */
[----:B------:R-:W-:Y:S02]  /*6ef0*/  LOP3.LUT R3, R0, 0x7fffe, RZ, 0xc0, !PT ;  /* 0x0007fffe00037812 */ /* 0x000fe400078ec0ff */
[----:B------:R-:W-:-:S03]  /*6f00*/  LOP3.LUT P0, RZ, R24, 0x1bf, RZ, 0xc0, !PT ;  /* 0x000001bf18ff7812 */ /* 0x000fc6000780c0ff */
[----:B------:R-:W-:-:S04]  /*6f10*/  IMAD.IADD R3, R14, 0x1, -R3 ;  /* 0x000000010e037824 */ /* 0x000fc800078e0a03 */
[----:B------:R-:W-:-:S05]  /*6f20*/  IMAD R3, R3, 0x2000, R24 ;  /* 0x0000200003037824 */ /* 0x000fca00078e0218 */
[----:B------:R-:W-:Y:S01]  /*6f30*/  SHF.R.U32.HI R0, RZ, 0x4, R3 ;  /* 0x00000004ff007819 */ /* 0x000fe20000011603 */
[----:B------:R-:W-:-:S03]  /*6f40*/  VIADD R3, R3, 0xa000 ;  /* 0x0000a00003037836 */ /* 0x000fc60000000000 */
[----:B------:R-:W-:Y:S02]  /*6f50*/  LOP3.LUT R0, R0, 0x3fff, RZ, 0xc0, !PT ;  /* 0x00003fff00007812 */ /* 0x000fe400078ec0ff */
[----:B------:R-:W-:Y:S02]  /*6f60*/  SHF.R.U32.HI R3, RZ, 0x4, R3 ;  /* 0x00000004ff037819 */ /* 0x000fe40000011603 */
[----:B------:R-:W-:Y:S02]  /*6f70*/  LOP3.LUT R224, R0, 0x10000, RZ, 0xfc, !PT ;  /* 0x0001000000e07812 */ /* 0x000fe400078efcff */
        /* <DEDUP_REMOVED lines=18> */
.L_x_5694:
[----:B------:R-:W-:Y:S05]  /*70a0*/  BSYNC B6 ;  /* 0x0000000000067941 */ /* 0x000fea0003800000 */
.L_x_5693:
[----:B------:R-:W-:Y:S02]  /*70b0*/  ULDC UR4, c[0x0][0x3f4] ;  /* 0x0000fd0000047ab9 */ /* 0x000fe40000000800 */
[----:B------:R-:W-:-:S13]  /*70c0*/  ISETP.LT.AND P0, PT, RZ, UR4, PT ;  /* 0x00000004ff007c0c */ /* 0x000fda000bf01270 */
[----:B------:R-:W-:Y:S05]  /*70d0*/  @P0 BRA `(.L_x_5695) ;  /* 0x0000000000400947 */ /* 0x000fea0003800000 */
[----:B------:R-:W2:Y:S02]  /*70e0*/  LDL R20, [R1+0x8c] ;  /* 0x00008c0001147983 */ /* 0x000ea40000100800 */
[----:B--2---:R-:W-:-:S04]  /*70f0*/  LEA.HI R0, R20, R20, RZ, 0x1 ;  /* 0x0000001414007211 */ /* 0x004fc800078f08ff */
        /* <DEDUP_REMOVED lines=8> */
.L_x_5698:
[----:B--2---:R2:W3:Y:S02]  /*7180*/  SYNCS.PHASECHK.TRANS64.TRYWAIT P0, [R19+URZ+0x32400], R4 ;  /* 0x03240004130075a7 */ /* 0x0044e4000800017f */
[----:B---3--:R-:W-:Y:S05]  /*7190*/  @!P0 NANOSLEEP.SYNCS 0x989680 ;  /* 0x009896800000895d */ /* 0x008fea0003900000 */
[----:B------:R-:W3:Y:S02]  /*71a0*/  @!P0 SYNCS.PHASECHK.TRANS64 P0, [R19+URZ+0x32400], R4 ;  /* 0x03240004130085a7 */ /* 0x000ee4000800007f */
[----:B---3--:R-:W-:Y:S05]  /*71b0*/  @!P0 BRA `(.L_x_5698) ;  /* 0xfffffffc00f08947 */ /* 0x008fea000383ffff */
.L_x_5697:
[----:B------:R-:W-:Y:S05]  /*71c0*/  BSYNC B0 ;  /* 0x0000000000007941 */ /* 0x000fea0003800000 */
.L_x_5696:
[----:B------:R-:W-:Y:S05]  /*71d0*/  BRA `(.L_x_5699) ;  /* 0x0000002c00d07947 */ /* 0x000fea0003800000 */
.L_x_5695:
        /* <DEDUP_REMOVED lines=30> */
.L_x_5701:
[----:B------:R-:W-:Y:S05]  /*73c0*/  BSYNC B6 ;  /* 0x0000000000067941 */ /* 0x000fea0003800000 */
.L_x_5700:
[----:B------:R-:W2:Y:S01]  /*73d0*/  LDL R35, [R1+0x50] ;  /* 0x0000500001237983 */ /* 0x000ea20000100800 */
[----:B------:R-:W-:Y:S01]  /*73e0*/  LEA.HI R31, R31, R26, RZ, 0x2 ;  /* 0x0000001a1f1f7211 */ /* 0x000fe200078f10ff */
[----:B------:R-:W-:Y:S01]  /*73f0*/  ULDC.U8 UR4, c[0x0][0x410] ;  /* 0x0001040000047ab9 */ /* 0x000fe20000000000 */
[----:B------:R-:W-:Y:S01]  /*7400*/  BSSY B0, `(.L_x_5702) ;  /* 0x00002c9000007945 */ /* 0x000fe20003800000 */
[----:B------:R-:W-:Y:S02]  /*7410*/  ISETP.NE.AND P0, PT, RZ, UR4, PT ;  /* 0x00000004ff007c0c */ /* 0x000fe4000bf05270 */
[----:B------:R-:W-:Y:S02]  /*7420*/  SHF.R.S32.HI R3, RZ, 0x1f, R31 ;  /* 0x0000001fff037819 */ /* 0x000fe4000001141f */
[----:B------:R-:W-:Y:S02]  /*7430*/  LOP3.LUT R31, R31, 0xfffffffc, RZ, 0xc0, !PT ;  /* 0xfffffffc1f1f7812 */ /* 0x000fe400078ec0ff */
[----:B------:R-:W-:-:S03]  /*7440*/  LEA.HI R3, R3, R22, RZ, 0x3 ;  /* 0x0000001603037211 */ /* 0x000fc600078f18ff */
[----:B------:R-:W-:Y:S01]  /*7450*/  IMAD.IADD R26, R26, 0x1, -R31 ;  /* 0x000000011a1a7824 */ /* 0x000fe200078e0a1f */
[----:B------:R-:W-:-:S05]  /*7460*/  LOP3.LUT R3, R3, 0xfffffff8, RZ, 0xc0, !PT ;  /* 0xfffffff803037812 */ /* 0x000fca00078ec0ff */
[C---:B------:R-:W-:Y:S02]  /*7470*/  IMAD.IADD R37, R22.reuse, 0x1, -R3 ;  /* 0x0000000116257824 */ /* 0x040fe400078e0a03 */
[----:B--2---:R-:W-:Y:S01]  /*7480*/  IMAD.IADD R41, R22, 0x1, R35 ;  /* 0x0000000116297824 */ /* 0x004fe200078e0223 */
        /* <DEDUP_REMOVED lines=36> */
.L_x_5974:
[----:B------:R-:W5:Y:S01]  /*76d0*/  LDL R8, [R1+0x24] ;  /* 0x0000240001087983 */ /* 0x000f620000100800 */
[----:B------:R-:W-:Y:S01]  /*76e0*/  BSSY B1, `(.L_x_5705) ;  /* 0x000001e000017945 */ /* 0x000fe20003800000 */
[----:B------:R-:W-:Y:S02]  /*76f0*/  CS2R R26, SRZ ;  /* 0x00000000001a7805 */ /* 0x000fe4000001ff00 */
[----:B------:R-:W-:Y:S02]  /*7700*/  CS2R R24, SRZ ;  /* 0x0000000000187805 */ /* 0x000fe4000001ff00 */
[----:B------:R-:W-:Y:S02]  /*7710*/  CS2R R28, SRZ ;  /* 0x00000000001c7805 */ /* 0x000fe4000001ff00 */
[----:B------:R-:W-:Y:S01]  /*7720*/  CS2R R20, SRZ ;  /* 0x0000000000147805 */ /* 0x000fe2000001ff00 */
[----:B-----5:R-:W-:-:S05]  /*7730*/  IMAD R36, R8, R36, RZ ;  /* 0x0000002408247224 */ /* 0x020fca00078e02ff */
[----:B------:R-:W-:-:S13]  /*7740*/  ISETP.GE.AND P0, PT, R41, R36, PT ;  /* 0x000000242900720c */ /* 0x000fda0003f06270 */
        /* <DEDUP_REMOVED lines=8> */
[C---:B------:R-:W-:Y:S02]  /*77d0*/  @!P2 IMAD.WIDE R32, R200.reuse, 0x2, R8 ;  /* 0x00000002c820a825 */ /* 0x040fe400078e0208 */
        /* <DEDUP_REMOVED lines=14> */
.L_x_5706:
[----:B------:R-:W-:Y:S05]  /*78c0*/  BSYNC B1 ;  /* 0x0000000000017941 */ /* 0x000fea0003800000 */
.L_x_5705:
        /* <DEDUP_REMOVED lines=16> */
[----:B-1----:R-:W1:Y:S04]  /*79d0*/  SHFL.IDX PT, R4, R4, 0x1, 0x1c1f ;  /* 0x003c1f0004047f89 */ /* 0x002e6800000e0000 */
[----:B------:R-:W3:Y:S04]  /*79e0*/  SHFL.IDX PT, R7, R7, 0x1, 0x1c1f ;  /* 0x003c1f0007077f89 */ /* 0x000ee800000e0000 */
[----:B0-----:R-:W4:Y:S02]  /*79f0*/  SHFL.IDX PT, R30, R30, 0x1, 0x1c1f ;  /* 0x003c1f001e1e7f89 */ /* 0x001f2400000e0000 */
.L_x_5980:
[----:B------:R-:W5:Y:S01]  /*7a00*/  LDL R5, [R1+0x8c] ;  /* 0x00008c0001057983 */ /* 0x000f620000100800 */
[----:B------:R-:W-:Y:S01]  /*7a10*/  VIADD R41, R41, 0x40 ;  /* 0x0000004029297836 */ /* 0x000fe20000000000 */
[----:B------:R-:W-:Y:S01]  /*7a20*/  BSSY B1, `(.L_x_5708) ;  /* 0x0000020000017945 */ /* 0x000fe20003800000 */
[----:B------:R-:W-:Y:S02]  /*7a30*/  CS2R R10, SRZ ;  /* 0x00000000000a7805 */ /* 0x000fe4000001ff00 */
[----:B------:R-:W-:Y:S02]  /*7a40*/  CS2R R14, SRZ ;  /* 0x00000000000e7805 */ /* 0x000fe4000001ff00 */
[----:B------:R-:W-:Y:S02]  /*7a50*/  CS2R R12, SRZ ;  /* 0x00000000000c7805 */ /* 0x000fe4000001ff00 */
[----:B------:R-:W-:Y:S02]  /*7a60*/  ISETP.GE.AND P0, PT, R41, R36, PT ;  /* 0x000000242900720c */ /* 0x000fe40003f06270 */
[----:B-----5:R-:W-:-:S04]  /*7a70*/  LEA.HI R0, R5, R5, RZ, 0x1 ;  /* 0x0000000505007211 */ /* 0x020fc800078f08ff */
[----:B------:R-:W-:-:S05]  /*7a80*/  LOP3.LUT R0, R0, 0xfffffffe, RZ, 0xc0, !PT ;  /* 0xfffffffe00007812 */ /* 0x000fca00078ec0ff */
[----:B------:R-:W-:-:S05]  /*7a90*/  IMAD.IADD R0, R5, 0x1, -R0 ;  /* 0x0000000105007824 */ /* 0x000fca00078e0a00 */
[----:B------:R-:W-:Y:S01]  /*7aa0*/  SHF.L.U32 R34, R0, 0x1f, RZ ;  /* 0x0000001f00227819 */ /* 0x000fe200000006ff */
[----:B------:R-:W-:Y:S06]  /*7ab0*/  @P0 BRA `(.L_x_5709) ;  /* 0x0000000000580947 */ /* 0x000fec0003800000 */
[----:B------:R-:W-:Y:S01]  /*7ac0*/  ULDC UR4, c[0x0][0x3f4] ;  /* 0x0000fd0000047ab9 */ /* 0x000fe20000000800 */
[----:B--2---:R-:W-:Y:S01]  /*7ad0*/  IMAD.MOV.U32 R5, RZ, RZ, R3 ;  /* 0x000000ffff057224 */ /* 0x004fe200078e0003 */
[----:B------:R-:W-:Y:S02]  /*7ae0*/  ISETP.GE.AND P2, PT, R200, UR4, PT ;  /* 0x00000004c8007c0c */ /* 0x000fe4000bf46270 */
[----:B------:R-:W-:Y:S02]  /*7af0*/  CS2R R14, SRZ ;  /* 0x00000000000e7805 */ /* 0x000fe4000001ff00 */
[----:B------:R-:W-:Y:S01]  /*7b00*/  ISETP.GE.AND P3, PT, R203, UR4, PT ;  /* 0x00000004cb007c0c */ /* 0x000fe2000bf66270 */
[----:B----4-:R-:W-:Y:S02]  /*7b10*/  IMAD.MOV.U32 R10, RZ, RZ, R30 ;  /* 0x000000ffff0a7224 */ /* 0x010fe400078e001e */
[----:B---3--:R-:W-:-:S06]  /*7b20*/  IMAD.MOV.U32 R11, RZ, RZ, R7 ;  /* 0x000000ffff0b7224 */ /* 0x008fcc00078e0007 */
[----:B-1----:R-:W-:-:S04]  /*7b30*/  @!P2 IMAD.WIDE R32, R200, 0x2, R4 ;  /* 0x00000002c820a825 */ /* 0x002fc800078e0204 */
[C---:B------:R-:W-:Y:S01]  /*7b40*/  @!P3 SHF.L.U64.HI R38, R203.reuse, 0x1, R38 ;  /* 0x00000001cb26b819 */ /* 0x040fe20000010226 */
[----:B------:R-:W-:Y:S01]  /*7b50*/  @!P3 IMAD.SHL.U32 R5, R203, 0x2, RZ ;  /* 0x00000002cb05b824 */ /* 0x000fe200078e00ff */
[----:B------:R-:W-:Y:S02]  /*7b60*/  CS2R R8, SRZ ;  /* 0x0000000000087805 */ /* 0x000fe4000001ff00 */
[----:B------:R-:W-:Y:S01]  /*7b70*/  CS2R R12, SRZ ;  /* 0x00000000000c7805 */ /* 0x000fe2000001ff00 */
[----:B------:R0:W5:Y:S01]  /*7b80*/  @!P2 LD.E.64 R14, desc[UR40][R32.64] ;  /* 0x00000028200ea980 */ /* 0x000162000c101b00 */
[-C--:B------:R-:W-:Y:S02]  /*7b90*/  @!P3 IADD3 R4, P0, R4, R5.reuse, RZ ;  /* 0x000000050404b210 */ /* 0x080fe40007f1e0ff */
[----:B------:R-:W-:Y:S01]  /*7ba0*/  @!P3 IADD3 R6, P1, R30, R5, RZ ;  /* 0x000000051e06b210 */ /* 0x000fe20007f3e0ff */
[----:B------:R-:W-:Y:S01]  /*7bb0*/  @!P2 IMAD.WIDE R30, R200, 0x2, R10 ;  /* 0x00000002c81ea825 */ /* 0x000fe200078e020a */
[----:B------:R-:W-:-:S03]  /*7bc0*/  CS2R R10, SRZ ;  /* 0x00000000000a7805 */ /* 0x000fc6000001ff00 */
[--C-:B------:R-:W-:Y:S01]  /*7bd0*/  @!P3 IMAD.X R5, R3, 0x1, R38.reuse, P0 ;  /* 0x000000010305b824 */ /* 0x100fe200000e0626 */
[----:B------:R0:W5:Y:S01]  /*7be0*/  @!P2 LD.E.64 R8, desc[UR40][R30.64] ;  /* 0x000000281e08a980 */ /* 0x000162000c101b00 */
[----:B------:R-:W-:-:S03]  /*7bf0*/  @!P3 IMAD.X R7, R7, 0x1, R38, P1 ;  /* 0x000000010707b824 */ /* 0x000fc600008e0626 */
[----:B------:R0:W5:Y:S04]  /*7c00*/  @!P3 LD.E.64 R12, desc[UR40][R4.64] ;  /* 0x00000028040cb980 */ /* 0x000168000c101b00 */
[----:B------:R0:W5:Y:S02]  /*7c10*/  @!P3 LD.E.64 R10, desc[UR40][R6.64] ;  /* 0x00000028060ab980 */ /* 0x000164000c101b00 */
.L_x_5709:
[----:B------:R-:W-:Y:S05]  /*7c20*/  BSYNC B1 ;  /* 0x0000000000017941 */ /* 0x000fea0003800000 */
.L_x_5708:
[----:B0---4-:R-:W4:Y:S01]  /*7c30*/  LDL R30, [R1+0x64] ;  /* 0x00006400011e7983 */ /* 0x011f220000100800 */
[----:B------:R-:W0:Y:S01]  /*7c40*/  SYNCS.PHASECHK.TRANS64.TRYWAIT P0, [R19+URZ+0x32400], R34 ;  /* 0x03240022130075a7 */ /* 0x000e22000800017f */
[----:B--2---:R-:W-:Y:S01]  /*7c50*/  IMAD.SHL.U32 R3, R37, 0x40, RZ ;  /* 0x0000004025037824 */ /* 0x004fe200078e00ff */
[----:B------:R-:W-:Y:S01]  /*7c60*/  VIADDMNMX R31, R36, -R35, 0x80, PT ;  /* 0x00000080241f7446 */ /* 0x000fe20003800923 */
[----:B-----5:R-:W-:Y:S01]  /*7c70*/  IMAD.MOV.U32 R5, RZ, RZ, R8 ;  /* 0x000000ffff057224 */ /* 0x020fe200078e0008 */
[----:B------:R-:W-:Y:S01]  /*7c80*/  BSSY B1, `(.L_x_5710) ;  /* 0x0000019000017945 */ /* 0x000fe20003800000 */
[----:B---3--:R-:W-:Y:S01]  /*7c90*/  IMAD.MOV.U32 R7, RZ, RZ, R14 ;  /* 0x000000ffff077224 */ /* 0x008fe200078e000e */
[----:B------:R-:W-:Y:S01]  /*7ca0*/  LOP3.LUT R3, R3, 0x1c0, RZ, 0xc0, !PT ;  /* 0x000001c003037812 */ /* 0x000fe200078ec0ff */
[----:B------:R-:W-:Y:S01]  /*7cb0*/  IMAD.MOV.U32 R6, RZ, RZ, R11 ;  /* 0x000000ffff067224 */ /* 0x000fe200078e000b */
[----:B------:R-:W-:Y:S01]  /*7cc0*/  PRMT R44, R5, 0x7610, R44 ;  /* 0x00007610052c7816 */ /* 0x000fe2000000002c */
[----:B------:R-:W-:Y:S01]  /*7cd0*/  IMAD.MOV.U32 R5, RZ, RZ, R10 ;  /* 0x000000ffff057224 */ /* 0x000fe200078e000a */
[----:B-1----:R-:W-:-:S02]  /*7ce0*/  LOP3.LUT R4, R3, 0x18, R16, 0xf8, !PT ;  /* 0x0000001803047812 */ /* 0x002fc400078ef810 */
[----:B------:R-:W-:Y:S02]  /*7cf0*/  SHF.R.U32.HI R3, RZ, 0x3, R3 ;  /* 0x00000003ff037819 */ /* 0x000fe40000011603 */
[----:B------:R-:W-:Y:S02]  /*7d00*/  PRMT R46, R46, 0x5410, R7 ;  /* 0x000054102e2e7816 */ /* 0x000fe40000000007 */
[----:B------:R-:W-:Y:S01]  /*7d10*/  LOP3.LUT R3, R4, R3, RZ, 0x3c, !PT ;  /* 0x0000000304037212 */ /* 0x000fe200078e3cff */
[----:B------:R-:W-:Y:S01]  /*7d20*/  IMAD.MOV.U32 R4, RZ, RZ, R9 ;  /* 0x000000ffff047224 */ /* 0x000fe200078e0009 */
[----:B------:R-:W-:Y:S01]  /*7d30*/  PRMT R45, R5, 0x5410, R6 ;  /* 0x00005410052d7816 */ /* 0x000fe20000000006 */
[----:B------:R-:W-:Y:S01]  /*7d40*/  IMAD.MOV.U32 R5, RZ, RZ, R13 ;  /* 0x000000ffff057224 */ /* 0x000fe200078e000d */
[----:B------:R-:W-:Y:S02]  /*7d50*/  LOP3.LUT P2, RZ, R37, 0x4, RZ, 0xc0, !PT ;  /* 0x0000000425ff7812 */ /* 0x000fe4000784c0ff */
[----:B------:R-:W-:Y:S01]  /*7d60*/  PRMT R44, R44, 0x5410, R4 ;  /* 0x000054102c2c7816 */ /* 0x000fe20000000004 */
[----:B------:R-:W-:Y:S01]  /*7d70*/  IMAD.MOV.U32 R4, RZ, RZ, R12 ;  /* 0x000000ffff047224 */ /* 0x000fe200078e000c */
[----:B------:R-:W-:-:S04]  /*7d80*/  ISETP.GE.AND P1, PT, R22, R31, PT ;  /* 0x0000001f1600720c */ /* 0x000fc80003f26270 */
[----:B------:R-:W-:Y:S01]  /*7d90*/  PRMT R47, R47, 0x5410, R4 ;  /* 0x000054102f2f7816 */ /* 0x000fe20000000004 */
[----:B----4-:R-:W-:Y:S02]  /*7da0*/  IMAD R30, R30, 0x200, R3 ;  /* 0x000002001e1e7824 */ /* 0x010fe400078e0203 */
[----:B------:R-:W-:Y:S02]  /*7db0*/  IMAD.MOV.U32 R3, RZ, RZ, R15 ;  /* 0x000000ffff037224 */ /* 0x000fe400078e000f */
[----:B------:R-:W-:-:S03]  /*7dc0*/  IMAD R30, R30, 0x2, R19 ;  /* 0x000000021e1e7824 */ /* 0x000fc600078e0213 */
[----:B------:R-:W-:Y:S01]  /*7dd0*/  PRMT R46, R3, 0x7610, R46 ;  /* 0x00007610032e7816 */ /* 0x000fe2000000002e */
[C---:B------:R-:W-:Y:S02]  /*7de0*/  VIADD R4, R30.reuse, 0x18400 ;  /* 0x000184001e047836 */ /* 0x040fe40000000000 */
[----:B------:R-:W-:Y:S01]  /*7df0*/  VIADD R3, R30, 0x18440 ;  /* 0x000184401e037836 */ /* 0x000fe20000000000 */
[----:B0-----:R-:W-:Y:S06]  /*7e00*/  @!P0 BRA `(.L_x_5711) ;  /* 0x000001b800e88947 */ /* 0x001fec0003800000 */
.L_x_5981:
[----:B------:R-:W-:Y:S05]  /*7e10*/  BSYNC B1 ;  /* 0x0000000000017941 */ /* 0x000fea0003800000 */
.L_x_5710:
        /* <DEDUP_REMOVED lines=17> */
[----:B0-----:R-:W-:Y:S01]  /*7f30*/  IMAD.U32 R34, R33, 0x10000, RZ ;  /* 0x0001000021227824 */ /* 0x001fe200078e00ff */
        /* <DEDUP_REMOVED lines=37> */
.L_x_5715:
[----:B------:R-:W-:Y:S05]  /*8190*/  BSYNC B2 ;  /* 0x0000000000027941 */ /* 0x000fea0003800000 */
.L_x_5714:
        /* <DEDUP_REMOVED lines=19> */
[----:B0-----:R-:W-:Y:S01]  /*82d0*/  FMUL.FTZ R34, R21, R28 ;  /* 0x0000001c15227220 */ /* 0x001fe20000410000 */
        /* <DEDUP_REMOVED lines=27> */
.L_x_5713:
[----:B------:R-:W-:Y:S05]  /*8490*/  BSYNC B1 ;  /* 0x0000000000017941 */ /* 0x000fea0003800000 */
.L_x_5712:
[----:B-12---:R-:W-:-:S05]  /*84a0*/  VIADD R4, R22, 0x40 ;  /* 0x0000004016047836 */ /* 0x006fca0000000000 */
[----:B------:R-:W-:-:S13]  /*84b0*/  ISETP.GE.AND P0, PT, R4, R31, PT ;  /* 0x0000001f0400720c */ /* 0x000fda0003f06270 */
        /* <DEDUP_REMOVED lines=52> */
.L_x_5718:
[----:B------:R-:W-:Y:S05]  /*8800*/  BSYNC B1 ;  /* 0x0000000000017941 */ /* 0x000fea0003800000 */
.L_x_5717:
        /* <DEDUP_REMOVED lines=48> */
.L_x_5703:
        /* <DEDUP_REMOVED lines=30> */
[----:B------:R-:W2:Y:S01]  /*8cf0*/  LDL R0, [R1+0x24] ;  /* 0x0000240001007983 */ /* 0x000ea20000100800 */
[----:B------:R-:W1:Y:S03]  /*8d00*/  LDC R39, c[0x0][0x3f4] ;  /* 0x0000fd00ff277b82 */ /* 0x000e660000000800 */
[----:B------:R-:W3:Y:S04]  /*8d10*/  SHFL.IDX PT, R3, R24, RZ, 0x1c1f ;  /* 0x001c1fff18037589 */ /* 0x000ee800000e0000 */
[----:B------:R-:W-:Y:S04]  /*8d20*/  SHFL.IDX PT, R14, R27, RZ, 0x1c1f ;  /* 0x001c1fff1b0e7589 */ /* 0x000fe800000e0000 */
[----:B------:R-:W-:Y:S01]  /*8d30*/  SHFL.IDX PT, R4, R25, RZ, 0x1c1f ;  /* 0x001c1fff19047589 */ /* 0x000fe200000e0000 */
[----:B-1----:R-:W-:Y:S01]  /*8d40*/  ISETP.GE.AND P0, PT, R16, R39, PT ;  /* 0x000000271000720c */ /* 0x002fe20003f06270 */
[----:B--2---:R-:W-:-:S02]  /*8d50*/  IMAD R34, R0, R34, RZ ;  /* 0x0000002200227224 */ /* 0x004fc400078e02ff */
[----:B------:R-:W1:Y:S03]  /*8d60*/  SHFL.IDX PT, R0, R26, RZ, 0x1c1f ;  /* 0x001c1fff1a007589 */ /* 0x000e6600000e0000 */
[----:B------:R-:W-:-:S13]  /*8d70*/  ISETP.GE.OR P1, PT, R41, R34, P0 ;  /* 0x000000222900720c */ /* 0x000fda0000726670 */
[C---:B------:R-:W-:Y:S01]  /*8d80*/  @!P1 IMAD.SHL.U32 R5, R16.reuse, 0x2, RZ ;  /* 0x0000000210059824 */ /* 0x040fe200078e00ff */
[----:B------:R-:W-:-:S04]  /*8d90*/  @!P1 SHF.L.U64.HI R21, R16, 0x1, R43 ;  /* 0x0000000110159819 */ /* 0x000fc8000001022b */
[----:B---3--:R-:W-:-:S05]  /*8da0*/  @!P1 IADD3 R6, P2, R3, R5, RZ ;  /* 0x0000000503069210 */ /* 0x008fca0007f5e0ff */
[----:B-1----:R-:W-:-:S05]  /*8db0*/  @!P1 IMAD.X R7, R0, 0x1, R21, P2 ;  /* 0x0000000100079824 */ /* 0x002fca00010e0615 */
[----:B------:R-:W2:Y:S01]  /*8dc0*/  @!P1 LD.E.128 R8, desc[UR40][R6.64] ;  /* 0x0000002806089980 */ /* 0x000ea2000c101d00 */
[----:B------:R-:W-:-:S05]  /*8dd0*/  @!P1 IADD3 R14, P2, R14, R5, RZ ;  /* 0x000000050e0e9210 */ /* 0x000fca0007f5e0ff */
[----:B------:R-:W-:Y:S02]  /*8de0*/  @!P1 IMAD.X R5, R4, 0x1, R21, P2 ;  /* 0x0000000104059824 */ /* 0x000fe400010e0615 */
[----:B------:R-:W-:-:S06]  /*8df0*/  @!P1 IMAD.MOV.U32 R4, RZ, RZ, R14 ;  /* 0x000000ffff049224 */ /* 0x000fcc00078e000e */
[----:B------:R-:W3:Y:S01]  /*8e00*/  @!P1 LD.E.128 R4, desc[UR40][R4.64] ;  /* 0x0000002804049980 */ /* 0x000ee2000c101d00 */
[----:B------:R-:W-:Y:S02]  /*8e10*/  CS2R R20, SRZ ;  /* 0x0000000000147805 */ /* 0x000fe4000001ff00 */
[----:B------:R-:W-:Y:S02]  /*8e20*/  CS2R R28, SRZ ;  /* 0x00000000001c7805 */ /* 0x000fe4000001ff00 */
[----:B------:R-:W-:Y:S01]  /*8e30*/  CS2R R30, SRZ ;  /* 0x00000000001e7805 */ /* 0x000fe2000001ff00 */
[----:B------:R-:W1:Y:S01]  /*8e40*/  SHFL.IDX PT, R24, R24, 0x1, 0x1c1f ;  /* 0x003c1f0018187f89 */ /* 0x000e6200000e0000 */
[----:B------:R-:W-:-:S03]  /*8e50*/  CS2R R32, SRZ ;  /* 0x0000000000207805 */ /* 0x000fc6000001ff00 */
[----:B------:R4:W0:Y:S04]  /*8e60*/  SHFL.IDX PT, R14, R27, 0x1, 0x1c1f ;  /* 0x003c1f001b0e7f89 */ /* 0x00082800000e0000 */
[----:B------:R-:W0:Y:S01]  /*8e70*/  SHFL.IDX PT, R25, R25, 0x1, 0x1c1f ;  /* 0x003c1f0019197f89 */ /* 0x000e2200000e0000 */
[----:B--2---:R-:W-:Y:S02]  /*8e80*/  @!P1 IMAD.MOV.U32 R21, RZ, RZ, R9 ;  /* 0x000000ffff159224 */ /* 0x004fe400078e0009 */
[----:B------:R-:W-:Y:S02]  /*8e90*/  @!P1 IMAD.MOV.U32 R20, RZ, RZ, R8 ;  /* 0x000000ffff149224 */ /* 0x000fe400078e0008 */
[----:B------:R-:W-:Y:S02]  /*8ea0*/  IMAD.MOV.U32 R3, RZ, RZ, R21 ;  /* 0x000000ffff037224 */ /* 0x000fe400078e0015 */
[----:B------:R-:W-:-:S02]  /*8eb0*/  IMAD.MOV.U32 R0, RZ, RZ, R20 ;  /* 0x000000ffff007224 */ /* 0x000fc400078e0014 */
[----:B------:R-:W-:Y:S01]  /*8ec0*/  @!P1 IMAD.MOV.U32 R28, RZ, RZ, R10 ;  /* 0x000000ffff1c9224 */ /* 0x000fe200078e000a */
[----:B------:R-:W-:Y:S01]  /*8ed0*/  PRMT R49, R3, 0x7610, R49 ;  /* 0x0000761003317816 */ /* 0x000fe20000000031 */
[----:B------:R-:W-:Y:S01]  /*8ee0*/  @!P1 IMAD.MOV.U32 R29, RZ, RZ, R11 ;  /* 0x000000ffff1d9224 */ /* 0x000fe200078e000b */
[----:B------:R4:W2:Y:S01]  /*8ef0*/  SHFL.IDX PT, R3, R26, 0x1, 0x1c1f ;  /* 0x003c1f001a037f89 */ /* 0x0008a200000e0000 */
[----:B------:R-:W-:Y:S01]  /*8f00*/  PRMT R36, R36, 0x5410, R0 ;  /* 0x0000541024247816 */ /* 0x000fe20000000000 */
[----:B------:R-:W-:Y:S02]  /*8f10*/  IMAD.MOV.U32 R0, RZ, RZ, R28 ;  /* 0x000000ffff007224 */ /* 0x000fe400078e001c */
[----:B---3--:R-:W-:Y:S02]  /*8f20*/  @!P1 IMAD.MOV.U32 R30, RZ, RZ, R4 ;  /* 0x000000ffff1e9224 */ /* 0x008fe400078e0004 */
[----:B------:R-:W-:Y:S01]  /*8f30*/  @!P1 IMAD.MOV.U32 R31, RZ, RZ, R5 ;  /* 0x000000ffff1f9224 */ /* 0x000fe200078e0005 */
[----:B------:R-:W-:Y:S01]  /*8f40*/  PRMT R35, R0, 0x7610, R35 ;  /* 0x0000761000237816 */ /* 0x000fe20000000023 */
[----:B------:R-:W-:-:S02]  /*8f50*/  @!P1 IMAD.MOV.U32 R32, RZ, RZ, R6 ;  /* 0x000000ffff209224 */ /* 0x000fc400078e0006 */
[----:B------:R-:W-:Y:S02]  /*8f60*/  @!P1 IMAD.MOV.U32 R33, RZ, RZ, R7 ;  /* 0x000000ffff219224 */ /* 0x000fe400078e0007 */
[----:B------:R-:W-:Y:S02]  /*8f70*/  IMAD.MOV.U32 R0, RZ, RZ, R30 ;  /* 0x000000ffff007224 */ /* 0x000fe400078e001e */
[----:B------:R-:W-:Y:S02]  /*8f80*/  IMAD.MOV.U32 R4, RZ, RZ, R31 ;  /* 0x000000ffff047224 */ /* 0x000fe400078e001f */
[----:B------:R-:W-:Y:S02]  /*8f90*/  IMAD.MOV.U32 R5, RZ, RZ, R32 ;  /* 0x000000ffff057224 */ /* 0x000fe400078e0020 */
[----:B------:R-:W-:Y:S01]  /*8fa0*/  IMAD.MOV.U32 R8, RZ, RZ, R29 ;  /* 0x000000ffff087224 */ /* 0x000fe200078e001d */
[----:B------:R-:W-:Y:S01]  /*8fb0*/  PRMT R35, R35, 0x5410, R4 ;  /* 0x0000541023237816 */ /* 0x000fe20000000004 */
[----:B------:R-:W-:Y:S01]  /*8fc0*/  IMAD.MOV.U32 R6, RZ, RZ, R33 ;  /* 0x000000ffff067224 */ /* 0x000fe200078e0021 */
[----:B------:R-:W-:-:S02]  /*8fd0*/  PRMT R45, R0, 0x5410, R5 ;  /* 0x00005410002d7816 */ /* 0x000fc40000000005 */
[----:B------:R-:W-:Y:S02]  /*8fe0*/  CS2R R4, SRZ ;  /* 0x0000000000047805 */ /* 0x000fe4000001ff00 */
[----:B------:R-:W-:Y:S02]  /*8ff0*/  PRMT R36, R8, 0x7610, R36 ;  /* 0x0000761008247816 */ /* 0x000fe40000000024 */
[----:B012-4-:R-:W-:-:S07]  /*9000*/  PRMT R48, R6, 0x7610, R48 ;  /* 0x0000761006307816 */ /* 0x017fce0000000030 */
.L_x_5991:
        /* <DEDUP_REMOVED lines=24> */
.L_x_5721:
[----:B------:R-:W-:Y:S05]  /*9190*/  BSYNC B1 ;  /* 0x0000000000017941 */ /* 0x000fea0003800000 */
.L_x_5720:
[----:B------:R-:W2:Y:S01]  /*91a0*/  LDL R3, [R1+0x50] ;  /* 0x0000500001037983 */ /* 0x000ea20000100800 */
[----:B------:R-:W0:Y:S01]  /*91b0*/  SYNCS.PHASECHK.TRANS64.TRYWAIT P1, [R19+URZ+0x32400], R12 ;  /* 0x0324000c130075a7 */ /* 0x000e22000802017f */
[----:B------:R-:W-:Y:S01]  /*91c0*/  VIADD R15, R22, 0x40 ;  /* 0x00000040160f7836 */ /* 0x000fe20000000000 */
[----:B------:R-:W-:Y:S01]  /*91d0*/  BSSY B1, `(.L_x_5722) ;  /* 0x0000013000017945 */ /* 0x000fe20003800000 */
[----:B-----5:R-:W-:Y:S02]  /*91e0*/  IMAD.MOV.U32 R13, RZ, RZ, R4 ;  /* 0x000000ffff0d7224 */ /* 0x020fe400078e0004 */
[----:B------:R-:W-:-:S03]  /*91f0*/  IMAD.MOV.U32 R14, RZ, RZ, R5 ;  /* 0x000000ffff0e7224 */ /* 0x000fc600078e0005 */
[----:B------:R-:W-:Y:S01]  /*9200*/  PRMT R55, R13, 0x7610, R55 ;  /* 0x000076100d377816 */ /* 0x000fe20000000037 */
[----:B------:R-:W-:Y:S01]  /*9210*/  IMAD.MOV.U32 R13, RZ, RZ, R7 ;  /* 0x000000ffff0d7224 */ /* 0x000fe200078e0007 */
[----:B------:R-:W-:Y:S01]  /*9220*/  PRMT R56, R14, 0x7610, R56 ;  /* 0x000076100e387816 */ /* 0x000fe20000000038 */
[----:B------:R-:W-:-:S03]  /*9230*/  IMAD.MOV.U32 R14, RZ, RZ, R8 ;  /* 0x000000ffff0e7224 */ /* 0x000fc600078e0008 */
[----:B------:R-:W-:Y:S02]  /*9240*/  PRMT R55, R55, 0x5410, R13 ;  /* 0x0000541037377816 */ /* 0x000fe4000000000d */
[----:B------:R-:W-:Y:S02]  /*9250*/  PRMT R56, R56, 0x5410, R14 ;  /* 0x0000541038387816 */ /* 0x000fe4000000000e */
[----:B--2---:R-:W-:Y:S01]  /*9260*/  VIADDMNMX R3, R34, -R3, 0x80, PT ;  /* 0x0000008022037446 */ /* 0x004fe20003800903 */
[----:B------:R-:W-:-:S03]  /*9270*/  IMAD.MOV.U32 R34, RZ, RZ, R11 ;  /* 0x000000ffff227224 */ /* 0x000fc600078e000b */
[-C--:B------:R-:W-:Y:S02]  /*9280*/  ISETP.GE.OR P2, PT, R22, R3.reuse, P0 ;  /* 0x000000031600720c */ /* 0x080fe40000746670 */
[----:B------:R-:W-:Y:S01]  /*9290*/  ISETP.GE.OR P0, PT, R15, R3, P0 ;  /* 0x000000030f00720c */ /* 0x000fe20000706670 */
[----:B------:R-:W-:Y:S02]  /*92a0*/  IMAD.MOV.U32 R3, RZ, RZ, R6 ;  /* 0x000000ffff037224 */ /* 0x000fe400078e0006 */
[----:B------:R-:W-:-:S03]  /*92b0*/  IMAD.MOV.U32 R15, RZ, RZ, R9 ;  /* 0x000000ffff0f7224 */ /* 0x000fc600078e0009 */
[----:B------:R-:W-:Y:S01]  /*92c0*/  PRMT R57, R3, 0x7610, R57 ;  /* 0x0000761003397816 */ /* 0x000fe20000000039 */
[----:B------:R-:W-:Y:S01]  /*92d0*/  IMAD.MOV.U32 R3, RZ, RZ, R10 ;  /* 0x000000ffff037224 */ /* 0x000fe200078e000a */
[----:B------:R-:W-:Y:S01]  /*92e0*/  PRMT R58, R15, 0x7610, R58 ;  /* 0x000076100f3a7816 */ /* 0x000fe2000000003a */
[----:B0-----:R-:W-:Y:S06]  /*92f0*/  @!P1 BRA `(.L_x_5723) ;  /* 0x000001ac002c9947 */ /* 0x001fec0003800000 */
.L_x_5992:
[----:B------:R-:W-:Y:S05]  /*9300*/  BSYNC B1 ;  /* 0x0000000000017941 */ /* 0x000fea0003800000 */
.L_x_5722:
[----:B------:R-:W-:Y:S04]  /*9310*/  BSSY B1, `(.L_x_5724) ;  /* 0x000006b000017945 */ /* 0x000fe80003800000 */
[----:B------:R-:W-:Y:S05]  /*9320*/  @P2 BRA `(.L_x_5725) ;  /* 0x0000000400a42947 */ /* 0x000fea0003800000 */
[----:B------:R-:W2:Y:S01]  /*9330*/  LDL R15, [R1+0x64] ;  /* 0x00006400010f7983 */ /* 0x000ea20000100800 */
[----:B------:R-:W-:Y:S01]  /*9340*/  IMAD.SHL.U32 R37, R37, 0x40, RZ ;  /* 0x0000004025257824 */ /* 0x000fe200078e00ff */
[----:B------:R-:W-:Y:S01]  /*9350*/  SHF.R.U64 R43, R30, 0x10, R31 ;  /* 0x000000101e2b7819 */ /* 0x000fe2000000121f */
[----:B------:R-:W-:Y:S01]  /*9360*/  IMAD.IADD R13, R16, 0x1, R39 ;  /* 0x00000001100d7824 */ /* 0x000fe200078e0227 */
[----:B------:R-:W-:Y:S02]  /*9370*/  SHF.R.U64 R40, R20, 0x10, R21 ;  /* 0x0000001014287819 */ /* 0x000fe40000001215 */
[----:B------:R-:W-:Y:S02]  /*9380*/  LOP3.LUT R37, R37, 0x1c0, RZ, 0xc0, !PT ;  /* 0x000001c025257812 */ /* 0x000fe400078ec0ff */
[----:B------:R-:W-:Y:S02]  /*9390*/  SHF.R.U64 R46, R32, 0x10, R33 ;  /* 0x00000010202e7819 */ /* 0x000fe40000001221 */
[----:B------:R-:W-:-:S02]  /*93a0*/  SHF.R.U32.HI R14, RZ, 0x3, R37 ;  /* 0x00000003ff0e7819 */ /* 0x000fc40000011625 */
[C---:B------:R-:W-:Y:S02]  /*93b0*/  LOP3.LUT R13, R37.reuse, 0x38, R13, 0xf8, !PT ;  /* 0x00000038250d7812 */ /* 0x040fe400078ef80d */
[----:B0-----:R-:W-:Y:S02]  /*93c0*/  LOP3.LUT R12, R37, 0x38, R16, 0xf8, !PT ;  /* 0x00000038250c7812 */ /* 0x001fe400078ef810 */
[-C--:B------:R-:W-:Y:S02]  /*93d0*/  LOP3.LUT R13, R13, R14.reuse, RZ, 0x3c, !PT ;  /* 0x0000000e0d0d7212 */ /* 0x080fe400078e3cff */
[----:B------:R-:W-:Y:S02]  /*93e0*/  LOP3.LUT R12, R12, R14, RZ, 0x3c, !PT ;  /* 0x0000000e0c0c7212 */ /* 0x000fe400078e3cff */
[----:B------:R-:W-:Y:S02]  /*93f0*/  PRMT R43, R45, 0x5410, R43 ;  /* 0x000054102d2b7816 */ /* 0x000fe4000000002b */
[----:B------:R-:W-:-:S02]  /*9400*/  SHF.R.U64 R42, R28, 0x10, R29 ;  /* 0x000000101c2a7819 */ /* 0x000fc4000000121d */
[----:B------:R-:W-:Y:S02]  /*9410*/  SHF.R.U32.HI R44, RZ, 0x10, R31 ;  /* 0x00000010ff2c7819 */ /* 0x000fe4000001161f */
[----:B------:R-:W-:Y:S02]  /*9420*/  PRMT R40, R36, 0x5432, R40 ;  /* 0x0000543224287816 */ /* 0x000fe40000000028 */
[----:B------:R-:W-:Y:S02]  /*9430*/  SHF.R.U32.HI R41, RZ, 0x10, R21 ;  /* 0x00000010ff297819 */ /* 0x000fe40000011615 */
[----:B------:R-:W-:Y:S01]  /*9440*/  PRMT R46, R45, 0x5432, R46 ;  /* 0x000054322d2e7816 */ /* 0x000fe2000000002e */
[----:B------:R-:W-:Y:S01]  /*9450*/  IMAD.U32 R45, R43, 0x10000, RZ ;  /* 0x000100002b2d7824 */ /* 0x000fe200078e00ff */
[C---:B------:R-:W-:Y:S02]  /*9460*/  PRMT R42, R35.reuse, 0x5410, R42 ;  /* 0x00005410232a7816 */ /* 0x040fe4000000002a */
[----:B------:R-:W-:Y:S01]  /*9470*/  PRMT R44, R35, 0x5432, R44 ;  /* 0x00005432232c7816 */ /* 0x000fe2000000002c */
[----:B------:R-:W-:Y:S01]  /*9480*/  IMAD.U32 R35, R40, 0x10000, RZ ;  /* 0x0001000028237824 */ /* 0x000fe200078e00ff */
[----:B------:R-:W-:-:S02]  /*9490*/  PRMT R41, R49, 0x5410, R41 ;  /* 0x0000541031297816 */ /* 0x000fc40000000029 */
[----:B------:R-:W-:Y:S02]  /*94a0*/  SHF.R.U32.HI R29, RZ, 0x10, R29 ;  /* 0x00000010ff1d7819 */ /* 0x000fe4000001161d */
[----:B------:R-:W-:Y:S02]  /*94b0*/  SHF.R.U32.HI R47, RZ, 0x10, R33 ;  /* 0x00000010ff2f7819 */ /* 0x000fe40000011621 */
[----:B------:R-:W-:Y:S02]  /*94c0*/  LOP3.LUT R43, R43, 0xffff0000, RZ, 0xc0, !PT ;  /* 0xffff00002b2b7812 */ /* 0x000fe400078ec0ff */
[----:B------:R-:W-:Y:S02]  /*94d0*/  PRMT R36, R36, 0x5410, R29 ;  /* 0x0000541024247816 */ /* 0x000fe4000000001d */
[----:B------:R-:W-:Y:S01]  /*94e0*/  PRMT R47, R48, 0x5410, R47 ;  /* 0x00005410302f7816 */ /* 0x000fe2000000002f */
[C---:B--2---:R-:W-:Y:S02]  /*94f0*/  IMAD R38, R15.reuse, 0x200, R13 ;  /* 0x000002000f267824 */ /* 0x044fe400078e020d */
[----:B------:R-:W-:-:S02]  /*9500*/  IMAD R12, R15, 0x200, R12 ;  /* 0x000002000f0c7824 */ /* 0x000fc400078e020c */
        /* <DEDUP_REMOVED lines=75> */
.L_x_5725:
[----:B------:R-:W-:Y:S05]  /*99c0*/  BSYNC B1 ;  /* 0x0000000000017941 */ /* 0x000fea0003800000 */
.L_x_5724:
[----:B------:R-:W-:Y:S01]  /*99d0*/  PRMT R21, R3, 0x5410, R34 ;  /* 0x0000541003157816 */ /* 0x000fe20000000022 */
[----:B------:R-:W-:Y:S06]  /*99e0*/  @P0 BRA `(.L_x_5716) ;  /* 0x0000000400a80947 */ /* 0x000fec0003800000 */
[----:B01----:R-:W2:Y:S01]  /*99f0*/  LDL R12, [R1+0x68] ;  /* 0x00006800010c7983 */ /* 0x003ea20000100800 */
[C---:B------:R-:W-:Y:S02]  /*9a00*/  VIADD R13, R22.reuse, 0x40 ;  /* 0x00000040160d7836 */ /* 0x040fe40000000000 */
[----:B------:R-:W-:Y:S01]  /*9a10*/  VIADD R14, R22, 0x40 ;  /* 0x00000040160e7836 */ /* 0x000fe20000000000 */
[----:B------:R-:W3:Y:S01]  /*9a20*/  LDL R41, [R1+0x194] ;  /* 0x0001940001297983 */ /* 0x000ee20000100800 */
[----:B------:R-:W-:Y:S02]  /*9a30*/  IMAD.SHL.U32 R13, R13, 0x40, RZ ;  /* 0x000000400d0d7824 */ /* 0x000fe400078e00ff */
[----:B------:R-:W-:Y:S02]  /*9a40*/  IMAD.SHL.U32 R14, R14, 0x40, RZ ;  /* 0x000000400e0e7824 */ /* 0x000fe400078e00ff */
[----:B------:R-:W-:Y:S01]  /*9a50*/  IMAD.IADD R3, R16, 0x1, R39 ;  /* 0x0000000110037824 */ /* 0x000fe200078e0227 */
[----:B------:R-:W-:-:S02]  /*9a60*/  LOP3.LUT R13, R13, 0x1c0, RZ, 0xc0, !PT ;  /* 0x000001c00d0d7812 */ /* 0x000fc400078ec0ff */
[----:B------:R-:W-:Y:S02]  /*9a70*/  LOP3.LUT R14, R14, 0x1c0, RZ, 0xc0, !PT ;  /* 0x000001c00e0e7812 */ /* 0x000fe400078ec0ff */
[----:B------:R-:W-:Y:S02]  /*9a80*/  SHF.R.U32.HI R13, RZ, 0x3, R13 ;  /* 0x00000003ff0d7819 */ /* 0x000fe4000001160d */
[----:B------:R-:W-:-:S04]  /*9a90*/  LOP3.LUT R3, R14, 0x38, R3, 0xf8, !PT ;  /* 0x000000380e037812 */ /* 0x000fc800078ef803 */
[----:B------:R-:W-:Y:S02]  /*9aa0*/  LOP3.LUT R3, R3, R13, RZ, 0x3c, !PT ;  /* 0x0000000d03037212 */ /* 0x000fe400078e3cff */
[----:B------:R-:W-:Y:S02]  /*9ab0*/  SHF.R.U64 R33, R4, 0x10, R5 ;  /* 0x0000001004217819 */ /* 0x000fe40000001205 */
[----:B------:R-:W-:Y:S02]  /*9ac0*/  SHF.R.U64 R28, R8, 0x10, R9 ;  /* 0x00000010081c7819 */ /* 0x000fe40000001209 */
[----:B------:R-:W-:Y:S02]  /*9ad0*/  PRMT R33, R55, 0x5410, R33 ;  /* 0x0000541037217816 */ /* 0x000fe40000000021 */
[----:B------:R-:W-:Y:S02]  /*9ae0*/  SHF.R.U32.HI R29, RZ, 0x10, R9 ;  /* 0x00000010ff1d7819 */ /* 0x000fe40000011609 */
[----:B------:R-:W-:Y:S01]  /*9af0*/  PRMT R28, R56, 0x5432, R28 ;  /* 0x00005432381c7816 */ /* 0x000fe2000000001c */
[----:B------:R-:W-:Y:S01]  /*9b00*/  IMAD.U32 R34, R33, 0x10000, RZ ;  /* 0x0001000021227824 */ /* 0x000fe200078e00ff */
[----:B------:R-:W-:-:S02]  /*9b10*/  SHF.R.U32.HI R35, RZ, 0x10, R5 ;  /* 0x00000010ff237819 */ /* 0x000fc40000011605 */
[----:B------:R-:W-:Y:S01]  /*9b20*/  SHF.R.U32.HI R38, RZ, 0x10, R7 ;  /* 0x00000010ff267819 */ /* 0x000fe20000011607 */
[----:B------:R-:W-:Y:S01]  /*9b30*/  IMAD.U32 R30, R28, 0x10000, RZ ;  /* 0x000100001c1e7824 */ /* 0x000fe200078e00ff */
[----:B------:R-:W-:Y:S02]  /*9b40*/  PRMT R29, R58, 0x5410, R29 ;  /* 0x000054103a1d7816 */ /* 0x000fe4000000001d */
[----:B------:R-:W-:Y:S02]  /*9b50*/  PRMT R35, R56, 0x5410, R35 ;  /* 0x0000541038237816 */ /* 0x000fe40000000023 */
[--C-:B------:R-:W-:Y:S02]  /*9b60*/  SHF.R.U64 R31, R10, 0x10, R11.reuse ;  /* 0x000000100a1f7819 */ /* 0x100fe4000000120b */
[----:B------:R-:W-:Y:S02]  /*9b70*/  SHF.R.U32.HI R32, RZ, 0x10, R11 ;  /* 0x00000010ff207819 */ /* 0x000fe4000001160b */
[----:B------:R-:W-:Y:S01]  /*9b80*/  PRMT R38, R55, 0x5432, R38 ;  /* 0x0000543237267816 */ /* 0x000fe20000000026 */
[----:B------:R-:W-:Y:S01]  /*9b90*/  IMAD.U32 R36, R35, 0x10000, RZ ;  /* 0x0001000023247824 */ /* 0x000fe200078e00ff */
[----:B------:R-:W-:-:S02]  /*9ba0*/  PRMT R31, R21, 0x5410, R31 ;  /* 0x00005410151f7816 */ /* 0x000fc4000000001f */
[----:B------:R-:W-:Y:S02]  /*9bb0*/  PRMT R32, R21, 0x5432, R32 ;  /* 0x0000543215207816 */ /* 0x000fe40000000020 */
[----:B------:R-:W-:Y:S02]  /*9bc0*/  LOP3.LUT R33, R33, 0xffff0000, RZ, 0xc0, !PT ;  /* 0xffff000021217812 */ /* 0x000fe400078ec0ff */
[----:B------:R-:W-:-:S04]  /*9bd0*/  SHF.R.U64 R37, R6, 0x10, R7 ;  /* 0x0000001006257819 */ /* 0x000fc80000001207 */
[----:B------:R-:W-:Y:S02]  /*9be0*/  PRMT R37, R57, 0x5410, R37 ;  /* 0x0000541039257816 */ /* 0x000fe40000000025 */
[----:B------:R-:W-:Y:S01]  /*9bf0*/  LOP3.LUT R35, R35, 0xffff0000, RZ, 0xc0, !PT ;  /* 0xffff000023237812 */ /* 0x000fe200078ec0ff */
[----:B--2---:R-:W-:-:S04]  /*9c00*/  IMAD.IADD R20, R12, 0x1, R3 ;  /* 0x000000010c147824 */ /* 0x004fc800078e0203 */
[----:B------:R-:W-:Y:S01]  /*9c10*/  IMAD R20, R20, 0x2, R19 ;  /* 0x0000000214147824 */ /* 0x000fe200078e0213 */
[----:B---3--:R-:W0:Y:S04]  /*9c20*/  LDS.128 R12, [R41+0x18400] ;  /* 0x01840000290c7984 */ /* 0x008e280000000c00 */
[----:B------:R-:W1:Y:S01]  /*9c30*/  LDS.128 R24, [R20+0x18400] ;  /* 0x0184000014187984 */ /* 0x000e620000000c00 */
[----:B0-----:R-:W-:Y:S02]  /*9c40*/  IMAD.U32 R3, R12, 0x10000, RZ ;  /* 0x000100000c037824 */ /* 0x001fe400078e00ff */
[----:B-1----:R-:W-:-:S04]  /*9c50*/  IMAD.U32 R9, R24, 0x10000, RZ ;  /* 0x0001000018097824 */ /* 0x002fc800078e00ff */
[C---:B------:R-:W-:Y:S01]  /*9c60*/  FMUL.FTZ R40, R9.reuse, R34 ;  /* 0x0000002209287220 */ /* 0x040fe20000410000 */
[-C--:B------:R-:W-:Y:S01]  /*9c70*/  FMUL.FTZ R42, R9, R30.reuse ;  /* 0x0000001e092a7220 */ /* 0x080fe20000410000 */
[----:B------:R-:W-:Y:S02]  /*9c80*/  IMAD.U32 R11, R25, 0x10000, RZ ;  /* 0x00010000190b7824 */ /* 0x000fe400078e00ff */
[----:B------:R-:W-:Y:S01]  /*9c90*/  FFMA.FTZ R40, R3, R30, -R40 ;  /* 0x0000001e03287223 */ /* 0x000fe20000010828 */
[----:B------:R-:W-:Y:S02]  /*9ca0*/  IMAD.U32 R30, R29, 0x10000, RZ ;  /* 0x000100001d1e7824 */ /* 0x000fe400078e00ff */
[----:B------:R-:W-:Y:S02]  /*9cb0*/  IMAD.U32 R21, R27, 0x10000, RZ ;  /* 0x000100001b157824 */ /* 0x000fe400078e00ff */
[----:B------:R-:W-:Y:S02]  /*9cc0*/  IMAD.U32 R9, R38, 0x10000, RZ ;  /* 0x0001000026097824 */ /* 0x000fe400078e00ff */
[----:B------:R-:W-:Y:S01]  /*9cd0*/  FFMA.FTZ R42, R3, R34, R42 ;  /* 0x00000022032a7223 */ /* 0x000fe2000001002a */
[----:B------:R-:W-:-:S02]  /*9ce0*/  IMAD.U32 R5, R13, 0x10000, RZ ;  /* 0x000100000d057824 */ /* 0x000fc400078e00ff */
[C---:B------:R-:W-:Y:S01]  /*9cf0*/  FMUL.FTZ R44, R11.reuse, R36 ;  /* 0x000000240b2c7220 */ /* 0x040fe20000410000 */
[-C--:B------:R-:W-:Y:S01]  /*9d00*/  FMUL.FTZ R34, R11, R30.reuse ;  /* 0x0000001e0b227220 */ /* 0x080fe20000410000 */
[----:B------:R-:W-:Y:S02]  /*9d10*/  IMAD.U32 R8, R15, 0x10000, RZ ;  /* 0x000100000f087824 */ /* 0x000fe400078e00ff */
[----:B------:R-:W-:Y:S01]  /*9d20*/  FMUL.FTZ R11, R21, R9 ;  /* 0x00000009150b7220 */ /* 0x000fe20000410000 */
[----:B------:R-:W-:Y:S01]  /*9d30*/  IMAD.U32 R3, R32, 0x10000, RZ ;  /* 0x0001000020037824 */ /* 0x000fe200078e00ff */
[----:B------:R-:W-:Y:S01]  /*9d40*/  LOP3.LUT R10, R24, 0xffff0000, RZ, 0xc0, !PT ;  /* 0xffff0000180a7812 */ /* 0x000fe200078ec0ff */
[----:B------:R-:W-:Y:S01]  /*9d50*/  FFMA.FTZ R44, R5, R30, -R44 ;  /* 0x0000001e052c7223 */ /* 0x000fe2000001082c */
[----:B------:R-:W-:Y:S01]  /*9d60*/  LOP3.LUT R24, R25, 0xffff0000, RZ, 0xc0, !PT ;  /* 0xffff000019187812 */ /* 0x000fe200078ec0ff */
[-C--:B------:R-:W-:Y:S01]  /*9d70*/  FMUL.FTZ R30, R21, R3.reuse ;  /* 0x00000003151e7220 */ /* 0x080fe20000410000 */
[----:B------:R-:W-:Y:S01]  /*9d80*/  FFMA.FTZ R25, R8, R3, -R11 ;  /* 0x0000000308197223 */ /* 0x000fe2000001080b */
[----:B------:R-:W-:Y:S01]  /*9d90*/  LOP3.LUT R4, R12, 0xffff0000, RZ, 0xc0, !PT ;  /* 0xffff00000c047812 */ /* 0x000fe200078ec0ff */
[----:B------:R-:W-:Y:S01]  /*9da0*/  FFMA.FTZ R34, R5, R36, R34 ;  /* 0x0000002405227223 */ /* 0x000fe20000010022 */
[----:B------:R-:W-:Y:S01]  /*9db0*/  LOP3.LUT R3, R28, 0xffff0000, RZ, 0xc0, !PT ;  /* 0xffff00001c037812 */ /* 0x000fe200078ec0ff */
[----:B------:R-:W-:Y:S01]  /*9dc0*/  FMUL.FTZ R5, R10, R33 ;  /* 0x000000210a057220 */ /* 0x000fe20000410000 */
[----:B------:R-:W-:Y:S01]  /*9dd0*/  FFMA.FTZ R30, R8, R9, R30 ;  /* 0x00000009081e7223 */ /* 0x000fe2000001001e */
[----:B------:R-:W-:Y:S01]  /*9de0*/  LOP3.LUT R12, R13, 0xffff0000, RZ, 0xc0, !PT ;  /* 0xffff00000d0c7812 */ /* 0x000fe200078ec0ff */
[----:B------:R-:W-:-:S02]  /*9df0*/  IMAD.U32 R13, R26, 0x10000, RZ ;  /* 0x000100001a0d7824 */ /* 0x000fc400078e00ff */
[-C--:B------:R-:W-:Y:S01]  /*9e00*/  FMUL.FTZ R9, R10, R3.reuse ;  /* 0x000000030a097220 */ /* 0x080fe20000410000 */
[C---:B------:R-:W-:Y:S01]  /*9e10*/  FFMA.FTZ R11, R4.reuse, R3, -R5 ;  /* 0x00000003040b7223 */ /* 0x040fe20000010805 */
[----:B------:R-:W-:Y:S02]  /*9e20*/  IMAD.U32 R5, R37, 0x10000, RZ ;  /* 0x0001000025057824 */ /* 0x000fe400078e00ff */
[----:B------:R-:W-:Y:S01]  /*9e30*/  FFMA.FTZ R33, R4, R33, R9 ;  /* 0x0000002104217223 */ /* 0x000fe20000010009 */
[C---:B------:R-:W-:Y:S02]  /*9e40*/  IMAD.U32 R6, R14.reuse, 0x10000, RZ ;  /* 0x000100000e067824 */ /* 0x040fe400078e00ff */
[----:B------:R-:W-:Y:S01]  /*9e50*/  FMUL.FTZ R9, R13, R5 ;  /* 0x000000050d097220 */ /* 0x000fe20000410000 */
[----:B------:R-:W-:Y:S01]  /*9e60*/  IMAD.U32 R3, R31, 0x10000, RZ ;  /* 0x000100001f037824 */ /* 0x000fe200078e00ff */
[----:B------:R-:W-:Y:S02]  /*9e70*/  LOP3.LUT R7, R14, 0xffff0000, RZ, 0xc0, !PT ;  /* 0xffff00000e077812 */ /* 0x000fe400078ec0ff */
[----:B------:R-:W-:Y:S01]  /*9e80*/  LOP3.LUT R14, R15, 0xffff0000, RZ, 0xc0, !PT ;  /* 0xffff00000f0e7812 */ /* 0x000fe200078ec0ff */
[-C--:B------:R-:W-:Y:S01]  /*9e90*/  FFMA.FTZ R10, R6, R3.reuse, -R9 ;  /* 0x00000003060a7223 */ /* 0x080fe20000010809 */
[----:B------:R-:W-:Y:S01]  /*9ea0*/  LOP3.LUT R15, R26, 0xffff0000, RZ, 0xc0, !PT ;  /* 0xffff00001a0f7812 */ /* 0x000fe200078ec0ff */
[----:B------:R-:W-:Y:S01]  /*9eb0*/  FMUL.FTZ R13, R13, R3 ;  /* 0x000000030d0d7220 */ /* 0x000fe20000410000 */
[----:B------:R-:W-:-:S02]  /*9ec0*/  LOP3.LUT R29, R29, 0xffff0000, RZ, 0xc0, !PT ;  /* 0xffff00001d1d7812 */ /* 0x000fc400078ec0ff */
[----:B------:R-:W-:Y:S02]  /*9ed0*/  LOP3.LUT R26, R27, 0xffff0000, RZ, 0xc0, !PT ;  /* 0xffff00001b1a7812 */ /* 0x000fe400078ec0ff */
[----:B------:R-:W-:Y:S02]  /*9ee0*/  LOP3.LUT R8, R37, 0xffff0000, RZ, 0xc0, !PT ;  /* 0xffff000025087812 */ /* 0x000fe400078ec0ff */
[----:B------:R-:W-:Y:S02]  /*9ef0*/  LOP3.LUT R9, R38, 0xffff0000, RZ, 0xc0, !PT ;  /* 0xffff000026097812 */ /* 0x000fe400078ec0ff */
[----:B------:R-:W-:Y:S02]  /*9f00*/  LOP3.LUT R4, R31, 0xffff0000, RZ, 0xc0, !PT ;  /* 0xffff00001f047812 */ /* 0x000fe400078ec0ff */
[----:B------:R-:W-:Y:S01]  /*9f10*/  LOP3.LUT R3, R32, 0xffff0000, RZ, 0xc0, !PT ;  /* 0xffff000020037812 */ /* 0x000fe200078ec0ff */
[C---:B------:R-:W-:Y:S01]  /*9f20*/  FMUL.FTZ R21, R24.reuse, R35 ;  /* 0x0000002318157220 */ /* 0x040fe20000410000 */
[----:B------:R-:W-:Y:S01]  /*9f30*/  FMUL.FTZ R24, R24, R29 ;  /* 0x0000001d18187220 */ /* 0x000fe20000410000 */
[----:B------:R-:W-:Y:S01]  /*9f40*/  FFMA.FTZ R13, R6, R5, R13 ;  /* 0x00000005060d7223 */ /* 0x000fe2000001000d */
[C---:B------:R-:W-:Y:S01]  /*9f50*/  FMUL.FTZ R6, R15.reuse, R8 ;  /* 0x000000080f067220 */ /* 0x040fe20000410000 */
[C---:B------:R-:W-:Y:S01]  /*9f60*/  FMUL.FTZ R27, R26.reuse, R9 ;  /* 0x000000091a1b7220 */ /* 0x040fe20000410000 */
[-C--:B------:R-:W-:Y:S01]  /*9f70*/  FMUL.FTZ R5, R15, R4.reuse ;  /* 0x000000040f057220 */ /* 0x080fe20000410000 */
[----:B------:R-:W-:Y:S01]  /*9f80*/  FMUL.FTZ R26, R26, R3 ;  /* 0x000000031a1a7220 */ /* 0x000fe20000410000 */
[C---:B------:R-:W-:Y:S01]  /*9f90*/  FFMA.FTZ R35, R12.reuse, R35, R24 ;  /* 0x000000230c237223 */ /* 0x040fe20000010018 */
[----:B------:R-:W-:Y:S01]  /*9fa0*/  FFMA.FTZ R21, R12, R29, -R21 ;  /* 0x0000001d0c157223 */ /* 0x000fe20000010815 */
        /* <DEDUP_REMOVED lines=14> */
.L_x_5716:
[----:B------:R-:W-:Y:S05]  /*a090*/  BSYNC B0 ;  /* 0x0000000000007941 */ /* 0x000fea0003800000 */
.L_x_5702:
        /* <DEDUP_REMOVED lines=8> */
.L_x_5699:
[----:B---3--:R-:W3:Y:S01]  /*a120*/  S2R R3, SR_TID.X ;  /* 0x0000000000037919 */ /* 0x008ee20000002100 */
[----:B-12---:R-:W-:Y:S01]  /*a130*/  IMAD.U32 R4, RZ, RZ, UR37 ;  /* 0x00000025ff047e24 */ /* 0x006fe2000f8e00ff */
[----:B------:R-:W-:Y:S05]  /*a140*/  WARPSYNC.ALL ;  /* 0x0000000000007948 */ /* 0x000fea0003800000 */
[----:B------:R-:W-:Y:S02]  /*a150*/  ISETP.NE.AND P1, PT, R4, 0x3, PT ;  /* 0x000000030400780c */ /* 0x000fe40003f25270 */
[----:B---3--:R-:W-:-:S05]  /*a160*/  SHF.R.U32.HI R3, RZ, 0x7, R3 ;  /* 0x00000007ff037819 */ /* 0x008fca0000011603 */
[----:B------:R-:W-:-:S05]  /*a170*/  VIADD R3, R3, 0x8 ;  /* 0x0000000803037836 */ /* 0x000fca0000000000 */
[----:B------:R1:W-:Y:S06]  /*a180*/  BAR.SYNC.DEFER_BLOCKING R3, 0x100 ;  /* 0x000400030000751d */ /* 0x0003ec0000010000 */
[----:B------:R-:W-:Y:S05]  /*a190*/  @!P1 BRA `(.L_x_5726) ;  /* 0x0000000000049947 */ /* 0x000fea0003800000 */
[----:B------:R-:W-:Y:S01]  /*a1a0*/  BPT.TRAP 0x1 ;  /* 0x000000040000795c */ /* 0x000fe20000300000 */
.L_x_5726:
[----:B------:R-:W-:Y:S01]  /*a1b0*/  IMAD R179, R2, 0x8, R19 ;  /* 0x0000000802b37824 */ /* 0x000fe200078e0213 */
[----:B------:R-:W-:-:S04]  /*a1c0*/  SHF.L.U32 R8, R23, 0x1f, RZ ;  /* 0x0000001f17087819 */ /* 0x000fc800000006ff */
[----:B------:R2:W3:Y:S01]  /*a1d0*/  SYNCS.PHASECHK.TRANS64.TRYWAIT P0, [R179+URZ+0x32430], R8 ;  /* 0x03243008b30075a7 */ /* 0x0004e2000800017f */
[----:B------:R-:W-:Y:S05]  /*a1e0*/  @!P1 BRA `(.L_x_5727) ;  /* 0x0000000000049947 */ /* 0x000fea0003800000 */
[----:B------:R-:W-:Y:S01]  /*a1f0*/  BPT.TRAP 0x1 ;  /* 0x000000040000795c */ /* 0x000fe20000300000 */
.L_x_5727:
[----:B------:R-:W-:-:S05]  /*a200*/  VIADD R4, R19, 0x1c400 ;  /* 0x0001c40013047836 */ /* 0x000fca0000000000 */
[----:B------:R-:W-:-:S04]  /*a210*/  SHF.R.U32.HI R4, RZ, 0x4, R4 ;  /* 0x00000004ff047819 */ /* 0x000fc80000011604 */
[----:B------:R-:W-:-:S04]  /*a220*/  LOP3.LUT R4, R4, 0x3fff, RZ, 0xc0, !PT ;  /* 0x00003fff04047812 */ /* 0x000fc800078ec0ff */
[----:B------:R-:W-:-:S05]  /*a230*/  LOP3.LUT R4, R4, 0x10000, RZ, 0xfc, !PT ;  /* 0x0001000004047812 */ /* 0x000fca00078efcff */
[----:B------:R4:W-:Y:S01]  /*a240*/  STL [R1+0x4c], R4 ;  /* 0x00004c0401007387 */ /* 0x0009e20000100800 */
[----:B---3--:R-:W-:Y:S05]  /*a250*/  @P0 BRA `(.L_x_5728) ;  /* 0x0000000000080947 */ /* 0x008fea0003800000 */
[----:B------:R-:W3:Y:S02]  /*a260*/  SYNCS.PHASECHK.TRANS64.TRYWAIT P0, [R179+URZ+0x32430], R8 ;  /* 0x03243008b30075a7 */ /* 0x000ee4000800017f */
[----:B---3--:R-:W-:Y:S05]  /*a270*/  @!P0 BRA `(.L_x_5729) ;  /* 0x0000019c00608947 */ /* 0x008fea0003800000 */
.L_x_5728:
[----:B----4-:R-:W4:Y:S01]  /*a280*/  LDL R4, [R1+0x4c] ;  /* 0x00004c0001047983 */ /* 0x010f220000100800 */
[----:B------:R-:W-:Y:S01]  /*a290*/  IMAD.MOV.U32 R5, RZ, RZ, 0x40000040 ;  /* 0x40000040ff057424 */ /* 0x000fe200078e00ff */
[----:B------:R-:W-:Y:S05]  /*a2a0*/  WARPSYNC.ALL ;  /* 0x0000000000007948 */ /* 0x000fea0003800000 */
[C---:B------:R-:W-:Y:S01]  /*a2b0*/  R2UR UR4, R224.reuse ;  /* 0x00000000e00472ca */ /* 0x040fe200000e0000 */
[----:B0-----:R-:W-:Y:S01]  /*a2c0*/  WARPGROUP.ARRIVE ;  /* 0x00000000000079c5 */ /* 0x001fe20000000000 */
[----:B------:R-:W-:Y:S01]  /*a2d0*/  R2UR UR5, R225 ;  /* 0x00000000e10572ca */ /* 0x000fe200000e0000 */
[----:B------:R-:W-:Y:S01]  /*a2e0*/  VIADD R14, R224, 0x2 ;  /* 0x00000002e00e7836 */ /* 0x000fe20000000000 */
[----:B------:R-:W-:Y:S01]  /*a2f0*/  R2UR UR7, R5 ;  /* 0x00000000050772ca */ /* 0x000fe200000e0000 */
[----:B------:R-:W-:Y:S01]  /*a300*/  IMAD.MOV.U32 R15, RZ, RZ, 0x40000040 ;  /* 0x40000040ff0f7424 */ /* 0x000fe200078e00ff */
[----:B------:R-:W-:Y:S01]  /*a310*/  SHF.L.U32 R0, R0, 0x1f, RZ ;  /* 0x0000001f00007819 */ /* 0x000fe200000006ff */
[----:B------:R-:W-:Y:S01]  /*a320*/  IMAD.MOV.U32 R7, RZ, RZ, 0x40000040 ;  /* 0x40000040ff077424 */ /* 0x000fe200078e00ff */
[----:B------:R-:W-:Y:S01]  /*a330*/  BSSY B0, `(.L_x_5730) ;  /* 0x0000028000007945 */ /* 0x000fe20003800000 */
[----:B------:R-:W-:Y:S01]  /*a340*/  VIADD R12, R224, 0x4 ;  /* 0x00000004e00c7836 */ /* 0x000fe20000000000 */
[----:B------:R0:W-:Y:S01]  /*a350*/  STL.64 [R1+0x10], R14 ;  /* 0x0000100e01007387 */ /* 0x0001e20000100a00 */
[----:B------:R-:W-:-:S02]  /*a360*/  IMAD.MOV.U32 R13, RZ, RZ, 0x40000040 ;  /* 0x40000040ff0d7424 */ /* 0x000fc400078e00ff */
[----:B------:R-:W-:Y:S02]  /*a370*/  VIADD R10, R224, 0x6 ;  /* 0x00000006e00a7836 */ /* 0x000fe40000000000 */
[----:B------:R-:W-:Y:S01]  /*a380*/  IMAD.MOV.U32 R11, RZ, RZ, 0x40000040 ;  /* 0x40000040ff0b7424 */ /* 0x000fe200078e00ff */
[----:B------:R0:W-:Y:S01]  /*a390*/  STL.64 [R1+0x8], R12 ;  /* 0x0000080c01007387 */ /* 0x0001e20000100a00 */
[----:B------:R-:W-:-:S03]  /*a3a0*/  IMAD.MOV.U32 R5, RZ, RZ, 0x40000040 ;  /* 0x40000040ff057424 */ /* 0x000fc600078e00ff */
[----:B------:R0:W-:Y:S01]  /*a3b0*/  STL.64 [R1], R10 ;  /* 0x0000000a01007387 */ /* 0x0001e20000100a00 */
[----:B----4-:R-:W-:-:S04]  /*a3c0*/  IMAD R4, R2, 0x300, R4 ;  /* 0x0000030002047824 */ /* 0x010fc800078e0204 */
[C---:B------:R-:W-:Y:S01]  /*a3d0*/  VIADD R6, R4.reuse, 0x2 ;  /* 0x0000000204067836 */ /* 0x040fe20000000000 */
[----:B------:R-:W-:-:S13]  /*a3e0*/  R2UR UR6, R4 ;  /* 0x00000000040672ca */ /* 0x000fda00000e0000 */
[----:B------:R-:W-:Y:S01]  /*a3f0*/  HGMMA.64x96x16.F32.BF16 R24, gdesc[UR4], RZ, !UPT, gsb0 ;  /* 0x01600000041879f0 */ /* 0x000fe2000c0018ff */
[----:B------:R-:W-:Y:S02]  /*a400*/  R2UR UR4, R14 ;  /* 0x000000000e0472ca */ /* 0x000fe400000e0000 */
[----:B------:R-:W-:Y:S02]  /*a410*/  R2UR UR5, R15 ;  /* 0x000000000f0572ca */ /* 0x000fe400000e0000 */
[----:B------:R-:W-:Y:S01]  /*a420*/  R2UR UR6, R6 ;  /* 0x00000000060672ca */ /* 0x000fe200000e0000 */
[C---:B------:R-:W-:Y:S01]  /*a430*/  VIADD R6, R4.reuse, 0x4 ;  /* 0x0000000404067836 */ /* 0x040fe20000000000 */
[----:B------:R-:W-:Y:S01]  /*a440*/  R2UR UR7, R7 ;  /* 0x00000000070772ca */ /* 0x000fe200000e0000 */
[----:B------:R-:W-:Y:S02]  /*a450*/  IMAD.MOV.U32 R7, RZ, RZ, 0x40000040 ;  /* 0x40000040ff077424 */ /* 0x000fe400078e00ff */
        /* <DEDUP_REMOVED lines=19> */
[----:B------:R-:W4:Y:S02]  /*a590*/  SYNCS.PHASECHK.TRANS64.TRYWAIT P0, [R19+URZ+0x32410], R0 ;  /* 0x03241000130075a7 */ /* 0x000f24000800017f */
[----:B0---4-:R-:W-:Y:S05]  /*a5a0*/  @!P0 BRA `(.L_x_5731) ;  /* 0x0000019800a88947 */ /* 0x011fea0003800000 */
.L_x_5993:
[----:B------:R-:W-:Y:S05]  /*a5b0*/  BSYNC B0 ;  /* 0x0000000000007941 */ /* 0x000fea0003800000 */
.L_x_5730:
[----:B------:R-:W-:Y:S05]  /*a5c0*/  @!P1 BRA `(.L_x_5732) ;  /* 0x0000000000049947 */ /* 0x000fea0003800000 */
[----:B------:R-:W-:Y:S01]  /*a5d0*/  BPT.TRAP 0x1 ;  /* 0x000000040000795c */ /* 0x000fe20000300000 */
.L_x_5732:
[----:B------:R4:W0:Y:S01]  /*a5e0*/  SYNCS.PHASECHK.TRANS64.TRYWAIT P2, [R179+URZ+0x32450], R8 ;  /* 0x03245008b30075a7 */ /* 0x000822000804017f */
[----:B------:R-:W-:Y:S05]  /*a5f0*/  @!P1 BRA `(.L_x_5733) ;  /* 0x0000000000049947 */ /* 0x000fea0003800000 */
[----:B------:R-:W-:Y:S01]  /*a600*/  BPT.TRAP 0x1 ;  /* 0x000000040000795c */ /* 0x000fe20000300000 */
.L_x_5733:
[----:B0-----:R-:W0:Y:S01]  /*a610*/  S2R R0, SR_TID.X ;  /* 0x0000000000007919 */ /* 0x001e220000002100 */
[----:B------:R-:W-:Y:S01]  /*a620*/  BSSY B0, `(.L_x_5734) ;  /* 0x0000006000007945 */ /* 0x000fe20003800000 */
[----:B0-----:R-:W-:-:S04]  /*a630*/  LOP3.LUT R0, R0, 0x7f, RZ, 0xc0, !PT ;  /* 0x0000007f00007812 */ /* 0x001fc800078ec0ff */
[----:B------:R-:W-:Y:S01]  /*a640*/  ISETP.NE.AND P0, PT, R0, RZ, PT ;  /* 0x000000ff0000720c */ /* 0x000fe20003f05270 */
[----:B------:R-:W-:-:S12]  /*a650*/  @P2 BRA `(.L_x_5735) ;  /* 0x0000000000082947 */ /* 0x000fd80003800000 */
[----:B------:R-:W0:Y:S02]  /*a660*/  SYNCS.PHASECHK.TRANS64.TRYWAIT P2, [R179+URZ+0x32450], R8 ;  /* 0x03245008b30075a7 */ /* 0x000e24000804017f */
[----:B0-----:R-:W-:Y:S05]  /*a670*/  @!P2 BRA `(.L_x_5736) ;  /* 0x000001980088a947 */ /* 0x001fea0003800000 */
.L_x_5735:
[----:B------:R-:W-:Y:S05]  /*a680*/  BSYNC B0 ;  /* 0x0000000000007941 */ /* 0x000fea0003800000 */
.L_x_5734:
[----:B------:R-:W-:Y:S05]  /*a690*/  WARPSYNC.ALL ;  /* 0x0000000000007948 */ /* 0x000fea0003800000 */
[----:B------:R-:W-:Y:S01]  /*a6a0*/  R2UR UR42, R19 ;  /* 0x00000000132a72ca */ /* 0x000fe200000e0000 */
[----:B------:R-:W-:Y:S01]  /*a6b0*/  IMAD.MOV.U32 R73, RZ, RZ, 0xc00 ;  /* 0x00000c00ff497424 */ /* 0x000fe200078e00ff */
[----:B------:R-:W-:Y:S01]  /*a6c0*/  LOP3.LUT R4, R72, 0x10000, RZ, 0xfc, !PT ;  /* 0x0001000048047812 */ /* 0x000fe200078efcff */
[----:B------:R-:W-:Y:S01]  /*a6d0*/  IMAD.MOV.U32 R5, RZ, RZ, 0x40000040 ;  /* 0x40000040ff057424 */ /* 0x000fe200078e00ff */
[----:B------:R-:W-:Y:S01]  /*a6e0*/  WARPGROUP.ARRIVE ;  /* 0x00000000000079c5 */ /* 0x000fe20000000000 */
[----:B------:R-:W-:Y:S01]  /*a6f0*/  IMAD.MOV.U32 R237, RZ, RZ, 0x40000040 ;  /* 0x40000040ffed7424 */ /* 0x000fe200078e00ff */
[----:B------:R-:W2:Y:S01]  /*a700*/  LDL.LU R78, [R1+0x48] ;  /* 0x00004800014e7983 */ /* 0x000ea20000300800 */
[----:B------:R-:W-:Y:S01]  /*a710*/  IMAD.MOV.U32 R7, RZ, RZ, 0x40000040 ;  /* 0x40000040ff077424 */ /* 0x000fe200078e00ff */
[----:B------:R-:W0:Y:S01]  /*a720*/  LDC R83, c[0x0][0x448] ;  /* 0x00011200ff537b82 */ /* 0x000e220000000800 */
[----:B------:R-:W-:Y:S01]  /*a730*/  IMAD.MOV.U32 R235, RZ, RZ, 0x40000040 ;  /* 0x40000040ffeb7424 */ /* 0x000fe200078e00ff */
[----:B------:R-:W-:Y:S01]  /*a740*/  ULDC UR43, c[0x0][0xa80] ;  /* 0x0002a000002b7ab9 */ /* 0x000fe20000000800 */
[----:B------:R-:W-:Y:S01]  /*a750*/  IMAD.MOV.U32 R233, RZ, RZ, 0x40000040 ;  /* 0x40000040ffe97424 */ /* 0x000fe200078e00ff */
[----:B------:R-:W-:Y:S01]  /*a760*/  ULDC UR50, c[0x0][0xad0] ;  /* 0x0002b40000327ab9 */ /* 0x000fe20000000800 */
[----:B------:R-:W-:Y:S01]  /*a770*/  UIADD3 UR42, UR42, 0x400, URZ ;  /* 0x000004002a2a7890 */ /* 0x000fe2000fffe03f */
[C---:B------:R-:W-:Y:S01]  /*a780*/  R2UR UR4, R4.reuse ;  /* 0x00000000040472ca */ /* 0x040fe200000e0000 */
[C---:B------:R-:W-:Y:S01]  /*a790*/  VIADD R236, R4.reuse, 0x2 ;  /* 0x0000000204ec7836 */ /* 0x040fe20000000000 */
[----:B------:R-:W-:Y:S01]  /*a7a0*/  R2UR UR5, R5 ;  /* 0x00000000050572ca */ /* 0x000fe200000e0000 */
[----:B------:R-:W-:Y:S01]  /*a7b0*/  USHF.R.U32.HI UR42, URZ, 0x4, UR42 ;  /* 0x000000043f2a7899 */ /* 0x000fe2000801162a */
[C---:B------:R-:W-:Y:S01]  /*a7c0*/  VIADD R234, R4.reuse, 0x4 ;  /* 0x0000000404ea7836 */ /* 0x040fe20000000000 */
[----:B------:R-:W2:Y:S01]  /*a7d0*/  LDL R79, [R1+0x6c] ;  /* 0x00006c00014f7983 */ /* 0x000ea20000100800 */
[----:B------:R-:W-:Y:S01]  /*a7e0*/  IMAD.MOV.U32 R227, RZ, RZ, 0x40000040 ;  /* 0x40000040ffe37424 */ /* 0x000fe200078e00ff */
[----:B------:R-:W-:Y:S01]  /*a7f0*/  ULOP3.LUT UR42, UR42, 0x3fff, URZ, 0xc0, !UPT ;  /* 0x00003fff2a2a7892 */ /* 0x000fe2000f8ec03f */
[C---:B------:R-:W-:Y:S01]  /*a800*/  VIADD R232, R4.reuse, 0x6 ;  /* 0x0000000604e87836 */ /* 0x040fe20000000000 */
[----:B------:R-:W2:Y:S01]  /*a810*/  LDL R81, [R1+0x50] ;  /* 0x0000500001517983 */ /* 0x000ea20000100800 */
[C---:B------:R-:W-:Y:S01]  /*a820*/  VIADD R226, R4.reuse, 0x400 ;  /* 0x0000040004e27836 */ /* 0x040fe20000000000 */
[----:B------:R-:W-:Y:S01]  /*a830*/  ULOP3.LUT UR39, UR42, 0x10000, URZ, 0xfc, !UPT ;  /* 0x000100002a277892 */ /* 0x000fe2000f8efc3f */
[C---:B------:R-:W-:Y:S01]  /*a840*/  VIADD R214, R4.reuse, 0x402 ;  /* 0x0000040204d67836 */ /* 0x040fe20000000000 */
[----:B------:R-:W2:Y:S01]  /*a850*/  LDL R182, [R1+0x28] ;  /* 0x0000280001b67983 */ /* 0x000ea20000100800 */
[----:B------:R-:W-:Y:S01]  /*a860*/  IMAD.MOV.U32 R215, RZ, RZ, 0x40000040 ;  /* 0x40000040ffd77424 */ /* 0x000fe200078e00ff */
[----:B------:R-:W-:Y:S01]  /*a870*/  ULDC UR51, c[0x0][0xad0] ;  /* 0x0002b40000337ab9 */ /* 0x000fe20000000800 */
[----:B------:R-:W-:Y:S01]  /*a880*/  VIADD R212, R4, 0x404 ;  /* 0x0000040404d47836 */ /* 0x000fe20000000000 */
[----:B------:R-:W2:Y:S01]  /*a890*/  LDL R183, [R1+0x24] ;  /* 0x0000240001b77983 */ /* 0x000ea20000100800 */
[----:B------:R-:W-:Y:S01]  /*a8a0*/  IMAD R72, R2, R73, UR39 ;  /* 0x0000002702487e24 */ /* 0x000fe2000f8e0249 */
[----:B0-----:R-:W-:Y:S01]  /*a8b0*/  ISETP.NE.AND P5, PT, R83, 0x1, PT ;  /* 0x000000015300780c */ /* 0x001fe20003fa5270 */
[----:B------:R-:W-:Y:S01]  /*a8c0*/  IMAD.MOV.U32 R73, RZ, RZ, 0x40000040 ;  /* 0x40000040ff497424 */ /* 0x000fe200078e00ff */
[----:B------:R-:W-:Y:S01]  /*a8d0*/  ULDC UR48, c[0x0][0xa80] ;  /* 0x0002a00000307ab9 */ /* 0x000fe20000000800 */
[C---:B------:R-:W-:Y:S01]  /*a8e0*/  VIADD R6, R72.reuse, 0x2 ;  /* 0x0000000248067836 */ /* 0x040fe20000000000 */
[----:B------:R-:W-:Y:S01]  /*a8f0*/  R2UR UR6, R72 ;  /* 0x00000000480672ca */ /* 0x000fe200000e0000 */
[----:B------:R-:W-:Y:S01]  /*a900*/  IMAD.MOV.U32 R213, RZ, RZ, 0x40000040 ;  /* 0x40000040ffd57424 */ /* 0x000fe200078e00ff */
[----:B------:R-:W-:Y:S01]  /*a910*/  R2UR UR7, R73 ;  /* 0x00000000490772ca */ /* 0x000fe200000e0000 */
[----:B------:R-:W-:Y:S01]  /*a920*/  VIADD R208, R4, 0x406 ;  /* 0x0000040604d07836 */ /* 0x000fe20000000000 */
[----:B------:R-:W-:Y:S01]  /*a930*/  ULDC UR49, c[0x0][0xa80] ;  /* 0x0002a00000317ab9 */ /* 0x000fe20000000800 */
[----:B------:R-:W-:-:S02]  /*a940*/  IMAD.MOV.U32 R209, RZ, RZ, 0x40000040 ;  /* 0x40000040ffd17424 */ /* 0x000fc400078e00ff */
[C---:B------:R-:W-:Y:S02]  /*a950*/  VIADD R206, R4.reuse, 0x800 ;  /* 0x0000080004ce7836 */ /* 0x040fe40000000000 */
[----:B------:R-:W-:Y:S02]  /*a960*/  IMAD.MOV.U32 R207, RZ, RZ, 0x40000040 ;  /* 0x40000040ffcf7424 */ /* 0x000fe400078e00ff */
[----:B------:R-:W-:Y:S02]  /*a970*/  VIADD R204, R4, 0x802 ;  /* 0x0000080204cc7836 */ /* 0x000fe40000000000 */
[----:B------:R-:W-:Y:S02]  /*a980*/  IMAD.MOV.U32 R205, RZ, RZ, 0x40000040 ;  /* 0x40000040ffcd7424 */ /* 0x000fe400078e00ff */
[----:B------:R-:W-:Y:S01]  /*a990*/  HGMMA.64x96x16.F32.BF16 R24, gdesc[UR4], R24, gsb0 ;  /* 0x01600000041879f0 */ /* 0x000fe20008001818 */
[----:B------:R-:W-:Y:S01]  /*a9a0*/  R2UR UR4, R236 ;  /* 0x00000000ec0472ca */ /* 0x000fe200000e0000 */
[----:B------:R-:W-:Y:S01]  /*a9b0*/  VIADD R20, R4, 0x804 ;  /* 0x0000080404147836 */ /* 0x000fe20000000000 */
[----:B------:R-:W-:Y:S01]  /*a9c0*/  R2UR UR5, R237 ;  /* 0x00000000ed0572ca */ /* 0x000fe200000e0000 */
[----:B------:R-:W-:Y:S01]  /*a9d0*/  IMAD.MOV.U32 R21, RZ, RZ, 0x40000040 ;  /* 0x40000040ff157424 */ /* 0x000fe200078e00ff */
[----:B------:R-:W-:Y:S01]  /*a9e0*/  R2UR UR6, R6 ;  /* 0x00000000060672ca */ /* 0x000fe200000e0000 */
[----:B------:R-:W-:Y:S01]  /*a9f0*/  VIADD R6, R72, 0x4 ;  /* 0x0000000448067836 */ /* 0x000fe20000000000 */
[----:B------:R-:W-:Y:S01]  /*aa00*/  R2UR UR7, R7 ;  /* 0x00000000070772ca */ /* 0x000fe200000e0000 */
[----:B------:R-:W-:-:S02]  /*aa10*/  IMAD.MOV.U32 R7, RZ, RZ, 0x40000040 ;  /* 0x40000040ff077424 */ /* 0x000fc400078e00ff */
[C---:B------:R-:W-:Y:S02]  /*aa20*/  VIADD R14, R4.reuse, 0x806 ;  /* 0x00000806040e7836 */ /* 0x040fe40000000000 */
[----:B------:R-:W-:Y:S02]  /*aa30*/  IMAD.MOV.U32 R15, RZ, RZ, 0x40000040 ;  /* 0x40000040ff0f7424 */ /* 0x000fe400078e00ff */
[C---:B------:R-:W-:Y:S02]  /*aa40*/  VIADD R12, R4.reuse, 0xc00 ;  /* 0x00000c00040c7836 */ /* 0x040fe40000000000 */
[----:B------:R-:W-:Y:S02]  /*aa50*/  IMAD.MOV.U32 R13, RZ, RZ, 0x40000040 ;  /* 0x40000040ff0d7424 */ /* 0x000fe400078e00ff */
[----:B------:R-:W-:Y:S02]  /*aa60*/  VIADD R10, R4, 0xc02 ;  /* 0x00000c02040a7836 */ /* 0x000fe40000000000 */
[----:B------:R-:W-:-:S02]  /*aa70*/  IMAD.MOV.U32 R11, RZ, RZ, 0x40000040 ;  /* 0x40000040ff0b7424 */ /* 0x000fc400078e00ff */
[----:B--234-:R-:W-:Y:S02]  /*aa80*/  VIADD R8, R4, 0xc04 ;  /* 0x00000c0404087836 */ /* 0x01cfe40000000000 */
[----:B------:R-:W-:Y:S02]  /*aa90*/  IMAD.MOV.U32 R9, RZ, RZ, 0x40000040 ;  /* 0x40000040ff097424 */ /* 0x000fe400078e00ff */
[----:B------:R-:W-:Y:S01]  /*aaa0*/  IMAD.MOV.U32 R73, RZ, RZ, 0x40000040 ;  /* 0x40000040ff497424 */ /* 0x000fe200078e00ff */
[----:B------:R-:W-:Y:S02]  /*aab0*/  WARPGROUP.DEPBAR.LE gsb0, 0x0 ;  /* 0x00008000000079c5 */ /* 0x000fe40000010000 */
        /* <DEDUP_REMOVED lines=131> */
[----:B------:R-:W2:Y:S01]  /*b2f0*/  LDL R30, [R1+0x5c] ;  /* 0x00005c00011e7983 */ /* 0x000ea20000100800 */
[----:B------:R-:W-:Y:S01]  /*b300*/  FMUL.FTZ R24, R28, UR4 ;  /* 0x000000041c187c20 */ /* 0x000fe20008410000 */
[----:B------:R-:W-:Y:S01]  /*b310*/  FMUL.FTZ R82, R29, UR4 ;  /* 0x000000041d527c20 */ /* 0x000fe20008410000 */
[----:B------:R-:W0:Y:S01]  /*b320*/  @P5 LDC R28, c[0x0][0x44c] ;  /* 0x00011300ff1c5b82 */ /* 0x000e220000000800 */
[----:B------:R-:W-:Y:S01]  /*b330*/  LOP3.LUT R78, R78, 0xfffffffe, RZ, 0xc0, !PT ;  /* 0xfffffffe4e4e7812 */ /* 0x000fe200078ec0ff */
[----:B------:R-:W-:Y:S01]  /*b340*/  FMUL.FTZ R77, R34, UR4 ;  /* 0x00000004224d7c20 */ /* 0x000fe20008410000 */
[----:B------:R-:W-:Y:S01]  /*b350*/  FMUL.FTZ R0, R25, UR4 ;  /* 0x0000000419007c20 */ /* 0x000fe20008410000 */
[----:B------:R-:W3:Y:S01]  /*b360*/  MUFU.TANH R84, R84 ;  /* 0x0000005400547308 */ /* 0x000ee20000002400 */
[----:B------:R-:W-:Y:S01]  /*b370*/  FMUL.FTZ R80, R33, UR4 ;  /* 0x0000000421507c20 */ /* 0x000fe20008410000 */
[----:B------:R-:W-:Y:S01]  /*b380*/  FMUL.FTZ R73, R26, UR4 ;  /* 0x000000041a497c20 */ /* 0x000fe20008410000 */
[----:B------:R-:W-:Y:S01]  /*b390*/  FMUL.FTZ R72, R27, UR4 ;  /* 0x000000041b487c20 */ /* 0x000fe20008410000 */
[----:B------:R-:W4:Y:S01]  /*b3a0*/  @P5 LDC R29, c[0x0][0x450] ;  /* 0x00011400ff1d5b82 */ /* 0x000f220000000800 */
[----:B------:R-:W-:Y:S01]  /*b3b0*/  @P5 LOP3.LUT R78, R78, 0x1, RZ, 0xfc, !PT ;  /* 0x000000014e4e5812 */ /* 0x000fe200078efcff */
[----:B------:R-:W-:Y:S01]  /*b3c0*/  FMUL.FTZ R34, R45, UR4 ;  /* 0x000000042d227c20 */ /* 0x000fe20008410000 */
[----:B------:R-:W-:Y:S01]  /*b3d0*/  FMUL.FTZ R25, R32, UR4 ;  /* 0x0000000420197c20 */ /* 0x000fe20008410000 */
[----:B------:R-:W1:Y:S01]  /*b3e0*/  MUFU.TANH R0, R0 ;  /* 0x0000000000007308 */ /* 0x000e620000002400 */
[----:B------:R-:W-:Y:S01]  /*b3f0*/  FMUL.FTZ R76, R35, UR4 ;  /* 0x00000004234c7c20 */ /* 0x000fe20008410000 */
[----:B------:R3:W-:Y:S01]  /*b400*/  STL [R1+0x48], R78 ;  /* 0x0000484e01007387 */ /* 0x0007e20000100800 */
[----:B------:R-:W-:-:S02]  /*b410*/  IMAD R45, R210, -0x60, R182 ;  /* 0xffffffa0d22d7824 */ /* 0x000fc400078e02b6 */
[----:B------:R-:W-:Y:S01]  /*b420*/  FMUL.FTZ R40, R40, UR4 ;  /* 0x0000000428287c20 */ /* 0x000fe20008410000 */
[----:B------:R-:W-:Y:S02]  /*b430*/  FMUL.FTZ R74, R31, UR4 ;  /* 0x000000041f4a7c20 */ /* 0x000fe40008410000 */
[----:B------:R-:W1:Y:S01]  /*b440*/  MUFU.TANH R24, R24 ;  /* 0x0000001800187308 */ /* 0x000e620000002400 */
[----:B------:R-:W-:Y:S01]  /*b450*/  FMUL.FTZ R26, R36, UR4 ;  /* 0x00000004241a7c20 */ /* 0x000fe20008410000 */
[----:B---3--:R-:W-:Y:S01]  /*b460*/  FMUL.FTZ R78, R38, UR4 ;  /* 0x00000004264e7c20 */ /* 0x008fe20008410000 */
[----:B------:R-:W-:Y:S01]  /*b470*/  FMUL.FTZ R38, R39, UR4 ;  /* 0x0000000427267c20 */ /* 0x000fe20008410000 */
[----:B------:R-:W-:-:S04]  /*b480*/  IMAD.IADD R39, R79, 0x1, R81 ;  /* 0x000000014f277824 */ /* 0x000fc800078e0251 */
[----:B------:R-:W3:Y:S01]  /*b490*/  MUFU.TANH R82, R82 ;  /* 0x0000005200527308 */ /* 0x000ee20000002400 */
[----:B------:R-:W-:Y:S01]  /*b4a0*/  FMUL.FTZ R32, R52, UR4 ;  /* 0x0000000434207c20 */ /* 0x000fe20008410000 */
[----:B0-----:R-:W-:-:S06]  /*b4b0*/  @P5 IMAD.HI.U32 R28, R39, R28, RZ ;  /* 0x0000001c271c5227 */ /* 0x001fcc00078e00ff */
[----:B------:R-:W0:Y:S01]  /*b4c0*/  MUFU.TANH R25, R25 ;  /* 0x0000001900197308 */ /* 0x000e220000002400 */
[----:B----4-:R-:W-:Y:S01]  /*b4d0*/  @P5 SHF.R.U32.HI R39, RZ, R29, R28 ;  /* 0x0000001dff275219 */ /* 0x010fe2000001161c */
[----:B------:R-:W-:Y:S01]  /*b4e0*/  FMUL.FTZ R27, R37, UR4 ;  /* 0x00000004251b7c20 */ /* 0x000fe20008410000 */
[----:B------:R-:W-:Y:S01]  /*b4f0*/  FMUL.FTZ R35, R48, UR4 ;  /* 0x0000000430237c20 */ /* 0x000fe20008410000 */
[----:B------:R-:W-:Y:S01]  /*b500*/  FMUL.FTZ R33, R49, UR4 ;  /* 0x0000000431217c20 */ /* 0x000fe20008410000 */
[----:B------:R-:W-:Y:S01]  /*b510*/  FMUL.FTZ R57, R57, UR4 ;  /* 0x0000000439397c20 */ /* 0x000fe20008410000 */
[----:B------:R-:W4:Y:S02]  /*b520*/  SHFL.IDX PT, R79, R39, RZ, 0x1c1f ;  /* 0x001c1fff274f7589 */ /* 0x000f2400000e0000 */
        /* <DEDUP_REMOVED lines=17> */
[----:B------:R-:W0:Y:S01]  /*b640*/  S2R R83, SR_TID.X ;  /* 0x0000000000537919 */ /* 0x000e220000002100 */
[----:B------:R-:W-:Y:S01]  /*b650*/  ULOP3.LUT UR42, UR42, 0x3000000, URZ, 0xfc, !UPT ;  /* 0x030000002a2a7892 */ /* 0x000fe2000f8efc3f */
[----:B------:R-:W-:Y:S01]  /*b660*/  IMAD.MOV.U32 R180, RZ, RZ, R81 ;  /* 0x000000ffffb47224 */ /* 0x000fe200078e0051 */
[----:B------:R-:W3:Y:S04]  /*b670*/  LDL R181, [R1+0x60] ;  /* 0x0000600001b57983 */ /* 0x000ee80000100800 */
[----:B------:R-:W0:Y:S08]  /*b680*/  MUFU.TANH R40, R40 ;  /* 0x0000002800287308 */ /* 0x000e300000002400 */
[----:B------:R-:W0:Y:S08]  /*b690*/  MUFU.TANH R36, R36 ;  /* 0x0000002400247308 */ /* 0x000e300000002400 */
[----:B------:R-:W0:Y:S08]  /*b6a0*/  MUFU.TANH R37, R37 ;  /* 0x0000002500257308 */ /* 0x000e300000002400 */
[----:B------:R-:W0:Y:S01]  /*b6b0*/  MUFU.TANH R34, R34 ;  /* 0x0000002200227308 */ /* 0x000e220000002400 */
[----:B------:R-:W-:-:S07]  /*b6c0*/  FMUL.FTZ R31, R53, UR4 ;  /* 0x00000004351f7c20 */ /* 0x000fce0008410000 */
[----:B------:R-:W0:Y:S08]  /*b6d0*/  MUFU.TANH R35, R35 ;  /* 0x0000002300237308 */ /* 0x000e300000002400 */
[----:B------:R-:W0:Y:S08]  /*b6e0*/  MUFU.TANH R33, R33 ;  /* 0x0000002100217308 */ /* 0x000e300000002400 */
[----:B------:R-:W0:Y:S08]  /*b6f0*/  MUFU.TANH R32, R32 ;  /* 0x0000002000207308 */ /* 0x000e300000002400 */
[----:B------:R-:W0:Y:S08]  /*b700*/  MUFU.TANH R31, R31 ;  /* 0x0000001f001f7308 */ /* 0x000e300000002400 */
[----:B------:R-:W-:Y:S08]  /*b710*/  MUFU.TANH R28, R57 ;  /* 0x00000039001c7308 */ /* 0x000ff00000002400 */
[----:B------:R-:W-:Y:S08]  /*b720*/  MUFU.TANH R65, R65 ;  /* 0x0000004100417308 */ /* 0x000ff00000002400 */
[----:B------:R-:W-:Y:S01]  /*b730*/  MUFU.TANH R69, R69 ;  /* 0x0000004500457308 */ /* 0x000fe20000002400 */
[----:B------:R-:W-:Y:S01]  /*b740*/  FMUL.FTZ R49, R46, UR4 ;  /* 0x000000042e317c20 */ /* 0x000fe20008410000 */
[----:B------:R-:W0:Y:S06]  /*b750*/  SHFL.IDX PT, R39, R39, 0x1, 0x1c1f ;  /* 0x003c1f0027277f89 */ /* 0x000e2c00000e0000 */
[----:B------:R-:W-:Y:S08]  /*b760*/  MUFU.TANH R73, R73 ;  /* 0x0000004900497308 */ /* 0x000ff00000002400 */
[----:B------:R-:W-:Y:S08]  /*b770*/  MUFU.TANH R72, R72 ;  /* 0x0000004800487308 */ /* 0x000ff00000002400 */
[----:B------:R-:W-:Y:S08]  /*b780*/  MUFU.TANH R75, R75 ;  /* 0x0000004b004b7308 */ /* 0x000ff00000002400 */
[----:B------:R-:W-:Y:S08]  /*b790*/  MUFU.TANH R74, R74 ;  /* 0x0000004a004a7308 */ /* 0x000ff00000002400 */
[----:B------:R-:W-:Y:S08]  /*b7a0*/  MUFU.TANH R77, R77 ;  /* 0x0000004d004d7308 */ /* 0x000ff00000002400 */
[----:B------:R-:W-:Y:S01]  /*b7b0*/  MUFU.TANH R76, R76 ;  /* 0x0000004c004c7308 */ /* 0x000fe20000002400 */
[----:B--2---:R-:W-:-:S02]  /*b7c0*/  IADD3 R86, -R30, 0x61, R45 ;  /* 0x000000611e567810 */ /* 0x004fc40007ffe12d */
[----:B------:R-:W-:-:S03]  /*b7d0*/  IADD3 R45, -R30, 0x60, R45 ;  /* 0x000000601e2d7810 */ /* 0x000fc60007ffe12d */
[----:B------:R-:W-:-:S05]  /*b7e0*/  IMAD.IADD R86, R86, 0x1, -R183 ;  /* 0x0000000156567824 */ /* 0x000fca00078e0ab7 */
[----:B----4-:R-:W-:-:S04]  /*b7f0*/  VIADDMNMX R79, R79, R86, R45, PT ;  /* 0x000000564f4f7246 */ /* 0x010fc8000380012d */
[C---:B------:R-:W-:Y:S02]  /*b800*/  ISETP.GT.AND P3, PT, R79.reuse, RZ, PT ;  /* 0x000000ff4f00720c */ /* 0x040fe40003f64270 */
[C---:B------:R-:W-:Y:S02]  /*b810*/  ISETP.GT.AND P4, PT, R79.reuse, 0x1, PT ;  /* 0x000000014f00780c */ /* 0x040fe40003f84270 */
[C---:B------:R-:W-:Y:S02]  /*b820*/  ISETP.GT.AND P2, PT, R79.reuse, 0x8, PT ;  /* 0x000000084f00780c */ /* 0x040fe40003f44270 */
[----:B------:R-:W-:Y:S02]  /*b830*/  FSEL R84, R84, -INF , P3 ;  /* 0xff80000054547808 */ /* 0x000fe40001800000 */
[----:B-1----:R-:W-:Y:S02]  /*b840*/  FSEL R52, R0, -INF , P4 ;  /* 0xff80000000347808 */ /* 0x002fe40002000000 */
[----:B------:R-:W-:-:S02]  /*b850*/  ISETP.GT.AND P3, PT, R79, 0x9, PT ;  /* 0x000000094f00780c */ /* 0x000fc40003f64270 */
[----:B------:R-:W-:Y:S02]  /*b860*/  FSEL R48, R24, -INF , P2 ;  /* 0xff80000018307808 */ /* 0x000fe40001000000 */
[----:B------:R-:W-:Y:S02]  /*b870*/  FMNMX.FTZ R29, R84, R52, !PT ;  /* 0x00000034541d7209 */ /* 0x000fe40007810000 */
[C---:B------:R-:W-:Y:S02]  /*b880*/  ISETP.GT.AND P2, PT, R79.reuse, 0x10, PT ;  /* 0x000000104f00780c */ /* 0x040fe40003f44270 */
[----:B---3--:R-:W-:Y:S02]  /*b890*/  FSEL R82, R82, -INF , P3 ;  /* 0xff80000052527808 */ /* 0x008fe40001800000 */
[----:B------:R-:W-:Y:S01]  /*b8a0*/  FMNMX.FTZ R29, R48, R29, !PT ;  /* 0x0000001d301d7209 */ /* 0x000fe20007810000 */
[----:B------:R-:W-:Y:S01]  /*b8b0*/  FMUL.FTZ R0, R56, UR4 ;  /* 0x0000000438007c20 */ /* 0x000fe20008410000 */
[----:B------:R-:W-:-:S02]  /*b8c0*/  ISETP.GT.AND P3, PT, R79, 0x11, PT ;  /* 0x000000114f00780c */ /* 0x000fc40003f64270 */
[----:B0-----:R-:W-:Y:S02]  /*b8d0*/  FSEL R56, R25, -INF , P2 ;  /* 0xff80000019387808 */ /* 0x001fe40001000000 */
[----:B------:R-:W-:Y:S02]  /*b8e0*/  FMNMX.FTZ R29, R82, R29, !PT ;  /* 0x0000001d521d7209 */ /* 0x000fe40007810000 */
[C---:B------:R-:W-:Y:S02]  /*b8f0*/  ISETP.GT.AND P2, PT, R79.reuse, 0x18, PT ;  /* 0x000000184f00780c */ /* 0x040fe40003f44270 */
[----:B------:R-:W-:Y:S02]  /*b900*/  FSEL R80, R80, -INF , P3 ;  /* 0xff80000050507808 */ /* 0x000fe40001800000 */
[----:B------:R-:W-:Y:S02]  /*b910*/  FMNMX.FTZ R29, R56, R29, !PT ;  /* 0x0000001d381d7209 */ /* 0x000fe40007810000 */
[----:B------:R-:W-:-:S02]  /*b920*/  ISETP.GT.AND P3, PT, R79, 0x19, PT ;  /* 0x000000194f00780c */ /* 0x000fc40003f64270 */
[----:B------:R-:W-:Y:S02]  /*b930*/  FSEL R44, R26, -INF , P2 ;  /* 0xff8000001a2c7808 */ /* 0x000fe40001000000 */
[----:B------:R-:W-:Y:S02]  /*b940*/  FMNMX.FTZ R29, R80, R29, !PT ;  /* 0x0000001d501d7209 */ /* 0x000fe40007810000 */
[----:B------:R-:W-:Y:S02]  /*b950*/  ISETP.GT.AND P2, PT, R79, 0x20, PT ;  /* 0x000000204f00780c */ /* 0x000fe40003f44270 */
[----:B------:R-:W-:Y:S02]  /*b960*/  FSEL R41, R27, -INF , P3 ;  /* 0xff8000001b297808 */ /* 0x000fe40001800000 */
[----:B------:R-:W-:Y:S02]  /*b970*/  FMNMX.FTZ R24, R44, R29, !PT ;  /* 0x0000001d2c187209 */ /* 0x000fe40007810000 */
[----:B------:R-:W-:-:S02]  /*b980*/  ISETP.GT.AND P3, PT, R79, 0x21, PT ;  /* 0x000000214f00780c */ /* 0x000fc40003f64270 */
[----:B------:R-:W-:Y:S02]  /*b990*/  FSEL R40, R40, -INF , P2 ;  /* 0xff80000028287808 */ /* 0x000fe40001000000 */
[----:B------:R-:W-:Y:S02]  /*b9a0*/  FMNMX.FTZ R25, R41, R24, !PT ;  /* 0x0000001829197209 */ /* 0x000fe40007810000 */
[C---:B------:R-:W-:Y:S02]  /*b9b0*/  ISETP.GT.AND P2, PT, R79.reuse, 0x28, PT ;  /* 0x000000284f00780c */ /* 0x040fe40003f44270 */
[----:B------:R-:W-:Y:S02]  /*b9c0*/  FSEL R36, R36, -INF , P3 ;  /* 0xff80000024247808 */ /* 0x000fe40001800000 */
[----:B------:R-:W-:Y:S01]  /*b9d0*/  FMNMX.FTZ R25, R40, R25, !PT ;  /* 0x0000001928197209 */ /* 0x000fe20007810000 */
[----:B------:R0:W1:Y:S01]  /*b9e0*/  MUFU.TANH R30, R0 ;  /* 0x00000000001e7308 */ /* 0x0000620000002400 */
[----:B------:R-:W-:-:S02]  /*b9f0*/  ISETP.GT.AND P3, PT, R79, 0x29, PT ;  /* 0x000000294f00780c */ /* 0x000fc40003f64270 */
[----:B------:R-:W-:Y:S02]  /*ba00*/  FSEL R37, R37, -INF , P2 ;  /* 0xff80000025257808 */ /* 0x000fe40001000000 */
[----:B------:R-:W-:Y:S02]  /*ba10*/  ISETP.GT.AND P2, PT, R79, 0x30, PT ;  /* 0x000000304f00780c */ /* 0x000fe40003f44270 */
[----:B0-----:R-:W-:Y:S02]  /*ba20*/  FMNMX.FTZ R0, R36, R25, !PT ;  /* 0x0000001924007209 */ /* 0x001fe40007810000 */
[----:B------:R-:W-:Y:S02]  /*ba30*/  FSEL R34, R34, -INF , P3 ;  /* 0xff80000022227808 */ /* 0x000fe40001800000 */
[----:B------:R-:W-:Y:S02]  /*ba40*/  FMNMX.FTZ R25, R37, R0, !PT ;  /* 0x0000000025197209 */ /* 0x000fe40007810000 */
[----:B------:R-:W-:-:S02]  /*ba50*/  ISETP.GT.AND P3, PT, R79, 0x31, PT ;  /* 0x000000314f00780c */ /* 0x000fc40003f64270 */
[----:B------:R-:W-:Y:S02]  /*ba60*/  FSEL R35, R35, -INF , P2 ;  /* 0xff80000023237808 */ /* 0x000fe40001000000 */
[----:B------:R-:W-:Y:S02]  /*ba70*/  FMNMX.FTZ R0, R34, R25, !PT ;  /* 0x0000001922007209 */ /* 0x000fe40007810000 */
[----:B------:R-:W-:Y:S02]  /*ba80*/  ISETP.GT.AND P2, PT, R79, 0x38, PT ;  /* 0x000000384f00780c */ /* 0x000fe40003f44270 */
[----:B------:R-:W-:Y:S02]  /*ba90*/  FSEL R33, R33, -INF , P3 ;  /* 0xff80000021217808 */ /* 0x000fe40001800000 */
[----:B------:R-:W-:Y:S01]  /*baa0*/  FMNMX.FTZ R0, R35, R0, !PT ;  /* 0x0000000023007209 */ /* 0x000fe20007810000 */
[----:B------:R-:W0:Y:S01]  /*bab0*/  MUFU.TANH R29, R60 ;  /* 0x0000003c001d7308 */ /* 0x000e220000002400 */
[----:B------:R-:W-:-:S02]  /*bac0*/  ISETP.GT.AND P3, PT, R79, 0x39, PT ;  /* 0x000000394f00780c */ /* 0x000fc40003f64270 */
[----:B------:R-:W-:Y:S02]  /*bad0*/  FSEL R32, R32, -INF , P2 ;  /* 0xff80000020207808 */ /* 0x000fe40001000000 */
[----:B------:R-:W-:Y:S02]  /*bae0*/  FMNMX.FTZ R25, R33, R0, !PT ;  /* 0x0000000021197209 */ /* 0x000fe40007810000 */
[----:B------:R-:W-:Y:S01]  /*baf0*/  ISETP.GT.AND P2, PT, R79, 0x40, PT ;  /* 0x000000404f00780c */ /* 0x000fe20003f44270 */
[----:B------:R-:W2:Y:S01]  /*bb00*/  MUFU.TANH R26, R61 ;  /* 0x0000003d001a7308 */ /* 0x000ea20000002400 */
[----:B------:R-:W-:Y:S02]  /*bb10*/  FSEL R31, R31, -INF , P3 ;  /* 0xff8000001f1f7808 */ /* 0x000fe40001800000 */
[----:B------:R-:W-:Y:S02]  /*bb20*/  FMNMX.FTZ R0, R32, R25, !PT ;  /* 0x0000001920007209 */ /* 0x000fe40007810000 */
[----:B------:R-:W-:-:S02]  /*bb30*/  ISETP.GT.AND P3, PT, R79, 0x41, PT ;  /* 0x000000414f00780c */ /* 0x000fc40003f64270 */
[----:B-1----:R-:W-:Y:S01]  /*bb40*/  FSEL R30, R30, -INF , P2 ;  /* 0xff8000001e1e7808 */ /* 0x002fe20001000000 */
[----:B------:R-:W1:Y:S01]  /*bb50*/  MUFU.TANH R27, R64 ;  /* 0x00000040001b7308 */ /* 0x000e620000002400 */
[----:B------:R-:W-:Y:S02]  /*bb60*/  FMNMX.FTZ R25, R31, R0, !PT ;  /* 0x000000001f197209 */ /* 0x000fe40007810000 */
[C---:B------:R-:W-:Y:S02]  /*bb70*/  ISETP.GT.AND P2, PT, R79.reuse, 0x48, PT ;  /* 0x000000484f00780c */ /* 0x040fe40003f44270 */
[----:B------:R-:W-:Y:S02]  /*bb80*/  FSEL R28, R28, -INF , P3 ;  /* 0xff8000001c1c7808 */ /* 0x000fe40001800000 */
[----:B------:R-:W-:Y:S01]  /*bb90*/  FMNMX.FTZ R25, R30, R25, !PT ;  /* 0x000000191e197209 */ /* 0x000fe20007810000 */
[----:B------:R-:W3:Y:S01]  /*bba0*/  MUFU.TANH R24, R68 ;  /* 0x0000004400187308 */ /* 0x000ee20000002400 */
[----:B------:R-:W-:-:S02]  /*bbb0*/  ISETP.GT.AND P3, PT, R79, 0x49, PT ;  /* 0x000000494f00780c */ /* 0x000fc40003f64270 */
[----:B0-----:R-:W-:Y:S02]  /*bbc0*/  FSEL R29, R29, -INF , P2 ;  /* 0xff8000001d1d7808 */ /* 0x001fe40001000000 */
[----:B------:R-:W-:Y:S02]  /*bbd0*/  FMNMX.FTZ R0, R28, R25, !PT ;  /* 0x000000191c007209 */ /* 0x000fe40007810000 */
[----:B------:R-:W-:Y:S02]  /*bbe0*/  ISETP.GT.AND P2, PT, R79, 0x50, PT ;  /* 0x000000504f00780c */ /* 0x000fe40003f44270 */
[----:B--2---:R-:W-:Y:S02]  /*bbf0*/  FSEL R26, R26, -INF , P3 ;  /* 0xff8000001a1a7808 */ /* 0x004fe40001800000 */
[----:B------:R-:W-:Y:S02]  /*bc00*/  FMNMX.FTZ R25, R29, R0, !PT ;  /* 0x000000001d197209 */ /* 0x000fe40007810000 */
[----:B------:R-:W-:-:S02]  /*bc10*/  ISETP.GT.AND P3, PT, R79, 0x51, PT ;  /* 0x000000514f00780c */ /* 0x000fc40003f64270 */
[----:B-1----:R-:W-:Y:S02]  /*bc20*/  FSEL R27, R27, -INF , P2 ;  /* 0xff8000001b1b7808 */ /* 0x002fe40001000000 */
[----:B------:R-:W-:Y:S02]  /*bc30*/  FMNMX.FTZ R0, R26, R25, !PT ;  /* 0x000000191a007209 */ /* 0x000fe40007810000 */
[----:B------:R-:W-:Y:S02]  /*bc40*/  ISETP.GT.AND P2, PT, R79, 0x58, PT ;  /* 0x000000584f00780c */ /* 0x000fe40003f44270 */
[----:B------:R-:W-:Y:S02]  /*bc50*/  FSEL R25, R65, -INF , P3 ;  /* 0xff80000041197808 */ /* 0x000fe40001800000 */
[----:B------:R-:W-:Y:S02]  /*bc60*/  FMNMX.FTZ R0, R27, R0, !PT ;  /* 0x000000001b007209 */ /* 0x000fe40007810000 */
[----:B------:R-:W-:-:S02]  /*bc70*/  ISETP.GT.AND P3, PT, R79, 0x59, PT ;  /* 0x000000594f00780c */ /* 0x000fc40003f64270 */
[----:B---3--:R-:W-:Y:S02]  /*bc80*/  FSEL R24, R24, -INF , P2 ;  /* 0xff80000018187808 */ /* 0x008fe40001000000 */
[----:B------:R-:W-:Y:S02]  /*bc90*/  FMNMX.FTZ R53, R25, R0, !PT ;  /* 0x0000000019357209 */ /* 0x000fe40007810000 */
[----:B------:R-:W-:Y:S02]  /*bca0*/  FSEL R0, R69, -INF , P3 ;  /* 0xff80000045007808 */ /* 0x000fe40001800000 */
[----:B------:R-:W-:-:S04]  /*bcb0*/  FMNMX.FTZ R53, R24, R53, !PT ;  /* 0x0000003518357209 */ /* 0x000fc80007810000 */
[----:B------:R-:W-:-:S05]  /*bcc0*/  FMNMX.FTZ R46, R0, R53, !PT ;  /* 0x00000035002e7209 */ /* 0x000fca0007810000 */
[----:B------:R-:W0:Y:S01]  /*bcd0*/  SHFL.BFLY PT, R61, R46, 0x2, 0x1f ;  /* 0x0c401f002e3d7f89 */ /* 0x000e2200000e0000 */
[----:B------:R-:W-:Y:S01]  /*bce0*/  FMUL.FTZ R53, R51, UR4 ;  /* 0x0000000433357c20 */ /* 0x000fe20008410000 */
[----:B------:R-:W-:-:S04]  /*bcf0*/  VIADDMNMX R45, R39, R86, R45, PT ;  /* 0x00000056272d7246 */ /* 0x000fc8000380012d */
[C---:B------:R-:W-:Y:S02]  /*bd00*/  ISETP.GT.AND P2, PT, R45.reuse, RZ, PT ;  /* 0x000000ff2d00720c */ /* 0x040fe40003f44270 */
[C---:B------:R-:W-:Y:S02]  /*bd10*/  ISETP.GT.AND P3, PT, R45.reuse, 0x1, PT ;  /* 0x000000012d00780c */ /* 0x040fe40003f64270 */
[----:B------:R-:W-:Y:S02]  /*bd20*/  ISETP.GT.AND P4, PT, R45, 0x8, PT ;  /* 0x000000082d00780c */ /* 0x000fe40003f84270 */
[----:B0-----:R-:W-:-:S05]  /*bd30*/  FMNMX.FTZ R176, R46, R61, !PT ;  /* 0x0000003d2eb07209 */ /* 0x001fca0007810000 */
[----:B------:R-:W0:Y:S01]  /*bd40*/  SHFL.BFLY PT, R51, R176, 0x1, 0x1f ;  /* 0x0c201f00b0337f89 */ /* 0x000e2200000e0000 */
[----:B------:R-:W-:Y:S02]  /*bd50*/  FSEL R73, R73, -INF , P2 ;  /* 0xff80000049497808 */ /* 0x000fe40001000000 */
[----:B------:R-:W-:Y:S01]  /*bd60*/  FSEL R72, R72, -INF , P3 ;  /* 0xff80000048487808 */ /* 0x000fe20001800000 */
[----:B------:R-:W1:Y:S01]  /*bd70*/  MUFU.TANH R78, R78 ;  /* 0x0000004e004e7308 */ /* 0x000e620000002400 */
[----:B------:R-:W-:Y:S02]  /*bd80*/  ISETP.GT.AND P2, PT, R45, 0x9, PT ;  /* 0x000000092d00780c */ /* 0x000fe40003f44270 */
[----:B------:R-:W-:Y:S02]  /*bd90*/  FSEL R75, R75, -INF , P4 ;  /* 0xff8000004b4b7808 */ /* 0x000fe40002000000 */
[----:B------:R-:W-:Y:S02]  /*bda0*/  FMNMX.FTZ R46, R73, R72, !PT ;  /* 0x00000048492e7209 */ /* 0x000fe40007810000 */
[----:B------:R-:W-:Y:S01]  /*bdb0*/  ISETP.GT.AND P3, PT, R45, 0x10, PT ;  /* 0x000000102d00780c */ /* 0x000fe20003f64270 */
[----:B------:R-:W2:Y:S01]  /*bdc0*/  MUFU.TANH R38, R38 ;  /* 0x0000002600267308 */ /* 0x000ea20000002400 */
[----:B------:R-:W-:-:S02]  /*bdd0*/  FSEL R74, R74, -INF , P2 ;  /* 0xff8000004a4a7808 */ /* 0x000fc40001000000 */
[----:B------:R-:W-:Y:S02]  /*bde0*/  FMNMX.FTZ R39, R75, R46, !PT ;  /* 0x0000002e4b277209 */ /* 0x000fe40007810000 */
[----:B------:R-:W-:Y:S02]  /*bdf0*/  ISETP.GT.AND P2, PT, R45, 0x11, PT ;  /* 0x000000112d00780c */ /* 0x000fe40003f44270 */
[----:B------:R-:W-:Y:S01]  /*be00*/  FSEL R77, R77, -INF , P3 ;  /* 0xff8000004d4d7808 */ /* 0x000fe20001800000 */
[----:B------:R-:W3:Y:S01]  /*be10*/  MUFU.TANH R42, R42 ;  /* 0x0000002a002a7308 */ /* 0x000ee20000002400 */
[----:B------:R-:W-:Y:S02]  /*be20*/  FMNMX.FTZ R46, R74, R39, !PT ;  /* 0x000000274a2e7209 */ /* 0x000fe40007810000 */
[----:B------:R-:W-:Y:S02]  /*be30*/  ISETP.GT.AND P3, PT, R45, 0x18, PT ;  /* 0x000000182d00780c */ /* 0x000fe40003f64270 */
[----:B0-----:R-:W-:-:S02]  /*be40*/  FMNMX.FTZ R176, R176, R51, !PT ;  /* 0x00000033b0b07209 */ /* 0x001fc40007810000 */
[----:B------:R-:W-:Y:S01]  /*be50*/  FSEL R76, R76, -INF , P2 ;  /* 0xff8000004c4c7808 */ /* 0x000fe20001000000 */
[----:B------:R-:W0:Y:S01]  /*be60*/  MUFU.TANH R43, R43 ;  /* 0x0000002b002b7308 */ /* 0x000e220000002400 */
[----:B------:R-:W-:Y:S01]  /*be70*/  FMNMX.FTZ R39, R77, R46, !PT ;  /* 0x0000002e4d277209 */ /* 0x000fe20007810000 */
[----:B------:R-:W-:Y:S01]  /*be80*/  FMUL.FTZ R60, R55, UR4 ;  /* 0x00000004373c7c20 */ /* 0x000fe20008410000 */
[----:B------:R-:W-:Y:S01]  /*be90*/  ISETP.GT.AND P2, PT, R45, 0x19, PT ;  /* 0x000000192d00780c */ /* 0x000fe20003f44270 */
[----:B------:R-:W-:Y:S01]  /*bea0*/  FMUL.FTZ R55, R176, UR43 ;  /* 0x0000002bb0377c20 */ /* 0x000fe20008410000 */
[----:B-1----:R-:W-:Y:S02]  /*beb0*/  FSEL R78, R78, -INF , P3 ;  /* 0xff8000004e4e7808 */ /* 0x002fe40001800000 */
[----:B------:R-:W-:Y:S01]  /*bec0*/  FMNMX.FTZ R51, R76, R39, !PT ;  /* 0x000000274c337209 */ /* 0x000fe20007810000 */
[----:B------:R-:W1:Y:S01]  /*bed0*/  MUFU.TANH R49, R49 ;  /* 0x0000003100317308 */ /* 0x000e620000002400 */
[----:B------:R-:W-:-:S02]  /*bee0*/  FSETP.NEU.FTZ.AND P4, PT, R176, -INF , PT ;  /* 0xff800000b000780b */ /* 0x000fc40003f9d000 */
[----:B------:R-:W-:Y:S02]  /*bef0*/  ISETP.GT.AND P3, PT, R45, 0x20, PT ;  /* 0x000000202d00780c */ /* 0x000fe40003f64270 */
[----:B--2---:R-:W-:Y:S02]  /*bf00*/  FSEL R46, R38, -INF , P2 ;  /* 0xff800000262e7808 */ /* 0x004fe40001000000 */
[----:B------:R-:W-:Y:S01]  /*bf10*/  FMNMX.FTZ R51, R78, R51, !PT ;  /* 0x000000334e337209 */ /* 0x000fe20007810000 */
[----:B------:R-:W-:Y:S01]  /*bf20*/  MUFU.TANH R47, R47 ;  /* 0x0000002f002f7308 */ /* 0x000fe20000002400 */
[----:B------:R-:W-:Y:S01]  /*bf30*/  FSEL R55, R55, RZ, P4 ;  /* 0x000000ff37377208 */ /* 0x000fe20002000000 */
[----:B------:R-:W-:Y:S01]  /*bf40*/  FMUL.FTZ R57, R54, UR4 ;  /* 0x0000000436397c20 */ /* 0x000fe20008410000 */
[----:B------:R-:W-:Y:S02]  /*bf50*/  ISETP.GT.AND P2, PT, R45, 0x21, PT ;  /* 0x000000212d00780c */ /* 0x000fe40003f44270 */
[----:B---3--:R-:W-:-:S02]  /*bf60*/  FSEL R42, R42, -INF , P3 ;  /* 0xff8000002a2a7808 */ /* 0x008fc40001800000 */
[----:B------:R-:W-:Y:S01]  /*bf70*/  FMNMX.FTZ R51, R46, R51, !PT ;  /* 0x000000332e337209 */ /* 0x000fe20007810000 */
[----:B------:R-:W2:Y:S01]  /*bf80*/  MUFU.TANH R50, R50 ;  /* 0x0000003200327308 */ /* 0x000ea20000002400 */
[--C-:B------:R-:W-:Y:S01]  /*bf90*/  FFMA.FTZ R54, R52, UR43, -R55.reuse ;  /* 0x0000002b34367c23 */ /* 0x100fe20008010837 */
[----:B------:R-:W-:Y:S02]  /*bfa0*/  ISETP.GT.AND P3, PT, R45, 0x28, PT ;  /* 0x000000282d00780c */ /* 0x000fe40003f64270 */
[----:B0-----:R-:W-:Y:S02]  /*bfb0*/  FSEL R52, R43, -INF , P2 ;  /* 0xff8000002b347808 */ /* 0x001fe40001000000 */
[----:B------:R-:W-:Y:S02]  /*bfc0*/  FMNMX.FTZ R51, R42, R51, !PT ;  /* 0x000000332a337209 */ /* 0x000fe40007810000 */
[----:B------:R-:W0:Y:S01]  /*bfd0*/  MUFU.TANH R53, R53 ;  /* 0x0000003500357308 */ /* 0x000e220000002400 */
[----:B------:R-:W-:Y:S01]  /*bfe0*/  FFMA.FTZ R154, R48, UR43, -R55 ;  /* 0x0000002b309a7c23 */ /* 0x000fe20008010837 */
[----:B------:R-:W-:-:S02]  /*bff0*/  ISETP.GT.AND P2, PT, R45, 0x29, PT ;  /* 0x000000292d00780c */ /* 0x000fc40003f44270 */
[----:B-1----:R-:W-:Y:S02]  /*c000*/  FSEL R48, R49, -INF , P3 ;  /* 0xff80000031307808 */ /* 0x002fe40001800000 */
[----:B------:R-:W-:Y:S02]  /*c010*/  FMNMX.FTZ R43, R52, R51, !PT ;  /* 0x00000033342b7209 */ /* 0x000fe40007810000 */
[----:B------:R-:W1:Y:S01]  /*c020*/  MUFU.TANH R57, R57 ;  /* 0x0000003900397308 */ /* 0x000e620000002400 */
[----:B------:R-:W-:Y:S01]  /*c030*/  ISETP.GT.AND P3, PT, R45, 0x30, PT ;  /* 0x000000302d00780c */ /* 0x000fe20003f64270 */
[----:B------:R-:W-:Y:S01]  /*c040*/  FMUL.FTZ R61, R59, UR4 ;  /* 0x000000043b3d7c20 */ /* 0x000fe20008410000 */
[----:B------:R-:W-:-:S05]  /*c050*/  FMNMX.FTZ R43, R48, R43, !PT ;  /* 0x0000002b302b7209 */ /* 0x000fca0007810000 */
[----:B------:R-:W3:Y:S01]  /*c060*/  MUFU.TANH R60, R60 ;  /* 0x0000003c003c7308 */ /* 0x000ee20000002400 */
[----:B--2---:R-:W-:Y:S01]  /*c070*/  FSEL R38, R50, -INF , P3 ;  /* 0xff80000032267808 */ /* 0x004fe20001800000 */
[----:B------:R-:W-:-:S06]  /*c080*/  FMUL.FTZ R59, R62, UR4 ;  /* 0x000000043e3b7c20 */ /* 0x000fcc0008410000 */
[----:B------:R2:W-:Y:S01]  /*c090*/  MUFU.EX2 R39, R54 ;  /* 0x0000003600277308 */ /* 0x0005e20000000800 */
[----:B------:R-:W-:Y:S02]  /*c0a0*/  ISETP.GT.AND P3, PT, R45, 0x38, PT ;  /* 0x000000382d00780c */ /* 0x000fe40003f64270 */
[----:B--2---:R-:W-:-:S05]  /*c0b0*/  FSEL R54, R47, -INF , P2 ;  /* 0xff8000002f367808 */ /* 0x004fca0001000000 */
[----:B------:R-:W2:Y:S01]  /*c0c0*/  MUFU.TANH R58, R58 ;  /* 0x0000003a003a7308 */ /* 0x000ea20000002400 */
[----:B------:R-:W-:Y:S02]  /*c0d0*/  ISETP.GT.AND P2, PT, R45, 0x31, PT ;  /* 0x000000312d00780c */ /* 0x000fe40003f44270 */
[----:B------:R-:W-:Y:S02]  /*c0e0*/  FMNMX.FTZ R43, R54, R43, !PT ;  /* 0x0000002b362b7209 */ /* 0x000fe40007810000 */
[----:B0-----:R-:W-:Y:S02]  /*c0f0*/  FSEL R50, R53, -INF , P2 ;  /* 0xff80000035327808 */ /* 0x001fe40001000000 */
[----:B------:R-:W-:Y:S01]  /*c100*/  FMNMX.FTZ R43, R38, R43, !PT ;  /* 0x0000002b262b7209 */ /* 0x000fe20007810000 */
[----:B------:R-:W0:Y:S01]  /*c110*/  MUFU.TANH R61, R61 ;  /* 0x0000003d003d7308 */ /* 0x000e220000002400 */
[----:B------:R-:W-:Y:S01]  /*c120*/  FFMA.FTZ R156, R56, UR43, -R55 ;  /* 0x0000002b389c7c23 */ /* 0x000fe20008010837 */
[----:B------:R-:W-:Y:S01]  /*c130*/  ISETP.GT.AND P2, PT, R45, 0x39, PT ;  /* 0x000000392d00780c */ /* 0x000fe20003f44270 */
[----:B------:R-:W-:Y:S01]  /*c140*/  FMUL.FTZ R62, R66, UR4 ;  /* 0x00000004423e7c20 */ /* 0x000fe20008410000 */
[----:B-1----:R-:W-:-:S02]  /*c150*/  FSEL R56, R57, -INF , P3 ;  /* 0xff80000039387808 */ /* 0x002fc40001800000 */
[----:B------:R-:W-:Y:S02]  /*c160*/  FMNMX.FTZ R43, R50, R43, !PT ;  /* 0x0000002b322b7209 */ /* 0x000fe40007810000 */
[----:B------:R-:W1:Y:S01]  /*c170*/  MUFU.TANH R59, R59 ;  /* 0x0000003b003b7308 */ /* 0x000e620000002400 */
[----:B---3--:R-:W-:Y:S01]  /*c180*/  FSEL R57, R60, -INF , P2 ;  /* 0xff8000003c397808 */ /* 0x008fe20001000000 */
[----:B------:R-:W-:Y:S01]  /*c190*/  FMUL.FTZ R64, R67, UR4 ;  /* 0x0000000443407c20 */ /* 0x000fe20008410000 */
[----:B------:R-:W-:Y:S02]  /*c1a0*/  ISETP.GT.AND P3, PT, R45, 0x40, PT ;  /* 0x000000402d00780c */ /* 0x000fe40003f64270 */
[----:B------:R-:W-:-:S03]  /*c1b0*/  FMNMX.FTZ R60, R56, R43, !PT ;  /* 0x0000002b383c7209 */ /* 0x000fc60007810000 */
[----:B------:R-:W3:Y:S01]  /*c1c0*/  MUFU.TANH R63, R63 ;  /* 0x0000003f003f7308 */ /* 0x000ee20000002400 */
[----:B------:R-:W-:Y:S01]  /*c1d0*/  ISETP.GT.AND P2, PT, R45, 0x41, PT ;  /* 0x000000412d00780c */ /* 0x000fe20003f44270 */
[----:B------:R-:W-:Y:S01]  /*c1e0*/  FMUL.FTZ R65, R70, UR4 ;  /* 0x0000000446417c20 */ /* 0x000fe20008410000 */
[----:B--2---:R-:W-:Y:S02]  /*c1f0*/  FSEL R58, R58, -INF , P3 ;  /* 0xff8000003a3a7808 */ /* 0x004fe40001800000 */
[----:B------:R-:W-:-:S03]  /*c200*/  FMNMX.FTZ R43, R57, R60, !PT ;  /* 0x0000003c392b7209 */ /* 0x000fc60007810000 */
[----:B------:R-:W2:Y:S01]  /*c210*/  MUFU.TANH R62, R62 ;  /* 0x0000003e003e7308 */ /* 0x000ea20000002400 */
[----:B------:R-:W-:Y:S01]  /*c220*/  FFMA.FTZ R158, R44, UR43, -R55 ;  /* 0x0000002b2c9e7c23 */ /* 0x000fe20008010837 */
[----:B------:R-:W-:Y:S01]  /*c230*/  ISETP.GT.AND P3, PT, R45, 0x48, PT ;  /* 0x000000482d00780c */ /* 0x000fe20003f64270 */
[----:B------:R-:W-:Y:S01]  /*c240*/  FMUL.FTZ R66, R71, UR4 ;  /* 0x0000000447427c20 */ /* 0x000fe20008410000 */
[----:B0-----:R-:W-:Y:S02]  /*c250*/  FSEL R44, R61, -INF , P2 ;  /* 0xff8000003d2c7808 */ /* 0x001fe40001000000 */
[----:B------:R-:W-:Y:S02]  /*c260*/  FMNMX.FTZ R43, R58, R43, !PT ;  /* 0x0000002b3a2b7209 */ /* 0x000fe40007810000 */
[----:B------:R-:W0:Y:S01]  /*c270*/  MUFU.TANH R64, R64 ;  /* 0x0000004000407308 */ /* 0x000e220000002400 */
[----:B------:R-:W-:Y:S02]  /*c280*/  ISETP.GT.AND P2, PT, R45, 0x49, PT ;  /* 0x000000492d00780c */ /* 0x000fe40003f44270 */
[----:B-1----:R-:W-:-:S02]  /*c290*/  FSEL R59, R59, -INF , P3 ;  /* 0xff8000003b3b7808 */ /* 0x002fc40001800000 */
[----:B------:R-:W-:-:S03]  /*c2a0*/  FMNMX.FTZ R68, R44, R43, !PT ;  /* 0x0000002b2c447209 */ /* 0x000fc60007810000 */
[----:B------:R-:W1:Y:S01]  /*c2b0*/  MUFU.TANH R65, R65 ;  /* 0x0000004100417308 */ /* 0x000e620000002400 */
[----:B------:R-:W-:Y:S01]  /*c2c0*/  FFMA.FTZ R49, R41, UR43, -R55 ;  /* 0x0000002b29317c23 */ /* 0x000fe20008010837 */
[----:B------:R-:W-:Y:S02]  /*c2d0*/  ISETP.GT.AND P3, PT, R45, 0x50, PT ;  /* 0x000000502d00780c */ /* 0x000fe40003f64270 */
[----:B---3--:R-:W-:Y:S02]  /*c2e0*/  FSEL R60, R63, -INF , P2 ;  /* 0xff8000003f3c7808 */ /* 0x008fe40001000000 */
[----:B------:R-:W-:Y:S02]  /*c2f0*/  FMNMX.FTZ R41, R59, R68, !PT ;  /* 0x000000443b297209 */ /* 0x000fe40007810000 */
[----:B------:R-:W3:Y:S01]  /*c300*/  MUFU.TANH R66, R66 ;  /* 0x0000004200427308 */ /* 0x000ee20000002400 */
[----:B--2---:R-:W-:Y:S02]  /*c310*/  FSEL R61, R62, -INF , P3 ;  /* 0xff8000003e3d7808 */ /* 0x004fe40001800000 */
[----:B------:R-:W-:-:S02]  /*c320*/  ISETP.GT.AND P2, PT, R45, 0x51, PT ;  /* 0x000000512d00780c */ /* 0x000fc40003f44270 */
[----:B------:R-:W-:Y:S01]  /*c330*/  FMNMX.FTZ R62, R60, R41, !PT ;  /* 0x000000293c3e7209 */ /* 0x000fe20007810000 */
[----:B------:R-:W-:Y:S01]  /*c340*/  FFMA.FTZ R160, R40, UR43, -R55 ;  /* 0x0000002b28a07c23 */ /* 0x000fe20008010837 */
[----:B------:R-:W-:Y:S02]  /*c350*/  ISETP.GT.AND P3, PT, R45, 0x58, PT ;  /* 0x000000582d00780c */ /* 0x000fe40003f64270 */
[----:B0-----:R-:W-:Y:S02]  /*c360*/  FSEL R40, R64, -INF , P2 ;  /* 0xff80000040287808 */ /* 0x001fe40001000000 */
[----:B------:R-:W-:Y:S02]  /*c370*/  FMNMX.FTZ R41, R61, R62, !PT ;  /* 0x0000003e3d297209 */ /* 0x000fe40007810000 */
[----:B------:R-:W-:Y:S02]  /*c380*/  ISETP.GT.AND P2, PT, R45, 0x59, PT ;  /* 0x000000592d00780c */ /* 0x000fe40003f44270 */
[----:B-1----:R-:W-:-:S02]  /*c390*/  FSEL R62, R65, -INF , P3 ;  /* 0xff800000413e7808 */ /* 0x002fc40001800000 */
[----:B------:R-:W-:Y:S01]  /*c3a0*/  FMNMX.FTZ R43, R40, R41, !PT ;  /* 0x00000029282b7209 */ /* 0x000fe20007810000 */
[----:B------:R-:W-:Y:S01]  /*c3b0*/  FFMA.FTZ R45, R36, UR43, -R55 ;  /* 0x0000002b242d7c23 */ /* 0x000fe20008010837 */
[----:B---3--:R-:W-:Y:S02]  /*c3c0*/  FSEL R36, R66, -INF , P2 ;  /* 0xff80000042247808 */ /* 0x008fe40001000000 */
[----:B------:R-:W-:-:S04]  /*c3d0*/  FMNMX.FTZ R43, R62, R43, !PT ;  /* 0x0000002b3e2b7209 */ /* 0x000fc80007810000 */
[----:B------:R-:W-:Y:S01]  /*c3e0*/  FMNMX.FTZ R43, R36, R43, !PT ;  /* 0x0000002b242b7209 */ /* 0x000fe20007810000 */
[----:B------:R-:W-:-:S04]  /*c3f0*/  FFMA.FTZ R47, R34, UR43, -R55 ;  /* 0x0000002b222f7c23 */ /* 0x000fc80008010837 */
[----:B------:R-:W0:Y:S01]  /*c400*/  SHFL.BFLY PT, R34, R43, 0x2, 0x1f ;  /* 0x0c401f002b227f89 */ /* 0x000e2200000e0000 */
[--C-:B------:R-:W-:Y:S01]  /*c410*/  FFMA.FTZ R164, R35, UR43, -R55.reuse ;  /* 0x0000002b23a47c23 */ /* 0x100fe20008010837 */
[--C-:B------:R-:W-:Y:S01]  /*c420*/  FFMA.FTZ R35, R33, UR43, -R55.reuse ;  /* 0x0000002b21237c23 */ /* 0x100fe20008010837 */
[----:B------:R-:W-:Y:S01]  /*c430*/  FFMA.FTZ R33, R31, UR43, -R55 ;  /* 0x0000002b1f217c23 */ /* 0x000fe20008010837 */
[----:B0-----:R-:W-:-:S05]  /*c440*/  FMNMX.FTZ R34, R43, R34, !PT ;  /* 0x000000222b227209 */ /* 0x001fca0007810000 */
[----:B------:R-:W0:Y:S01]  /*c450*/  SHFL.BFLY PT, R31, R34, 0x1, 0x1f ;  /* 0x0c201f00221f7f89 */ /* 0x000e2200000e0000 */
[----:B------:R-:W-:Y:S08]  /*c460*/  MUFU.EX2 R41, R45 ;  /* 0x0000002d00297308 */ /* 0x000ff00000000800 */
[----:B------:R1:W-:Y:S02]  /*c470*/  MUFU.EX2 R45, R35 ;  /* 0x00000023002d7308 */ /* 0x0003e40000000800 */
[----:B-1----:R-:W-:Y:S01]  /*c480*/  FFMA.FTZ R35, R25, UR43, -R55 ;  /* 0x0000002b19237c23 */ /* 0x002fe20008010837 */
[----:B0-----:R-:W-:-:S04]  /*c490*/  FMNMX.FTZ R178, R34, R31, !PT ;  /* 0x0000001f22b27209 */ /* 0x001fc80007810000 */
[C---:B------:R-:W-:Y:S01]  /*c4a0*/  FSETP.NEU.FTZ.AND P2, PT, R178.reuse, -INF , PT ;  /* 0xff800000b200780b */ /* 0x040fe20003f5d000 */
[----:B------:R-:W-:Y:S01]  /*c4b0*/  FMUL.FTZ R25, R178, UR43 ;  /* 0x0000002bb2197c20 */ /* 0x000fe20008410000 */
[----:B-----5:R-:W-:-:S04]  /*c4c0*/  FFMA.FTZ R152, R84, UR43, -R55 ;  /* 0x0000002b54987c23 */ /* 0x020fc80008010837 */
[----:B------:R-:W-:Y:S01]  /*c4d0*/  FSEL R25, R25, RZ, P2 ;  /* 0x000000ff19197208 */ /* 0x000fe20001000000 */
[--C-:B------:R-:W-:Y:S01]  /*c4e0*/  FFMA.FTZ R31, R0, UR43, -R55.reuse ;  /* 0x0000002b001f7c23 */ /* 0x100fe20008010837 */
[--C-:B------:R-:W-:Y:S01]  /*c4f0*/  FFMA.FTZ R43, R26, UR43, -R55.reuse ;  /* 0x0000002b1a2b7c23 */ /* 0x100fe20008010837 */
[----:B------:R-:W-:Y:S01]  /*c500*/  FFMA.FTZ R174, R24, UR43, -R55 ;  /* 0x0000002b18ae7c23 */ /* 0x000fe20008010837 */
[----:B------:R-:W0:Y:S01]  /*c510*/  @P5 LDC R26, c[0x0][0x44c] ;  /* 0x00011300ff1a5b82 */ /* 0x000e220000000800 */
[--C-:B------:R-:W-:Y:S01]  /*c520*/  FFMA.FTZ R153, R73, UR43, -R25.reuse ;  /* 0x0000002b49997c23 */ /* 0x100fe20008010819 */
[----:B------:R-:W-:Y:S01]  /*c530*/  FFMA.FTZ R0, R72, UR43, -R25 ;  /* 0x0000002b48007c23 */ /* 0x000fe20008010819 */
[----:B------:R-:W-:Y:S01]  /*c540*/  SHF.R.U32.HI R83, RZ, 0x7, R83 ;  /* 0x00000007ff537819 */ /* 0x000fe20000011653 */
[----:B------:R-:W-:Y:S01]  /*c550*/  FFMA.FTZ R155, R75, UR43, -R25 ;  /* 0x0000002b4b9b7c23 */ /* 0x000fe20008010819 */
[----:B------:R-:W-:Y:S01]  /*c560*/  @!P0 VIADD R24, R179, 0x32440 ;  /* 0x00032440b3188836 */ /* 0x000fe20000000000 */
[----:B------:R-:W1:Y:S01]  /*c570*/  MUFU.EX2 R152, R152 ;  /* 0x0000009800987308 */ /* 0x000e620000000800 */
[--C-:B------:R-:W-:Y:S01]  /*c580*/  FFMA.FTZ R172, R27, UR43, -R55.reuse ;  /* 0x0000002b1bac7c23 */ /* 0x100fe20008010837 */
[----:B------:R-:W-:Y:S01]  /*c590*/  FFMA.FTZ R168, R30, UR43, -R55 ;  /* 0x0000002b1ea87c23 */ /* 0x000fe20008010837 */
[----:B------:R-:W-:Y:S01]  /*c5a0*/  IADD3 R177, -R83, 0xb, RZ ;  /* 0x0000000b53b17810 */ /* 0x000fe20007ffe1ff */
[----:B------:R-:W2:Y:S01]  /*c5b0*/  @P5 LDC R27, c[0x0][0x450] ;  /* 0x00011400ff1b5b82 */ /* 0x000ea20000000800 */
[----:B------:R-:W-:-:S03]  /*c5c0*/  FFMA.FTZ R30, R74, UR43, -R25 ;  /* 0x0000002b4a1e7c23 */ /* 0x000fc60008010819 */
[----:B------:R-:W-:Y:S01]  /*c5d0*/  MUFU.EX2 R153, R153 ;  /* 0x0000009900997308 */ /* 0x000fe20000000800 */
[----:B------:R-:W-:Y:S01]  /*c5e0*/  FFMA.FTZ R82, R82, UR43, -R55 ;  /* 0x0000002b52527c23 */ /* 0x000fe20008010837 */
[----:B------:R-:W-:Y:S01]  /*c5f0*/  @!P0 PRMT R24, RZ, 0x654, R24 ;  /* 0x00000654ff188816 */ /* 0x000fe20000000018 */
[----:B------:R-:W-:Y:S01]  /*c600*/  FFMA.FTZ R157, R77, UR43, -R25 ;  /* 0x0000002b4d9d7c23 */ /* 0x000fe20008010819 */
[----:B------:R3:W-:Y:S06]  /*c610*/  BAR.ARV R177, 0x100 ;  /* 0x000400b10000751d */ /* 0x0007ec0000002000 */
[----:B------:R-:W4:Y:S01]  /*c620*/  MUFU.EX2 R0, R0 ;  /* 0x0000000000007308 */ /* 0x000f220000000800 */
[----:B------:R3:W-:Y:S01]  /*c630*/  @!P0 SYNCS.ARRIVE.TRANS64.RED.A1T0 RZ, [R24+URZ], RZ ;  /* 0x000000ff18ff89a7 */ /* 0x0007e2000810043f */
[----:B------:R-:W-:Y:S01]  /*c640*/  FFMA.FTZ R166, R32, UR43, -R55 ;  /* 0x0000002b20a67c23 */ /* 0x000fe20008010837 */
[--C-:B------:R-:W-:Y:S01]  /*c650*/  FFMA.FTZ R161, R42, UR43, -R25.reuse ;  /* 0x0000002b2aa17c23 */ /* 0x100fe20008010819 */
[----:B------:R1:W-:Y:S01]  /*c660*/  BAR.SYNC.DEFER_BLOCKING R3, 0x100 ;  /* 0x000400030000751d */ /* 0x0003e20000010000 */
[----:B------:R-:W-:-:S05]  /*c670*/  FFMA.FTZ R165, R38, UR43, -R25 ;  /* 0x0000002b26a57c23 */ /* 0x000fca0008010819 */
[----:B------:R-:W4:Y:S01]  /*c680*/  MUFU.EX2 R154, R154 ;  /* 0x0000009a009a7308 */ /* 0x000f220000000800 */
[----:B------:R-:W-:Y:S01]  /*c690*/  FFMA.FTZ R53, R80, UR43, -R55 ;  /* 0x0000002b50357c23 */ /* 0x000fe20008010837 */
[--C-:B------:R-:W-:Y:S01]  /*c6a0*/  FFMA.FTZ R64, R76, UR43, -R25.reuse ;  /* 0x0000002b4c407c23 */ /* 0x100fe20008010819 */
[----:B------:R-:W-:-:S05]  /*c6b0*/  FFMA.FTZ R159, R78, UR43, -R25 ;  /* 0x0000002b4e9f7c23 */ /* 0x000fca0008010819 */
[----:B------:R-:W0:Y:S01]  /*c6c0*/  MUFU.EX2 R155, R155 ;  /* 0x0000009b009b7308 */ /* 0x000e220000000800 */
[--C-:B------:R-:W-:Y:S01]  /*c6d0*/  FFMA.FTZ R32, R46, UR43, -R25.reuse ;  /* 0x0000002b2e207c23 */ /* 0x100fe20008010819 */
[--C-:B------:R-:W-:Y:S01]  /*c6e0*/  FFMA.FTZ R34, R52, UR43, -R25.reuse ;  /* 0x0000002b34227c23 */ /* 0x100fe20008010819 */
[--C-:B------:R-:W-:Y:S01]  /*c6f0*/  FFMA.FTZ R163, R48, UR43, -R25.reuse ;  /* 0x0000002b30a37c23 */ /* 0x100fe20008010819 */
[--C-:B------:R-:W-:Y:S01]  /*c700*/  FFMA.FTZ R42, R54, UR43, -R25.reuse ;  /* 0x0000002b362a7c23 */ /* 0x100fe20008010819 */
[--C-:B------:R-:W-:Y:S01]  /*c710*/  FFMA.FTZ R38, R50, UR43, -R25.reuse ;  /* 0x0000002b32267c23 */ /* 0x100fe20008010819 */
[--C-:B------:R-:W-:Y:S02]  /*c720*/  FFMA.FTZ R167, R56, UR43, -R25.reuse ;  /* 0x0000002b38a77c23 */ /* 0x100fe40008010819 */
[----:B------:R-:W2:Y:S01]  /*c730*/  MUFU.EX2 R51, R82 ;  /* 0x0000005200337308 */ /* 0x000ea20000000800 */
[--C-:B------:R-:W-:Y:S01]  /*c740*/  FFMA.FTZ R57, R57, UR43, -R25.reuse ;  /* 0x0000002b39397c23 */ /* 0x100fe20008010819 */
[--C-:B------:R-:W-:Y:S01]  /*c750*/  FFMA.FTZ R169, R58, UR43, -R25.reuse ;  /* 0x0000002b3aa97c23 */ /* 0x100fe20008010819 */
[--C-:B-1----:R-:W-:Y:S01]  /*c760*/  FFMA.FTZ R3, R44, UR43, -R25.reuse ;  /* 0x0000002b2c037c23 */ /* 0x102fe20008010819 */
[--C-:B------:R-:W-:Y:S01]  /*c770*/  FFMA.FTZ R59, R59, UR43, -R25.reuse ;  /* 0x0000002b3b3b7c23 */ /* 0x100fe20008010819 */
[--C-:B------:R-:W-:Y:S01]  /*c780*/  FFMA.FTZ R60, R60, UR43, -R25.reuse ;  /* 0x0000002b3c3c7c23 */ /* 0x100fe20008010819 */
[--C-:B------:R-:W-:Y:S01]  /*c790*/  FFMA.FTZ R61, R61, UR43, -R25.reuse ;  /* 0x0000002b3d3d7c23 */ /* 0x100fe20008010819 */
[--C-:B------:R-:W-:Y:S01]  /*c7a0*/  FFMA.FTZ R40, R40, UR43, -R25.reuse ;  /* 0x0000002b28287c23 */ /* 0x100fe20008010819 */
[----:B------:R-:W1:Y:S01]  /*c7b0*/  MUFU.EX2 R30, R30 ;  /* 0x0000001e001e7308 */ /* 0x000e620000000800 */
[--C-:B------:R-:W-:Y:S01]  /*c7c0*/  FFMA.FTZ R62, R62, UR43, -R25.reuse ;  /* 0x0000002b3e3e7c23 */ /* 0x100fe20008010819 */
[----:B------:R-:W-:Y:S01]  /*c7d0*/  FFMA.FTZ R36, R36, UR43, -R25 ;  /* 0x0000002b24247c23 */ /* 0x000fe20008010819 */
[----:B------:R-:W-:-:S02]  /*c7e0*/  IMAD.MOV.U32 R25, RZ, RZ, 0x40000040 ;  /* 0x40000040ff197424 */ /* 0x000fc400078e00ff */
[----:B------:R-:W-:Y:S01]  /*c7f0*/  FFMA.FTZ R170, R29, UR43, -R55 ;  /* 0x0000002b1daa7c23 */ /* 0x000fe20008010837 */
[----:B------:R-:W-:Y:S02]  /*c800*/  IMAD.MOV.U32 R29, RZ, RZ, 0xc00 ;  /* 0x00000c00ff1d7424 */ /* 0x000fe400078e00ff */
[----:B------:R-:W1:Y:S01]  /*c810*/  MUFU.EX2 R156, R156 ;  /* 0x0000009c009c7308 */ /* 0x000e620000000800 */
[----:B------:R-:W-:Y:S01]  /*c820*/  R2UR UR7, R25 ;  /* 0x00000000190772ca */ /* 0x000fe200000e0000 */
[----:B------:R-:W-:Y:S01]  /*c830*/  FADD.FTZ R25, R152, R39 ;  /* 0x0000002798197221 */ /* 0x000fe20000010000 */
[----:B---3--:R-:W-:-:S05]  /*c840*/  IMAD R24, R2, R29, UR42 ;  /* 0x0000002a02187e24 */ /* 0x008fca000f8e021d */
[----:B------:R-:W3:Y:S01]  /*c850*/  MUFU.EX2 R157, R157 ;  /* 0x0000009d009d7308 */ /* 0x000ee20000000800 */
[----:B----4-:R-:W-:Y:S01]  /*c860*/  FADD.FTZ R44, R153, R0 ;  /* 0x00000000992c7221 */ /* 0x010fe20000010000 */
[----:B------:R-:W-:Y:S02]  /*c870*/  IMAD.MOV.U32 R29, RZ, RZ, 0x40000040 ;  /* 0x40000040ff1d7424 */ /* 0x000fe400078e00ff */
[----:B------:R-:W-:-:S04]  /*c880*/  FADD.FTZ R46, R154, R25 ;  /* 0x000000199a2e7221 */ /* 0x000fc80000010000 */
[----:B------:R-:W4:Y:S01]  /*c890*/  MUFU.EX2 R53, R53 ;  /* 0x0000003500357308 */ /* 0x000f220000000800 */
[----:B0-----:R-:W-:-:S04]  /*c8a0*/  @P5 IMAD.HI.U32 R26, R81, R26, RZ ;  /* 0x0000001a511a5227 */ /* 0x001fc800078e00ff */
[----:B------:R-:W-:-:S03]  /*c8b0*/  FADD.FTZ R25, R155, R44 ;  /* 0x0000002c9b197221 */ /* 0x000fc60000010000 */
[----:B------:R-:W0:Y:S01]  /*c8c0*/  MUFU.EX2 R64, R64 ;  /* 0x0000004000407308 */ /* 0x000e220000000800 */
[--C-:B------:R-:W-:Y:S01]  /*c8d0*/  FFMA.FTZ R162, R37, UR43, -R55.reuse ;  /* 0x0000002b25a27c23 */ /* 0x100fe20008010837 */
[----:B------:R-:W-:Y:S01]  /*c8e0*/  FFMA.FTZ R37, R28, UR43, -R55 ;  /* 0x0000002b1c257c23 */ /* 0x000fe20008010837 */
[----:B------:R-:W-:-:S05]  /*c8f0*/  R2UR UR11, R29 ;  /* 0x000000001d0b72ca */ /* 0x000fca00000e0000 */
[----:B------:R-:W0:Y:S01]  /*c900*/  MUFU.EX2 R158, R158 ;  /* 0x0000009e009e7308 */ /* 0x000e220000000800 */
[----:B------:R-:W-:Y:S02]  /*c910*/  VIADD R28, R24, 0x80 ;  /* 0x00000080181c7836 */ /* 0x000fe40000000000 */
[----:B--2---:R-:W-:Y:S01]  /*c920*/  FADD.FTZ R29, R51, R46 ;  /* 0x0000002e331d7221 */ /* 0x004fe20000010000 */
[----:B------:R-:W-:-:S04]  /*c930*/  @P5 SHF.R.U32.HI R180, RZ, R27, R26 ;  /* 0x0000001bffb45219 */ /* 0x000fc8000001161a */
[----:B------:R-:W2:Y:S01]  /*c940*/  MUFU.EX2 R159, R159 ;  /* 0x0000009f009f7308 */ /* 0x000ea20000000800 */
[----:B-1----:R-:W-:Y:S01]  /*c950*/  FADD.FTZ R46, R30, R25 ;  /* 0x000000191e2e7221 */ /* 0x002fe20000010000 */
[----:B------:R-:W-:Y:S02]  /*c960*/  IMAD.MOV.U32 R27, RZ, RZ, 0x40000040 ;  /* 0x40000040ff1b7424 */ /* 0x000fe400078e00ff */
[----:B------:R-:W-:-:S04]  /*c970*/  FADD.FTZ R48, R156, R29 ;  /* 0x0000001d9c307221 */ /* 0x000fc80000010000 */
[----:B------:R-:W1:Y:S01]  /*c980*/  MUFU.EX2 R49, R49 ;  /* 0x0000003100317308 */ /* 0x000e620000000800 */
[----:B------:R-:W-:Y:S01]  /*c990*/  R2UR UR10, R28 ;  /* 0x000000001c0a72ca */ /* 0x000fe200000e0000 */
[----:B---3--:R-:W-:-:S06]  /*c9a0*/  FADD.FTZ R25, R157, R46 ;  /* 0x0000002e9d197221 */ /* 0x008fcc0000010000 */
[----:B------:R-:W3:Y:S01]  /*c9b0*/  MUFU.EX2 R32, R32 ;  /* 0x0000002000207308 */ /* 0x000ee20000000800 */
[C---:B------:R-:W-:Y:S01]  /*c9c0*/  VIADD R28, R24.reuse, 0x180 ;  /* 0x00000180181c7836 */ /* 0x040fe20000000000 */
[----:B------:R-:W-:Y:S01]  /*c9d0*/  R2UR UR15, R27 ;  /* 0x000000001b0f72ca */ /* 0x000fe200000e0000 */
[----:B------:R-:W-:-:S05]  /*c9e0*/  VIADD R26, R24, 0x100 ;  /* 0x00000100181a7836 */ /* 0x000fca0000000000 */
[----:B------:R-:W3:Y:S01]  /*c9f0*/  MUFU.EX2 R160, R160 ;  /* 0x000000a000a07308 */ /* 0x000ee20000000800 */
[----:B----4-:R-:W-:Y:S01]  /*ca00*/  FADD.FTZ R27, R53, R48 ;  /* 0x00000030351b7221 */ /* 0x010fe20000010000 */
[----:B0-----:R-:W-:-:S06]  /*ca10*/  FADD.FTZ R46, R64, R25 ;  /* 0x00000019402e7221 */ /* 0x001fcc0000010000 */
[----:B------:R-:W0:Y:S01]  /*ca20*/  MUFU.EX2 R161, R161 ;  /* 0x000000a100a17308 */ /* 0x000e220000000800 */
[----:B------:R-:W-:Y:S01]  /*ca30*/  IMAD.MOV.U32 R29, RZ, RZ, 0x40000040 ;  /* 0x40000040ff1d7424 */ /* 0x000fe200078e00ff */
[----:B------:R-:W-:Y:S01]  /*ca40*/  R2UR UR18, R28 ;  /* 0x000000001c1272ca */ /* 0x000fe200000e0000 */
[----:B------:R-:W-:-:S05]  /*ca50*/  FADD.FTZ R28, R158, R27 ;  /* 0x0000001b9e1c7221 */ /* 0x000fca0000010000 */
[----:B------:R-:W4:Y:S01]  /*ca60*/  MUFU.EX2 R34, R34 ;  /* 0x0000002200227308 */ /* 0x000f220000000800 */
[----:B------:R-:W-:Y:S01]  /*ca70*/  R2UR UR14, R26 ;  /* 0x000000001a0e72ca */ /* 0x000fe200000e0000 */
[----:B--2---:R-:W-:Y:S01]  /*ca80*/  FADD.FTZ R25, R159, R46 ;  /* 0x0000002e9f197221 */ /* 0x004fe20000010000 */
[----:B------:R-:W-:Y:S01]  /*ca90*/  VIADD R26, R24, 0x200 ;  /* 0x00000200181a7836 */ /* 0x000fe20000000000 */
[----:B------:R-:W-:-:S04]  /*caa0*/  R2UR UR19, R29 ;  /* 0x000000001d1372ca */ /* 0x000fc800000e0000 */
[----:B------:R-:W2:Y:S01]  /*cab0*/  MUFU.EX2 R162, R162 ;  /* 0x000000a200a27308 */ /* 0x000ea20000000800 */
[----:B------:R-:W-:Y:S02]  /*cac0*/  IMAD.MOV.U32 R27, RZ, RZ, 0x40000040 ;  /* 0x40000040ff1b7424 */ /* 0x000fe400078e00ff */
[----:B-1----:R-:W-:Y:S01]  /*cad0*/  FADD.FTZ R29, R49, R28 ;  /* 0x0000001c311d7221 */ /* 0x002fe20000010000 */
[----:B---3--:R-:W-:-:S04]  /*cae0*/  FADD.FTZ R46, R32, R25 ;  /* 0x00000019202e7221 */ /* 0x008fc80000010000 */
[----:B------:R-:W-:Y:S01]  /*caf0*/  MUFU.EX2 R163, R163 ;  /* 0x000000a300a37308 */ /* 0x000fe20000000800 */
[----:B------:R-:W-:Y:S01]  /*cb00*/  R2UR UR6, R24 ;  /* 0x00000000180672ca */ /* 0x000fe200000e0000 */
[----:B------:R-:W-:Y:S01]  /*cb10*/  IMAD.MOV.U32 R25, RZ, RZ, 0x40000040 ;  /* 0x40000040ff197424 */ /* 0x000fe200078e00ff */
[----:B------:R-:W-:Y:S01]  /*cb20*/  R2UR UR22, R26 ;  /* 0x000000001a1672ca */ /* 0x000fe200000e0000 */
[----:B------:R-:W-:-:S04]  /*cb30*/  VIADD R24, R24, 0x280 ;  /* 0x0000028018187836 */ /* 0x000fc80000000000 */
[----:B------:R-:W1:Y:S01]  /*cb40*/  MUFU.EX2 R47, R47 ;  /* 0x0000002f002f7308 */ /* 0x000e620000000800 */
[----:B------:R-:W-:Y:S01]  /*cb50*/  R2UR UR23, R27 ;  /* 0x000000001b1772ca */ /* 0x000fe200000e0000 */
[----:B------:R-:W-:Y:S01]  /*cb60*/  FADD.FTZ R26, R160, R29 ;  /* 0x0000001da01a7221 */ /* 0x000fe20000010000 */
[----:B0-----:R-:W-:-:S05]  /*cb70*/  FADD.FTZ R27, R161, R46 ;  /* 0x0000002ea11b7221 */ /* 0x001fca0000010000 */
[----:B------:R-:W-:Y:S01]  /*cb80*/  MUFU.EX2 R42, R42 ;  /* 0x0000002a002a7308 */ /* 0x000fe20000000800 */
[----:B------:R-:W-:Y:S01]  /*cb90*/  R2UR UR27, R25 ;  /* 0x00000000191b72ca */ /* 0x000fe200000e0000 */
[----:B------:R-:W-:Y:S01]  /*cba0*/  FADD.FTZ R25, R41, R26 ;  /* 0x0000001a29197221 */ /* 0x000fe20000010000 */
[----:B------:R-:W-:-:S05]  /*cbb0*/  R2UR UR26, R24 ;  /* 0x00000000181a72ca */ /* 0x000fca00000e0000 */
[----:B------:R-:W0:Y:S01]  /*cbc0*/  MUFU.EX2 R164, R164 ;  /* 0x000000a400a47308 */ /* 0x000e220000000800 */
[----:B----4-:R-:W-:-:S07]  /*cbd0*/  FADD.FTZ R24, R34, R27 ;  /* 0x0000001b22187221 */ /* 0x010fce0000010000 */
[----:B------:R-:W3:Y:S01]  /*cbe0*/  MUFU.EX2 R165, R165 ;  /* 0x000000a500a57308 */ /* 0x000ee20000000800 */
[----:B--2---:R-:W-:-:S07]  /*cbf0*/  FADD.FTZ R26, R162, R25 ;  /* 0x00000019a21a7221 */ /* 0x004fce0000010000 */
[----:B------:R-:W2:Y:S01]  /*cc00*/  MUFU.EX2 R38, R38 ;  /* 0x0000002600267308 */ /* 0x000ea20000000800 */
[----:B-1----:R-:W-:-:S07]  /*cc10*/  FADD.FTZ R25, R47, R26 ;  /* 0x0000001a2f197221 */ /* 0x002fce0000010000 */
[----:B------:R-:W1:Y:S01]  /*cc20*/  MUFU.EX2 R167, R167 ;  /* 0x000000a700a77308 */ /* 0x000e620000000800 */
[----:B------:R-:W-:-:S07]  /*cc30*/  F2FP.BF16.F32.PACK_AB R153, R0, R153 ;  /* 0x000000990099723e */ /* 0x000fce00000010ff */
[----:B------:R4:W-:Y:S01]  /*cc40*/  MUFU.EX2 R28, R3 ;  /* 0x00000003001c7308 */ /* 0x0009e20000000800 */
[----:B0-----:R-:W-:-:S07]  /*cc50*/  FADD.FTZ R0, R164, R25 ;  /* 0x00000019a4007221 */ /* 0x001fce0000010000 */
[----:B------:R-:W0:Y:S01]  /*cc60*/  MUFU.EX2 R166, R166 ;  /* 0x000000a600a67308 */ /* 0x000e220000000800 */
[----:B----4-:R-:W-:-:S04]  /*cc70*/  FADD.FTZ R3, R163, R24 ;  /* 0x00000018a3037221 */ /* 0x010fc80000010000 */
[----:B------:R-:W-:-:S03]  /*cc80*/  FADD.FTZ R24, R42, R3 ;  /* 0x000000032a187221 */ /* 0x000fc60000010000 */
[----:B------:R-:W4:Y:S01]  /*cc90*/  MUFU.EX2 R44, R57 ;  /* 0x00000039002c7308 */ /* 0x000f220000000800 */
[----:B---3--:R-:W-:-:S07]  /*cca0*/  FADD.FTZ R3, R165, R24 ;  /* 0x00000018a5037221 */ /* 0x008fce0000010000 */
[----:B------:R-:W3:Y:S01]  /*ccb0*/  MUFU.EX2 R33, R33 ;  /* 0x0000002100217308 */ /* 0x000ee20000000800 */
[----:B------:R-:W-:Y:S01]  /*ccc0*/  FADD.FTZ R25, R45, R0 ;  /* 0x000000002d197221 */ /* 0x000fe20000010000 */
[----:B--2---:R-:W-:-:S06]  /*ccd0*/  FADD.FTZ R0, R38, R3 ;  /* 0x0000000326007221 */ /* 0x004fcc0000010000 */
[----:B------:R-:W2:Y:S08]  /*cce0*/  MUFU.EX2 R169, R169 ;  /* 0x000000a900a97308 */ /* 0x000eb00000000800 */
[----:B------:R-:W2:Y:S01]  /*ccf0*/  MUFU.EX2 R168, R168 ;  /* 0x000000a800a87308 */ /* 0x000ea20000000800 */
[----:B-1----:R-:W-:Y:S01]  /*cd00*/  FADD.FTZ R3, R167, R0 ;  /* 0x00000000a7037221 */ /* 0x002fe20000010000 */
[----:B0-----:R-:W-:-:S06]  /*cd10*/  FADD.FTZ R24, R166, R25 ;  /* 0x00000019a6187221 */ /* 0x001fcc0000010000 */
[----:B------:R-:W0:Y:S01]  /*cd20*/  MUFU.EX2 R37, R37 ;  /* 0x0000002500257308 */ /* 0x000e220000000800 */
[----:B----4-:R-:W-:Y:S01]  /*cd30*/  FADD.FTZ R0, R44, R3 ;  /* 0x000000032c007221 */ /* 0x010fe20000010000 */
[----:B---3--:R-:W-:-:S06]  /*cd40*/  FADD.FTZ R25, R33, R24 ;  /* 0x0000001821197221 */ /* 0x008fcc0000010000 */
[----:B------:R-:W1:Y:S08]  /*cd50*/  MUFU.EX2 R59, R59 ;  /* 0x0000003b003b7308 */ /* 0x000e700000000800 */
[----:B------:R-:W3:Y:S01]  /*cd60*/  MUFU.EX2 R170, R170 ;  /* 0x000000aa00aa7308 */ /* 0x000ee20000000800 */
[----:B--2---:R-:W-:Y:S01]  /*cd70*/  FADD.FTZ R3, R169, R0 ;  /* 0x00000000a9037221 */ /* 0x004fe20000010000 */
[----:B------:R-:W-:-:S06]  /*cd80*/  FADD.FTZ R24, R168, R25 ;  /* 0x00000019a8187221 */ /* 0x000fcc0000010000 */
[----:B------:R-:W2:Y:S08]  /*cd90*/  MUFU.EX2 R60, R60 ;  /* 0x0000003c003c7308 */ /* 0x000eb00000000800 */
[----:B------:R-:W4:Y:S01]  /*cda0*/  MUFU.EX2 R43, R43 ;  /* 0x0000002b002b7308 */ /* 0x000f220000000800 */
[----:B------:R-:W-:Y:S01]  /*cdb0*/  FADD.FTZ R0, R28, R3 ;  /* 0x000000031c007221 */ /* 0x000fe20000010000 */
[----:B0-----:R-:W-:-:S06]  /*cdc0*/  FADD.FTZ R25, R37, R24 ;  /* 0x0000001825197221 */ /* 0x001fcc0000010000 */
[----:B------:R-:W0:Y:S08]  /*cdd0*/  MUFU.EX2 R61, R61 ;  /* 0x0000003d003d7308 */ /* 0x000e300000000800 */
[----:B------:R-:W0:Y:S01]  /*cde0*/  MUFU.EX2 R172, R172 ;  /* 0x000000ac00ac7308 */ /* 0x000e220000000800 */
[----:B-1----:R-:W-:Y:S01]  /*cdf0*/  FADD.FTZ R3, R59, R0 ;  /* 0x000000003b037221 */ /* 0x002fe20000010000 */
[----:B---3--:R-:W-:-:S06]  /*ce00*/  FADD.FTZ R24, R170, R25 ;  /* 0x00000019aa187221 */ /* 0x008fcc0000010000 */
[----:B------:R-:W1:Y:S08]  /*ce10*/  MUFU.EX2 R40, R40 ;  /* 0x0000002800287308 */ /* 0x000e700000000800 */
[----:B------:R-:W3:Y:S01]  /*ce20*/  MUFU.EX2 R35, R35 ;  /* 0x0000002300237308 */ /* 0x000ee20000000800 */
[----:B--2---:R-:W-:Y:S01]  /*ce30*/  FADD.FTZ R0, R60, R3 ;  /* 0x000000033c007221 */ /* 0x004fe20000010000 */
[----:B----4-:R-:W-:-:S06]  /*ce40*/  FADD.FTZ R25, R43, R24 ;  /* 0x000000182b197221 */ /* 0x010fcc0000010000 */
[----:B------:R-:W2:Y:S08]  /*ce50*/  MUFU.EX2 R62, R62 ;  /* 0x0000003e003e7308 */ /* 0x000eb00000000800 */
[----:B------:R-:W4:Y:S01]  /*ce60*/  MUFU.EX2 R174, R174 ;  /* 0x000000ae00ae7308 */ /* 0x000f220000000800 */
[----:B0-----:R-:W-:Y:S01]  /*ce70*/  FADD.FTZ R3, R61, R0 ;  /* 0x000000003d037221 */ /* 0x001fe20000010000 */
[----:B------:R-:W-:-:S06]  /*ce80*/  FADD.FTZ R24, R172, R25 ;  /* 0x00000019ac187221 */ /* 0x000fcc0000010000 */
[----:B------:R-:W0:Y:S08]  /*ce90*/  MUFU.EX2 R175, R36 ;  /* 0x0000002400af7308 */ /* 0x000e300000000800 */
[----:B------:R-:W0:Y:S01]  /*cea0*/  MUFU.EX2 R31, R31 ;  /* 0x0000001f001f7308 */ /* 0x000e220000000800 */
[----:B-1----:R-:W-:Y:S01]  /*ceb0*/  FADD.FTZ R3, R40, R3 ;  /* 0x0000000328037221 */ /* 0x002fe20000010000 */
[----:B---3--:R-:W-:Y:S01]  /*cec0*/  FADD.FTZ R25, R35, R24 ;  /* 0x0000001823197221 */ /* 0x008fe20000010000 */
[----:B------:R-:W-:-:S02]  /*ced0*/  F2FP.BF16.F32.PACK_AB R152, R39, R152 ;  /* 0x000000982798723e */ /* 0x000fc400000010ff */
[----:B--2---:R-:W-:Y:S01]  /*cee0*/  FADD.FTZ R24, R62, R3 ;  /* 0x000000033e187221 */ /* 0x004fe20000010000 */
[----:B----4-:R-:W-:Y:S01]  /*cef0*/  FADD.FTZ R0, R174, R25 ;  /* 0x00000019ae007221 */ /* 0x010fe20000010000 */
[----:B------:R-:W-:Y:S02]  /*cf00*/  F2FP.BF16.F32.PACK_AB R154, R51, R154 ;  /* 0x0000009a339a723e */ /* 0x000fe400000010ff */
[----:B------:R-:W-:Y:S01]  /*cf10*/  F2FP.BF16.F32.PACK_AB R155, R30, R155 ;  /* 0x0000009b1e9b723e */ /* 0x000fe200000010ff */
[----:B0-----:R-:W-:Y:S01]  /*cf20*/  FADD.FTZ R3, R175, R24 ;  /* 0x00000018af037221 */ /* 0x001fe20000010000 */
[----:B------:R-:W-:Y:S02]  /*cf30*/  F2FP.BF16.F32.PACK_AB R156, R53, R156 ;  /* 0x0000009c359c723e */ /* 0x000fe400000010ff */
[----:B------:R-:W-:Y:S02]  /*cf40*/  F2FP.BF16.F32.PACK_AB R157, R64, R157 ;  /* 0x0000009d409d723e */ /* 0x000fe400000010ff */
[----:B------:R-:W-:-:S02]  /*cf50*/  F2FP.BF16.F32.PACK_AB R158, R49, R158 ;  /* 0x0000009e319e723e */ /* 0x000fc400000010ff */
[----:B------:R-:W-:Y:S01]  /*cf60*/  F2FP.BF16.F32.PACK_AB R159, R32, R159 ;  /* 0x0000009f209f723e */ /* 0x000fe200000010ff */
[----:B------:R-:W-:Y:S01]  /*cf70*/  FADD.FTZ R0, R31, R0 ;  /* 0x000000001f007221 */ /* 0x000fe20000010000 */
        /* <DEDUP_REMOVED lines=16> */
[----:B------:R-:W-:-:S06]  /*d080*/  WARPGROUP.ARRIVE ;  /* 0x00000000000079c5 */ /* 0x000fcc0000000000 */
        /* <DEDUP_REMOVED lines=16> */
[----:B------:R-:W-:Y:S01]  /*d190*/  HGMMA.64x256x16.F32.BF16 R24, R168, gdesc[UR20].tnspB, R24, gsb0 ;  /* 0x43e00014a8187df0 */ /* 0x000fe20008001818 */
[----:B------:R-:W-:-:S05]  /*d1a0*/  IADD3 R152, R180, R182, -R183 ;  /* 0x000000b6b4987210 */ /* 0x000fca0007ffe8b7 */
[----:B------:R-:W-:-:S05]  /*d1b0*/  IMAD.HI R152, R152, 0x2aaaaaab, RZ ;  /* 0x2aaaaaab98987827 */ /* 0x000fca00078e02ff */
[----:B------:R-:W-:-:S04]  /*d1c0*/  SHF.R.U32.HI R153, RZ, 0x1f, R152 ;  /* 0x0000001fff997819 */ /* 0x000fc80000011698 */
[----:B------:R-:W-:-:S04]  /*d1d0*/  LEA.HI.SX32 R153, R152, R153, 0x1c ;  /* 0x0000009998997211 */ /* 0x000fc800078fe2ff */
[----:B------:R-:W-:Y:S01]  /*d1e0*/  VIMNMX R154, R181, R153, !PT ;  /* 0x00000099b59a7248 */ /* 0x000fe20007fe0100 */
[----:B------:R-:W-:-:S04]  /*d1f0*/  VIADD R210, R210, 0xfffffffe ;  /* 0xfffffffed2d27836 */ /* 0x000fc80000000000 */
[----:B------:R0:W-:Y:S01]  /*d200*/  STL [R1+0x2c], R154 ;  /* 0x00002c9a01007387 */ /* 0x0001e20000100800 */
[----:B------:R-:W-:Y:S01]  /*d210*/  ISETP.GE.AND P2, PT, R210, R154, PT ;  /* 0x0000009ad200720c */ /* 0x000fe20003f46270 */
[----:B------:R-:W-:-:S05]  /*d220*/  @!P0 VIADD R179, R179, 0x32460 ;  /* 0x00032460b3b38836 */ /* 0x000fca0000000000 */
[----:B------:R-:W-:Y:S01]  /*d230*/  @!P0 PRMT R179, RZ, 0x654, R179 ;  /* 0x00000654ffb38816 */ /* 0x000fe200000000b3 */
[----:B------:R-:W-:Y:S02]  /*d240*/  WARPGROUP.DEPBAR.LE gsb0, 0x0 ;  /* 0x00008000000079c5 */ /* 0x000fe40000010000 */
[----:B------:R-:W-:-:S06]  /*d250*/  WARPGROUP.ARRIVE ;  /* 0x00000000000079c5 */ /* 0x000fcc0000000000 */
[----:B------:R-:W-:Y:S03]  /*d260*/  HGMMA.64x256x16.F32.BF16 R24, R172, gdesc[UR24].tnspB, R24, gsb0 ;  /* 0x43e00018ac187df0 */ /* 0x000fe60008001818 */
[----:B------:R-:W-:Y:S02]  /*d270*/  WARPGROUP.DEPBAR.LE gsb0, 0x0 ;  /* 0x00008000000079c5 */ /* 0x000fe40000010000 */
[----:B------:R0:W-:Y:S01]  /*d280*/  @!P0 SYNCS.ARRIVE.TRANS64.RED.A1T0 RZ, [R179+URZ], RZ ;  /* 0x000000ffb3ff89a7 */ /* 0x0001e2000810043f */
[----:B------:R-:W-:Y:S05]  /*d290*/  @!P2 BRA `(.L_x_5737) ;  /* 0x000000340068a947 */ /* 0x000fea0003800000 */
[----:B------:R-:W-:Y:S02]  /*d2a0*/  IMAD.MOV.U32 R216, RZ, RZ, R178 ;  /* 0x000000ffffd87224 */ /* 0x000fe400078e00b2 */
[----:B------:R-:W-:-:S07]  /*d2b0*/  IMAD.MOV.U32 R217, RZ, RZ, R176 ;  /* 0x000000ffffd97224 */ /* 0x000fce00078e00b0 */
.L_x_5747:
        /* <DEDUP_REMOVED lines=8> */
.L_x_5738:
[----:B------:R-:W-:Y:S01]  /*d340*/  IMAD R211, R2, 0x8, R19 ;  /* 0x0000000802d37824 */ /* 0x000fe200078e0213 */
[----:B------:R-:W-:-:S04]  /*d350*/  SHF.L.U32 R218, R23, 0x1f, RZ ;  /* 0x0000001f17da7819 */ /* 0x000fc800000006ff */
[----:B------:R1:W2:Y:S01]  /*d360*/  SYNCS.PHASECHK.TRANS64.TRYWAIT P2, [R211+URZ+0x32430], R218 ;  /* 0x032430dad30075a7 */ /* 0x0002a2000804017f */
[----:B------:R-:W-:Y:S05]  /*d370*/  @!P1 BRA `(.L_x_5739) ;  /* 0x0000000000049947 */ /* 0x000fea0003800000 */
[----:B------:R-:W-:Y:S01]  /*d380*/  BPT.TRAP 0x1 ;  /* 0x000000040000795c */ /* 0x000fe20000300000 */
.L_x_5739:
[----:B------:R-:W3:Y:S01]  /*d390*/  LDL R152, [R1+0x4c] ;  /* 0x00004c0001987983 */ /* 0x000ee20000100800 */
[----:B------:R-:W-:Y:S02]  /*d3a0*/  IMAD.MOV.U32 R157, RZ, RZ, 0x40000040 ;  /* 0x40000040ff9d7424 */ /* 0x000fe400078e00ff */
[----:B---3--:R-:W-:Y:S01]  /*d3b0*/  IMAD R156, R2, 0x300, R152 ;  /* 0x00000300029c7824 */ /* 0x008fe200078e0298 */
[----:B--2---:R-:W-:Y:S06]  /*d3c0*/  @P2 BRA `(.L_x_5740) ;  /* 0x0000000000082947 */ /* 0x004fec0003800000 */
[----:B------:R-:W2:Y:S02]  /*d3d0*/  SYNCS.PHASECHK.TRANS64.TRYWAIT P2, [R211+URZ+0x32430], R218 ;  /* 0x032430dad30075a7 */ /* 0x000ea4000804017f */
[----:B--2---:R-:W-:Y:S05]  /*d3e0*/  @!P2 BRA `(.L_x_5741) ;  /* 0x0000016c0040a947 */ /* 0x004fea0003800000 */
.L_x_5740:
[----:B------:R-:W3:Y:S04]  /*d3f0*/  LDL.64 R230, [R1+0x10] ;  /* 0x0000100001e67983 */ /* 0x000ee80000100a00 */
[----:B------:R-:W4:Y:S01]  /*d400*/  LDL.64 R222, [R1+0x8] ;  /* 0x0000080001de7983 */ /* 0x000f220000100a00 */
[----:B------:R-:W-:Y:S05]  /*d410*/  WARPSYNC.ALL ;  /* 0x0000000000007948 */ /* 0x000fea0003800000 */
[----:B------:R-:W5:Y:S01]  /*d420*/  LDL.64 R220, [R1] ;  /* 0x0000000001dc7983 */ /* 0x000f620000100a00 */
[C---:B------:R-:W-:Y:S01]  /*d430*/  R2UR UR6, R156.reuse ;  /* 0x000000009c0672ca */ /* 0x040fe200000e0000 */
[C---:B0-----:R-:W-:Y:S01]  /*d440*/  VIADD R154, R156.reuse, 0x2 ;  /* 0x000000029c9a7836 */ /* 0x041fe20000000000 */
        /* <DEDUP_REMOVED lines=14> */
[----:B------:R-:W-:-:S06]  /*d530*/  WARPGROUP.ARRIVE ;  /* 0x00000000000079c5 */ /* 0x000fcc0000000000 */
[----:B------:R-:W-:Y:S03]  /*d540*/  HGMMA.64x96x16.F32.BF16 R152, gdesc[UR4], RZ, !UPT, gsb0 ;  /* 0x01600000049879f0 */ /* 0x000fe6000c0018ff */
[----:B------:R-:W-:Y:S02]  /*d550*/  WARPGROUP.DEPBAR.LE gsb0, 0x0 ;  /* 0x00008000000079c5 */ /* 0x000fe40000010000 */
[----:B------:R-:W-:Y:S01]  /*d560*/  WARPGROUP.ARRIVE ;  /* 0x00000000000079c5 */ /* 0x000fe20000000000 */
[----:B---3--:R-:W-:Y:S02]  /*d570*/  R2UR UR8, R230 ;  /* 0x00000000e60872ca */ /* 0x008fe400000e0000 */
[----:B------:R-:W-:Y:S02]  /*d580*/  R2UR UR9, R231 ;  /* 0x00000000e70972ca */ /* 0x000fe400000e0000 */
[----:B----4-:R-:W-:-:S02]  /*d590*/  R2UR UR12, R222 ;  /* 0x00000000de0c72ca */ /* 0x010fc400000e0000 */
[----:B------:R-:W-:Y:S02]  /*d5a0*/  R2UR UR13, R223 ;  /* 0x00000000df0d72ca */ /* 0x000fe400000e0000 */
[----:B-----5:R-:W-:Y:S02]  /*d5b0*/  R2UR UR16, R220 ;  /* 0x00000000dc1072ca */ /* 0x020fe400000e0000 */
[----:B------:R-:W-:-:S05]  /*d5c0*/  R2UR UR17, R221 ;  /* 0x00000000dd1172ca */ /* 0x000fca00000e0000 */
        /* <DEDUP_REMOVED lines=10> */
.L_x_5742:
[----:B------:R0:W3:Y:S01]  /*d670*/  SYNCS.PHASECHK.TRANS64.TRYWAIT P2, [R211+URZ+0x32450], R218 ;  /* 0x032450dad30075a7 */ /* 0x0000e2000804017f */
[----:B------:R-:W-:Y:S05]  /*d680*/  @!P1 BRA `(.L_x_5743) ;  /* 0x0000000000049947 */ /* 0x000fea0003800000 */
[----:B------:R-:W-:Y:S01]  /*d690*/  BPT.TRAP 0x1 ;  /* 0x000000040000795c */ /* 0x000fe20000300000 */
.L_x_5743:
[----:B------:R-:W-:Y:S04]  /*d6a0*/  BSSY B0, `(.L_x_5744) ;  /* 0x0000004000007945 */ /* 0x000fe80003800000 */
[----:B---3--:R-:W-:Y:S05]  /*d6b0*/  @P2 BRA `(.L_x_5745) ;  /* 0x0000000000082947 */ /* 0x008fea0003800000 */
[----:B------:R-:W3:Y:S02]  /*d6c0*/  SYNCS.PHASECHK.TRANS64.TRYWAIT P2, [R211+URZ+0x32450], R218 ;  /* 0x032450dad30075a7 */ /* 0x000ee4000804017f */
[----:B---3--:R-:W-:Y:S05]  /*d6d0*/  @!P2 BRA `(.L_x_5746) ;  /* 0x000001680098a947 */ /* 0x008fea0003800000 */
.L_x_5745:
[----:B------:R-:W-:Y:S05]  /*d6e0*/  BSYNC B0 ;  /* 0x0000000000007941 */ /* 0x000fea0003800000 */
.L_x_5744:
[----:B------:R-:W-:Y:S05]  /*d6f0*/  WARPSYNC.ALL ;  /* 0x0000000000007948 */ /* 0x000fea0003800000 */
[----:B------:R-:W0:Y:S01]  /*d700*/  LDL R229, [R1+0x50] ;  /* 0x0000500001e57983 */ /* 0x000e220000100800 */
[----:B------:R-:W4:Y:S03]  /*d710*/  LDC R219, c[0x0][0x448] ;  /* 0x00011200ffdb7b82 */ /* 0x000f260000000800 */
[----:B------:R-:W0:Y:S01]  /*d720*/  LDL R222, [R1+0x6c] ;  /* 0x00006c0001de7983 */ /* 0x000e220000100800 */
[----:B----4-:R-:W-:-:S13]  /*d730*/  ISETP.NE.AND P2, PT, R219, 0x1, PT ;  /* 0x00000001db00780c */ /* 0x010fda0003f45270 */
[----:B------:R-:W4:Y:S08]  /*d740*/  @P2 LDC R220, c[0x0][0x44c] ;  /* 0x00011300ffdc2b82 */ /* 0x000f300000000800 */
[----:B------:R-:W5:Y:S01]  /*d750*/  @P2 LDC R219, c[0x0][0x450] ;  /* 0x00011400ffdb2b82 */ /* 0x000f620000000800 */
[----:B------:R-:W-:Y:S01]  /*d760*/  IMAD.MOV.U32 R221, RZ, RZ, 0x40000040 ;  /* 0x40000040ffdd7424 */ /* 0x000fe200078e00ff */
[----:B------:R-:W-:-:S02]  /*d770*/  R2UR UR4, R4 ;  /* 0x00000000040472ca */ /* 0x000fc400000e0000 */
[----:B------:R-:W-:Y:S02]  /*d780*/  R2UR UR5, R5 ;  /* 0x00000000050572ca */ /* 0x000fe400000e0000 */
[----:B------:R-:W-:Y:S01]  /*d790*/  R2UR UR7, R221 ;  /* 0x00000000dd0772ca */ /* 0x000fe200000e0000 */
[----:B------:R-:W-:Y:S01]  /*d7a0*/  WARPGROUP.ARRIVE ;  /* 0x00000000000079c5 */ /* 0x000fe20000000000 */
[----:B------:R-:W-:Y:S02]  /*d7b0*/  IMAD.MOV.U32 R223, RZ, RZ, 0x40000040 ;  /* 0x40000040ffdf7424 */ /* 0x000fe400078e00ff */
[----:B0123--:R-:W-:Y:S02]  /*d7c0*/  IMAD.IADD R218, R222, 0x1, R229 ;  /* 0x00000001deda7824 */ /* 0x00ffe400078e02e5 */
[----:B------:R-:W-:Y:S01]  /*d7d0*/  IMAD.MOV.U32 R221, RZ, RZ, 0x40000040 ;  /* 0x40000040ffdd7424 */ /* 0x000fe200078e00ff */
[----:B------:R-:W2:Y:S01]  /*d7e0*/  LDL R229, [R1+0x5c] ;  /* 0x00005c0001e57983 */ /* 0x000ea20000100800 */
[----:B----4-:R-:W-:-:S05]  /*d7f0*/  @P2 IMAD.HI.U32 R220, R218, R220, RZ ;  /* 0x000000dcdadc2227 */ /* 0x010fca00078e00ff */
[----:B-----5:R-:W-:Y:S01]  /*d800*/  @P2 SHF.R.U32.HI R218, RZ, R219, R220 ;  /* 0x000000dbffda2219 */ /* 0x020fe200000116dc */
[----:B------:R-:W-:-:S04]  /*d810*/  IMAD.MOV.U32 R220, RZ, RZ, 0xc00 ;  /* 0x00000c00ffdc7424 */ /* 0x000fc800078e00ff */
[----:B------:R-:W-:-:S05]  /*d820*/  IMAD R220, R2, R220, UR39 ;  /* 0x0000002702dc7e24 */ /* 0x000fca000f8e02dc */
[----:B------:R-:W-:-:S13]  /*d830*/  R2UR UR6, R220 ;  /* 0x00000000dc0672ca */ /* 0x000fda00000e0000 */
[----:B------:R-:W-:Y:S01]  /*d840*/  HGMMA.64x96x16.F32.BF16 R152, gdesc[UR4], R152, gsb0 ;  /* 0x01600000049879f0 */ /* 0x000fe20008001898 */
[----:B------:R-:W-:Y:S01]  /*d850*/  VIADD R222, R220, 0x2 ;  /* 0x00000002dcde7836 */ /* 0x000fe20000000000 */
[----:B------:R-:W-:Y:S02]  /*d860*/  R2UR UR7, R223 ;  /* 0x00000000df0772ca */ /* 0x000fe400000e0000 */
[----:B------:R-:W-:Y:S02]  /*d870*/  R2UR UR4, R236 ;  /* 0x00000000ec0472ca */ /* 0x000fe400000e0000 */
        /* <DEDUP_REMOVED lines=119> */
[----:B------:R-:W-:Y:S01]  /*dff0*/  VIADD R220, R220, 0x906 ;  /* 0x00000906dcdc7836 */ /* 0x000fe20000000000 */
        /* <DEDUP_REMOVED lines=17> */
[----:B------:R0:W1:Y:S08]  /*e110*/  MUFU.TANH R165, R172 ;  /* 0x000000ac00a57308 */ /* 0x0000700000002400 */
[----:B------:R3:W4:Y:S01]  /*e120*/  MUFU.TANH R164, R169 ;  /* 0x000000a900a47308 */ /* 0x0007220000002400 */
[----:B0-----:R-:W-:-:S02]  /*e130*/  FMUL.FTZ R172, R173, UR51 ;  /* 0x00000033adac7c20 */ /* 0x001fc40008410000 */
[----:B------:R-:W5:Y:S04]  /*e140*/  LDL R173, [R1+0x28] ;  /* 0x0000280001ad7983 */ /* 0x000f680000100800 */
[----:B---3--:R-:W5:Y:S01]  /*e150*/  LDL R169, [R1+0x24] ;  /* 0x0000240001a97983 */ /* 0x008f620000100800 */
[----:B------:R-:W-:Y:S01]  /*e160*/  FMUL.FTZ R176, R176, UR51 ;  /* 0x00000033b0b07c20 */ /* 0x000fe20008410000 */
[----:B------:R-:W-:Y:S01]  /*e170*/  FMUL.FTZ R220, R160, UR51 ;  /* 0x00000033a0dc7c20 */ /* 0x000fe20008410000 */
[----:B------:R-:W-:Y:S02]  /*e180*/  FMUL.FTZ R160, R168, UR51 ;  /* 0x00000033a8a07c20 */ /* 0x000fe40008410000 */
[----:B------:R0:W3:Y:S02]  /*e190*/  MUFU.TANH R168, R176 ;  /* 0x000000b000a87308 */ /* 0x0000e40000002400 */
[----:B0-----:R-:W0:Y:S01]  /*e1a0*/  SHFL.IDX PT, R176, R218, RZ, 0x1c1f ;  /* 0x001c1fffdab07589 */ /* 0x001e2200000e0000 */
[----:B------:R-:W-:Y:S01]  /*e1b0*/  FMUL.FTZ R223, R153, UR51 ;  /* 0x0000003399df7c20 */ /* 0x000fe20008410000 */
[----:B------:R-:W-:Y:S01]  /*e1c0*/  FMUL.FTZ R219, R152, UR51 ;  /* 0x0000003398db7c20 */ /* 0x000fe20008410000 */
[----:B------:R-:W-:Y:S01]  /*e1d0*/  FMUL.FTZ R156, R156, UR51 ;  /* 0x000000339c9c7c20 */ /* 0x000fe20008410000 */
[----:B------:R-:W-:Y:S01]  /*e1e0*/  IMAD R153, R210, -0x60, RZ ;  /* 0xffffffa0d2997824 */ /* 0x000fe200078e02ff */
[----:B------:R-:W0:Y:S04]  /*e1f0*/  SHFL.IDX PT, R152, R218, 0x1, 0x1c1f ;  /* 0x003c1f00da987f89 */ /* 0x000e2800000e0000 */
[----:B--2---:R-:W-:Y:S01]  /*e200*/  IADD3 R153, -R229, 0x1, R153 ;  /* 0x00000001e5997810 */ /* 0x004fe20007ffe199 */
[----:B------:R-:W2:Y:S08]  /*e210*/  MUFU.TANH R156, R156 ;  /* 0x0000009c009c7308 */ /* 0x000eb00000002400 */
[----:B------:R-:W2:Y:S08]  /*e220*/  MUFU.TANH R219, R219 ;  /* 0x000000db00db7308 */ /* 0x000eb00000002400 */
[----:B------:R-:W2:Y:S08]  /*e230*/  MUFU.TANH R223, R223 ;  /* 0x000000df00df7308 */ /* 0x000eb00000002400 */
[----:B------:R-:W2:Y:S08]  /*e240*/  MUFU.TANH R157, R157 ;  /* 0x0000009d009d7308 */ /* 0x000eb00000002400 */
[----:B------:R-:W2:Y:S08]  /*e250*/  MUFU.TANH R222, R222 ;  /* 0x000000de00de7308 */ /* 0x000eb00000002400 */
[----:B------:R-:W2:Y:S01]  /*e260*/  MUFU.TANH R220, R220 ;  /* 0x000000dc00dc7308 */ /* 0x000ea20000002400 */
[----:B------:R-:W-:-:S07]  /*e270*/  FMUL.FTZ R231, R177, UR51 ;  /* 0x00000033b1e77c20 */ /* 0x000fce0008410000 */
[----:B------:R-:W2:Y:S01]  /*e280*/  MUFU.TANH R160, R160 ;  /* 0x000000a000a07308 */ /* 0x000ea20000002400 */
[----:B------:R-:W-:-:S07]  /*e290*/  FMUL.FTZ R230, R180, UR51 ;  /* 0x00000033b4e67c20 */ /* 0x000fce0008410000 */
[----:B------:R-:W2:Y:S01]  /*e2a0*/  MUFU.TANH R161, R161 ;  /* 0x000000a100a17308 */ /* 0x000ea20000002400 */
[----:B------:R-:W-:-:S07]  /*e2b0*/  FMUL.FTZ R229, R181, UR51 ;  /* 0x00000033b5e57c20 */ /* 0x000fce0008410000 */
[----:B------:R-:W2:Y:S01]  /*e2c0*/  MUFU.TANH R221, R221 ;  /* 0x000000dd00dd7308 */ /* 0x000ea20000002400 */
[----:B-1----:R-:W-:-:S07]  /*e2d0*/  IMAD.MOV.U32 R181, RZ, RZ, R165 ;  /* 0x000000ffffb57224 */ /* 0x002fce00078e00a5 */
[----:B------:R-:W1:Y:S01]  /*e2e0*/  MUFU.TANH R172, R172 ;  /* 0x000000ac00ac7308 */ /* 0x000e620000002400 */
[----:B----4-:R-:W-:Y:S02]  /*e2f0*/  IMAD.MOV.U32 R180, RZ, RZ, R164 ;  /* 0x000000ffffb47224 */ /* 0x010fe400078e00a4 */
[----:B------:R-:W-:Y:S01]  /*e300*/  FMUL.FTZ R164, R184, UR51 ;  /* 0x00000033b8a47c20 */ /* 0x000fe20008410000 */
[----:B------:R-:W-:Y:S01]  /*e310*/  FMUL.FTZ R165, R185, UR51 ;  /* 0x00000033b9a57c20 */ /* 0x000fe20008410000 */
[----:B---3--:R-:W-:-:S03]  /*e320*/  IMAD.MOV.U32 R185, RZ, RZ, R168 ;  /* 0x000000ffffb97224 */ /* 0x008fc600078e00a8 */
[----:B------:R-:W3:Y:S01]  /*e330*/  MUFU.TANH R231, R231 ;  /* 0x000000e700e77308 */ /* 0x000ee20000002400 */
[----:B------:R-:W-:Y:S01]  /*e340*/  FMUL.FTZ R168, R188, UR51 ;  /* 0x00000033bca87c20 */ /* 0x000fe20008410000 */
[----:B------:R-:W-:-:S06]  /*e350*/  FMUL.FTZ R192, R192, UR51 ;  /* 0x00000033c0c07c20 */ /* 0x000fcc0008410000 */
[----:B------:R-:W4:Y:S08]  /*e360*/  MUFU.TANH R230, R230 ;  /* 0x000000e600e67308 */ /* 0x000f300000002400 */
[----:B------:R-:W4:Y:S08]  /*e370*/  MUFU.TANH R229, R229 ;  /* 0x000000e500e57308 */ /* 0x000f300000002400 */
[----:B------:R-:W4:Y:S08]  /*e380*/  MUFU.TANH R164, R164 ;  /* 0x000000a400a47308 */ /* 0x000f300000002400 */
[----:B------:R-:W4:Y:S08]  /*e390*/  MUFU.TANH R165, R165 ;  /* 0x000000a500a57308 */ /* 0x000f300000002400 */
[----:B------:R-:W4:Y:S01]  /*e3a0*/  MUFU.TANH R168, R168 ;  /* 0x000000a800a87308 */ /* 0x000f220000002400 */
[----:B------:R-:W-:Y:S01]  /*e3b0*/  FMUL.FTZ R188, R196, UR51 ;  /* 0x00000033c4bc7c20 */ /* 0x000fe20008410000 */
[----:B------:R-:W-:-:S06]  /*e3c0*/  FMUL.FTZ R154, R154, UR51 ;  /* 0x000000339a9a7c20 */ /* 0x000fcc0008410000 */
[----:B------:R-:W-:Y:S01]  /*e3d0*/  MUFU.TANH R188, R188 ;  /* 0x000000bc00bc7308 */ /* 0x000fe20000002400 */
[----:B-----5:R-:W-:-:S05]  /*e3e0*/  IADD3 R153, -R169, R153, R173 ;  /* 0x00000099a9997210 */ /* 0x020fca0007ffe1ad */
[----:B0-----:R-:W-:-:S05]  /*e3f0*/  IMAD.IADD R176, R153, 0x1, R176 ;  /* 0x0000000199b07824 */ /* 0x001fca00078e02b0 */
[C---:B------:R-:W-:Y:S02]  /*e400*/  ISETP.GT.AND P3, PT, R176.reuse, 0x8, PT ;  /* 0x00000008b000780c */ /* 0x040fe40003f64270 */
[C---:B------:R-:W-:Y:S02]  /*e410*/  ISETP.GT.AND P2, PT, R176.reuse, RZ, PT ;  /* 0x000000ffb000720c */ /* 0x040fe40003f44270 */
[----:B------:R-:W-:Y:S02]  /*e420*/  ISETP.GT.AND P4, PT, R176, 0x1, PT ;  /* 0x00000001b000780c */ /* 0x000fe40003f84270 */
[----:B--2---:R-:W-:Y:S01]  /*e430*/  FSEL R177, R156, -INF , P3 ;  /* 0xff8000009cb17808 */ /* 0x004fe20001800000 */
[----:B------:R-:W-:Y:S01]  /*e440*/  IMAD.IADD R152, R153, 0x1, R152 ;  /* 0x0000000199987824 */ /* 0x000fe200078e0298 */
[----:B------:R-:W-:Y:S02]  /*e450*/  ISETP.GT.AND P3, PT, R176, 0x11, PT ;  /* 0x00000011b000780c */ /* 0x000fe40003f64270 */
[----:B------:R-:W-:-:S02]  /*e460*/  FSEL R153, R219, -INF , P2 ;  /* 0xff800000db997808 */ /* 0x000fc40001000000 */
[----:B------:R-:W-:Y:S02]  /*e470*/  FSEL R223, R223, -INF , P4 ;  /* 0xff800000dfdf7808 */ /* 0x000fe40002000000 */
[C---:B------:R-:W-:Y:S02]  /*e480*/  ISETP.GT.AND P2, PT, R176.reuse, 0x9, PT ;  /* 0x00000009b000780c */ /* 0x040fe40003f44270 */
[C---:B------:R-:W-:Y:S02]  /*e490*/  ISETP.GT.AND P4, PT, R176.reuse, 0x10, PT ;  /* 0x00000010b000780c */ /* 0x040fe40003f84270 */
[----:B------:R-:W-:Y:S02]  /*e4a0*/  FSEL R218, R157, -INF , P3 ;  /* 0xff8000009dda7808 */ /* 0x000fe40001800000 */
[----:B------:R-:W-:Y:S02]  /*e4b0*/  ISETP.GT.AND P3, PT, R176, 0x20, PT ;  /* 0x00000020b000780c */ /* 0x000fe40003f64270 */
[----:B------:R-:W-:-:S02]  /*e4c0*/  FSEL R222, R222, -INF , P2 ;  /* 0xff800000dede7808 */ /* 0x000fc40001000000 */
[----:B------:R-:W-:Y:S01]  /*e4d0*/  FSEL R220, R220, -INF , P4 ;  /* 0xff800000dcdc7808 */ /* 0x000fe20002000000 */
[----:B------:R-:W-:Y:S01]  /*e4e0*/  FMUL.FTZ R169, R189, UR51 ;  /* 0x00000033bda97c20 */ /* 0x000fe20008410000 */
[C---:B------:R-:W-:Y:S02]  /*e4f0*/  ISETP.GT.AND P2, PT, R176.reuse, 0x18, PT ;  /* 0x00000018b000780c */ /* 0x040fe40003f44270 */
[----:B------:R-:W-:Y:S02]  /*e500*/  ISETP.GT.AND P4, PT, R176, 0x19, PT ;  /* 0x00000019b000780c */ /* 0x000fe40003f84270 */
[----:B------:R-:W-:Y:S02]  /*e510*/  FSEL R173, R160, -INF , P3 ;  /* 0xff800000a0ad7808 */ /* 0x000fe40001800000 */
[----:B------:R-:W-:Y:S02]  /*e520*/  ISETP.GT.AND P3, PT, R176, 0x29, PT ;  /* 0x00000029b000780c */ /* 0x000fe40003f64270 */
[----:B------:R-:W-:-:S02]  /*e530*/  FSEL R219, R161, -INF , P2 ;  /* 0xff800000a1db7808 */ /* 0x000fc40001000000 */
[----:B------:R-:W-:Y:S02]  /*e540*/  FSEL R221, R221, -INF , P4 ;  /* 0xff800000dddd7808 */ /* 0x000fe40002000000 */
[C---:B------:R-:W-:Y:S02]  /*e550*/  ISETP.GT.AND P2, PT, R176.reuse, 0x21, PT ;  /* 0x00000021b000780c */ /* 0x040fe40003f44270 */
[----:B------:R-:W-:Y:S01]  /*e560*/  ISETP.GT.AND P4, PT, R176, 0x28, PT ;  /* 0x00000028b000780c */ /* 0x000fe20003f84270 */
[----:B------:R-:W0:Y:S01]  /*e570*/  MUFU.TANH R169, R169 ;  /* 0x000000a900a97308 */ /* 0x000e220000002400 */
[----:B-1----:R-:W-:Y:S02]  /*e580*/  FSEL R184, R172, -INF , P3 ;  /* 0xff800000acb87808 */ /* 0x002fe40001800000 */
[----:B------:R-:W-:Y:S02]  /*e590*/  FSEL R180, R180, -INF , P2 ;  /* 0xff800000b4b47808 */ /* 0x000fe40001000000 */
[----:B------:R-:W-:-:S03]  /*e5a0*/  FSEL R181, R181, -INF , P4 ;  /* 0xff800000b5b57808 */ /* 0x000fc60002000000 */
[----:B------:R-:W1:Y:S01]  /*e5b0*/  MUFU.TANH R172, R192 ;  /* 0x000000c000ac7308 */ /* 0x000e620000002400 */
[C---:B------:R-:W-:Y:S02]  /*e5c0*/  ISETP.GT.AND P2, PT, R176.reuse, 0x30, PT ;  /* 0x00000030b000780c */ /* 0x040fe40003f44270 */
[C---:B------:R-:W-:Y:S02]  /*e5d0*/  ISETP.GT.AND P4, PT, R176.reuse, 0x31, PT ;  /* 0x00000031b000780c */ /* 0x040fe40003f84270 */
[----:B------:R-:W-:Y:S02]  /*e5e0*/  ISETP.GT.AND P3, PT, R176, 0x38, PT ;  /* 0x00000038b000780c */ /* 0x000fe40003f64270 */
[----:B------:R-:W-:Y:S02]  /*e5f0*/  FSEL R156, R185, -INF , P2 ;  /* 0xff800000b99c7808 */ /* 0x000fe40001000000 */
[----:B---3--:R-:W-:Y:S02]  /*e600*/  FSEL R157, R231, -INF , P4 ;  /* 0xff800000e79d7808 */ /* 0x008fe40002000000 */
[----:B----4-:R-:W-:-:S02]  /*e610*/  FSEL R160, R230, -INF , P3 ;  /* 0xff800000e6a07808 */ /* 0x010fc40001800000 */
[C---:B------:R-:W-:Y:S02]  /*e620*/  ISETP.GT.AND P2, PT, R176.reuse, 0x39, PT ;  /* 0x00000039b000780c */ /* 0x040fe40003f44270 */
[C---:B------:R-:W-:Y:S02]  /*e630*/  ISETP.GT.AND P4, PT, R176.reuse, 0x40, PT ;  /* 0x00000040b000780c */ /* 0x040fe40003f84270 */
[----:B------:R-:W-:Y:S02]  /*e640*/  ISETP.GT.AND P3, PT, R176, 0x41, PT ;  /* 0x00000041b000780c */ /* 0x000fe40003f64270 */
[----:B------:R-:W-:Y:S02]  /*e650*/  FSEL R161, R229, -INF , P2 ;  /* 0xff800000e5a17808 */ /* 0x000fe40001000000 */
[----:B------:R-:W-:Y:S02]  /*e660*/  FSEL R164, R164, -INF , P4 ;  /* 0xff800000a4a47808 */ /* 0x000fe40002000000 */
[----:B------:R-:W-:-:S02]  /*e670*/  FSEL R165, R165, -INF , P3 ;  /* 0xff800000a5a57808 */ /* 0x000fc40001800000 */
[C---:B------:R-:W-:Y:S02]  /*e680*/  ISETP.GT.AND P2, PT, R176.reuse, 0x48, PT ;  /* 0x00000048b000780c */ /* 0x040fe40003f44270 */
[C---:B------:R-:W-:Y:S02]  /*e690*/  ISETP.GT.AND P4, PT, R176.reuse, 0x49, PT ;  /* 0x00000049b000780c */ /* 0x040fe40003f84270 */
[----:B------:R-:W-:Y:S02]  /*e6a0*/  ISETP.GT.AND P3, PT, R176, 0x50, PT ;  /* 0x00000050b000780c */ /* 0x000fe40003f64270 */
[----:B------:R-:W-:Y:S02]  /*e6b0*/  FSEL R168, R168, -INF , P2 ;  /* 0xff800000a8a87808 */ /* 0x000fe40001000000 */
[----:B0-----:R-:W-:Y:S02]  /*e6c0*/  FSEL R169, R169, -INF , P4 ;  /* 0xff800000a9a97808 */ /* 0x001fe40002000000 */
[----:B-1----:R-:W-:-:S02]  /*e6d0*/  FSEL R172, R172, -INF , P3 ;  /* 0xff800000acac7808 */ /* 0x002fc40001800000 */
[C---:B------:R-:W-:Y:S02]  /*e6e0*/  ISETP.GT.AND P2, PT, R176.reuse, 0x51, PT ;  /* 0x00000051b000780c */ /* 0x040fe40003f44270 */
[C---:B------:R-:W-:Y:S02]  /*e6f0*/  ISETP.GT.AND P4, PT, R176.reuse, 0x58, PT ;  /* 0x00000058b000780c */ /* 0x040fe40003f84270 */
[----:B------:R-:W-:Y:S02]  /*e700*/  ISETP.GT.AND P3, PT, R176, 0x59, PT ;  /* 0x00000059b000780c */ /* 0x000fe40003f64270 */
        /* <DEDUP_REMOVED lines=13> */
[----:B------:R-:W-:Y:S01]  /*e7e0*/  FMNMX.FTZ R176, R157, R176, !PT ;  /* 0x000000b09db07209 */ /* 0x000fe20007810000 */
[----:B------:R-:W-:-:S03]  /*e7f0*/  FMUL.FTZ R185, R193, UR51 ;  /* 0x00000033c1b97c20 */ /* 0x000fc60008410000 */
[----:B------:R-:W-:-:S04]  /*e800*/  FMNMX.FTZ R176, R160, R176, !PT ;  /* 0x000000b0a0b07209 */ /* 0x000fc80007810000 */
[----:B------:R-:W-:Y:S01]  /*e810*/  FMNMX.FTZ R176, R161, R176, !PT ;  /* 0x000000b0a1b07209 */ /* 0x000fe20007810000 */
[----:B------:R-:W0:Y:S01]  /*e820*/  MUFU.TANH R185, R185 ;  /* 0x000000b900b97308 */ /* 0x000e220000002400 */
[----:B------:R-:W-:Y:S02]  /*e830*/  FMUL.FTZ R189, R197, UR51 ;  /* 0x00000033c5bd7c20 */ /* 0x000fe40008410000 */
[----:B------:R-:W-:-:S04]  /*e840*/  FMNMX.FTZ R176, R164, R176, !PT ;  /* 0x000000b0a4b07209 */ /* 0x000fc80007810000 */
[----:B------:R-:W-:Y:S01]  /*e850*/  FMNMX.FTZ R176, R165, R176, !PT ;  /* 0x000000b0a5b07209 */ /* 0x000fe20007810000 */
[----:B------:R1:W-:Y:S08]  /*e860*/  MUFU.TANH R231, R154 ;  /* 0x0000009a00e77308 */ /* 0x0003f00000002400 */
[----:B------:R-:W2:Y:S01]  /*e870*/  MUFU.TANH R189, R189 ;  /* 0x000000bd00bd7308 */ /* 0x000ea20000002400 */
[----:B-1----:R-:W-:-:S04]  /*e880*/  FMNMX.FTZ R154, R168, R176, !PT ;  /* 0x000000b0a89a7209 */ /* 0x002fc80007810000 */
[----:B------:R-:W-:Y:S02]  /*e890*/  FMNMX.FTZ R154, R169, R154, !PT ;  /* 0x0000009aa99a7209 */ /* 0x000fe40007810000 */
[----:B0-----:R-:W-:Y:S02]  /*e8a0*/  FSEL R185, R185, -INF , P2 ;  /* 0xff800000b9b97808 */ /* 0x001fe40001000000 */
[----:B------:R-:W-:Y:S02]  /*e8b0*/  FMNMX.FTZ R154, R172, R154, !PT ;  /* 0x0000009aac9a7209 */ /* 0x000fe40007810000 */
[----:B------:R-:W-:Y:S02]  /*e8c0*/  FSEL R188, R188, -INF , P4 ;  /* 0xff800000bcbc7808 */ /* 0x000fe40002000000 */
[----:B------:R-:W-:Y:S02]  /*e8d0*/  FMNMX.FTZ R154, R185, R154, !PT ;  /* 0x0000009ab99a7209 */ /* 0x000fe40007810000 */
[----:B--2---:R-:W-:-:S02]  /*e8e0*/  FSEL R189, R189, -INF , P3 ;  /* 0xff800000bdbd7808 */ /* 0x004fc40001800000 */
[----:B------:R-:W-:Y:S01]  /*e8f0*/  FMNMX.FTZ R154, R188, R154, !PT ;  /* 0x0000009abc9a7209 */ /* 0x000fe20007810000 */
[----:B------:R-:W-:-:S03]  /*e900*/  FMUL.FTZ R192, R155, UR51 ;  /* 0x000000339bc07c20 */ /* 0x000fc60008410000 */
[----:B------:R-:W-:Y:S01]  /*e910*/  FMNMX.FTZ R154, R189, R154, !PT ;  /* 0x0000009abd9a7209 */ /* 0x000fe20007810000 */
[----:B------:R-:W-:-:S04]  /*e920*/  FMUL.FTZ R155, R158, UR51 ;  /* 0x000000339e9b7c20 */ /* 0x000fc80008410000 */
[----:B------:R-:W0:Y:S01]  /*e930*/  SHFL.BFLY PT, R158, R154, 0x2, 0x1f ;  /* 0x0c401f009a9e7f89 */ /* 0x000e2200000e0000 */
[----:B------:R-:W-:Y:S01]  /*e940*/  FMUL.FTZ R229, R159, UR51 ;  /* 0x000000339fe57c20 */ /* 0x000fe20008410000 */
[----:B------:R-:W1:Y:S01]  /*e950*/  MUFU.TANH R192, R192 ;  /* 0x000000c000c07308 */ /* 0x000e620000002400 */
[----:B------:R-:W-:Y:S01]  /*e960*/  FMUL.FTZ R196, R162, UR51 ;  /* 0x00000033a2c47c20 */ /* 0x000fe20008410000 */
[----:B------:R-:W-:Y:S01]  /*e970*/  FMUL.FTZ R197, R163, UR51 ;  /* 0x00000033a3c57c20 */ /* 0x000fe20008410000 */
[----:B0-----:R-:W-:-:S05]  /*e980*/  FMNMX.FTZ R158, R154, R158, !PT ;  /* 0x0000009e9a9e7209 */ /* 0x001fca0007810000 */
[----:B------:R-:W0:Y:S01]  /*e990*/  SHFL.BFLY PT, R176, R158, 0x1, 0x1f ;  /* 0x0c201f009eb07f89 */ /* 0x000e2200000e0000 */
[----:B------:R-:W2:Y:S01]  /*e9a0*/  MUFU.TANH R155, R155 ;  /* 0x0000009b009b7308 */ /* 0x000ea20000002400 */
[----:B------:R-:W-:Y:S02]  /*e9b0*/  IMAD.MOV.U32 R159, RZ, RZ, R231 ;  /* 0x000000ffff9f7224 */ /* 0x000fe400078e00e7 */
[----:B------:R-:W-:Y:S01]  /*e9c0*/  FMUL.FTZ R231, R166, UR51 ;  /* 0x00000033a6e77c20 */ /* 0x000fe20008410000 */
[----:B------:R-:W-:-:S04]  /*e9d0*/  FMUL.FTZ R230, R167, UR51 ;  /* 0x00000033a7e67c20 */ /* 0x000fc80008410000 */
[----:B------:R-:W3:Y:S01]  /*e9e0*/  MUFU.TANH R229, R229 ;  /* 0x000000e500e57308 */ /* 0x000ee20000002400 */
[----:B------:R-:W-:Y:S01]  /*e9f0*/  ISETP.GT.AND P3, PT, R152, RZ, PT ;  /* 0x000000ff9800720c */ /* 0x000fe20003f64270 */
[----:B------:R-:W-:Y:S01]  /*ea00*/  FMUL.FTZ R163, R170, UR51 ;  /* 0x00000033aaa37c20 */ /* 0x000fe20008410000 */
[----:B------:R-:W-:-:S05]  /*ea10*/  ISETP.GT.AND P4, PT, R152, 0x1, PT ;  /* 0x000000019800780c */ /* 0x000fca0003f84270 */
[----:B------:R-:W4:Y:S01]  /*ea20*/  MUFU.TANH R196, R196 ;  /* 0x000000c400c47308 */ /* 0x000f220000002400 */
[----:B------:R-:W-:-:S07]  /*ea30*/  FMUL.FTZ R170, R171, UR51 ;  /* 0x00000033abaa7c20 */ /* 0x000fce0008410000 */
[----:B------:R-:W5:Y:S01]  /*ea40*/  MUFU.TANH R197, R197 ;  /* 0x000000c500c57308 */ /* 0x000f620000002400 */
[----:B0-----:R-:W-:Y:S02]  /*ea50*/  FMNMX.FTZ R176, R158, R176, !PT ;  /* 0x000000b09eb07209 */ /* 0x001fe40007810000 */
[----:B------:R-:W-:Y:S02]  /*ea60*/  FSEL R158, R159, -INF , P3 ;  /* 0xff8000009f9e7808 */ /* 0x000fe40001800000 */
[----:B------:R-:W-:-:S03]  /*ea70*/  ISETP.GT.AND P3, PT, R152, 0x8, PT ;  /* 0x000000089800780c */ /* 0x000fc60003f64270 */
[----:B------:R-:W0:Y:S01]  /*ea80*/  MUFU.TANH R231, R231 ;  /* 0x000000e700e77308 */ /* 0x000e220000002400 */
[----:B-1----:R-:W-:Y:S01]  /*ea90*/  FSEL R159, R192, -INF , P4 ;  /* 0xff800000c09f7808 */ /* 0x002fe20002000000 */
[----:B------:R-:W-:Y:S01]  /*eaa0*/  FMUL.FTZ R166, R174, UR51 ;  /* 0x00000033aea67c20 */ /* 0x000fe20008410000 */
[----:B------:R-:W-:Y:S01]  /*eab0*/  ISETP.GT.AND P4, PT, R152, 0x9, PT ;  /* 0x000000099800780c */ /* 0x000fe20003f84270 */
[----:B------:R-:W-:-:S04]  /*eac0*/  FMUL.FTZ R193, R175, UR51 ;  /* 0x00000033afc17c20 */ /* 0x000fc80008410000 */
[----:B------:R-:W1:Y:S01]  /*ead0*/  MUFU.TANH R230, R230 ;  /* 0x000000e600e67308 */ /* 0x000e620000002400 */
[----:B------:R-:W-:Y:S02]  /*eae0*/  FSETP.NEU.FTZ.AND P2, PT, R176, -INF , PT ;  /* 0xff800000b000780b */ /* 0x000fe40003f5d000 */
[----:B--2---:R-:W-:Y:S02]  /*eaf0*/  FSEL R155, R155, -INF , P3 ;  /* 0xff8000009b9b7808 */ /* 0x004fe40001800000 */
[----:B------:R-:W-:-:S03]  /*eb00*/  ISETP.GT.AND P3, PT, R152, 0x10, PT ;  /* 0x000000109800780c */ /* 0x000fc60003f64270 */
[----:B------:R-:W2:Y:S01]  /*eb10*/  MUFU.TANH R163, R163 ;  /* 0x000000a300a37308 */ /* 0x000ea20000002400 */
[----:B---3--:R-:W-:Y:S01]  /*eb20*/  FSEL R229, R229, -INF , P4 ;  /* 0xff800000e5e57808 */ /* 0x008fe20002000000 */
[----:B------:R-:W-:Y:S01]  /*eb30*/  FMUL.FTZ R178, R178, UR51 ;  /* 0x00000033b2b27c20 */ /* 0x000fe20008410000 */
[----:B------:R-:W-:Y:S01]  /*eb40*/  ISETP.GT.AND P4, PT, R152, 0x11, PT ;  /* 0x000000119800780c */ /* 0x000fe20003f84270 */
[----:B------:R-:W-:-:S04]  /*eb50*/  FMUL.FTZ R171, R179, UR51 ;  /* 0x00000033b3ab7c20 */ /* 0x000fc80008410000 */
[----:B------:R-:W-:Y:S01]  /*eb60*/  MUFU.TANH R170, R170 ;  /* 0x000000aa00aa7308 */ /* 0x000fe20000002400 */
[----:B------:R-:W-:Y:S02]  /*eb70*/  FSEL R154, R176, RZ, P2 ;  /* 0x000000ffb09a7208 */ /* 0x000fe40001000000 */
[----:B----4-:R-:W-:Y:S02]  /*eb80*/  FSEL R196, R196, -INF , P3 ;  /* 0xff800000c4c47808 */ /* 0x010fe40001800000 */
[----:B------:R-:W-:-:S03]  /*eb90*/  ISETP.GT.AND P3, PT, R152, 0x18, PT ;  /* 0x000000189800780c */ /* 0x000fc60003f64270 */
[----:B------:R-:W3:Y:S01]  /*eba0*/  MUFU.TANH R166, R166 ;  /* 0x000000a600a67308 */ /* 0x000ee20000002400 */
[----:B-----5:R-:W-:Y:S01]  /*ebb0*/  FSEL R197, R197, -INF , P4 ;  /* 0xff800000c5c57808 */ /* 0x020fe20002000000 */
[----:B------:R-:W-:Y:S01]  /*ebc0*/  FMUL.FTZ R174, R182, UR51 ;  /* 0x00000033b6ae7c20 */ /* 0x000fe20008410000 */
[----:B------:R-:W-:Y:S01]  /*ebd0*/  ISETP.GT.AND P4, PT, R152, 0x19, PT ;  /* 0x000000199800780c */ /* 0x000fe20003f84270 */
[----:B------:R-:W-:-:S04]  /*ebe0*/  FADD.FTZ R154, -R154, R217 ;  /* 0x000000d99a9a7221 */ /* 0x000fc80000010100 */
[----:B------:R-:W4:Y:S01]  /*ebf0*/  MUFU.TANH R193, R193 ;  /* 0x000000c100c17308 */ /* 0x000f220000002400 */
[----:B------:R-:W-:Y:S01]  /*ec00*/  FMUL.FTZ R175, R183, UR51 ;  /* 0x00000033b7af7c20 */ /* 0x000fe20008410000 */
[----:B0-----:R-:W-:Y:S01]  /*ec10*/  FSEL R217, R231, -INF , P3 ;  /* 0xff800000e7d97808 */ /* 0x001fe20001800000 */
[----:B------:R-:W-:Y:S01]  /*ec20*/  FMUL.FTZ R190, R190, UR51 ;  /* 0x00000033bebe7c20 */ /* 0x000fe20008410000 */
[----:B------:R-:W-:Y:S02]  /*ec30*/  ISETP.GT.AND P3, PT, R152, 0x20, PT ;  /* 0x000000209800780c */ /* 0x000fe40003f64270 */
[----:B-1----:R-:W-:Y:S02]  /*ec40*/  FSEL R230, R230, -INF , P4 ;  /* 0xff800000e6e67808 */ /* 0x002fe40002000000 */
[----:B------:R-:W0:Y:S01]  /*ec50*/  MUFU.TANH R178, R178 ;  /* 0x000000b200b27308 */ /* 0x000e220000002400 */
[----:B------:R-:W-:Y:S01]  /*ec60*/  ISETP.GT.AND P4, PT, R152, 0x21, PT ;  /* 0x000000219800780c */ /* 0x000fe20003f84270 */
[----:B------:R-:W-:Y:S01]  /*ec70*/  FMUL.FTZ R167, R186, UR51 ;  /* 0x00000033baa77c20 */ /* 0x000fe20008410000 */
[----:B------:R-:W-:-:S05]  /*ec80*/  FMUL.FTZ R162, R187, UR51 ;  /* 0x00000033bba27c20 */ /* 0x000fca0008410000 */
[----:B------:R-:W1:Y:S01]  /*ec90*/  MUFU.TANH R171, R171 ;  /* 0x000000ab00ab7308 */ /* 0x000e620000002400 */
[----:B--2---:R-:W-:Y:S02]  /*eca0*/  FSEL R187, R163, -INF , P3 ;  /* 0xff800000a3bb7808 */ /* 0x004fe40001800000 */
[----:B------:R-:W-:-:S05]  /*ecb0*/  ISETP.GT.AND P3, PT, R152, 0x28, PT ;  /* 0x000000289800780c */ /* 0x000fca0003f64270 */
[----:B------:R-:W2:Y:S01]  /*ecc0*/  MUFU.TANH R174, R174 ;  /* 0x000000ae00ae7308 */ /* 0x000ea20000002400 */
[----:B------:R-:W-:-:S07]  /*ecd0*/  FMUL.FTZ R191, R191, UR51 ;  /* 0x00000033bfbf7c20 */ /* 0x000fce0008410000 */
[----:B------:R-:W5:Y:S01]  /*ece0*/  MUFU.TANH R175, R175 ;  /* 0x000000af00af7308 */ /* 0x000f620000002400 */
[----:B---3--:R-:W-:-:S07]  /*ecf0*/  FSEL R192, R166, -INF , P3 ;  /* 0xff800000a6c07808 */ /* 0x008fce0001800000 */
[----:B------:R3:W-:Y:S01]  /*ed00*/  MUFU.TANH R163, R190 ;  /* 0x000000be00a37308 */ /* 0x0007e20000002400 */
[----:B------:R-:W-:Y:S02]  /*ed10*/  ISETP.GT.AND P3, PT, R152, 0x30, PT ;  /* 0x000000309800780c */ /* 0x000fe40003f64270 */
[----:B---3--:R-:W-:Y:S02]  /*ed20*/  FSEL R190, R170, -INF , P4 ;  /* 0xff800000aabe7808 */ /* 0x008fe40002000000 */
[----:B------:R-:W-:-:S03]  /*ed30*/  ISETP.GT.AND P4, PT, R152, 0x29, PT ;  /* 0x000000299800780c */ /* 0x000fc60003f84270 */
[----:B------:R-:W3:Y:S01]  /*ed40*/  MUFU.TANH R167, R167 ;  /* 0x000000a700a77308 */ /* 0x000ee20000002400 */
[----:B----4-:R-:W-:Y:S02]  /*ed50*/  FSEL R193, R193, -INF , P4 ;  /* 0xff800000c1c17808 */ /* 0x010fe40002000000 */
[----:B------:R-:W-:-:S05]  /*ed60*/  ISETP.GT.AND P4, PT, R152, 0x31, PT ;  /* 0x000000319800780c */ /* 0x000fca0003f84270 */
[----:B------:R-:W4:Y:S01]  /*ed70*/  MUFU.TANH R162, R162 ;  /* 0x000000a200a27308 */ /* 0x000f220000002400 */
[----:B0-----:R-:W-:Y:S02]  /*ed80*/  FSEL R179, R178, -INF , P3 ;  /* 0xff800000b2b37808 */ /* 0x001fe40001800000 */
[----:B-1----:R-:W-:Y:S02]  /*ed90*/  FSEL R171, R171, -INF , P4 ;  /* 0xff800000abab7808 */ /* 0x002fe40002000000 */
[----:B------:R-:W-:-:S03]  /*eda0*/  ISETP.GT.AND P3, PT, R152, 0x38, PT ;  /* 0x000000389800780c */ /* 0x000fc60003f64270 */
[----:B------:R-:W0:Y:S01]  /*edb0*/  MUFU.TANH R166, R191 ;  /* 0x000000bf00a67308 */ /* 0x000e220000002400 */
[----:B------:R-:W-:Y:S01]  /*edc0*/  ISETP.GT.AND P4, PT, R152, 0x39, PT ;  /* 0x000000399800780c */ /* 0x000fe20003f84270 */
[----:B------:R-:W-:Y:S01]  /*edd0*/  UMOV UR43, UR49 ;  /* 0x00000031002b7c82 */ /* 0x000fe20008000000 */
[----:B--2---:R-:W-:Y:S02]  /*ede0*/  FSEL R174, R174, -INF , P3 ;  /* 0xff800000aeae7808 */ /* 0x004fe40001800000 */
[----:B-----5:R-:W-:Y:S01]  /*edf0*/  FSEL R175, R175, -INF , P4 ;  /* 0xff800000afaf7808 */ /* 0x020fe20002000000 */
[----:B------:R-:W-:Y:S01]  /*ee00*/  FMUL.FTZ R182, R176, UR43 ;  /* 0x0000002bb0b67c20 */ /* 0x000fe20008410000 */
[C---:B------:R-:W-:Y:S02]  /*ee10*/  ISETP.GT.AND P3, PT, R152.reuse, 0x40, PT ;  /* 0x000000409800780c */ /* 0x040fe40003f64270 */
[----:B------:R-:W-:Y:S02]  /*ee20*/  ISETP.GT.AND P4, PT, R152, 0x41, PT ;  /* 0x000000419800780c */ /* 0x000fe40003f84270 */
[----:B---3--:R-:W-:-:S02]  /*ee30*/  FSEL R167, R167, -INF , P3 ;  /* 0xff800000a7a77808 */ /* 0x008fc40001800000 */
[----:B----4-:R-:W-:Y:S02]  /*ee40*/  FSEL R162, R162, -INF , P4 ;  /* 0xff800000a2a27808 */ /* 0x010fe40002000000 */
[C---:B------:R-:W-:Y:S02]  /*ee50*/  ISETP.GT.AND P3, PT, R152.reuse, 0x48, PT ;  /* 0x000000489800780c */ /* 0x040fe40003f64270 */
[----:B------:R-:W-:Y:S02]  /*ee60*/  ISETP.GT.AND P4, PT, R152, 0x49, PT ;  /* 0x000000499800780c */ /* 0x000fe40003f84270 */
[----:B------:R-:W-:Y:S02]  /*ee70*/  FSEL R182, R182, RZ, P2 ;  /* 0x000000ffb6b67208 */ /* 0x000fe40001000000 */
[----:B------:R-:W-:Y:S02]  /*ee80*/  FSEL R163, R163, -INF , P3 ;  /* 0xff800000a3a37808 */ /* 0x000fe40001800000 */
[----:B0-----:R-:W-:Y:S01]  /*ee90*/  FSEL R166, R166, -INF , P4 ;  /* 0xff800000a6a67808 */ /* 0x001fe20002000000 */
[----:B------:R-:W-:Y:S01]  /*eea0*/  FMUL.FTZ R194, R194, UR51 ;  /* 0x00000033c2c27c20 */ /* 0x000fe20008410000 */
[----:B------:R-:W-:-:S02]  /*eeb0*/  ISETP.GT.AND P3, PT, R152, 0x50, PT ;  /* 0x000000509800780c */ /* 0x000fc40003f64270 */
[C---:B------:R-:W-:Y:S02]  /*eec0*/  ISETP.GT.AND P4, PT, R152.reuse, 0x51, PT ;  /* 0x000000519800780c */ /* 0x040fe40003f84270 */
[C---:B------:R-:W-:Y:S02]  /*eed0*/  ISETP.GT.AND P5, PT, R152.reuse, 0x58, PT ;  /* 0x000000589800780c */ /* 0x040fe40003fa4270 */
[----:B------:R-:W-:Y:S01]  /*eee0*/  ISETP.GT.AND P6, PT, R152, 0x59, PT ;  /* 0x000000599800780c */ /* 0x000fe20003fc4270 */
[----:B------:R-:W-:Y:S01]  /*eef0*/  FFMA.FTZ R152, R153, UR43, -R182 ;  /* 0x0000002b99987c23 */ /* 0x000fe200080108b6 */
[----:B------:R-:W-:Y:S01]  /*ef00*/  FMUL.FTZ R154, R154, UR43 ;  /* 0x0000002b9a9a7c20 */ /* 0x000fe20008410000 */
[----:B------:R-:W-:Y:S08]  /*ef10*/  MUFU.TANH R170, R194 ;  /* 0x000000c200aa7308 */ /* 0x000ff00000002400 */
[----:B------:R-:W-:Y:S08]  /*ef20*/  MUFU.EX2 R152, R152 ;  /* 0x0000009800987308 */ /* 0x000ff00000000800 */
[----:B------:R-:W0:Y:S02]  /*ef30*/  MUFU.EX2 R194, R154 ;  /* 0x0000009a00c27308 */ /* 0x000e240000000800 */
[----:B0-----:R-:W-:Y:S01]  /*ef40*/  FFMA.FTZ R153, R194, R0, R152 ;  /* 0x00000000c2997223 */ /* 0x001fe20000010098 */
[----:B------:R-:W-:-:S04]  /*ef50*/  FMNMX.FTZ R0, R158, R216, !PT ;  /* 0x000000d89e007209 */ /* 0x000fc80007810000 */
[----:B------:R-:W-:-:S04]  /*ef60*/  FMNMX.FTZ R0, R159, R0, !PT ;  /* 0x000000009f007209 */ /* 0x000fc80007810000 */
[----:B------:R-:W-:-:S04]  /*ef70*/  FMNMX.FTZ R0, R155, R0, !PT ;  /* 0x000000009b007209 */ /* 0x000fc80007810000 */
[----:B------:R-:W-:-:S04]  /*ef80*/  FMNMX.FTZ R0, R229, R0, !PT ;  /* 0x00000000e5007209 */ /* 0x000fc80007810000 */
[----:B------:R-:W-:-:S04]  /*ef90*/  FMNMX.FTZ R0, R196, R0, !PT ;  /* 0x00000000c4007209 */ /* 0x000fc80007810000 */
[----:B------:R-:W-:-:S04]  /*efa0*/  FMNMX.FTZ R0, R197, R0, !PT ;  /* 0x00000000c5007209 */ /* 0x000fc80007810000 */
[----:B------:R-:W-:Y:S01]  /*efb0*/  FMNMX.FTZ R0, R217, R0, !PT ;  /* 0x00000000d9007209 */ /* 0x000fe20007810000 */
[----:B------:R-:W-:-:S03]  /*efc0*/  FFMA.FTZ R154, R223, UR43, -R182 ;  /* 0x0000002bdf9a7c23 */ /* 0x000fc600080108b6 */
[----:B------:R-:W-:-:S04]  /*efd0*/  FMNMX.FTZ R0, R230, R0, !PT ;  /* 0x00000000e6007209 */ /* 0x000fc80007810000 */
[----:B------:R-:W-:Y:S01]  /*efe0*/  FMNMX.FTZ R0, R187, R0, !PT ;  /* 0x00000000bb007209 */ /* 0x000fe20007810000 */
[----:B------:R-:W0:Y:S03]  /*eff0*/  MUFU.EX2 R154, R154 ;  /* 0x0000009a009a7308 */ /* 0x000e260000000800 */
[----:B------:R-:W-:-:S04]  /*f000*/  FMNMX.FTZ R0, R190, R0, !PT ;  /* 0x00000000be007209 */ /* 0x000fc80007810000 */
[----:B------:R-:W-:-:S04]  /*f010*/  FMNMX.FTZ R0, R192, R0, !PT ;  /* 0x00000000c0007209 */ /* 0x000fc80007810000 */
[----:B------:R-:W-:-:S04]  /*f020*/  FMNMX.FTZ R0, R193, R0, !PT ;  /* 0x00000000c1007209 */ /* 0x000fc80007810000 */
[----:B------:R-:W-:Y:S01]  /*f030*/  FMNMX.FTZ R0, R179, R0, !PT ;  /* 0x00000000b3007209 */ /* 0x000fe20007810000 */
[C---:B0-----:R-:W-:Y:S01]  /*f040*/  FADD.FTZ R153, R154.reuse, R153 ;  /* 0x000000999a997221 */ /* 0x041fe20000010000 */
[----:B------:R-:W-:Y:S02]  /*f050*/  F2FP.BF16.F32.PACK_AB R152, R154, R152 ;  /* 0x000000989a98723e */ /* 0x000fe400000010ff */
[----:B------:R-:W-:Y:S01]  /*f060*/  FMNMX.FTZ R154, R171, R0, !PT ;  /* 0x00000000ab9a7209 */ /* 0x000fe20007810000 */
[----:B------:R-:W-:-:S03]  /*f070*/  FMUL.FTZ R195, R195, UR51 ;  /* 0x00000033c3c37c20 */ /* 0x000fc60008410000 */
[----:B------:R-:W-:Y:S01]  /*f080*/  FMNMX.FTZ R154, R174, R154, !PT ;  /* 0x0000009aae9a7209 */ /* 0x000fe20007810000 */
[----:B------:R-:W-:-:S03]  /*f090*/  FMUL.FTZ R183, R198, UR51 ;  /* 0x00000033c6b77c20 */ /* 0x000fc60008410000 */
[----:B------:R-:W-:Y:S01]  /*f0a0*/  FMNMX.FTZ R154, R175, R154, !PT ;  /* 0x0000009aaf9a7209 */ /* 0x000fe20007810000 */
[----:B------:R-:W0:Y:S01]  /*f0b0*/  MUFU.TANH R0, R195 ;  /* 0x000000c300007308 */ /* 0x000e220000002400 */
[----:B------:R-:W-:Y:S02]  /*f0c0*/  FMUL.FTZ R186, R199, UR51 ;  /* 0x00000033c7ba7c20 */ /* 0x000fe40008410000 */
[----:B------:R-:W-:-:S04]  /*f0d0*/  FMNMX.FTZ R154, R167, R154, !PT ;  /* 0x0000009aa79a7209 */ /* 0x000fc80007810000 */
[----:B------:R-:W-:Y:S01]  /*f0e0*/  FMNMX.FTZ R154, R162, R154, !PT ;  /* 0x0000009aa29a7209 */ /* 0x000fe20007810000 */
[----:B------:R-:W1:Y:S03]  /*f0f0*/  MUFU.TANH R183, R183 ;  /* 0x000000b700b77308 */ /* 0x000e660000002400 */
[----:B------:R-:W-:-:S05]  /*f100*/  FMNMX.FTZ R154, R163, R154, !PT ;  /* 0x0000009aa39a7209 */ /* 0x000fca0007810000 */
[----:B------:R-:W2:Y:S01]  /*f110*/  MUFU.TANH R186, R186 ;  /* 0x000000ba00ba7308 */ /* 0x000ea20000002400 */
[----:B------:R-:W-:Y:S02]  /*f120*/  FSEL R170, R170, -INF , P3 ;  /* 0xff800000aaaa7808 */ /* 0x000fe40001800000 */
[----:B------:R-:W-:Y:S02]  /*f130*/  FMNMX.FTZ R154, R166, R154, !PT ;  /* 0x0000009aa69a7209 */ /* 0x000fe40007810000 */
[----:B0-----:R-:W-:Y:S02]  /*f140*/  FSEL R0, R0, -INF , P4 ;  /* 0xff80000000007808 */ /* 0x001fe40002000000 */
[----:B------:R-:W-:Y:S02]  /*f150*/  FMNMX.FTZ R154, R170, R154, !PT ;  /* 0x0000009aaa9a7209 */ /* 0x000fe40007810000 */
[----:B-1----:R-:W-:Y:S02]  /*f160*/  FSEL R183, R183, -INF , P5 ;  /* 0xff800000b7b77808 */ /* 0x002fe40002800000 */
[----:B------:R-:W-:-:S04]  /*f170*/  FMNMX.FTZ R154, R0, R154, !PT ;  /* 0x0000009a009a7209 */ /* 0x000fc80007810000 */
[----:B------:R-:W-:Y:S02]  /*f180*/  FMNMX.FTZ R154, R183, R154, !PT ;  /* 0x0000009ab79a7209 */ /* 0x000fe40007810000 */
[----:B--2---:R-:W-:-:S04]  /*f190*/  FSEL R186, R186, -INF , P6 ;  /* 0xff800000baba7808 */ /* 0x004fc80003000000 */
[----:B------:R-:W-:-:S05]  /*f1a0*/  FMNMX.FTZ R178, R186, R154, !PT ;  /* 0x0000009abab27209 */ /* 0x000fca0007810000 */
[----:B------:R-:W0:Y:S02]  /*f1b0*/  SHFL.BFLY PT, R154, R178, 0x2, 0x1f ;  /* 0x0c401f00b29a7f89 */ /* 0x000e2400000e0000 */
[----:B0-----:R-:W-:Y:S01]  /*f1c0*/  FMNMX.FTZ R178, R178, R154, !PT ;  /* 0x0000009ab2b27209 */ /* 0x001fe20007810000 */
[----:B------:R-:W-:-:S04]  /*f1d0*/  FFMA.FTZ R154, R177, UR43, -R182 ;  /* 0x0000002bb19a7c23 */ /* 0x000fc800080108b6 */
[----:B------:R-:W0:Y:S01]  /*f1e0*/  SHFL.BFLY PT, R191, R178, 0x1, 0x1f ;  /* 0x0c201f00b2bf7f89 */ /* 0x000e2200000e0000 */
[----:B------:R-:W-:Y:S01]  /*f1f0*/  FFMA.FTZ R177, R222, UR43, -R182 ;  /* 0x0000002bdeb17c23 */ /* 0x000fe200080108b6 */
[----:B------:R-:W1:Y:S01]  /*f200*/  MUFU.EX2 R154, R154 ;  /* 0x0000009a009a7308 */ /* 0x000e620000000800 */
[----:B------:R-:W2:Y:S01]  /*f210*/  S2R R231, SR_TID.X ;  /* 0x0000000000e77919 */ /* 0x000ea20000002100 */
[-C--:B------:R-:W-:Y:S01]  /*f220*/  FMUL.FTZ R24, R24, R194.reuse ;  /* 0x000000c218187220 */ /* 0x080fe20000410000 */
[-C--:B------:R-:W-:Y:S01]  /*f230*/  FMUL.FTZ R25, R25, R194.reuse ;  /* 0x000000c219197220 */ /* 0x080fe20000410000 */
[-C--:B------:R-:W-:Y:S01]  /*f240*/  FMUL.FTZ R28, R28, R194.reuse ;  /* 0x000000c21c1c7220 */ /* 0x080fe20000410000 */
[-C--:B------:R-:W-:Y:S01]  /*f250*/  FMUL.FTZ R29, R29, R194.reuse ;  /* 0x000000c21d1d7220 */ /* 0x080fe20000410000 */
[-C--:B------:R-:W-:Y:S02]  /*f260*/  FMUL.FTZ R32, R32, R194.reuse ;  /* 0x000000c220207220 */ /* 0x080fe40000410000 */
        /* <DEDUP_REMOVED lines=14> */
[----:B0-----:R-:W-:Y:S01]  /*f350*/  FMNMX.FTZ R178, R178, R191, !PT ;  /* 0x000000bfb2b27209 */ /* 0x001fe20007810000 */
[-C--:B------:R-:W-:Y:S01]  /*f360*/  FMUL.FTZ R57, R57, R194.reuse ;  /* 0x000000c239397220 */ /* 0x080fe20000410000 */
[-C--:B------:R-:W-:Y:S01]  /*f370*/  FMUL.FTZ R60, R60, R194.reuse ;  /* 0x000000c23c3c7220 */ /* 0x080fe20000410000 */
[----:B------:R-:W-:Y:S01]  /*f380*/  FMUL.FTZ R61, R61, R194 ;  /* 0x000000c23d3d7220 */ /* 0x000fe20000410000 */
[C---:B------:R-:W-:Y:S01]  /*f390*/  FSETP.NEU.FTZ.AND P2, PT, R178.reuse, -INF , PT ;  /* 0xff800000b200780b */ /* 0x040fe20003f5d000 */
[----:B------:R-:W-:Y:S01]  /*f3a0*/  FMUL.FTZ R191, R178, UR43 ;  /* 0x0000002bb2bf7c20 */ /* 0x000fe20008410000 */
[C---:B---3--:R-:W-:Y:S01]  /*f3b0*/  FADD.FTZ R195, R177.reuse, R153 ;  /* 0x00000099b1c37221 */ /* 0x048fe20000010000 */
[----:B------:R-:W-:Y:S01]  /*f3c0*/  F2FP.BF16.F32.PACK_AB R154, R177, R154 ;  /* 0x0000009ab19a723e */ /* 0x000fe200000010ff */
[-C--:B------:R-:W-:Y:S01]  /*f3d0*/  FMUL.FTZ R64, R64, R194.reuse ;  /* 0x000000c240407220 */ /* 0x080fe20000410000 */
[----:B------:R-:W-:Y:S01]  /*f3e0*/  FSEL R177, R178, RZ, P2 ;  /* 0x000000ffb2b17208 */ /* 0x000fe20001000000 */
[-C--:B------:R-:W-:Y:S01]  /*f3f0*/  FMUL.FTZ R65, R65, R194.reuse ;  /* 0x000000c241417220 */ /* 0x080fe20000410000 */
[----:B------:R-:W-:Y:S01]  /*f400*/  FSEL R191, R191, RZ, P2 ;  /* 0x000000ffbfbf7208 */ /* 0x000fe20001000000 */
[-C--:B------:R-:W-:Y:S01]  /*f410*/  FMUL.FTZ R68, R68, R194.reuse ;  /* 0x000000c244447220 */ /* 0x080fe20000410000 */
[-C--:B------:R-:W-:Y:S01]  /*f420*/  FMUL.FTZ R69, R69, R194.reuse ;  /* 0x000000c245457220 */ /* 0x080fe20000410000 */
[----:B------:R-:W-:Y:S01]  /*f430*/  FADD.FTZ R177, -R177, R216 ;  /* 0x000000d8b1b17221 */ /* 0x000fe20000010100 */
[-C--:B------:R-:W-:Y:S01]  /*f440*/  FMUL.FTZ R72, R72, R194.reuse ;  /* 0x000000c248487220 */ /* 0x080fe20000410000 */
[--C-:B------:R-:W-:Y:S01]  /*f450*/  FFMA.FTZ R153, R158, UR43, -R191.reuse ;  /* 0x0000002b9e997c23 */ /* 0x100fe200080108bf */
[-C--:B------:R-:W-:Y:S01]  /*f460*/  FMUL.FTZ R73, R73, R194.reuse ;  /* 0x000000c249497220 */ /* 0x080fe20000410000 */
[----:B------:R-:W-:Y:S01]  /*f470*/  FMUL.FTZ R177, R177, UR43 ;  /* 0x0000002bb1b17c20 */ /* 0x000fe20008410000 */
        /* <DEDUP_REMOVED lines=11> */
[----:B------:R0:W1:Y:S01]  /*f530*/  MUFU.EX2 R216, R177 ;  /* 0x000000b100d87308 */ /* 0x0000620000000800 */
[----:B------:R-:W-:Y:S01]  /*f540*/  FFMA.FTZ R158, R159, UR43, -R191 ;  /* 0x0000002b9f9e7c23 */ /* 0x000fe200080108bf */
[----:B--2---:R-:W-:Y:S01]  /*f550*/  SHF.R.U32.HI R231, RZ, 0x7, R231 ;  /* 0x00000007ffe77819 */ /* 0x004fe200000116e7 */
[-C--:B------:R-:W-:Y:S01]  /*f560*/  FMUL.FTZ R96, R96, R194.reuse ;  /* 0x000000c260607220 */ /* 0x080fe20000410000 */
[-C--:B------:R-:W-:Y:S01]  /*f570*/  FMUL.FTZ R97, R97, R194.reuse ;  /* 0x000000c261617220 */ /* 0x080fe20000410000 */
[-C--:B------:R-:W-:Y:S01]  /*f580*/  FMUL.FTZ R100, R100, R194.reuse ;  /* 0x000000c264647220 */ /* 0x080fe20000410000 */
[-C--:B------:R-:W-:Y:S01]  /*f590*/  FMUL.FTZ R101, R101, R194.reuse ;  /* 0x000000c265657220 */ /* 0x080fe20000410000 */
[-C--:B------:R-:W-:Y:S01]  /*f5a0*/  FMUL.FTZ R104, R104, R194.reuse ;  /* 0x000000c268687220 */ /* 0x080fe20000410000 */
[-C--:B------:R-:W-:Y:S01]  /*f5b0*/  FMUL.FTZ R105, R105, R194.reuse ;  /* 0x000000c269697220 */ /* 0x080fe20000410000 */
[----:B0-----:R-:W-:Y:S01]  /*f5c0*/  IADD3 R177, -R231, 0xb, RZ ;  /* 0x0000000be7b17810 */ /* 0x001fe20007ffe1ff */
[----:B------:R-:W0:Y:S01]  /*f5d0*/  MUFU.EX2 R158, R158 ;  /* 0x0000009e009e7308 */ /* 0x000e220000000800 */
[-C--:B------:R-:W-:Y:S01]  /*f5e0*/  FMUL.FTZ R108, R108, R194.reuse ;  /* 0x000000c26c6c7220 */ /* 0x080fe20000410000 */
[-C--:B------:R-:W-:Y:S01]  /*f5f0*/  FMUL.FTZ R109, R109, R194.reuse ;  /* 0x000000c26d6d7220 */ /* 0x080fe20000410000 */
[-C--:B------:R-:W-:Y:S01]  /*f600*/  FMUL.FTZ R112, R112, R194.reuse ;  /* 0x000000c270707220 */ /* 0x080fe20000410000 */
[-C--:B------:R-:W-:Y:S01]  /*f610*/  FMUL.FTZ R113, R113, R194.reuse ;  /* 0x000000c271717220 */ /* 0x080fe20000410000 */
[-C--:B------:R-:W-:Y:S01]  /*f620*/  FMUL.FTZ R116, R116, R194.reuse ;  /* 0x000000c274747220 */ /* 0x080fe20000410000 */
[----:B------:R-:W-:Y:S01]  /*f630*/  FMUL.FTZ R117, R117, R194 ;  /* 0x000000c275757220 */ /* 0x000fe20000410000 */
[----:B-1----:R-:W-:Y:S01]  /*f640*/  FFMA.FTZ R198, R216, R3, R153 ;  /* 0x00000003d8c67223 */ /* 0x002fe20000010099 */
[----:B------:R-:W-:-:S02]  /*f650*/  @!P0 VIADD R3, R211, 0x32440 ;  /* 0x00032440d3038836 */ /* 0x000fc40000000000 */
[-C--:B------:R-:W-:Y:S01]  /*f660*/  FMUL.FTZ R120, R120, R194.reuse ;  /* 0x000000c278787220 */ /* 0x080fe20000410000 */
[-C--:B------:R-:W-:Y:S01]  /*f670*/  FMUL.FTZ R121, R121, R194.reuse ;  /* 0x000000c279797220 */ /* 0x080fe20000410000 */
[-C--:B------:R-:W-:Y:S01]  /*f680*/  FMUL.FTZ R124, R124, R194.reuse ;  /* 0x000000c27c7c7220 */ /* 0x080fe20000410000 */
[-C--:B------:R-:W-:Y:S01]  /*f690*/  FMUL.FTZ R125, R125, R194.reuse ;  /* 0x000000c27d7d7220 */ /* 0x080fe20000410000 */
[----:B------:R-:W-:Y:S01]  /*f6a0*/  @!P0 PRMT R3, RZ, 0x654, R3 ;  /* 0x00000654ff038816 */ /* 0x000fe20000000003 */
        /* <DEDUP_REMOVED lines=14> */
[----:B------:R-:W-:Y:S01]  /*f790*/  FMUL.FTZ R149, R149, R194 ;  /* 0x000000c295957220 */ /* 0x000fe20000410000 */
[--C-:B------:R-:W-:Y:S01]  /*f7a0*/  FFMA.FTZ R199, R155, UR43, -R191.reuse ;  /* 0x0000002b9bc77c23 */ /* 0x100fe200080108bf */
[----:B------:R-:W-:Y:S01]  /*f7b0*/  FFMA.FTZ R194, R229, UR43, -R191 ;  /* 0x0000002be5c27c23 */ /* 0x000fe200080108bf */
[----:B------:R2:W-:Y:S01]  /*f7c0*/  BAR.SYNC.DEFER_BLOCKING R3, 0x100 ;  /* 0x000400030000751d */ /* 0x0005e20000010000 */
[C---:B0-----:R-:W-:Y:S01]  /*f7d0*/  FADD.FTZ R198, R158.reuse, R198 ;  /* 0x000000c69ec67221 */ /* 0x041fe20000010000 */
[----:B------:R-:W-:-:S04]  /*f7e0*/  F2FP.BF16.F32.PACK_AB R153, R158, R153 ;  /* 0x000000999e99723e */ /* 0x000fc800000010ff */
[----:B------:R-:W-:Y:S01]  /*f7f0*/  MUFU.EX2 R199, R199 ;  /* 0x000000c700c77308 */ /* 0x000fe20000000800 */
[----:B------:R-:W-:Y:S02]  /*f800*/  IMAD.MOV.U32 R158, RZ, RZ, 0xc00 ;  /* 0x00000c00ff9e7424 */ /* 0x000fe400078e00ff */
[--C-:B------:R-:W-:Y:S01]  /*f810*/  FFMA.FTZ R164, R164, UR43, -R182.reuse ;  /* 0x0000002ba4a47c23 */ /* 0x100fe200080108b6 */
[--C-:B------:R-:W-:Y:S01]  /*f820*/  FFMA.FTZ R165, R165, UR43, -R182.reuse ;  /* 0x0000002ba5a57c23 */ /* 0x100fe200080108b6 */
[--C-:B------:R-:W-:Y:S01]  /*f830*/  FFMA.FTZ R168, R168, UR43, -R182.reuse ;  /* 0x0000002ba8a87c23 */ /* 0x100fe200080108b6 */
[----:B------:R-:W-:Y:S01]  /*f840*/  FFMA.FTZ R169, R169, UR43, -R182 ;  /* 0x0000002ba9a97c23 */ /* 0x000fe200080108b6 */
[----:B------:R-:W3:Y:S01]  /*f850*/  LDL R222, [R1+0x2c] ;  /* 0x00002c0001de7983 */ /* 0x000ee20000100800 */
[----:B------:R-:W0:Y:S01]  /*f860*/  MUFU.EX2 R194, R194 ;  /* 0x000000c200c27308 */ /* 0x000e220000000800 */
[----:B------:R-:W-:Y:S02]  /*f870*/  IMAD R158, R2, R158, UR42 ;  /* 0x0000002a029e7e24 */ /* 0x000fe4000f8e029e */
[----:B------:R-:W-:-:S02]  /*f880*/  IMAD.MOV.U32 R159, RZ, RZ, 0x40000040 ;  /* 0x40000040ff9f7424 */ /* 0x000fc400078e00ff */
[-C--:B------:R-:W-:Y:S01]  /*f890*/  FMUL.FTZ R26, R26, R216.reuse ;  /* 0x000000d81a1a7220 */ /* 0x080fe20000410000 */
[-C--:B------:R-:W-:Y:S01]  /*f8a0*/  FMUL.FTZ R27, R27, R216.reuse ;  /* 0x000000d81b1b7220 */ /* 0x080fe20000410000 */
[----:B------:R-:W-:Y:S01]  /*f8b0*/  R2UR UR6, R158 ;  /* 0x000000009e0672ca */ /* 0x000fe200000e0000 */
        /* <DEDUP_REMOVED lines=63> */
[----:B0-----:R-:W-:-:S05]  /*fcb0*/  F2FP.BF16.F32.PACK_AB R155, R194, R199 ;  /* 0x000000c7c29b723e */ /* 0x001fca00000010ff */
[----:B------:R-:W-:-:S06]  /*fcc0*/  WARPGROUP.ARRIVE ;  /* 0x00000000000079c5 */ /* 0x000fcc0000000000 */
[----:B------:R-:W-:Y:S01]  /*fcd0*/  HGMMA.64x256x16.F32.BF16 R24, R152, gdesc[UR4].tnspB, R24, gsb0 ;  /* 0x43e0000498187df0 */ /* 0x000fe20008001818 */
[--C-:B------:R-:W-:Y:S01]  /*fce0*/  FFMA.FTZ R159, R218, UR43, -R182.reuse ;  /* 0x0000002bda9f7c23 */ /* 0x100fe200080108b6 */
[--C-:B------:R-:W-:Y:S01]  /*fcf0*/  FFMA.FTZ R197, R197, UR43, -R191.reuse ;  /* 0x0000002bc5c57c23 */ /* 0x100fe200080108bf */
[--C-:B------:R-:W-:Y:S01]  /*fd00*/  FFMA.FTZ R216, R219, UR43, -R182.reuse ;  /* 0x0000002bdbd87c23 */ /* 0x100fe200080108b6 */
[----:B--2---:R-:W-:Y:S01]  /*fd10*/  FFMA.FTZ R3, R221, UR43, -R182 ;  /* 0x0000002bdd037c23 */ /* 0x004fe200080108b6 */
[----:B------:R-:W-:Y:S02]  /*fd20*/  FFMA.FTZ R217, R217, UR43, -R191 ;  /* 0x0000002bd9d97c23 */ /* 0x000fe400080108bf */
[----:B------:R-:W-:Y:S08]  /*fd30*/  MUFU.EX2 R159, R159 ;  /* 0x0000009f009f7308 */ /* 0x000ff00000000800 */
[----:B------:R-:W-:Y:S08]  /*fd40*/  MUFU.EX2 R197, R197 ;  /* 0x000000c500c57308 */ /* 0x000ff00000000800 */
[----:B------:R-:W-:Y:S08]  /*fd50*/  MUFU.EX2 R216, R216 ;  /* 0x000000d800d87308 */ /* 0x000ff00000000800 */
[----:B------:R-:W-:Y:S08]  /*fd60*/  MUFU.EX2 R3, R3 ;  /* 0x0000000300037308 */ /* 0x000ff00000000800 */
[----:B------:R-:W-:Y:S01]  /*fd70*/  MUFU.EX2 R217, R217 ;  /* 0x000000d900d97308 */ /* 0x000fe20000000800 */
[----:B------:R-:W-:-:S04]  /*fd80*/  FADD.FTZ R199, R199, R198 ;  /* 0x000000c6c7c77221 */ /* 0x000fc80000010000 */
[----:B------:R-:W-:Y:S01]  /*fd90*/  FADD.FTZ R199, R194, R199 ;  /* 0x000000c7c2c77221 */ /* 0x000fe20000010000 */
[--C-:B------:R-:W-:Y:S01]  /*fda0*/  FFMA.FTZ R194, R180, UR43, -R182.reuse ;  /* 0x0000002bb4c27c23 */ /* 0x100fe200080108b6 */
[----:B------:R-:W-:Y:S01]  /*fdb0*/  FFMA.FTZ R180, R184, UR43, -R182 ;  /* 0x0000002bb8b47c23 */ /* 0x000fe200080108b6 */
[--C-:B------:R-:W-:Y:S01]  /*fdc0*/  FFMA.FTZ R187, R187, UR43, -R191.reuse ;  /* 0x0000002bbbbb7c23 */ /* 0x100fe200080108bf */
[--C-:B------:R-:W-:Y:S01]  /*fdd0*/  FFMA.FTZ R190, R190, UR43, -R191.reuse ;  /* 0x0000002bbebe7c23 */ /* 0x100fe200080108bf */
[----:B------:R-:W-:Y:S02]  /*fde0*/  FFMA.FTZ R184, R193, UR43, -R191 ;  /* 0x0000002bc1b87c23 */ /* 0x000fe400080108bf */
[----:B------:R-:W-:Y:S08]  /*fdf0*/  MUFU.EX2 R194, R194 ;  /* 0x000000c200c27308 */ /* 0x000ff00000000800 */
[----:B------:R-:W-:Y:S08]  /*fe00*/  MUFU.EX2 R180, R180 ;  /* 0x000000b400b47308 */ /* 0x000ff00000000800 */
[----:B------:R-:W-:Y:S08]  /*fe10*/  MUFU.EX2 R187, R187 ;  /* 0x000000bb00bb7308 */ /* 0x000ff00000000800 */
[----:B------:R-:W-:Y:S01]  /*fe20*/  MUFU.EX2 R190, R190 ;  /* 0x000000be00be7308 */ /* 0x000fe20000000800 */
[----:B------:R-:W-:-:S02]  /*fe30*/  WARPGROUP.DEPBAR.LE gsb0, 0x0 ;  /* 0x00008000000079c5 */ /* 0x000fc40000010000 */
[----:B------:R-:W-:Y:S01]  /*fe40*/  FFMA.FTZ R154, R220, UR43, -R182 ;  /* 0x0000002bdc9a7c23 */ /* 0x000fe200080108b6 */
[--C-:B------:R-:W-:Y:S01]  /*fe50*/  FFMA.FTZ R155, R196, UR43, -R191.reuse ;  /* 0x0000002bc49b7c23 */ /* 0x100fe200080108bf */
[----:B------:R-:W-:-:S04]  /*fe60*/  FFMA.FTZ R196, R230, UR43, -R191 ;  /* 0x0000002be6c47c23 */ /* 0x000fc800080108bf */
[----:B------:R-:W0:Y:S08]  /*fe70*/  MUFU.EX2 R154, R154 ;  /* 0x0000009a009a7308 */ /* 0x000e300000000800 */
[----:B------:R-:W2:Y:S08]  /*fe80*/  MUFU.EX2 R155, R155 ;  /* 0x0000009b009b7308 */ /* 0x000eb00000000800 */
[----:B------:R-:W4:Y:S01]  /*fe90*/  MUFU.EX2 R196, R196 ;  /* 0x000000c400c47308 */ /* 0x000f220000000800 */
[----:B------:R-:W-:-:S02]  /*fea0*/  VIADD R152, R158, 0x80 ;  /* 0x000000809e987836 */ /* 0x000fc40000000000 */
[----:B------:R-:W-:Y:S02]  /*feb0*/  IMAD.MOV.U32 R153, RZ, RZ, 0x40000040 ;  /* 0x40000040ff997424 */ /* 0x000fe400078e00ff */
[----:B0-----:R-:W-:Y:S01]  /*fec0*/  FADD.FTZ R198, R154, R195 ;  /* 0x000000c39ac67221 */ /* 0x001fe20000010000 */
[----:B------:R-:W-:Y:S02]  /*fed0*/  R2UR UR6, R152 ;  /* 0x00000000980672ca */ /* 0x000fe400000e0000 */
[----:B------:R-:W-:Y:S01]  /*fee0*/  R2UR UR7, R153 ;  /* 0x00000000990772ca */ /* 0x000fe200000e0000 */
[----:B--2---:R-:W-:Y:S01]  /*fef0*/  FADD.FTZ R199, R155, R199 ;  /* 0x000000c79bc77221 */ /* 0x004fe20000010000 */
[----:B------:R-:W-:Y:S02]  /*ff00*/  F2FP.BF16.F32.PACK_AB R152, R159, R154 ;  /* 0x0000009a9f98723e */ /* 0x000fe400000010ff */
[----:B------:R-:W-:Y:S02]  /*ff10*/  F2FP.BF16.F32.PACK_AB R153, R197, R155 ;  /* 0x0000009bc599723e */ /* 0x000fe400000010ff */
[----:B------:R-:W-:-:S02]  /*ff20*/  F2FP.BF16.F32.PACK_AB R154, R3, R216 ;  /* 0x000000d8039a723e */ /* 0x000fc400000010ff */
[----:B----4-:R-:W-:-:S04]  /*ff30*/  F2FP.BF16.F32.PACK_AB R155, R196, R217 ;  /* 0x000000d9c49b723e */ /* 0x010fc800000010ff */
[----:B------:R-:W-:-:S06]  /*ff40*/  WARPGROUP.ARRIVE ;  /* 0x00000000000079c5 */ /* 0x000fcc0000000000 */
[----:B------:R-:W-:Y:S01]  /*ff50*/  HGMMA.64x256x16.F32.BF16 R24, R152, gdesc[UR4].tnspB, R24, gsb0 ;  /* 0x43e0000498187df0 */ /* 0x000fe20008001818 */
[--C-:B------:R-:W-:Y:S01]  /*ff60*/  FFMA.FTZ R195, R173, UR43, -R182.reuse ;  /* 0x0000002badc37c23 */ /* 0x100fe200080108b6 */
[----:B------:R-:W-:Y:S01]  /*ff70*/  FFMA.FTZ R173, R181, UR43, -R182 ;  /* 0x0000002bb5ad7c23 */ /* 0x000fe200080108b6 */
[--C-:B------:R-:W-:Y:S01]  /*ff80*/  FFMA.FTZ R181, R192, UR43, -R191.reuse ;  /* 0x0000002bc0b57c23 */ /* 0x100fe200080108bf */
[----:B------:R-:W-:Y:S08]  /*ff90*/  MUFU.EX2 R184, R184 ;  /* 0x000000b800b87308 */ /* 0x000ff00000000800 */
[----:B------:R-:W0:Y:S08]  /*ffa0*/  MUFU.EX2 R195, R195 ;  /* 0x000000c300c37308 */ /* 0x000e300000000800 */
[----:B------:R-:W2:Y:S08]  /*ffb0*/  MUFU.EX2 R173, R173 ;  /* 0x000000ad00ad7308 */ /* 0x000eb00000000800 */
[----:B------:R-:W4:Y:S01]  /*ffc0*/  MUFU.EX2 R181, R181 ;  /* 0x000000b500b57308 */ /* 0x000f220000000800 */
[----:B------:R-:W-:Y:S01]  /*ffd0*/  FADD.FTZ R198, R159, R198 ;  /* 0x000000c69fc67221 */ /* 0x000fe20000010000 */
[--C-:B------:R-:W-:Y:S01]  /*ffe0*/  FFMA.FTZ R192, R156, UR43, -R182.reuse ;  /* 0x0000002b9cc07c23 */ /* 0x100fe200080108b6 */
[--C-:B------:R-:W-:Y:S01]  /*fff0*/  FFMA.FTZ R159, R161, UR43, -R182.reuse ;  /* 0x0000002ba19f7c23 */ /* 0x100fe200080108b6 */
[--C-:B------:R-:W-:Y:S01]  /*10000*/  FFMA.FTZ R156, R157, UR43, -R182.reuse ;  /* 0x0000002b9d9c7c23 */ /* 0x100fe200080108b6 */
[--C-:B------:R-:W-:Y:S01]  /*10010*/  FFMA.FTZ R161, R171, UR43, -R191.reuse ;  /* 0x0000002baba17c23 */ /* 0x100fe200080108bf */
[----:B------:R-:W-:Y:S01]  /*10020*/  FFMA.FTZ R157, R160, UR43, -R182 ;  /* 0x0000002ba09d7c23 */ /* 0x000fe200080108b6 */
[--C-:B------:R-:W-:Y:S01]  /*10030*/  FFMA.FTZ R171, R174, UR43, -R191.reuse ;  /* 0x0000002baeab7c23 */ /* 0x100fe200080108bf */
[--C-:B------:R-:W-:Y:S01]  /*10040*/  FFMA.FTZ R160, R179, UR43, -R191.reuse ;  /* 0x0000002bb3a07c23 */ /* 0x100fe200080108bf */
[----:B------:R-:W-:Y:S01]  /*10050*/  FFMA.FTZ R174, R175, UR43, -R191 ;  /* 0x0000002bafae7c23 */ /* 0x000fe200080108bf */
[----:B------:R-:W-:Y:S08]  /*10060*/  MUFU.EX2 R192, R192 ;  /* 0x000000c000c07308 */ /* 0x000ff00000000800 */
[----:B------:R-:W5:Y:S08]  /*10070*/  MUFU.EX2 R156, R156 ;  /* 0x0000009c009c7308 */ /* 0x000f700000000800 */
[----:B------:R-:W-:Y:S08]  /*10080*/  MUFU.EX2 R157, R157 ;  /* 0x0000009d009d7308 */ /* 0x000ff00000000800 */
[----:B------:R-:W-:Y:S08]  /*10090*/  MUFU.EX2 R159, R159 ;  /* 0x0000009f009f7308 */ /* 0x000ff00000000800 */
[----:B------:R-:W-:Y:S08]  /*100a0*/  MUFU.EX2 R160, R160 ;  /* 0x000000a000a07308 */ /* 0x000ff00000000800 */
[----:B------:R-:W1:Y:S08]  /*100b0*/  MUFU.EX2 R161, R161 ;  /* 0x000000a100a17308 */ /* 0x000e700000000800 */
[----:B------:R-:W-:Y:S08]  /*100c0*/  MUFU.EX2 R171, R171 ;  /* 0x000000ab00ab7308 */ /* 0x000ff00000000800 */
[----:B------:R-:W3:Y:S01]  /*100d0*/  MUFU.EX2 R174, R174 ;  /* 0x000000ae00ae7308 */ /* 0x000ee20000000800 */
[----:B------:R-:W-:-:S02]  /*100e0*/  WARPGROUP.DEPBAR.LE gsb0, 0x0 ;  /* 0x00008000000079c5 */ /* 0x000fc40000010000 */
[----:B------:R-:W-:Y:S02]  /*100f0*/  VIADD R152, R158, 0x100 ;  /* 0x000001009e987836 */ /* 0x000fe40000000000 */
[----:B------:R-:W-:-:S03]  /*10100*/  IMAD.MOV.U32 R153, RZ, RZ, 0x40000040 ;  /* 0x40000040ff997424 */ /* 0x000fc600078e00ff */
[----:B------:R-:W-:Y:S02]  /*10110*/  R2UR UR6, R152 ;  /* 0x00000000980672ca */ /* 0x000fe400000e0000 */
[----:B------:R-:W-:Y:S02]  /*10120*/  R2UR UR7, R153 ;  /* 0x00000000990772ca */ /* 0x000fe400000e0000 */
[----:B0-----:R-:W-:Y:S02]  /*10130*/  F2FP.BF16.F32.PACK_AB R152, R194, R195 ;  /* 0x000000c3c298723e */ /* 0x001fe400000010ff */
[----:B------:R-:W-:Y:S02]  /*10140*/  F2FP.BF16.F32.PACK_AB R153, R190, R187 ;  /* 0x000000bbbe99723e */ /* 0x000fe400000010ff */
[----:B--2---:R-:W-:Y:S02]  /*10150*/  F2FP.BF16.F32.PACK_AB R154, R180, R173 ;  /* 0x000000adb49a723e */ /* 0x004fe400000010ff */
[----:B----4-:R-:W-:-:S04]  /*10160*/  F2FP.BF16.F32.PACK_AB R155, R184, R181 ;  /* 0x000000b5b89b723e */ /* 0x010fc800000010ff */
[----:B------:R-:W-:-:S06]  /*10170*/  WARPGROUP.ARRIVE ;  /* 0x00000000000079c5 */ /* 0x000fcc0000000000 */
[----:B------:R-:W-:Y:S01]  /*10180*/  HGMMA.64x256x16.F32.BF16 R24, R152, gdesc[UR4].tnspB, R24, gsb0 ;  /* 0x43e0000498187df0 */ /* 0x000fe20008001818 */
[----:B------:R-:W-:Y:S01]  /*10190*/  FADD.FTZ R216, R216, R198 ;  /* 0x000000c6d8d87221 */ /* 0x000fe20000010000 */
[--C-:B------:R-:W-:Y:S01]  /*101a0*/  FFMA.FTZ R162, R162, UR43, -R191.reuse ;  /* 0x0000002ba2a27c23 */ /* 0x100fe200080108bf */
[--C-:B------:R-:W-:Y:S01]  /*101b0*/  FFMA.FTZ R163, R163, UR43, -R191.reuse ;  /* 0x0000002ba3a37c23 */ /* 0x100fe200080108bf */
[--C-:B------:R-:W-:Y:S01]  /*101c0*/  FFMA.FTZ R166, R166, UR43, -R191.reuse ;  /* 0x0000002ba6a67c23 */ /* 0x100fe200080108bf */
[----:B------:R-:W-:Y:S01]  /*101d0*/  FADD.FTZ R216, R3, R216 ;  /* 0x000000d803d87221 */ /* 0x000fe20000010000 */
[----:B------:R-:W-:Y:S01]  /*101e0*/  FFMA.FTZ R3, R167, UR43, -R191 ;  /* 0x0000002ba7037c23 */ /* 0x000fe200080108bf */
[----:B------:R-:W-:Y:S08]  /*101f0*/  MUFU.EX2 R164, R164 ;  /* 0x000000a400a47308 */ /* 0x000ff00000000800 */
[----:B------:R-:W0:Y:S08]  /*10200*/  MUFU.EX2 R165, R165 ;  /* 0x000000a500a57308 */ /* 0x000e300000000800 */
[----:B------:R-:W-:Y:S08]  /*10210*/  MUFU.EX2 R168, R168 ;  /* 0x000000a800a87308 */ /* 0x000ff00000000800 */
[----:B------:R-:W-:Y:S08]  /*10220*/  MUFU.EX2 R169, R169 ;  /* 0x000000a900a97308 */ /* 0x000ff00000000800 */
[----:B------:R-:W-:Y:S08]  /*10230*/  MUFU.EX2 R3, R3 ;  /* 0x0000000300037308 */ /* 0x000ff00000000800 */
[----:B------:R-:W2:Y:S08]  /*10240*/  MUFU.EX2 R162, R162 ;  /* 0x000000a200a27308 */ /* 0x000eb00000000800 */
[----:B------:R-:W-:Y:S08]  /*10250*/  MUFU.EX2 R163, R163 ;  /* 0x000000a300a37308 */ /* 0x000ff00000000800 */
[----:B------:R-:W4:Y:S01]  /*10260*/  MUFU.EX2 R166, R166 ;  /* 0x000000a600a67308 */ /* 0x000f220000000800 */
[----:B------:R-:W-:-:S02]  /*10270*/  WARPGROUP.DEPBAR.LE gsb0, 0x0 ;  /* 0x00008000000079c5 */ /* 0x000fc40000010000 */
[----:B------:R-:W-:Y:S02]  /*10280*/  VIADD R152, R158, 0x180 ;  /* 0x000001809e987836 */ /* 0x000fe40000000000 */
[----:B------:R-:W-:-:S03]  /*10290*/  IMAD.MOV.U32 R153, RZ, RZ, 0x40000040 ;  /* 0x40000040ff997424 */ /* 0x000fc600078e00ff */
[----:B------:R-:W-:Y:S02]  /*102a0*/  R2UR UR6, R152 ;  /* 0x00000000980672ca */ /* 0x000fe400000e0000 */
[----:B------:R-:W-:Y:S02]  /*102b0*/  R2UR UR7, R153 ;  /* 0x00000000990772ca */ /* 0x000fe400000e0000 */
[----:B-----5:R-:W-:Y:S02]  /*102c0*/  F2FP.BF16.F32.PACK_AB R152, R156, R192 ;  /* 0x000000c09c98723e */ /* 0x020fe400000010ff */
[----:B-1----:R-:W-:Y:S02]  /*102d0*/  F2FP.BF16.F32.PACK_AB R153, R161, R160 ;  /* 0x000000a0a199723e */ /* 0x002fe400000010ff */
[----:B------:R-:W-:Y:S02]  /*102e0*/  F2FP.BF16.F32.PACK_AB R154, R159, R157 ;  /* 0x0000009d9f9a723e */ /* 0x000fe400000010ff */
[----:B---3--:R-:W-:-:S04]  /*102f0*/  F2FP.BF16.F32.PACK_AB R155, R174, R171 ;  /* 0x000000abae9b723e */ /* 0x008fc800000010ff */
[----:B------:R-:W-:-:S06]  /*10300*/  WARPGROUP.ARRIVE ;  /* 0x00000000000079c5 */ /* 0x000fcc0000000000 */
[----:B------:R-:W-:Y:S01]  /*10310*/  HGMMA.64x256x16.F32.BF16 R24, R152, gdesc[UR4].tnspB, R24, gsb0 ;  /* 0x43e0000498187df0 */ /* 0x000fe20008001818 */
[--C-:B------:R-:W-:Y:S01]  /*10320*/  FFMA.FTZ R172, R172, UR43, -R182.reuse ;  /* 0x0000002bacac7c23 */ /* 0x100fe200080108b6 */
[--C-:B------:R-:W-:Y:S01]  /*10330*/  FFMA.FTZ R185, R185, UR43, -R182.reuse ;  /* 0x0000002bb9b97c23 */ /* 0x100fe200080108b6 */
[--C-:B------:R-:W-:Y:S01]  /*10340*/  FFMA.FTZ R188, R188, UR43, -R182.reuse ;  /* 0x0000002bbcbc7c23 */ /* 0x100fe200080108b6 */
[----:B------:R-:W-:Y:S01]  /*10350*/  FFMA.FTZ R182, R189, UR43, -R182 ;  /* 0x0000002bbdb67c23 */ /* 0x000fe200080108b6 */
[--C-:B------:R-:W-:Y:S01]  /*10360*/  FFMA.FTZ R170, R170, UR43, -R191.reuse ;  /* 0x0000002baaaa7c23 */ /* 0x100fe200080108bf */
[--C-:B------:R-:W-:Y:S01]  /*10370*/  FFMA.FTZ R0, R0, UR43, -R191.reuse ;  /* 0x0000002b00007c23 */ /* 0x100fe200080108bf */
[--C-:B------:R-:W-:Y:S01]  /*10380*/  FFMA.FTZ R183, R183, UR43, -R191.reuse ;  /* 0x0000002bb7b77c23 */ /* 0x100fe200080108bf */
[----:B------:R-:W-:Y:S01]  /*10390*/  FFMA.FTZ R186, R186, UR43, -R191 ;  /* 0x0000002bbaba7c23 */ /* 0x000fe200080108bf */
[----:B------:R-:W1:Y:S08]  /*103a0*/  MUFU.EX2 R172, R172 ;  /* 0x000000ac00ac7308 */ /* 0x000e700000000800 */
[----:B------:R-:W-:Y:S08]  /*103b0*/  MUFU.EX2 R185, R185 ;  /* 0x000000b900b97308 */ /* 0x000ff00000000800 */
[----:B------:R-:W-:Y:S08]  /*103c0*/  MUFU.EX2 R188, R188 ;  /* 0x000000bc00bc7308 */ /* 0x000ff00000000800 */
[----:B------:R-:W-:Y:S08]  /*103d0*/  MUFU.EX2 R182, R182 ;  /* 0x000000b600b67308 */ /* 0x000ff00000000800 */
[----:B------:R-:W3:Y:S08]  /*103e0*/  MUFU.EX2 R170, R170 ;  /* 0x000000aa00aa7308 */ /* 0x000ef00000000800 */
[----:B------:R-:W5:Y:S08]  /*103f0*/  MUFU.EX2 R0, R0 ;  /* 0x0000000000007308 */ /* 0x000f700000000800 */
[----:B------:R-:W5:Y:S08]  /*10400*/  MUFU.EX2 R183, R183 ;  /* 0x000000b700b77308 */ /* 0x000f700000000800 */
[----:B------:R-:W5:Y:S01]  /*10410*/  MUFU.EX2 R186, R186 ;  /* 0x000000ba00ba7308 */ /* 0x000f620000000800 */
[----:B------:R-:W-:-:S02]  /*10420*/  WARPGROUP.DEPBAR.LE gsb0, 0x0 ;  /* 0x00008000000079c5 */ /* 0x000fc40000010000 */
[----:B------:R-:W-:Y:S02]  /*10430*/  VIADD R152, R158, 0x200 ;  /* 0x000002009e987836 */ /* 0x000fe40000000000 */
[----:B------:R-:W-:-:S03]  /*10440*/  IMAD.MOV.U32 R153, RZ, RZ, 0x40000040 ;  /* 0x40000040ff997424 */ /* 0x000fc600078e00ff */
[----:B------:R-:W-:Y:S02]  /*10450*/  R2UR UR6, R152 ;  /* 0x00000000980672ca */ /* 0x000fe400000e0000 */
[----:B------:R-:W-:Y:S02]  /*10460*/  R2UR UR7, R153 ;  /* 0x00000000990772ca */ /* 0x000fe400000e0000 */
[----:B0-----:R-:W-:Y:S02]  /*10470*/  F2FP.BF16.F32.PACK_AB R152, R165, R164 ;  /* 0x000000a4a598723e */ /* 0x001fe400000010ff */
[----:B--2---:R-:W-:Y:S02]  /*10480*/  F2FP.BF16.F32.PACK_AB R153, R162, R3 ;  /* 0x00000003a299723e */ /* 0x004fe400000010ff */
[----:B------:R-:W-:Y:S02]  /*10490*/  F2FP.BF16.F32.PACK_AB R154, R169, R168 ;  /* 0x000000a8a99a723e */ /* 0x000fe400000010ff */
[----:B----4-:R-:W-:-:S04]  /*104a0*/  F2FP.BF16.F32.PACK_AB R155, R166, R163 ;  /* 0x000000a3a69b723e */ /* 0x010fc800000010ff */
[----:B------:R-:W-:-:S06]  /*104b0*/  WARPGROUP.ARRIVE ;  /* 0x00000000000079c5 */ /* 0x000fcc0000000000 */
[----:B------:R-:W-:Y:S01]  /*104c0*/  HGMMA.64x256x16.F32.BF16 R24, R152, gdesc[UR4].tnspB, R24, gsb0 ;  /* 0x43e0000498187df0 */ /* 0x000fe20008001818 */
[----:B------:R-:W-:-:S04]  /*104d0*/  FADD.FTZ R199, R197, R199 ;  /* 0x000000c7c5c77221 */ /* 0x000fc80000010000 */
        /* <DEDUP_REMOVED lines=25> */
[----:B------:R-:W-:Y:S02]  /*10670*/  ISETP.GT.AND P2, PT, R210, R222, PT ;  /* 0x000000ded200720c */ /* 0x000fe40003f44270 */
[----:B------:R-:W-:Y:S01]  /*10680*/  FADD.FTZ R184, R166, R184 ;  /* 0x000000b8a6b87221 */ /* 0x000fe20000010000 */
[----:B------:R-:W-:Y:S02]  /*10690*/  @!P0 VIADD R211, R211, 0x32460 ;  /* 0x00032460d3d38836 */ /* 0x000fe40000000000 */
[----:B-1----:R-:W-:Y:S01]  /*106a0*/  FADD.FTZ R192, R172, R192 ;  /* 0x000000c0acc07221 */ /* 0x002fe20000010000 */
[----:B---3--:R-:W-:-:S03]  /*106b0*/  FADD.FTZ R184, R170, R184 ;  /* 0x000000b8aab87221 */ /* 0x008fc60000010000 */
[----:B------:R-:W-:Y:S01]  /*106c0*/  FADD.FTZ R192, R185, R192 ;  /* 0x000000c0b9c07221 */ /* 0x000fe20000010000 */
[----:B------:R-:W-:Y:S01]  /*106d0*/  @!P0 PRMT R211, RZ, 0x654, R211 ;  /* 0x00000654ffd38816 */ /* 0x000fe200000000d3 */
[----:B-----5:R-:W-:Y:S02]  /*106e0*/  FADD.FTZ R184, R0, R184 ;  /* 0x000000b800b87221 */ /* 0x020fe40000010000 */
[----:B------:R-:W-:Y:S02]  /*106f0*/  FADD.FTZ R192, R188, R192 ;  /* 0x000000c0bcc07221 */ /* 0x000fe40000010000 */
[----:B------:R-:W-:Y:S01]  /*10700*/  FADD.FTZ R184, R183, R184 ;  /* 0x000000b8b7b87221 */ /* 0x000fe20000010000 */
[----:B------:R-:W-:Y:S02]  /*10710*/  VIADD R210, R210, 0xffffffff ;  /* 0xffffffffd2d27836 */ /* 0x000fe40000000000 */
[----:B------:R-:W-:Y:S02]  /*10720*/  IMAD.MOV.U32 R216, RZ, RZ, R178 ;  /* 0x000000ffffd87224 */ /* 0x000fe400078e00b2 */
[----:B------:R-:W-:Y:S01]  /*10730*/  FADD.FTZ R3, R186, R184 ;  /* 0x000000b8ba037221 */ /* 0x000fe20000010000 */
[----:B------:R-:W-:Y:S01]  /*10740*/  IMAD.MOV.U32 R217, RZ, RZ, R176 ;  /* 0x000000ffffd97224 */ /* 0x000fe200078e00b0 */
[----:B------:R-:W-:-:S02]  /*10750*/  WARPGROUP.DEPBAR.LE gsb0, 0x0 ;  /* 0x00008000000079c5 */ /* 0x000fc40000010000 */
[----:B------:R-:W-:Y:S02]  /*10760*/  VIADD R152, R158, 0x280 ;  /* 0x000002809e987836 */ /* 0x000fe40000000000 */
[----:B------:R-:W-:-:S03]  /*10770*/  IMAD.MOV.U32 R153, RZ, RZ, 0x40000040 ;  /* 0x40000040ff997424 */ /* 0x000fc600078e00ff */
[----:B------:R-:W-:Y:S02]  /*10780*/  R2UR UR6, R152 ;  /* 0x00000000980672ca */ /* 0x000fe400000e0000 */
[----:B------:R-:W-:Y:S02]  /*10790*/  R2UR UR7, R153 ;  /* 0x00000000990772ca */ /* 0x000fe400000e0000 */
[----:B------:R-:W-:Y:S02]  /*107a0*/  F2FP.BF16.F32.PACK_AB R152, R185, R172 ;  /* 0x000000acb998723e */ /* 0x000fe400000010ff */
[----:B------:R-:W-:Y:S02]  /*107b0*/  F2FP.BF16.F32.PACK_AB R153, R0, R170 ;  /* 0x000000aa0099723e */ /* 0x000fe400000010ff */
[----:B------:R-:W-:Y:S02]  /*107c0*/  F2FP.BF16.F32.PACK_AB R154, R182, R188 ;  /* 0x000000bcb69a723e */ /* 0x000fe400000010ff */
[----:B------:R-:W-:-:S04]  /*107d0*/  F2FP.BF16.F32.PACK_AB R155, R186, R183 ;  /* 0x000000b7ba9b723e */ /* 0x000fc800000010ff */
[----:B------:R-:W-:-:S06]  /*107e0*/  WARPGROUP.ARRIVE ;  /* 0x00000000000079c5 */ /* 0x000fcc0000000000 */
[----:B------:R-:W-:Y:S01]  /*107f0*/  HGMMA.64x256x16.F32.BF16 R24, R152, gdesc[UR4].tnspB, R24, gsb0 ;  /* 0x43e0000498187df0 */ /* 0x000fe20008001818 */
[----:B------:R-:W-:Y:S02]  /*10800*/  FADD.FTZ R0, R182, R192 ;  /* 0x000000c0b6007221 */ /* 0x000fe40000010000 */
[----:B------:R-:W-:Y:S02]  /*10810*/  WARPGROUP.DEPBAR.LE gsb0, 0x0 ;  /* 0x00008000000079c5 */ /* 0x000fe40000010000 */
[----:B------:R1:W-:Y:S01]  /*10820*/  @!P0 SYNCS.ARRIVE.TRANS64.RED.A1T0 RZ, [R211+URZ], RZ ;  /* 0x000000ffd3ff89a7 */ /* 0x0003e2000810043f */
[----:B------:R-:W-:Y:S05]  /*10830*/  @P2 BRA `(.L_x_5747) ;  /* 0xffffffc800a02947 */ /* 0x000fea000383ffff */
.L_x_5737:
[----:B------:R-:W2:Y:S02]  /*10840*/  LDL R152, [R1+0x60] ;  /* 0x0000600001987983 */ /* 0x000ea40000100800 */
[----:B--2---:R-:W-:-:S13]  /*10850*/  ISETP.GE.AND P2, PT, R210, R152, PT ;  /* 0x00000098d200720c */ /* 0x004fda0003f46270 */
[----:B------:R-:W-:Y:S05]  /*10860*/  @!P2 BRA `(.L_x_5748) ;  /* 0x0000002c00bca947 */ /* 0x000fea0003800000 */
[----:B------:R-:W-:Y:S02]  /*10870*/  IMAD.MOV.U32 R216, RZ, RZ, R178 ;  /* 0x000000ffffd87224 */ /* 0x000fe400078e00b2 */
[----:B------:R-:W-:-:S07]  /*10880*/  IMAD.MOV.U32 R217, RZ, RZ, R176 ;  /* 0x000000ffffd97224 */ /* 0x000fce00078e00b0 */
.L_x_5758:
[----:B------:R-:W-:Y:S01]  /*10890*/  VIADD R2, R2, 0x1 ;  /* 0x0000000102027836 */ /* 0x000fe20000000000 */
[----:B------:R-:W-:Y:S05]  /*108a0*/  YIELD ;  /* 0x0000000000007946 */ /* 0x000fea0003800000 */
[----:B------:R-:W-:-:S04]  /*108b0*/  ISETP.NE.AND P2, PT, R2, 0x2, PT ;  /* 0x000000020200780c */ /* 0x000fc80003f45270 */
[----:B------:R-:W-:Y:S02]  /*108c0*/  SEL R152, RZ, 0x1, P2 ;  /* 0x00000001ff987807 */ /* 0x000fe40001000000 */
[----:B------:R-:W-:Y:S02]  /*108d0*/  SEL R2, R2, RZ, P2 ;  /* 0x000000ff02027207 */ /* 0x000fe40001000000 */
[----:B------:R-:W-:Y:S01]  /*108e0*/  LOP3.LUT R23, R23, R152, RZ, 0x3c, !PT ;  /* 0x0000009817177212 */ /* 0x000fe200078e3cff */
[----:B--2--5:R-:W-:Y:S06]  /*108f0*/  @!P1 BRA `(.L_x_5749) ;  /* 0x0000000000049947 */ /* 0x024fec0003800000 */
[----:B------:R-:W-:Y:S01]  /*10900*/  BPT.TRAP 0x1 ;  /* 0x000000040000795c */ /* 0x000fe20000300000 */
.L_x_5749:
[----:B-1----:R-:W-:Y:S01]  /*10910*/  IMAD R211, R2, 0x8, R19 ;  /* 0x0000000802d37824 */ /* 0x002fe200078e0213 */
[----:B------:R-:W-:-:S04]  /*10920*/  SHF.L.U32 R218, R23, 0x1f, RZ ;  /* 0x0000001f17da7819 */ /* 0x000fc800000006ff */
[----:B------:R1:W2:Y:S01]  /*10930*/  SYNCS.PHASECHK.TRANS64.TRYWAIT P2, [R211+URZ+0x32430], R218 ;  /* 0x032430dad30075a7 */ /* 0x0002a2000804017f */
[----:B------:R-:W-:Y:S05]  /*10940*/  @!P1 BRA `(.L_x_5750) ;  /* 0x0000000000049947 */ /* 0x000fea0003800000 */
[----:B------:R-:W-:Y:S01]  /*10950*/  BPT.TRAP 0x1 ;  /* 0x000000040000795c */ /* 0x000fe20000300000 */
.L_x_5750:
[----:B------:R-:W3:Y:S01]  /*10960*/  LDL R152, [R1+0x4c] ;  /* 0x00004c0001987983 */ /* 0x000ee20000100800 */
[----:B------:R-:W-:Y:S02]  /*10970*/  IMAD.MOV.U32 R157, RZ, RZ, 0x40000040 ;  /* 0x40000040ff9d7424 */ /* 0x000fe400078e00ff */
[----:B---3--:R-:W-:Y:S01]  /*10980*/  IMAD R156, R2, 0x300, R152 ;  /* 0x00000300029c7824 */ /* 0x008fe200078e0298 */
[----:B--2---:R-:W-:Y:S06]  /*10990*/  @P2 BRA `(.L_x_5751) ;  /* 0x0000000000082947 */ /* 0x004fec0003800000 */
[----:B------:R-:W2:Y:S02]  /*109a0*/  SYNCS.PHASECHK.TRANS64.TRYWAIT P2, [R211+URZ+0x32430], R218 ;  /* 0x032430dad30075a7 */ /* 0x000ea4000804017f */
[----:B--2---:R-:W-:Y:S05]  /*109b0*/  @!P2 BRA `(.L_x_5752) ;  /* 0x0000013400f4a947 */ /* 0x004fea0003800000 */
.L_x_5751:
        /* <DEDUP_REMOVED lines=40> */
.L_x_5753:
[----:B------:R0:W3:Y:S01]  /*10c40*/  SYNCS.PHASECHK.TRANS64.TRYWAIT P2, [R211+URZ+0x32450], R218 ;  /* 0x032450dad30075a7 */ /* 0x0000e2000804017f */
[----:B------:R-:W-:Y:S05]  /*10c50*/  @!P1 BRA `(.L_x_5754) ;  /* 0x0000000000049947 */ /* 0x000fea0003800000 */
[----:B------:R-:W-:Y:S01]  /*10c60*/  BPT.TRAP 0x1 ;  /* 0x000000040000795c */ /* 0x000fe20000300000 */
.L_x_5754:
[----:B------:R-:W-:Y:S04]  /*10c70*/  BSSY B0, `(.L_x_5755) ;  /* 0x0000004000007945 */ /* 0x000fe80003800000 */
[----:B---3--:R-:W-:Y:S05]  /*10c80*/  @P2 BRA `(.L_x_5756) ;  /* 0x0000000000082947 */ /* 0x008fea0003800000 */
[----:B------:R-:W3:Y:S02]  /*10c90*/  SYNCS.PHASECHK.TRANS64.TRYWAIT P2, [R211+URZ+0x32450], R218 ;  /* 0x032450dad30075a7 */ /* 0x000ee4000804017f */
[----:B---3--:R-:W-:Y:S05]  /*10ca0*/  @!P2 BRA `(.L_x_5757) ;  /* 0x00000134004ca947 */ /* 0x008fea0003800000 */
.L_x_5756:
[----:B------:R-:W-:Y:S05]  /*10cb0*/  BSYNC B0 ;  /* 0x0000000000007941 */ /* 0x000fea0003800000 */
.L_x_5755:
[----:B------:R-:W-:Y:S05]  /*10cc0*/  WARPSYNC.ALL ;  /* 0x0000000000007948 */ /* 0x000fea0003800000 */
[----:B0123--:R-:W-:Y:S01]  /*10cd0*/  IMAD.MOV.U32 R218, RZ, RZ, 0xc00 ;  /* 0x00000c00ffda7424 */ /* 0x00ffe200078e00ff */
[----:B------:R-:W-:Y:S01]  /*10ce0*/  R2UR UR4, R4 ;  /* 0x00000000040472ca */ /* 0x000fe200000e0000 */
[----:B------:R-:W-:Y:S01]  /*10cf0*/  IMAD.MOV.U32 R219, RZ, RZ, 0x40000040 ;  /* 0x40000040ffdb7424 */ /* 0x000fe200078e00ff */
[----:B------:R-:W-:Y:S01]  /*10d00*/  R2UR UR5, R5 ;  /* 0x00000000050572ca */ /* 0x000fe200000e0000 */
[----:B------:R-:W-:Y:S01]  /*10d10*/  IMAD R218, R2, R218, UR39 ;  /* 0x0000002702da7e24 */ /* 0x000fe2000f8e02da */
[----:B------:R-:W-:Y:S01]  /*10d20*/  WARPGROUP.ARRIVE ;  /* 0x00000000000079c5 */ /* 0x000fe20000000000 */
[----:B------:R-:W-:Y:S01]  /*10d30*/  IMAD.MOV.U32 R221, RZ, RZ, 0x40000040 ;  /* 0x40000040ffdd7424 */ /* 0x000fe200078e00ff */
[----:B------:R-:W-:Y:S01]  /*10d40*/  R2UR UR7, R219 ;  /* 0x00000000db0772ca */ /* 0x000fe200000e0000 */
[C---:B------:R-:W-:Y:S01]  /*10d50*/  VIADD R220, R218.reuse, 0x2 ;  /* 0x00000002dadc7836 */ /* 0x040fe20000000000 */
[----:B------:R-:W-:Y:S01]  /*10d60*/  R2UR UR6, R218 ;  /* 0x00000000da0672ca */ /* 0x000fe200000e0000 */
[----:B------:R-:W-:Y:S01]  /*10d70*/  IMAD.MOV.U32 R219, RZ, RZ, 0x40000040 ;  /* 0x40000040ffdb7424 */ /* 0x000fe200078e00ff */
[----:B------:R0:W-:Y:S01]  /*10d80*/  STL [R1+0x1b0], R22 ;  /* 0x0001b01601007387 */ /* 0x0001e20000100800 */
[----:B------:R-:W-:-:S03]  /*10d90*/  UMOV UR43, UR48 ;  /* 0x00000030002b7c82 */ /* 0x000fc60008000000 */
[----:B------:R-:W-:Y:S04]  /*10da0*/  STL [R1+0x1ac], R19 ;  /* 0x0001ac1301007387 */ /* 0x000fe80000100800 */
[----:B------:R1:W-:Y:S03]  /*10db0*/  STL [R1+0x1a8], R18 ;  /* 0x0001a81201007387 */ /* 0x0003e60000100800 */
[----:B------:R-:W-:Y:S01]  /*10dc0*/  HGMMA.64x96x16.F32.BF16 R152, gdesc[UR4], R152, gsb0 ;  /* 0x01600000049879f0 */ /* 0x000fe20008001898 */
[----:B------:R-:W-:Y:S01]  /*10dd0*/  R2UR UR6, R220 ;  /* 0x00000000dc0672ca */ /* 0x000fe200000e0000 */
[----:B------:R-:W-:Y:S01]  /*10de0*/  VIADD R220, R218, 0x4 ;  /* 0x00000004dadc7836 */ /* 0x000fe20000000000 */
[----:B------:R-:W-:Y:S01]  /*10df0*/  R2UR UR7, R221 ;  /* 0x00000000dd0772ca */ /* 0x000fe200000e0000 */
[----:B------:R-:W-:Y:S01]  /*10e00*/  IMAD.MOV.U32 R221, RZ, RZ, 0x40000040 ;  /* 0x40000040ffdd7424 */ /* 0x000fe200078e00ff */
[----:B------:R-:W-:Y:S01]  /*10e10*/  R2UR UR4, R236 ;  /* 0x00000000ec0472ca */ /* 0x000fe200000e0000 */
[----:B------:R-:W-:Y:S01]  /*10e20*/  STL [R1+0x1a4], R17 ;  /* 0x0001a41101007387 */ /* 0x000fe20000100800 */
[----:B------:R-:W-:-:S03]  /*10e30*/  R2UR UR5, R237 ;  /* 0x00000000ed0572ca */ /* 0x000fc600000e0000 */
[----:B------:R-:W-:Y:S01]  /*10e40*/  STL [R1+0x1a0], R16 ;  /* 0x0001a01001007387 */ /* 0x000fe20000100800 */
[----:B------:R-:W-:Y:S02]  /*10e50*/  WARPGROUP.DEPBAR.LE gsb0, 0x0 ;  /* 0x00008000000079c5 */ /* 0x000fe40000010000 */
[----:B------:R-:W-:-:S07]  /*10e60*/  WARPGROUP.ARRIVE ;  /* 0x00000000000079c5 */ /* 0x000fce0000000000 */
[----:B------:R-:W-:Y:S01]  /*10e70*/  HGMMA.64x96x16.F32.BF16 R152, gdesc[UR4], R152, gsb0 ;  /* 0x01600000049879f0 */ /* 0x000fe20008001898 */
[----:B------:R-:W-:Y:S01]  /*10e80*/  R2UR UR6, R220 ;  /* 0x00000000dc0672ca */ /* 0x000fe200000e0000 */
[----:B------:R-:W-:Y:S01]  /*10e90*/  VIADD R220, R218, 0x6 ;  /* 0x00000006dadc7836 */ /* 0x000fe20000000000 */
[----:B------:R-:W-:Y:S01]  /*10ea0*/  R2UR UR7, R221 ;  /* 0x00000000dd0772ca */ /* 0x000fe200000e0000 */
[----:B------:R-:W-:Y:S01]  /*10eb0*/  IMAD.MOV.U32 R221, RZ, RZ, 0x40000040 ;  /* 0x40000040ffdd7424 */ /* 0x000fe200078e00ff */
[----:B------:R-:W-:Y:S02]  /*10ec0*/  R2UR UR4, R234 ;  /* 0x00000000ea0472ca */ /* 0x000fe400000e0000 */
[----:B------:R-:W-:Y:S01]  /*10ed0*/  R2UR UR5, R235 ;  /* 0x00000000eb0572ca */ /* 0x000fe200000e0000 */
[----:B------:R-:W-:Y:S02]  /*10ee0*/  WARPGROUP.DEPBAR.LE gsb0, 0x0 ;  /* 0x00008000000079c5 */ /* 0x000fe40000010000 */
[----:B------:R-:W-:-:S10]  /*10ef0*/  WARPGROUP.ARRIVE ;  /* 0x00000000000079c5 */ /* 0x000fd40000000000 */
        /* <DEDUP_REMOVED lines=160> */
[----:B------:R-:W-:-:S02]  /*11900*/  FMUL.FTZ R191, R191, UR50 ;  /* 0x00000032bfbf7c20 */ /* 0x000fc40008410000 */
        /* <DEDUP_REMOVED lines=38> */
[----:B0-----:R-:W-:Y:S01]  /*11b70*/  MUFU.TANH R22, R154 ;  /* 0x0000009a00167308 */ /* 0x001fe20000002400 */
[----:B---3--:R-:W-:-:S07]  /*11b80*/  FMNMX.FTZ R169, R193, R169, !PT ;  /* 0x000000a9c1a97209 */ /* 0x008fce0007810000 */
[----:B------:R-:W0:Y:S01]  /*11b90*/  MUFU.TANH R181, R158 ;  /* 0x0000009e00b57308 */ /* 0x000e220000002400 */
[----:B----4-:R-:W-:-:S05]  /*11ba0*/  FMNMX.FTZ R169, R192, R169, !PT ;  /* 0x000000a9c0a97209 */ /* 0x010fca0007810000 */
[----:B------:R-:W2:Y:S02]  /*11bb0*/  SHFL.BFLY PT, R176, R169, 0x2, 0x1f ;  /* 0x0c401f00a9b07f89 */ /* 0x000ea400000e0000 */
[----:B------:R3:W-:Y:S08]  /*11bc0*/  MUFU.TANH R197, R170 ;  /* 0x000000aa00c57308 */ /* 0x0007f00000002400 */
[----:B-1----:R1:W-:Y:S01]  /*11bd0*/  MUFU.TANH R18, R162 ;  /* 0x000000a200127308 */ /* 0x0023e20000002400 */
[----:B---3--:R-:W-:-:S07]  /*11be0*/  IMAD.MOV.U32 R170, RZ, RZ, R180 ;  /* 0x000000ffffaa7224 */ /* 0x008fce00078e00b4 */
[----:B------:R-:W-:Y:S01]  /*11bf0*/  MUFU.TANH R19, R155 ;  /* 0x0000009b00137308 */ /* 0x000fe20000002400 */
[----:B--2---:R-:W-:-:S07]  /*11c00*/  FMNMX.FTZ R176, R169, R176, !PT ;  /* 0x000000b0a9b07209 */ /* 0x004fce0007810000 */
[----:B------:R-:W2:Y:S01]  /*11c10*/  MUFU.TANH R184, R159 ;  /* 0x0000009f00b87308 */ /* 0x000ea20000002400 */
[----:B------:R-:W3:Y:S07]  /*11c20*/  SHFL.BFLY PT, R154, R176, 0x1, 0x1f ;  /* 0x0c201f00b09a7f89 */ /* 0x000eee00000e0000 */
[----:B------:R4:W-:Y:S08]  /*11c30*/  MUFU.TANH R17, R163 ;  /* 0x000000a300117308 */ /* 0x0009f00000002400 */
[----:B------:R-:W2:Y:S08]  /*11c40*/  MUFU.TANH R196, R167 ;  /* 0x000000a700c47308 */ /* 0x000eb00000002400 */
[----:B------:R2:W-:Y:S01]  /*11c50*/  MUFU.TANH R16, R166 ;  /* 0x000000a600107308 */ /* 0x0005e20000002400 */
[----:B---3--:R-:W-:-:S05]  /*11c60*/  FMNMX.FTZ R176, R176, R154, !PT ;  /* 0x0000009ab0b07209 */ /* 0x008fca0007810000 */
[C---:B------:R-:W-:Y:S01]  /*11c70*/  FADD.FTZ R169, -R176.reuse, R217 ;  /* 0x000000d9b0a97221 */ /* 0x040fe20000010100 */
[----:B------:R-:W-:Y:S01]  /*11c80*/  FMUL.FTZ R180, R176, UR43 ;  /* 0x0000002bb0b47c20 */ /* 0x000fe20008410000 */
[----:B------:R-:W-:Y:S01]  /*11c90*/  IMAD.MOV.U32 R217, RZ, RZ, R177 ;  /* 0x000000ffffd97224 */ /* 0x000fe200078e00b1 */
[----:B------:R-:W3:Y:S01]  /*11ca0*/  MUFU.TANH R171, R171 ;  /* 0x000000ab00ab7308 */ /* 0x000ee20000002400 */
[----:B------:R-:W-:Y:S01]  /*11cb0*/  FMUL.FTZ R169, R169, UR43 ;  /* 0x0000002ba9a97c20 */ /* 0x000fe20008410000 */
[--C-:B------:R-:W-:Y:S01]  /*11cc0*/  FFMA.FTZ R177, R230, UR43, -R180.reuse ;  /* 0x0000002be6b17c23 */ /* 0x100fe200080108b4 */
[--C-:B------:R-:W-:Y:S01]  /*11cd0*/  FFMA.FTZ R158, R220, UR43, -R180.reuse ;  /* 0x0000002bdc9e7c23 */ /* 0x100fe200080108b4 */
[----:B0-----:R-:W-:Y:S02]  /*11ce0*/  IMAD.MOV.U32 R220, RZ, RZ, R181 ;  /* 0x000000ffffdc7224 */ /* 0x001fe400078e00b5 */
[--C-:B-1----:R-:W-:Y:S01]  /*11cf0*/  FFMA.FTZ R162, R152, UR43, -R180.reuse ;  /* 0x0000002b98a27c23 */ /* 0x102fe200080108b4 */
[--C-:B------:R-:W-:Y:S01]  /*11d00*/  FFMA.FTZ R181, R156, UR43, -R180.reuse ;  /* 0x0000002b9cb57c23 */ /* 0x100fe200080108b4 */
[--C-:B----4-:R-:W-:Y:S01]  /*11d10*/  FFMA.FTZ R163, R153, UR43, -R180.reuse ;  /* 0x0000002b99a37c23 */ /* 0x110fe200080108b4 */
[----:B------:R0:W-:Y:S01]  /*11d20*/  MUFU.EX2 R156, R169 ;  /* 0x000000a9009c7308 */ /* 0x0001e20000000800 */
[----:B------:R-:W-:Y:S01]  /*11d30*/  FFMA.FTZ R188, R221, UR43, -R180 ;  /* 0x0000002bddbc7c23 */ /* 0x000fe200080108b4 */
[----:B--2---:R-:W-:-:S02]  /*11d40*/  IMAD.MOV.U32 R221, RZ, RZ, R184 ;  /* 0x000000ffffdd7224 */ /* 0x004fc400078e00b8 */
[--C-:B------:R-:W-:Y:S01]  /*11d50*/  FFMA.FTZ R189, R229, UR43, -R180.reuse ;  /* 0x0000002be5bd7c23 */ /* 0x100fe200080108b4 */
[--C-:B------:R-:W-:Y:S01]  /*11d60*/  FFMA.FTZ R166, R160, UR43, -R180.reuse ;  /* 0x0000002ba0a67c23 */ /* 0x100fe200080108b4 */
[----:B------:R-:W-:Y:S01]  /*11d70*/  FMUL.FTZ R160, R175, UR50 ;  /* 0x00000032afa07c20 */ /* 0x000fe20008410000 */
[--C-:B------:R-:W-:Y:S01]  /*11d80*/  FFMA.FTZ R155, R222, UR43, -R180.reuse ;  /* 0x0000002bde9b7c23 */ /* 0x100fe200080108b4 */
[----:B------:R-:W-:Y:S01]  /*11d90*/  FFMA.FTZ R154, R223, UR43, -R180 ;  /* 0x0000002bdf9a7c23 */ /* 0x000fe200080108b4 */
[----:B------:R-:W1:Y:S01]  /*11da0*/  MUFU.EX2 R152, R177 ;  /* 0x000000b100987308 */ /* 0x000e620000000800 */
[----:B------:R-:W-:Y:S02]  /*11db0*/  IMAD.MOV.U32 R222, RZ, RZ, R196 ;  /* 0x000000ffffde7224 */ /* 0x000fe400078e00c4 */
[----:B------:R-:W-:Y:S01]  /*11dc0*/  FMUL.FTZ R196, R179, UR50 ;  /* 0x00000032b3c47c20 */ /* 0x000fe20008410000 */
[----:B------:R-:W-:Y:S02]  /*11dd0*/  IMAD.MOV.U32 R223, RZ, RZ, R197 ;  /* 0x000000ffffdf7224 */ /* 0x000fe400078e00c5 */
[----:B------:R-:W-:Y:S01]  /*11de0*/  FMUL.FTZ R197, R178, UR50 ;  /* 0x00000032b2c57c20 */ /* 0x000fe20008410000 */
[----:B---3--:R-:W-:-:S02]  /*11df0*/  IMAD.MOV.U32 R229, RZ, RZ, R171 ;  /* 0x000000ffffe57224 */ /* 0x008fc400078e00ab */
[--C-:B------:R-:W-:Y:S01]  /*11e00*/  FFMA.FTZ R185, R219, UR43, -R180.reuse ;  /* 0x0000002bdbb97c23 */ /* 0x100fe200080108b4 */
[--C-:B------:R-:W-:Y:S01]  /*11e10*/  FFMA.FTZ R159, R218, UR43, -R180.reuse ;  /* 0x0000002bda9f7c23 */ /* 0x100fe200080108b4 */
[----:B------:R-:W2:Y:S01]  /*11e20*/  MUFU.TANH R174, R174 ;  /* 0x000000ae00ae7308 */ /* 0x000ea20000002400 */
[--C-:B------:R-:W-:Y:S01]  /*11e30*/  FFMA.FTZ R184, R157, UR43, -R180.reuse ;  /* 0x0000002b9db87c23 */ /* 0x100fe200080108b4 */
[--C-:B------:R-:W-:Y:S01]  /*11e40*/  FFMA.FTZ R167, R161, UR43, -R180.reuse ;  /* 0x0000002ba1a77c23 */ /* 0x100fe200080108b4 */
[--C-:B------:R-:W-:Y:S01]  /*11e50*/  FFMA.FTZ R164, R164, UR43, -R180.reuse ;  /* 0x0000002ba4a47c23 */ /* 0x100fe200080108b4 */
[--C-:B------:R-:W-:Y:S01]  /*11e60*/  FFMA.FTZ R165, R165, UR43, -R180.reuse ;  /* 0x0000002ba5a57c23 */ /* 0x100fe200080108b4 */
[--C-:B------:R-:W-:Y:S01]  /*11e70*/  FFMA.FTZ R168, R168, UR43, -R180.reuse ;  /* 0x0000002ba8a87c23 */ /* 0x100fe200080108b4 */
[--C-:B0-----:R-:W-:Y:S01]  /*11e80*/  FFMA.FTZ R169, R217, UR43, -R180.reuse ;  /* 0x0000002bd9a97c23 */ /* 0x101fe200080108b4 */
[----:B------:R-:W-:Y:S01]  /*11e90*/  FFMA.FTZ R170, R170, UR43, -R180 ;  /* 0x0000002baaaa7c23 */ /* 0x000fe200080108b4 */
[----:B------:R-:W0:Y:S01]  /*11ea0*/  MUFU.EX2 R189, R189 ;  /* 0x000000bd00bd7308 */ /* 0x000e220000000800 */
[----:B-1----:R-:W-:Y:S01]  /*11eb0*/  FFMA.FTZ R153, R156, R0, R152 ;  /* 0x000000009c997223 */ /* 0x002fe20000010098 */
[----:B------:R-:W-:Y:S01]  /*11ec0*/  FMNMX.FTZ R0, R22, R216, !PT ;  /* 0x000000d816007209 */ /* 0x000fe20007810000 */
[--C-:B------:R-:W-:Y:S01]  /*11ed0*/  FFMA.FTZ R171, R231, UR43, -R180.reuse ;  /* 0x0000002be7ab7c23 */ /* 0x100fe200080108b4 */
[--C-:B------:R-:W-:Y:S01]  /*11ee0*/  FFMA.FTZ R172, R172, UR43, -R180.reuse ;  /* 0x0000002bacac7c23 */ /* 0x100fe200080108b4 */
[----:B------:R-:W-:Y:S01]  /*11ef0*/  FFMA.FTZ R173, R173, UR43, -R180 ;  /* 0x0000002badad7c23 */ /* 0x000fe200080108b4 */
[----:B------:R-:W-:Y:S01]  /*11f00*/  FMNMX.FTZ R0, R19, R0, !PT ;  /* 0x0000000013007209 */ /* 0x000fe20007810000 */
[----:B------:R-:W-:Y:S01]  /*11f10*/  FMUL.FTZ R217, R186, UR50 ;  /* 0x00000032bad97c20 */ /* 0x000fe20008410000 */
[----:B------:R-:W1:Y:S01]  /*11f20*/  MUFU.TANH R160, R160 ;  /* 0x000000a000a07308 */ /* 0x000e620000002400 */
[----:B--2---:R-:W-:Y:S01]  /*11f30*/  IMAD.MOV.U32 R230, RZ, RZ, R174 ;  /* 0x000000ffffe67224 */ /* 0x004fe200078e00ae */
[----:B------:R-:W-:Y:S01]  /*11f40*/  FMNMX.FTZ R0, R220, R0, !PT ;  /* 0x00000000dc007209 */ /* 0x000fe20007810000 */
[--C-:B------:R-:W-:Y:S01]  /*11f50*/  FFMA.FTZ R174, R193, UR43, -R180.reuse ;  /* 0x0000002bc1ae7c23 */ /* 0x100fe200080108b4 */
[----:B------:R-:W-:Y:S01]  /*11f60*/  FFMA.FTZ R180, R192, UR43, -R180 ;  /* 0x0000002bc0b47c23 */ /* 0x000fe200080108b4 */
[----:B------:R-:W-:Y:S01]  /*11f70*/  FMUL.FTZ R192, R182, UR50 ;  /* 0x00000032b6c07c20 */ /* 0x000fe20008410000 */
[----:B------:R-:W-:Y:S01]  /*11f80*/  FMNMX.FTZ R0, R221, R0, !PT ;  /* 0x00000000dd007209 */ /* 0x000fe20007810000 */
[----:B------:R-:W-:Y:S01]  /*11f90*/  FMUL.FTZ R193, R187, UR50 ;  /* 0x00000032bbc17c20 */ /* 0x000fe20008410000 */
[----:B------:R-:W2:Y:S01]  /*11fa0*/  MUFU.TANH R197, R197 ;  /* 0x000000c500c57308 */ /* 0x000ea20000002400 */
[C---:B0-----:R-:W-:Y:S01]  /*11fb0*/  FADD.FTZ R153, R189.reuse, R153 ;  /* 0x00000099bd997221 */ /* 0x041fe20000010000 */
[----:B------:R-:W-:Y:S01]  /*11fc0*/  FMNMX.FTZ R0, R18, R0, !PT ;  /* 0x0000000012007209 */ /* 0x000fe20007810000 */
[----:B------:R-:W-:Y:S01]  /*11fd0*/  FMUL.FTZ R175, R194, UR50 ;  /* 0x00000032c2af7c20 */ /* 0x000fe20008410000 */
[----:B------:R-:W-:Y:S01]  /*11fe0*/  F2FP.BF16.F32.PACK_AB R152, R189, R152 ;  /* 0x00000098bd98723e */ /* 0x000fe200000010ff */
[----:B------:R-:W-:Y:S01]  /*11ff0*/  FMUL.FTZ R189, R183, UR50 ;  /* 0x00000032b7bd7c20 */ /* 0x000fe20008410000 */
[----:B------:R-:W-:Y:S01]  /*12000*/  FMNMX.FTZ R0, R17, R0, !PT ;  /* 0x0000000011007209 */ /* 0x000fe20007810000 */
[----:B------:R-:W-:Y:S01]  /*12010*/  FMUL.FTZ R179, R195, UR50 ;  /* 0x00000032c3b37c20 */ /* 0x000fe20008410000 */
[----:B------:R-:W0:Y:S01]  /*12020*/  MUFU.TANH R196, R196 ;  /* 0x000000c400c47308 */ /* 0x000e220000002400 */
[----:B------:R-:W-:Y:S01]  /*12030*/  FMUL.FTZ R186, R198, UR50 ;  /* 0x00000032c6ba7c20 */ /* 0x000fe20008410000 */
[----:B------:R-:W-:Y:S01]  /*12040*/  FMNMX.FTZ R0, R16, R0, !PT ;  /* 0x0000000010007209 */ /* 0x000fe20007810000 */
[----:B------:R-:W-:-:S03]  /*12050*/  FMUL.FTZ R187, R199, UR50 ;  /* 0x00000032c7bb7c20 */ /* 0x000fc60008410000 */
[----:B------:R-:W-:Y:S02]  /*12060*/  FMNMX.FTZ R0, R222, R0, !PT ;  /* 0x00000000de007209 */ /* 0x000fe40007810000 */
[----:B------:R-:W3:Y:S02]  /*12070*/  MUFU.TANH R192, R192 ;  /* 0x000000c000c07308 */ /* 0x000ee40000002400 */
[----:B------:R-:W-:-:S04]  /*12080*/  FMNMX.FTZ R0, R223, R0, !PT ;  /* 0x00000000df007209 */ /* 0x000fc80007810000 */
[----:B------:R-:W-:Y:S02]  /*12090*/  FMNMX.FTZ R0, R229, R0, !PT ;  /* 0x00000000e5007209 */ /* 0x000fe40007810000 */
[----:B------:R-:W4:Y:S02]  /*120a0*/  MUFU.TANH R189, R189 ;  /* 0x000000bd00bd7308 */ /* 0x000f240000002400 */
[----:B------:R-:W-:-:S04]  /*120b0*/  FMNMX.FTZ R157, R230, R0, !PT ;  /* 0x00000000e69d7209 */ /* 0x000fc80007810000 */
[----:B-1----:R-:W-:Y:S02]  /*120c0*/  FMNMX.FTZ R157, R160, R157, !PT ;  /* 0x0000009da09d7209 */ /* 0x002fe40007810000 */
[----:B------:R-:W1:Y:S02]  /*120d0*/  MUFU.TANH R217, R217 ;  /* 0x000000d900d97308 */ /* 0x000e640000002400 */
[----:B--2---:R-:W-:-:S04]  /*120e0*/  FMNMX.FTZ R157, R197, R157, !PT ;  /* 0x0000009dc59d7209 */ /* 0x004fc80007810000 */
[----:B0-----:R-:W-:Y:S02]  /*120f0*/  FMNMX.FTZ R157, R196, R157, !PT ;  /* 0x0000009dc49d7209 */ /* 0x001fe40007810000 */
[----:B------:R-:W0:Y:S02]  /*12100*/  MUFU.TANH R193, R193 ;  /* 0x000000c100c17308 */ /* 0x000e240000002400 */
[----:B---3--:R-:W-:-:S04]  /*12110*/  FMNMX.FTZ R157, R192, R157, !PT ;  /* 0x0000009dc09d7209 */ /* 0x008fc80007810000 */
[----:B----4-:R-:W-:Y:S02]  /*12120*/  FMNMX.FTZ R157, R189, R157, !PT ;  /* 0x0000009dbd9d7209 */ /* 0x010fe40007810000 */
[----:B------:R-:W2:Y:S02]  /*12130*/  MUFU.TANH R190, R190 ;  /* 0x000000be00be7308 */ /* 0x000ea40000002400 */
[----:B-1----:R-:W-:-:S06]  /*12140*/  FMNMX.FTZ R157, R217, R157, !PT ;  /* 0x0000009dd99d7209 */ /* 0x002fcc0007810000 */
        /* <DEDUP_REMOVED lines=10> */
[----:B------:R-:W2:Y:S01]  /*121f0*/  MUFU.EX2 R154, R154 ;  /* 0x0000009a009a7308 */ /* 0x000ea20000000800 */
[----:B-1----:R-:W-:-:S07]  /*12200*/  FMNMX.FTZ R157, R186, R157, !PT ;  /* 0x0000009dba9d7209 */ /* 0x002fce0007810000 */
[----:B------:R-:W1:Y:S01]  /*12210*/  MUFU.EX2 R155, R155 ;  /* 0x0000009b009b7308 */ /* 0x000e620000000800 */
[----:B0-----:R-:W-:-:S05]  /*12220*/  FMNMX.FTZ R178, R187, R157, !PT ;  /* 0x0000009dbbb27209 */ /* 0x001fca0007810000 */
[----:B------:R-:W0:Y:S01]  /*12230*/  SHFL.BFLY PT, R157, R178, 0x2, 0x1f ;  /* 0x0c401f00b29d7f89 */ /* 0x000e2200000e0000 */
[----:B--2---:R-:W-:Y:S01]  /*12240*/  FADD.FTZ R161, R154, R153 ;  /* 0x000000999aa17221 */ /* 0x004fe20000010000 */
[----:B------:R-:W2:Y:S01]  /*12250*/  S2R R198, SR_TID.X ;  /* 0x0000000000c67919 */ /* 0x000ea20000002100 */
[----:B-1----:R-:W-:Y:S02]  /*12260*/  F2FP.BF16.F32.PACK_AB R154, R155, R154 ;  /* 0x0000009a9b9a723e */ /* 0x002fe400000010ff */
[----:B0-----:R-:W-:-:S05]  /*12270*/  FMNMX.FTZ R178, R178, R157, !PT ;  /* 0x0000009db2b27209 */ /* 0x001fca0007810000 */
[----:B------:R-:W0:Y:S02]  /*12280*/  SHFL.BFLY PT, R157, R178, 0x1, 0x1f ;  /* 0x0c201f00b29d7f89 */ /* 0x000e2400000e0000 */
[----:B0-----:R-:W-:-:S05]  /*12290*/  FMNMX.FTZ R178, R178, R157, !PT ;  /* 0x0000009db2b27209 */ /* 0x001fca0007810000 */
[C---:B------:R-:W-:Y:S01]  /*122a0*/  FADD.FTZ R157, -R178.reuse, R216 ;  /* 0x000000d8b29d7221 */ /* 0x040fe20000010100 */
[----:B------:R-:W-:-:S03]  /*122b0*/  FMUL.FTZ R191, R178, UR43 ;  /* 0x0000002bb2bf7c20 */ /* 0x000fc60008410000 */
[----:B------:R-:W-:Y:S01]  /*122c0*/  FMUL.FTZ R153, R157, UR43 ;  /* 0x0000002b9d997c20 */ /* 0x000fe20008410000 */
[----:B------:R-:W-:-:S03]  /*122d0*/  FADD.FTZ R157, R155, R161 ;  /* 0x000000a19b9d7221 */ /* 0x000fc60000010000 */
[----:B------:R0:W-:Y:S02]  /*122e0*/  MUFU.EX2 R155, R153 ;  /* 0x00000099009b7308 */ /* 0x0001e40000000800 */
[----:B0-----:R-:W-:Y:S01]  /*122f0*/  FFMA.FTZ R153, R22, UR43, -R191 ;  /* 0x0000002b16997c23 */ /* 0x001fe200080108bf */
[----:B--2---:R-:W-:Y:S01]  /*12300*/  SHF.R.U32.HI R198, RZ, 0x7, R198 ;  /* 0x00000007ffc67819 */ /* 0x004fe200000116c6 */
[-C--:B------:R-:W-:Y:S01]  /*12310*/  FMUL.FTZ R24, R24, R156.reuse ;  /* 0x0000009c18187220 */ /* 0x080fe20000410000 */
[-C--:B------:R-:W-:Y:S01]  /*12320*/  FMUL.FTZ R25, R25, R156.reuse ;  /* 0x0000009c19197220 */ /* 0x080fe20000410000 */
[-C--:B------:R-:W-:Y:S01]  /*12330*/  FMUL.FTZ R28, R28, R156.reuse ;  /* 0x0000009c1c1c7220 */ /* 0x080fe20000410000 */
[-C--:B------:R-:W-:Y:S01]  /*12340*/  FMUL.FTZ R29, R29, R156.reuse ;  /* 0x0000009c1d1d7220 */ /* 0x080fe20000410000 */
[----:B------:R-:W0:Y:S01]  /*12350*/  MUFU.EX2 R153, R153 ;  /* 0x0000009900997308 */ /* 0x000e220000000800 */
        /* <DEDUP_REMOVED lines=16> */
[----:B0-----:R-:W-:Y:S01]  /*12460*/  FFMA.FTZ R194, R155, R3, R153 ;  /* 0x000000039bc27223 */ /* 0x001fe20000010099 */
        /* <DEDUP_REMOVED lines=15> */
[----:B0-----:R-:W-:-:S02]  /*12560*/  VIADD R3, R198, 0x8 ;  /* 0x00000008c6037836 */ /* 0x001fc40000000000 */
        /* <DEDUP_REMOVED lines=34> */
[--C-:B------:R-:W-:Y:S01]  /*12790*/  FFMA.FTZ R161, R19, UR43, -R191.reuse ;  /* 0x0000002b13a17c23 */ /* 0x100fe200080108bf */
[--C-:B------:R-:W-:Y:S01]  /*127a0*/  FFMA.FTZ R156, R220, UR43, -R191.reuse ;  /* 0x0000002bdc9c7c23 */ /* 0x100fe200080108bf */
[----:B------:R-:W-:Y:S01]  /*127b0*/  FFMA.FTZ R195, R221, UR43, -R191 ;  /* 0x0000002bddc37c23 */ /* 0x000fe200080108bf */
[----:B------:R0:W-:Y:S01]  /*127c0*/  BAR.SYNC.DEFER_BLOCKING R3, 0x100 ;  /* 0x000400030000751d */ /* 0x0001e20000010000 */
[----:B------:R-:W-:-:S05]  /*127d0*/  IMAD.MOV.U32 R182, RZ, RZ, 0xc00 ;  /* 0x00000c00ffb67424 */ /* 0x000fca00078e00ff */
[----:B------:R-:W1:Y:S01]  /*127e0*/  MUFU.EX2 R161, R161 ;  /* 0x000000a100a17308 */ /* 0x000e620000000800 */
[----:B------:R-:W-:Y:S02]  /*127f0*/  IMAD.MOV.U32 R183, RZ, RZ, 0x40000040 ;  /* 0x40000040ffb77424 */ /* 0x000fe400078e00ff */
        /* <DEDUP_REMOVED lines=15> */
[----:B------:R-:W-:Y:S01]  /*128f0*/  IMAD R182, R2, R182, UR42 ;  /* 0x0000002a02b67e24 */ /* 0x000fe2000f8e02b6 */
[----:B------:R-:W-:Y:S01]  /*12900*/  R2UR UR7, R183 ;  /* 0x00000000b70772ca */ /* 0x000fe200000e0000 */
        /* <DEDUP_REMOVED lines=52> */
[----:B-1----:R-:W-:Y:S01]  /*12c50*/  F2FP.BF16.F32.PACK_AB R153, R161, R153 ;  /* 0x00000099a199723e */ /* 0x002fe200000010ff */
[----:B------:R-:W-:Y:S01]  /*12c60*/  MUFU.EX2 R185, R185 ;  /* 0x000000b900b97308 */ /* 0x000fe20000000800 */
[----:B---3--:R-:W-:-:S07]  /*12c70*/  F2FP.BF16.F32.PACK_AB R155, R195, R156 ;  /* 0x0000009cc39b723e */ /* 0x008fce00000010ff */
[----:B------:R-:W-:Y:S01]  /*12c80*/  MUFU.EX2 R181, R181 ;  /* 0x000000b500b57308 */ /* 0x000fe20000000800 */
[----:B------:R-:W-:-:S07]  /*12c90*/  WARPGROUP.ARRIVE ;  /* 0x00000000000079c5 */ /* 0x000fce0000000000 */
[----:B------:R-:W-:Y:S01]  /*12ca0*/  MUFU.EX2 R184, R184 ;  /* 0x000000b800b87308 */ /* 0x000fe20000000800 */
[----:B------:R-:W-:Y:S01]  /*12cb0*/  HGMMA.64x256x16.F32.BF16 R24, R152, gdesc[UR4].tnspB, R24, gsb0 ;  /* 0x43e0000498187df0 */ /* 0x000fe20008001818 */
[----:B------:R-:W-:Y:S01]  /*12cc0*/  FADD.FTZ R194, R161, R194 ;  /* 0x000000c2a1c27221 */ /* 0x000fe20000010000 */
[--C-:B------:R-:W-:Y:S01]  /*12cd0*/  FFMA.FTZ R183, R16, UR43, -R191.reuse ;  /* 0x0000002b10b77c23 */ /* 0x100fe200080108bf */
[--C-:B0-----:R-:W-:Y:S01]  /*12ce0*/  FFMA.FTZ R3, R222, UR43, -R191.reuse ;  /* 0x0000002bde037c23 */ /* 0x101fe200080108bf */
[--C-:B------:R-:W-:Y:S01]  /*12cf0*/  FFMA.FTZ R0, R0, UR43, -R191.reuse ;  /* 0x0000002b00007c23 */ /* 0x100fe200080108bf */
[----:B------:R2:W5:Y:S02]  /*12d00*/  LDL.LU R22, [R1+0x1b0] ;  /* 0x0001b00001167983 */ /* 0x0005640000300800 */
[----:B------:R0:W-:Y:S01]  /*12d10*/  MUFU.EX2 R161, R158 ;  /* 0x0000009e00a17308 */ /* 0x0001e20000000800 */
[----:B------:R-:W-:Y:S01]  /*12d20*/  FADD.FTZ R194, R156, R194 ;  /* 0x000000c29cc27221 */ /* 0x000fe20000010000 */
[--C-:B------:R-:W-:Y:S01]  /*12d30*/  FFMA.FTZ R198, R223, UR43, -R191.reuse ;  /* 0x0000002bdfc67c23 */ /* 0x100fe200080108bf */
[----:B------:R2:W5:Y:S01]  /*12d40*/  LDL.LU R19, [R1+0x1ac] ;  /* 0x0001ac0001137983 */ /* 0x0005620000300800 */
[----:B0-----:R-:W-:-:S04]  /*12d50*/  FFMA.FTZ R158, R18, UR43, -R191 ;  /* 0x0000002b129e7c23 */ /* 0x001fc800080108bf */
[----:B------:R-:W-:Y:S08]  /*12d60*/  MUFU.EX2 R183, R183 ;  /* 0x000000b700b77308 */ /* 0x000ff00000000800 */
[----:B------:R-:W-:Y:S01]  /*12d70*/  MUFU.EX2 R3, R3 ;  /* 0x0000000300037308 */ /* 0x000fe20000000800 */
[----:B------:R-:W-:Y:S01]  /*12d80*/  FADD.FTZ R194, R195, R194 ;  /* 0x000000c2c3c27221 */ /* 0x000fe20000010000 */
[----:B------:R2:W5:Y:S06]  /*12d90*/  LDL.LU R18, [R1+0x1a8] ;  /* 0x0001a80001127983 */ /* 0x00056c0000300800 */
[----:B------:R-:W0:Y:S02]  /*12da0*/  MUFU.EX2 R158, R158 ;  /* 0x0000009e009e7308 */ /* 0x000e240000000800 */
[----:B0-----:R-:W-:-:S06]  /*12db0*/  FADD.FTZ R194, R158, R194 ;  /* 0x000000c29ec27221 */ /* 0x001fcc0000010000 */
[----:B------:R-:W-:Y:S01]  /*12dc0*/  MUFU.EX2 R198, R198 ;  /* 0x000000c600c67308 */ /* 0x000fe20000000800 */
[----:B------:R-:W-:-:S07]  /*12dd0*/  WARPGROUP.DEPBAR.LE gsb0, 0x0 ;  /* 0x00008000000079c5 */ /* 0x000fce0000010000 */
[----:B------:R0:W1:Y:S08]  /*12de0*/  MUFU.EX2 R155, R188 ;  /* 0x000000bc009b7308 */ /* 0x0000700000000800 */
[----:B------:R3:W-:Y:S01]  /*12df0*/  MUFU.EX2 R154, R159 ;  /* 0x0000009f009a7308 */ /* 0x0007e20000000800 */
[----:B0-----:R-:W-:Y:S01]  /*12e00*/  FFMA.FTZ R188, R17, UR43, -R191 ;  /* 0x0000002b11bc7c23 */ /* 0x001fe200080108bf */
[----:B------:R-:W-:Y:S01]  /*12e10*/  VIADD R152, R182, 0x80 ;  /* 0x00000080b6987836 */ /* 0x000fe20000000000 */
[----:B------:R2:W5:Y:S05]  /*12e20*/  LDL.LU R17, [R1+0x1a4] ;  /* 0x0001a40001117983 */ /* 0x00056a0000300800 */
[----:B------:R-:W0:Y:S01]  /*12e30*/  MUFU.EX2 R188, R188 ;  /* 0x000000bc00bc7308 */ /* 0x000e220000000800 */
[----:B------:R-:W-:Y:S01]  /*12e40*/  IMAD.MOV.U32 R153, RZ, RZ, 0x40000040 ;  /* 0x40000040ff997424 */ /* 0x000fe200078e00ff */
[----:B------:R-:W-:Y:S01]  /*12e50*/  R2UR UR6, R152 ;  /* 0x00000000980672ca */ /* 0x000fe200000e0000 */
[----:B-1----:R-:W-:Y:S01]  /*12e60*/  FADD.FTZ R195, R155, R157 ;  /* 0x0000009d9bc37221 */ /* 0x002fe20000010000 */
[----:B------:R-:W-:Y:S01]  /*12e70*/  F2FP.BF16.F32.PACK_AB R156, R161, R155 ;  /* 0x0000009ba19c723e */ /* 0x000fe200000010ff */
[----:B------:R2:W5:Y:S01]  /*12e80*/  LDL.LU R16, [R1+0x1a0] ;  /* 0x0001a00001107983 */ /* 0x0005620000300800 */
[----:B------:R-:W-:-:S02]  /*12e90*/  R2UR UR7, R153 ;  /* 0x00000000990772ca */ /* 0x000fc400000e0000 */
[----:B---3--:R-:W-:Y:S02]  /*12ea0*/  F2FP.BF16.F32.PACK_AB R159, R3, R183 ;  /* 0x000000b7039f723e */ /* 0x008fe400000010ff */
[----:B0-----:R-:W-:Y:S01]  /*12eb0*/  F2FP.BF16.F32.PACK_AB R157, R188, R158 ;  /* 0x0000009ebc9d723e */ /* 0x001fe200000010ff */
[----:B------:R-:W-:Y:S01]  /*12ec0*/  FFMA.FTZ R155, R230, UR43, -R191 ;  /* 0x0000002be69b7c23 */ /* 0x000fe200080108bf */
[----:B------:R-:W-:Y:S01]  /*12ed0*/  F2FP.BF16.F32.PACK_AB R158, R154, R185 ;  /* 0x000000b99a9e723e */ /* 0x000fe200000010ff */
[----:B------:R-:W-:Y:S02]  /*12ee0*/  VIADD R152, R182, 0x100 ;  /* 0x00000100b6987836 */ /* 0x000fe40000000000 */
[----:B------:R-:W-:Y:S01]  /*12ef0*/  FADD.FTZ R195, R161, R195 ;  /* 0x000000c3a1c37221 */ /* 0x000fe20000010000 */
[----:B------:R-:W-:Y:S01]  /*12f00*/  FADD.FTZ R199, R188, R194 ;  /* 0x000000c2bcc77221 */ /* 0x000fe20000010000 */
[----:B------:R-:W-:Y:S01]  /*12f10*/  WARPGROUP.ARRIVE ;  /* 0x00000000000079c5 */ /* 0x000fe20000000000 */
[----:B------:R-:W-:Y:S01]  /*12f20*/  MUFU.EX2 R0, R0 ;  /* 0x0000000000007308 */ /* 0x000fe20000000800 */
[----:B------:R-:W3:Y:S04]  /*12f30*/  LDL R216, [R1+0x60] ;  /* 0x0000600001d87983 */ /* 0x000ee80000100800 */
[----:B------:R-:W-:Y:S03]  /*12f40*/  HGMMA.64x256x16.F32.BF16 R24, R156, gdesc[UR4].tnspB, R24, gsb0 ;  /* 0x43e000049c187df0 */ /* 0x000fe60008001818 */
[----:B------:R-:W-:Y:S01]  /*12f50*/  MUFU.EX2 R155, R155 ;  /* 0x0000009b009b7308 */ /* 0x000fe20000000800 */
[----:B------:R-:W-:Y:S01]  /*12f60*/  IMAD.MOV.U32 R153, RZ, RZ, 0x40000040 ;  /* 0x40000040ff997424 */ /* 0x000fe200078e00ff */
[----:B------:R-:W-:-:S04]  /*12f70*/  R2UR UR6, R152 ;  /* 0x00000000980672ca */ /* 0x000fc800000e0000 */
[----:B------:R-:W-:Y:S01]  /*12f80*/  R2UR UR7, R153 ;  /* 0x00000000990772ca */ /* 0x000fe200000e0000 */
[----:B------:R-:W-:Y:S01]  /*12f90*/  FADD.FTZ R194, R185, R195 ;  /* 0x000000c3b9c27221 */ /* 0x000fe20000010000 */
[----:B------:R-:W-:Y:S01]  /*12fa0*/  FADD.FTZ R199, R183, R199 ;  /* 0x000000c7b7c77221 */ /* 0x000fe20000010000 */
[--C-:B------:R-:W-:Y:S01]  /*12fb0*/  FFMA.FTZ R195, R197, UR43, -R191.reuse ;  /* 0x0000002bc5c37c23 */ /* 0x100fe200080108bf */
[--C-:B------:R-:W-:Y:S01]  /*12fc0*/  FFMA.FTZ R183, R196, UR43, -R191.reuse ;  /* 0x0000002bc4b77c23 */ /* 0x100fe200080108bf */
[--C-:B------:R-:W-:Y:S01]  /*12fd0*/  FFMA.FTZ R185, R192, UR43, -R191.reuse ;  /* 0x0000002bc0b97c23 */ /* 0x100fe200080108bf */
[----:B------:R-:W-:-:S03]  /*12fe0*/  FFMA.FTZ R188, R189, UR43, -R191 ;  /* 0x0000002bbdbc7c23 */ /* 0x000fc600080108bf */
[----:B------:R-:W-:Y:S08]  /*12ff0*/  MUFU.EX2 R195, R195 ;  /* 0x000000c300c37308 */ /* 0x000ff00000000800 */
[----:B------:R-:W-:Y:S08]  /*13000*/  MUFU.EX2 R183, R183 ;  /* 0x000000b700b77308 */ /* 0x000ff00000000800 */
[----:B------:R-:W-:Y:S08]  /*13010*/  MUFU.EX2 R185, R185 ;  /* 0x000000b900b97308 */ /* 0x000ff00000000800 */
[----:B------:R-:W-:Y:S01]  /*13020*/  MUFU.EX2 R188, R188 ;  /* 0x000000bc00bc7308 */ /* 0x000fe20000000800 */
[----:B------:R-:W-:-:S02]  /*13030*/  VIADD R152, R182, 0x180 ;  /* 0x00000180b6987836 */ /* 0x000fc40000000000 */
[----:B------:R-:W-:Y:S01]  /*13040*/  IMAD.MOV.U32 R153, RZ, RZ, 0x40000040 ;  /* 0x40000040ff997424 */ /* 0x000fe200078e00ff */
[----:B------:R-:W-:Y:S02]  /*13050*/  WARPGROUP.DEPBAR.LE gsb0, 0x0 ;  /* 0x00008000000079c5 */ /* 0x000fe40000010000 */
[--C-:B------:R-:W-:Y:S01]  /*13060*/  FFMA.FTZ R158, R229, UR43, -R191.reuse ;  /* 0x0000002be59e7c23 */ /* 0x100fe200080108bf */
[----:B------:R-:W-:Y:S01]  /*13070*/  FFMA.FTZ R156, R160, UR43, -R191 ;  /* 0x0000002ba09c7c23 */ /* 0x000fe200080108bf */
[----:B------:R-:W-:Y:S08]  /*13080*/  MUFU.EX2 R159, R162 ;  /* 0x000000a2009f7308 */ /* 0x000ff00000000800 */
[----:B------:R-:W0:Y:S08]  /*13090*/  MUFU.EX2 R157, R163 ;  /* 0x000000a3009d7308 */ /* 0x000e300000000800 */
[----:B------:R-:W1:Y:S08]  /*130a0*/  MUFU.EX2 R158, R158 ;  /* 0x0000009e009e7308 */ /* 0x000e700000000800 */
[----:B------:R-:W4:Y:S01]  /*130b0*/  MUFU.EX2 R156, R156 ;  /* 0x0000009c009c7308 */ /* 0x000f220000000800 */
[----:B0-----:R-:W-:-:S02]  /*130c0*/  F2FP.BF16.F32.PACK_AB R160, R157, R159 ;  /* 0x0000009f9da0723e */ /* 0x001fc400000010ff */
[----:B------:R-:W-:Y:S02]  /*130d0*/  F2FP.BF16.F32.PACK_AB R162, R184, R181 ;  /* 0x000000b5b8a2723e */ /* 0x000fe400000010ff */
[----:B-1----:R-:W-:Y:S02]  /*130e0*/  F2FP.BF16.F32.PACK_AB R161, R158, R198 ;  /* 0x000000c69ea1723e */ /* 0x002fe400000010ff */
[----:B----4-:R-:W-:-:S04]  /*130f0*/  F2FP.BF16.F32.PACK_AB R163, R156, R155 ;  /* 0x0000009b9ca3723e */ /* 0x010fc800000010ff */
[----:B------:R-:W-:-:S06]  /*13100*/  WARPGROUP.ARRIVE ;  /* 0x00000000000079c5 */ /* 0x000fcc0000000000 */
[----:B------:R-:W-:Y:S01]  /*13110*/  HGMMA.64x256x16.F32.BF16 R24, R160, gdesc[UR4].tnspB, R24, gsb0 ;  /* 0x43e00004a0187df0 */ /* 0x000fe20008001818 */
[----:B------:R-:W-:Y:S02]  /*13120*/  R2UR UR6, R152 ;  /* 0x00000000980672ca */ /* 0x000fe400000e0000 */
[----:B------:R-:W-:Y:S01]  /*13130*/  R2UR UR7, R153 ;  /* 0x00000000990772ca */ /* 0x000fe200000e0000 */
[----:B------:R-:W-:Y:S01]  /*13140*/  FADD.FTZ R189, R154, R194 ;  /* 0x000000c29abd7221 */ /* 0x000fe20000010000 */
[----:B------:R-:W-:Y:S01]  /*13150*/  FADD.FTZ R199, R3, R199 ;  /* 0x000000c703c77221 */ /* 0x000fe20000010000 */
[----:B------:R-:W-:Y:S02]  /*13160*/  MUFU.EX2 R154, R169 ;  /* 0x000000a9009a7308 */ /* 0x000fe40000000800 */
[----:B------:R-:W-:-:S06]  /*13170*/  FADD.FTZ R189, R159, R189 ;  /* 0x000000bd9fbd7221 */ /* 0x000fcc0000010000 */
[----:B------:R-:W0:Y:S08]  /*13180*/  MUFU.EX2 R3, R168 ;  /* 0x000000a800037308 */ /* 0x000e300000000800 */
[----:B------:R-:W-:Y:S01]  /*13190*/  MUFU.EX2 R159, R170 ;  /* 0x000000aa009f7308 */ /* 0x000fe20000000800 */
[----:B------:R-:W-:Y:S02]  /*131a0*/  VIADD R152, R182, 0x200 ;  /* 0x00000200b6987836 */ /* 0x000fe40000000000 */
[----:B------:R-:W-:Y:S01]  /*131b0*/  IMAD.MOV.U32 R153, RZ, RZ, 0x40000040 ;  /* 0x40000040ff997424 */ /* 0x000fe200078e00ff */
[----:B0-----:R-:W-:Y:S01]  /*131c0*/  F2FP.BF16.F32.PACK_AB R168, R154, R3 ;  /* 0x000000039aa8723e */ /* 0x001fe200000010ff */
[----:B------:R-:W-:-:S03]  /*131d0*/  WARPGROUP.DEPBAR.LE gsb0, 0x0 ;  /* 0x00008000000079c5 */ /* 0x000fc60000010000 */
[----:B------:R-:W-:Y:S08]  /*131e0*/  MUFU.EX2 R163, R166 ;  /* 0x000000a600a37308 */ /* 0x000ff00000000800 */
[----:B------:R-:W0:Y:S08]  /*131f0*/  MUFU.EX2 R160, R167 ;  /* 0x000000a700a07308 */ /* 0x000e300000000800 */
[----:B------:R0:W-:Y:S08]  /*13200*/  MUFU.EX2 R161, R164 ;  /* 0x000000a400a17308 */ /* 0x0001f00000000800 */
[----:B------:R1:W4:Y:S01]  /*13210*/  MUFU.EX2 R162, R165 ;  /* 0x000000a500a27308 */ /* 0x0003220000000800 */
        /* <DEDUP_REMOVED lines=8> */
[--C-:B------:R-:W-:Y:S01]  /*132a0*/  FFMA.FTZ R179, R179, UR43, -R191.reuse ;  /* 0x0000002bb3b37c23 */ /* 0x100fe200080108bf */
[--C-:B------:R-:W-:Y:S01]  /*132b0*/  FFMA.FTZ R186, R186, UR43, -R191.reuse ;  /* 0x0000002bbaba7c23 */ /* 0x100fe200080108bf */
[----:B------:R-:W-:Y:S01]  /*132c0*/  FFMA.FTZ R187, R187, UR43, -R191 ;  /* 0x0000002bbbbb7c23 */ /* 0x000fe200080108bf */
[----:B------:R-:W-:Y:S01]  /*132d0*/  FADD.FTZ R198, R198, R199 ;  /* 0x000000c7c6c67221 */ /* 0x000fe20000010000 */
[----:B------:R-:W-:Y:S01]  /*132e0*/  FFMA.FTZ R175, R175, UR43, -R191 ;  /* 0x0000002bafaf7c23 */ /* 0x000fe200080108bf */
[----:B------:R-:W-:Y:S01]  /*132f0*/  FADD.FTZ R189, R157, R189 ;  /* 0x000000bd9dbd7221 */ /* 0x000fe20000010000 */
[----:B------:R-:W-:Y:S01]  /*13300*/  MUFU.EX2 R180, R180 ;  /* 0x000000b400b47308 */ /* 0x000fe20000000800 */
[----:B------:R-:W-:-:S07]  /*13310*/  FADD.FTZ R198, R158, R198 ;  /* 0x000000c69ec67221 */ /* 0x000fce0000010000 */
[----:B------:R-:W-:Y:S08]  /*13320*/  MUFU.EX2 R157, R172 ;  /* 0x000000ac009d7308 */ /* 0x000ff00000000800 */
[----:B------:R-:W0:Y:S08]  /*13330*/  MUFU.EX2 R158, R173 ;  /* 0x000000ad009e7308 */ /* 0x000e300000000800 */
[----:B------:R-:W-:Y:S08]  /*13340*/  MUFU.EX2 R179, R179 ;  /* 0x000000b300b37308 */ /* 0x000ff00000000800 */
[----:B------:R-:W-:Y:S08]  /*13350*/  MUFU.EX2 R186, R186 ;  /* 0x000000ba00ba7308 */ /* 0x000ff00000000800 */
[----:B------:R-:W-:Y:S01]  /*13360*/  MUFU.EX2 R187, R187 ;  /* 0x000000bb00bb7308 */ /* 0x000fe20000000800 */
[----:B------:R-:W-:-:S02]  /*13370*/  VIADD R152, R182, 0x280 ;  /* 0x00000280b6987836 */ /* 0x000fc40000000000 */
[----:B------:R-:W-:Y:S01]  /*13380*/  IMAD.MOV.U32 R153, RZ, RZ, 0x40000040 ;  /* 0x40000040ff997424 */ /* 0x000fe200078e00ff */
[----:B0-----:R-:W-:Y:S01]  /*13390*/  F2FP.BF16.F32.PACK_AB R172, R158, R157 ;  /* 0x0000009d9eac723e */ /* 0x001fe200000010ff */
[----:B------:R-:W-:Y:S02]  /*133a0*/  WARPGROUP.DEPBAR.LE gsb0, 0x0 ;  /* 0x00008000000079c5 */ /* 0x000fe40000010000 */
[--C-:B------:R-:W-:Y:S01]  /*133b0*/  FFMA.FTZ R165, R217, UR43, -R191.reuse ;  /* 0x0000002bd9a57c23 */ /* 0x100fe200080108bf */
[--C-:B------:R-:W-:Y:S01]  /*133c0*/  FFMA.FTZ R166, R193, UR43, -R191.reuse ;  /* 0x0000002bc1a67c23 */ /* 0x100fe200080108bf */
[----:B------:R-:W-:Y:S01]  /*133d0*/  FFMA.FTZ R167, R190, UR43, -R191 ;  /* 0x0000002bbea77c23 */ /* 0x000fe200080108bf */
[----:B------:R-:W0:Y:S08]  /*133e0*/  MUFU.EX2 R164, R171 ;  /* 0x000000ab00a47308 */ /* 0x000e300000000800 */
[----:B------:R-:W-:Y:S08]  /*133f0*/  MUFU.EX2 R165, R165 ;  /* 0x000000a500a57308 */ /* 0x000ff00000000800 */
[----:B------:R-:W1:Y:S08]  /*13400*/  MUFU.EX2 R166, R166 ;  /* 0x000000a600a67308 */ /* 0x000e700000000800 */
[----:B------:R-:W4:Y:S01]  /*13410*/  MUFU.EX2 R167, R167 ;  /* 0x000000a700a77308 */ /* 0x000f220000000800 */
[----:B0-----:R-:W-:-:S02]  /*13420*/  F2FP.BF16.F32.PACK_AB R170, R164, R159 ;  /* 0x0000009fa4aa723e */ /* 0x001fc400000010ff */
[----:B-1----:R-:W-:Y:S02]  /*13430*/  F2FP.BF16.F32.PACK_AB R169, R166, R165 ;  /* 0x000000a5a6a9723e */ /* 0x002fe400000010ff */
[----:B----4-:R-:W-:-:S04]  /*13440*/  F2FP.BF16.F32.PACK_AB R171, R0, R167 ;  /* 0x000000a700ab723e */ /* 0x010fc800000010ff */
[----:B------:R-:W-:-:S06]  /*13450*/  WARPGROUP.ARRIVE ;  /* 0x00000000000079c5 */ /* 0x000fcc0000000000 */
[----:B------:R-:W-:Y:S01]  /*13460*/  HGMMA.64x256x16.F32.BF16 R24, R168, gdesc[UR4].tnspB, R24, gsb0 ;  /* 0x43e00004a8187df0 */ /* 0x000fe20008001818 */
[----:B------:R-:W-:Y:S02]  /*13470*/  R2UR UR6, R152 ;  /* 0x00000000980672ca */ /* 0x000fe400000e0000 */
[----:B------:R-:W-:Y:S01]  /*13480*/  R2UR UR7, R153 ;  /* 0x00000000990772ca */ /* 0x000fe200000e0000 */
        /* <DEDUP_REMOVED lines=18> */
[----:B---3--:R-:W-:Y:S02]  /*135b0*/  ISETP.GT.AND P2, PT, R210, R216, PT ;  /* 0x000000d8d200720c */ /* 0x008fe40003f44270 */
[----:B------:R-:W-:Y:S01]  /*135c0*/  FADD.FTZ R163, R164, R163 ;  /* 0x000000a3a4a37221 */ /* 0x000fe20000010000 */
[----:B------:R-:W-:Y:S01]  /*135d0*/  FADD.FTZ R195, R0, R195 ;  /* 0x000000c300c37221 */ /* 0x000fe20000010000 */
[----:B------:R-:W-:Y:S02]  /*135e0*/  @!P0 VIADD R211, R211, 0x32460 ;  /* 0x00032460d3d38836 */ /* 0x000fe40000000000 */
[----:B------:R-:W-:-:S03]  /*135f0*/  FADD.FTZ R163, R157, R163 ;  /* 0x000000a39da37221 */ /* 0x000fc60000010000 */
[----:B------:R-:W-:Y:S01]  /*13600*/  @!P0 PRMT R211, RZ, 0x654, R211 ;  /* 0x00000654ffd38816 */ /* 0x000fe200000000d3 */
[----:B------:R-:W-:Y:S01]  /*13610*/  FADD.FTZ R163, R158, R163 ;  /* 0x000000a39ea37221 */ /* 0x000fe20000010000 */
[----:B------:R-:W-:Y:S02]  /*13620*/  VIADD R210, R210, 0xffffffff ;  /* 0xffffffffd2d27836 */ /* 0x000fe40000000000 */
[----:B------:R-:W-:Y:S02]  /*13630*/  IMAD.MOV.U32 R216, RZ, RZ, R178 ;  /* 0x000000ffffd87224 */ /* 0x000fe400078e00b2 */
[----:B------:R-:W-:Y:S01]  /*13640*/  IMAD.MOV.U32 R217, RZ, RZ, R176 ;  /* 0x000000ffffd97224 */ /* 0x000fe200078e00b0 */
[----:B------:R-:W-:Y:S02]  /*13650*/  WARPGROUP.DEPBAR.LE gsb0, 0x0 ;  /* 0x00008000000079c5 */ /* 0x000fe40000010000 */
[----:B------:R-:W0:Y:S08]  /*13660*/  MUFU.EX2 R168, R174 ;  /* 0x000000ae00a87308 */ /* 0x000e300000000800 */
[----:B------:R1:W3:Y:S01]  /*13670*/  MUFU.EX2 R169, R175 ;  /* 0x000000af00a97308 */ /* 0x0002e20000000800 */
[----:B0-----:R-:W-:-:S02]  /*13680*/  F2FP.BF16.F32.PACK_AB R174, R180, R168 ;  /* 0x000000a8b4ae723e */ /* 0x001fc400000010ff */
[----:B-1----:R-:W-:Y:S02]  /*13690*/  F2FP.BF16.F32.PACK_AB R175, R187, R186 ;  /* 0x000000babbaf723e */ /* 0x002fe400000010ff */
[----:B---3--:R-:W-:-:S04]  /*136a0*/  F2FP.BF16.F32.PACK_AB R173, R179, R169 ;  /* 0x000000a9b3ad723e */ /* 0x008fc800000010ff */
[----:B------:R-:W-:-:S06]  /*136b0*/  WARPGROUP.ARRIVE ;  /* 0x00000000000079c5 */ /* 0x000fcc0000000000 */
[----:B------:R-:W-:Y:S01]  /*136c0*/  HGMMA.64x256x16.F32.BF16 R24, R172, gdesc[UR4].tnspB, R24, gsb0 ;  /* 0x43e00004ac187df0 */ /* 0x000fe20008001818 */
[----:B------:R-:W-:-:S04]  /*136d0*/  FADD.FTZ R195, R169, R195 ;  /* 0x000000c3a9c37221 */ /* 0x000fc80000010000 */
[----:B------:R-:W-:Y:S01]  /*136e0*/  FADD.FTZ R195, R179, R195 ;  /* 0x000000c3b3c37221 */ /* 0x000fe20000010000 */
[----:B------:R-:W-:-:S03]  /*136f0*/  FADD.FTZ R163, R168, R163 ;  /* 0x000000a3a8a37221 */ /* 0x000fc60000010000 */
[----:B------:R-:W-:Y:S01]  /*13700*/  FADD.FTZ R195, R186, R195 ;  /* 0x000000c3bac37221 */ /* 0x000fe20000010000 */
[----:B------:R-:W-:-:S03]  /*13710*/  FADD.FTZ R0, R180, R163 ;  /* 0x000000a3b4007221 */ /* 0x000fc60000010000 */
[----:B------:R-:W-:Y:S01]  /*13720*/  FADD.FTZ R3, R187, R195 ;  /* 0x000000c3bb037221 */ /* 0x000fe20000010000 */
[----:B------:R-:W-:Y:S02]  /*13730*/  WARPGROUP.DEPBAR.LE gsb0, 0x0 ;  /* 0x00008000000079c5 */ /* 0x000fe40000010000 */
[----:B------:R2:W-:Y:S01]  /*13740*/  @!P0 SYNCS.ARRIVE.TRANS64.RED.A1T0 RZ, [R211+URZ], RZ ;  /* 0x000000ffd3ff89a7 */ /* 0x0005e2000810043f */
[----:B------:R-:W-:Y:S05]  /*13750*/  @P2 BRA `(.L_x_5758) ;  /* 0xffffffd0004c2947 */ /* 0x000fea000383ffff */
.L_x_5748:
[----:B------:R-:W3:Y:S01]  /*13760*/  LDL.LU R152, [R1+0x8c] ;  /* 0x00008c0001987983 */ /* 0x000ee20000300800 */
[----:B------:R-:W-:Y:S05]  /*13770*/  WARPSYNC.ALL ;  /* 0x0000000000007948 */ /* 0x000fea0003800000 */
[----:B------:R-:W4:Y:S01]  /*13780*/  SHFL.BFLY PT, R5, R0, 0x2, 0x1f ;  /* 0x0c401f0000057f89 */ /* 0x000f2200000e0000 */
[----:B0-----:R-:W-:Y:S02]  /*13790*/  IMAD.MOV.U32 R154, RZ, RZ, -0x800000 ;  /* 0xff800000ff9a7424 */ /* 0x001fe400078e00ff */
[----:B------:R-:W-:Y:S01]  /*137a0*/  VIADD R2, R2, 0x1 ;  /* 0x0000000102027836 */ /* 0x000fe20000000000 */
[----:B------:R0:W-:Y:S08]  /*137b0*/  BAR.ARV R177, 0x100 ;  /* 0x000400b10000751d */ /* 0x0001f00000002000 */
[----:B------:R-:W-:Y:S06]  /*137c0*/  BAR.ARV 0x8, 0x180 ;  /* 0x0206000000007b1d */ /* 0x000fec0000002000 */
[----:B------:R-:W-:-:S04]  /*137d0*/  ISETP.NE.AND P1, PT, R2, 0x2, PT ;  /* 0x000000020200780c */ /* 0x000fc80003f25270 */
[----:B------:R-:W-:Y:S01]  /*137e0*/  SEL R2, R2, RZ, P1 ;  /* 0x000000ff02027207 */ /* 0x000fe20000800000 */
[----:B----4-:R-:W-:Y:S01]  /*137f0*/  FADD.FTZ R7, R5, R0 ;  /* 0x0000000005077221 */ /* 0x010fe20000010000 */
[----:B------:R-:W-:Y:S01]  /*13800*/  IMAD.U32 R5, RZ, RZ, UR43 ;  /* 0x0000002bff057e24 */ /* 0x000fe2000f8e00ff */
[----:B------:R-:W-:Y:S04]  /*13810*/  SHFL.BFLY PT, R0, R3, 0x2, 0x1f ;  /* 0x0c401f0003007f89 */ /* 0x000fe800000e0000 */
[----:B------:R-:W4:Y:S02]  /*13820*/  SHFL.BFLY PT, R4, R7, 0x1, 0x1f ;  /* 0x0c201f0007047f89 */ /* 0x000f2400000e0000 */
[----:B----4-:R-:W-:Y:S01]  /*13830*/  FADD.FTZ R8, R7, R4 ;  /* 0x0000000407087221 */ /* 0x010fe20000010000 */
[----:B------:R-:W-:Y:S01]  /*13840*/  FADD.FTZ R7, R0, R3 ;  /* 0x0000000300077221 */ /* 0x000fe20000010000 */
[----:B------:R-:W-:-:S02]  /*13850*/  IMAD.MOV.U32 R4, RZ, RZ, RZ ;  /* 0x000000ffff047224 */ /* 0x000fc400078e00ff */
[----:B------:R-:W-:Y:S01]  /*13860*/  IMAD.MOV.U32 R3, RZ, RZ, -0x800000 ;  /* 0xff800000ff037424 */ /* 0x000fe200078e00ff */
[----:B------:R-:W-:Y:S01]  /*13870*/  FSETP.NE.FTZ.AND P0, PT, R8, RZ, PT ;  /* 0x000000ff0800720b */ /* 0x000fe20003f15000 */
[----:B------:R-:W4:-:S12]  /*13880*/  SHFL.BFLY PT, R0, R7, 0x1, 0x1f ;  /* 0x0c201f0007007f89 */ /* 0x000f1800000e0000 */
[----:B------:R-:W1:Y:S01]  /*13890*/  @P0 MUFU.LG2 R6, R8 ;  /* 0x0000000800060308 */ /* 0x000e620000000c00 */
[----:B------:R-:W-:-:S07]  /*138a0*/  @P0 FMUL.FTZ R5, R5, 0.69314718246459960938 ;  /* 0x3f31721805050820 */ /* 0x000fce0000410000 */
[----:B------:R-:W2:Y:S01]  /*138b0*/  @P0 MUFU.RCP R4, R8 ;  /* 0x0000000800040308 */ /* 0x000ea20000001000 */
[----:B----4-:R-:W-:Y:S01]  /*138c0*/  FADD.FTZ R9, R7, R0 ;  /* 0x0000000007097221 */ /* 0x010fe20000010000 */
[----:B------:R-:W-:Y:S02]  /*138d0*/  IMAD.MOV.U32 R0, RZ, RZ, RZ ;  /* 0x000000ffff007224 */ /* 0x000fe400078e00ff */
[----:B-1----:R-:W-:-:S04]  /*138e0*/  @P0 FMUL.FTZ R6, R6, 0.69314718246459960938 ;  /* 0x3f31721806060820 */ /* 0x002fc80000410000 */
[----:B------:R-:W-:Y:S01]  /*138f0*/  @P0 FFMA.FTZ R154, R5, R176, R6 ;  /* 0x000000b0059a0223 */ /* 0x000fe20000010006 */
[----:B------:R-:W-:Y:S01]  /*13900*/  FSETP.NE.FTZ.AND P0, PT, R9, RZ, PT ;  /* 0x000000ff0900720b */ /* 0x000fe20003f15000 */
[----:B------:R-:W-:Y:S02]  /*13910*/  IMAD.U32 R5, RZ, RZ, UR43 ;  /* 0x0000002bff057e24 */ /* 0x000fe4000f8e00ff */
        /* <DEDUP_REMOVED lines=12> */
[-C--:B------:R-:W-:Y:S01]  /*139e0*/  FMUL.FTZ R44, R44, R4.reuse ;  /* 0x000000042c2c7220 */ /* 0x080fe20000410000 */
[-C--:B------:R-:W-:Y:S01]  /*139f0*/  FMUL.FTZ R45, R45, R4.reuse ;  /* 0x000000042d2d7220 */ /* 0x080fe20000410000 */
[-C--:B------:R-:W-:Y:S01]  /*13a00*/  FMUL.FTZ R48, R48, R4.reuse ;  /* 0x0000000430307220 */ /* 0x080fe20000410000 */
[-C--:B------:R-:W-:Y:S01]  /*13a10*/  FMUL.FTZ R49, R49, R4.reuse ;  /* 0x0000000431317220 */ /* 0x080fe20000410000 */
[-C--:B------:R-:W-:Y:S01]  /*13a20*/  FMUL.FTZ R52, R52, R4.reuse ;  /* 0x0000000434347220 */ /* 0x080fe20000410000 */
[-C--:B------:R-:W-:Y:S01]  /*13a30*/  FMUL.FTZ R53, R53, R4.reuse ;  /* 0x0000000435357220 */ /* 0x080fe20000410000 */
[----:B------:R-:W2:Y:S01]  /*13a40*/  @P0 MUFU.RCP R0, R9 ;  /* 0x0000000900000308 */ /* 0x000ea20000001000 */
        /* <DEDUP_REMOVED lines=11> */
[----:B------:R-:W-:Y:S01]  /*13b00*/  FMUL.FTZ R76, R76, R4 ;  /* 0x000000044c4c7220 */ /* 0x000fe20000410000 */
[----:B------:R-:W-:Y:S01]  /*13b10*/  @P0 FFMA.FTZ R3, R5, R178, R6 ;  /* 0x000000b205030223 */ /* 0x000fe20000010006 */
        /* <DEDUP_REMOVED lines=102> */
[----:B------:R-:W-:-:S02]  /*14180*/  PLOP3.LUT P0, PT, PT, PT, PT, 0x8, 0x0 ;  /* 0x000000000000781c */ /* 0x000fc40003f0e170 */
[----:B------:R-:W-:Y:S01]  /*14190*/  LOP3.LUT R23, R23, R0, RZ, 0x3c, !PT ;  /* 0x0000000017177212 */ /* 0x000fe200078e3cff */
[----:B---3--:R-:W-:-:S05]  /*141a0*/  VIADD R152, R152, 0x1 ;  /* 0x0000000198987836 */ /* 0x008fca0000000000 */
[----:B------:R0:W-:Y:S05]  /*141b0*/  STL [R1+0x8c], R152 ;  /* 0x00008c9801007387 */ /* 0x0001ea0000100800 */
.L_x_5691:
[----:B------:R-:W-:Y:S05]  /*141c0*/  WARPSYNC.ALL ;  /* 0x0000000000007948 */ /* 0x000fea0003800000 */
[----:B------:R-:W1:Y:S08]  /*141d0*/  S2UR UR5, SR_CgaCtaId ;  /* 0x00000000000579c3 */ /* 0x000e700000008800 */
[----:B------:R-:W-:Y:S06]  /*141e0*/  BAR.SYNC.DEFER_BLOCKING 0x5, 0x180 ;  /* 0x0146000000007b1d */ /* 0x000fec0000010000 */
[----:B------:R-:W-:Y:S01]  /*141f0*/  UMOV UR4, 0x400 ;  /* 0x0000040000047882 */ /* 0x000fe20000000000 */
[----:B------:R-:W-:Y:S01]  /*14200*/  BSSY B0, `(.L_x_5759) ;  /* 0x00005d6000007945 */ /* 0x000fe20003800000 */
[----:B-1----:R-:W-:-:S06]  /*14210*/  ULEA UR4, UR5, UR4, 0x18 ;  /* 0x0000000405047291 */ /* 0x002fcc000f8ec03f */
[----:B-----5:R-:W-:-:S05]  /*14220*/  IMAD.U32 R19, RZ, RZ, UR4 ;  /* 0x00000004ff137e24 */ /* 0x020fca000f8e00ff */
[----:B------:R1:W2:Y:S01]  /*14230*/  LDS.128 R4, [R19+0x324d0] ;  /* 0x0324d00013047984 */ /* 0x0002a20000000c00 */
[----:B------:R-:W-:Y:S06]  /*14240*/  BAR.ARV 0x4, 0x180 ;  /* 0x0106000000007b1d */ /* 0x000fec0000002000 */
[----:B------:R-:W-:Y:S05]  /*14250*/  @P0 BRA `(.L_x_5760) ;  /* 0x0000004c00080947 */ /* 0x000fea0003800000 */
[----:B------:R-:W0:Y:S01]  /*14260*/  LDL R8, [R1+0x19c] ;  /* 0x00019c0001087983 */ /* 0x000e220000100800 */
[----:B------:R-:W-:-:S03]  /*14270*/  ULDC UR4, c[0x0][0xbd4] ;  /* 0x0002f50000047ab9 */ /* 0x000fc60000000800 */
[----:B------:R-:W3:Y:S01]  /*14280*/  LDL.LU R10, [R1+0x7c] ;  /* 0x00007c00010a7983 */ /* 0x000ee20000300800 */
[----:B------:R-:W4:Y:S01]  /*14290*/  S2R R0, SR_SWINHI ;  /* 0x0000000000007919 */ /* 0x000f220000002f00 */
[----:B------:R-:W-:Y:S02]  /*142a0*/  F2FP.BF16.F32.PACK_AB R11, R31, R30 ;  /* 0x0000001e1f0b723e */ /* 0x000fe400000010ff */
[----:B------:R-:W-:Y:S01]  /*142b0*/  F2FP.BF16.F32.PACK_AB R12, R33, R32 ;  /* 0x00000020210c723e */ /* 0x000fe200000010ff */
[----:B------:R-:W2:Y:S01]  /*142c0*/  LDL.LU R156, [R1+0x84] ;  /* 0x00008400019c7983 */ /* 0x000ea20000300800 */
[----:B------:R-:W-:Y:S02]  /*142d0*/  F2FP.BF16.F32.PACK_AB R13, R35, R34 ;  /* 0x00000022230d723e */ /* 0x000fe400000010ff */
[----:B------:R-:W-:Y:S01]  /*142e0*/  F2FP.BF16.F32.PACK_AB R14, R37, R36 ;  /* 0x00000024250e723e */ /* 0x000fe200000010ff */
[----:B------:R-:W2:Y:S01]  /*142f0*/  LDL.LU R155, [R1+0x88] ;  /* 0x00008800019b7983 */ /* 0x000ea20000300800 */
[----:B------:R-:W-:-:S02]  /*14300*/  MOV R20, R19 ;  /* 0x0000001300147202 */ /* 0x000fc40000000f00 */
[----:B----4-:R-:W-:Y:S02]  /*14310*/  MOV R21, R0 ;  /* 0x0000000000157202 */ /* 0x010fe40000000f00 */
[----:B------:R-:W-:Y:S01]  /*14320*/  F2FP.BF16.F32.PACK_AB R15, R39, R38 ;  /* 0x00000026270f723e */ /* 0x000fe200000010ff */
[----:B0-----:R-:W-:Y:S01]  /*14330*/  IMAD.WIDE R152, R8, 0x2, R20 ;  /* 0x0000000208987825 */ /* 0x001fe200078e0214 */
[----:B---3--:R-:W-:-:S03]  /*14340*/  ISETP.NE.AND P0, PT, R10, RZ, PT ;  /* 0x000000ff0a00720c */ /* 0x008fc60003f05270 */
[----:B------:R-:W-:Y:S01]  /*14350*/  IMAD.MOV.U32 R9, RZ, RZ, R153 ;  /* 0x000000ffff097224 */ /* 0x000fe200078e0099 */
[----:B------:R-:W-:-:S04]  /*14360*/  LOP3.LUT R0, R152, 0x380, RZ, 0xc0, !PT ;  /* 0x0000038098007812 */ /* 0x000fc800078ec0ff */
[----:B------:R-:W-:-:S04]  /*14370*/  SHF.R.U64 R0, R0, 0x3, RZ ;  /* 0x0000000300007819 */ /* 0x000fc800000012ff */
[----:B------:R-:W-:Y:S02]  /*14380*/  LOP3.LUT R8, R0, R152, RZ, 0x3c, !PT ;  /* 0x0000009800087212 */ /* 0x000fe400078e3cff */
[----:B------:R-:W-:Y:S01]  /*14390*/  SEL R0, R10, UR4, P0 ;  /* 0x000000040a007c07 */ /* 0x000fe20008000000 */
[----:B------:R-:W-:Y:S05]  /*143a0*/  WARPSYNC.ALL ;  /* 0x0000000000007948 */ /* 0x000fea0003800000 */
[----:B--2---:R-:W-:Y:S01]  /*143b0*/  MOV R4, R8 ;  /* 0x0000000800047202 */ /* 0x004fe20000000f00 */
[----:B------:R-:W-:Y:S01]  /*143c0*/  ULDC.64 UR4, c[0x0][0xd00] ;  /* 0x0003400000047ab9 */ /* 0x000fe20000000a00 */
[----:B------:R-:W-:Y:S01]  /*143d0*/  F2FP.BF16.F32.PACK_AB R8, R25, R24 ;  /* 0x000000181908723e */ /* 0x000fe200000010ff */
[----:B------:R-:W-:Y:S01]  /*143e0*/  ULDC.64 UR6, c[0x0][0xd08] ;  /* 0x0003420000067ab9 */ /* 0x000fe20000000a00 */
[----:B------:R-:W-:-:S02]  /*143f0*/  F2FP.BF16.F32.PACK_AB R9, R27, R26 ;  /* 0x0000001a1b09723e */ /* 0x000fc400000010ff */
[----:B------:R-:W-:Y:S01]  /*14400*/  F2FP.BF16.F32.PACK_AB R10, R29, R28 ;  /* 0x0000001c1d0a723e */ /* 0x000fe200000010ff */
[----:B------:R-:W-:Y:S06]  /*14410*/  BAR.SYNC.DEFER_BLOCKING 0x1, 0x100 ;  /* 0x0044000000007b1d */ /* 0x000fec0000010000 */
[----:B------:R0:W-:Y:S02]  /*14420*/  STSM.16.M88.4 [R4], R8 ;  /* 0x0000000804007844 */ /* 0x0001e40000000200 */
[----:B0-----:R-:W-:-:S04]  /*14430*/  IADD3 R8, P0, R152, 0x20, RZ ;  /* 0x0000002098087810 */ /* 0x001fc80007f1e0ff */
[----:B------:R-:W-:Y:S01]  /*14440*/  LOP3.LUT R4, R8, 0x380, RZ, 0xc0, !PT ;  /* 0x0000038008047812 */ /* 0x000fe200078ec0ff */
[----:B------:R-:W-:-:S03]  /*14450*/  IMAD.X R9, RZ, RZ, R153, P0 ;  /* 0x000000ffff097224 */ /* 0x000fc600000e0699 */
[----:B------:R-:W-:-:S04]  /*14460*/  SHF.R.U64 R4, R4, 0x3, RZ ;  /* 0x0000000304047819 */ /* 0x000fc800000012ff */
[----:B------:R-:W-:-:S04]  /*14470*/  LOP3.LUT R8, R4, R8, RZ, 0x3c, !PT ;  /* 0x0000000804087212 */ /* 0x000fc800078e3cff */
[----:B------:R-:W-:-:S05]  /*14480*/  MOV R8, R8 ;  /* 0x0000000800087202 */ /* 0x000fca0000000f00 */
[----:B------:R0:W-:Y:S02]  /*14490*/  STSM.16.M88.4 [R8], R12 ;  /* 0x0000000c08007844 */ /* 0x0001e40000000200 */
[----:B0-----:R-:W-:-:S04]  /*144a0*/  IADD3 R8, P0, R152, 0x40, RZ ;  /* 0x0000004098087810 */ /* 0x001fc80007f1e0ff */
[----:B------:R-:W-:Y:S01]  /*144b0*/  LOP3.LUT R4, R8, 0x380, RZ, 0xc0, !PT ;  /* 0x0000038008047812 */ /* 0x000fe200078ec0ff */
[----:B------:R-:W-:-:S03]  /*144c0*/  IMAD.X R9, RZ, RZ, R153, P0 ;  /* 0x000000ffff097224 */ /* 0x000fc600000e0699 */
[----:B------:R-:W-:-:S04]  /*144d0*/  SHF.R.U64 R4, R4, 0x3, RZ ;  /* 0x0000000304047819 */ /* 0x000fc800000012ff */
[----:B------:R-:W-:Y:S02]  /*144e0*/  LOP3.LUT R8, R4, R8, RZ, 0x3c, !PT ;  /* 0x0000000804087212 */ /* 0x000fe400078e3cff */
[----:B------:R-:W-:Y:S02]  /*144f0*/  F2FP.BF16.F32.PACK_AB R10, R45, R44 ;  /* 0x0000002c2d0a723e */ /* 0x000fe400000010ff */
[----:B------:R-:W-:Y:S02]  /*14500*/  MOV R4, R8 ;  /* 0x0000000800047202 */ /* 0x000fe40000000f00 */
[----:B------:R-:W-:Y:S02]  /*14510*/  F2FP.BF16.F32.PACK_AB R8, R41, R40 ;  /* 0x000000282908723e */ /* 0x000fe400000010ff */
[----:B------:R-:W-:Y:S02]  /*14520*/  F2FP.BF16.F32.PACK_AB R9, R43, R42 ;  /* 0x0000002a2b09723e */ /* 0x000fe400000010ff */
[----:B------:R-:W-:-:S05]  /*14530*/  F2FP.BF16.F32.PACK_AB R11, R47, R46 ;  /* 0x0000002e2f0b723e */ /* 0x000fca00000010ff */
        /* <DEDUP_REMOVED lines=143> */
[----:B------:R0:W-:Y:S01]  /*14e30*/  STSM.16.M88.4 [R152], R12 ;  /* 0x0000000c98007844 */ /* 0x0001e20000000200 */
[----:B------:R-:W-:Y:S01]  /*14e40*/  BAR.SYNC.DEFER_BLOCKING 0x1, 0x100 ;  /* 0x0044000000007b1d */ /* 0x000fe20000010000 */
[----:B------:R-:W-:-:S04]  /*14e50*/  ISETP.NE.U32.AND P1, PT, RZ, UR4, PT ;  /* 0x00000004ff007c0c */ /* 0x000fc8000bf25070 */
[----:B------:R-:W-:Y:S02]  /*14e60*/  ISETP.NE.AND.EX P1, PT, RZ, UR5, PT, P1 ;  /* 0x00000005ff007c0c */ /* 0x000fe4000bf25310 */
[----:B------:R-:W-:Y:S01]  /*14e70*/  IADD3 R8, P0, R156, UR4, RZ ;  /* 0x000000049c087c10 */ /* 0x000fe2000ff1e0ff */
[----:B------:R-:W-:-:S03]  /*14e80*/  IMAD.MOV.U32 R4, RZ, RZ, RZ ;  /* 0x000000ffff047224 */ /* 0x000fc600078e00ff */
[----:B------:R-:W-:-:S07]  /*14e90*/  IADD3.X R9, R155, UR5, RZ, P0, !PT ;  /* 0x000000059b097c10 */ /* 0x000fce00087fe4ff */
[----:B------:R-:W5:Y:S01]  /*14ea0*/  @P1 LDG.E R4, desc[UR40][R8.64] ;  /* 0x0000002808041981 */ /* 0x000f62000c1e1900 */
[----:B------:R-:W-:-:S04]  /*14eb0*/  ISETP.NE.U32.AND P0, PT, RZ, UR6, PT ;  /* 0x00000006ff007c0c */ /* 0x000fc8000bf05070 */
[----:B------:R-:W-:-:S13]  /*14ec0*/  ISETP.NE.AND.EX P0, PT, RZ, UR7, PT, P0 ;  /* 0x00000007ff007c0c */ /* 0x000fda000bf05300 */
[----:B------:R-:W-:Y:S01]  /*14ed0*/  @P0 IADD3 R10, P2, R156, UR6, RZ ;  /* 0x000000069c0a0c10 */ /* 0x000fe2000ff5e0ff */
[----:B------:R-:W-:-:S03]  /*14ee0*/  ULDC UR6, c[0x0][0xb88] ;  /* 0x0002e20000067ab9 */ /* 0x000fc60000000800 */
[----:B------:R-:W-:Y:S02]  /*14ef0*/  @P0 IADD3.X R11, R155, UR7, RZ, P2, !PT ;  /* 0x000000079b0b0c10 */ /* 0x000fe400097fe4ff */
[----:B------:R-:W-:Y:S01]  /*14f00*/  ISETP.GT.AND P2, PT, R0, 0x1, PT ;  /* 0x000000010000780c */ /* 0x000fe20003f44270 */
[----:B------:R-:W-:Y:S02]  /*14f10*/  IMAD.MOV.U32 R0, RZ, RZ, 0xab8 ;  /* 0x00000ab8ff007424 */ /* 0x000fe400078e00ff */
[----:B0-----:R-:W-:-:S03]  /*14f20*/  IMAD.U32 R152, RZ, RZ, UR6 ;  /* 0x00000006ff987e24 */ /* 0x001fc6000f8e00ff */
[----:B------:R-:W-:-:S03]  /*14f30*/  SEL R0, R0, 0xa78, P2 ;  /* 0x00000a7800007807 */ /* 0x000fc60001000000 */
[----:B------:R0:W5:Y:S01]  /*14f40*/  @P0 LDG.E R152, desc[UR40][R10.64] ;  /* 0x000000280a980981 */ /* 0x000162000c1e1900 */
[----:B------:R2:W3:Y:S08]  /*14f50*/  LDC.64 R12, c[0x0][R0+0x220] ;  /* 0x00008800000c7b82 */ /* 0x0004f00000000a00 */
[----:B0-----:R2:W0:Y:S01]  /*14f60*/  LDC.64 R10, c[0x0][R0+0x218] ;  /* 0x00008600000a7b82 */ /* 0x0014220000000a00 */
[----:B------:R-:W-:Y:S05]  /*14f70*/  @P0 BRA `(.L_x_5761) ;  /* 0x0000000000100947 */ /* 0x000fea0003800000 */
[----:B------:R-:W-:Y:S05]  /*14f80*/  @!P1 BRA `(.L_x_5761) ;  /* 0x00000000000c9947 */ /* 0x000fea0003800000 */
[----:B-----5:R-:W4:Y:S04]  /*14f90*/  LDG.E R152, desc[UR40][R8.64] ;  /* 0x0000002808987981 */ /* 0x020f28000c1e1900 */
[----:B------:R-:W4:Y:S02]  /*14fa0*/  LDG.E R8, desc[UR40][R8.64+0x4] ;  /* 0x0000042808087981 */ /* 0x000f24000c1e1900 */
[----:B----4-:R-:W-:-:S07]  /*14fb0*/  IMAD.IADD R152, R8, 0x1, -R152 ;  /* 0x0000000108987824 */ /* 0x010fce00078e0a98 */
.L_x_5761:
[----:B------:R-:W4:Y:S01]  /*14fc0*/  LDL.LU R9, [R1+0x80] ;  /* 0x0000800001097983 */ /* 0x000f220000300800 */
[----:B------:R-:W1:Y:S03]  /*14fd0*/  LDC R157, c[0x0][0xce8] ;  /* 0x00033a00ff9d7b82 */ /* 0x000e660000000800 */
[----:B------:R-:W2:Y:S04]  /*14fe0*/  LDL.LU R8, [R1+0x110] ;  /* 0x0001100001087983 */ /* 0x000ea80000300800 */
[----:B------:R-:W0:Y:S04]  /*14ff0*/  LDL R159, [R1+0x78] ;  /* 0x00007800019f7983 */ /* 0x000e280000100800 */
[----:B------:R-:W3:Y:S04]  /*15000*/  LDL R158, [R1+0x90] ;  /* 0x00009000019e7983 */ /* 0x000ee80000100800 */
[----:B------:R-:W3:Y:S04]  /*15010*/  LDL R163, [R1+0x6c] ;  /* 0x00006c0001a37983 */ /* 0x000ee80000100800 */
[----:B------:R-:W3:Y:S04]  /*15020*/  LDL R160, [R1+0x50] ;  /* 0x0000500001a07983 */ /* 0x000ee80000100800 */
[----:B------:R-:W3:Y:S04]  /*15030*/  LDL R162, [R1+0x198] ;  /* 0x0001980001a27983 */ /* 0x000ee80000100800 */
[----:B------:R-:W3:Y:S01]  /*15040*/  LDL R161, [R1+0x114] ;  /* 0x0001140001a17983 */ /* 0x000ee20000100800 */
[----:B------:R-:W0:Y:S01]  /*15050*/  LDC.64 R14, c[0x0][R0+0x228] ;  /* 0x00008a00000e7b82 */ /* 0x000e220000000a00 */
[----:B------:R-:W-:-:S04]  /*15060*/  ISETP.NE.U32.AND P0, PT, RZ, UR4, PT ;  /* 0x00000004ff007c0c */ /* 0x000fc8000bf05070 */
[----:B------:R-:W-:Y:S02]  /*15070*/  ISETP.NE.AND.EX P0, PT, RZ, UR5, PT, P0 ;  /* 0x00000005ff007c0c */ /* 0x000fe4000bf05300 */
[----:B-1----:R-:W-:Y:S02]  /*15080*/  ISETP.NE.AND P1, PT, R157, 0x1, PT ;  /* 0x000000019d00780c */ /* 0x002fe40003f25270 */
[----:B----4-:R-:W-:Y:S02]  /*15090*/  SEL R9, R9, RZ, !P0 ;  /* 0x000000ff09097207 */ /* 0x010fe40004000000 */
[----:B--2---:R-:W-:-:S03]  /*150a0*/  SEL R155, R8, RZ, !P0 ;  /* 0x000000ff089b7207 */ /* 0x004fc60004000000 */
[----:B---3--:R-:W-:-:S04]  /*150b0*/  IMAD R8, R13, R9, RZ ;  /* 0x000000090d087224 */ /* 0x008fc800078e02ff */
[----:B------:R-:W-:Y:S02]  /*150c0*/  IMAD R155, R12, R155, R8 ;  /* 0x0000009b0c9b7224 */ /* 0x000fe400078e0208 */
[-C--:B0-----:R-:W-:Y:S02]  /*150d0*/  IMAD R8, R11, R159.reuse, RZ ;  /* 0x0000009f0b087224 */ /* 0x081fe400078e02ff */
[----:B------:R-:W-:-:S04]  /*150e0*/  IMAD.WIDE.U32 R10, R10, R159, RZ ;  /* 0x0000009f0a0a7225 */ /* 0x000fc800078e00ff */
[----:B------:R-:W-:-:S04]  /*150f0*/  IMAD.WIDE.U32 R12, R12, R9, RZ ;  /* 0x000000090c0c7225 */ /* 0x000fc800078e00ff */
[----:B------:R-:W-:Y:S02]  /*15100*/  IMAD.IADD R156, R11, 0x1, R8 ;  /* 0x000000010b9c7824 */ /* 0x000fe400078e0208 */
[----:B------:R-:W0:Y:S01]  /*15110*/  @P1 LDC R11, c[0x0][0xcec] ;  /* 0x00033b00ff0b1b82 */ /* 0x000e220000000800 */
[----:B-----5:R-:W-:-:S07]  /*15120*/  IADD3 R153, P0, P3, R12, R10, R4 ;  /* 0x0000000a0c997210 */ /* 0x020fce0007b1e004 */
[----:B------:R-:W1:Y:S01]  /*15130*/  @P1 LDC R10, c[0x0][0xcf0] ;  /* 0x00033c00ff0a1b82 */ /* 0x000e620000000800 */
[----:B------:R-:W-:Y:S01]  /*15140*/  SEL R12, R158, RZ, P2 ;  /* 0x000000ff9e0c7207 */ /* 0x000fe20001000000 */
[----:B------:R-:W-:Y:S01]  /*15150*/  IMAD.IADD R155, R13, 0x1, R155 ;  /* 0x000000010d9b7824 */ /* 0x000fe200078e029b */
[----:B------:R-:W-:-:S03]  /*15160*/  SHF.R.S32.HI R8, RZ, 0x1f, R4 ;  /* 0x0000001fff087819 */ /* 0x000fc60000011404 */
[-C--:B------:R-:W-:Y:S02]  /*15170*/  IMAD R15, R15, R12.reuse, RZ ;  /* 0x0000000c0f0f7224 */ /* 0x080fe400078e02ff */
[----:B------:R-:W-:Y:S01]  /*15180*/  IMAD.WIDE.U32 R12, R14, R12, RZ ;  /* 0x0000000c0e0c7225 */ /* 0x000fe200078e00ff */
[----:B------:R-:W-:-:S03]  /*15190*/  IADD3.X R14, R155, R156, R8, P0, P3 ;  /* 0x0000009c9b0e7210 */ /* 0x000fc600007e6408 */
[----:B------:R-:W-:-:S04]  /*151a0*/  IMAD.IADD R155, R163, 0x1, R160 ;  /* 0x00000001a39b7824 */ /* 0x000fc800078e02a0 */
[----:B0-----:R-:W-:-:S04]  /*151b0*/  @P1 IMAD.HI.U32 R11, R155, R11, RZ ;  /* 0x0000000b9b0b1227 */ /* 0x001fc800078e00ff */
[----:B------:R-:W-:Y:S01]  /*151c0*/  IMAD.MOV.U32 R156, RZ, RZ, R155 ;  /* 0x000000ffff9c7224 */ /* 0x000fe200078e009b */
[----:B-1----:R-:W-:Y:S02]  /*151d0*/  @P1 SHF.R.U32.HI R156, RZ, R10, R11 ;  /* 0x0000000aff9c1219 */ /* 0x002fe4000001160b */
[----:B------:R0:W1:Y:S01]  /*151e0*/  LDC.64 R10, c[0x0][R0+0x210] ;  /* 0x00008400000a7b82 */ /* 0x0000620000000a00 */
[----:B------:R-:W-:Y:S01]  /*151f0*/  IMAD.IADD R15, R13, 0x1, R15 ;  /* 0x000000010d0f7824 */ /* 0x000fe200078e020f */
[----:B------:R-:W-:Y:S02]  /*15200*/  IADD3 R12, P0, P3, R156, R153, R12 ;  /* 0x000000999c0c7210 */ /* 0x000fe40007b1e00c */
[----:B0-----:R-:W-:-:S04]  /*15210*/  SHF.R.S32.HI R0, RZ, 0x1f, R156 ;  /* 0x0000001fff007819 */ /* 0x001fc8000001149c */
[----:B------:R-:W-:Y:S02]  /*15220*/  IADD3.X R13, R0, R14, R15, P0, P3 ;  /* 0x0000000e000d7210 */ /* 0x000fe400007e640f */
[----:B------:R-:W0:Y:S01]  /*15230*/  LDC.64 R14, c[0x0][0xca8] ;  /* 0x00032a00ff0e7b82 */ /* 0x000e220000000a00 */
[----:B------:R-:W-:-:S04]  /*15240*/  IMAD.MOV R153, RZ, RZ, -R156 ;  /* 0x000000ffff997224 */ /* 0x000fc800078e0a9c */
[----:B------:R-:W-:-:S05]  /*15250*/  IMAD R153, R157, R153, R155 ;  /* 0x000000999d997224 */ /* 0x000fca00078e029b */
[----:B------:R-:W-:Y:S01]  /*15260*/  SHF.R.S32.HI R0, RZ, 0x1f, R153 ;  /* 0x0000001fff007819 */ /* 0x000fe20000011499 */
[----:B0-----:R-:W0:Y:S08]  /*15270*/  @!P2 LDC R14, c[0x0][0xc50] ;  /* 0x00031400ff0eab82 */ /* 0x001e300000000800 */
        /* <DEDUP_REMOVED lines=8> */
[----:B------:R-:W-:-:S03]  /*15300*/  IMAD.IADD R153, R162, 0x1, R160 ;  /* 0x00000001a2997824 */ /* 0x000fc600078e02a0 */
[----:B------:R-:W0:Y:S04]  /*15310*/  SHFL.IDX PT, R11, R0, RZ, 0x1c1f ;  /* 0x001c1fff000b7589 */ /* 0x000e2800000e0000 */
[----:B------:R-:W-:Y:S04]  /*15320*/  SHFL.IDX PT, R12, R14, 0x1, 0x1c1f ;  /* 0x003c1f000e0c7f89 */ /* 0x000fe800000e0000 */
[----:B------:R1:W2:Y:S01]  /*15330*/  SHFL.IDX PT, R13, R0, 0x1, 0x1c1f ;  /* 0x003c1f00000d7f89 */ /* 0x0002a200000e0000 */
[----:B------:R-:W-:Y:S01]  /*15340*/  LOP3.LUT P0, RZ, R161, 0x3, RZ, 0xc0, !PT ;  /* 0x00000003a1ff7812 */ /* 0x000fe2000780c0ff */
[----:B-1----:R-:W-:-:S02]  /*15350*/  IMAD R0, R152, R157, RZ ;  /* 0x0000009d98007224 */ /* 0x002fc400078e02ff */
[----:B------:R-:W-:-:S03]  /*15360*/  VIADD R152, R153, 0x8 ;  /* 0x0000000899987836 */ /* 0x000fc60000000000 */
        /* <DEDUP_REMOVED lines=67> */
[----:B------:R-:W-:Y:S01]  /*157a0*/  IMAD R11, R8, UR4, RZ ;  /* 0x00000004080b7c24 */ /* 0x000fe2000f8e02ff */
[----:B------:R-:W-:Y:S01]  /*157b0*/  LOP3.LUT R13, R20, 0x380, RZ, 0xc0, !PT ;  /* 0x00000380140d7812 */ /* 0x000fe200078ec0ff */
[----:B------:R-:W0:Y:S01]  /*157c0*/  @P1 LDC R8, c[0x0][0xcf0] ;  /* 0x00033c00ff081b82 */ /* 0x000e220000000800 */
        /* <DEDUP_REMOVED lines=16> */
[----:B------:R-:W-:Y:S02]  /*158d0*/  SHF.R.U64 R13, R13, 0x3, RZ ;  /* 0x000000030d0d7819 */ /* 0x000fe400000012ff */
[----:B------:R-:W-:Y:S01]  /*158e0*/  LOP3.LUT R68, R69, 0x380, RZ, 0xc0, !PT ;  /* 0x0000038045447812 */ /* 0x000fe200078ec0ff */
[----:B------:R-:W-:Y:S01]  /*158f0*/  IMAD.IADD R12, R3, 0x1, -R12 ;  /* 0x00000001030c7824 */ /* 0x000fe200078e0a0c */
[----:B------:R-:W-:Y:S01]  /*15900*/  LOP3.LUT R72, R73, 0x380, RZ, 0xc0, !PT ;  /* 0x0000038049487812 */ /* 0x000fe200078ec0ff */
[----:B------:R-:W5:Y:S01]  /*15910*/  LD.E.128 R60, desc[UR40][R60.64] ;  /* 0x000000283c3c7980 */ /* 0x000f62000c101d00 */
[----:B------:R-:W-:-:S02]  /*15920*/  LOP3.LUT R76, R77, 0x380, RZ, 0xc0, !PT ;  /* 0x000003804d4c7812 */ /* 0x000fc400078ec0ff */
[----:B------:R-:W-:Y:S01]  /*15930*/  LOP3.LUT R80, R81, 0x380, RZ, 0xc0, !PT ;  /* 0x0000038051507812 */ /* 0x000fe200078ec0ff */
[----:B------:R-:W5:Y:S01]  /*15940*/  LD.E.128 R84, desc[UR40][R84.64] ;  /* 0x0000002854547980 */ /* 0x000f62000c101d00 */
[----:B------:R-:W-:Y:S01]  /*15950*/  LOP3.LUT R20, R13, R20, RZ, 0x3c, !PT ;  /* 0x000000140d147212 */ /* 0x000fe200078e3cff */
[----:B------:R-:W-:Y:S01]  /*15960*/  IMAD R13, R4, UR5, R11 ;  /* 0x00000005040d7c24 */ /* 0x000fe2000f8e020b */
[----:B------:R-:W-:Y:S01]  /*15970*/  SHF.R.U64 R68, R68, 0x3, RZ ;  /* 0x0000000344447819 */ /* 0x000fe200000012ff */
[----:B------:R-:W-:Y:S01]  /*15980*/  IMAD.WIDE.U32 R10, R4, UR4, RZ ;  /* 0x00000004040a7c25 */ /* 0x000fe2000f8e00ff */
[----:B------:R-:W-:Y:S01]  /*15990*/  SHF.R.U64 R72, R72, 0x3, RZ ;  /* 0x0000000348487819 */ /* 0x000fe200000012ff */
[----:B------:R-:W-:Y:S01]  /*159a0*/  ULDC.64 UR4, c[0x0][0xbe8] ;  /* 0x0002fa0000047ab9 */ /* 0x000fe20000000a00 */
[----:B------:R-:W-:Y:S01]  /*159b0*/  SHF.R.U64 R76, R76, 0x3, RZ ;  /* 0x000000034c4c7819 */ /* 0x000fe200000012ff */
[----:B------:R-:W-:Y:S01]  /*159c0*/  IMAD R3, R12, 0x20, R89 ;  /* 0x000000200c037824 */ /* 0x000fe200078e0259 */
[----:B------:R-:W-:Y:S01]  /*159d0*/  SHF.R.U64 R80, R80, 0x3, RZ ;  /* 0x0000000350507819 */ /* 0x000fe200000012ff */
[----:B------:R-:W-:Y:S01]  /*159e0*/  IMAD.IADD R11, R11, 0x1, R13 ;  /* 0x000000010b0b7824 */ /* 0x000fe200078e020d */
        /* <DEDUP_REMOVED lines=9> */
[----:B------:R-:W-:Y:S01]  /*15a80*/  IMAD.IADD R12, R160, 0x1, R3 ;  /* 0x00000001a00c7824 */ /* 0x000fe200078e0203 */
[----:B------:R2:W5:Y:S01]  /*15a90*/  LD.E.128 R24, desc[UR40][R20.64] ;  /* 0x0000002814187980 */ /* 0x000562000c101d00 */
[----:B------:R-:W-:-:S03]  /*15aa0*/  IMAD.WIDE.U32 R10, R159, UR4, R10 ;  /* 0x000000049f0a7c25 */ /* 0x000fc6000f8e000a */
[----:B------:R-:W5:Y:S01]  /*15ab0*/  LD.E.128 R68, desc[UR40][R68.64] ;  /* 0x0000002844447980 */ /* 0x000f62000c101d00 */
[----:B-1----:R-:W-:-:S03]  /*15ac0*/  @P1 IMAD.HI.U32 R3, R12, R15, RZ ;  /* 0x0000000f0c031227 */ /* 0x002fc600078e00ff */
[----:B------:R-:W5:Y:S01]  /*15ad0*/  LD.E.128 R72, desc[UR40][R72.64] ;  /* 0x0000002848487980 */ /* 0x000f62000c101d00 */
[----:B------:R-:W-:Y:S01]  /*15ae0*/  IMAD R11, R159, UR5, R11 ;  /* 0x000000059f0b7c24 */ /* 0x000fe2000f8e020b */
[----:B------:R-:W-:Y:S02]  /*15af0*/  ULDC.64 UR4, c[0x0][0xbf0] ;  /* 0x0002fc0000047ab9 */ /* 0x000fe40000000a00 */
[----:B------:R-:W5:Y:S01]  /*15b00*/  LD.E.128 R76, desc[UR40][R76.64] ;  /* 0x000000284c4c7980 */ /* 0x000f62000c101d00 */
[----:B------:R-:W-:-:S03]  /*15b10*/  IMAD.MOV.U32 R13, RZ, RZ, R12 ;  /* 0x000000ffff0d7224 */ /* 0x000fc600078e000c */
[----:B------:R-:W5:Y:S01]  /*15b20*/  LD.E.128 R80, desc[UR40][R80.64] ;  /* 0x0000002850507980 */ /* 0x000f62000c101d00 */
[----:B------:R-:W-:Y:S01]  /*15b30*/  IMAD R4, R4, UR4, RZ ;  /* 0x0000000404047c24 */ /* 0x000fe2000f8e02ff */
[----:B0-----:R-:W-:Y:S01]  /*15b40*/  @P1 SHF.R.U32.HI R13, RZ, R8, R3 ;  /* 0x00000008ff0d1219 */ /* 0x001fe20000011603 */
[----:B------:R-:W-:Y:S01]  /*15b50*/  @!PT LDS RZ, [RZ] ;  /* 0x00000000fffff984 */ /* 0x000fe20000000800 */
[----:B------:R-:W-:Y:S01]  /*15b60*/  @!PT LDS RZ, [RZ] ;  /* 0x00000000fffff984 */ /* 0x000fe20000000800 */
[----:B------:R-:W-:Y:S01]  /*15b70*/  @!PT LDS RZ, [RZ] ;  /* 0x00000000fffff984 */ /* 0x000fe20000000800 */
[----:B------:R-:W-:Y:S01]  /*15b80*/  @!PT LDS RZ, [RZ] ;  /* 0x00000000fffff984 */ /* 0x000fe20000000800 */
[----:B------:R0:W-:Y:S06]  /*15b90*/  MEMBAR.ALL.CTA ;  /* 0x0000000000007992 */ /* 0x0001ec0000008000 */
[----:B0-----:R-:W0:Y:S01]  /*15ba0*/  FENCE.VIEW.ASYNC.S ;  /* 0x00000000000073c6 */ /* 0x001e220000000000 */
[C---:B------:R-:W-:Y:S01]  /*15bb0*/  IMAD R15, R9.reuse, UR5, R4 ;  /* 0x00000005090f7c24 */ /* 0x040fe2000f8e0204 */
[----:B------:R-:W-:Y:S01]  /*15bc0*/  SHF.R.S32.HI R3, RZ, 0x1f, R13 ;  /* 0x0000001fff037819 */ /* 0x000fe2000001140d */
[----:B------:R-:W-:Y:S01]  /*15bd0*/  IMAD.WIDE.U32 R10, R9, UR4, R10 ;  /* 0x00000004090a7c25 */ /* 0x000fe2000f8e000a */
[----:B------:R-:W-:-:S03]  /*15be0*/  ULDC.64 UR4, c[0x0][0xbe0] ;  /* 0x0002f80000047ab9 */ /* 0x000fc60000000a00 */
[----:B------:R-:W-:Y:S02]  /*15bf0*/  IMAD.MOV R8, RZ, RZ, -R13 ;  /* 0x000000ffff087224 */ /* 0x000fe400078e0a0d */
[----:B------:R-:W-:Y:S02]  /*15c00*/  IMAD.IADD R11, R11, 0x1, R15 ;  /* 0x000000010b0b7824 */ /* 0x000fe400078e020f */
[----:B------:R-:W-:Y:S02]  /*15c10*/  IMAD R4, R3, UR4, RZ ;  /* 0x0000000403047c24 */ /* 0x000fe4000f8e02ff */
[----:B------:R-:W-:Y:S02]  /*15c20*/  IMAD R157, R157, R8, R12 ;  /* 0x000000089d9d7224 */ /* 0x000fe400078e020c */
[----:B------:R-:W-:-:S04]  /*15c30*/  IMAD.WIDE.U32 R10, R13, UR4, R10 ;  /* 0x000000040d0a7c25 */ /* 0x000fc8000f8e000a */
[----:B------:R-:W-:Y:S02]  /*15c40*/  VIADD R3, R19, 0x32420 ;  /* 0x0003242013037836 */ /* 0x000fe40000000000 */
[----:B------:R-:W-:Y:S01]  /*15c50*/  IMAD R13, R13, UR5, R4 ;  /* 0x000000050d0d7c24 */ /* 0x000fe2000f8e0204 */
[----:B------:R-:W-:Y:S01]  /*15c60*/  SHF.R.S32.HI R4, RZ, 0x1f, R157 ;  /* 0x0000001fff047819 */ /* 0x000fe2000001149d */
[----:B------:R-:W-:Y:S01]  /*15c70*/  ULDC.64 UR4, c[0x0][0xbd8] ;  /* 0x0002f60000047ab9 */ /* 0x000fe20000000a00 */
[----:B------:R-:W-:Y:S01]  /*15c80*/  PRMT R3, RZ, 0x654, R3 ;  /* 0x00000654ff037816 */ /* 0x000fe20000000003 */
[----:B------:R-:W-:Y:S02]  /*15c90*/  IMAD.IADD R11, R11, 0x1, R13 ;  /* 0x000000010b0b7824 */ /* 0x000fe400078e020d */
[----:B------:R-:W-:Y:S01]  /*15ca0*/  IMAD R4, R4, UR4, RZ ;  /* 0x0000000404047c24 */ /* 0x000fe2000f8e02ff */
[----:B0-----:R0:W-:Y:S01]  /*15cb0*/  SYNCS.ARRIVE.TRANS64.RED.A1T0 RZ, [R3+URZ], RZ ;  /* 0x000000ff03ff79a7 */ /* 0x0011e2000810043f */
[----:B------:R-:W-:-:S04]  /*15cc0*/  IMAD.WIDE.U32 R10, R157, UR4, R10 ;  /* 0x000000049d0a7c25 */ /* 0x000fc8000f8e000a */
[----:B0-----:R-:W-:Y:S01]  /*15cd0*/  IMAD R3, R157, UR5, R4 ;  /* 0x000000059d037c24 */ /* 0x001fe2000f8e0204 */
[----:B------:R-:W-:Y:S02]  /*15ce0*/  ULDC.64 UR4, c[0x0][0xb80] ;  /* 0x0002e00000047ab9 */ /* 0x000fe40000000a00 */
[----:B------:R-:W-:Y:S01]  /*15cf0*/  LEA R4, P0, R10, UR4, 0x1 ;  /* 0x000000040a047c11 */ /* 0x000fe2000f8008ff */
[----:B------:R-:W-:Y:S01]  /*15d00*/  IMAD.IADD R3, R11, 0x1, R3 ;  /* 0x000000010b037824 */ /* 0x000fe200078e0203 */
[----:B------:R-:W-:-:S04]  /*15d10*/  UMOV UR4, 0xffffffff ;  /* 0xffffffff00047882 */ /* 0x000fc80000000000 */
[----:B--2---:R-:W-:Y:S01]  /*15d20*/  LEA.HI.X R20, R10, UR5, R3, 0x1, P0 ;  /* 0x000000050a147c11 */ /* 0x004fe200080f0c03 */
[----:B------:R-:W-:Y:S06]  /*15d30*/  BRA.DIV UR4, `(.L_x_5763) ;  /* 0x000000e6043c7947 */ /* 0x000fec000b800000 */
[----:B------:R0:W1:Y:S04]  /*15d40*/  SHFL.IDX PT, R3, R20, RZ, 0x181f ;  /* 0x00181fff14037589 */ /* 0x00006800000e0000 */
[----:B------:R0:W2:Y:S02]  /*15d50*/  SHFL.IDX PT, R14, R4, RZ, 0x181f ;  /* 0x00181fff040e7589 */ /* 0x0000a400000e0000 */
.L_x_5996:
[----:B------:R-:W-:Y:S01]  /*15d60*/  IMAD.IADD R89, R89, 0x1, R160 ;  /* 0x0000000159597824 */ /* 0x000fe200078e02a0 */
[----:B------:R-:W-:Y:S01]  /*15d70*/  BSSY B1, `(.L_x_5764) ;  /* 0x000001e000017945 */ /* 0x000fe20003800000 */
[----:B------:R-:W-:-:S03]  /*15d80*/  VIADD R21, R228, 0xc0 ;  /* 0x000000c0e4157836 */ /* 0x000fc60000000000 */
[----:B------:R-:W-:-:S13]  /*15d90*/  ISETP.GE.AND P0, PT, R89, R0, PT ;  /* 0x000000005900720c */ /* 0x000fda0003f06270 */
[----:B------:R-:W-:Y:S05]  /*15da0*/  @P0 BRA `(.L_x_5765) ;  /* 0x0000000000680947 */ /* 0x000fea0003800000 */
[C---:B------:R-:W-:Y:S01]  /*15db0*/  VIADD R92, R228.reuse, 0x40 ;  /* 0x00000040e45c7836 */ /* 0x040fe20000000000 */
[----:B------:R-:W-:Y:S01]  /*15dc0*/  ULDC UR4, c[0x0][0xbc8] ;  /* 0x0002f20000047ab9 */ /* 0x000fe20000000800 */
[C---:B------:R-:W-:Y:S01]  /*15dd0*/  VIADD R90, R228.reuse, 0x80 ;  /* 0x00000080e45a7836 */ /* 0x040fe20000000000 */
[C---:B------:R-:W-:Y:S01]  /*15de0*/  ISETP.GE.AND P3, PT, R228.reuse, UR4, PT ;  /* 0x00000004e4007c0c */ /* 0x040fe2000bf66270 */
[----:B------:R-:W-:Y:S01]  /*15df0*/  VIADD R15, R228, 0xc0 ;  /* 0x000000c0e40f7836 */ /* 0x000fe20000000000 */
[----:B------:R-:W-:Y:S01]  /*15e00*/  ISETP.GE.AND P2, PT, R92, UR4, PT ;  /* 0x000000045c007c0c */ /* 0x000fe2000bf46270 */
[----:B------:R-:W-:Y:S01]  /*15e10*/  VIADD R93, R228, 0x40 ;  /* 0x00000040e45d7836 */ /* 0x000fe20000000000 */
[----:B------:R-:W-:Y:S01]  /*15e20*/  ISETP.GE.AND P1, PT, R90, UR4, PT ;  /* 0x000000045a007c0c */ /* 0x000fe2000bf26270 */
[----:B------:R-:W-:Y:S01]  /*15e30*/  VIADD R91, R228, 0x80 ;  /* 0x00000080e45b7836 */ /* 0x000fe20000000000 */
[----:B------:R-:W-:Y:S02]  /*15e40*/  ISETP.GE.AND P0, PT, R15, UR4, PT ;  /* 0x000000040f007c0c */ /* 0x000fe4000bf06270 */
[----:B------:R-:W-:-:S02]  /*15e50*/  SHF.R.S32.HI R12, RZ, 0x1f, R228 ;  /* 0x0000001fff0c7819 */ /* 0x000fc400000114e4 */
[----:B------:R-:W-:Y:S02]  /*15e60*/  SHF.R.S32.HI R93, RZ, 0x1f, R93 ;  /* 0x0000001fff5d7819 */ /* 0x000fe4000001145d */
[----:B------:R-:W-:Y:S02]  /*15e70*/  SHF.R.S32.HI R91, RZ, 0x1f, R91 ;  /* 0x0000001fff5b7819 */ /* 0x000fe4000001145b */
[-C--:B--2---:R-:W-:Y:S02]  /*15e80*/  @!P3 LEA R8, P5, R228, R14.reuse, 0x1 ;  /* 0x0000000ee408b211 */ /* 0x084fe400078a08ff */
        /* <DEDUP_REMOVED lines=12> */
.L_x_5765:
[----:B------:R-:W-:Y:S05]  /*15f50*/  BSYNC B1 ;  /* 0x0000000000017941 */ /* 0x000fea0003800000 */
.L_x_5764:
[----:B------:R-:W-:Y:S01]  /*15f60*/  UMOV UR4, 0xffffffff ;  /* 0xffffffff00047882 */ /* 0x000fe20000000000 */
[----:B---3-5:R-:W-:Y:S02]  /*15f70*/  SHF.R.S32.HI R24, RZ, 0x1f, R21 ;  /* 0x0000001fff187819 */ /* 0x028fe40000011415 */
[----:B------:R-:W-:Y:S05]  /*15f80*/  BRA.DIV UR4, `(.L_x_5766) ;  /* 0x000000e204dc7947 */ /* 0x000fea000b800000 */
[----:B-1----:R1:W3:Y:S04]  /*15f90*/  SHFL.IDX PT, R3, R20, 0x1, 0x181f ;  /* 0x00381f0014037f89 */ /* 0x0022e800000e0000 */
[----:B--2---:R1:W2:Y:S02]  /*15fa0*/  SHFL.IDX PT, R14, R4, 0x1, 0x181f ;  /* 0x00381f00040e7f89 */ /* 0x0042a400000e0000 */
.L_x_6000:
[----:B------:R-:W-:Y:S01]  /*15fb0*/  VIADD R9, R89, 0x20 ;  /* 0x0000002059097836 */ /* 0x000fe20000000000 */
[----:B------:R-:W-:Y:S04]  /*15fc0*/  BSSY B1, `(.L_x_5767) ;  /* 0x000001b000017945 */ /* 0x000fe80003800000 */
[----:B------:R-:W-:-:S13]  /*15fd0*/  ISETP.GE.AND P0, PT, R9, R0, PT ;  /* 0x000000000900720c */ /* 0x000fda0003f06270 */
[----:B------:R-:W-:Y:S05]  /*15fe0*/  @P0 BRA `(.L_x_5768) ;  /* 0x0000000000600947 */ /* 0x000fea0003800000 */
[C---:B------:R-:W-:Y:S01]  /*15ff0*/  VIADD R15, R228.reuse, 0x40 ;  /* 0x00000040e40f7836 */ /* 0x040fe20000000000 */
[----:B------:R-:W-:Y:S01]  /*16000*/  ULDC UR4, c[0x0][0xbc8] ;  /* 0x0002f20000047ab9 */ /* 0x000fe20000000800 */
[C---:B------:R-:W-:Y:S01]  /*16010*/  VIADD R25, R228.reuse, 0x80 ;  /* 0x00000080e4197836 */ /* 0x040fe20000000000 */
[C---:B------:R-:W-:Y:S01]  /*16020*/  ISETP.GE.AND P3, PT, R228.reuse, UR4, PT ;  /* 0x00000004e4007c0c */ /* 0x040fe2000bf66270 */
[C---:B------:R-:W-:Y:S01]  /*16030*/  VIADD R27, R228.reuse, 0x40 ;  /* 0x00000040e41b7836 */ /* 0x040fe20000000000 */
[----:B------:R-:W-:Y:S01]  /*16040*/  ISETP.GE.AND P2, PT, R15, UR4, PT ;  /* 0x000000040f007c0c */ /* 0x000fe2000bf46270 */
[----:B------:R-:W-:Y:S01]  /*16050*/  VIADD R26, R228, 0x80 ;  /* 0x00000080e41a7836 */ /* 0x000fe20000000000 */
[----:B------:R-:W-:Y:S02]  /*16060*/  ISETP.GE.AND P1, PT, R25, UR4, PT ;  /* 0x0000000419007c0c */ /* 0x000fe4000bf26270 */
[----:B------:R-:W-:Y:S02]  /*16070*/  ISETP.GE.AND P0, PT, R21, UR4, PT ;  /* 0x0000000415007c0c */ /* 0x000fe4000bf06270 */
[----:B------:R-:W-:-:S02]  /*16080*/  SHF.R.S32.HI R12, RZ, 0x1f, R228 ;  /* 0x0000001fff0c7819 */ /* 0x000fc400000114e4 */
[----:B------:R-:W-:Y:S02]  /*16090*/  SHF.R.S32.HI R27, RZ, 0x1f, R27 ;  /* 0x0000001fff1b7819 */ /* 0x000fe4000001141b */
[----:B------:R-:W-:Y:S02]  /*160a0*/  SHF.R.S32.HI R26, RZ, 0x1f, R26 ;  /* 0x0000001fff1a7819 */ /* 0x000fe4000001141a */
[CC--:B--2---:R-:W-:Y:S02]  /*160b0*/  @!P3 LEA R8, P5, R228.reuse, R14.reuse, 0x1 ;  /* 0x0000000ee408b211 */ /* 0x0c4fe400078a08ff */
[-C--:B------:R-:W-:Y:S02]  /*160c0*/  @!P2 LEA R10, P4, R15, R14.reuse, 0x1 ;  /* 0x0000000e0f0aa211 */ /* 0x080fe400078808ff */
[----:B---3--:R-:W-:Y:S02]  /*160d0*/  @!P3 LEA.HI.X R9, R228, R3, R12, 0x1, P5 ;  /* 0x00000003e409b211 */ /* 0x008fe400028f0c0c */
[----:B------:R-:W-:-:S02]  /*160e0*/  @!P1 LEA R12, P5, R25, R14, 0x1 ;  /* 0x0000000e190c9211 */ /* 0x000fc400078a08ff */
[-C--:B------:R-:W-:Y:S01]  /*160f0*/  @!P2 LEA.HI.X R11, R15, R3.reuse, R27, 0x1, P4 ;  /* 0x000000030f0ba211 */ /* 0x080fe200020f0c1b */
[----:B------:R4:W-:Y:S01]  /*16100*/  @!P3 ST.E.128 desc[UR40][R8.64], R28 ;  /* 0x0000001c0800b985 */ /* 0x0009e2000c101d28 */
[----:B------:R-:W-:Y:S02]  /*16110*/  @!P0 LEA R14, P4, R21, R14, 0x1 ;  /* 0x0000000e150e8211 */ /* 0x000fe400078808ff */
[-C--:B------:R-:W-:Y:S01]  /*16120*/  @!P1 LEA.HI.X R13, R25, R3.reuse, R26, 0x1, P5 ;  /* 0x00000003190d9211 */ /* 0x080fe200028f0c1a */
[----:B------:R4:W-:Y:S01]  /*16130*/  @!P2 ST.E.128 desc[UR40][R10.64], R44 ;  /* 0x0000002c0a00a985 */ /* 0x0009e2000c101d28 */
[----:B------:R-:W-:-:S03]  /*16140*/  @!P0 LEA.HI.X R15, R21, R3, R24, 0x1, P4 ;  /* 0x00000003150f8211 */ /* 0x000fc600020f0c18 */
[----:B------:R4:W-:Y:S04]  /*16150*/  @!P1 ST.E.128 desc[UR40][R12.64], R60 ;  /* 0x0000003c0c009985 */ /* 0x0009e8000c101d28 */
[----:B------:R4:W-:Y:S02]  /*16160*/  @!P0 ST.E.128 desc[UR40][R14.64], R76 ;  /* 0x0000004c0e008985 */ /* 0x0009e4000c101d28 */
.L_x_5768:
[----:B------:R-:W-:Y:S05]  /*16170*/  BSYNC B1 ;  /* 0x0000000000017941 */ /* 0x000fea0003800000 */
.L_x_5767:
[----:B------:R-:W-:-:S03]  /*16180*/  UMOV UR4, 0xffffffff ;  /* 0xffffffff00047882 */ /* 0x000fc60000000000 */
[----:B------:R-:W-:Y:S05]  /*16190*/  BRA.DIV UR4, `(.L_x_5769) ;  /* 0x000000e204a07947 */ /* 0x000fea000b800000 */
[----:B---3--:R3:W0:Y:S04]  /*161a0*/  SHFL.IDX PT, R3, R20, 0x2, 0x181f ;  /* 0x00581f0014037f89 */ /* 0x00862800000e0000 */
[----:B--2-4-:R3:W2:Y:S02]  /*161b0*/  SHFL.IDX PT, R14, R4, 0x2, 0x181f ;  /* 0x00581f00040e7f89 */ /* 0x0146a400000e0000 */
.L_x_6004:
        /* <DEDUP_REMOVED lines=18> */
[----:B0-----:R-:W-:Y:S02]  /*162e0*/  @!P3 LEA.HI.X R13, R228, R3, R8, 0x1, P5 ;  /* 0x00000003e40db211 */ /* 0x001fe400028f0c08 */
        /* <DEDUP_REMOVED lines=9> */
.L_x_5771:
[----:B------:R-:W-:Y:S05]  /*16380*/  BSYNC B1 ;  /* 0x0000000000017941 */ /* 0x000fea0003800000 */
.L_x_5770:
[----:B------:R-:W-:-:S03]  /*16390*/  UMOV UR4, 0xffffffff ;  /* 0xffffffff00047882 */ /* 0x000fc60000000000 */
[----:B------:R-:W-:Y:S05]  /*163a0*/  BRA.DIV UR4, `(.L_x_5772) ;  /* 0x000000e204647947 */ /* 0x000fea000b800000 */
[----:B0-----:R0:W0:Y:S04]  /*163b0*/  SHFL.IDX PT, R3, R20, 0x3, 0x181f ;  /* 0x00781f0014037f89 */ /* 0x00102800000e0000 */
[----:B--2-4-:R2:W4:Y:S02]  /*163c0*/  SHFL.IDX PT, R14, R4, 0x3, 0x181f ;  /* 0x00781f00040e7f89 */ /* 0x01452400000e0000 */
.L_x_6008:
[----:B------:R-:W-:-:S05]  /*163d0*/  VIADD R9, R89, 0x60 ;  /* 0x0000006059097836 */ /* 0x000fca0000000000 */
[----:B------:R-:W-:-:S13]  /*163e0*/  ISETP.GE.AND P0, PT, R9, R0, PT ;  /* 0x000000000900720c */ /* 0x000fda0003f06270 */
[----:B------:R-:W-:Y:S05]  /*163f0*/  @P0 BRA `(.L_x_5773) ;  /* 0x0000003800d80947 */ /* 0x000fea0003800000 */
[C---:B01-3--:R-:W-:Y:S01]  /*16400*/  VIADD R20, R228.reuse, 0x40 ;  /* 0x00000040e4147836 */ /* 0x04bfe20000000000 */
[----:B------:R-:W-:Y:S01]  /*16410*/  ULDC UR4, c[0x0][0xbc8] ;  /* 0x0002f20000047ab9 */ /* 0x000fe20000000800 */
[C---:B--2---:R-:W-:Y:S01]  /*16420*/  VIADD R4, R228.reuse, 0x80 ;  /* 0x00000080e4047836 */ /* 0x044fe20000000000 */
[C---:B------:R-:W-:Y:S01]  /*16430*/  ISETP.GE.AND P3, PT, R228.reuse, UR4, PT ;  /* 0x00000004e4007c0c */ /* 0x040fe2000bf66270 */
[----:B------:R-:W-:Y:S01]  /*16440*/  VIADD R25, R228, 0x40 ;  /* 0x00000040e4197836 */ /* 0x000fe20000000000 */
[----:B------:R-:W-:Y:S01]  /*16450*/  ISETP.GE.AND P4, PT, R20, UR4, PT ;  /* 0x0000000414007c0c */ /* 0x000fe2000bf86270 */
[----:B------:R-:W-:Y:S01]  /*16460*/  VIADD R15, R228, 0x80 ;  /* 0x00000080e40f7836 */ /* 0x000fe20000000000 */
[----:B------:R-:W-:Y:S02]  /*16470*/  ISETP.GE.AND P5, PT, R4, UR4, PT ;  /* 0x0000000404007c0c */ /* 0x000fe4000bfa6270 */
[----:B------:R-:W-:Y:S02]  /*16480*/  SHF.R.S32.HI R26, RZ, 0x1f, R228 ;  /* 0x0000001fff1a7819 */ /* 0x000fe400000114e4 */
[----:B------:R-:W-:-:S02]  /*16490*/  SHF.R.S32.HI R25, RZ, 0x1f, R25 ;  /* 0x0000001fff197819 */ /* 0x000fc40000011419 */
[----:B------:R-:W-:-:S03]  /*164a0*/  SHF.R.S32.HI R15, RZ, 0x1f, R15 ;  /* 0x0000001fff0f7819 */ /* 0x000fc6000001140f */
[-C--:B----4-:R-:W-:Y:S02]  /*164b0*/  @!P3 LEA R8, P0, R228, R14.reuse, 0x1 ;  /* 0x0000000ee408b211 */ /* 0x090fe400078008ff */
[-C--:B------:R-:W-:Y:S02]  /*164c0*/  @!P4 LEA R10, P1, R20, R14.reuse, 0x1 ;  /* 0x0000000e140ac211 */ /* 0x080fe400078208ff */
        /* <DEDUP_REMOVED lines=13> */
.L_x_5762:
[----:B0-----:R-:W0:Y:S01]  /*165a0*/  @P1 LDC R11, c[0x0][0xcec] ;  /* 0x00033b00ff0b1b82 */ /* 0x001e220000000800 */
[----:B------:R-:W-:Y:S01]  /*165b0*/  IMAD.MOV.U32 R3, RZ, RZ, R155 ;  /* 0x000000ffff037224 */ /* 0x000fe200078e009b */
[----:B------:R-:W-:-:S06]  /*165c0*/  ULDC.64 UR4, c[0x0][0xc08] ;  /* 0x0003020000047ab9 */ /* 0x000fcc0000000a00 */
[----:B------:R-:W1:Y:S01]  /*165d0*/  @P1 LDC R10, c[0x0][0xcf0] ;  /* 0x00033c00ff0a1b82 */ /* 0x000e620000000800 */
[----:B0-----:R-:W-:-:S05]  /*165e0*/  @P1 IMAD.HI.U32 R11, R155, R11, RZ ;  /* 0x0000000b9b0b1227 */ /* 0x001fca00078e00ff */
[----:B-1----:R-:W-:Y:S01]  /*165f0*/  @P1 SHF.R.U32.HI R3, RZ, R10, R11 ;  /* 0x0000000aff031219 */ /* 0x002fe2000001160b */
[----:B------:R-:W-:-:S04]  /*16600*/  IMAD R11, R8, UR4, RZ ;  /* 0x00000004080b7c24 */ /* 0x000fc8000f8e02ff */
[C---:B------:R-:W-:Y:S02]  /*16610*/  IMAD R8, R4.reuse, UR5, R11 ;  /* 0x0000000504087c24 */ /* 0x040fe4000f8e020b */
[----:B------:R-:W-:Y:S01]  /*16620*/  IMAD.WIDE.U32 R10, R4, UR4, RZ ;  /* 0x00000004040a7c25 */ /* 0x000fe2000f8e00ff */
[----:B------:R-:W-:-:S03]  /*16630*/  ULDC.64 UR4, c[0x0][0xc38] ;  /* 0x00030e0000047ab9 */ /* 0x000fc60000000a00 */
[----:B------:R-:W-:Y:S01]  /*16640*/  IMAD.IADD R11, R11, 0x1, R8 ;  /* 0x000000010b0b7824 */ /* 0x000fe200078e0208 */
[----:B------:R-:W-:Y:S01]  /*16650*/  SHF.R.S32.HI R8, RZ, 0x1f, R9 ;  /* 0x0000001fff087819 */ /* 0x000fe20000011409 */
        /* <DEDUP_REMOVED lines=34> */
.L_x_6011:
[----:B------:R-:W-:Y:S01]  /*16880*/  ISETP.GE.AND P0, PT, R153, R0, PT ;  /* 0x000000009900720c */ /* 0x000fe20003f06270 */
[----:B------:R-:W-:-:S12]  /*16890*/  BSSY B1, `(.L_x_5775) ;  /* 0x00000c3000017945 */ /* 0x000fd80003800000 */
[----:B------:R-:W-:Y:S05]  /*168a0*/  @P0 BRA `(.L_x_5776) ;  /* 0x0000000c00040947 */ /* 0x000fea0003800000 */
[----:B------:R-:W3:Y:S01]  /*168b0*/  LDL R155, [R1+0x5c] ;  /* 0x00005c00019b7983 */ /* 0x000ee20000100800 */
[----:B------:R-:W-:-:S03]  /*168c0*/  ULDC UR4, c[0x0][0xbc8] ;  /* 0x0002f20000047ab9 */ /* 0x000fc60000000800 */
[----:B------:R-:W4:Y:S04]  /*168d0*/  LDL R11, [R1+0x10c] ;  /* 0x00010c00010b7983 */ /* 0x000f280000100800 */
        /* <DEDUP_REMOVED lines=12> */
[----:B---3--:R-:W-:-:S02]  /*169a0*/  ISETP.GE.AND P0, PT, R155, UR4, PT ;  /* 0x000000049b007c0c */ /* 0x008fc4000bf06270 */
[----:B----4-:R-:W-:-:S11]  /*169b0*/  ISETP.GE.AND P1, PT, R11, UR4, PT ;  /* 0x000000040b007c0c */ /* 0x010fd6000bf26270 */
[----:B--2---:R-:W-:Y:S02]  /*169c0*/  @!P0 IMAD.MOV.U32 R8, RZ, RZ, R12 ;  /* 0x000000ffff088224 */ /* 0x004fe400078e000c */
[----:B-1----:R-:W-:Y:S02]  /*169d0*/  @!P0 IMAD.MOV.U32 R9, RZ, RZ, R20 ;  /* 0x000000ffff098224 */ /* 0x002fe400078e0014 */
[----:B------:R-:W-:Y:S02]  /*169e0*/  @!P0 IMAD.WIDE R8, R155, 0x4, R8 ;  /* 0x000000049b088825 */ /* 0x000fe400078e0208 */
[----:B------:R-:W2:Y:S04]  /*169f0*/  LDL R155, [R1+0xf0] ;  /* 0x0000f000019b7983 */ /* 0x000ea80000100800 */
[----:B------:R1:W-:Y:S01]  /*16a00*/  @!P0 ST.E.64 desc[UR40][R8.64], R24 ;  /* 0x0000001808008985 */ /* 0x0003e2000c101b28 */
[----:B-----5:R-:W-:-:S02]  /*16a10*/  ISETP.GE.AND P0, PT, R154, UR4, PT ;  /* 0x000000049a007c0c */ /* 0x020fc4000bf06270 */
[C---:B-1----:R-:W-:Y:S01]  /*16a20*/  @!P1 LEA R8, P2, R11.reuse, R12, 0x2 ;  /* 0x0000000c0b089211 */ /* 0x042fe200078410ff */
[----:B------:R-:W3:Y:S03]  /*16a30*/  LDL R25, [R1+0x178] ;  /* 0x0001780001197983 */ /* 0x000ee60000100800 */
[----:B------:R-:W-:Y:S01]  /*16a40*/  @!P1 LEA.HI.X R9, R11, R20, R13, 0x2, P2 ;  /* 0x000000140b099211 */ /* 0x000fe200010f140d */
[----:B------:R-:W4:Y:S04]  /*16a50*/  LDL R24, [R1+0xe4] ;  /* 0x0000e40001187983 */ /* 0x000f280000100800 */
[----:B------:R-:W5:Y:S04]  /*16a60*/  LDL R11, [R1+0x17c] ;  /* 0x00017c00010b7983 */ /* 0x000f680000100800 */
[----:B------:R1:W-:Y:S04]  /*16a70*/  @!P1 ST.E.64 desc[UR40][R8.64], R28 ;  /* 0x0000001c08009985 */ /* 0x0003e8000c101b28 */
[----:B------:R-:W4:Y:S01]  /*16a80*/  LDL R13, [R1+0xec] ;  /* 0x0000ec00010d7983 */ /* 0x000f220000100800 */
[----:B-1----:R-:W-:-:S03]  /*16a90*/  @!P0 LEA R8, P2, R154, R12, 0x2 ;  /* 0x0000000c9a088211 */ /* 0x002fc600078410ff */
[----:B------:R-:W4:Y:S01]  /*16aa0*/  LDL R29, [R1+0x168] ;  /* 0x00016800011d7983 */ /* 0x000f220000100800 */
[----:B------:R-:W-:-:S03]  /*16ab0*/  @!P0 LEA.HI.X R9, R154, R20, R160, 0x2, P2 ;  /* 0x000000149a098211 */ /* 0x000fc600010f14a0 */
[----:B------:R-:W4:Y:S04]  /*16ac0*/  LDL R28, [R1+0xd4] ;  /* 0x0000d400011c7983 */ /* 0x000f280000100800 */
[----:B------:R1:W-:Y:S01]  /*16ad0*/  @!P0 ST.E.64 desc[UR40][R8.64], R32 ;  /* 0x0000002008008985 */ /* 0x0003e2000c101b28 */
[----:B------:R-:W-:-:S03]  /*16ae0*/  ISETP.GE.AND P1, PT, R21, UR4, PT ;  /* 0x0000000415007c0c */ /* 0x000fc6000bf26270 */
[----:B------:R-:W4:Y:S04]  /*16af0*/  LDL R154, [R1+0xe8] ;  /* 0x0000e800019a7983 */ /* 0x000f280000100800 */
[----:B-1----:R-:W4:Y:S01]  /*16b00*/  LDL R33, [R1+0x174] ;  /* 0x0001740001217983 */ /* 0x002f220000100800 */
[----:B------:R-:W-:-:S05]  /*16b10*/  ISETP.GE.AND P0, PT, R15, UR4, PT ;  /* 0x000000040f007c0c */ /* 0x000fca000bf06270 */
[C---:B------:R-:W-:Y:S01]  /*16b20*/  @!P1 LEA R8, P2, R21.reuse, R12, 0x2 ;  /* 0x0000000c15089211 */ /* 0x040fe200078410ff */
[----:B------:R-:W4:Y:S03]  /*16b30*/  LDL R32, [R1+0x16c] ;  /* 0x00016c0001207983 */ /* 0x000f260000100800 */
[----:B------:R-:W-:Y:S02]  /*16b40*/  @!P1 LEA.HI.X R9, R21, R20, R159, 0x2, P2 ;  /* 0x0000001415099211 */ /* 0x000fe400010f149f */
[----:B------:R-:W-:Y:S01]  /*16b50*/  ISETP.GE.AND P2, PT, R156, UR4, PT ;  /* 0x000000049c007c0c */ /* 0x000fe2000bf46270 */
[----:B------:R-:W4:Y:S04]  /*16b60*/  LDL R21, [R1+0x170] ;  /* 0x0001700001157983 */ /* 0x000f280000100800 */
[----:B------:R1:W-:Y:S01]  /*16b70*/  @!P1 ST.E.64 desc[UR40][R8.64], R36 ;  /* 0x0000002408009985 */ /* 0x0003e2000c101b28 */
[----:B------:R-:W-:-:S02]  /*16b80*/  ISETP.GE.AND P3, PT, R10, UR4, PT ;  /* 0x000000040a007c0c */ /* 0x000fc4000bf66270 */
[C---:B-1----:R-:W-:Y:S01]  /*16b90*/  @!P0 LEA R8, P1, R15.reuse, R12, 0x2 ;  /* 0x0000000c0f088211 */ /* 0x042fe200078210ff */
[----:B------:R-:W4:Y:S03]  /*16ba0*/  LDL R36, [R1+0xd0] ;  /* 0x0000d00001247983 */ /* 0x000f260000100800 */
[----:B------:R-:W-:Y:S01]  /*16bb0*/  @!P0 LEA.HI.X R9, R15, R20, R158, 0x2, P1 ;  /* 0x000000140f098211 */ /* 0x000fe200008f149e */
[----:B------:R-:W4:Y:S01]  /*16bc0*/  LDL R37, [R1+0x154] ;  /* 0x0001540001257983 */ /* 0x000f220000100800 */
[----:B------:R-:W-:-:S03]  /*16bd0*/  ISETP.GE.AND P1, PT, R14, UR4, PT ;  /* 0x000000040e007c0c */ /* 0x000fc6000bf26270 */
[----:B------:R1:W-:Y:S04]  /*16be0*/  @!P0 ST.E.64 desc[UR40][R8.64], R40 ;  /* 0x0000002808008985 */ /* 0x0003e8000c101b28 */
[----:B------:R-:W4:Y:S01]  /*16bf0*/  LDL R15, [R1+0xdc] ;  /* 0x0000dc00010f7983 */ /* 0x000f220000100800 */
[----:B-1----:R-:W-:-:S03]  /*16c00*/  @!P2 LEA R8, P0, R156, R12, 0x2 ;  /* 0x0000000c9c08a211 */ /* 0x002fc600078010ff */
[----:B------:R-:W4:Y:S01]  /*16c10*/  LDL R40, [R1+0xd8] ;  /* 0x0000d80001287983 */ /* 0x000f220000100800 */
[----:B------:R-:W-:-:S03]  /*16c20*/  @!P2 LEA.HI.X R9, R156, R20, R157, 0x2, P0 ;  /* 0x000000149c09a211 */ /* 0x000fc600000f149d */
[----:B------:R-:W4:Y:S04]  /*16c30*/  LDL R41, [R1+0x15c] ;  /* 0x00015c0001297983 */ /* 0x000f280000100800 */
[----:B------:R1:W-:Y:S02]  /*16c40*/  @!P2 ST.E.64 desc[UR40][R8.64], R44 ;  /* 0x0000002c0800a985 */ /* 0x0003e4000c101b28 */
[----:B-1----:R-:W-:Y:S02]  /*16c50*/  @!P3 LEA R8, P2, R10, R12, 0x2 ;  /* 0x0000000c0a08b211 */ /* 0x002fe400078410ff */
[----:B------:R-:W4:Y:S04]  /*16c60*/  LDL R44, [R1+0x164] ;  /* 0x00016400012c7983 */ /* 0x000f280000100800 */
[----:B------:R-:W4:Y:S01]  /*16c70*/  LDL R45, [R1+0x130] ;  /* 0x00013000012d7983 */ /* 0x000f220000100800 */
[----:B--2---:R-:W-:-:S02]  /*16c80*/  ISETP.GE.AND P0, PT, R155, UR4, PT ;  /* 0x000000049b007c0c */ /* 0x004fc4000bf06270 */
[----:B-----5:R-:W-:Y:S02]  /*16c90*/  @!P3 LEA.HI.X R9, R10, R20, R11, 0x2, P2 ;  /* 0x000000140a09b211 */ /* 0x020fe400010f140b */
[----:B------:R-:W-:-:S04]  /*16ca0*/  @!P1 LEA R10, P4, R14, R12, 0x2 ;  /* 0x0000000c0e0a9211 */ /* 0x000fc800078810ff */
[----:B---3--:R-:W-:Y:S02]  /*16cb0*/  @!P1 LEA.HI.X R11, R14, R20, R25, 0x2, P4 ;  /* 0x000000140e0b9211 */ /* 0x008fe400020f1419 */
[----:B------:R-:W2:Y:S04]  /*16cc0*/  LDL R25, [R1+0x160] ;  /* 0x0001600001197983 */ /* 0x000ea80000100800 */
[----:B------:R1:W-:Y:S01]  /*16cd0*/  @!P3 ST.E.64 desc[UR40][R8.64], R48 ;  /* 0x000000300800b985 */ /* 0x0003e2000c101b28 */
[----:B----4-:R-:W-:-:S03]  /*16ce0*/  ISETP.GE.AND P2, PT, R13, UR4, PT ;  /* 0x000000040d007c0c */ /* 0x010fc6000bf46270 */
[----:B------:R-:W3:Y:S01]  /*16cf0*/  LDL R14, [R1+0xcc] ;  /* 0x0000cc00010e7983 */ /* 0x000ee20000100800 */
[----:B-1----:R-:W-:-:S03]  /*16d00*/  @!P0 LEA R8, P4, R155, R12, 0x2 ;  /* 0x0000000c9b088211 */ /* 0x002fc600078810ff */
[----:B------:R-:W4:Y:S04]  /*16d10*/  LDL R48, [R1+0xb4] ;  /* 0x0000b40001307983 */ /* 0x000f280000100800 */
[----:B------:R-:W5:Y:S01]  /*16d20*/  LDL R49, [R1+0x138] ;  /* 0x0001380001317983 */ /* 0x000f620000100800 */
[----:B------:R-:W-:-:S03]  /*16d30*/  @!P0 LEA.HI.X R9, R155, R20, R33, 0x2, P4 ;  /* 0x000000149b098211 */ /* 0x000fc600020f1421 */
[----:B------:R-:W3:Y:S01]  /*16d40*/  LDL R33, [R1+0x158] ;  /* 0x0001580001217983 */ /* 0x000ee20000100800 */
[----:B------:R-:W-:-:S03]  /*16d50*/  ISETP.GE.AND P3, PT, R154, UR4, PT ;  /* 0x000000049a007c0c */ /* 0x000fc6000bf66270 */
[----:B------:R1:W-:Y:S01]  /*16d60*/  @!P1 ST.E.64 desc[UR40][R10.64], R52 ;  /* 0x000000340a009985 */ /* 0x0003e2000c101b28 */
[----:B------:R-:W-:-:S03]  /*16d70*/  ISETP.GE.AND P1, PT, R24, UR4, PT ;  /* 0x0000000418007c0c */ /* 0x000fc6000bf26270 */
[----:B------:R0:W-:Y:S01]  /*16d80*/  @!P0 ST.E.64 desc[UR40][R8.64], R56 ;  /* 0x0000003808008985 */ /* 0x0001e2000c101b28 */
[----:B-1----:R-:W-:-:S03]  /*16d90*/  @!P2 LEA R10, P5, R13, R12, 0x2 ;  /* 0x0000000c0d0aa211 */ /* 0x002fc600078a10ff */
[----:B------:R-:W4:Y:S01]  /*16da0*/  LDL R52, [R1+0xb8] ;  /* 0x0000b80001347983 */ /* 0x000f220000100800 */
[----:B------:R-:W-:-:S03]  /*16db0*/  @!P2 LEA.HI.X R11, R13, R20, R21, 0x2, P5 ;  /* 0x000000140d0ba211 */ /* 0x000fc600028f1415 */
[----:B------:R-:W5:Y:S01]  /*16dc0*/  LDL R53, [R1+0x13c] ;  /* 0x00013c0001357983 */ /* 0x000f620000100800 */
[----:B0-----:R-:W-:-:S03]  /*16dd0*/  @!P3 LEA R8, P4, R154, R12, 0x2 ;  /* 0x0000000c9a08b211 */ /* 0x001fc600078810ff */
[----:B------:R0:W-:Y:S01]  /*16de0*/  @!P2 ST.E.64 desc[UR40][R10.64], R60 ;  /* 0x0000003c0a00a985 */ /* 0x0001e2000c101b28 */
[----:B------:R-:W-:-:S03]  /*16df0*/  @!P3 LEA.HI.X R9, R154, R20, R32, 0x2, P4 ;  /* 0x000000149a09b211 */ /* 0x000fc600020f1420 */
[----:B------:R-:W4:Y:S04]  /*16e00*/  LDL R13, [R1+0xc4] ;  /* 0x0000c400010d7983 */ /* 0x000f280000100800 */
[----:B------:R-:W5:Y:S01]  /*16e10*/  LDL R32, [R1+0x150] ;  /* 0x0001500001207983 */ /* 0x000f620000100800 */
[----:B------:R-:W-:-:S03]  /*16e20*/  ISETP.GE.AND P2, PT, R15, UR4, PT ;  /* 0x000000040f007c0c */ /* 0x000fc6000bf46270 */
[----:B------:R-:W5:Y:S01]  /*16e30*/  LDL R21, [R1+0xc8] ;  /* 0x0000c80001157983 */ /* 0x000f620000100800 */
[----:B0-----:R-:W-:-:S04]  /*16e40*/  @!P1 LEA R10, P5, R24, R12, 0x2 ;  /* 0x0000000c180a9211 */ /* 0x001fc800078a10ff */
[----:B------:R-:W-:Y:S01]  /*16e50*/  @!P1 LEA.HI.X R11, R24, R20, R29, 0x2, P5 ;  /* 0x00000014180b9211 */ /* 0x000fe200028f141d */
[----:B------:R-:W-:Y:S01]  /*16e60*/  @!P3 ST.E.64 desc[UR40][R8.64], R64 ;  /* 0x000000400800b985 */ /* 0x000fe2000c101b28 */
[----:B------:R-:W-:-:S03]  /*16e70*/  ISETP.GE.AND P0, PT, R153, UR4, PT ;  /* 0x0000000499007c0c */ /* 0x000fc6000bf06270 */
[----:B------:R0:W-:Y:S01]  /*16e80*/  @!P1 ST.E.64 desc[UR40][R10.64], R68 ;  /* 0x000000440a009985 */ /* 0x0001e2000c101b28 */
[----:B------:R-:W-:-:S03]  /*16e90*/  ISETP.GE.AND P1, PT, R28, UR4, PT ;  /* 0x000000041c007c0c */ /* 0x000fc6000bf26270 */
[----:B------:R-:W5:Y:S04]  /*16ea0*/  LDL R29, [R1+0xc0] ;  /* 0x0000c000011d7983 */ /* 0x000f680000100800 */
[----:B------:R-:W5:Y:S01]  /*16eb0*/  LDL R24, [R1+0xbc] ;  /* 0x0000bc0001187983 */ /* 0x000f620000100800 */
[-C--:B0-----:R-:W-:Y:S02]  /*16ec0*/  @!P2 LEA R10, P5, R15, R12.reuse, 0x2 ;  /* 0x0000000c0f0aa211 */ /* 0x081fe400078a10ff */
[----:B------:R-:W-:-:S04]  /*16ed0*/  @!P0 LEA R8, P4, R153, R12, 0x2 ;  /* 0x0000000c99088211 */ /* 0x000fc800078810ff */
[-C--:B------:R-:W-:Y:S02]  /*16ee0*/  @!P0 LEA.HI.X R9, R153, R20.reuse, R44, 0x2, P4 ;  /* 0x0000001499098211 */ /* 0x080fe400020f142c */
[----:B------:R-:W-:Y:S01]  /*16ef0*/  ISETP.GE.AND P3, PT, R40, UR4, PT ;  /* 0x0000000428007c0c */ /* 0x000fe2000bf66270 */
[----:B------:R-:W5:Y:S04]  /*16f00*/  LDL R44, [R1+0xac] ;  /* 0x0000ac00012c7983 */ /* 0x000f680000100800 */
[----:B------:R-:W-:Y:S01]  /*16f10*/  @!P0 ST.E.64 desc[UR40][R8.64], R72 ;  /* 0x0000004808008985 */ /* 0x000fe2000c101b28 */
[----:B--2---:R-:W-:-:S03]  /*16f20*/  @!P2 LEA.HI.X R11, R15, R20, R25, 0x2, P5 ;  /* 0x000000140f0ba211 */ /* 0x004fc600028f1419 */
[----:B------:R-:W2:Y:S04]  /*16f30*/  LDL R15, [R1+0x148] ;  /* 0x00014800010f7983 */ /* 0x000ea80000100800 */
[----:B------:R-:W2:Y:S04]  /*16f40*/  LDL R25, [R1+0x14c] ;  /* 0x00014c0001197983 */ /* 0x000ea80000100800 */
[----:B------:R0:W-:Y:S02]  /*16f50*/  @!P2 ST.E.64 desc[UR40][R10.64], R76 ;  /* 0x0000004c0a00a985 */ /* 0x0001e4000c101b28 */
[----:B0-----:R-:W-:-:S04]  /*16f60*/  @!P1 LEA R10, P5, R28, R12, 0x2 ;  /* 0x0000000c1c0a9211 */ /* 0x001fc800078a10ff */
[----:B---3--:R-:W-:Y:S02]  /*16f70*/  @!P1 LEA.HI.X R11, R28, R20, R33, 0x2, P5 ;  /* 0x000000141c0b9211 */ /* 0x008fe400028f1421 */
[----:B------:R-:W3:Y:S04]  /*16f80*/  LDL R33, [R1+0x144] ;  /* 0x0001440001217983 */ /* 0x000ee80000100800 */
[----:B------:R-:W3:Y:S01]  /*16f90*/  LDL R28, [R1+0x140] ;  /* 0x00014000011c7983 */ /* 0x000ee20000100800 */
[----:B------:R-:W-:Y:S02]  /*16fa0*/  ISETP.GE.AND P2, PT, R14, UR4, PT ;  /* 0x000000040e007c0c */ /* 0x000fe4000bf46270 */
[----:B------:R-:W-:Y:S02]  /*16fb0*/  @!P3 LEA R8, P4, R40, R12, 0x2 ;  /* 0x0000000c2808b211 */ /* 0x000fe400078810ff */
[----:B------:R-:W-:-:S02]  /*16fc0*/  ISETP.GE.AND P0, PT, R36, UR4, PT ;  /* 0x0000000424007c0c */ /* 0x000fc4000bf06270 */
[----:B------:R-:W-:Y:S02]  /*16fd0*/  @!P3 LEA.HI.X R9, R40, R20, R41, 0x2, P4 ;  /* 0x000000142809b211 */ /* 0x000fe400020f1429 */
[----:B------:R-:W3:Y:S04]  /*16fe0*/  LDL R40, [R1+0xa8] ;  /* 0x0000a80001287983 */ /* 0x000ee80000100800 */
[----:B------:R-:W-:Y:S04]  /*16ff0*/  @!P3 ST.E.64 desc[UR40][R8.64], R80 ;  /* 0x000000500800b985 */ /* 0x000fe8000c101b28 */
[----:B------:R0:W-:Y:S04]  /*17000*/  @!P1 ST.E.64 desc[UR40][R10.64], R84 ;  /* 0x000000540a009985 */ /* 0x0001e8000c101b28 */
[----:B------:R-:W3:Y:S01]  /*17010*/  LDL R41, [R1+0x12c] ;  /* 0x00012c0001297983 */ /* 0x000ee20000100800 */
[----:B----4-:R-:W-:-:S02]  /*17020*/  ISETP.GE.AND P1, PT, R13, UR4, PT ;  /* 0x000000040d007c0c */ /* 0x010fc4000bf26270 */
[-C--:B0-----:R-:W-:Y:S02]  /*17030*/  @!P2 LEA R10, P5, R14, R12.reuse, 0x2 ;  /* 0x0000000c0e0aa211 */ /* 0x081fe400078a10ff */
[----:B------:R-:W-:Y:S02]  /*17040*/  @!P0 LEA R8, P4, R36, R12, 0x2 ;  /* 0x0000000c24088211 */ /* 0x000fe400078810ff */
[-C--:B-----5:R-:W-:Y:S02]  /*17050*/  @!P2 LEA.HI.X R11, R14, R20.reuse, R32, 0x2, P5 ;  /* 0x000000140e0ba211 */ /* 0x0a0fe400028f1420 */
[----:B------:R-:W4:Y:S01]  /*17060*/  LDL R14, [R1+0xb0] ;  /* 0x0000b000010e7983 */ /* 0x000f220000100800 */
[----:B------:R-:W-:Y:S02]  /*17070*/  @!P0 LEA.HI.X R9, R36, R20, R37, 0x2, P4 ;  /* 0x0000001424098211 */ /* 0x000fe400020f1425 */
[----:B------:R-:W-:Y:S01]  /*17080*/  ISETP.GE.AND P3, PT, R21, UR4, PT ;  /* 0x0000000415007c0c */ /* 0x000fe2000bf66270 */
[----:B------:R-:W5:Y:S04]  /*17090*/  LDL R36, [R1+0xa4] ;  /* 0x0000a40001247983 */ /* 0x000f680000100800 */
[----:B------:R-:W-:Y:S04]  /*170a0*/  @!P0 ST.E.64 desc[UR40][R8.64], R88 ;  /* 0x0000005808008985 */ /* 0x000fe8000c101b28 */
[----:B------:R0:W-:Y:S01]  /*170b0*/  @!P2 ST.E.64 desc[UR40][R10.64], R92 ;  /* 0x0000005c0a00a985 */ /* 0x0001e2000c101b28 */
[----:B------:R-:W-:-:S03]  /*170c0*/  ISETP.GE.AND P0, PT, R29, UR4, PT ;  /* 0x000000041d007c0c */ /* 0x000fc6000bf06270 */
[----:B------:R-:W5:Y:S04]  /*170d0*/  LDL R32, [R1+0xa0] ;  /* 0x0000a00001207983 */ /* 0x000f680000100800 */
[----:B------:R-:W5:Y:S01]  /*170e0*/  LDL R37, [R1+0x128] ;  /* 0x0001280001257983 */ /* 0x000f620000100800 */
[-C--:B0-----:R-:W-:Y:S02]  /*170f0*/  @!P1 LEA R10, P5, R13, R12.reuse, 0x2 ;  /* 0x0000000c0d0a9211 */ /* 0x081fe400078a10ff */
[----:B------:R-:W-:Y:S02]  /*17100*/  @!P3 LEA R8, P4, R21, R12, 0x2 ;  /* 0x0000000c1508b211 */ /* 0x000fe400078810ff */
[----:B------:R-:W-:Y:S02]  /*17110*/  ISETP.GE.AND P2, PT, R24, UR4, PT ;  /* 0x0000000418007c0c */ /* 0x000fe4000bf46270 */
[----:B--2---:R-:W-:-:S02]  /*17120*/  @!P1 LEA.HI.X R11, R13, R20, R15, 0x2, P5 ;  /* 0x000000140d0b9211 */ /* 0x004fc400028f140f */
[----:B------:R-:W2:Y:S04]  /*17130*/  LDL R15, [R1+0x134] ;  /* 0x00013400010f7983 */ /* 0x000ea80000100800 */
[----:B------:R-:W2:Y:S01]  /*17140*/  LDL R13, [R1+0x9c] ;  /* 0x00009c00010d7983 */ /* 0x000ea20000100800 */
[----:B------:R-:W-:-:S03]  /*17150*/  @!P3 LEA.HI.X R9, R21, R20, R25, 0x2, P4 ;  /* 0x000000141509b211 */ /* 0x000fc600020f1419 */
[----:B------:R-:W2:Y:S04]  /*17160*/  LDL R25, [R1+0x98] ;  /* 0x0000980001197983 */ /* 0x000ea80000100800 */
[----:B------:R-:W2:Y:S04]  /*17170*/  LDL R21, [R1+0x94] ;  /* 0x0000940001157983 */ /* 0x000ea80000100800 */
[----:B------:R0:W-:Y:S04]  /*17180*/  @!P3 ST.E.64 desc[UR40][R8.64], R96 ;  /* 0x000000600800b985 */ /* 0x0001e8000c101b28 */
[----:B------:R1:W-:Y:S01]  /*17190*/  @!P1 ST.E.64 desc[UR40][R10.64], R100 ;  /* 0x000000640a009985 */ /* 0x0003e2000c101b28 */
[----:B0-----:R-:W-:-:S04]  /*171a0*/  @!P0 LEA R8, P3, R29, R12, 0x2 ;  /* 0x0000000c1d088211 */ /* 0x001fc800078610ff */
[----:B---3--:R-:W-:Y:S02]  /*171b0*/  @!P0 LEA.HI.X R9, R29, R20, R33, 0x2, P3 ;  /* 0x000000141d098211 */ /* 0x008fe400018f1421 */
[C---:B-1----:R-:W-:Y:S01]  /*171c0*/  @!P2 LEA R10, P5, R24.reuse, R12, 0x2 ;  /* 0x0000000c180aa211 */ /* 0x042fe200078a10ff */
[----:B------:R-:W3:Y:S04]  /*171d0*/  LDL R33, [R1+0x124] ;  /* 0x0001240001217983 */ /* 0x000ee80000100800 */
[----:B------:R-:W3:Y:S01]  /*171e0*/  LDL R29, [R1+0x120] ;  /* 0x00012000011d7983 */ /* 0x000ee20000100800 */
[----:B------:R-:W-:-:S03]  /*171f0*/  @!P2 LEA.HI.X R11, R24, R20, R28, 0x2, P5 ;  /* 0x00000014180ba211 */ /* 0x000fc600028f141c */
[----:B------:R-:W3:Y:S04]  /*17200*/  LDL R28, [R1+0x11c] ;  /* 0x00011c00011c7983 */ /* 0x000ee80000100800 */
[----:B------:R-:W3:Y:S01]  /*17210*/  LDL R24, [R1+0x118] ;  /* 0x0001180001187983 */ /* 0x000ee20000100800 */
[----:B------:R-:W-:Y:S02]  /*17220*/  ISETP.GE.AND P4, PT, R52, UR4, PT ;  /* 0x0000000434007c0c */ /* 0x000fe4000bf86270 */
[----:B------:R-:W-:Y:S01]  /*17230*/  ISETP.GE.AND P1, PT, R48, UR4, PT ;  /* 0x0000000430007c0c */ /* 0x000fe2000bf26270 */
[----:B------:R0:W-:Y:S04]  /*17240*/  @!P0 ST.E.64 desc[UR40][R8.64], R104 ;  /* 0x0000006808008985 */ /* 0x0001e8000c101b28 */
[----:B------:R1:W-:Y:S01]  /*17250*/  @!P2 ST.E.64 desc[UR40][R10.64], R108 ;  /* 0x0000006c0a00a985 */ /* 0x0003e2000c101b28 */
[----:B------:R-:W-:-:S05]  /*17260*/  ISETP.GE.AND P2, PT, R44, UR4, PT ;  /* 0x000000042c007c0c */ /* 0x000fca000bf46270 */
[-C--:B0-----:R-:W-:Y:S02]  /*17270*/  @!P4 LEA R8, P3, R52, R12.reuse, 0x2 ;  /* 0x0000000c3408c211 */ /* 0x081fe400078610ff */
[----:B----4-:R-:W-:Y:S02]  /*17280*/  ISETP.GE.AND P0, PT, R14, UR4, PT ;  /* 0x000000040e007c0c */ /* 0x010fe4000bf06270 */
[----:B-1----:R-:W-:Y:S02]  /*17290*/  @!P1 LEA R10, P5, R48, R12, 0x2 ;  /* 0x0000000c300a9211 */ /* 0x002fe400078a10ff */
[-C--:B------:R-:W-:Y:S02]  /*172a0*/  @!P4 LEA.HI.X R9, R52, R20.reuse, R53, 0x2, P3 ;  /* 0x000000143409c211 */ /* 0x080fe400018f1435 */
[----:B------:R-:W-:Y:S02]  /*172b0*/  ISETP.GE.AND P3, PT, R40, UR4, PT ;  /* 0x0000000428007c0c */ /* 0x000fe4000bf66270 */
[----:B------:R-:W-:Y:S01]  /*172c0*/  @!P1 LEA.HI.X R11, R48, R20, R49, 0x2, P5 ;  /* 0x00000014300b9211 */ /* 0x000fe200028f1431 */
[----:B------:R0:W-:Y:S04]  /*172d0*/  @!P4 ST.E.64 desc[UR40][R8.64], R112 ;  /* 0x000000700800c985 */ /* 0x0001e8000c101b28 */
[----:B------:R1:W-:Y:S01]  /*172e0*/  @!P1 ST.E.64 desc[UR40][R10.64], R116 ;  /* 0x000000740a009985 */ /* 0x0003e2000c101b28 */
[----:B-----5:R-:W-:-:S02]  /*172f0*/  ISETP.GE.AND P1, PT, R36, UR4, PT ;  /* 0x0000000424007c0c */ /* 0x020fc4000bf26270 */
[-C--:B0-----:R-:W-:Y:S02]  /*17300*/  @!P0 LEA R8, P4, R14, R12.reuse, 0x2 ;  /* 0x0000000c0e088211 */ /* 0x081fe400078810ff */
[----:B-1----:R-:W-:-:S04]  /*17310*/  @!P2 LEA R10, P5, R44, R12, 0x2 ;  /* 0x0000000c2c0aa211 */ /* 0x002fc800078a10ff */
[-C--:B------:R-:W-:Y:S02]  /*17320*/  @!P2 LEA.HI.X R11, R44, R20.reuse, R45, 0x2, P5 ;  /* 0x000000142c0ba211 */ /* 0x080fe400028f142d */
[----:B--2---:R-:W-:Y:S02]  /*17330*/  @!P0 LEA.HI.X R9, R14, R20, R15, 0x2, P4 ;  /* 0x000000140e098211 */ /* 0x004fe400020f140f */
[----:B------:R-:W-:-:S03]  /*17340*/  @!P3 LEA R14, P4, R40, R12, 0x2 ;  /* 0x0000000c280eb211 */ /* 0x000fc600078810ff */
[----:B------:R0:W-:Y:S01]  /*17350*/  @!P0 ST.E.64 desc[UR40][R8.64], R120 ;  /* 0x0000007808008985 */ /* 0x0001e2000c101b28 */
[----:B------:R-:W-:Y:S02]  /*17360*/  ISETP.GE.AND P0, PT, R32, UR4, PT ;  /* 0x0000000420007c0c */ /* 0x000fe4000bf06270 */
        /* <DEDUP_REMOVED lines=10> */
[C---:B--2---:R-:W-:Y:S02]  /*17410*/  @!P4 LEA R14, P1, R13.reuse, R12, 0x2 ;  /* 0x0000000c0d0ec211 */ /* 0x044fe400078210ff */
[-C--:B---3--:R-:W-:Y:S02]  /*17420*/  @!P0 LEA.HI.X R11, R32, R20.reuse, R33, 0x2, P5 ;  /* 0x00000014200b8211 */ /* 0x088fe400028f1421 */
[----:B------:R-:W-:Y:S02]  /*17430*/  @!P4 LEA.HI.X R15, R13, R20, R29, 0x2, P1 ;  /* 0x000000140d0fc211 */ /* 0x000fe400008f141d */
[-C--:B0-----:R-:W-:Y:S02]  /*17440*/  @!P2 LEA R8, P5, R25, R12.reuse, 0x2 ;  /* 0x0000000c1908a211 */ /* 0x081fe400078a10ff */
[----:B------:R-:W-:Y:S02]  /*17450*/  @!P3 LEA R12, P1, R21, R12, 0x2 ;  /* 0x0000000c150cb211 */ /* 0x000fe400078210ff */
[----:B------:R-:W-:-:S02]  /*17460*/  @!P2 LEA.HI.X R9, R25, R20, R28, 0x2, P5 ;  /* 0x000000141909a211 */ /* 0x000fc400028f141c */
[----:B------:R-:W-:Y:S01]  /*17470*/  @!P3 LEA.HI.X R13, R21, R20, R24, 0x2, P1 ;  /* 0x00000014150db211 */ /* 0x000fe200008f1418 */
[----:B------:R3:W-:Y:S04]  /*17480*/  @!P0 ST.E.64 desc[UR40][R10.64], R136 ;  /* 0x000000880a008985 */ /* 0x0007e8000c101b28 */
[----:B------:R3:W-:Y:S04]  /*17490*/  @!P4 ST.E.64 desc[UR40][R14.64], R140 ;  /* 0x0000008c0e00c985 */ /* 0x0007e8000c101b28 */
[----:B------:R3:W-:Y:S04]  /*174a0*/  @!P2 ST.E.64 desc[UR40][R8.64], R144 ;  /* 0x000000900800a985 */ /* 0x0007e8000c101b28 */
[----:B------:R3:W-:Y:S02]  /*174b0*/  @!P3 ST.E.64 desc[UR40][R12.64], R148 ;  /* 0x000000940c00b985 */ /* 0x0007e4000c101b28 */
.L_x_5776:
[----:B------:R-:W-:Y:S05]  /*174c0*/  BSYNC B1 ;  /* 0x0000000000017941 */ /* 0x000fea0003800000 */
.L_x_5775:
[----:B------:R-:W-:-:S03]  /*174d0*/  UMOV UR4, 0xffffffff ;  /* 0xffffffff00047882 */ /* 0x000fc60000000000 */
[----:B------:R-:W-:Y:S05]  /*174e0*/  BRA.DIV UR4, `(.L_x_5777) ;  /* 0x000000d204947947 */ /* 0x000fea000b800000 */
[----:B0-----:R-:W0:Y:S04]  /*174f0*/  SHFL.IDX PT, R4, R4, 0x1, 0x1c1f ;  /* 0x003c1f0004047f89 */ /* 0x001e2800000e0000 */
[----:B------:R-:W4:Y:S02]  /*17500*/  SHFL.IDX PT, R3, R3, 0x1, 0x1c1f ;  /* 0x003c1f0003037f89 */ /* 0x000f2400000e0000 */
.L_x_6015:
[----:B------:R-:W-:-:S13]  /*17510*/  ISETP.GE.AND P0, PT, R152, R0, PT ;  /* 0x000000009800720c */ /* 0x000fda0003f06270 */
[----:B------:R-:W-:Y:S05]  /*17520*/  @P0 BRA `(.L_x_5773) ;  /* 0x00000028008c0947 */ /* 0x000fea0003800000 */
[----:B------:R-:W5:Y:S01]  /*17530*/  LDL R61, [R1+0xf0] ;  /* 0x0000f000013d7983 */ /* 0x000f620000100800 */
[----:B------:R-:W-:-:S03]  /*17540*/  ULDC UR4, c[0x0][0xbc8] ;  /* 0x0002f20000047ab9 */ /* 0x000fc60000000800 */
        /* <DEDUP_REMOVED lines=17> */
[----:B---3--:R-:W3:Y:S04]  /*17660*/  LDL R15, [R1+0xb4] ;  /* 0x0000b400010f7983 */ /* 0x008ee80000100800 */
        /* <DEDUP_REMOVED lines=19> */
[----:B--2---:R-:W2:Y:S01]  /*177a0*/  LDL R12, [R1+0x11c] ;  /* 0x00011c00010c7983 */ /* 0x004ea20000100800 */
[----:B-----5:R-:W-:-:S02]  /*177b0*/  IMAD.MOV.U32 R76, RZ, RZ, R61 ;  /* 0x000000ffff4c7224 */ /* 0x020fc400078e003d */
[----:B----4-:R-:W-:Y:S02]  /*177c0*/  IMAD.MOV.U32 R61, RZ, RZ, R60 ;  /* 0x000000ffff3d7224 */ /* 0x010fe400078e003c */
        /* <DEDUP_REMOVED lines=11> */
[----:B------:R-:W-:Y:S01]  /*17880*/  ISETP.GE.AND P2, PT, R68, UR4, PT ;  /* 0x0000000444007c0c */ /* 0x000fe2000bf46270 */
        /* <DEDUP_REMOVED lines=14> */
[----:B---3--:R-:W-:Y:S01]  /*17970*/  ISETP.GE.AND P3, PT, R84, UR4, PT ;  /* 0x0000000454007c0c */ /* 0x008fe2000bf66270 */
[----:B------:R-:W-:Y:S02]  /*17980*/  IMAD.MOV.U32 R24, RZ, RZ, R15 ;  /* 0x000000ffff187224 */ /* 0x000fe400078e000f */
[----:B------:R-:W-:Y:S01]  /*17990*/  IMAD.MOV.U32 R37, RZ, RZ, R33 ;  /* 0x000000ffff257224 */ /* 0x000fe200078e0021 */
[----:B------:R-:W3:Y:S01]  /*179a0*/  LDL R15, [R1+0xc4] ;  /* 0x0000c400010f7983 */ /* 0x000ee20000100800 */
        /* <DEDUP_REMOVED lines=18> */
[----:B------:R-:W-:Y:S02]  /*17ad0*/  @!P2 IMAD.MOV.U32 R8, RZ, RZ, R3 ;  /* 0x000000ffff08a224 */ /* 0x000fe400078e0003 */
[----:B0-----:R-:W-:Y:S02]  /*17ae0*/  @!P2 IMAD.MOV.U32 R9, RZ, RZ, R4 ;  /* 0x000000ffff09a224 */ /* 0x001fe400078e0004 */
[----:B------:R-:W-:-:S02]  /*17af0*/  IMAD.MOV.U32 R33, RZ, RZ, R28 ;  /* 0x000000ffff217224 */ /* 0x000fc400078e001c */
[----:B------:R-:W-:Y:S02]  /*17b00*/  IMAD.MOV.U32 R69, RZ, RZ, R65 ;  /* 0x000000ffff457224 */ /* 0x000fe400078e0041 */
[----:B------:R-:W-:Y:S02]  /*17b10*/  IMAD.MOV.U32 R65, RZ, RZ, R61 ;  /* 0x000000ffff417224 */ /* 0x000fe400078e003d */
[----:B------:R-:W-:Y:S02]  /*17b20*/  IMAD.MOV.U32 R61, RZ, RZ, R57 ;  /* 0x000000ffff3d7224 */ /* 0x000fe400078e0039 */
[----:B------:R-:W-:Y:S02]  /*17b30*/  IMAD.MOV.U32 R57, RZ, RZ, R53 ;  /* 0x000000ffff397224 */ /* 0x000fe400078e0035 */
[----:B------:R-:W-:-:S04]  /*17b40*/  @!P2 IMAD.WIDE R8, R68, 0x4, R8 ;  /* 0x000000044408a825 */ /* 0x000fc800078e0208 */
[----:B------:R-:W-:Y:S02]  /*17b50*/  IMAD.MOV.U32 R37, RZ, RZ, R29 ;  /* 0x000000ffff257224 */ /* 0x000fe400078e001d */
[----:B------:R-:W-:Y:S02]  /*17b60*/  IMAD.MOV.U32 R53, RZ, RZ, R33 ;  /* 0x000000ffff357224 */ /* 0x000fe400078e0021 */
[----:B------:R-:W-:Y:S02]  /*17b70*/  IMAD.MOV.U32 R29, RZ, RZ, R24 ;  /* 0x000000ffff1d7224 */ /* 0x000fe400078e0018 */
[----:B------:R-:W-:Y:S01]  /*17b80*/  IMAD.MOV.U32 R68, RZ, RZ, R64 ;  /* 0x000000ffff447224 */ /* 0x000fe200078e0040 */
[----:B------:R-:W-:Y:S01]  /*17b90*/  ISETP.GE.AND P0, PT, R89, UR4, PT ;  /* 0x0000000459007c0c */ /* 0x000fe2000bf06270 */
[----:B------:R-:W-:Y:S01]  /*17ba0*/  IMAD.MOV.U32 R33, RZ, RZ, R14 ;  /* 0x000000ffff217224 */ /* 0x000fe200078e000e */
[----:B------:R-:W-:Y:S01]  /*17bb0*/  @!P2 ST.E.64 desc[UR40][R8.64], R26 ;  /* 0x0000001a0800a985 */ /* 0x000fe2000c101b28 */
[----:B------:R-:W-:-:S02]  /*17bc0*/  IMAD.MOV.U32 R64, RZ, RZ, R60 ;  /* 0x000000ffff407224 */ /* 0x000fc400078e003c */
[----:B------:R-:W-:Y:S01]  /*17bd0*/  IMAD.MOV.U32 R14, RZ, RZ, R10 ;  /* 0x000000ffff0e7224 */ /* 0x000fe200078e000a */
[-C--:B------:R-:W-:Y:S01]  /*17be0*/  @!P3 LEA R10, P4, R84, R3.reuse, 0x2 ;  /* 0x00000003540ab211 */ /* 0x080fe200078810ff */
[----:B------:R-:W-:Y:S01]  /*17bf0*/  IMAD.MOV.U32 R60, RZ, RZ, R56 ;  /* 0x000000ffff3c7224 */ /* 0x000fe200078e0038 */
[----:B------:R-:W-:Y:S01]  /*17c00*/  ISETP.GE.AND P1, PT, R80, UR4, PT ;  /* 0x0000000450007c0c */ /* 0x000fe2000bf26270 */
[----:B------:R-:W-:Y:S01]  /*17c10*/  IMAD.MOV.U32 R56, RZ, RZ, R52 ;  /* 0x000000ffff387224 */ /* 0x000fe200078e0034 */
[----:B------:R-:W4:Y:S01]  /*17c20*/  LDL R24, [R1+0x168] ;  /* 0x0001680001187983 */ /* 0x000f220000100800 */
[----:B------:R-:W-:Y:S02]  /*17c30*/  IMAD.MOV.U32 R52, RZ, RZ, R29 ;  /* 0x000000ffff347224 */ /* 0x000fe400078e001d */
[----:B------:R-:W-:Y:S01]  /*17c40*/  IMAD.MOV.U32 R29, RZ, RZ, R11 ;  /* 0x000000ffff1d7224 */ /* 0x000fe200078e000b */
[----:B------:R-:W-:Y:S02]  /*17c50*/  @!P3 LEA.HI.X R11, R84, R4, R92, 0x2, P4 ;  /* 0x00000004540bb211 */ /* 0x000fe400020f145c */
[----:B------:R-:W5:Y:S04]  /*17c60*/  LDL R92, [R1+0x188] ;  /* 0x00018800015c7983 */ /* 0x000f680000100800 */
[----:B------:R-:W2:Y:S04]  /*17c70*/  LDL R84, [R1+0x18c] ;  /* 0x00018c0001547983 */ /* 0x000ea80000100800 */
[----:B------:R0:W-:Y:S02]  /*17c80*/  @!P3 ST.E.64 desc[UR40][R10.64], R30 ;  /* 0x0000001e0a00b985 */ /* 0x0001e4000c101b28 */
[----:B0-----:R-:W-:-:S04]  /*17c90*/  @!P0 LEA R10, P4, R89, R3, 0x2 ;  /* 0x00000003590a8211 */ /* 0x001fc800078810ff */
[----:B-----5:R-:W-:Y:S02]  /*17ca0*/  @!P0 LEA.HI.X R11, R89, R4, R92, 0x2, P4 ;  /* 0x00000004590b8211 */ /* 0x020fe400020f145c */
[----:B------:R-:W5:Y:S01]  /*17cb0*/  LDL R89, [R1+0x184] ;  /* 0x0001840001597983 */ /* 0x000f620000100800 */
[----:B------:R-:W-:Y:S02]  /*17cc0*/  ISETP.GE.AND P2, PT, R88, UR4, PT ;  /* 0x0000000458007c0c */ /* 0x000fe4000bf46270 */
[----:B------:R-:W-:-:S04]  /*17cd0*/  @!P1 LEA R8, P5, R80, R3, 0x2 ;  /* 0x0000000350089211 */ /* 0x000fc800078a10ff */
[----:B--2---:R-:W-:-:S05]  /*17ce0*/  @!P1 LEA.HI.X R9, R80, R4, R84, 0x2, P5 ;  /* 0x0000000450099211 */ /* 0x004fca00028f1454 */
[----:B------:R0:W-:Y:S02]  /*17cf0*/  @!P1 ST.E.64 desc[UR40][R8.64], R34 ;  /* 0x0000002208009985 */ /* 0x0001e4000c101b28 */
[----:B0-----:R-:W-:-:S04]  /*17d00*/  @!P2 LEA R8, P5, R88, R3, 0x2 ;  /* 0x000000035808a211 */ /* 0x001fc800078a10ff */
[----:B-----5:R-:W-:Y:S02]  /*17d10*/  @!P2 LEA.HI.X R9, R88, R4, R89, 0x2, P5 ;  /* 0x000000045809a211 */ /* 0x020fe400028f1459 */
[----:B------:R-:W2:Y:S01]  /*17d20*/  LDL R88, [R1+0x180] ;  /* 0x0001800001587983 */ /* 0x000ea20000100800 */
[----:B------:R-:W-:-:S03]  /*17d30*/  ISETP.GE.AND P3, PT, R85, UR4, PT ;  /* 0x0000000455007c0c */ /* 0x000fc6000bf66270 */
[----:B------:R0:W-:Y:S10]  /*17d40*/  @!P0 ST.E.64 desc[UR40][R10.64], R38 ;  /* 0x000000260a008985 */ /* 0x0001f4000c101b28 */
[----:B0-----:R-:W-:-:S04]  /*17d50*/  @!P3 LEA R10, P4, R85, R3, 0x2 ;  /* 0x00000003550ab211 */ /* 0x001fc800078810ff */
[----:B--2---:R-:W-:Y:S02]  /*17d60*/  @!P3 LEA.HI.X R11, R85, R4, R88, 0x2, P4 ;  /* 0x00000004550bb211 */ /* 0x004fe400020f1458 */
[----:B------:R-:W2:Y:S01]  /*17d70*/  LDL R85, [R1+0x17c] ;  /* 0x00017c0001557983 */ /* 0x000ea20000100800 */
[----:B------:R-:W-:Y:S01]  /*17d80*/  ISETP.GE.AND P1, PT, R81, UR4, PT ;  /* 0x0000000451007c0c */ /* 0x000fe2000bf26270 */
[----:B------:R-:W-:Y:S02]  /*17d90*/  IMAD.MOV.U32 R80, RZ, RZ, R69 ;  /* 0x000000ffff507224 */ /* 0x000fe400078e0045 */
[----:B------:R-:W-:Y:S02]  /*17da0*/  IMAD.MOV.U32 R84, RZ, RZ, R68 ;  /* 0x000000ffff547224 */ /* 0x000fe400078e0044 */
[----:B------:R-:W-:Y:S02]  /*17db0*/  IMAD.MOV.U32 R69, RZ, RZ, R65 ;  /* 0x000000ffff457224 */ /* 0x000fe400078e0041 */
[----:B------:R-:W-:-:S02]  /*17dc0*/  IMAD.MOV.U32 R68, RZ, RZ, R64 ;  /* 0x000000ffff447224 */ /* 0x000fc400078e0040 */
[----:B---3--:R-:W-:Y:S02]  /*17dd0*/  IMAD.MOV.U32 R28, RZ, RZ, R15 ;  /* 0x000000ffff1c7224 */ /* 0x008fe400078e000f */
[----:B------:R-:W-:Y:S01]  /*17de0*/  IMAD.MOV.U32 R65, RZ, RZ, R61 ;  /* 0x000000ffff417224 */ /* 0x000fe200078e003d */
[----:B------:R0:W-:Y:S01]  /*17df0*/  @!P2 ST.E.64 desc[UR40][R8.64], R42 ;  /* 0x0000002a0800a985 */ /* 0x0001e2000c101b28 */
[----:B------:R-:W-:Y:S02]  /*17e00*/  IMAD.MOV.U32 R64, RZ, RZ, R60 ;  /* 0x000000ffff407224 */ /* 0x000fe400078e003c */
[----:B------:R-:W-:Y:S01]  /*17e10*/  IMAD.MOV.U32 R61, RZ, RZ, R57 ;  /* 0x000000ffff3d7224 */ /* 0x000fe200078e0039 */
[----:B------:R-:W-:Y:S01]  /*17e20*/  ISETP.GE.AND P0, PT, R77, UR4, PT ;  /* 0x000000044d007c0c */ /* 0x000fe2000bf06270 */
[----:B------:R-:W-:Y:S01]  /*17e30*/  IMAD.MOV.U32 R60, RZ, RZ, R56 ;  /* 0x000000ffff3c7224 */ /* 0x000fe200078e0038 */
[----:B------:R-:W3:Y:S01]  /*17e40*/  LDL R15, [R1+0x9c] ;  /* 0x00009c00010f7983 */ /* 0x000ee20000100800 */
[----:B------:R-:W-:-:S02]  /*17e50*/  IMAD.MOV.U32 R57, RZ, RZ, R53 ;  /* 0x000000ffff397224 */ /* 0x000fc400078e0035 */
[----:B------:R-:W-:Y:S02]  /*17e60*/  IMAD.MOV.U32 R56, RZ, RZ, R52 ;  /* 0x000000ffff387224 */ /* 0x000fe400078e0034 */
[----:B------:R-:W-:Y:S02]  /*17e70*/  IMAD.MOV.U32 R53, RZ, RZ, R33 ;  /* 0x000000ffff357224 */ /* 0x000fe400078e0021 */
[----:B------:R-:W-:Y:S02]  /*17e80*/  IMAD.MOV.U32 R52, RZ, RZ, R29 ;  /* 0x000000ffff347224 */ /* 0x000fe400078e001d */
[----:B------:R-:W-:Y:S01]  /*17e90*/  IMAD.MOV.U32 R89, RZ, RZ, R68 ;  /* 0x000000ffff597224 */ /* 0x000fe200078e0044 */
[----:B0-----:R-:W-:Y:S01]  /*17ea0*/  @!P1 LEA R8, P5, R81, R3, 0x2 ;  /* 0x0000000351089211 */ /* 0x001fe200078a10ff */
        /* <DEDUP_REMOVED lines=11> */
[----:B--2---:R-:W-:Y:S01]  /*17f60*/  @!P1 LEA.HI.X R9, R81, R4, R85, 0x2, P5 ;  /* 0x0000000451099211 */ /* 0x004fe200028f1455 */
[----:B------:R-:W-:Y:S01]  /*17f70*/  IMAD.MOV.U32 R85, RZ, RZ, R69 ;  /* 0x000000ffff557224 */ /* 0x000fe200078e0045 */
[----:B------:R0:W-:Y:S01]  /*17f80*/  @!P3 ST.E.64 desc[UR40][R10.64], R46 ;  /* 0x0000002e0a00b985 */ /* 0x0001e2000c101b28 */
[----:B------:R-:W-:Y:S02]  /*17f90*/  IMAD.MOV.U32 R69, RZ, RZ, R64 ;  /* 0x000000ffff457224 */ /* 0x000fe400078e0040 */
[----:B------:R-:W-:Y:S01]  /*17fa0*/  IMAD.MOV.U32 R64, RZ, RZ, R57 ;  /* 0x000000ffff407224 */ /* 0x000fe200078e0039 */
[----:B------:R-:W-:Y:S01]  /*17fb0*/  ISETP.GE.AND P2, PT, R76, UR4, PT ;  /* 0x000000044c007c0c */ /* 0x000fe2000bf46270 */
[----:B------:R-:W-:Y:S01]  /*17fc0*/  IMAD.MOV.U32 R57, RZ, RZ, R52 ;  /* 0x000000ffff397224 */ /* 0x000fe200078e0034 */
[----:B------:R-:W2:Y:S04]  /*17fd0*/  LDL R33, [R1+0x130] ;  /* 0x0001300001217983 */ /* 0x000ea80000100800 */
[----:B------:R-:W5:Y:S01]  /*17fe0*/  LDL R52, [R1+0x14c] ;  /* 0x00014c0001347983 */ /* 0x000f620000100800 */
[----:B------:R-:W-:-:S02]  /*17ff0*/  IMAD.MOV.U32 R88, RZ, RZ, R65 ;  /* 0x000000ffff587224 */ /* 0x000fc400078e0041 */
[----:B------:R-:W-:Y:S01]  /*18000*/  IMAD.MOV.U32 R81, RZ, RZ, R68 ;  /* 0x000000ffff517224 */ /* 0x000fe200078e0044 */
[C---:B0-----:R-:W-:Y:S01]  /*18010*/  @!P0 LEA R10, P4, R77.reuse, R3, 0x2 ;  /* 0x000000034d0a8211 */ /* 0x041fe200078810ff */
[----:B----4-:R-:W-:Y:S02]  /*18020*/  IMAD.MOV.U32 R53, RZ, RZ, R24 ;  /* 0x000000ffff357224 */ /* 0x010fe400078e0018 */
[----:B------:R-:W-:Y:S01]  /*18030*/  IMAD.MOV.U32 R68, RZ, RZ, R61 ;  /* 0x000000ffff447224 */ /* 0x000fe200078e003d */
[----:B------:R-:W-:Y:S01]  /*18040*/  @!P0 LEA.HI.X R11, R77, R4, R88, 0x2, P4 ;  /* 0x000000044d0b8211 */ /* 0x000fe200020f1458 */
[----:B------:R-:W-:Y:S02]  /*18050*/  IMAD.MOV.U32 R65, RZ, RZ, R60 ;  /* 0x000000ffff417224 */ /* 0x000fe400078e003c */
[----:B------:R-:W-:Y:S02]  /*18060*/  IMAD.MOV.U32 R29, RZ, RZ, R21 ;  /* 0x000000ffff1d7224 */ /* 0x000fe400078e0015 */
[----:B------:R-:W-:Y:S01]  /*18070*/  IMAD.MOV.U32 R28, RZ, RZ, R20 ;  /* 0x000000ffff1c7224 */ /* 0x000fe200078e0014 */
[----:B------:R0:W-:Y:S01]  /*18080*/  @!P1 ST.E.64 desc[UR40][R8.64], R50 ;  /* 0x0000003208009985 */ /* 0x0001e2000c101b28 */
[----:B------:R-:W-:-:S02]  /*18090*/  IMAD.MOV.U32 R61, RZ, RZ, R56 ;  /* 0x000000ffff3d7224 */ /* 0x000fc400078e0038 */
[----:B------:R-:W-:Y:S01]  /*180a0*/  IMAD.MOV.U32 R77, RZ, RZ, R69 ;  /* 0x000000ffff4d7224 */ /* 0x000fe200078e0045 */
[----:B------:R-:W-:Y:S01]  /*180b0*/  ISETP.GE.AND P3, PT, R73, UR4, PT ;  /* 0x0000000449007c0c */ /* 0x000fe2000bf66270 */
[----:B------:R-:W-:Y:S01]  /*180c0*/  IMAD.MOV.U32 R60, RZ, RZ, R53 ;  /* 0x000000ffff3c7224 */ /* 0x000fe200078e0035 */
[----:B------:R-:W4:Y:S01]  /*180d0*/  LDL R24, [R1+0x138] ;  /* 0x0001380001187983 */ /* 0x000f220000100800 */
[----:B------:R-:W-:Y:S02]  /*180e0*/  IMAD.MOV.U32 R69, RZ, RZ, R68 ;  /* 0x000000ffff457224 */ /* 0x000fe400078e0044 */
[----:B------:R-:W-:Y:S01]  /*180f0*/  IMAD.MOV.U32 R68, RZ, RZ, R65 ;  /* 0x000000ffff447224 */ /* 0x000fe200078e0041 */
[----:B------:R-:W3:Y:S01]  /*18100*/  LDL R20, [R1+0xa0] ;  /* 0x0000a00001147983 */ /* 0x000ee20000100800 */
[----:B------:R-:W-:Y:S02]  /*18110*/  IMAD.MOV.U32 R56, RZ, RZ, R29 ;  /* 0x000000ffff387224 */ /* 0x000fe400078e001d */
[----:B------:R-:W-:Y:S01]  /*18120*/  IMAD.MOV.U32 R65, RZ, RZ, R64 ;  /* 0x000000ffff417224 */ /* 0x000fe200078e0040 */
[----:B0-----:R-:W-:Y:S01]  /*18130*/  @!P2 LEA R8, P5, R76, R3, 0x2 ;  /* 0x000000034c08a211 */ /* 0x001fe200078a10ff */
[----:B------:R-:W-:Y:S01]  /*18140*/  IMAD.MOV.U32 R53, RZ, RZ, R28 ;  /* 0x000000ffff357224 */ /* 0x000fe200078e001c */
[----:B------:R0:W-:Y:S01]  /*18150*/  @!P0 ST.E.64 desc[UR40][R10.64], R54 ;  /* 0x000000360a008985 */ /* 0x0001e2000c101b28 */
[----:B------:R-:W-:-:S02]  /*18160*/  IMAD.MOV.U32 R64, RZ, RZ, R61 ;  /* 0x000000ffff407224 */ /* 0x000fc400078e003d */
[----:B------:R-:W-:Y:S01]  /*18170*/  IMAD.MOV.U32 R61, RZ, RZ, R60 ;  /* 0x000000ffff3d7224 */ /* 0x000fe200078e003c */
[----:B------:R-:W-:Y:S01]  /*18180*/  @!P2 LEA.HI.X R9, R76, R4, R77, 0x2, P5 ;  /* 0x000000044c09a211 */ /* 0x000fe200028f144d */
[----:B------:R-:W-:Y:S01]  /*18190*/  IMAD.MOV.U32 R60, RZ, RZ, R57 ;  /* 0x000000ffff3c7224 */ /* 0x000fe200078e0039 */
[----:B------:R-:W-:Y:S01]  /*181a0*/  ISETP.GE.AND P1, PT, R72, UR4, PT ;  /* 0x0000000448007c0c */ /* 0x000fe2000bf26270 */
[----:B------:R-:W-:Y:S01]  /*181b0*/  IMAD.MOV.U32 R57, RZ, RZ, R56 ;  /* 0x000000ffff397224 */ /* 0x000fe200078e0038 */
[----:B------:R-:W2:Y:S01]  /*181c0*/  LDL R21, [R1+0xa4] ;  /* 0x0000a40001157983 */ /* 0x000ea20000100800 */
[----:B------:R-:W-:-:S03]  /*181d0*/  IMAD.MOV.U32 R56, RZ, RZ, R53 ;  /* 0x000000ffff387224 */ /* 0x000fc600078e0035 */
[----:B------:R-:W2:Y:S04]  /*181e0*/  LDL R29, [R1+0x98] ;  /* 0x00009800011d7983 */ /* 0x000ea80000100800 */
[----:B------:R-:W2:Y:S01]  /*181f0*/  LDL R28, [R1+0x94] ;  /* 0x00009400011c7983 */ /* 0x000ea20000100800 */
[----:B-----5:R-:W-:Y:S02]  /*18200*/  IMAD.MOV.U32 R53, RZ, RZ, R52 ;  /* 0x000000ffff357224 */ /* 0x020fe400078e0034 */
[----:B------:R-:W-:Y:S02]  /*18210*/  IMAD.MOV.U32 R52, RZ, RZ, R49 ;  /* 0x000000ffff347224 */ /* 0x000fe400078e0031 */
[----:B------:R-:W-:Y:S02]  /*18220*/  IMAD.MOV.U32 R49, RZ, RZ, R48 ;  /* 0x000000ffff317224 */ /* 0x000fe400078e0030 */
[----:B------:R-:W-:-:S02]  /*18230*/  IMAD.MOV.U32 R48, RZ, RZ, R45 ;  /* 0x000000ffff307224 */ /* 0x000fc400078e002d */
[----:B------:R-:W-:Y:S02]  /*18240*/  IMAD.MOV.U32 R45, RZ, RZ, R44 ;  /* 0x000000ffff2d7224 */ /* 0x000fe400078e002c */
[----:B------:R-:W-:Y:S02]  /*18250*/  IMAD.MOV.U32 R44, RZ, RZ, R41 ;  /* 0x000000ffff2c7224 */ /* 0x000fe400078e0029 */
[----:B------:R-:W-:Y:S02]  /*18260*/  IMAD.MOV.U32 R41, RZ, RZ, R40 ;  /* 0x000000ffff297224 */ /* 0x000fe400078e0028 */
[----:B------:R-:W5:Y:S01]  /*18270*/  LDL R40, [R1+0x154] ;  /* 0x0001540001287983 */ /* 0x000f620000100800 */
        /* <DEDUP_REMOVED lines=15> */
[----:B-----5:R-:W-:Y:S02]  /*18370*/  IMAD.MOV.U32 R41, RZ, RZ, R40 ;  /* 0x000000ffff297224 */ /* 0x020fe400078e0028 */
[----:B------:R-:W5:Y:S01]  /*18380*/  LDL R40, [R1+0xac] ;  /* 0x0000ac0001287983 */ /* 0x000f620000100800 */
[----:B0-----:R-:W-:-:S04]  /*18390*/  @!P3 LEA R10, P4, R73, R3, 0x2 ;  /* 0x00000003490ab211 */ /* 0x001fc800078810ff */
[----:B------:R-:W-:Y:S01]  /*183a0*/  @!P3 LEA.HI.X R11, R73, R4, R76, 0x2, P4 ;  /* 0x00000004490bb211 */ /* 0x000fe200020f144c */
        /* <DEDUP_REMOVED lines=13> */
[----:B------:R0:W-:Y:S01]  /*18480*/  @!P2 ST.E.64 desc[UR40][R8.64], R58 ;  /* 0x0000003a0800a985 */ /* 0x0001e2000c101b28 */
[----:B------:R-:W-:Y:S02]  /*18490*/  IMAD.MOV.U32 R45, RZ, RZ, R44 ;  /* 0x000000ffff2d7224 */ /* 0x000fe400078e002c */
[----:B------:R-:W-:Y:S01]  /*184a0*/  IMAD.MOV.U32 R44, RZ, RZ, R41 ;  /* 0x000000ffff2c7224 */ /* 0x000fe200078e0029 */
[----:B0-----:R-:W-:-:S04]  /*184b0*/  @!P1 LEA R8, P5, R72, R3, 0x2 ;  /* 0x0000000348089211 */ /* 0x001fc800078a10ff */
[----:B------:R-:W-:Y:S01]  /*184c0*/  @!P1 LEA.HI.X R9, R72, R4, R73, 0x2, P5 ;  /* 0x0000000448099211 */ /* 0x000fe200028f1449 */
[----:B------:R-:W-:Y:S02]  /*184d0*/  IMAD.MOV.U32 R72, RZ, RZ, R57 ;  /* 0x000000ffff487224 */ /* 0x000fe400078e0039 */
[----:B------:R-:W-:Y:S02]  /*184e0*/  IMAD.MOV.U32 R57, RZ, RZ, R49 ;  /* 0x000000ffff397224 */ /* 0x000fe400078e0031 */
[----:B-----5:R-:W-:Y:S02]  /*184f0*/  IMAD.MOV.U32 R41, RZ, RZ, R40 ;  /* 0x000000ffff297224 */ /* 0x020fe400078e0028 */
[----:B------:R-:W-:Y:S02]  /*18500*/  IMAD.MOV.U32 R40, RZ, RZ, R37 ;  /* 0x000000ffff287224 */ /* 0x000fe400078e0025 */
[----:B------:R-:W-:Y:S02]  /*18510*/  IMAD.MOV.U32 R37, RZ, RZ, R36 ;  /* 0x000000ffff257224 */ /* 0x000fe400078e0024 */
[----:B------:R-:W-:-:S02]  /*18520*/  IMAD.MOV.U32 R36, RZ, RZ, R32 ;  /* 0x000000ffff247224 */ /* 0x000fc400078e0020 */
[----:B------:R-:W-:Y:S02]  /*18530*/  IMAD.MOV.U32 R32, RZ, RZ, R25 ;  /* 0x000000ffff207224 */ /* 0x000fe400078e0019 */
[----:B------:R-:W-:Y:S02]  /*18540*/  IMAD.MOV.U32 R25, RZ, RZ, R13 ;  /* 0x000000ffff197224 */ /* 0x000fe400078e000d */
[----:B------:R-:W-:Y:S02]  /*18550*/  IMAD.MOV.U32 R13, RZ, RZ, R12 ;  /* 0x000000ffff0d7224 */ /* 0x000fe400078e000c */
[----:B------:R-:W-:Y:S01]  /*18560*/  IMAD.MOV.U32 R49, RZ, RZ, R37 ;  /* 0x000000ffff317224 */ /* 0x000fe200078e0025 */
[----:B------:R-:W5:Y:S04]  /*18570*/  LDL R12, [R1+0x12c] ;  /* 0x00012c00010c7983 */ /* 0x000f680000100800 */
[----:B------:R-:W4:Y:S01]  /*18580*/  LDL R37, [R1+0x134] ;  /* 0x0001340001257983 */ /* 0x000f220000100800 */
[----:B------:R-:W-:Y:S01]  /*18590*/  ISETP.GE.AND P0, PT, R80, UR4, PT ;  /* 0x0000000450007c0c */ /* 0x000fe2000bf06270 */
[----:B------:R-:W-:-:S02]  /*185a0*/  IMAD.MOV.U32 R88, RZ, RZ, R65 ;  /* 0x000000ffff587224 */ /* 0x000fc400078e0041 */
[----:B------:R0:W-:Y:S01]  /*185b0*/  @!P3 ST.E.64 desc[UR40][R10.64], R62 ;  /* 0x0000003e0a00b985 */ /* 0x0001e2000c101b28 */
[----:B------:R-:W-:Y:S02]  /*185c0*/  IMAD.MOV.U32 R77, RZ, RZ, R68 ;  /* 0x000000ffff4d7224 */ /* 0x000fe400078e0044 */
[----:B------:R-:W-:Y:S02]  /*185d0*/  IMAD.MOV.U32 R65, RZ, RZ, R60 ;  /* 0x000000ffff417224 */ /* 0x000fe400078e003c */
[----:B------:R-:W-:Y:S02]  /*185e0*/  IMAD.MOV.U32 R76, RZ, RZ, R61 ;  /* 0x000000ffff4c7224 */ /* 0x000fe400078e003d */
[----:B------:R-:W-:Y:S02]  /*185f0*/  IMAD.MOV.U32 R60, RZ, RZ, R56 ;  /* 0x000000ffff3c7224 */ /* 0x000fe400078e0038 */
[----:B------:R-:W-:Y:S02]  /*18600*/  IMAD.MOV.U32 R68, RZ, RZ, R53 ;  /* 0x000000ffff447224 */ /* 0x000fe400078e0035 */
[----:B------:R-:W-:Y:S01]  /*18610*/  IMAD.MOV.U32 R73, RZ, RZ, R69 ;  /* 0x000000ffff497224 */ /* 0x000fe200078e0045 */
[----:B0-----:R-:W-:Y:S01]  /*18620*/  @!P0 LEA R10, P4, R80, R3, 0x2 ;  /* 0x00000003500a8211 */ /* 0x001fe200078810ff */
[----:B------:R-:W-:-:S02]  /*18630*/  IMAD.MOV.U32 R61, RZ, RZ, R48 ;  /* 0x000000ffff3d7224 */ /* 0x000fc400078e0030 */
[----:B------:R-:W-:Y:S01]  /*18640*/  IMAD.MOV.U32 R56, RZ, RZ, R45 ;  /* 0x000000ffff387224 */ /* 0x000fe200078e002d */
[----:B------:R-:W-:Y:S01]  /*18650*/  @!P0 LEA.HI.X R11, R80, R4, R88, 0x2, P4 ;  /* 0x00000004500b8211 */ /* 0x000fe200020f1458 */
        /* <DEDUP_REMOVED lines=11> */
[----:B------:R-:W2:Y:S01]  /*18710*/  LDL R25, [R1+0x124] ;  /* 0x0001240001197983 */ /* 0x000ea20000100800 */
[----:B------:R-:W-:-:S02]  /*18720*/  IMAD.MOV.U32 R56, RZ, RZ, R48 ;  /* 0x000000ffff387224 */ /* 0x000fc400078e0030 */
[----:B------:R-:W-:Y:S02]  /*18730*/  IMAD.MOV.U32 R72, RZ, RZ, R64 ;  /* 0x000000ffff487224 */ /* 0x000fe400078e0040 */
[----:B------:R-:W-:Y:S02]  /*18740*/  IMAD.MOV.U32 R64, RZ, RZ, R53 ;  /* 0x000000ffff407224 */ /* 0x000fe400078e0035 */
[----:B------:R-:W-:Y:S02]  /*18750*/  IMAD.MOV.U32 R53, RZ, RZ, R52 ;  /* 0x000000ffff357224 */ /* 0x000fe400078e0034 */
[----:B------:R-:W-:Y:S02]  /*18760*/  IMAD.MOV.U32 R52, RZ, RZ, R44 ;  /* 0x000000ffff347224 */ /* 0x000fe400078e002c */
[----:B------:R-:W-:Y:S02]  /*18770*/  IMAD.MOV.U32 R40, RZ, RZ, R36 ;  /* 0x000000ffff287224 */ /* 0x000fe400078e0024 */
[----:B------:R-:W2:Y:S01]  /*18780*/  LDL R36, [R1+0x120] ;  /* 0x0001200001247983 */ /* 0x000ea20000100800 */
[----:B-----5:R-:W-:-:S02]  /*18790*/  IMAD.MOV.U32 R41, RZ, RZ, R12 ;  /* 0x000000ffff297224 */ /* 0x020fc400078e000c */
[----:B----4-:R-:W-:Y:S02]  /*187a0*/  IMAD.MOV.U32 R48, RZ, RZ, R37 ;  /* 0x000000ffff307224 */ /* 0x010fe400078e0025 */
[----:B------:R-:W-:Y:S02]  /*187b0*/  IMAD.MOV.U32 R37, RZ, RZ, R24 ;  /* 0x000000ffff257224 */ /* 0x000fe400078e0018 */
[----:B---3--:R-:W-:Y:S02]  /*187c0*/  IMAD.MOV.U32 R24, RZ, RZ, R20 ;  /* 0x000000ffff187224 */ /* 0x008fe400078e0014 */
[----:B------:R-:W-:Y:S02]  /*187d0*/  IMAD.MOV.U32 R20, RZ, RZ, R14 ;  /* 0x000000ffff147224 */ /* 0x000fe400078e000e */
[----:B------:R-:W-:Y:S01]  /*187e0*/  IMAD.MOV.U32 R44, RZ, RZ, R41 ;  /* 0x000000ffff2c7224 */ /* 0x000fe200078e0029 */
[----:B------:R-:W3:Y:S01]  /*187f0*/  LDL R14, [R1+0xa8] ;  /* 0x0000a800010e7983 */ /* 0x000ee20000100800 */
[----:B--2---:R-:W-:-:S02]  /*18800*/  IMAD.MOV.U32 R41, RZ, RZ, R33 ;  /* 0x000000ffff297224 */ /* 0x004fc400078e0021 */
[----:B------:R-:W-:Y:S02]  /*18810*/  IMAD.MOV.U32 R33, RZ, RZ, R21 ;  /* 0x000000ffff217224 */ /* 0x000fe400078e0015 */
[----:B------:R-:W-:Y:S02]  /*18820*/  IMAD.MOV.U32 R21, RZ, RZ, R15 ;  /* 0x000000ffff157224 */ /* 0x000fe400078e000f */
[----:B------:R-:W2:Y:S01]  /*18830*/  LDL R15, [R1+0x140] ;  /* 0x00014000010f7983 */ /* 0x000ea20000100800 */
[----:B------:R-:W-:Y:S02]  /*18840*/  ISETP.GE.AND P2, PT, R84, UR4, PT ;  /* 0x0000000454007c0c */ /* 0x000fe4000bf46270 */
[----:B------:R-:W-:Y:S01]  /*18850*/  ISETP.GE.AND P3, PT, R93, UR4, PT ;  /* 0x000000045d007c0c */ /* 0x000fe2000bf66270 */
[----:B------:R-:W-:Y:S01]  /*18860*/  @!P1 ST.E.64 desc[UR40][R8.64], R66 ;  /* 0x0000004208009985 */ /* 0x000fe2000c101b28 */
[----:B------:R-:W-:Y:S01]  /*18870*/  ISETP.GE.AND P1, PT, R89, UR4, PT ;  /* 0x0000000459007c0c */ /* 0x000fe2000bf26270 */
[----:B------:R-:W-:-:S02]  /*18880*/  IMAD.MOV.U32 R32, RZ, RZ, R13 ;  /* 0x000000ffff207224 */ /* 0x000fc400078e000d */
[----:B------:R0:W-:Y:S06]  /*18890*/  @!P0 ST.E.64 desc[UR40][R10.64], R70 ;  /* 0x000000460a008985 */ /* 0x0001ec000c101b28 */
[----:B------:R-:W-:-:S04]  /*188a0*/  @!P2 LEA R12, P5, R84, R3, 0x2 ;  /* 0x00000003540ca211 */ /* 0x000fc800078a10ff */
[----:B------:R-:W-:Y:S01]  /*188b0*/  @!P2 LEA.HI.X R13, R84, R4, R88, 0x2, P5 ;  /* 0x00000004540da211 */ /* 0x000fe200028f1458 */
[----:B------:R-:W-:Y:S01]  /*188c0*/  IMAD.MOV.U32 R88, RZ, RZ, R68 ;  /* 0x000000ffff587224 */ /* 0x000fe200078e0044 */
[----:B------:R-:W-:Y:S01]  /*188d0*/  ISETP.GE.AND P0, PT, R85, UR4, PT ;  /* 0x0000000455007c0c */ /* 0x000fe2000bf06270 */
[----:B------:R-:W-:Y:S02]  /*188e0*/  IMAD.MOV.U32 R68, RZ, RZ, R52 ;  /* 0x000000ffff447224 */ /* 0x000fe400078e0034 */
[----:B------:R-:W-:Y:S02]  /*188f0*/  IMAD.MOV.U32 R52, RZ, RZ, R48 ;  /* 0x000000ffff347224 */ /* 0x000fe400078e0030 */
[----:B------:R-:W-:Y:S01]  /*18900*/  IMAD.MOV.U32 R48, RZ, RZ, R41 ;  /* 0x000000ffff307224 */ /* 0x000fe200078e0029 */
[----:B------:R1:W-:Y:S01]  /*18910*/  @!P2 ST.E.64 desc[UR40][R12.64], R74 ;  /* 0x0000004a0c00a985 */ /* 0x0003e2000c101b28 */
[----:B------:R-:W-:Y:S01]  /*18920*/  IMAD.MOV.U32 R96, RZ, RZ, R80 ;  /* 0x000000ffff607224 */ /* 0x000fe200078e0050 */
[----:B------:R-:W-:Y:S01]  /*18930*/  ISETP.GE.AND P2, PT, R81, UR4, PT ;  /* 0x0000000451007c0c */ /* 0x000fe2000bf46270 */
[----:B------:R-:W-:-:S02]  /*18940*/  IMAD.MOV.U32 R84, RZ, RZ, R64 ;  /* 0x000000ffff547224 */ /* 0x000fc400078e0040 */
[----:B------:R-:W-:Y:S02]  /*18950*/  IMAD.MOV.U32 R92, RZ, RZ, R72 ;  /* 0x000000ffff5c7224 */ /* 0x000fe400078e0048 */
[----:B------:R-:W-:Y:S01]  /*18960*/  IMAD.MOV.U32 R80, RZ, RZ, R20 ;  /* 0x000000ffff507224 */ /* 0x000fe200078e0014 */
[C---:B------:R-:W-:Y:S01]  /*18970*/  @!P1 LEA R20, P5, R89.reuse, R3, 0x2 ;  /* 0x0000000359149211 */ /* 0x040fe200078a10ff */
[----:B------:R-:W-:Y:S02]  /*18980*/  IMAD.MOV.U32 R72, RZ, RZ, R56 ;  /* 0x000000ffff487224 */ /* 0x000fe400078e0038 */
[----:B------:R-:W-:Y:S02]  /*18990*/  IMAD.MOV.U32 R56, RZ, RZ, R37 ;  /* 0x000000ffff387224 */ /* 0x000fe400078e0025 */
[----:B------:R-:W-:Y:S02]  /*189a0*/  IMAD.MOV.U32 R37, RZ, RZ, R33 ;  /* 0x000000ffff257224 */ /* 0x000fe400078e0021 */
[----:B------:R-:W-:Y:S01]  /*189b0*/  IMAD.MOV.U32 R33, RZ, RZ, R21 ;  /* 0x000000ffff217224 */ /* 0x000fe200078e0015 */
[----:B------:R-:W-:-:S02]  /*189c0*/  @!P1 LEA.HI.X R21, R89, R4, R92, 0x2, P5 ;  /* 0x0000000459159211 */ /* 0x000fc400028f145c */
[----:B0-----:R-:W-:-:S04]  /*189d0*/  @!P2 LEA R10, P5, R81, R3, 0x2 ;  /* 0x00000003510aa211 */ /* 0x001fc800078a10ff */
[----:B------:R-:W-:Y:S01]  /*189e0*/  @!P2 LEA.HI.X R11, R81, R4, R84, 0x2, P5 ;  /* 0x00000004510ba211 */ /* 0x000fe200028f1454 */
[----:B---3--:R-:W-:Y:S01]  /*189f0*/  IMAD.MOV.U32 R41, RZ, RZ, R14 ;  /* 0x000000ffff297224 */ /* 0x008fe200078e000e */
[----:B------:R-:W-:Y:S01]  /*18a00*/  @!P3 LEA R14, P4, R93, R3, 0x2 ;  /* 0x000000035d0eb211 */ /* 0x000fe200078810ff */
[----:B--2---:R-:W-:-:S03]  /*18a10*/  IMAD.MOV.U32 R64, RZ, RZ, R15 ;  /* 0x000000ffff407224 */ /* 0x004fc600078e000f */
[----:B------:R-:W-:Y:S02]  /*18a20*/  @!P3 LEA.HI.X R15, R93, R4, R96, 0x2, P4 ;  /* 0x000000045d0fb211 */ /* 0x000fe400020f1460 */
[----:B------:R-:W-:-:S03]  /*18a30*/  @!P0 LEA R8, P4, R85, R3, 0x2 ;  /* 0x0000000355088211 */ /* 0x000fc600078810ff */
[----:B------:R0:W-:Y:S01]  /*18a40*/  @!P3 ST.E.64 desc[UR40][R14.64], R78 ;  /* 0x0000004e0e00b985 */ /* 0x0001e2000c101b28 */
[----:B------:R-:W-:Y:S02]  /*18a50*/  ISETP.GE.AND P3, PT, R77, UR4, PT ;  /* 0x000000044d007c0c */ /* 0x000fe4000bf66270 */
[----:B------:R-:W-:Y:S01]  /*18a60*/  @!P0 LEA.HI.X R9, R85, R4, R88, 0x2, P4 ;  /* 0x0000000455098211 */ /* 0x000fe200020f1458 */
[----:B------:R2:W-:Y:S01]  /*18a70*/  @!P1 ST.E.64 desc[UR40][R20.64], R82 ;  /* 0x0000005214009985 */ /* 0x0005e2000c101b28 */
[----:B------:R-:W-:-:S03]  /*18a80*/  ISETP.GE.AND P1, PT, R73, UR4, PT ;  /* 0x0000000449007c0c */ /* 0x000fc6000bf26270 */
[----:B------:R3:W-:Y:S01]  /*18a90*/  @!P0 ST.E.64 desc[UR40][R8.64], R86 ;  /* 0x0000005608008985 */ /* 0x0007e2000c101b28 */
[----:B------:R-:W-:-:S03]  /*18aa0*/  ISETP.GE.AND P0, PT, R69, UR4, PT ;  /* 0x0000000445007c0c */ /* 0x000fc6000bf06270 */
[----:B------:R4:W-:Y:S01]  /*18ab0*/  @!P2 ST.E.64 desc[UR40][R10.64], R90 ;  /* 0x0000005a0a00a985 */ /* 0x0009e2000c101b28 */
[----:B------:R-:W-:Y:S02]  /*18ac0*/  ISETP.GE.AND P2, PT, R65, UR4, PT ;  /* 0x0000000441007c0c */ /* 0x000fe4000bf46270 */
[----:B-1----:R-:W-:-:S03]  /*18ad0*/  @!P3 LEA R12, P4, R77, R3, 0x2 ;  /* 0x000000034d0cb211 */ /* 0x002fc600078810ff */
[-C--:B0-----:R-:W-:Y:S02]  /*18ae0*/  @!P1 LEA R14, P5, R73, R3.reuse, 0x2 ;  /* 0x00000003490e9211 */ /* 0x081fe400078a10ff */
[-C--:B------:R-:W-:Y:S02]  /*18af0*/  @!P3 LEA.HI.X R13, R77, R4.reuse, R80, 0x2, P4 ;  /* 0x000000044d0db211 */ /* 0x080fe400020f1450 */
        /* <DEDUP_REMOVED lines=8> */
[----:B------:R-:W-:Y:S02]  /*18b80*/  @!P2 LEA.HI.X R9, R65, R4, R68, 0x2, P1 ;  /* 0x000000044109a211 */ /* 0x000fe400008f1444 */
[----:B------:R-:W-:Y:S01]  /*18b90*/  ISETP.GE.AND P1, PT, R53, UR4, PT ;  /* 0x0000000435007c0c */ /* 0x000fe2000bf26270 */
[----:B------:R2:W-:Y:S01]  /*18ba0*/  @!P0 ST.E.64 desc[UR40][R20.64], R102 ;  /* 0x0000006614008985 */ /* 0x0005e2000c101b28 */
[----:B----4-:R-:W-:-:S03]  /*18bb0*/  @!P4 LEA R10, P0, R61, R3, 0x2 ;  /* 0x000000033d0ac211 */ /* 0x010fc600078010ff */
[----:B------:R3:W-:Y:S01]  /*18bc0*/  @!P2 ST.E.64 desc[UR40][R8.64], R106 ;  /* 0x0000006a0800a985 */ /* 0x0007e2000c101b28 */
[-C--:B0-----:R-:W-:Y:S02]  /*18bd0*/  @!P3 LEA R12, P5, R57, R3.reuse, 0x2 ;  /* 0x00000003390cb211 */ /* 0x081fe400078a10ff */
[----:B------:R-:W-:Y:S02]  /*18be0*/  ISETP.GE.AND P2, PT, R49, UR4, PT ;  /* 0x0000000431007c0c */ /* 0x000fe4000bf46270 */
[-C--:B------:R-:W-:Y:S02]  /*18bf0*/  @!P4 LEA.HI.X R11, R61, R4.reuse, R64, 0x2, P0 ;  /* 0x000000043d0bc211 */ /* 0x080fe400000f1440 */
[----:B------:R-:W-:Y:S02]  /*18c00*/  ISETP.GE.AND P0, PT, R45, UR4, PT ;  /* 0x000000042d007c0c */ /* 0x000fe4000bf06270 */
[----:B------:R-:W-:Y:S01]  /*18c10*/  @!P3 LEA.HI.X R13, R57, R4, R60, 0x2, P5 ;  /* 0x00000004390db211 */ /* 0x000fe200028f143c */
[----:B------:R0:W-:Y:S01]  /*18c20*/  @!P4 ST.E.64 desc[UR40][R10.64], R110 ;  /* 0x0000006e0a00c985 */ /* 0x0001e2000c101b28 */
[----:B-1----:R-:W-:-:S03]  /*18c30*/  @!P1 LEA R14, P4, R53, R3, 0x2 ;  /* 0x00000003350e9211 */ /* 0x002fc600078810ff */
[----:B------:R1:W-:Y:S01]  /*18c40*/  @!P3 ST.E.64 desc[UR40][R12.64], R114 ;  /* 0x000000720c00b985 */ /* 0x0003e2000c101b28 */
[----:B------:R-:W-:Y:S02]  /*18c50*/  ISETP.GE.AND P3, PT, R41, UR4, PT ;  /* 0x0000000429007c0c */ /* 0x000fe4000bf66270 */
[-C--:B------:R-:W-:Y:S02]  /*18c60*/  @!P1 LEA.HI.X R15, R53, R4.reuse, R56, 0x2, P4 ;  /* 0x00000004350f9211 */ /* 0x080fe400020f1438 */
[-C--:B--2---:R-:W-:Y:S02]  /*18c70*/  @!P2 LEA R20, P5, R49, R3.reuse, 0x2 ;  /* 0x000000033114a211 */ /* 0x084fe400078a10ff */
[----:B---3--:R-:W-:Y:S01]  /*18c80*/  @!P0 LEA R8, P4, R45, R3, 0x2 ;  /* 0x000000032d088211 */ /* 0x008fe200078810ff */
[----:B------:R2:W-:Y:S01]  /*18c90*/  @!P1 ST.E.64 desc[UR40][R14.64], R118 ;  /* 0x000000760e009985 */ /* 0x0005e2000c101b28 */
[----:B------:R-:W-:Y:S02]  /*18ca0*/  @!P2 LEA.HI.X R21, R49, R4, R52, 0x2, P5 ;  /* 0x000000043115a211 */ /* 0x000fe400028f1434 */
[----:B------:R-:W-:-:S02]  /*18cb0*/  ISETP.GE.AND P1, PT, R37, UR4, PT ;  /* 0x0000000425007c0c */ /* 0x000fc4000bf26270 */
[-C--:B------:R-:W-:Y:S02]  /*18cc0*/  @!P0 LEA.HI.X R9, R45, R4.reuse, R48, 0x2, P4 ;  /* 0x000000042d098211 */ /* 0x080fe400020f1430 */
[----:B------:R-:W-:Y:S01]  /*18cd0*/  ISETP.GE.AND P4, PT, R24, UR4, PT ;  /* 0x0000000418007c0c */ /* 0x000fe2000bf86270 */
[----:B------:R3:W-:Y:S01]  /*18ce0*/  @!P2 ST.E.64 desc[UR40][R20.64], R122 ;  /* 0x0000007a1400a985 */ /* 0x0007e2000c101b28 */
[----:B0-----:R-:W-:Y:S02]  /*18cf0*/  @!P3 LEA R10, P5, R41, R3, 0x2 ;  /* 0x00000003290ab211 */ /* 0x001fe400078a10ff */
[----:B------:R-:W-:Y:S01]  /*18d00*/  ISETP.GE.AND P2, PT, R33, UR4, PT ;  /* 0x0000000421007c0c */ /* 0x000fe2000bf46270 */
[----:B------:R0:W-:Y:S01]  /*18d10*/  @!P0 ST.E.64 desc[UR40][R8.64], R126 ;  /* 0x0000007e08008985 */ /* 0x0001e2000c101b28 */
[----:B------:R-:W-:Y:S02]  /*18d20*/  ISETP.GE.AND P0, PT, R29, UR4, PT ;  /* 0x000000041d007c0c */ /* 0x000fe4000bf06270 */
[----:B------:R-:W-:-:S02]  /*18d30*/  @!P3 LEA.HI.X R11, R41, R4, R44, 0x2, P5 ;  /* 0x00000004290bb211 */ /* 0x000fc400028f142c */
[----:B-1----:R-:W-:-:S03]  /*18d40*/  @!P1 LEA R12, P5, R37, R3, 0x2 ;  /* 0x00000003250c9211 */ /* 0x002fc600078a10ff */
[----:B------:R0:W-:Y:S01]  /*18d50*/  @!P3 ST.E.64 desc[UR40][R10.64], R130 ;  /* 0x000000820a00b985 */ /* 0x0001e2000c101b28 */
[CC--:B--2---:R-:W-:Y:S02]  /*18d60*/  @!P4 LEA R14, P3, R24.reuse, R3.reuse, 0x2 ;  /* 0x00000003180ec211 */ /* 0x0c4fe400078610ff */
[-C--:B------:R-:W-:Y:S02]  /*18d70*/  @!P1 LEA.HI.X R13, R37, R4.reuse, R40, 0x2, P5 ;  /* 0x00000004250d9211 */ /* 0x080fe400028f1428 */
[-C--:B---3--:R-:W-:Y:S02]  /*18d80*/  @!P2 LEA R20, P5, R33, R3.reuse, 0x2 ;  /* 0x000000032114a211 */ /* 0x088fe400078a10ff */
[-C--:B------:R-:W-:Y:S02]  /*18d90*/  @!P4 LEA.HI.X R15, R24, R4.reuse, R25, 0x2, P3 ;  /* 0x00000004180fc211 */ /* 0x080fe400018f1419 */
[----:B------:R-:W-:Y:S02]  /*18da0*/  @!P0 LEA R24, P3, R29, R3, 0x2 ;  /* 0x000000031d188211 */ /* 0x000fe400078610ff */
[----:B------:R-:W-:-:S02]  /*18db0*/  @!P2 LEA.HI.X R21, R33, R4, R36, 0x2, P5 ;  /* 0x000000042115a211 */ /* 0x000fc400028f1424 */
[----:B------:R-:W-:Y:S01]  /*18dc0*/  @!P0 LEA.HI.X R25, R29, R4, R32, 0x2, P3 ;  /* 0x000000041d198211 */ /* 0x000fe200018f1420 */
[----:B------:R0:W-:Y:S04]  /*18dd0*/  @!P1 ST.E.64 desc[UR40][R12.64], R134 ;  /* 0x000000860c009985 */ /* 0x0001e8000c101b28 */
[----:B------:R0:W-:Y:S04]  /*18de0*/  @!P4 ST.E.64 desc[UR40][R14.64], R138 ;  /* 0x0000008a0e00c985 */ /* 0x0001e8000c101b28 */
[----:B------:R0:W-:Y:S04]  /*18df0*/  @!P2 ST.E.64 desc[UR40][R20.64], R142 ;  /* 0x0000008e1400a985 */ /* 0x0001e8000c101b28 */
[----:B------:R0:W-:Y:S01]  /*18e00*/  @!P0 ST.E.64 desc[UR40][R24.64], R146 ;  /* 0x0000009218008985 */ /* 0x0001e2000c101b28 */
[----:B------:R-:W-:-:S13]  /*18e10*/  ISETP.GE.AND P0, PT, R28, UR4, PT ;  /* 0x000000041c007c0c */ /* 0x000fda000bf06270 */
[----:B0-----:R-:W-:Y:S05]  /*18e20*/  @P0 BRA `(.L_x_5773) ;  /* 0x00000010004c0947 */ /* 0x001fea0003800000 */
[----:B------:R-:W2:Y:S01]  /*18e30*/  LDL R29, [R1+0x118] ;  /* 0x00011800011d7983 */ /* 0x000ea20000100800 */
[----:B------:R-:W-:-:S04]  /*18e40*/  LEA R8, P0, R28, R3, 0x2 ;  /* 0x000000031c087211 */ /* 0x000fc800078010ff */
[----:B--2---:R-:W-:-:S05]  /*18e50*/  LEA.HI.X R9, R28, R4, R29, 0x2, P0 ;  /* 0x000000041c097211 */ /* 0x004fca00000f141d */
[----:B------:R0:W-:Y:S01]  /*18e60*/  ST.E.64 desc[UR40][R8.64], R150 ;  /* 0x0000009608007985 */ /* 0x0001e2000c101b28 */
[----:B------:R-:W-:Y:S05]  /*18e70*/  BRA `(.L_x_5773) ;  /* 0x0000001000387947 */ /* 0x000fea0003800000 */
.L_x_5760:
[----:B------:R-:W3:Y:S01]  /*18e80*/  LDL.LU R10, [R1+0x84] ;  /* 0x00008400010a7983 */ /* 0x000ee20000300800 */
[----:B------:R-:W-:Y:S01]  /*18e90*/  ULDC.64 UR6, c[0x0][0xd08] ;  /* 0x0003420000067ab9 */ /* 0x000fe20000000a00 */
[----:B------:R-:W-:Y:S02]  /*18ea0*/  ULDC.64 UR4, c[0x0][0xd00] ;  /* 0x0003400000047ab9 */ /* 0x000fe40000000a00 */
[----:B------:R-:W4:Y:S04]  /*18eb0*/  LDL.LU R0, [R1+0x88] ;  /* 0x0000880001007983 */ /* 0x000f280000300800 */
[----:B--2---:R-:W2:Y:S01]  /*18ec0*/  LDL R4, [R1+0x7c] ;  /* 0x00007c0001047983 */ /* 0x004ea20000100800 */
[----:B------:R-:W-:Y:S01]  /*18ed0*/  ISETP.NE.U32.AND P1, PT, RZ, UR6, PT ;  /* 0x00000006ff007c0c */ /* 0x000fe2000bf25070 */
[----:B------:R-:W-:Y:S01]  /*18ee0*/  IMAD.MOV.U32 R3, RZ, RZ, RZ ;  /* 0x000000ffff037224 */ /* 0x000fe200078e00ff */
[----:B------:R-:W-:-:S02]  /*18ef0*/  ISETP.NE.U32.AND P0, PT, RZ, UR4, PT ;  /* 0x00000004ff007c0c */ /* 0x000fc4000bf05070 */
[----:B------:R-:W-:Y:S02]  /*18f00*/  ISETP.NE.AND.EX P1, PT, RZ, UR7, PT, P1 ;  /* 0x00000007ff007c0c */ /* 0x000fe4000bf25310 */
[----:B------:R-:W-:Y:S02]  /*18f10*/  ISETP.NE.AND.EX P0, PT, RZ, UR5, PT, P0 ;  /* 0x00000005ff007c0c */ /* 0x000fe4000bf05300 */
[----:B---3--:R-:W-:Y:S01]  /*18f20*/  IADD3 R8, P2, R10, UR4, RZ ;  /* 0x000000040a087c10 */ /* 0x008fe2000ff5e0ff */
[----:B------:R-:W-:-:S03]  /*18f30*/  ULDC UR4, c[0x0][0xb88] ;  /* 0x0002e20000047ab9 */ /* 0x000fc60000000800 */
[----:B----4-:R-:W-:-:S05]  /*18f40*/  IADD3.X R9, R0, UR5, RZ, P2, !PT ;  /* 0x0000000500097c10 */ /* 0x010fca00097fe4ff */
[----:B------:R-:W-:Y:S01]  /*18f50*/  @P1 IADD3 R10, P2, R10, UR6, RZ ;  /* 0x000000060a0a1c10 */ /* 0x000fe2000ff5e0ff */
[----:B------:R-:W-:Y:S01]  /*18f60*/  IMAD.U32 R26, RZ, RZ, UR4 ;  /* 0x00000004ff1a7e24 */ /* 0x000fe2000f8e00ff */
[----:B------:R3:W5:Y:S02]  /*18f70*/  @P0 LDG.E R3, desc[UR40][R8.64] ;  /* 0x0000002808030981 */ /* 0x000764000c1e1900 */
[----:B------:R-:W-:-:S05]  /*18f80*/  @P1 IADD3.X R11, R0, UR7, RZ, P2, !PT ;  /* 0x00000007000b1c10 */ /* 0x000fca00097fe4ff */
[----:B------:R3:W5:Y:S01]  /*18f90*/  @P1 LDG.E R26, desc[UR40][R10.64] ;  /* 0x000000280a1a1981 */ /* 0x000762000c1e1900 */
[----:B--2---:R-:W-:Y:S01]  /*18fa0*/  ISETP.NE.AND P2, PT, R4, RZ, PT ;  /* 0x000000ff0400720c */ /* 0x004fe20003f45270 */
[----:B------:R-:W2:-:S12]  /*18fb0*/  S2R R0, SR_TID.X ;  /* 0x0000000000007919 */ /* 0x000e980000002100 */
[----:B------:R-:W4:Y:S01]  /*18fc0*/  @!P2 LDC R4, c[0x0][0xbd4] ;  /* 0x0002f500ff04ab82 */ /* 0x000f220000000800 */
[----:B--2---:R-:W-:Y:S01]  /*18fd0*/  VIADD R32, R0, 0xffffff80 ;  /* 0xffffff8000207836 */ /* 0x004fe20000000000 */
[----:B----4-:R3:W-:Y:S01]  /*18fe0*/  @!P2 STL [R1+0x7c], R4 ;  /* 0x00007c040100a387 */ /* 0x0107e20000100800 */
[----:B------:R-:W-:-:S03]  /*18ff0*/  ISETP.GT.AND P2, PT, R4, 0x1, PT ;  /* 0x000000010400780c */ /* 0x000fc60003f44270 */
[----:B------:R-:W-:Y:S01]  /*19000*/  ISETP.GT.AND P3, PT, R32, 0x7f, PT ;  /* 0x0000007f2000780c */ /* 0x000fe20003f64270 */
[----:B------:R-:W-:-:S12]  /*19010*/  @P1 BRA `(.L_x_5778) ;  /* 0x0000000000101947 */ /* 0x000fd80003800000 */
[----:B------:R-:W-:Y:S05]  /*19020*/  @!P0 BRA `(.L_x_5778) ;  /* 0x00000000000c8947 */ /* 0x000fea0003800000 */
[----:B---3--:R-:W2:Y:S04]  /*19030*/  LDG.E R11, desc[UR40][R8.64] ;  /* 0x00000028080b7981 */ /* 0x008ea8000c1e1900 */
[----:B-----5:R-:W2:Y:S02]  /*19040*/  LDG.E R26, desc[UR40][R8.64+0x4] ;  /* 0x00000428081a7981 */ /* 0x020ea4000c1e1900 */
[----:B--2---:R-:W-:-:S07]  /*19050*/  IMAD.IADD R26, R26, 0x1, -R11 ;  /* 0x000000011a1a7824 */ /* 0x004fce00078e0a0b */
.L_x_5778:
[----:B---3--:R-:W2:Y:S04]  /*19060*/  LDL.LU R8, [R1+0x80] ;  /* 0x0000800001087983 */ /* 0x008ea80000300800 */
[----:B------:R-:W3:Y:S01]  /*19070*/  LDL.LU R0, [R1+0x110] ;  /* 0x0001100001007983 */ /* 0x000ee20000300800 */
[----:B------:R-:W-:Y:S01]  /*19080*/  BSSY B1, `(.L_x_5779) ;  /* 0x0000039000017945 */ /* 0x000fe20003800000 */
[----:B-----5:R-:W-:Y:S02]  /*19090*/  SHF.R.S32.HI R28, RZ, 0x1f, R3 ;  /* 0x0000001fff1c7819 */ /* 0x020fe40000011403 */
[----:B--2---:R-:W-:Y:S02]  /*190a0*/  SEL R33, R8, RZ, !P0 ;  /* 0x000000ff08217207 */ /* 0x004fe40004000000 */
[----:B---3--:R-:W-:Y:S01]  /*190b0*/  SEL R30, R0, RZ, !P0 ;  /* 0x000000ff001e7207 */ /* 0x008fe20004000000 */
[----:B------:R-:W-:Y:S06]  /*190c0*/  @P3 BRA `(.L_x_5780) ;  /* 0x0000000000d03947 */ /* 0x000fec0003800000 */
[----:B------:R-:W2:Y:S01]  /*190d0*/  LDL R8, [R1+0x50] ;  /* 0x0000500001087983 */ /* 0x000ea20000100800 */
[----:B------:R-:W3:Y:S01]  /*190e0*/  LDC R37, c[0x0][0xce8] ;  /* 0x00033a00ff257b82 */ /* 0x000ee20000000800 */
[----:B------:R-:W2:Y:S01]  /*190f0*/  S2R R35, SR_TID.X ;  /* 0x0000000000237919 */ /* 0x000ea20000002100 */
[----:B---3--:R-:W-:Y:S01]  /*19100*/  IMAD R0, R26, R37, RZ ;  /* 0x000000251a007224 */ /* 0x008fe200078e02ff */
[----:B--2---:R-:W-:-:S04]  /*19110*/  IADD3 R35, R8, -0x80, R35 ;  /* 0xffffff8008237810 */ /* 0x004fc80007ffe023 */
[----:B------:R-:W-:-:S13]  /*19120*/  ISETP.GE.AND P0, PT, R35, R0, PT ;  /* 0x000000002300720c */ /* 0x000fda0003f06270 */
[----:B------:R-:W-:Y:S05]  /*19130*/  @P0 BRA `(.L_x_5780) ;  /* 0x0000000000b40947 */ /* 0x000fea0003800000 */
[----:B------:R-:W2:Y:S01]  /*19140*/  LDL R14, [R1+0x78] ;  /* 0x00007800010e7983 */ /* 0x000ea20000100800 */
[----:B------:R-:W-:Y:S01]  /*19150*/  ISETP.GT.AND P0, PT, R4, 0x1, PT ;  /* 0x000000010400780c */ /* 0x000fe20003f04270 */
[----:B------:R-:W3:Y:S02]  /*19160*/  LDC.64 R8, c[0x0][0xca8] ;  /* 0x00032a00ff087b82 */ /* 0x000ee40000000a00 */
[----:B------:R-:W4:Y:S01]  /*19170*/  LDL.LU R34, [R1+0x90] ;  /* 0x0000900001227983 */ /* 0x000f220000300800 */
[----:B------:R-:W-:Y:S01]  /*19180*/  IMAD.MOV.U32 R4, RZ, RZ, 0xab8 ;  /* 0x00000ab8ff047424 */ /* 0x000fe200078e00ff */
[----:B------:R-:W-:Y:S01]  /*19190*/  ISETP.NE.AND P1, PT, R37, 0x1, PT ;  /* 0x000000012500780c */ /* 0x000fe20003f25270 */
[----:B------:R-:W-:-:S03]  /*191a0*/  IMAD.MOV.U32 R27, RZ, RZ, R35 ;  /* 0x000000ffff1b7224 */ /* 0x000fc600078e0023 */
[----:B------:R-:W-:-:S04]  /*191b0*/  SEL R4, R4, 0xa78, P0 ;  /* 0x00000a7804047807 */ /* 0x000fc80000000000 */
[----:B------:R-:W5:Y:S08]  /*191c0*/  LDC.64 R20, c[0x0][R4+0x220] ;  /* 0x0000880004147b82 */ /* 0x000f700000000a00 */
[----:B------:R-:W2:Y:S08]  /*191d0*/  LDC.64 R24, c[0x0][R4+0x218] ;  /* 0x0000860004187b82 */ /* 0x000eb00000000a00 */
[----:B------:R-:W0:Y:S08]  /*191e0*/  LDC.64 R12, c[0x0][R4+0x228] ;  /* 0x00008a00040c7b82 */ /* 0x000e300000000a00 */
[----:B------:R-:W1:Y:S08]  /*191f0*/  @P1 LDC R0, c[0x0][0xcec] ;  /* 0x00033b00ff001b82 */ /* 0x000e700000000800 */
[----:B------:R-:W0:Y:S08]  /*19200*/  LDC.64 R10, c[0x0][R4+0x210] ;  /* 0x00008400040a7b82 */ /* 0x000e300000000a00 */
[----:B------:R-:W0:Y:S01]  /*19210*/  @P1 LDC R31, c[0x0][0xcf0] ;  /* 0x00033c00ff1f1b82 */ /* 0x000e220000000800 */
[----:B-1----:R-:W-:-:S07]  /*19220*/  @P1 IMAD.HI.U32 R0, R35, R0, RZ ;  /* 0x0000000023001227 */ /* 0x002fce00078e00ff */
[----:B---3--:R-:W1:Y:S01]  /*19230*/  @!P0 LDC R8, c[0x0][0xc50] ;  /* 0x00031400ff088b82 */ /* 0x008e620000000800 */
[----:B-----5:R-:W-:-:S07]  /*19240*/  IMAD R21, R21, R33, RZ ;  /* 0x0000002115157224 */ /* 0x020fce00078e02ff */
[----:B------:R-:W3:Y:S01]  /*19250*/  @!P0 LDC R9, c[0x0][0xc54] ;  /* 0x00031500ff098b82 */ /* 0x000ee20000000800 */
[----:B0-----:R-:W-:Y:S01]  /*19260*/  @P1 SHF.R.U32.HI R27, RZ, R31, R0 ;  /* 0x0000001fff1b1219 */ /* 0x001fe20000011600 */
[----:B------:R-:W-:-:S04]  /*19270*/  IMAD R31, R20, R30, R21 ;  /* 0x0000001e141f7224 */ /* 0x000fc800078e0215 */
[----:B------:R-:W-:Y:S02]  /*19280*/  IMAD.MOV R0, RZ, RZ, -R27 ;  /* 0x000000ffff007224 */ /* 0x000fe400078e0a1b */
[-C--:B--2---:R-:W-:Y:S02]  /*19290*/  IMAD R29, R25, R14.reuse, RZ ;  /* 0x0000000e191d7224 */ /* 0x084fe400078e02ff */
[----:B------:R-:W-:Y:S01]  /*192a0*/  IMAD.WIDE.U32 R24, R24, R14, RZ ;  /* 0x0000000e18187225 */ /* 0x000fe200078e00ff */
[----:B----4-:R-:W-:-:S03]  /*192b0*/  SEL R21, R34, RZ, P0 ;  /* 0x000000ff22157207 */ /* 0x010fc60000000000 */
[----:B------:R-:W-:-:S04]  /*192c0*/  IMAD.WIDE.U32 R14, R20, R33, RZ ;  /* 0x00000021140e7225 */ /* 0x000fc800078e00ff */
[----:B------:R-:W-:Y:S01]  /*192d0*/  IMAD.IADD R29, R25, 0x1, R29 ;  /* 0x00000001191d7824 */ /* 0x000fe200078e021d */
[----:B------:R-:W-:Y:S01]  /*192e0*/  IADD3 R24, P1, P3, R14, R24, R3 ;  /* 0x000000180e187210 */ /* 0x000fe20007b3e003 */
        /* <DEDUP_REMOVED lines=10> */
[----:B------:R-:W-:-:S04]  /*19390*/  IMAD R0, R11, R15, RZ ;  /* 0x0000000f0b007224 */ /* 0x000fc800078e02ff */
[C---:B------:R-:W-:Y:S02]  /*193a0*/  IMAD R21, R10.reuse, R21, R0 ;  /* 0x000000150a157224 */ /* 0x040fe400078e0200 */
[----:B------:R-:W-:-:S04]  /*193b0*/  IMAD.WIDE.U32 R10, R10, R15, R12 ;  /* 0x0000000f0a0a7225 */ /* 0x000fc800078e000c */
[----:B------:R-:W-:Y:S01]  /*193c0*/  IMAD.IADD R0, R11, 0x1, R21 ;  /* 0x000000010b007824 */ /* 0x000fe200078e0215 */
[----:B-1----:R-:W-:Y:S01]  /*193d0*/  LEA R8, P0, R10, R8, 0x2 ;  /* 0x000000080a087211 */ /* 0x002fe200078010ff */
[----:B------:R-:W-:-:S03]  /*193e0*/  IMAD.MOV.U32 R11, RZ, RZ, -0x800000 ;  /* 0xff800000ff0b7424 */ /* 0x000fc600078e00ff */
[----:B---3--:R-:W-:-:S05]  /*193f0*/  LEA.HI.X R9, R10, R9, R0, 0x2, P0 ;  /* 0x000000090a097211 */ /* 0x008fca00000f1400 */
[----:B------:R2:W-:Y:S04]  /*19400*/  STG.E desc[UR40][R8.64], R11 ;  /* 0x0000000b08007986 */ /* 0x0005e8000c101928 */
.L_x_5780:
[----:B------:R-:W-:Y:S05]  /*19410*/  BSYNC B1 ;  /* 0x0000000000017941 */ /* 0x000fea0003800000 */
.L_x_5779:
[----:B------:R-:W-:Y:S05]  /*19420*/  @P2 BRA `(.L_x_5773) ;  /* 0x0000000800cc2947 */ /* 0x000fea0003800000 */
[----:B------:R-:W3:Y:S01]  /*19430*/  LDL.LU R12, [R1+0x78] ;  /* 0x00007800010c7983 */ /* 0x000ee20000300800 */
[----:B------:R-:W4:Y:S01]  /*19440*/  LDC R21, c[0x0][0xce8] ;  /* 0x00033a00ff157b82 */ /* 0x000f220000000800 */
[----:B------:R-:W-:Y:S02]  /*19450*/  ULDC.64 UR4, c[0x0][0xba0] ;  /* 0x0002e80000047ab9 */ /* 0x000fe40000000a00 */
[----:B------:R-:W5:Y:S01]  /*19460*/  LDL R24, [R1+0x50] ;  /* 0x0000500001187983 */ /* 0x000f620000100800 */
[----:B--2---:R-:W-:Y:S01]  /*19470*/  SHF.R.S32.HI R9, RZ, 0x1f, R32 ;  /* 0x0000001fff097819 */ /* 0x004fe20000011420 */
[----:B------:R-:W-:-:S03]  /*19480*/  IMAD R0, R28, UR4, RZ ;  /* 0x000000041c007c24 */ /* 0x000fc6000f8e02ff */
[----:B------:R-:W-:Y:S01]  /*19490*/  LEA.HI R10, R9, R32, RZ, 0x3 ;  /* 0x00000020090a7211 */ /* 0x000fe200078f18ff */
[C---:B------:R-:W-:Y:S02]  /*194a0*/  IMAD R11, R3.reuse, UR5, R0 ;  /* 0x00000005030b7c24 */ /* 0x040fe4000f8e0200 */
[----:B------:R-:W-:Y:S01]  /*194b0*/  IMAD.WIDE.U32 R8, R3, UR4, RZ ;  /* 0x0000000403087c25 */ /* 0x000fe2000f8e00ff */
[----:B------:R-:W-:Y:S01]  /*194c0*/  LOP3.LUT R13, R10, 0xfffffff8, RZ, 0xc0, !PT ;  /* 0xfffffff80a0d7812 */ /* 0x000fe200078ec0ff */
[----:B------:R-:W-:Y:S01]  /*194d0*/  ULDC.64 UR4, c[0x0][0xbe8] ;  /* 0x0002fa0000047ab9 */ /* 0x000fe20000000a00 */
[----:B------:R-:W-:Y:S01]  /*194e0*/  SHF.R.S32.HI R10, RZ, 0x3, R10 ;  /* 0x00000003ff0a7819 */ /* 0x000fe2000001140a */
[----:B------:R-:W-:Y:S02]  /*194f0*/  IMAD.IADD R9, R9, 0x1, R11 ;  /* 0x0000000109097824 */ /* 0x000fe400078e020b */
[----:B------:R-:W-:-:S04]  /*19500*/  IMAD.IADD R13, R32, 0x1, -R13 ;  /* 0x00000001200d7824 */ /* 0x000fc800078e0a0d */
[----:B------:R-:W-:Y:S01]  /*19510*/  IMAD R0, R13, 0x20, R10 ;  /* 0x000000200d007824 */ /* 0x000fe200078e020a */
[----:B----4-:R-:W-:-:S13]  /*19520*/  ISETP.NE.AND P0, PT, R21, 0x1, PT ;  /* 0x000000011500780c */ /* 0x010fda0003f05270 */
[----:B------:R-:W2:Y:S08]  /*19530*/  @P0 LDC R4, c[0x0][0xcec] ;  /* 0x00033b00ff040b82 */ /* 0x000eb00000000800 */
[----:B------:R-:W4:Y:S01]  /*19540*/  @P0 LDC R15, c[0x0][0xcf0] ;  /* 0x00033c00ff0f0b82 */ /* 0x000f220000000800 */
[----:B---3--:R-:W-:-:S04]  /*19550*/  IMAD.WIDE.U32 R8, R12, UR4, R8 ;  /* 0x000000040c087c25 */ /* 0x008fc8000f8e0008 */
[----:B-----5:R-:W-:Y:S02]  /*19560*/  IMAD.IADD R13, R24, 0x1, R0 ;  /* 0x00000001180d7824 */ /* 0x020fe400078e0200 */
[----:B------:R-:W-:Y:S01]  /*19570*/  IMAD R9, R12, UR5, R9 ;  /* 0x000000050c097c24 */ /* 0x000fe2000f8e0209 */
[----:B------:R-:W-:Y:S01]  /*19580*/  ULDC.64 UR4, c[0x0][0xbf0] ;  /* 0x0002fc0000047ab9 */ /* 0x000fe20000000a00 */
[----:B--2---:R-:W-:-:S04]  /*19590*/  @P0 IMAD.HI.U32 R0, R13, R4, RZ ;  /* 0x000000040d000227 */ /* 0x004fc800078e00ff */
[----:B------:R-:W-:Y:S01]  /*195a0*/  IMAD.MOV.U32 R3, RZ, RZ, R13 ;  /* 0x000000ffff037224 */ /* 0x000fe200078e000d */
[----:B----4-:R-:W-:Y:S01]  /*195b0*/  @P0 SHF.R.U32.HI R3, RZ, R15, R0 ;  /* 0x0000000fff030219 */ /* 0x010fe20000011600 */
[----:B------:R-:W-:Y:S02]  /*195c0*/  IMAD R4, R30, UR4, RZ ;  /* 0x000000041e047c24 */ /* 0x000fe4000f8e02ff */
[----:B------:R-:W-:Y:S01]  /*195d0*/  IMAD.WIDE.U32 R8, R33, UR4, R8 ;  /* 0x0000000421087c25 */ /* 0x000fe2000f8e0008 */
[----:B------:R-:W-:-:S03]  /*195e0*/  SHF.R.S32.HI R0, RZ, 0x1f, R3 ;  /* 0x0000001fff007819 */ /* 0x000fc60000011403 */
[----:B------:R-:W-:Y:S01]  /*195f0*/  IMAD R11, R33, UR5, R4 ;  /* 0x00000005210b7c24 */ /* 0x000fe2000f8e0204 */
[----:B------:R-:W-:Y:S01]  /*19600*/  ULDC.64 UR4, c[0x0][0xbe0] ;  /* 0x0002f80000047ab9 */ /* 0x000fe20000000a00 */
        /* <DEDUP_REMOVED lines=15> */
[----:B------:R-:W-:Y:S01]  /*19700*/  UMOV UR4, 0xffffffff ;  /* 0xffffffff00047882 */ /* 0x000fe20000000000 */
[----:B------:R-:W-:-:S03]  /*19710*/  VIADD R9, R228, 0xc0 ;  /* 0x000000c0e4097836 */ /* 0x000fc60000000000 */
[----:B------:R-:W-:Y:S02]  /*19720*/  LEA.HI.X R4, R8, UR5, R3, 0x1, P0 ;  /* 0x0000000508047c11 */ /* 0x000fe400080f0c03 */
[----:B------:R-:W-:Y:S01]  /*19730*/  SHF.R.S32.HI R20, RZ, 0x1f, R9 ;  /* 0x0000001fff147819 */ /* 0x000fe20000011409 */
[----:B------:R-:W-:Y:S06]  /*19740*/  BRA.DIV UR4, `(.L_x_5781) ;  /* 0x000000b204487947 */ /* 0x000fec000b800000 */
[----:B------:R2:W3:Y:S04]  /*19750*/  SHFL.IDX PT, R3, R4, RZ, 0x181f ;  /* 0x00181fff04037589 */ /* 0x0004e800000e0000 */
[----:B------:R2:W4:Y:S02]  /*19760*/  SHFL.IDX PT, R14, R0, RZ, 0x181f ;  /* 0x00181fff000e7589 */ /* 0x00052400000e0000 */
.L_x_6018:
[----:B------:R-:W-:Y:S01]  /*19770*/  IMAD R21, R26, R21, RZ ;  /* 0x000000151a157224 */ /* 0x000fe200078e02ff */
[----:B------:R-:W-:Y:S01]  /*19780*/  BSSY B1, `(.L_x_5782) ;  /* 0x000001c000017945 */ /* 0x000fe20003800000 */
[----:B------:R-:W-:-:S05]  /*19790*/  IMAD.IADD R10, R10, 0x1, R24 ;  /* 0x000000010a0a7824 */ /* 0x000fca00078e0218 */
[----:B------:R-:W-:-:S13]  /*197a0*/  ISETP.GE.AND P0, PT, R10, R21, PT ;  /* 0x000000150a00720c */ /* 0x000fda0003f06270 */
[----:B------:R-:W-:Y:S05]  /*197b0*/  @P0 BRA `(.L_x_5783) ;  /* 0x0000000000600947 */ /* 0x000fea0003800000 */
        /* <DEDUP_REMOVED lines=9> */
[----:B------:R-:W-:-:S03]  /*19850*/  SHF.R.S32.HI R28, RZ, 0x1f, R28 ;  /* 0x0000001fff1c7819 */ /* 0x000fc6000001141c */
[----:B----4-:R-:W-:-:S04]  /*19860*/  @!P3 LEA R12, P5, R228, R14, 0x1 ;  /* 0x0000000ee40cb211 */ /* 0x010fc800078a08ff */
[CC--:B---3--:R-:W-:Y:S01]  /*19870*/  @!P3 LEA.HI.X R13, R228.reuse, R3.reuse, R11, 0x1, P5 ;  /* 0x00000003e40db211 */ /* 0x0c8fe200028f0c0b */
[----:B------:R-:W-:Y:S01]  /*19880*/  VIADD R11, R228, 0x80 ;  /* 0x00000080e40b7836 */ /* 0x000fe20000000000 */
[CC--:B------:R-:W-:Y:S02]  /*19890*/  @!P2 LEA R24, P4, R15.reuse, R14.reuse, 0x1 ;  /* 0x0000000e0f18a211 */ /* 0x0c0fe400078808ff */
[-C--:B------:R-:W-:Y:S01]  /*198a0*/  @!P1 LEA R26, P5, R8, R14.reuse, 0x1 ;  /* 0x0000000e081a9211 */ /* 0x080fe200078a08ff */
[----:B------:R3:W-:Y:S01]  /*198b0*/  @!P3 ST.E.128 desc[UR40][R12.64], RZ ;  /* 0x000000ff0c00b985 */ /* 0x0007e2000c101d28 */
[----:B------:R-:W-:Y:S02]  /*198c0*/  SHF.R.S32.HI R11, RZ, 0x1f, R11 ;  /* 0x0000001fff0b7819 */ /* 0x000fe4000001140b */
[----:B------:R-:W-:Y:S02]  /*198d0*/  @!P2 LEA.HI.X R25, R15, R3, R28, 0x1, P4 ;  /* 0x000000030f19a211 */ /* 0x000fe400020f0c1c */
[----:B------:R-:W-:-:S02]  /*198e0*/  @!P0 LEA R14, P4, R9, R14, 0x1 ;  /* 0x0000000e090e8211 */ /* 0x000fc400078808ff */
[-C--:B------:R-:W-:Y:S01]  /*198f0*/  @!P1 LEA.HI.X R27, R8, R3.reuse, R11, 0x1, P5 ;  /* 0x00000003081b9211 */ /* 0x080fe200028f0c0b */
[----:B------:R3:W-:Y:S01]  /*19900*/  @!P2 ST.E.128 desc[UR40][R24.64], RZ ;  /* 0x000000ff1800a985 */ /* 0x0007e2000c101d28 */
[----:B------:R-:W-:-:S03]  /*19910*/  @!P0 LEA.HI.X R15, R9, R3, R20, 0x1, P4 ;  /* 0x00000003090f8211 */ /* 0x000fc600020f0c14 */
[----:B------:R3:W-:Y:S04]  /*19920*/  @!P1 ST.E.128 desc[UR40][R26.64], RZ ;  /* 0x000000ff1a009985 */ /* 0x0007e8000c101d28 */
[----:B------:R3:W-:Y:S02]  /*19930*/  @!P0 ST.E.128 desc[UR40][R14.64], RZ ;  /* 0x000000ff0e008985 */ /* 0x0007e4000c101d28 */
.L_x_5783:
[----:B------:R-:W-:Y:S05]  /*19940*/  BSYNC B1 ;  /* 0x0000000000017941 */ /* 0x000fea0003800000 */
.L_x_5782:
[----:B------:R-:W-:-:S03]  /*19950*/  UMOV UR4, 0xffffffff ;  /* 0xffffffff00047882 */ /* 0x000fc60000000000 */
[----:B------:R-:W-:Y:S05]  /*19960*/  BRA.DIV UR4, `(.L_x_5784) ;  /* 0x000000ae04f47947 */ /* 0x000fea000b800000 */
[----:B---3--:R3:W0:Y:S04]  /*19970*/  SHFL.IDX PT, R3, R4, 0x1, 0x181f ;  /* 0x00381f0004037f89 */ /* 0x00862800000e0000 */
[----:B----4-:R3:W4:Y:S02]  /*19980*/  SHFL.IDX PT, R14, R0, 0x1, 0x181f ;  /* 0x00381f00000e7f89 */ /* 0x01072400000e0000 */
.L_x_6022:
        /* <DEDUP_REMOVED lines=16> */
[CC--:B----4-:R-:W-:Y:S02]  /*19a90*/  @!P3 LEA R12, P5, R228.reuse, R14.reuse, 0x1 ;  /* 0x0000000ee40cb211 */ /* 0x0d0fe400078a08ff */
[-C--:B------:R-:W-:Y:S02]  /*19aa0*/  @!P2 LEA R24, P4, R15, R14.reuse, 0x1 ;  /* 0x0000000e0f18a211 */ /* 0x080fe400078808ff */
[----:B0-----:R-:W-:Y:S02]  /*19ab0*/  @!P3 LEA.HI.X R13, R228, R3, R26, 0x1, P5 ;  /* 0x00000003e40db211 */ /* 0x001fe400028f0c1a */
[----:B------:R-:W-:-:S02]  /*19ac0*/  @!P1 LEA R26, P5, R11, R14, 0x1 ;  /* 0x0000000e0b1a9211 */ /* 0x000fc400078a08ff */
[-C--:B------:R-:W-:Y:S01]  /*19ad0*/  @!P2 LEA.HI.X R25, R15, R3.reuse, R29, 0x1, P4 ;  /* 0x000000030f19a211 */ /* 0x080fe200020f0c1d */
[----:B------:R0:W-:Y:S01]  /*19ae0*/  @!P3 ST.E.128 desc[UR40][R12.64], RZ ;  /* 0x000000ff0c00b985 */ /* 0x0001e2000c101d28 */
[----:B------:R-:W-:Y:S02]  /*19af0*/  @!P0 LEA R14, P4, R9, R14, 0x1 ;  /* 0x0000000e090e8211 */ /* 0x000fe400078808ff */
[-C--:B------:R-:W-:Y:S01]  /*19b00*/  @!P1 LEA.HI.X R27, R11, R3.reuse, R28, 0x1, P5 ;  /* 0x000000030b1b9211 */ /* 0x080fe200028f0c1c */
[----:B------:R0:W-:Y:S01]  /*19b10*/  @!P2 ST.E.128 desc[UR40][R24.64], RZ ;  /* 0x000000ff1800a985 */ /* 0x0001e2000c101d28 */
[----:B------:R-:W-:-:S03]  /*19b20*/  @!P0 LEA.HI.X R15, R9, R3, R20, 0x1, P4 ;  /* 0x00000003090f8211 */ /* 0x000fc600020f0c14 */
[----:B------:R0:W-:Y:S04]  /*19b30*/  @!P1 ST.E.128 desc[UR40][R26.64], RZ ;  /* 0x000000ff1a009985 */ /* 0x0001e8000c101d28 */
[----:B------:R0:W-:Y:S02]  /*19b40*/  @!P0 ST.E.128 desc[UR40][R14.64], RZ ;  /* 0x000000ff0e008985 */ /* 0x0001e4000c101d28 */
.L_x_5786:
[----:B------:R-:W-:Y:S05]  /*19b50*/  BSYNC B1 ;  /* 0x0000000000017941 */ /* 0x000fea0003800000 */
.L_x_5785:
[----:B------:R-:W-:-:S03]  /*19b60*/  UMOV UR4, 0xffffffff ;  /* 0xffffffff00047882 */ /* 0x000fc60000000000 */
[----:B------:R-:W-:Y:S05]  /*19b70*/  BRA.DIV UR4, `(.L_x_5787) ;  /* 0x000000ae04b87947 */ /* 0x000fea000b800000 */
[----:B0-----:R0:W0:Y:S04]  /*19b80*/  SHFL.IDX PT, R3, R4, 0x2, 0x181f ;  /* 0x00581f0004037f89 */ /* 0x00102800000e0000 */
[----:B----4-:R4:W0:Y:S02]  /*19b90*/  SHFL.IDX PT, R14, R0, 0x2, 0x181f ;  /* 0x00581f00000e7f89 */ /* 0x01082400000e0000 */
.L_x_6026:
        /* <DEDUP_REMOVED lines=16> */
[CC--:B0-----:R-:W-:Y:S02]  /*19ca0*/  @!P3 LEA R12, P5, R228.reuse, R14.reuse, 0x1 ;  /* 0x0000000ee40cb211 */ /* 0x0c1fe400078a08ff */
[-C--:B------:R-:W-:Y:S02]  /*19cb0*/  @!P2 LEA R24, P4, R15, R14.reuse, 0x1 ;  /* 0x0000000e0f18a211 */ /* 0x080fe400078808ff */
[----:B------:R-:W-:Y:S02]  /*19cc0*/  @!P3 LEA.HI.X R13, R228, R3, R26, 0x1, P5 ;  /* 0x00000003e40db211 */ /* 0x000fe400028f0c1a */
        /* <DEDUP_REMOVED lines=9> */
.L_x_5789:
[----:B------:R-:W-:Y:S05]  /*19d60*/  BSYNC B1 ;  /* 0x0000000000017941 */ /* 0x000fea0003800000 */
.L_x_5788:
[----:B------:R-:W-:-:S03]  /*19d70*/  UMOV UR4, 0xffffffff ;  /* 0xffffffff00047882 */ /* 0x000fc60000000000 */
[----:B------:R-:W-:Y:S05]  /*19d80*/  BRA.DIV UR4, `(.L_x_5790) ;  /* 0x000000ae047c7947 */ /* 0x000fea000b800000 */
[----:B0-----:R0:W0:Y:S04]  /*19d90*/  SHFL.IDX PT, R3, R4, 0x3, 0x181f ;  /* 0x00781f0004037f89 */ /* 0x00102800000e0000 */
[----:B------:R0:W0:Y:S02]  /*19da0*/  SHFL.IDX PT, R14, R0, 0x3, 0x181f ;  /* 0x00781f00000e7f89 */ /* 0x00002400000e0000 */
.L_x_6030:
[----:B0-234-:R-:W-:-:S05]  /*19db0*/  VIADD R0, R10, 0x60 ;  /* 0x000000600a007836 */ /* 0x01dfca0000000000 */
        /* <DEDUP_REMOVED lines=12> */
[----:B------:R-:W-:-:S04]  /*19e80*/  @!P3 LEA R10, P5, R228, R14, 0x1 ;  /* 0x0000000ee40ab211 */ /* 0x000fc800078a08ff */
[CC--:B------:R-:W-:Y:S01]  /*19e90*/  @!P3 LEA.HI.X R11, R228.reuse, R3.reuse, R8, 0x1, P5 ;  /* 0x00000003e40bb211 */ /* 0x0c0fe200028f0c08 */
        /* <DEDUP_REMOVED lines=12> */
.L_x_5773:
[----:B------:R-:W-:Y:S05]  /*19f60*/  BSYNC B0 ;  /* 0x0000000000007941 */ /* 0x000fea0003800000 */
.L_x_5759:
[----:B------:R-:W-:Y:S02]  /*19f70*/  ULDC UR4, c[0x0][0xd3c] ;  /* 0x00034f0000047ab9 */ /* 0x000fe40000000800 */
[----:B------:R-:W-:-:S13]  /*19f80*/  ISETP.GE.AND P0, PT, R7, UR4, PT ;  /* 0x0000000407007c0c */ /* 0x000fda000bf06270 */
[----:B------:R-:W-:Y:S05]  /*19f90*/  @!P0 BRA `(.L_x_5791) ;  /* 0xfffffe7800308947 */ /* 0x000fea000383ffff */
[----:B------:R-:W-:Y:S05]  /*19fa0*/  BRA `(.L_x_5629) ;  /* 0x0000009400207947 */ /* 0x000fea0003800000 */
.L_x_5627:
        /* <DEDUP_REMOVED lines=20> */
.L_x_5792:
        /* <DEDUP_REMOVED lines=43> */
.L_x_5796:
        /* <DEDUP_REMOVED lines=39> */
.L_x_5794:
        /* <DEDUP_REMOVED lines=12> */
.L_x_5797:
        /* <DEDUP_REMOVED lines=63> */
.L_x_5798:
        /* <DEDUP_REMOVED lines=61> */
.L_x_5799:
[----:B01----:R-:W-:-:S05]  /*1ae90*/  LOP3.LUT R3, RZ, R2, RZ, 0x33, !PT ;  /* 0x00000002ff037212 */ /* 0x003fca00078e33ff */
[----:B------:R-:W-:-:S05]  /*1aea0*/  IMAD.IADD R2, R4, 0x1, R3 ;  /* 0x0000000104027824 */ /* 0x000fca00078e0203 */
[----:B------:R1:W-:Y:S01]  /*1aeb0*/  STL [R1+0x4], R2 ;  /* 0x0000040201007387 */ /* 0x0003e20000100800 */
[----:B------:R-:W-:Y:S05]  /*1aec0*/  BRA `(.L_x_5800) ;  /* 0x0000000000107947 */ /* 0x000fea0003800000 */
.L_x_5795:
[----:B------:R-:W-:Y:S01]  /*1aed0*/  IMAD.U32 R2, RZ, RZ, UR6 ;  /* 0x00000006ff027e24 */ /* 0x000fe2000f8e00ff */
[----:B------:R0:W-:Y:S04]  /*1aee0*/  STL [R1+0x4], RZ ;  /* 0x000004ff01007387 */ /* 0x0001e80000100800 */
[----:B------:R0:W-:Y:S04]  /*1aef0*/  STL [R1+0x8], RZ ;  /* 0x000008ff01007387 */ /* 0x0001e80000100800 */
[----:B------:R0:W-:Y:S02]  /*1af00*/  STL [R1], R2 ;  /* 0x0000000201007387 */ /* 0x0001e40000100800 */
.L_x_5800:
        /* <DEDUP_REMOVED lines=10> */
.L_x_5793:
        /* <DEDUP_REMOVED lines=15> */
[----:B01----:R-:W-:Y:S01]  /*1b0a0*/  IMAD.SHL.U32 R2, R4, 0x8, RZ ;  /* 0x0000000804027824 */ /* 0x003fe200078e00ff */
        /* <DEDUP_REMOVED lines=19> */
[C---:B-1----:R-:W-:Y:S02]  /*1b1e0*/  LOP3.LUT R2, R0.reuse, 0x80, RZ, 0xfc, !PT ;  /* 0x0000008000027812 */ /* 0x042fe400078efcff */
[----:B------:R-:W-:-:S07]  /*1b1f0*/  LOP3.LUT R0, R0, 0xc0, RZ, 0xfc, !PT ;  /* 0x000000c000007812 */ /* 0x000fce00078efcff */
.L_x_5951:
[----:B--2---:R-:W2:Y:S01]  /*1b200*/  LDL R0, [R1+0xc] ;  /* 0x00000c0001007983 */ /* 0x004ea20000100800 */
[----:B-1----:R-:W2:Y:S01]  /*1b210*/  LDC.64 R2, c[0x0][0xd88] ;  /* 0x00036200ff027b82 */ /* 0x002ea20000000a00 */
[----:B------:R-:W-:Y:S05]  /*1b220*/  YIELD ;  /* 0x0000000000007946 */ /* 0x000fea0003800000 */
[----:B------:R-:W-:Y:S01]  /*1b230*/  ULDC.64 UR4, c[0x0][0xb20] ;  /* 0x0002c80000047ab9 */ /* 0x000fe20000000a00 */
[----:B0-----:R-:W-:Y:S02]  /*1b240*/  CS2R R8, SRZ ;  /* 0x0000000000087805 */ /* 0x001fe4000001ff00 */
        /* <DEDUP_REMOVED lines=22> */
[----:B-1----:R-:W-:Y:S01]  /*1b3b0*/  IMAD.MOV.U32 R0, RZ, RZ, RZ ;  /* 0x000000ffff007224 */ /* 0x002fe200078e00ff */
[----:B------:R-:W-:Y:S02]  /*1b3c0*/  ISETP.NE.U32.AND P1, PT, RZ, UR8, PT ;  /* 0x00000008ff007c0c */ /* 0x000fe4000bf25070 */
[C---:B------:R-:W-:Y:S02]  /*1b3d0*/  IADD3 R6, P5, R17.reuse, UR6, RZ ;  /* 0x0000000611067c10 */ /* 0x040fe4000ffbe0ff */
[----:B--2---:R-:W-:-:S02]  /*1b3e0*/  IADD3 R2, P4, R17, UR4, RZ ;  /* 0x0000000411027c10 */ /* 0x004fc4000ff9e0ff */
[----:B------:R-:W-:Y:S02]  /*1b3f0*/  ISETP.NE.AND.EX P3, PT, RZ, UR11, PT, P3 ;  /* 0x0000000bff007c0c */ /* 0x000fe4000bf65330 */
[----:B------:R-:W-:Y:S02]  /*1b400*/  IADD3.X R3, R15, UR5, RZ, P4, !PT ;  /* 0x000000050f037c10 */ /* 0x000fe4000a7fe4ff */
        /* <DEDUP_REMOVED lines=32> */
.L_x_5802:
        /* <DEDUP_REMOVED lines=17> */
.L_x_5803:
[----:B------:R-:W-:Y:S05]  /*1b720*/  @!P0 BRA `(.L_x_5804) ;  /* 0x00000000000c8947 */ /* 0x000fea0003800000 */
[----:B------:R-:W2:Y:S04]  /*1b730*/  LDG.E R8, desc[UR40][R6.64] ;  /* 0x0000002806087981 */ /* 0x000ea8000c1e1900 */
[----:B------:R-:W2:Y:S02]  /*1b740*/  LDG.E R6, desc[UR40][R6.64+0x4] ;  /* 0x0000042806067981 */ /* 0x000ea4000c1e1900 */
[----:B--2---:R-:W-:-:S07]  /*1b750*/  IMAD.IADD R8, R6, 0x1, -R8 ;  /* 0x0000000106087824 */ /* 0x004fce00078e0a08 */
.L_x_5804:
[----:B------:R-:W3:Y:S01]  /*1b760*/  LDL R7, [R1+0x4] ;  /* 0x0000040001077983 */ /* 0x000ee20000100800 */
[----:B--2---:R-:W2:Y:S03]  /*1b770*/  LDC R3, c[0x0][0x448] ;  /* 0x00011200ff037b82 */ /* 0x004ea60000000800 */
[----:B-1----:R-:W4:Y:S04]  /*1b780*/  @P1 LDG.E R2, desc[UR40][R4.64] ;  /* 0x0000002804021981 */ /* 0x002f28000c1e1900 */
[----:B------:R1:W4:Y:S01]  /*1b790*/  @P1 LDG.E R4, desc[UR40][R4.64+0x4] ;  /* 0x0000042804041981 */ /* 0x000322000c1e1900 */
[----:B-----5:R-:W-:Y:S01]  /*1b7a0*/  IMAD.IADD R9, R8, 0x1, -R9 ;  /* 0x0000000108097824 */ /* 0x020fe200078e0a09 */
[----:B------:R-:W-:Y:S01]  /*1b7b0*/  LOP3.LUT R12, R10, 0xff, RZ, 0xc0, !PT ;  /* 0x000000ff0a0c7812 */ /* 0x000fe200078ec0ff */
[----:B------:R-:W-:Y:S01]  /*1b7c0*/  BSSY B0, `(.L_x_5805) ;  /* 0x0000036000007945 */ /* 0x000fe20003800000 */
[----:B------:R-:W-:-:S03]  /*1b7d0*/  SHF.R.U32.HI R10, RZ, 0x10, R10 ;  /* 0x00000010ff0a7819 */ /* 0x000fc6000001160a */
[----:B------:R0:W-:Y:S01]  /*1b7e0*/  STL [R1+0x84], R12 ;  /* 0x0000840c01007387 */ /* 0x0001e20000100800 */
[----:B--2---:R-:W-:-:S13]  /*1b7f0*/  ISETP.NE.AND P0, PT, R3, 0x1, PT ;  /* 0x000000010300780c */ /* 0x004fda0003f05270 */
[----:B-1----:R-:W1:Y:S08]  /*1b800*/  @P0 LDC R5, c[0x0][0x44c] ;  /* 0x00011300ff050b82 */ /* 0x002e700000000800 */
[----:B------:R-:W2:Y:S01]  /*1b810*/  @P0 LDC R6, c[0x0][0x450] ;  /* 0x00011400ff060b82 */ /* 0x000ea20000000800 */
[----:B---3--:R-:W-:-:S04]  /*1b820*/  IMAD.SHL.U32 R3, R7, 0x80, RZ ;  /* 0x0000008007037824 */ /* 0x008fc800078e00ff */
[----:B------:R-:W-:Y:S02]  /*1b830*/  VIADD R3, R3, 0x7f ;  /* 0x0000007f03037836 */ /* 0x000fe40000000000 */
[----:B----4-:R-:W-:Y:S02]  /*1b840*/  @P1 IMAD.IADD R11, R4, 0x1, -R2 ;  /* 0x00000001040b1824 */ /* 0x010fe400078e0a02 */
[----:B-1----:R-:W-:-:S05]  /*1b850*/  @P0 IMAD.HI.U32 R2, R3, R5, RZ ;  /* 0x0000000503020227 */ /* 0x002fca00078e00ff */
[----:B--2---:R-:W-:Y:S01]  /*1b860*/  @P0 SHF.R.U32.HI R3, RZ, R6, R2 ;  /* 0x00000006ff030219 */ /* 0x004fe20000011602 */
[----:B------:R-:W-:-:S04]  /*1b870*/  IMAD.IADD R2, R9, 0x1, R11 ;  /* 0x0000000109027824 */ /* 0x000fc800078e020b */
[C---:B------:R-:W-:Y:S01]  /*1b880*/  VIADD R4, R2.reuse, 0x5f ;  /* 0x0000005f02047836 */ /* 0x040fe20000000000 */
[----:B------:R-:W-:-:S03]  /*1b890*/  IADD3 R21, R2, 0x60, -R14 ;  /* 0x0000006002157810 */ /* 0x000fc60007ffe80e */
[----:B------:R-:W-:-:S04]  /*1b8a0*/  IMAD.HI R2, R4, 0x2aaaaaab, RZ ;  /* 0x2aaaaaab04027827 */ /* 0x000fc800078e02ff */
[----:B------:R-:W-:Y:S01]  /*1b8b0*/  IMAD.IADD R3, R21, 0x1, R3 ;  /* 0x0000000115037824 */ /* 0x000fe200078e0203 */
[----:B------:R-:W-:-:S03]  /*1b8c0*/  SHF.R.U32.HI R20, RZ, 0x1f, R2 ;  /* 0x0000001fff147819 */ /* 0x000fc60000011602 */
[----:B------:R-:W-:Y:S01]  /*1b8d0*/  IMAD.HI R3, R3, 0x2aaaaaab, RZ ;  /* 0x2aaaaaab03037827 */ /* 0x000fe200078e02ff */
[----:B------:R-:W-:-:S03]  /*1b8e0*/  LEA.HI.SX32 R20, R2, R20, 0x1c ;  /* 0x0000001402147211 */ /* 0x000fc600078fe2ff */
[----:B------:R-:W-:Y:S01]  /*1b8f0*/  IMAD.MOV.U32 R2, RZ, RZ, RZ ;  /* 0x000000ffff027224 */ /* 0x000fe200078e00ff */
        /* <DEDUP_REMOVED lines=8> */
[-C--:B------:R-:W-:Y:S02]  /*1b980*/  IABS R4, R3.reuse ;  /* 0x0000000300047213 */ /* 0x080fe40000000000 */
[----:B------:R-:W-:Y:S02]  /*1b990*/  IADD3 R2, R3, -0x1, R8 ;  /* 0xffffffff03027810 */ /* 0x000fe40007ffe008 */
[----:B------:R-:W0:Y:S02]  /*1b9a0*/  I2F.RP R6, R4 ;  /* 0x0000000400067306 */ /* 0x000e240000209400 */
[----:B------:R-:W-:-:S04]  /*1b9b0*/  LOP3.LUT R5, R2, R3, RZ, 0x3c, !PT ;  /* 0x0000000302057212 */ /* 0x000fc800078e3cff */
[----:B------:R-:W-:Y:S02]  /*1b9c0*/  ISETP.GE.AND P3, PT, R5, RZ, PT ;  /* 0x000000ff0500720c */ /* 0x000fe40003f66270 */
        /* <DEDUP_REMOVED lines=21> */
.L_x_5806:
[----:B------:R-:W-:Y:S05]  /*1bb20*/  BSYNC B0 ;  /* 0x0000000000007941 */ /* 0x000fea0003800000 */
.L_x_5805:
[-C--:B------:R-:W-:Y:S01]  /*1bb30*/  IMAD R3, R12, R2.reuse, RZ ;  /* 0x000000020c037224 */ /* 0x080fe200078e02ff */
[----:B------:R-:W-:Y:S04]  /*1bb40*/  BSSY B0, `(.L_x_5807) ;  /* 0x0000141000007945 */ /* 0x000fe80003800000 */
[----:B------:R-:W-:-:S05]  /*1bb50*/  VIADDMNMX R2, R3, R2, R8, PT ;  /* 0x0000000203027246 */ /* 0x000fca0003800108 */
[--C-:B------:R-:W-:Y:S02]  /*1bb60*/  IMAD R4, R2, 0x60, -R9.reuse ;  /* 0x0000006002047824 */ /* 0x100fe400078e0a09 */
[----:B------:R-:W-:-:S03]  /*1bb70*/  IMAD R2, R3, 0x60, -R9 ;  /* 0x0000006003027824 */ /* 0x000fc600078e0a09 */
[----:B------:R-:W-:Y:S02]  /*1bb80*/  VIMNMX R11, R4, R11, PT ;  /* 0x0000000b040b7248 */ /* 0x000fe40003fe0100 */
[----:B------:R-:W-:-:S04]  /*1bb90*/  VIMNMX R2, RZ, R2, !PT ;  /* 0x00000002ff027248 */ /* 0x000fc80007fe0100 */
        /* <DEDUP_REMOVED lines=18> */
.L_x_6033:
[----:B-1----:R-:W-:Y:S02]  /*1bcc0*/  ISETP.NE.AND P0, PT, R14, RZ, PT ;  /* 0x000000ff0e00720c */ /* 0x002fe40003f05270 */
[----:B------:R-:W-:-:S11]  /*1bcd0*/  PLOP3.LUT P6, PT, PT, PT, PT, 0x8, 0x0 ;  /* 0x000000000000781c */ /* 0x000fd60003fce170 */
[----:B------:R-:W-:Y:S05]  /*1bce0*/  @P0 BRA `(.L_x_5810) ;  /* 0x00000000000c0947 */ /* 0x000fea0003800000 */
[----:B------:R-:W-:-:S03]  /*1bcf0*/  UMOV UR4, 0xffffffff ;  /* 0xffffffff00047882 */ /* 0x000fc60000000000 */
[----:B------:R-:W-:Y:S05]  /*1bd00*/  BRA.DIV UR4, `(.L_x_5811) ;  /* 0x0000009204187947 */ /* 0x000fea000b800000 */
[----:B------:R-:W-:-:S13]  /*1bd10*/  ELECT P6, URZ, PT ;  /* 0x00000000003f782f */ /* 0x000fda00038c0000 */
.L_x_5810:
        /* <DEDUP_REMOVED lines=9> */
.L_x_6036:
[----:B------:R-:W-:Y:S05]  /*1bdb0*/  BSYNC B1 ;  /* 0x0000000000017941 */ /* 0x000fea0003800000 */
.L_x_5812:
        /* <DEDUP_REMOVED lines=12> */
.L_x_6037:
[----:B------:R-:W-:Y:S05]  /*1be80*/  BSYNC B2 ;  /* 0x0000000000027941 */ /* 0x000fea0003800000 */
.L_x_5816:
        /* <DEDUP_REMOVED lines=9> */
.L_x_5819:
[----:B------:R-:W-:Y:S05]  /*1bf20*/  BSYNC B2 ;  /* 0x0000000000027941 */ /* 0x000fea0003800000 */
.L_x_5818:
        /* <DEDUP_REMOVED lines=13> */
.L_x_5820:
        /* <DEDUP_REMOVED lines=13> */
.L_x_6038:
[----:B------:R-:W-:Y:S05]  /*1c0d0*/  BSYNC B2 ;  /* 0x0000000000027941 */ /* 0x000fea0003800000 */
.L_x_5821:
        /* <DEDUP_REMOVED lines=11> */
.L_x_5824:
[----:B------:R-:W-:Y:S05]  /*1c190*/  BSYNC B2 ;  /* 0x0000000000027941 */ /* 0x000fea0003800000 */
.L_x_5823:
        /* <DEDUP_REMOVED lines=10> */
.L_x_5825:
        /* <DEDUP_REMOVED lines=15> */
.L_x_5826:
        /* <DEDUP_REMOVED lines=15> */
.L_x_5827:
        /* <DEDUP_REMOVED lines=15> */
.L_x_5828:
        /* <DEDUP_REMOVED lines=10> */
.L_x_5815:
[----:B------:R-:W-:Y:S05]  /*1c5b0*/  BSYNC B1 ;  /* 0x0000000000017941 */ /* 0x000fea0003800000 */
.L_x_5814:
        /* <DEDUP_REMOVED lines=13> */
.L_x_5844:
        /* <DEDUP_REMOVED lines=13> */
.L_x_6039:
[----:B------:R-:W-:Y:S05]  /*1c760*/  BSYNC B2 ;  /* 0x0000000000027941 */ /* 0x000fea0003800000 */
.L_x_5831:
        /* <DEDUP_REMOVED lines=9> */
.L_x_5834:
[----:B------:R-:W-:Y:S05]  /*1c800*/  BSYNC B2 ;  /* 0x0000000000027941 */ /* 0x000fea0003800000 */
.L_x_5833:
        /* <DEDUP_REMOVED lines=12> */
.L_x_5835:
        /* <DEDUP_REMOVED lines=13> */
.L_x_6040:
[----:B------:R-:W-:Y:S05]  /*1c9a0*/  BSYNC B2 ;  /* 0x0000000000027941 */ /* 0x000fea0003800000 */
.L_x_5836:
        /* <DEDUP_REMOVED lines=11> */
.L_x_5839:
[----:B------:R-:W-:Y:S05]  /*1ca60*/  BSYNC B2 ;  /* 0x0000000000027941 */ /* 0x000fea0003800000 */
.L_x_5838:
        /* <DEDUP_REMOVED lines=10> */
.L_x_5840:
        /* <DEDUP_REMOVED lines=15> */
.L_x_5841:
        /* <DEDUP_REMOVED lines=15> */
.L_x_5842:
        /* <DEDUP_REMOVED lines=15> */
.L_x_5843:
        /* <DEDUP_REMOVED lines=10> */
.L_x_5830:
[----:B------:R-:W-:Y:S05]  /*1ce80*/  BSYNC B1 ;  /* 0x0000000000017941 */ /* 0x000fea0003800000 */
.L_x_5829:
        /* <DEDUP_REMOVED lines=12> */
.L_x_5808:
[----:B------:R-:W-:Y:S05]  /*1cf50*/  BSYNC B0 ;  /* 0x0000000000007941 */ /* 0x000fea0003800000 */
.L_x_5807:
        /* <DEDUP_REMOVED lines=49> */
.L_x_5846:
[----:B------:R-:W-:Y:S05]  /*1d270*/  BSYNC B0 ;  /* 0x0000000000007941 */ /* 0x000fea0003800000 */
.L_x_5845:
        /* <DEDUP_REMOVED lines=16> */
[----:B------:R-:W0:Y:S08]  /*1d380*/  FLO.U32 R0, UR4 ;  /* 0x0000000400007d00 */ /* 0x000e3000080e0000 */
[----:B------:R-:W1:Y:S01]  /*1d390*/  POPC R2, UR4 ;  /* 0x0000000400027d09 */ /* 0x000e620008000000 */
[----:B0-----:R-:W-:-:S13]  /*1d3a0*/  ISETP.EQ.U32.AND P0, PT, R0, R3, PT ;  /* 0x000000030000720c */ /* 0x001fda0003f02070 */
[----:B-1----:R-:W2:Y:S01]  /*1d3b0*/  @P0 ATOMG.E.ADD.STRONG.GPU PT, R5, desc[UR40][R4.64], R2 ;  /* 0x00000002040509a8 */ /* 0x002ea200081ee1e8 */
[----:B------:R-:W0:Y:S02]  /*1d3c0*/  S2R R3, SR_LTMASK ;  /* 0x0000000000037919 */ /* 0x000e240000003900 */
[----:B0-----:R-:W-:-:S06]  /*1d3d0*/  LOP3.LUT R3, R3, UR4, RZ, 0xc0, !PT ;  /* 0x0000000403037c12 */ /* 0x001fcc000f8ec0ff */
[----:B------:R-:W0:Y:S01]  /*1d3e0*/  POPC R3, R3 ;  /* 0x0000000300037309 */ /* 0x000e220000000000 */
[----:B--2---:R-:W0:Y:S02]  /*1d3f0*/  SHFL.IDX PT, R0, R5, R0, 0x1f ;  /* 0x00001f0005007589 */ /* 0x004e2400000e0000 */
[----:B0-----:R-:W-:-:S05]  /*1d400*/  IADD3 R0, R0, UR37, R3 ;  /* 0x0000002500007c10 */ /* 0x001fca000fffe003 */
[----:B------:R4:W-:Y:S01]  /*1d410*/  STL [R1], R0 ;  /* 0x0000000001007387 */ /* 0x0009e20000100800 */
[----:B------:R-:W-:Y:S05]  /*1d420*/  BRA `(.L_x_5849) ;  /* 0x00000048009c7947 */ /* 0x000fea0003800000 */
.L_x_5848:
        /* <DEDUP_REMOVED lines=20> */
.L_x_5851:
[----:B------:R-:W-:Y:S05]  /*1d570*/  BSYNC B6 ;  /* 0x0000000000067941 */ /* 0x000fea0003800000 */
.L_x_5850:
        /* <DEDUP_REMOVED lines=20> */
.L_x_5854:
        /* <DEDUP_REMOVED lines=16> */
.L_x_5853:
[----:B------:R-:W-:Y:S05]  /*1d7c0*/  BSYNC B6 ;  /* 0x0000000000067941 */ /* 0x000fea0003800000 */
.L_x_5852:
        /* <DEDUP_REMOVED lines=24> */
.L_x_6043:
        /* <DEDUP_REMOVED lines=11> */
.L_x_6046:
        /* <DEDUP_REMOVED lines=24> */
.L_x_5858:
[----:B-1----:R-:W2:Y:S01]  /*1db80*/  LDL R2, [R1+0x18] ;  /* 0x0000180001027983 */ /* 0x002ea20000100800 */
[----:B0-----:R-:W-:Y:S01]  /*1db90*/  IMAD R0, R19, 0x8, R18 ;  /* 0x0000000813007824 */ /* 0x001fe200078e0212 */
[----:B--2---:R-:W-:-:S04]  /*1dba0*/  SHF.L.U32 R2, R2, 0x1f, RZ ;  /* 0x0000001f02027819 */ /* 0x004fc800000006ff */
[----:B------:R-:W0:Y:S02]  /*1dbb0*/  SYNCS.PHASECHK.TRANS64.TRYWAIT P0, [R0+URZ+0x32440], R2 ;  /* 0x03244002000075a7 */ /* 0x000e24000800017f */
[----:B0-----:R-:W-:Y:S05]  /*1dbc0*/  @!P0 BRA `(.L_x_5859) ;  /* 0x0000007400408947 */ /* 0x001fea0003800000 */
.L_x_6047:
        /* <DEDUP_REMOVED lines=11> */
.L_x_5860:
        /* <DEDUP_REMOVED lines=24> */
.L_x_5856:
        /* <DEDUP_REMOVED lines=34> */
.L_x_5862:
[----:B------:R-:W-:Y:S05]  /*1e020*/  BSYNC B6 ;  /* 0x0000000000067941 */ /* 0x000fea0003800000 */
.L_x_5861:
[----:B------:R-:W2:Y:S01]  /*1e030*/  LDL R10, [R1+0x4] ;  /* 0x00000400010a7983 */ /* 0x000ea20000100800 */
        /* <DEDUP_REMOVED lines=141> */
.L_x_6064:
        /* <DEDUP_REMOVED lines=12> */
.L_x_5864:
        /* <DEDUP_REMOVED lines=37> */
.L_x_5866:
[----:B------:R-:W-:Y:S05]  /*1ec20*/  BSYNC B6 ;  /* 0x0000000000067941 */ /* 0x000fea0003800000 */
.L_x_5865:
        /* <DEDUP_REMOVED lines=151> */
.L_x_6082:
[----:B--2---:R-:W2:Y:S01]  /*1f5a0*/  LDL.LU R2, [R1+0x7c] ;  /* 0x00007c0001027983 */ /* 0x004ea20000300800 */
[----:B------:R-:W-:Y:S01]  /*1f5b0*/  BSSY B0, `(.L_x_5868) ;  /* 0x000000d000007945 */ /* 0x000fe20003800000 */
[----:B--2---:R-:W-:-:S13]  /*1f5c0*/  ISETP.GE.AND P4, PT, R2, R3, PT ;  /* 0x000000030200720c */ /* 0x004fda0003f86270 */
[----:B------:R-:W-:Y:S05]  /*1f5d0*/  @P4 BRA `(.L_x_5869) ;  /* 0x0000000000284947 */ /* 0x000fea0003800000 */
[----:B0-----:R-:W2:Y:S01]  /*1f5e0*/  LDL R4, [R1+0x14] ;  /* 0x0000140001047983 */ /* 0x001ea20000100800 */
        /* <DEDUP_REMOVED lines=9> */
.L_x_5869:
[----:B------:R-:W-:Y:S05]  /*1f680*/  BSYNC B0 ;  /* 0x0000000000007941 */ /* 0x000fea0003800000 */
.L_x_5868:
[----:B------:R-:W-:Y:S01]  /*1f690*/  NOP ;  /* 0x0000000000007918 */ /* 0x000fe20000000000 */
[----:B------:R-:W-:-:S13]  /*1f6a0*/  PLOP3.LUT P0, PT, PT, PT, PT, 0x80, 0x0 ;  /* 0x000000000000781c */ /* 0x000fda0003f0f070 */
.L_x_5870:
        /* <DEDUP_REMOVED lines=18> */
.L_x_6083:
[----:B------:R-:W-:Y:S05]  /*1f7d0*/  BSYNC B0 ;  /* 0x0000000000007941 */ /* 0x000fea0003800000 */
.L_x_5871:
[----:B------:R-:W2:Y:S01]  /*1f7e0*/  LDL R2, [R1+0x48] ;  /* 0x0000480001027983 */ /* 0x000ea20000100800 */
[----:B------:R-:W-:Y:S01]  /*1f7f0*/  BSSY B0, `(.L_x_5873) ;  /* 0x000005a000007945 */ /* 0x000fe20003800000 */
[----:B--2---:R-:W-:-:S13]  /*1f800*/  LOP3.LUT P0, RZ, R2, 0x1, RZ, 0xc0, !PT ;  /* 0x0000000102ff7812 */ /* 0x004fda000780c0ff */
[----:B------:R-:W-:Y:S05]  /*1f810*/  @!P0 BRA `(.L_x_5874) ;  /* 0x00000004005c8947 */ /* 0x000fea0003800000 */
[----:B0-----:R-:W1:Y:S01]  /*1f820*/  LDL R4, [R1+0x18] ;  /* 0x0000180001047983 */ /* 0x001e620000100800 */
[----:B------:R-:W-:Y:S01]  /*1f830*/  IMAD R2, R19, 0x8, R18 ;  /* 0x0000000813027824 */ /* 0x000fe200078e0212 */
[----:B------:R-:W-:Y:S01]  /*1f840*/  BSSY B1, `(.L_x_5875) ;  /* 0x0000007000017945 */ /* 0x000fe20003800000 */
[----:B------:R-:W0:Y:S02]  /*1f850*/  S2R R3, SR_TID.X ;  /* 0x0000000000037919 */ /* 0x000e240000002100 */
[----:B0-----:R-:W-:-:S04]  /*1f860*/  LOP3.LUT R3, R3, 0x7f, RZ, 0xc0, !PT ;  /* 0x0000007f03037812 */ /* 0x001fc800078ec0ff */
[----:B------:R-:W-:Y:S02]  /*1f870*/  ISETP.NE.AND P1, PT, R3, RZ, PT ;  /* 0x000000ff0300720c */ /* 0x000fe40003f25270 */
[----:B-1----:R-:W-:-:S04]  /*1f880*/  SHF.L.U32 R0, R4, 0x1f, RZ ;  /* 0x0000001f04007819 */ /* 0x002fc800000006ff */
[----:B------:R-:W0:Y:S02]  /*1f890*/  SYNCS.PHASECHK.TRANS64.TRYWAIT P0, [R2+URZ+0x32460], R0 ;  /* 0x03246000020075a7 */ /* 0x000e24000800017f */
[----:B0-----:R-:W-:Y:S05]  /*1f8a0*/  @!P0 BRA `(.L_x_5876) ;  /* 0x0000007000788947 */ /* 0x001fea0003800000 */
.L_x_6084:
[----:B------:R-:W-:Y:S05]  /*1f8b0*/  BSYNC B1 ;  /* 0x0000000000017941 */ /* 0x000fea0003800000 */
.L_x_5875:
        /* <DEDUP_REMOVED lines=9> */
.L_x_5878:
[----:B------:R-:W-:Y:S05]  /*1f950*/  BSYNC B1 ;  /* 0x0000000000017941 */ /* 0x000fea0003800000 */
.L_x_5877:
        /* <DEDUP_REMOVED lines=12> */
.L_x_5879:
        /* <DEDUP_REMOVED lines=15> */
.L_x_5880:
        /* <DEDUP_REMOVED lines=15> */
.L_x_5881:
        /* <DEDUP_REMOVED lines=15> */
.L_x_5882:
        /* <DEDUP_REMOVED lines=10> */
.L_x_5874:
[----:B------:R-:W-:Y:S05]  /*1fd90*/  BSYNC B0 ;  /* 0x0000000000007941 */ /* 0x000fea0003800000 */
.L_x_5873:
[----:B0-----:R-:W1:Y:S04]  /*1fda0*/  LDL R4, [R1+0x4c] ;  /* 0x00004c0001047983 */ /* 0x001e680000100800 */
[----:B------:R-:W2:Y:S01]  /*1fdb0*/  LDL R5, [R1+0x28] ;  /* 0x0000280001057983 */ /* 0x000ea20000100800 */
[----:B------:R-:W-:Y:S01]  /*1fdc0*/  BSSY B0, `(.L_x_5883) ;  /* 0x00001f3000007945 */ /* 0x000fe20003800000 */
[----:B-1----:R-:W-:-:S05]  /*1fdd0*/  VIADD R0, R4, 0xfffffffe ;  /* 0xfffffffe04007836 */ /* 0x002fca0000000000 */
[----:B--2---:R-:W-:-:S13]  /*1fde0*/  ISETP.GE.AND P0, PT, R0, R5, PT ;  /* 0x000000050000720c */ /* 0x004fda0003f06270 */
[----:B------:R-:W-:Y:S05]  /*1fdf0*/  @!P0 BRA `(.L_x_5884) ;  /* 0x0000001c00bc8947 */ /* 0x000fea0003800000 */
[----:B------:R-:W2:Y:S04]  /*1fe00*/  LDL.LU R7, [R1+0x84] ;  /* 0x0000840001077983 */ /* 0x000ea80000300800 */
[----:B---3--:R-:W3:Y:S04]  /*1fe10*/  LDL.LU R6, [R1+0x44] ;  /* 0x0000440001067983 */ /* 0x008ee80000300800 */
        /* <DEDUP_REMOVED lines=46> */
.L_x_5889:
        /* <DEDUP_REMOVED lines=8> */
.L_x_6085:
[----:B------:R-:W-:Y:S05]  /*20180*/  BSYNC B3 ;  /* 0x0000000000037941 */ /* 0x000fea0003800000 */
.L_x_5890:
        /* <DEDUP_REMOVED lines=9> */
.L_x_5893:
[----:B------:R-:W-:Y:S05]  /*20220*/  BSYNC B3 ;  /* 0x0000000000037941 */ /* 0x000fea0003800000 */
.L_x_5892:
        /* <DEDUP_REMOVED lines=12> */
.L_x_5894:
        /* <DEDUP_REMOVED lines=13> */
.L_x_6086:
[----:B------:R-:W-:Y:S05]  /*203c0*/  BSYNC B3 ;  /* 0x0000000000037941 */ /* 0x000fea0003800000 */
.L_x_5895:
        /* <DEDUP_REMOVED lines=11> */
.L_x_5898:
[----:B------:R-:W-:Y:S05]  /*20480*/  BSYNC B3 ;  /* 0x0000000000037941 */ /* 0x000fea0003800000 */
.L_x_5897:
        /* <DEDUP_REMOVED lines=9> */
.L_x_5899:
        /* <DEDUP_REMOVED lines=15> */
.L_x_5900:
        /* <DEDUP_REMOVED lines=15> */
.L_x_5901:
        /* <DEDUP_REMOVED lines=15> */
.L_x_5902:
        /* <DEDUP_REMOVED lines=10> */
.L_x_5888:
[----:B------:R-:W-:Y:S05]  /*20890*/  BSYNC B1 ;  /* 0x0000000000017941 */ /* 0x000fea0003800000 */
.L_x_5887:
[----:B------:R-:W2:Y:S02]  /*208a0*/  LDL.LU R5, [R1+0x4c] ;  /* 0x00004c0001057983 */ /* 0x000ea40000300800 */
[----:B--2---:R-:W-:-:S07]  /*208b0*/  VIADD R0, R5, 0xfffffffd ;  /* 0xfffffffd05007836 */ /* 0x004fce0000000000 */
.L_x_5886:
[----:B------:R-:W-:Y:S05]  /*208c0*/  BSYNC B2 ;  /* 0x0000000000027941 */ /* 0x000fea0003800000 */
.L_x_5885:
[----:B------:R-:W-:Y:S01]  /*208d0*/  VIADD R8, R8, 0xfffffffe ;  /* 0xfffffffe08087836 */ /* 0x000fe20000000000 */
[----:B------:R-:W-:-:S04]  /*208e0*/  LOP3.LUT R4, RZ, R4, RZ, 0x33, !PT ;  /* 0x00000004ff047212 */ /* 0x000fc800078e33ff */
[----:B------:R-:W-:-:S13]  /*208f0*/  ISETP.NE.AND P0, PT, R8, R4, PT ;  /* 0x000000040800720c */ /* 0x000fda0003f05270 */
[----:B------:R-:W-:Y:S05]  /*20900*/  @!P0 BRA `(.L_x_5884) ;  /* 0x0000001000f88947 */ /* 0x000fea0003800000 */
.L_x_5935:
        /* <DEDUP_REMOVED lines=35> */
.L_x_5905:
        /* <DEDUP_REMOVED lines=8> */
.L_x_6087:
[----:B------:R-:W-:Y:S05]  /*20bc0*/  BSYNC B2 ;  /* 0x0000000000027941 */ /* 0x000fea0003800000 */
.L_x_5906:
        /* <DEDUP_REMOVED lines=9> */
.L_x_5909:
[----:B------:R-:W-:Y:S05]  /*20c60*/  BSYNC B2 ;  /* 0x0000000000027941 */ /* 0x000fea0003800000 */
.L_x_5908:
        /* <DEDUP_REMOVED lines=12> */
.L_x_5910:
        /* <DEDUP_REMOVED lines=13> */
.L_x_6088:
[----:B------:R-:W-:Y:S05]  /*20e00*/  BSYNC B2 ;  /* 0x0000000000027941 */ /* 0x000fea0003800000 */
.L_x_5911:
        /* <DEDUP_REMOVED lines=11> */
.L_x_5914:
[----:B------:R-:W-:Y:S05]  /*20ec0*/  BSYNC B2 ;  /* 0x0000000000027941 */ /* 0x000fea0003800000 */
.L_x_5913:
        /* <DEDUP_REMOVED lines=9> */
.L_x_5915:
        /* <DEDUP_REMOVED lines=15> */
.L_x_5916:
        /* <DEDUP_REMOVED lines=15> */
.L_x_5917:
        /* <DEDUP_REMOVED lines=15> */
.L_x_5918:
        /* <DEDUP_REMOVED lines=10> */
.L_x_5904:
[----:B------:R-:W-:Y:S05]  /*212d0*/  BSYNC B1 ;  /* 0x0000000000017941 */ /* 0x000fea0003800000 */
.L_x_5903:
        /* <DEDUP_REMOVED lines=35> */
.L_x_5921:
        /* <DEDUP_REMOVED lines=8> */
.L_x_6089:
[----:B------:R-:W-:Y:S05]  /*21590*/  BSYNC B2 ;  /* 0x0000000000027941 */ /* 0x000fea0003800000 */
.L_x_5922:
        /* <DEDUP_REMOVED lines=9> */
.L_x_5925:
[----:B------:R-:W-:Y:S05]  /*21630*/  BSYNC B2 ;  /* 0x0000000000027941 */ /* 0x000fea0003800000 */
.L_x_5924:
        /* <DEDUP_REMOVED lines=12> */
.L_x_5926:
        /* <DEDUP_REMOVED lines=13> */
.L_x_6090:
[----:B------:R-:W-:Y:S05]  /*217d0*/  BSYNC B2 ;  /* 0x0000000000027941 */ /* 0x000fea0003800000 */
.L_x_5927:
        /* <DEDUP_REMOVED lines=11> */
.L_x_5930:
[----:B------:R-:W-:Y:S05]  /*21890*/  BSYNC B2 ;  /* 0x0000000000027941 */ /* 0x000fea0003800000 */
.L_x_5929:
        /* <DEDUP_REMOVED lines=9> */
.L_x_5931:
        /* <DEDUP_REMOVED lines=15> */
.L_x_5932:
        /* <DEDUP_REMOVED lines=15> */
.L_x_5933:
        /* <DEDUP_REMOVED lines=15> */
.L_x_5934:
        /* <DEDUP_REMOVED lines=10> */
.L_x_5920:
[----:B------:R-:W-:Y:S05]  /*21ca0*/  BSYNC B1 ;  /* 0x0000000000017941 */ /* 0x000fea0003800000 */
.L_x_5919:
[----:B------:R-:W2:Y:S01]  /*21cb0*/  LDL R5, [R1+0x28] ;  /* 0x0000280001057983 */ /* 0x000ea20000100800 */
[----:B------:R-:W-:Y:S01]  /*21cc0*/  VIADD R0, R0, 0xfffffffe ;  /* 0xfffffffe00007836 */ /* 0x000fe20000000000 */
[----:B--2---:R-:W-:-:S13]  /*21cd0*/  ISETP.GT.AND P0, PT, R6, R5, PT ;  /* 0x000000050600720c */ /* 0x004fda0003f04270 */
[----:B------:R-:W-:Y:S05]  /*21ce0*/  @P0 BRA `(.L_x_5935) ;  /* 0xffffffec00080947 */ /* 0x000fea000383ffff */
.L_x_5884:
[----:B------:R-:W-:Y:S05]  /*21cf0*/  BSYNC B0 ;  /* 0x0000000000007941 */ /* 0x000fea0003800000 */
.L_x_5883:
        /* <DEDUP_REMOVED lines=13> */
[----:B------:R-:W4:Y:S01]  /*21dd0*/  LDC.64 R4, c[0x0][0xd60] ;  /* 0x00035800ff047b82 */ /* 0x000f220000000a00 */
[----:B------:R-:W2:Y:S08]  /*21de0*/  FLO.U32 R0, UR4 ;  /* 0x0000000400007d00 */ /* 0x000eb000080e0000 */
[----:B-1----:R-:W4:Y:S01]  /*21df0*/  POPC R2, UR4 ;  /* 0x0000000400027d09 */ /* 0x002f220008000000 */
[----:B--2---:R-:W-:-:S13]  /*21e00*/  ISETP.EQ.U32.AND P1, PT, R0, R3, PT ;  /* 0x000000030000720c */ /* 0x004fda0003f22070 */
[----:B----4-:R-:W2:Y:S01]  /*21e10*/  @P1 ATOMG.E.ADD.STRONG.GPU PT, R5, desc[UR40][R4.64], R2 ;  /* 0x00000002040519a8 */ /* 0x010ea200081ee1e8 */
[----:B------:R-:W1:Y:S02]  /*21e20*/  S2R R3, SR_LTMASK ;  /* 0x0000000000037919 */ /* 0x000e640000003900 */
[----:B-1----:R-:W-:-:S06]  /*21e30*/  LOP3.LUT R3, R3, UR4, RZ, 0xc0, !PT ;  /* 0x0000000403037c12 */ /* 0x002fcc000f8ec0ff */
[----:B------:R-:W1:Y:S01]  /*21e40*/  POPC R3, R3 ;  /* 0x0000000300037309 */ /* 0x000e620000000000 */
[----:B--2---:R-:W1:Y:S02]  /*21e50*/  SHFL.IDX PT, R0, R5, R0, 0x1f ;  /* 0x00001f0005007589 */ /* 0x004e6400000e0000 */
[----:B-1----:R-:W-:-:S05]  /*21e60*/  IADD3 R0, R0, UR37, R3 ;  /* 0x0000002500007c10 */ /* 0x002fca000fffe003 */
[----:B------:R2:W-:Y:S02]  /*21e70*/  STL [R1], R0 ;  /* 0x0000000001007387 */ /* 0x0005e40000100800 */
.L_x_5937:
[----:B------:R-:W-:Y:S05]  /*21e80*/  BSYNC B0 ;  /* 0x0000000000007941 */ /* 0x000fea0003800000 */
.L_x_5936:
[----:B------:R-:W-:-:S07]  /*21e90*/  SEL R19, R19, RZ, P0 ;  /* 0x000000ff13137207 */ /* 0x000fce0000000000 */
.L_x_5849:
[----:B------:R-:W-:Y:S05]  /*21ea0*/  BSYNC B7 ;  /* 0x0000000000077941 */ /* 0x000fea0003800000 */
.L_x_5847:
[----:B--2-4-:R-:W2:Y:S02]  /*21eb0*/  LDL R0, [R1+0x48] ;  /* 0x0000480001007983 */ /* 0x014ea40000100800 */
        /* <DEDUP_REMOVED lines=8> */
[----:B---3--:R-:W2:Y:S04]  /*21f40*/  LDS.128 R4, [R18+0x324d0] ;  /* 0x0324d00012047984 */ /* 0x008ea80000000c00 */
[----:B--2---:R2:W-:Y:S04]  /*21f50*/  STL.64 [R1], R4 ;  /* 0x0000000401007387 */ /* 0x0045e80000100a00 */
[----:B------:R2:W-:Y:S01]  /*21f60*/  STL.64 [R1+0x8], R6 ;  /* 0x0000080601007387 */ /* 0x0005e20000100a00 */
[----:B------:R-:W-:Y:S06]  /*21f70*/  BAR.ARV 0x4, 0x180 ;  /* 0x0106000000007b1d */ /* 0x000fec0000002000 */
[----:B------:R-:W-:Y:S05]  /*21f80*/  BRA `(.L_x_5939) ;  /* 0x0000001000347947 */ /* 0x000fea0003800000 */
.L_x_5938:
[----:B------:R-:W2:Y:S01]  /*21f90*/  S2R R16, SR_TID.X ;  /* 0x0000000000107919 */ /* 0x000ea20000002100 */
[----:B------:R-:W-:Y:S01]  /*21fa0*/  UMOV UR4, 0xffffffff ;  /* 0xffffffff00047882 */ /* 0x000fe20000000000 */
[----:B--2---:R-:W-:-:S04]  /*21fb0*/  LOP3.LUT R16, R16, 0x1f, RZ, 0xc0, !PT ;  /* 0x0000001f10107812 */ /* 0x004fc800078ec0ff */
[----:B------:R-:W-:Y:S01]  /*21fc0*/  ISETP.NE.AND P0, PT, R16, 0x1f, PT ;  /* 0x0000001f1000780c */ /* 0x000fe20003f05270 */
[----:B------:R-:W-:-:S12]  /*21fd0*/  BRA.DIV UR4, `(.L_x_5940) ;  /* 0x0000004e04387947 */ /* 0x000fd8000b800000 */
[----:B-1----:R-:W2:Y:S01]  /*21fe0*/  LDL.LU R2, [R1] ;  /* 0x0000000001027983 */ /* 0x002ea20000300800 */
[----:B------:R-:W-:-:S03]  /*21ff0*/  ULDC UR4, c[0x0][0xd3c] ;  /* 0x00034f0000047ab9 */ /* 0x000fc60000000800 */
[----:B------:R-:W4:Y:S01]  /*22000*/  LDL R3, [R1+0xc] ;  /* 0x00000c0001037983 */ /* 0x000f220000100800 */
[----:B--2---:R-:W-:Y:S02]  /*22010*/  IMAD.MOV.U32 R10, RZ, RZ, R2 ;  /* 0x000000ffff0a7224 */ /* 0x004fe400078e0002 */
[----:B----4-:R-:W-:-:S05]  /*22020*/  IMAD.IADD R0, R3, 0x1, R16 ;  /* 0x0000000103007824 */ /* 0x010fca00078e0210 */
[----:B------:R-:W-:-:S13]  /*22030*/  ISETP.GE.OR P1, PT, R0, UR4, !P0 ;  /* 0x0000000400007c0c */ /* 0x000fda000c726670 */
[----:B------:R-:W1:Y:S08]  /*22040*/  @!P1 LDC.64 R2, c[0x0][0xd80] ;  /* 0x00036000ff029b82 */ /* 0x000e700000000a00 */
[----:B---3--:R-:W2:Y:S01]  /*22050*/  @!P1 LDC.64 R6, c[0x0][0xd78] ;  /* 0x00035e00ff069b82 */ /* 0x008ea20000000a00 */
        /* <DEDUP_REMOVED lines=33> */
.L_x_6100:
[----:B------:R-:W-:Y:S02]  /*22270*/  ULDC UR4, c[0x0][0xd38] ;  /* 0x00034e0000047ab9 */ /* 0x000fe40000000800 */
[----:B------:R-:W-:-:S04]  /*22280*/  IMAD.U32 R2, RZ, RZ, UR4 ;  /* 0x00000004ff027e24 */ /* 0x000fc8000f8e00ff */
[----:B-1----:R-:W-:-:S04]  /*22290*/  IMAD R9, R9, R2, RZ ;  /* 0x0000000209097224 */ /* 0x002fc800078e02ff */
[----:B------:R-:W-:-:S05]  /*222a0*/  IMAD.IADD R0, R0, 0x1, R9 ;  /* 0x0000000100007824 */ /* 0x000fca00078e0209 */
[----:B------:R-:W-:-:S13]  /*222b0*/  ISETP.GT.AND P6, PT, R0, R5, PT ;  /* 0x000000050000720c */ /* 0x000fda0003fc4270 */
[----:B------:R-:W-:Y:S05]  /*222c0*/  @P6 BRA `(.L_x_5941) ;  /* 0x0000000000ac6947 */ /* 0x000fea0003800000 */
.L_x_5944:
        /* <DEDUP_REMOVED lines=37> */
.L_x_6108:
[----:B------:R-:W-:Y:S02]  /*22520*/  ULDC UR4, c[0x0][0xd38] ;  /* 0x00034e0000047ab9 */ /* 0x000fe40000000800 */
[----:B------:R-:W-:-:S04]  /*22530*/  IMAD.U32 R2, RZ, RZ, UR4 ;  /* 0x00000004ff027e24 */ /* 0x000fc8000f8e00ff */
[----:B-1----:R-:W-:-:S04]  /*22540*/  IMAD R9, R9, R2, RZ ;  /* 0x0000000209097224 */ /* 0x002fc800078e02ff */
[----:B------:R-:W-:-:S05]  /*22550*/  IMAD.IADD R0, R9, 0x1, R0 ;  /* 0x0000000109007824 */ /* 0x000fca00078e0200 */
[----:B------:R-:W-:-:S13]  /*22560*/  ISETP.GT.AND P6, PT, R0, R5, PT ;  /* 0x000000050000720c */ /* 0x000fda0003fc4270 */
[----:B------:R-:W-:Y:S05]  /*22570*/  @!P6 BRA `(.L_x_5944) ;  /* 0xfffffffc0054e947 */ /* 0x000fea000383ffff */
.L_x_5941:
        /* <DEDUP_REMOVED lines=12> */
.L_x_6113:
[----:B------:R-:W-:-:S13]  /*22640*/  ISETP.NE.AND P0, PT, R0, RZ, PT ;  /* 0x000000ff0000720c */ /* 0x000fda0003f05270 */
[----:B------:R-:W-:Y:S05]  /*22650*/  @!P0 BRA `(.L_x_5946) ;  /* 0x0000000000148947 */ /* 0x000fea0003800000 */
[----:B------:R-:W-:Y:S01]  /*22660*/  UMOV UR4, 0xffffffff ;  /* 0xffffffff00047882 */ /* 0x000fe20000000000 */
[----:B-1----:R-:W-:Y:S02]  /*22670*/  VIADD R3, R3, 0xffffffff ;  /* 0xffffffff03037836 */ /* 0x002fe40000000000 */
[----:B------:R-:W-:Y:S05]  /*22680*/  BRA.DIV UR4, `(.L_x_5947) ;  /* 0x00000052042c7947 */ /* 0x000fea000b800000 */
[----:B------:R1:W2:Y:S02]  /*22690*/  SHFL.IDX PT, R3, R7, R3, 0x1f ;  /* 0x00001f0307037589 */ /* 0x0002a400000e0000 */
.L_x_6116:
[----:B--2---:R-:W-:-:S07]  /*226a0*/  IMAD.MOV.U32 R8, RZ, RZ, R3 ;  /* 0x000000ffff087224 */ /* 0x004fce00078e0003 */
.L_x_5946:
[----:B------:R-:W-:Y:S01]  /*226b0*/  ISETP.NE.AND P0, PT, R6, 0x1, PT ;  /* 0x000000010600780c */ /* 0x000fe20003f05270 */
[----:B------:R-:W-:-:S05]  /*226c0*/  IMAD R0, R8, R2, R9 ;  /* 0x0000000208007224 */ /* 0x000fca00078e0209 */
[----:B------:R2:W-:Y:S02]  /*226d0*/  STL [R1], R0 ;  /* 0x0000000001007387 */ /* 0x0005e40000100800 */
[----:B--2---:R-:W-:-:S05]  /*226e0*/  IMAD.IADD R0, R5, 0x1, -R0 ;  /* 0x0000000105007824 */ /* 0x004fca00078e0a00 */
[----:B------:R-:W-:Y:S05]  /*226f0*/  @!P0 BRA `(.L_x_5948) ;  /* 0x0000000000e48947 */ /* 0x000fea0003800000 */
[----:B------:R-:W-:-:S04]  /*22700*/  IABS R5, R4 ;  /* 0x0000000400057213 */ /* 0x000fc80000000000 */
[----:B------:R-:W2:Y:S08]  /*22710*/  I2F.RP R2, R5 ;  /* 0x0000000500027306 */ /* 0x000eb00000209400 */
[----:B--2---:R-:W2:Y:S02]  /*22720*/  MUFU.RCP R2, R2 ;  /* 0x0000000200027308 */ /* 0x004ea40000001000 */
[----:B--2---:R-:W-:-:S06]  /*22730*/  VIADD R2, R2, 0xffffffe ;  /* 0x0ffffffe02027836 */ /* 0x004fcc0000000000 */
        /* <DEDUP_REMOVED lines=53> */
.L_x_5948:
[----:B-1----:R-:W2:Y:S01]  /*22a90*/  LDL R3, [R1+0xc] ;  /* 0x00000c0001037983 */ /* 0x002ea20000100800 */
        /* <DEDUP_REMOVED lines=62> */
.L_x_5949:
[----:B------:R-:W-:-:S05]  /*22e80*/  LOP3.LUT R0, RZ, R0, RZ, 0x33, !PT ;  /* 0x00000000ff007212 */ /* 0x000fca00078e33ff */
[----:B------:R-:W-:-:S05]  /*22e90*/  IMAD.IADD R0, R4, 0x1, R0 ;  /* 0x0000000104007824 */ /* 0x000fca00078e0200 */
[----:B------:R2:W-:Y:S01]  /*22ea0*/  STL [R1+0x4], R0 ;  /* 0x0000040001007387 */ /* 0x0005e20000100800 */
[----:B------:R-:W-:Y:S05]  /*22eb0*/  BRA `(.L_x_5950) ;  /* 0x0000000000287947 */ /* 0x000fea0003800000 */
.L_x_5942:
        /* <DEDUP_REMOVED lines=10> */
.L_x_5950:
[----:B01----:R-:W3:Y:S04]  /*22f60*/  LDL R2, [R1+0xc] ;  /* 0x00000c0001027983 */ /* 0x003ee80000100800 */
[----:B------:R-:W4:Y:S04]  /*22f70*/  LDL R3, [R1+0x8] ;  /* 0x0000080001037983 */ /* 0x000f280000100800 */
[----:B------:R-:W5:Y:S04]  /*22f80*/  LDL R5, [R1+0x4] ;  /* 0x0000040001057983 */ /* 0x000f680000100800 */
[----:B------:R-:W5:Y:S01]  /*22f90*/  LDL R4, [R1] ;  /* 0x0000000001047983 */ /* 0x000f620000100800 */
        /* <DEDUP_REMOVED lines=12> */
.L_x_5939:
[----:B------:R-:W3:Y:S01]  /*23060*/  LDL R0, [R1+0xc] ;  /* 0x00000c0001007983 */ /* 0x000ee20000100800 */
[----:B------:R-:W-:Y:S02]  /*23070*/  ULDC UR4, c[0x0][0xd3c] ;  /* 0x00034f0000047ab9 */ /* 0x000fe40000000800 */
[----:B---3--:R-:W-:-:S13]  /*23080*/  ISETP.GE.AND P0, PT, R0, UR4, PT ;  /* 0x0000000400007c0c */ /* 0x008fda000bf06270 */
[----:B------:R-:W-:Y:S05]  /*23090*/  @!P0 BRA `(.L_x_5951) ;  /* 0xffffff8000588947 */ /* 0x000fea000383ffff */
[----:B------:R-:W-:Y:S05]  /*230a0*/  BSYNC B8 ;  /* 0x0000000000087941 */ /* 0x000fea0003800000 */
.L_x_5801:
[----:B--2---:R-:W2:Y:S01]  /*230b0*/  LDL.LU R0, [R1+0x80] ;  /* 0x0000800001007983 */ /* 0x004ea20000300800 */
[----:B------:R-:W-:Y:S01]  /*230c0*/  BSSY B0, `(.L_x_5952) ;  /* 0x000000b000007945 */ /* 0x000fe20003800000 */
[----:B0-----:R-:W0:Y:S01]  /*230d0*/  S2R R5, SR_CgaCtaId ;  /* 0x0000000000057919 */ /* 0x001e220000008800 */
[----:B--2---:R-:W-:-:S05]  /*230e0*/  VIADD R0, R0, 0x1 ;  /* 0x0000000100007836 */ /* 0x004fca0000000000 */
        /* <DEDUP_REMOVED lines=8> */
.L_x_6117:
[----:B------:R-:W-:Y:S05]  /*23170*/  BSYNC B0 ;  /* 0x0000000000007941 */ /* 0x000fea0003800000 */
.L_x_5952:
[----:B------:R-:W-:-:S03]  /*23180*/  UMOV UR4, 0xffffffff ;  /* 0xffffffff00047882 */ /* 0x000fc60000000000 */
[----:B------:R-:W-:Y:S05]  /*23190*/  BRA.DIV UR4, `(.L_x_5954) ;  /* 0x0000004604a87947 */ /* 0x000fea000b800000 */
[----:B------:R-:W1:Y:S02]  /*231a0*/  S2R R2, SR_TID.X ;  /* 0x0000000000027919 */ /* 0x000e640000002100 */
[----:B-1----:R-:W-:-:S04]  /*231b0*/  SHF.R.U32.HI R2, RZ, 0x5, R2 ;  /* 0x00000005ff027819 */ /* 0x002fc80000011602 */
[----:B------:R-:W-:-:S05]  /*231c0*/  LOP3.LUT R2, R2, 0x3, RZ, 0xc0, !PT ;  /* 0x0000000302027812 */ /* 0x000fca00078ec0ff */
[----:B------:R1:W2:Y:S02]  /*231d0*/  SHFL.IDX PT, R14, R2, RZ, 0x1f ;  /* 0x00001fff020e7589 */ /* 0x0002a400000e0000 */
.L_x_6120:
[----:B--2---:R-:W-:-:S13]  /*231e0*/  ISETP.NE.AND P0, PT, R14, RZ, PT ;  /* 0x000000ff0e00720c */ /* 0x004fda0003f05270 */
[----:B------:R-:W-:Y:S05]  /*231f0*/  @P0 BRA `(.L_x_5629) ;  /* 0x00000000008c0947 */ /* 0x000fea0003800000 */
[----:B------:R-:W-:-:S03]  /*23200*/  UMOV UR4, 0xffffffff ;  /* 0xffffffff00047882 */ /* 0x000fc60000000000 */
[----:B------:R-:W-:Y:S05]  /*23210*/  BRA.DIV UR4, `(.L_x_5955) ;  /* 0x0000004604bc7947 */ /* 0x000fea000b800000 */
[----:B------:R-:W-:-:S13]  /*23220*/  ELECT P6, URZ, PT ;  /* 0x00000000003f782f */ /* 0x000fda00038c0000 */
.L_x_6123:
[----:B------:R-:W-:Y:S05]  /*23230*/  @!P6 BRA `(.L_x_5629) ;  /* 0x00000000007ce947 */ /* 0x000fea0003800000 */
[----:B------:R-:W-:-:S06]  /*23240*/  ULOP3.LUT UR4, UR36, 0x2, URZ, 0xfc, !UPT ;  /* 0x0000000224047892 */ /* 0x000fcc000f8efc3f */
[----:B-1----:R-:W-:-:S05]  /*23250*/  IMAD.U32 R2, RZ, RZ, UR4 ;  /* 0x00000004ff027e24 */ /* 0x002fca000f8e00ff */
[----:B------:R-:W-:-:S13]  /*23260*/  ISETP.NE.AND P2, PT, R2, 0x3, PT ;  /* 0x000000030200780c */ /* 0x000fda0003f45270 */
[----:B------:R-:W-:Y:S05]  /*23270*/  @!P2 BRA `(.L_x_5956) ;  /* 0x000000000004a947 */ /* 0x000fea0003800000 */
[----:B------:R-:W-:Y:S01]  /*23280*/  BPT.TRAP 0x1 ;  /* 0x000000040000795c */ /* 0x000fe20000300000 */
.L_x_5956:
        /* <DEDUP_REMOVED lines=13> */
.L_x_6124:
[----:B------:R-:W1:Y:S02]  /*23360*/  SYNCS.PHASECHK.TRANS64.TRYWAIT P0, [R7+URZ], R2 ;  /* 0x00000002070075a7 */ /* 0x000e64000800017f */
[----:B-1----:R-:W-:Y:S05]  /*23370*/  @!P0 BRA `(.L_x_5958) ;  /* 0x0000004400988947 */ /* 0x002fea0003800000 */
.L_x_6125:
[----:B------:R-:W-:Y:S05]  /*23380*/  @!P2 BRA `(.L_x_5959) ;  /* 0x000000000004a947 */ /* 0x000fea0003800000 */
[----:B------:R-:W-:Y:S01]  /*23390*/  BPT.TRAP 0x1 ;  /* 0x000000040000795c */ /* 0x000fe20000300000 */
.L_x_5959:
[----:B------:R-:W-:-:S04]  /*233a0*/  VIADD R0, R0, 0x32460 ;  /* 0x0003246000007836 */ /* 0x000fc80000000000 */
[----:B------:R-:W-:-:S04]  /*233b0*/  IMAD R4, R19, 0x8, R0 ;  /* 0x0000000813047824 */ /* 0x000fc800078e0200 */
[----:B------:R-:W2:Y:S02]  /*233c0*/  SYNCS.PHASECHK.TRANS64.TRYWAIT P0, [R4+URZ], R5 ;  /* 0x00000005040075a7 */ /* 0x000ea4000800017f */
[----:B--2---:R-:W-:Y:S05]  /*233d0*/  @!P0 BRA `(.L_x_5960) ;  /* 0x0000004400948947 */ /* 0x004fea0003800000 */
.L_x_6126:
[----:B------:R-:W-:-:S07]  /*233e0*/  IMAD R3, R3, 0x8, R0 ;  /* 0x0000000803037824 */ /* 0x000fce00078e0200 */
.L_x_5961:
[----:B---3--:R3:W4:Y:S02]  /*233f0*/  SYNCS.PHASECHK.TRANS64.TRYWAIT P0, [R3+URZ], R2 ;  /* 0x00000002030075a7 */ /* 0x008724000800017f */
[----:B----4-:R-:W-:Y:S05]  /*23400*/  @!P0 NANOSLEEP.SYNCS 0x989680 ;  /* 0x009896800000895d */ /* 0x010fea0003900000 */
[----:B------:R-:W4:Y:S02]  /*23410*/  @!P0 SYNCS.PHASECHK.TRANS64 P0, [R3+URZ], R2 ;  /* 0x00000002030085a7 */ /* 0x000f24000800007f */
[----:B----4-:R-:W-:Y:S05]  /*23420*/  @!P0 BRA `(.L_x_5961) ;  /* 0xfffffffc00f08947 */ /* 0x010fea000383ffff */
.L_x_5629:
[----:B------:R-:W-:Y:S05]  /*23430*/  BSYNC B9 ;  /* 0x0000000000097941 */ /* 0x000fea0003800000 */
.L_x_5626:
[----:B------:R-:W-:Y:S05]  /*23440*/  EXIT ;  /* 0x000000000000794d */ /* 0x000fea0003800000 */
.L_x_5649:
[----:B0-----:R0:W1:Y:S02]  /*23450*/  SYNCS.PHASECHK.TRANS64.TRYWAIT P6, [R96+URZ+0x32490], R107 ;  /* 0x0324906b600075a7 */ /* 0x00106400080c017f */
[----:B-1----:R-:W-:Y:S05]  /*23460*/  @!P6 NANOSLEEP.SYNCS 0x989680 ;  /* 0x009896800000e95d */ /* 0x002fea0003900000 */
[----:B------:R-:W1:Y:S02]  /*23470*/  @!P6 SYNCS.PHASECHK.TRANS64 P6, [R96+URZ+0x32490], R107 ;  /* 0x0324906b6000e5a7 */ /* 0x000e6400080c007f */
[----:B-1----:R-:W-:Y:S05]  /*23480*/  @!P6 BRA `(.L_x_5649) ;  /* 0xfffffffc00f0e947 */ /* 0x002fea000383ffff */
[----:B------:R-:W-:Y:S05]  /*23490*/  BRA `(.L_x_5962) ;  /* 0xfffffe0400007947 */ /* 0x000fea000383ffff */
.L_x_5667:
[----:B0-----:R0:W1:Y:S02]  /*234a0*/  SYNCS.PHASECHK.TRANS64.TRYWAIT P5, [R96+URZ+0x32490], R107 ;  /* 0x0324906b600075a7 */ /* 0x00106400080a017f */
[----:B-1----:R-:W-:Y:S05]  /*234b0*/  @!P5 NANOSLEEP.SYNCS 0x989680 ;  /* 0x009896800000d95d */ /* 0x002fea0003900000 */
[----:B------:R-:W1:Y:S02]  /*234c0*/  @!P5 SYNCS.PHASECHK.TRANS64 P5, [R96+URZ+0x32490], R107 ;  /* 0x0324906b6000d5a7 */ /* 0x000e6400080a007f */
[----:B-1----:R-:W-:Y:S05]  /*234d0*/  @!P5 BRA `(.L_x_5667) ;  /* 0xfffffffc00f0d947 */ /* 0x002fea000383ffff */
[----:B------:R-:W-:Y:S05]  /*234e0*/  BRA `(.L_x_5963) ;  /* 0xfffffe1400a47947 */ /* 0x000fea000383ffff */
.L_x_5676:
[----:B0-----:R0:W1:Y:S02]  /*234f0*/  SYNCS.PHASECHK.TRANS64.TRYWAIT P4, [R96+URZ+0x32490], R107 ;  /* 0x0324906b600075a7 */ /* 0x001064000808017f */
[----:B-1----:R-:W-:Y:S05]  /*23500*/  @!P4 NANOSLEEP.SYNCS 0x989680 ;  /* 0x009896800000c95d */ /* 0x002fea0003900000 */
[----:B------:R-:W1:Y:S02]  /*23510*/  @!P4 SYNCS.PHASECHK.TRANS64 P4, [R96+URZ+0x32490], R107 ;  /* 0x0324906b6000c5a7 */ /* 0x000e64000808007f */
[----:B-1----:R-:W-:Y:S05]  /*23520*/  @!P4 BRA `(.L_x_5676) ;  /* 0xfffffffc00f0c947 */ /* 0x002fea000383ffff */
[----:B------:R-:W-:Y:S05]  /*23530*/  BRA `(.L_x_5964) ;  /* 0xfffffe2800087947 */ /* 0x000fea000383ffff */
.L_x_5682:
[----:B-1----:R1:W2:Y:S02]  /*23540*/  SYNCS.PHASECHK.TRANS64.TRYWAIT P3, [R96+URZ+0x324b0], R107 ;  /* 0x0324b06b600075a7 */ /* 0x0022a4000806017f */
[----:B--2---:R-:W-:Y:S05]  /*23550*/  @!P3 NANOSLEEP.SYNCS 0x989680 ;  /* 0x009896800000b95d */ /* 0x004fea0003900000 */
[----:B------:R-:W2:Y:S02]  /*23560*/  @!P3 SYNCS.PHASECHK.TRANS64 P3, [R96+URZ+0x324b0], R107 ;  /* 0x0324b06b6000b5a7 */ /* 0x000ea4000806007f */
[----:B--2---:R-:W-:Y:S05]  /*23570*/  @!P3 BRA `(.L_x_5682) ;  /* 0xfffffffc00f0b947 */ /* 0x004fea000383ffff */
[----:B------:R-:W-:Y:S05]  /*23580*/  BRA `(.L_x_5965) ;  /* 0xfffffe28009c7947 */ /* 0x000fea000383ffff */
.L_x_5692:
[----:B------:R-:W-:Y:S01]  /*23590*/  BSSY B0, `(.L_x_5966) ;  /* 0x0000007000007945 */ /* 0x000fe20003800000 */
[----:B------:R-:W-:Y:S02]  /*235a0*/  IMAD.MOV.U32 R12, RZ, RZ, RZ ;  /* 0x000000ffff0c7224 */ /* 0x000fe400078e00ff */
[----:B------:R-:W-:Y:S02]  /*235b0*/  IMAD.MOV.U32 R11, RZ, RZ, 0x1f ;  /* 0x0000001fff0b7424 */ /* 0x000fe400078e00ff */
[----:B------:R-:W-:-:S07]  /*235c0*/  IMAD.MOV.U32 R15, RZ, RZ, -0x1 ;  /* 0xffffffffff0f7424 */ /* 0x000fce00078e00ff */
[----:B-----5:R-:W-:Y:S05]  /*235d0*/  WARPSYNC.COLLECTIVE R15, `(.L_x_5967) ;  /* 0x000000000f087348 */ /* 0x020fea0003c00000 */
[----:B------:R0:W1:Y:S02]  /*235e0*/  SHFL.IDX P6, R14, R13, R12, R11 ;  /* 0x0000000c0d0e7389 */ /* 0x00006400000c000b */
[----:B01---5:R-:W-:Y:S01]  /*235f0*/  ENDCOLLECTIVE ;  /* 0x000000000000791b */ /* 0x023fe20003800000 */
.L_x_5967:
[----:B------:R-:W-:Y:S05]  /*23600*/  BSYNC B0 ;  /* 0x0000000000007941 */ /* 0x000fea0003800000 */
.L_x_5966:
[----:B------:R-:W-:Y:S05]  /*23610*/  BRA `(.L_x_5968) ;  /* 0xfffffe3800247947 */ /* 0x000fea000383ffff */
.L_x_5704:
        /* <DEDUP_REMOVED lines=8> */
.L_x_5970:
[----:B------:R-:W-:Y:S05]  /*236a0*/  BSYNC B1 ;  /* 0x0000000000017941 */ /* 0x000fea0003800000 */
.L_x_5969:
        /* <DEDUP_REMOVED lines=8> */
.L_x_5971:
[----:B------:R-:W-:Y:S02]  /*23730*/  IMAD.MOV.U32 R13, RZ, RZ, R7 ;  /* 0x000000ffff0d7224 */ /* 0x000fe400078e0007 */
[----:B------:R-:W-:-:S07]  /*23740*/  IMAD.MOV.U32 R0, RZ, RZ, R14 ;  /* 0x000000ffff007224 */ /* 0x000fce00078e000e */
[----:B------:R-:W-:Y:S05]  /*23750*/  WARPSYNC.COLLECTIVE R15, `(.L_x_5972) ;  /* 0x000000000f087348 */ /* 0x000fea0003c00000 */
[----:B------:R0:W1:Y:S02]  /*23760*/  SHFL.IDX P6, R14, R13, R12, R11 ;  /* 0x0000000c0d0e7389 */ /* 0x00006400000c000b */
[----:B01----:R-:W-:Y:S01]  /*23770*/  ENDCOLLECTIVE ;  /* 0x000000000000791b */ /* 0x003fe20003800000 */
.L_x_5972:
[----:B------:R-:W-:Y:S02]  /*23780*/  IMAD.MOV.U32 R13, RZ, RZ, R30 ;  /* 0x000000ffff0d7224 */ /* 0x000fe400078e001e */
[----:B------:R-:W-:-:S07]  /*23790*/  IMAD.MOV.U32 R5, RZ, RZ, R14 ;  /* 0x000000ffff057224 */ /* 0x000fce00078e000e */
[----:B------:R-:W-:Y:S05]  /*237a0*/  WARPSYNC.COLLECTIVE R15, `(.L_x_5973) ;  /* 0x000000000f087348 */ /* 0x000fea0003c00000 */
[----:B------:R0:W1:Y:S02]  /*237b0*/  SHFL.IDX P6, R14, R13, R12, R11 ;  /* 0x0000000c0d0e7389 */ /* 0x00006400000c000b */
[----:B01----:R-:W-:Y:S01]  /*237c0*/  ENDCOLLECTIVE ;  /* 0x000000000000791b */ /* 0x003fe20003800000 */
.L_x_5973:
[----:B------:R-:W-:Y:S05]  /*237d0*/  BRA `(.L_x_5974) ;  /* 0xfffffe3c00bc7947 */ /* 0x000fea000383ffff */
.L_x_5707:
        /* <DEDUP_REMOVED lines=8> */
.L_x_5976:
[----:B------:R-:W-:Y:S05]  /*23860*/  BSYNC B1 ;  /* 0x0000000000017941 */ /* 0x000fea0003800000 */
.L_x_5975:
        /* <DEDUP_REMOVED lines=8> */
.L_x_5977:
[----:B------:R-:W-:Y:S02]  /*238f0*/  IMAD.MOV.U32 R13, RZ, RZ, R7 ;  /* 0x000000ffff0d7224 */ /* 0x000fe400078e0007 */
[----:B------:R-:W-:-:S07]  /*23900*/  IMAD.MOV.U32 R4, RZ, RZ, R14 ;  /* 0x000000ffff047224 */ /* 0x000fce00078e000e */
[----:B------:R-:W-:Y:S05]  /*23910*/  WARPSYNC.COLLECTIVE R15, `(.L_x_5978) ;  /* 0x000000000f087348 */ /* 0x000fea0003c00000 */
[----:B------:R0:W1:Y:S02]  /*23920*/  SHFL.IDX P6, R14, R13, R12, R11 ;  /* 0x0000000c0d0e7389 */ /* 0x00006400000c000b */
[----:B01----:R-:W-:Y:S01]  /*23930*/  ENDCOLLECTIVE ;  /* 0x000000000000791b */ /* 0x003fe20003800000 */
.L_x_5978:
[----:B------:R-:W-:Y:S02]  /*23940*/  IMAD.MOV.U32 R13, RZ, RZ, R30 ;  /* 0x000000ffff0d7224 */ /* 0x000fe400078e001e */
[----:B------:R-:W-:-:S07]  /*23950*/  IMAD.MOV.U32 R7, RZ, RZ, R14 ;  /* 0x000000ffff077224 */ /* 0x000fce00078e000e */
[----:B------:R-:W-:Y:S05]  /*23960*/  WARPSYNC.COLLECTIVE R15, `(.L_x_5979) ;  /* 0x000000000f087348 */ /* 0x000fea0003c00000 */
[----:B------:R0:W1:Y:S02]  /*23970*/  SHFL.IDX P6, R14, R13, R12, R11 ;  /* 0x0000000c0d0e7389 */ /* 0x00006400000c000b */
[----:B01----:R-:W-:Y:S01]  /*23980*/  ENDCOLLECTIVE ;  /* 0x000000000000791b */ /* 0x003fe20003800000 */
.L_x_5979:
[----:B------:R-:W-:Y:S01]  /*23990*/  IMAD.MOV.U32 R30, RZ, RZ, R14 ;  /* 0x000000ffff1e7224 */ /* 0x000fe200078e000e */
[----:B------:R-:W-:Y:S06]  /*239a0*/  BRA `(.L_x_5980) ;  /* 0xfffffe4000147947 */ /* 0x000fec000383ffff */
.L_x_5711:
[----:B0-----:R0:W1:Y:S02]  /*239b0*/  SYNCS.PHASECHK.TRANS64.TRYWAIT P0, [R19+URZ+0x32400], R34 ;  /* 0x03240022130075a7 */ /* 0x001064000800017f */
[----:B-1----:R-:W-:Y:S05]  /*239c0*/  @!P0 NANOSLEEP.SYNCS 0x989680 ;  /* 0x009896800000895d */ /* 0x002fea0003900000 */
[----:B------:R-:W1:Y:S02]  /*239d0*/  @!P0 SYNCS.PHASECHK.TRANS64 P0, [R19+URZ+0x32400], R34 ;  /* 0x03240022130085a7 */ /* 0x000e64000800007f */
[----:B-1----:R-:W-:Y:S05]  /*239e0*/  @!P0 BRA `(.L_x_5711) ;  /* 0xfffffffc00f08947 */ /* 0x002fea000383ffff */
[----:B------:R-:W-:Y:S05]  /*239f0*/  BRA `(.L_x_5981) ;  /* 0xfffffe4400047947 */ /* 0x000fea000383ffff */
.L_x_5719:
        /* <DEDUP_REMOVED lines=9> */
.L_x_5983:
[----:B------:R-:W-:Y:S05]  /*23a90*/  BSYNC B1 ;  /* 0x0000000000017941 */ /* 0x000fea0003800000 */
.L_x_5982:
[----:B------:R0:W5:Y:S01]  /*23aa0*/  LDL R8, [R1+0x24] ;  /* 0x0000240001087983 */ /* 0x0001620000100800 */
[----:B------:R-:W-:Y:S01]  /*23ab0*/  IMAD.MOV.U32 R13, RZ, RZ, R24 ;  /* 0x000000ffff0d7224 */ /* 0x000fe200078e0018 */
[----:B------:R-:W-:Y:S01]  /*23ac0*/  ISETP.GE.AND P0, PT, R16, R39, PT ;  /* 0x000000271000720c */ /* 0x000fe20003f06270 */
[----:B------:R-:W-:Y:S02]  /*23ad0*/  IMAD.MOV.U32 R12, RZ, RZ, RZ ;  /* 0x000000ffff0c7224 */ /* 0x000fe400078e00ff */
[----:B------:R-:W-:Y:S02]  /*23ae0*/  IMAD.MOV.U32 R11, RZ, RZ, 0x1c1f ;  /* 0x00001c1fff0b7424 */ /* 0x000fe400078e00ff */
[----:B------:R-:W-:Y:S02]  /*23af0*/  IMAD.MOV.U32 R15, RZ, RZ, -0x1 ;  /* 0xffffffffff0f7424 */ /* 0x000fe400078e00ff */
[----:B0-----:R-:W-:-:S07]  /*23b00*/  IMAD.MOV.U32 R0, RZ, RZ, R14 ;  /* 0x000000ffff007224 */ /* 0x001fce00078e000e */
[----:B-----5:R-:W-:Y:S05]  /*23b10*/  WARPSYNC.COLLECTIVE R15, `(.L_x_5984) ;  /* 0x000000000f087348 */ /* 0x020fea0003c00000 */
[----:B------:R0:W1:Y:S02]  /*23b20*/  SHFL.IDX P6, R14, R13, R12, R11 ;  /* 0x0000000c0d0e7389 */ /* 0x00006400000c000b */
[----:B01---5:R-:W-:Y:S01]  /*23b30*/  ENDCOLLECTIVE ;  /* 0x000000000000791b */ /* 0x023fe20003800000 */
.L_x_5984:
[----:B------:R-:W-:Y:S02]  /*23b40*/  IMAD.MOV.U32 R13, RZ, RZ, R25 ;  /* 0x000000ffff0d7224 */ /* 0x000fe400078e0019 */
[----:B------:R-:W-:-:S07]  /*23b50*/  IMAD.MOV.U32 R3, RZ, RZ, R14 ;  /* 0x000000ffff037224 */ /* 0x000fce00078e000e */
[----:B------:R-:W-:Y:S05]  /*23b60*/  WARPSYNC.COLLECTIVE R15, `(.L_x_5985) ;  /* 0x000000000f087348 */ /* 0x000fea0003c00000 */
[----:B------:R0:W1:Y:S02]  /*23b70*/  SHFL.IDX P6, R14, R13, R12, R11 ;  /* 0x0000000c0d0e7389 */ /* 0x00006400000c000b */
[----:B01----:R-:W-:Y:S01]  /*23b80*/  ENDCOLLECTIVE ;  /* 0x000000000000791b */ /* 0x003fe20003800000 */
.L_x_5985:
[----:B------:R-:W-:Y:S02]  /*23b90*/  IMAD.MOV.U32 R13, RZ, RZ, R27 ;  /* 0x000000ffff0d7224 */ /* 0x000fe400078e001b */
[----:B------:R-:W-:-:S07]  /*23ba0*/  IMAD.MOV.U32 R4, RZ, RZ, R14 ;  /* 0x000000ffff047224 */ /* 0x000fce00078e000e */
[----:B------:R-:W-:Y:S05]  /*23bb0*/  WARPSYNC.COLLECTIVE R15, `(.L_x_5986) ;  /* 0x000000000f087348 */ /* 0x000fea0003c00000 */
[----:B------:R0:W1:Y:S02]  /*23bc0*/  SHFL.IDX P6, R14, R13, R12, R11 ;  /* 0x0000000c0d0e7389 */ /* 0x00006400000c000b */
[----:B01----:R-:W-:Y:S01]  /*23bd0*/  ENDCOLLECTIVE ;  /* 0x000000000000791b */ /* 0x003fe20003800000 */
.L_x_5986:
[----:B------:R-:W-:-:S05]  /*23be0*/  IMAD R34, R8, R34, RZ ;  /* 0x0000002208227224 */ /* 0x000fca00078e02ff */
[----:B------:R-:W-:-:S13]  /*23bf0*/  ISETP.GE.OR P1, PT, R41, R34, P0 ;  /* 0x000000222900720c */ /* 0x000fda0000726670 */
[C---:B------:R-:W-:Y:S01]  /*23c00*/  @!P1 IMAD.SHL.U32 R5, R16.reuse, 0x2, RZ ;  /* 0x0000000210059824 */ /* 0x040fe200078e00ff */
[----:B------:R-:W-:-:S04]  /*23c10*/  @!P1 SHF.L.U64.HI R21, R16, 0x1, R43 ;  /* 0x0000000110159819 */ /* 0x000fc8000001022b */
[----:B------:R-:W-:-:S05]  /*23c20*/  @!P1 IADD3 R6, P2, R3, R5, RZ ;  /* 0x0000000503069210 */ /* 0x000fca0007f5e0ff */
[----:B------:R-:W-:-:S05]  /*23c30*/  @!P1 IMAD.X R7, R0, 0x1, R21, P2 ;  /* 0x0000000100079824 */ /* 0x000fca00010e0615 */
[----:B------:R-:W2:Y:S01]  /*23c40*/  @!P1 LD.E.128 R8, desc[UR40][R6.64] ;  /* 0x0000002806089980 */ /* 0x000ea2000c101d00 */
[----:B------:R-:W-:-:S05]  /*23c50*/  @!P1 IADD3 R14, P2, R14, R5, RZ ;  /* 0x000000050e0e9210 */ /* 0x000fca0007f5e0ff */
[----:B------:R-:W-:Y:S02]  /*23c60*/  @!P1 IMAD.X R5, R4, 0x1, R21, P2 ;  /* 0x0000000104059824 */ /* 0x000fe400010e0615 */
[----:B------:R-:W-:-:S06]  /*23c70*/  @!P1 IMAD.MOV.U32 R4, RZ, RZ, R14 ;  /* 0x000000ffff049224 */ /* 0x000fcc00078e000e */
[----:B------:R-:W5:Y:S01]  /*23c80*/  @!P1 LD.E.128 R4, desc[UR40][R4.64] ;  /* 0x0000002804049980 */ /* 0x000f62000c101d00 */
[----:B------:R-:W-:Y:S01]  /*23c90*/  CS2R R28, SRZ ;  /* 0x00000000001c7805 */ /* 0x000fe2000001ff00 */
[----:B------:R-:W-:Y:S01]  /*23ca0*/  IMAD.MOV.U32 R13, RZ, RZ, R26 ;  /* 0x000000ffff0d7224 */ /* 0x000fe200078e001a */
[----:B------:R-:W-:Y:S01]  /*23cb0*/  CS2R R20, SRZ ;  /* 0x0000000000147805 */ /* 0x000fe2000001ff00 */
[----:B------:R-:W-:Y:S01]  /*23cc0*/  IMAD.MOV.U32 R12, RZ, RZ, 0x1 ;  /* 0x00000001ff0c7424 */ /* 0x000fe200078e00ff */
[----:B------:R-:W-:Y:S02]  /*23cd0*/  CS2R R30, SRZ ;  /* 0x00000000001e7805 */ /* 0x000fe4000001ff00 */
[----:B------:R-:W-:Y:S01]  /*23ce0*/  CS2R R32, SRZ ;  /* 0x0000000000207805 */ /* 0x000fe2000001ff00 */
[----:B--2---:R-:W-:Y:S02]  /*23cf0*/  @!P1 IMAD.MOV.U32 R29, RZ, RZ, R11 ;  /* 0x000000ffff1d9224 */ /* 0x004fe400078e000b */
[----:B------:R-:W-:-:S02]  /*23d00*/  IMAD.MOV.U32 R11, RZ, RZ, 0x1c1f ;  /* 0x00001c1fff0b7424 */ /* 0x000fc400078e00ff */
[----:B------:R-:W-:Y:S02]  /*23d10*/  @!P1 IMAD.MOV.U32 R21, RZ, RZ, R9 ;  /* 0x000000ffff159224 */ /* 0x000fe400078e0009 */
[----:B------:R-:W-:-:S07]  /*23d20*/  @!P1 IMAD.MOV.U32 R20, RZ, RZ, R8 ;  /* 0x000000ffff149224 */ /* 0x000fce00078e0008 */
[----:B-----5:R-:W-:Y:S05]  /*23d30*/  WARPSYNC.COLLECTIVE R15, `(.L_x_5987) ;  /* 0x000000000f087348 */ /* 0x020fea0003c00000 */
[----:B------:R0:W1:Y:S02]  /*23d40*/  SHFL.IDX P6, R14, R13, R12, R11 ;  /* 0x0000000c0d0e7389 */ /* 0x00006400000c000b */
[----:B01---5:R-:W-:Y:S01]  /*23d50*/  ENDCOLLECTIVE ;  /* 0x000000000000791b */ /* 0x023fe20003800000 */
.L_x_5987:
[----:B------:R-:W-:Y:S02]  /*23d60*/  IMAD.MOV.U32 R3, RZ, RZ, R21 ;  /* 0x000000ffff037224 */ /* 0x000fe400078e0015 */
[----:B------:R-:W-:Y:S02]  /*23d70*/  IMAD.MOV.U32 R0, RZ, RZ, R20 ;  /* 0x000000ffff007224 */ /* 0x000fe400078e0014 */
[----:B------:R-:W-:Y:S01]  /*23d80*/  @!P1 IMAD.MOV.U32 R28, RZ, RZ, R10 ;  /* 0x000000ffff1c9224 */ /* 0x000fe200078e000a */
[----:B------:R-:W-:Y:S01]  /*23d90*/  PRMT R49, R3, 0x7610, R49 ;  /* 0x0000761003317816 */ /* 0x000fe20000000031 */
[----:B------:R-:W-:Y:S01]  /*23da0*/  @!P1 IMAD.MOV.U32 R30, RZ, RZ, R4 ;  /* 0x000000ffff1e9224 */ /* 0x000fe200078e0004 */
[----:B------:R-:W-:Y:S01]  /*23db0*/  PRMT R36, R36, 0x5410, R0 ;  /* 0x0000541024247816 */ /* 0x000fe20000000000 */
[----:B------:R-:W-:Y:S02]  /*23dc0*/  IMAD.MOV.U32 R0, RZ, RZ, R28 ;  /* 0x000000ffff007224 */ /* 0x000fe400078e001c */
[----:B------:R-:W-:-:S02]  /*23dd0*/  @!P1 IMAD.MOV.U32 R31, RZ, RZ, R5 ;  /* 0x000000ffff1f9224 */ /* 0x000fc400078e0005 */
[----:B------:R-:W-:Y:S01]  /*23de0*/  @!P1 IMAD.MOV.U32 R32, RZ, RZ, R6 ;  /* 0x000000ffff209224 */ /* 0x000fe200078e0006 */
[----:B------:R-:W-:Y:S01]  /*23df0*/  PRMT R35, R0, 0x7610, R35 ;  /* 0x0000761000237816 */ /* 0x000fe20000000023 */
[----:B------:R-:W-:Y:S02]  /*23e00*/  IMAD.MOV.U32 R13, RZ, RZ, R24 ;  /* 0x000000ffff0d7224 */ /* 0x000fe400078e0018 */
[----:B------:R-:W-:Y:S02]  /*23e10*/  @!P1 IMAD.MOV.U32 R33, RZ, RZ, R7 ;  /* 0x000000ffff219224 */ /* 0x000fe400078e0007 */
[----:B------:R-:W-:Y:S02]  /*23e20*/  IMAD.MOV.U32 R0, RZ, RZ, R30 ;  /* 0x000000ffff007224 */ /* 0x000fe400078e001e */
[----:B------:R-:W-:Y:S02]  /*23e30*/  IMAD.MOV.U32 R4, RZ, RZ, R31 ;  /* 0x000000ffff047224 */ /* 0x000fe400078e001f */
[----:B------:R-:W-:-:S02]  /*23e40*/  IMAD.MOV.U32 R5, RZ, RZ, R32 ;  /* 0x000000ffff057224 */ /* 0x000fc400078e0020 */
[----:B------:R-:W-:Y:S01]  /*23e50*/  IMAD.MOV.U32 R3, RZ, RZ, R14 ;  /* 0x000000ffff037224 */ /* 0x000fe200078e000e */
[----:B------:R-:W-:-:S07]  /*23e60*/  PRMT R35, R35, 0x5410, R4 ;  /* 0x0000541023237816 */ /* 0x000fce0000000004 */
[----:B------:R-:W-:Y:S05]  /*23e70*/  WARPSYNC.COLLECTIVE R15, `(.L_x_5988) ;  /* 0x000000000f087348 */ /* 0x000fea0003c00000 */
[----:B------:R0:W1:Y:S02]  /*23e80*/  SHFL.IDX P6, R14, R13, R12, R11 ;  /* 0x0000000c0d0e7389 */ /* 0x00006400000c000b */
[----:B01----:R-:W-:Y:S01]  /*23e90*/  ENDCOLLECTIVE ;  /* 0x000000000000791b */ /* 0x003fe20003800000 */
.L_x_5988:
[----:B------:R-:W-:Y:S01]  /*23ea0*/  IMAD.MOV.U32 R8, RZ, RZ, R29 ;  /* 0x000000ffff087224 */ /* 0x000fe200078e001d */
[----:B------:R-:W-:Y:S01]  /*23eb0*/  PRMT R45, R0, 0x5410, R5 ;  /* 0x00005410002d7816 */ /* 0x000fe20000000005 */
[----:B------:R-:W-:Y:S01]  /*23ec0*/  IMAD.MOV.U32 R6, RZ, RZ, R33 ;  /* 0x000000ffff067224 */ /* 0x000fe200078e0021 */
[----:B------:R-:W-:Y:S02]  /*23ed0*/  CS2R R4, SRZ ;  /* 0x0000000000047805 */ /* 0x000fe4000001ff00 */
[----:B------:R-:W-:Y:S02]  /*23ee0*/  PRMT R36, R8, 0x7610, R36 ;  /* 0x0000761008247816 */ /* 0x000fe40000000024 */
[----:B------:R-:W-:Y:S01]  /*23ef0*/  PRMT R48, R6, 0x7610, R48 ;  /* 0x0000761006307816 */ /* 0x000fe20000000030 */
[----:B------:R-:W-:Y:S02]  /*23f00*/  IMAD.MOV.U32 R13, RZ, RZ, R25 ;  /* 0x000000ffff0d7224 */ /* 0x000fe400078e0019 */
[----:B------:R-:W-:-:S07]  /*23f10*/  IMAD.MOV.U32 R24, RZ, RZ, R14 ;  /* 0x000000ffff187224 */ /* 0x000fce00078e000e */
[----:B------:R-:W-:Y:S05]  /*23f20*/  WARPSYNC.COLLECTIVE R15, `(.L_x_5989) ;  /* 0x000000000f087348 */ /* 0x000fea0003c00000 */
[----:B------:R0:W1:Y:S02]  /*23f30*/  SHFL.IDX P6, R14, R13, R12, R11 ;  /* 0x0000000c0d0e7389 */ /* 0x00006400000c000b */
[----:B01----:R-:W-:Y:S01]  /*23f40*/  ENDCOLLECTIVE ;  /* 0x000000000000791b */ /* 0x003fe20003800000 */
.L_x_5989:
[----:B------:R-:W-:Y:S02]  /*23f50*/  IMAD.MOV.U32 R13, RZ, RZ, R27 ;  /* 0x000000ffff0d7224 */ /* 0x000fe400078e001b */
[----:B------:R-:W-:-:S07]  /*23f60*/  IMAD.MOV.U32 R25, RZ, RZ, R14 ;  /* 0x000000ffff197224 */ /* 0x000fce00078e000e */
[----:B------:R-:W-:Y:S05]  /*23f70*/  WARPSYNC.COLLECTIVE R15, `(.L_x_5990) ;  /* 0x000000000f087348 */ /* 0x000fea0003c00000 */
[----:B------:R0:W1:Y:S02]  /*23f80*/  SHFL.IDX P6, R14, R13, R12, R11 ;  /* 0x0000000c0d0e7389 */ /* 0x00006400000c000b */
[----:B01----:R-:W-:Y:S01]  /*23f90*/  ENDCOLLECTIVE ;  /* 0x000000000000791b */ /* 0x003fe20003800000 */
.L_x_5990:
[----:B------:R-:W-:Y:S05]  /*23fa0*/  BRA `(.L_x_5991) ;  /* 0xfffffe5000187947 */ /* 0x000fea000383ffff */
.L_x_5723:
[----:B0-----:R0:W1:Y:S02]  /*23fb0*/  SYNCS.PHASECHK.TRANS64.TRYWAIT P1, [R19+URZ+0x32400], R12 ;  /* 0x0324000c130075a7 */ /* 0x001064000802017f */
[----:B-1----:R-:W-:Y:S05]  /*23fc0*/  @!P1 NANOSLEEP.SYNCS 0x989680 ;  /* 0x009896800000995d */ /* 0x002fea0003900000 */
[----:B------:R-:W1:Y:S02]  /*23fd0*/  @!P1 SYNCS.PHASECHK.TRANS64 P1, [R19+URZ+0x32400], R12 ;  /* 0x0324000c130095a7 */ /* 0x000e64000802007f */
[----:B-1----:R-:W-:Y:S05]  /*23fe0*/  @!P1 BRA `(.L_x_5723) ;  /* 0xfffffffc00f09947 */ /* 0x002fea000383ffff */
[----:B------:R-:W-:Y:S05]  /*23ff0*/  BRA `(.L_x_5992) ;  /* 0xfffffe5000c07947 */ /* 0x000fea000383ffff */
.L_x_5729:
[----:B---3--:R3:W0:Y:S02]  /*24000*/  SYNCS.PHASECHK.TRANS64.TRYWAIT P0, [R179+URZ+0x32430], R8 ;  /* 0x03243008b30075a7 */ /* 0x008624000800017f */
[----:B0-----:R-:W-:Y:S05]  /*24010*/  @!P0 NANOSLEEP.SYNCS 0x989680 ;  /* 0x009896800000895d */ /* 0x001fea0003900000 */
[----:B------:R-:W0:Y:S02]  /*24020*/  @!P0 SYNCS.PHASECHK.TRANS64 P0, [R179+URZ+0x32430], R8 ;  /* 0x03243008b30085a7 */ /* 0x000e24000800007f */
[----:B0-----:R-:W-:Y:S05]  /*24030*/  @!P0 BRA `(.L_x_5729) ;  /* 0xfffffffc00f08947 */ /* 0x001fea000383ffff */
[----:B------:R-:W-:Y:S05]  /*24040*/  BRA `(.L_x_5728) ;  /* 0xfffffe60008c7947 */ /* 0x000fea000383ffff */
.L_x_5731:
[----:B0-----:R0:W4:Y:S02]  /*24050*/  SYNCS.PHASECHK.TRANS64.TRYWAIT P0, [R19+URZ+0x32410], R0 ;  /* 0x03241000130075a7 */ /* 0x001124000800017f */
[----:B----4-:R-:W-:Y:S05]  /*24060*/  @!P0 NANOSLEEP.SYNCS 0x989680 ;  /* 0x009896800000895d */ /* 0x010fea0003900000 */
[----:B------:R-:W4:Y:S02]  /*24070*/  @!P0 SYNCS.PHASECHK.TRANS64 P0, [R19+URZ+0x32410], R0 ;  /* 0x03241000130085a7 */ /* 0x000f24000800007f */
[----:B----4-:R-:W-:Y:S05]  /*24080*/  @!P0 BRA `(.L_x_5731) ;  /* 0xfffffffc00f08947 */ /* 0x010fea000383ffff */
[----:B------:R-:W-:Y:S05]  /*24090*/  BRA `(.L_x_5993) ;  /* 0xfffffe6400447947 */ /* 0x000fea000383ffff */
.L_x_5736:
[----:B------:R0:W0:Y:S02]  /*240a0*/  SYNCS.PHASECHK.TRANS64.TRYWAIT P2, [R179+URZ+0x32450], R8 ;  /* 0x03245008b30075a7 */ /* 0x000024000804017f */
[----:B0-----:R-:W-:Y:S05]  /*240b0*/  @!P2 NANOSLEEP.SYNCS 0x989680 ;  /* 0x009896800000a95d */ /* 0x001fea0003900000 */
[----:B------:R-:W0:Y:S02]  /*240c0*/  @!P2 SYNCS.PHASECHK.TRANS64 P2, [R179+URZ+0x32450], R8 ;  /* 0x03245008b300a5a7 */ /* 0x000e24000804007f */
[----:B0-----:R-:W-:Y:S05]  /*240d0*/  @!P2 BRA `(.L_x_5736) ;  /* 0xfffffffc00f0a947 */ /* 0x001fea000383ffff */
[----:B------:R-:W-:Y:S05]  /*240e0*/  BRA `(.L_x_5735) ;  /* 0xfffffe6400647947 */ /* 0x000fea000383ffff */
.L_x_5741:
[----:B--2---:R2:W3:Y:S02]  /*240f0*/  SYNCS.PHASECHK.TRANS64.TRYWAIT P2, [R211+URZ+0x32430], R218 ;  /* 0x032430dad30075a7 */ /* 0x0044e4000804017f */
[----:B---3--:R-:W-:Y:S05]  /*24100*/  @!P2 NANOSLEEP.SYNCS 0x989680 ;  /* 0x009896800000a95d */ /* 0x008fea0003900000 */
[----:B------:R-:W3:Y:S02]  /*24110*/  @!P2 SYNCS.PHASECHK.TRANS64 P2, [R211+URZ+0x32430], R218 ;  /* 0x032430dad300a5a7 */ /* 0x000ee4000804007f */
[----:B---3--:R-:W-:Y:S05]  /*24120*/  @!P2 BRA `(.L_x_5741) ;  /* 0xfffffffc00f0a947 */ /* 0x008fea000383ffff */
[----:B------:R-:W-:Y:S05]  /*24130*/  BRA `(.L_x_5740) ;  /* 0xfffffe9000ac7947 */ /* 0x000fea000383ffff */
.L_x_5746:
[----:B---3--:R3:W4:Y:S02]  /*24140*/  SYNCS.PHASECHK.TRANS64.TRYWAIT P2, [R211+URZ+0x32450], R218 ;  /* 0x032450dad30075a7 */ /* 0x008724000804017f */
[----:B----4-:R-:W-:Y:S05]  /*24150*/  @!P2 NANOSLEEP.SYNCS 0x989680 ;  /* 0x009896800000a95d */ /* 0x010fea0003900000 */
[----:B------:R-:W4:Y:S02]  /*24160*/  @!P2 SYNCS.PHASECHK.TRANS64 P2, [R211+URZ+0x32450], R218 ;  /* 0x032450dad300a5a7 */ /* 0x000f24000804007f */
[----:B----4-:R-:W-:Y:S05]  /*24170*/  @!P2 BRA `(.L_x_5746) ;  /* 0xfffffffc00f0a947 */ /* 0x010fea000383ffff */
[----:B------:R-:W-:Y:S05]  /*24180*/  BRA `(.L_x_5745) ;  /* 0xfffffe9400547947 */ /* 0x000fea000383ffff */
.L_x_5752:
[----:B--2---:R2:W3:Y:S02]  /*24190*/  SYNCS.PHASECHK.TRANS64.TRYWAIT P2, [R211+URZ+0x32430], R218 ;  /* 0x032430dad30075a7 */ /* 0x0044e4000804017f */
[----:B---3--:R-:W-:Y:S05]  /*241a0*/  @!P2 NANOSLEEP.SYNCS 0x989680 ;  /* 0x009896800000a95d */ /* 0x008fea0003900000 */
[----:B------:R-:W3:Y:S02]  /*241b0*/  @!P2 SYNCS.PHASECHK.TRANS64 P2, [R211+URZ+0x32430], R218 ;  /* 0x032430dad300a5a7 */ /* 0x000ee4000804007f */
[----:B---3--:R-:W-:Y:S05]  /*241c0*/  @!P2 BRA `(.L_x_5752) ;  /* 0xfffffffc00f0a947 */ /* 0x008fea000383ffff */
[----:B------:R-:W-:Y:S05]  /*241d0*/  BRA `(.L_x_5751) ;  /* 0xfffffec400f87947 */ /* 0x000fea000383ffff */
.L_x_5757:
[----:B---3--:R3:W4:Y:S02]  /*241e0*/  SYNCS.PHASECHK.TRANS64.TRYWAIT P2, [R211+URZ+0x32450], R218 ;  /* 0x032450dad30075a7 */ /* 0x008724000804017f */
[----:B----4-:R-:W-:Y:S05]  /*241f0*/  @!P2 NANOSLEEP.SYNCS 0x989680 ;  /* 0x009896800000a95d */ /* 0x010fea0003900000 */
[----:B------:R-:W4:Y:S02]  /*24200*/  @!P2 SYNCS.PHASECHK.TRANS64 P2, [R211+URZ+0x32450], R218 ;  /* 0x032450dad300a5a7 */ /* 0x000f24000804007f */
[----:B----4-:R-:W-:Y:S05]  /*24210*/  @!P2 BRA `(.L_x_5757) ;  /* 0xfffffffc00f0a947 */ /* 0x010fea000383ffff */
[----:B------:R-:W-:Y:S05]  /*24220*/  BRA `(.L_x_5756) ;  /* 0xfffffec800a07947 */ /* 0x000fea000383ffff */
.L_x_5763:
[----:B------:R-:W-:Y:S02]  /*24230*/  IMAD.MOV.U32 R13, RZ, RZ, R20 ;  /* 0x000000ffff0d7224 */ /* 0x000fe400078e0014 */
[----:B------:R-:W-:Y:S02]  /*24240*/  IMAD.MOV.U32 R12, RZ, RZ, RZ ;  /* 0x000000ffff0c7224 */ /* 0x000fe400078e00ff */
[----:B------:R-:W-:Y:S02]  /*24250*/  IMAD.MOV.U32 R11, RZ, RZ, 0x181f ;  /* 0x0000181fff0b7424 */ /* 0x000fe400078e00ff */
[----:B------:R-:W-:-:S07]  /*24260*/  IMAD.MOV.U32 R15, RZ, RZ, -0x1 ;  /* 0xffffffffff0f7424 */ /* 0x000fce00078e00ff */
[----:B-----5:R-:W-:Y:S05]  /*24270*/  WARPSYNC.COLLECTIVE R15, `(.L_x_5994) ;  /* 0x000000000f087348 */ /* 0x020fea0003c00000 */
[----:B------:R0:W1:Y:S02]  /*24280*/  SHFL.IDX P6, R14, R13, R12, R11 ;  /* 0x0000000c0d0e7389 */ /* 0x00006400000c000b */
[----:B01---5:R-:W-:Y:S01]  /*24290*/  ENDCOLLECTIVE ;  /* 0x000000000000791b */ /* 0x023fe20003800000 */
.L_x_5994:
[----:B------:R-:W-:Y:S02]  /*242a0*/  IMAD.MOV.U32 R13, RZ, RZ, R4 ;  /* 0x000000ffff0d7224 */ /* 0x000fe400078e0004 */
[----:B------:R-:W-:-:S07]  /*242b0*/  IMAD.MOV.U32 R3, RZ, RZ, R14 ;  /* 0x000000ffff037224 */ /* 0x000fce00078e000e */
[----:B------:R-:W-:Y:S05]  /*242c0*/  WARPSYNC.COLLECTIVE R15, `(.L_x_5995) ;  /* 0x000000000f087348 */ /* 0x000fea0003c00000 */
[----:B------:R0:W1:Y:S02]  /*242d0*/  SHFL.IDX P6, R14, R13, R12, R11 ;  /* 0x0000000c0d0e7389 */ /* 0x00006400000c000b */
[----:B01----:R-:W-:Y:S01]  /*242e0*/  ENDCOLLECTIVE ;  /* 0x000000000000791b */ /* 0x003fe20003800000 */
.L_x_5995:
[----:B------:R-:W-:Y:S05]  /*242f0*/  BRA `(.L_x_5996) ;  /* 0xffffff1800987947 */ /* 0x000fea000383ffff */
.L_x_5766:
        /* <DEDUP_REMOVED lines=8> */
.L_x_5998:
[----:B------:R-:W-:Y:S05]  /*24380*/  BSYNC B1 ;  /* 0x0000000000017941 */ /* 0x000fea0003800000 */
.L_x_5997:
        /* <DEDUP_REMOVED lines=8> */
.L_x_5999:
[----:B------:R-:W-:Y:S05]  /*24410*/  BRA `(.L_x_6000) ;  /* 0xffffff1800e47947 */ /* 0x000fea000383ffff */
.L_x_5769:
        /* <DEDUP_REMOVED lines=8> */
.L_x_6002:
[----:B------:R-:W-:Y:S05]  /*244a0*/  BSYNC B1 ;  /* 0x0000000000017941 */ /* 0x000fea0003800000 */
.L_x_6001:
        /* <DEDUP_REMOVED lines=8> */
.L_x_6003:
[----:B------:R-:W-:Y:S05]  /*24530*/  BRA `(.L_x_6004) ;  /* 0xffffff1c00207947 */ /* 0x000fea000383ffff */
.L_x_5772:
        /* <DEDUP_REMOVED lines=8> */
.L_x_6006:
[----:B------:R-:W-:Y:S05]  /*245c0*/  BSYNC B1 ;  /* 0x0000000000017941 */ /* 0x000fea0003800000 */
.L_x_6005:
        /* <DEDUP_REMOVED lines=8> */
.L_x_6007:
[----:B------:R-:W-:Y:S05]  /*24650*/  BRA `(.L_x_6008) ;  /* 0xffffff1c005c7947 */ /* 0x000fea000383ffff */
.L_x_5774:
[----:B------:R-:W-:Y:S02]  /*24660*/  IMAD.MOV.U32 R13, RZ, RZ, R4 ;  /* 0x000000ffff0d7224 */ /* 0x000fe400078e0004 */
[----:B------:R-:W-:Y:S02]  /*24670*/  IMAD.MOV.U32 R12, RZ, RZ, RZ ;  /* 0x000000ffff0c7224 */ /* 0x000fe400078e00ff */
[----:B------:R-:W-:Y:S02]  /*24680*/  IMAD.MOV.U32 R11, RZ, RZ, 0x1c1f ;  /* 0x00001c1fff0b7424 */ /* 0x000fe400078e00ff */
[----:B------:R-:W-:-:S07]  /*24690*/  IMAD.MOV.U32 R15, RZ, RZ, -0x1 ;  /* 0xffffffffff0f7424 */ /* 0x000fce00078e00ff */
[----:B------:R-:W-:Y:S05]  /*246a0*/  WARPSYNC.COLLECTIVE R15, `(.L_x_6009) ;  /* 0x000000000f087348 */ /* 0x000fea0003c00000 */
[----:B------:R0:W1:Y:S02]  /*246b0*/  SHFL.IDX P6, R14, R13, R12, R11 ;  /* 0x0000000c0d0e7389 */ /* 0x00006400000c000b */
[----:B01----:R-:W-:Y:S01]  /*246c0*/  ENDCOLLECTIVE ;  /* 0x000000000000791b */ /* 0x003fe20003800000 */
.L_x_6009:
[----:B------:R-:W-:Y:S02]  /*246d0*/  IMAD.MOV.U32 R13, RZ, RZ, R3 ;  /* 0x000000ffff0d7224 */ /* 0x000fe400078e0003 */
[----:B------:R-:W-:-:S07]  /*246e0*/  IMAD.MOV.U32 R20, RZ, RZ, R14 ;  /* 0x000000ffff147224 */ /* 0x000fce00078e000e */
[----:B------:R-:W-:Y:S05]  /*246f0*/  WARPSYNC.COLLECTIVE R15, `(.L_x_6010) ;  /* 0x000000000f087348 */ /* 0x000fea0003c00000 */
[----:B------:R0:W1:Y:S02]  /*24700*/  SHFL.IDX P6, R14, R13, R12, R11 ;  /* 0x0000000c0d0e7389 */ /* 0x00006400000c000b */
[----:B01----:R-:W-:Y:S01]  /*24710*/  ENDCOLLECTIVE ;  /* 0x000000000000791b */ /* 0x003fe20003800000 */
.L_x_6010:
[----:B------:R-:W-:Y:S01]  /*24720*/  IMAD.MOV.U32 R12, RZ, RZ, R14 ;  /* 0x000000ffff0c7224 */ /* 0x000fe200078e000e */
[----:B------:R-:W-:Y:S06]  /*24730*/  BRA `(.L_x_6011) ;  /* 0xffffff2000507947 */ /* 0x000fec000383ffff */
.L_x_5777:
        /* <DEDUP_REMOVED lines=8> */
.L_x_6013:
[----:B------:R-:W-:Y:S05]  /*247c0*/  BSYNC B1 ;  /* 0x0000000000017941 */ /* 0x000fea0003800000 */
.L_x_6012:
        /* <DEDUP_REMOVED lines=8> */
.L_x_6014:
[----:B------:R-:W-:Y:S01]  /*24850*/  IMAD.MOV.U32 R3, RZ, RZ, R14 ;  /* 0x000000ffff037224 */ /* 0x000fe200078e000e */
[----:B------:R-:W-:Y:S06]  /*24860*/  BRA `(.L_x_6015) ;  /* 0xffffff2c00287947 */ /* 0x000fec000383ffff */
.L_x_5781:
[----:B------:R-:W-:Y:S02]  /*24870*/  IMAD.MOV.U32 R13, RZ, RZ, R4 ;  /* 0x000000ffff0d7224 */ /* 0x000fe400078e0004 */
[----:B------:R-:W-:Y:S02]  /*24880*/  IMAD.MOV.U32 R12, RZ, RZ, RZ ;  /* 0x000000ffff0c7224 */ /* 0x000fe400078e00ff */
[----:B------:R-:W-:Y:S02]  /*24890*/  IMAD.MOV.U32 R11, RZ, RZ, 0x181f ;  /* 0x0000181fff0b7424 */ /* 0x000fe400078e00ff */
[----:B------:R-:W-:-:S07]  /*248a0*/  IMAD.MOV.U32 R15, RZ, RZ, -0x1 ;  /* 0xffffffffff0f7424 */ /* 0x000fce00078e00ff */
[----:B01----:R-:W-:Y:S05]  /*248b0*/  WARPSYNC.COLLECTIVE R15, `(.L_x_6016) ;  /* 0x000000000f087348 */ /* 0x003fea0003c00000 */
[----:B------:R2:W3:Y:S02]  /*248c0*/  SHFL.IDX P6, R14, R13, R12, R11 ;  /* 0x0000000c0d0e7389 */ /* 0x0004e400000c000b */
[----:B0123--:R-:W-:Y:S01]  /*248d0*/  ENDCOLLECTIVE ;  /* 0x000000000000791b */ /* 0x00ffe20003800000 */
.L_x_6016:
[----:B------:R-:W-:Y:S02]  /*248e0*/  IMAD.MOV.U32 R13, RZ, RZ, R0 ;  /* 0x000000ffff0d7224 */ /* 0x000fe400078e0000 */
[----:B------:R-:W-:-:S07]  /*248f0*/  IMAD.MOV.U32 R3, RZ, RZ, R14 ;  /* 0x000000ffff037224 */ /* 0x000fce00078e000e */
[----:B------:R-:W-:Y:S05]  /*24900*/  WARPSYNC.COLLECTIVE R15, `(.L_x_6017) ;  /* 0x000000000f087348 */ /* 0x000fea0003c00000 */
[----:B------:R0:W1:Y:S02]  /*24910*/  SHFL.IDX P6, R14, R13, R12, R11 ;  /* 0x0000000c0d0e7389 */ /* 0x00006400000c000b */
[----:B01----:R-:W-:Y:S01]  /*24920*/  ENDCOLLECTIVE ;  /* 0x000000000000791b */ /* 0x003fe20003800000 */
.L_x_6017:
[----:B------:R-:W-:Y:S05]  /*24930*/  BRA `(.L_x_6018) ;  /* 0xffffff4c008c7947 */ /* 0x000fea000383ffff */
.L_x_5784:
        /* <DEDUP_REMOVED lines=8> */
.L_x_6020:
[----:B------:R-:W-:Y:S05]  /*249c0*/  BSYNC B1 ;  /* 0x0000000000017941 */ /* 0x000fea0003800000 */
.L_x_6019:
        /* <DEDUP_REMOVED lines=8> */
.L_x_6021:
[----:B------:R-:W-:Y:S05]  /*24a50*/  BRA `(.L_x_6022) ;  /* 0xffffff4c00cc7947 */ /* 0x000fea000383ffff */
.L_x_5787:
        /* <DEDUP_REMOVED lines=8> */
.L_x_6024:
[----:B------:R-:W-:Y:S05]  /*24ae0*/  BSYNC B1 ;  /* 0x0000000000017941 */ /* 0x000fea0003800000 */
.L_x_6023:
        /* <DEDUP_REMOVED lines=8> */
.L_x_6025:
[----:B------:R-:W-:Y:S05]  /*24b70*/  BRA `(.L_x_6026) ;  /* 0xffffff5000087947 */ /* 0x000fea000383ffff */
.L_x_5790:
        /* <DEDUP_REMOVED lines=8> */
.L_x_6028:
[----:B------:R-:W-:Y:S05]  /*24c00*/  BSYNC B1 ;  /* 0x0000000000017941 */ /* 0x000fea0003800000 */
.L_x_6027:
        /* <DEDUP_REMOVED lines=8> */
.L_x_6029:
[----:B------:R-:W-:Y:S05]  /*24c90*/  BRA `(.L_x_6030) ;  /* 0xffffff5000447947 */ /* 0x000fea000383ffff */
.L_x_5809:
        /* <DEDUP_REMOVED lines=11> */
.L_x_6032:
[----:B------:R-:W-:Y:S05]  /*24d50*/  BSYNC B1 ;  /* 0x0000000000017941 */ /* 0x000fea0003800000 */
.L_x_6031:
[----:B------:R-:W-:Y:S05]  /*24d60*/  BRA `(.L_x_6033) ;  /* 0xffffff6c00d47947 */ /* 0x000fea000383ffff */
.L_x_5811:
[----:B------:R-:W-:Y:S01]  /*24d70*/  BSSY B1, `(.L_x_6034) ;  /* 0x0000006000017945 */ /* 0x000fe20003800000 */
[----:B------:R-:W-:-:S07]  /*24d80*/  IMAD.MOV.U32 R15, RZ, RZ, -0x1 ;  /* 0xffffffffff0f7424 */ /* 0x000fce00078e00ff */
[----:B0-----:R-:W-:Y:S05]  /*24d90*/  WARPSYNC.COLLECTIVE R15, `(.L_x_6035) ;  /* 0x000000000f0c7348 */ /* 0x001fea0003c00000 */
[----:B------:R-:W-:Y:S02]  /*24da0*/  ELECT P6, UR62, PT ;  /* 0x00000000003e782f */ /* 0x000fe400038c0000 */
[----:B------:R-:W-:Y:S01]  /*24db0*/  MOV R14, UR62 ;  /* 0x0000003e000e7c02 */ /* 0x000fe20008000f00 */
[----:B0-----:R-:W-:Y:S10]  /*24dc0*/  ENDCOLLECTIVE ;  /* 0x000000000000791b */ /* 0x001ff40003800000 */
.L_x_6035:
[----:B------:R-:W-:Y:S05]  /*24dd0*/  BSYNC B1 ;  /* 0x0000000000017941 */ /* 0x000fea0003800000 */
.L_x_6034:
[----:B------:R-:W-:Y:S05]  /*24de0*/  BRA `(.L_x_5810) ;  /* 0xffffff6c00cc7947 */ /* 0x000fea000383ffff */
.L_x_5813:
[----:B0-----:R0:W1:Y:S02]  /*24df0*/  SYNCS.PHASECHK.TRANS64.TRYWAIT P0, [R18+URZ+0x32420], R4 ;  /* 0x03242004120075a7 */ /* 0x001064000800017f */
[----:B-1----:R-:W-:Y:S05]  /*24e00*/  @!P0 NANOSLEEP.SYNCS 0x989680 ;  /* 0x009896800000895d */ /* 0x002fea0003900000 */
[----:B------:R-:W1:Y:S02]  /*24e10*/  @!P0 SYNCS.PHASECHK.TRANS64 P0, [R18+URZ+0x32420], R4 ;  /* 0x03242004120085a7 */ /* 0x000e64000800007f */
[----:B-1----:R-:W-:Y:S05]  /*24e20*/  @!P0 BRA `(.L_x_5813) ;  /* 0xfffffffc00f08947 */ /* 0x002fea000383ffff */
[----:B------:R-:W-:Y:S05]  /*24e30*/  BRA `(.L_x_6036) ;  /* 0xffffff6c00dc7947 */ /* 0x000fea000383ffff */
.L_x_5817:
[----:B0-----:R0:W1:Y:S02]  /*24e40*/  SYNCS.PHASECHK.TRANS64.TRYWAIT P0, [R4+URZ+0x324a0], R9 ;  /* 0x0324a009040075a7 */ /* 0x001064000800017f */
[----:B-1----:R-:W-:Y:S05]  /*24e50*/  @!P0 NANOSLEEP.SYNCS 0x989680 ;  /* 0x009896800000895d */ /* 0x002fea0003900000 */
[----:B------:R-:W1:Y:S02]  /*24e60*/  @!P0 SYNCS.PHASECHK.TRANS64 P0, [R4+URZ+0x324a0], R9 ;  /* 0x0324a009040085a7 */ /* 0x000e64000800007f */
[----:B-1----:R-:W-:Y:S05]  /*24e70*/  @!P0 BRA `(.L_x_5817) ;  /* 0xfffffffc00f08947 */ /* 0x002fea000383ffff */
[----:B------:R-:W-:Y:S05]  /*24e80*/  BRA `(.L_x_6037) ;  /* 0xffffff6c00fc7947 */ /* 0x000fea000383ffff */
.L_x_5822:
[----:B-1----:R1:W2:Y:S02]  /*24e90*/  SYNCS.PHASECHK.TRANS64.TRYWAIT P0, [R4+URZ+0x324c0], R9 ;  /* 0x0324c009040075a7 */ /* 0x0022a4000800017f */
[----:B--2---:R-:W-:Y:S05]  /*24ea0*/  @!P0 NANOSLEEP.SYNCS 0x989680 ;  /* 0x009896800000895d */ /* 0x004fea0003900000 */
[----:B------:R-:W2:Y:S02]  /*24eb0*/  @!P0 SYNCS.PHASECHK.TRANS64 P0, [R4+URZ+0x324c0], R9 ;  /* 0x0324c009040085a7 */ /* 0x000ea4000800007f */
[----:B--2---:R-:W-:Y:S05]  /*24ec0*/  @!P0 BRA `(.L_x_5822) ;  /* 0xfffffffc00f08947 */ /* 0x004fea000383ffff */
[----:B------:R-:W-:Y:S05]  /*24ed0*/  BRA `(.L_x_6038) ;  /* 0xffffff70007c7947 */ /* 0x000fea000383ffff */
.L_x_5832:
[----:B0-----:R0:W1:Y:S02]  /*24ee0*/  SYNCS.PHASECHK.TRANS64.TRYWAIT P1, [R5+URZ+0x324a0], R6 ;  /* 0x0324a006050075a7 */ /* 0x001064000802017f */
[----:B-1----:R-:W-:Y:S05]  /*24ef0*/  @!P1 NANOSLEEP.SYNCS 0x989680 ;  /* 0x009896800000995d */ /* 0x002fea0003900000 */
[----:B------:R-:W1:Y:S02]  /*24f00*/  @!P1 SYNCS.PHASECHK.TRANS64 P1, [R5+URZ+0x324a0], R6 ;  /* 0x0324a006050095a7 */ /* 0x000e64000802007f */
[----:B-1----:R-:W-:Y:S05]  /*24f10*/  @!P1 BRA `(.L_x_5832) ;  /* 0xfffffffc00f09947 */ /* 0x002fea000383ffff */
[----:B------:R-:W-:Y:S05]  /*24f20*/  BRA `(.L_x_6039) ;  /* 0xffffff78000c7947 */ /* 0x000fea000383ffff */
.L_x_5837:
[----:B-1----:R1:W2:Y:S02]  /*24f30*/  SYNCS.PHASECHK.TRANS64.TRYWAIT P1, [R5+URZ+0x324c0], R6 ;  /* 0x0324c006050075a7 */ /* 0x0022a4000802017f */
[----:B--2---:R-:W-:Y:S05]  /*24f40*/  @!P1 NANOSLEEP.SYNCS 0x989680 ;  /* 0x009896800000995d */ /* 0x004fea0003900000 */
[----:B------:R-:W2:Y:S02]  /*24f50*/  @!P1 SYNCS.PHASECHK.TRANS64 P1, [R5+URZ+0x324c0], R6 ;  /* 0x0324c006050095a7 */ /* 0x000ea4000802007f */
[----:B--2---:R-:W-:Y:S05]  /*24f60*/  @!P1 BRA `(.L_x_5837) ;  /* 0xfffffffc00f09947 */ /* 0x004fea000383ffff */
[----:B------:R-:W-:Y:S05]  /*24f70*/  BRA `(.L_x_6040) ;  /* 0xffffff7800887947 */ /* 0x000fea000383ffff */
.L_x_5855:
        /* <DEDUP_REMOVED lines=11> */
.L_x_6042:
[----:B------:R-:W-:Y:S05]  /*25030*/  BSYNC B0 ;  /* 0x0000000000007941 */ /* 0x000fea0003800000 */
.L_x_6041:
[----:B------:R-:W-:Y:S05]  /*25040*/  BRA `(.L_x_6043) ;  /* 0xffffff8800407947 */ /* 0x000fea000383ffff */
.L_x_5857:
[----:B------:R-:W-:Y:S01]  /*25050*/  BSSY B0, `(.L_x_6044) ;  /* 0x0000006000007945 */ /* 0x000fe20003800000 */
[----:B------:R-:W-:-:S07]  /*25060*/  IMAD.MOV.U32 R15, RZ, RZ, -0x1 ;  /* 0xffffffffff0f7424 */ /* 0x000fce00078e00ff */
[----:B0-----:R-:W-:Y:S05]  /*25070*/  WARPSYNC.COLLECTIVE R15, `(.L_x_6045) ;  /* 0x000000000f0c7348 */ /* 0x001fea0003c00000 */
[----:B------:R-:W-:Y:S02]  /*25080*/  ELECT P6, UR62, PT ;  /* 0x00000000003e782f */ /* 0x000fe400038c0000 */
[----:B------:R-:W-:Y:S01]  /*25090*/  MOV R14, UR62 ;  /* 0x0000003e000e7c02 */ /* 0x000fe20008000f00 */
[----:B0-----:R-:W-:Y:S10]  /*250a0*/  ENDCOLLECTIVE ;  /* 0x000000000000791b */ /* 0x001ff40003800000 */
.L_x_6045:
[----:B------:R-:W-:Y:S05]  /*250b0*/  BSYNC B0 ;  /* 0x0000000000007941 */ /* 0x000fea0003800000 */
.L_x_6044:
[----:B------:R-:W-:Y:S05]  /*250c0*/  BRA `(.L_x_6046) ;  /* 0xffffff88004c7947 */ /* 0x000fea000383ffff */
.L_x_5859:
[----:B0-----:R0:W1:Y:S02]  /*250d0*/  SYNCS.PHASECHK.TRANS64.TRYWAIT P0, [R0+URZ+0x32440], R2 ;  /* 0x03244002000075a7 */ /* 0x001064000800017f */
[----:B-1----:R-:W-:Y:S05]  /*250e0*/  @!P0 NANOSLEEP.SYNCS 0x989680 ;  /* 0x009896800000895d */ /* 0x002fea0003900000 */
[----:B------:R-:W1:Y:S02]  /*250f0*/  @!P0 SYNCS.PHASECHK.TRANS64 P0, [R0+URZ+0x32440], R2 ;  /* 0x03244002000085a7 */ /* 0x000e64000800007f */
[----:B-1----:R-:W-:Y:S05]  /*25100*/  @!P0 BRA `(.L_x_5859) ;  /* 0xfffffffc00f08947 */ /* 0x002fea000383ffff */
[----:B------:R-:W-:Y:S05]  /*25110*/  BRA `(.L_x_6047) ;  /* 0xffffff8800ac7947 */ /* 0x000fea000383ffff */
.L_x_5863:
        /* <DEDUP_REMOVED lines=9> */
.L_x_6048:
[----:B------:R-:W-:Y:S02]  /*251b0*/  IMAD.MOV.U32 R13, RZ, RZ, R3 ;  /* 0x000000ffff0d7224 */ /* 0x000fe400078e0003 */
[----:B------:R-:W-:Y:S01]  /*251c0*/  IMAD.MOV.U32 R4, RZ, RZ, R14 ;  /* 0x000000ffff047224 */ /* 0x000fe200078e000e */
[----:B------:R-:W-:-:S07]  /*251d0*/  LOP3.LUT R6, R6, 0x7f, RZ, 0xc0, !PT ;  /* 0x0000007f06067812 */ /* 0x000fce00078ec0ff */
[----:B------:R-:W-:Y:S05]  /*251e0*/  WARPSYNC.COLLECTIVE R15, `(.L_x_6049) ;  /* 0x000000000f087348 */ /* 0x000fea0003c00000 */
[----:B------:R0:W1:Y:S02]  /*251f0*/  SHFL.IDX P6, R14, R13, R12, R11 ;  /* 0x0000000c0d0e7389 */ /* 0x00006400000c000b */
[----:B01----:R-:W-:Y:S01]  /*25200*/  ENDCOLLECTIVE ;  /* 0x000000000000791b */ /* 0x003fe20003800000 */
.L_x_6049:
        /* <DEDUP_REMOVED lines=9> */
.L_x_6050:
[----:B------:R-:W-:Y:S02]  /*252a0*/  IMAD.MOV.U32 R13, RZ, RZ, R3 ;  /* 0x000000ffff0d7224 */ /* 0x000fe400078e0003 */
[----:B------:R-:W-:Y:S02]  /*252b0*/  IMAD R0, R0, R7, RZ ;  /* 0x0000000700007224 */ /* 0x000fe400078e02ff */
[----:B------:R-:W-:-:S07]  /*252c0*/  IMAD.MOV.U32 R7, RZ, RZ, R14 ;  /* 0x000000ffff077224 */ /* 0x000fce00078e000e */
[----:B------:R-:W-:Y:S05]  /*252d0*/  WARPSYNC.COLLECTIVE R15, `(.L_x_6051) ;  /* 0x000000000f087348 */ /* 0x000fea0003c00000 */
[----:B------:R0:W1:Y:S02]  /*252e0*/  SHFL.IDX P6, R14, R13, R12, R11 ;  /* 0x0000000c0d0e7389 */ /* 0x00006400000c000b */
[----:B01----:R-:W-:Y:S01]  /*252f0*/  ENDCOLLECTIVE ;  /* 0x000000000000791b */ /* 0x003fe20003800000 */
.L_x_6051:
        /* <DEDUP_REMOVED lines=10> */
.L_x_6052:
        /* <DEDUP_REMOVED lines=15> */
.L_x_6053:
        /* <DEDUP_REMOVED lines=19> */
.L_x_6054:
        /* <DEDUP_REMOVED lines=10> */
.L_x_6055:
        /* <DEDUP_REMOVED lines=13> */
.L_x_6056:
        /* <DEDUP_REMOVED lines=10> */
.L_x_6057:
        /* <DEDUP_REMOVED lines=13> */
.L_x_6058:
        /* <DEDUP_REMOVED lines=10> */
.L_x_6059:
        /* <DEDUP_REMOVED lines=13> */
.L_x_6060:
        /* <DEDUP_REMOVED lines=10> */
.L_x_6061:
        /* <DEDUP_REMOVED lines=11> */
.L_x_6062:
        /* <DEDUP_REMOVED lines=14> */
.L_x_6063:
[----:B------:R-:W-:Y:S01]  /*25c40*/  IMAD.MOV.U32 R3, RZ, RZ, R14 ;  /* 0x000000ffff037224 */ /* 0x000fe200078e000e */
[----:B------:R-:W-:Y:S06]  /*25c50*/  BRA `(.L_x_6064) ;  /* 0xffffff8c002c7947 */ /* 0x000fec000383ffff */
.L_x_5867:
        /* <DEDUP_REMOVED lines=36> */
.L_x_6066:
[----:B------:R-:W-:Y:S05]  /*25ea0*/  BSYNC B0 ;  /* 0x0000000000007941 */ /* 0x000fea0003800000 */
.L_x_6065:
        /* <DEDUP_REMOVED lines=10> */
.L_x_6067:
        /* <DEDUP_REMOVED lines=16> */
.L_x_6068:
        /* <DEDUP_REMOVED lines=15> */
.L_x_6069:
        /* <DEDUP_REMOVED lines=9> */
.L_x_6070:
        /* <DEDUP_REMOVED lines=15> */
.L_x_6071:
        /* <DEDUP_REMOVED lines=9> */
.L_x_6072:
        /* <DEDUP_REMOVED lines=15> */
.L_x_6073:
        /* <DEDUP_REMOVED lines=9> */
.L_x_6074:
        /* <DEDUP_REMOVED lines=15> */
.L_x_6075:
        /* <DEDUP_REMOVED lines=9> */
.L_x_6076:
        /* <DEDUP_REMOVED lines=14> */
.L_x_6077:
        /* <DEDUP_REMOVED lines=19> */
.L_x_6078:
[----:B------:R-:W-:Y:S02]  /*26860*/  IMAD.MOV.U32 R13, RZ, RZ, R0 ;  /* 0x000000ffff0d7224 */ /* 0x000fe400078e0000 */
[----:B------:R-:W-:-:S07]  /*26870*/  IMAD.MOV.U32 R6, RZ, RZ, R14 ;  /* 0x000000ffff067224 */ /* 0x000fce00078e000e */
[----:B------:R-:W-:Y:S05]  /*26880*/  WARPSYNC.COLLECTIVE R15, `(.L_x_6079) ;  /* 0x000000000f087348 */ /* 0x000fea0003c00000 */
[----:B------:R0:W1:Y:S02]  /*26890*/  SHFL.IDX P6, R14, R13, R12, R11 ;  /* 0x0000000c0d0e7389 */ /* 0x00006400000c000b */
[----:B01----:R-:W-:Y:S01]  /*268a0*/  ENDCOLLECTIVE ;  /* 0x000000000000791b */ /* 0x003fe20003800000 */
.L_x_6079:
[----:B------:R-:W-:Y:S02]  /*268b0*/  IMAD.MOV.U32 R13, RZ, RZ, R2 ;  /* 0x000000ffff0d7224 */ /* 0x000fe400078e0002 */
[----:B------:R-:W-:Y:S02]  /*268c0*/  IMAD.MOV.U32 R12, RZ, RZ, 0x7 ;  /* 0x00000007ff0c7424 */ /* 0x000fe400078e00ff */
[----:B------:R-:W-:-:S07]  /*268d0*/  IMAD.MOV.U32 R5, RZ, RZ, R14 ;  /* 0x000000ffff057224 */ /* 0x000fce00078e000e */
[----:B------:R-:W-:Y:S05]  /*268e0*/  WARPSYNC.COLLECTIVE R15, `(.L_x_6080) ;  /* 0x000000000f087348 */ /* 0x000fea0003c00000 */
[----:B------:R0:W1:Y:S02]  /*268f0*/  SHFL.IDX P6, R14, R13, R12, R11 ;  /* 0x0000000c0d0e7389 */ /* 0x00006400000c000b */
[----:B01----:R-:W-:Y:S01]  /*26900*/  ENDCOLLECTIVE ;  /* 0x000000000000791b */ /* 0x003fe20003800000 */
.L_x_6080:
        /* <DEDUP_REMOVED lines=10> */
.L_x_6081:
        /* <DEDUP_REMOVED lines=9> */
.L_x_5872:
[----:B-1----:R1:W2:Y:S02]  /*26a40*/  SYNCS.PHASECHK.TRANS64.TRYWAIT P0, [R18+URZ+0x32420], R0 ;  /* 0x03242000120075a7 */ /* 0x0022a4000800017f */
[----:B--2---:R-:W-:Y:S05]  /*26a50*/  @!P0 NANOSLEEP.SYNCS 0x989680 ;  /* 0x009896800000895d */ /* 0x004fea0003900000 */
[----:B------:R-:W2:Y:S02]  /*26a60*/  @!P0 SYNCS.PHASECHK.TRANS64 P0, [R18+URZ+0x32420], R0 ;  /* 0x03242000120085a7 */ /* 0x000ea4000800007f */
[----:B--2---:R-:W-:Y:S05]  /*26a70*/  @!P0 BRA `(.L_x_5872) ;  /* 0xfffffffc00f08947 */ /* 0x004fea000383ffff */
[----:B------:R-:W-:Y:S05]  /*26a80*/  BRA `(.L_x_6083) ;  /* 0xffffff8c00507947 */ /* 0x000fea000383ffff */
.L_x_5876:
[----:B0-----:R0:W1:Y:S02]  /*26a90*/  SYNCS.PHASECHK.TRANS64.TRYWAIT P0, [R2+URZ+0x32460], R0 ;  /* 0x03246000020075a7 */ /* 0x001064000800017f */
[----:B-1----:R-:W-:Y:S05]  /*26aa0*/  @!P0 NANOSLEEP.SYNCS 0x989680 ;  /* 0x009896800000895d */ /* 0x002fea0003900000 */
[----:B------:R-:W1:Y:S02]  /*26ab0*/  @!P0 SYNCS.PHASECHK.TRANS64 P0, [R2+URZ+0x32460], R0 ;  /* 0x03246000020085a7 */ /* 0x000e64000800007f */
[----:B-1----:R-:W-:Y:S05]  /*26ac0*/  @!P0 BRA `(.L_x_5876) ;  /* 0xfffffffc00f08947 */ /* 0x002fea000383ffff */
[----:B------:R-:W-:Y:S05]  /*26ad0*/  BRA `(.L_x_6084) ;  /* 0xffffff8c00747947 */ /* 0x000fea000383ffff */
.L_x_5891:
[----:B-1----:R1:W2:Y:S02]  /*26ae0*/  SYNCS.PHASECHK.TRANS64.TRYWAIT P0, [R2+URZ+0x32440], R6 ;  /* 0x03244006020075a7 */ /* 0x0022a4000800017f */
[----:B--2---:R-:W-:Y:S05]  /*26af0*/  @!P0 NANOSLEEP.SYNCS 0x989680 ;  /* 0x009896800000895d */ /* 0x004fea0003900000 */
[----:B------:R-:W2:Y:S02]  /*26b00*/  @!P0 SYNCS.PHASECHK.TRANS64 P0, [R2+URZ+0x32440], R6 ;  /* 0x03244006020085a7 */ /* 0x000ea4000800007f */
[----:B--2---:R-:W-:Y:S05]  /*26b10*/  @!P0 BRA `(.L_x_5891) ;  /* 0xfffffffc00f08947 */ /* 0x004fea000383ffff */
[----:B------:R-:W-:Y:S05]  /*26b20*/  BRA `(.L_x_6085) ;  /* 0xffffff9400947947 */ /* 0x000fea000383ffff */
.L_x_5896:
[----:B0-----:R0:W2:Y:S02]  /*26b30*/  SYNCS.PHASECHK.TRANS64.TRYWAIT P0, [R2+URZ+0x32460], R6 ;  /* 0x03246006020075a7 */ /* 0x0010a4000800017f */
[----:B--2---:R-:W-:Y:S05]  /*26b40*/  @!P0 NANOSLEEP.SYNCS 0x989680 ;  /* 0x009896800000895d */ /* 0x004fea0003900000 */
[----:B------:R-:W2:Y:S02]  /*26b50*/  @!P0 SYNCS.PHASECHK.TRANS64 P0, [R2+URZ+0x32460], R6 ;  /* 0x03246006020085a7 */ /* 0x000ea4000800007f */
[----:B--2---:R-:W-:Y:S05]  /*26b60*/  @!P0 BRA `(.L_x_5896) ;  /* 0xfffffffc00f08947 */ /* 0x004fea000383ffff */
[----:B------:R-:W-:Y:S05]  /*26b70*/  BRA `(.L_x_6086) ;  /* 0xffffff9800107947 */ /* 0x000fea000383ffff */
.L_x_5907:
[----:B-1----:R1:W2:Y:S02]  /*26b80*/  SYNCS.PHASECHK.TRANS64.TRYWAIT P0, [R3+URZ+0x32440], R2 ;  /* 0x03244002030075a7 */ /* 0x0022a4000800017f */
[----:B--2---:R-:W-:Y:S05]  /*26b90*/  @!P0 NANOSLEEP.SYNCS 0x989680 ;  /* 0x009896800000895d */ /* 0x004fea0003900000 */
[----:B------:R-:W2:Y:S02]  /*26ba0*/  @!P0 SYNCS.PHASECHK.TRANS64 P0, [R3+URZ+0x32440], R2 ;  /* 0x03244002030085a7 */ /* 0x000ea4000800007f */
[----:B--2---:R-:W-:Y:S05]  /*26bb0*/  @!P0 BRA `(.L_x_5907) ;  /* 0xfffffffc00f08947 */ /* 0x004fea000383ffff */
[----:B------:R-:W-:Y:S05]  /*26bc0*/  BRA `(.L_x_6087) ;  /* 0xffffff9c00fc7947 */ /* 0x000fea000383ffff */
.L_x_5912:
[----:B--2---:R2:W3:Y:S02]  /*26bd0*/  SYNCS.PHASECHK.TRANS64.TRYWAIT P0, [R3+URZ+0x32460], R2 ;  /* 0x03246002030075a7 */ /* 0x0044e4000800017f */
[----:B---3--:R-:W-:Y:S05]  /*26be0*/  @!P0 NANOSLEEP.SYNCS 0x989680 ;  /* 0x009896800000895d */ /* 0x008fea0003900000 */
[----:B------:R-:W3:Y:S02]  /*26bf0*/  @!P0 SYNCS.PHASECHK.TRANS64 P0, [R3+URZ+0x32460], R2 ;  /* 0x03246002030085a7 */ /* 0x000ee4000800007f */
[----:B---3--:R-:W-:Y:S05]  /*26c00*/  @!P0 BRA `(.L_x_5912) ;  /* 0xfffffffc00f08947 */ /* 0x008fea000383ffff */
[----:B------:R-:W-:Y:S05]  /*26c10*/  BRA `(.L_x_6088) ;  /* 0xffffffa000787947 */ /* 0x000fea000383ffff */
.L_x_5923:
[----:B-1----:R1:W2:Y:S02]  /*26c20*/  SYNCS.PHASECHK.TRANS64.TRYWAIT P0, [R3+URZ+0x32440], R2 ;  /* 0x03244002030075a7 */ /* 0x0022a4000800017f */
[----:B--2---:R-:W-:Y:S05]  /*26c30*/  @!P0 NANOSLEEP.SYNCS 0x989680 ;  /* 0x009896800000895d */ /* 0x004fea0003900000 */
[----:B------:R-:W2:Y:S02]  /*26c40*/  @!P0 SYNCS.PHASECHK.TRANS64 P0, [R3+URZ+0x32440], R2 ;  /* 0x03244002030085a7 */ /* 0x000ea4000800007f */
[----:B--2---:R-:W-:Y:S05]  /*26c50*/  @!P0 BRA `(.L_x_5923) ;  /* 0xfffffffc00f08947 */ /* 0x004fea000383ffff */
[----:B------:R-:W-:Y:S05]  /*26c60*/  BRA `(.L_x_6089) ;  /* 0xffffffa800487947 */ /* 0x000fea000383ffff */
.L_x_5928:
[----:B--2---:R2:W3:Y:S02]  /*26c70*/  SYNCS.PHASECHK.TRANS64.TRYWAIT P0, [R3+URZ+0x32460], R2 ;  /* 0x03246002030075a7 */ /* 0x0044e4000800017f */
[----:B---3--:R-:W-:Y:S05]  /*26c80*/  @!P0 NANOSLEEP.SYNCS 0x989680 ;  /* 0x009896800000895d */ /* 0x008fea0003900000 */
[----:B------:R-:W3:Y:S02]  /*26c90*/  @!P0 SYNCS.PHASECHK.TRANS64 P0, [R3+URZ+0x32460], R2 ;  /* 0x03246002030085a7 */ /* 0x000ee4000800007f */
[----:B---3--:R-:W-:Y:S05]  /*26ca0*/  @!P0 BRA `(.L_x_5928) ;  /* 0xfffffffc00f08947 */ /* 0x008fea000383ffff */
[----:B------:R-:W-:Y:S05]  /*26cb0*/  BRA `(.L_x_6090) ;  /* 0xffffffa800c47947 */ /* 0x000fea000383ffff */
.L_x_5940:
[----:B------:R-:W2:Y:S01]  /*26cc0*/  LDL R0, [R1] ;  /* 0x0000000001007983 */ /* 0x000ea20000100800 */
[----:B------:R-:W-:Y:S01]  /*26cd0*/  BSSY B0, `(.L_x_6091) ;  /* 0x0000008000007945 */ /* 0x000fe20003800000 */
[----:B------:R-:W-:Y:S02]  /*26ce0*/  IMAD.MOV.U32 R12, RZ, RZ, RZ ;  /* 0x000000ffff0c7224 */ /* 0x000fe400078e00ff */
[----:B------:R-:W-:Y:S02]  /*26cf0*/  IMAD.MOV.U32 R11, RZ, RZ, 0x1f ;  /* 0x0000001fff0b7424 */ /* 0x000fe400078e00ff */
[----:B------:R-:W-:Y:S02]  /*26d00*/  IMAD.MOV.U32 R15, RZ, RZ, -0x1 ;  /* 0xffffffffff0f7424 */ /* 0x000fe400078e00ff */
[----:B--2---:R-:W-:-:S07]  /*26d10*/  IMAD.MOV.U32 R13, RZ, RZ, R0 ;  /* 0x000000ffff0d7224 */ /* 0x004fce00078e0000 */
[----:B01-3--:R-:W-:Y:S05]  /*26d20*/  WARPSYNC.COLLECTIVE R15, `(.L_x_6092) ;  /* 0x000000000f087348 */ /* 0x00bfea0003c00000 */
[----:B------:R2:W4:Y:S02]  /*26d30*/  SHFL.IDX P6, R14, R13, R12, R11 ;  /* 0x0000000c0d0e7389 */ /* 0x00052400000c000b */
[----:B01234-:R-:W-:Y:S01]  /*26d40*/  ENDCOLLECTIVE ;  /* 0x000000000000791b */ /* 0x01ffe20003800000 */
.L_x_6092:
[----:B------:R-:W-:Y:S05]  /*26d50*/  BSYNC B0 ;  /* 0x0000000000007941 */ /* 0x000fea0003800000 */
.L_x_6091:
        /* <DEDUP_REMOVED lines=9> */
.L_x_6093:
        /* <DEDUP_REMOVED lines=26> */
.L_x_6094:
        /* <DEDUP_REMOVED lines=8> */
.L_x_6095:
        /* <DEDUP_REMOVED lines=8> */
.L_x_6096:
        /* <DEDUP_REMOVED lines=8> */
.L_x_6097:
        /* <DEDUP_REMOVED lines=8> */
.L_x_6098:
        /* <DEDUP_REMOVED lines=9> */
.L_x_6099:
[----:B------:R-:W-:Y:S01]  /*27220*/  IMAD.MOV.U32 R9, RZ, RZ, R14 ;  /* 0x000000ffff097224 */ /* 0x000fe200078e000e */
[----:B------:R-:W-:Y:S06]  /*27230*/  BRA `(.L_x_6100) ;  /* 0xffffffb0000c7947 */ /* 0x000fec000383ffff */
.L_x_5943:
        /* <DEDUP_REMOVED lines=8> */
.L_x_6102:
[----:B------:R-:W-:Y:S05]  /*272c0*/  BSYNC B0 ;  /* 0x0000000000007941 */ /* 0x000fea0003800000 */
.L_x_6101:
        /* <DEDUP_REMOVED lines=10> */
.L_x_6103:
        /* <DEDUP_REMOVED lines=8> */
.L_x_6104:
        /* <DEDUP_REMOVED lines=8> */
.L_x_6105:
        /* <DEDUP_REMOVED lines=8> */
.L_x_6106:
        /* <DEDUP_REMOVED lines=9> */
.L_x_6107:
[----:B------:R-:W-:Y:S01]  /*27580*/  IMAD.MOV.U32 R9, RZ, RZ, R14 ;  /* 0x000000ffff097224 */ /* 0x000fe200078e000e */
[----:B------:R-:W-:Y:S06]  /*27590*/  BRA `(.L_x_6108) ;  /* 0xffffffac00e07947 */ /* 0x000fec000383ffff */
.L_x_5945:
[----:B------:R-:W-:Y:S01]  /*275a0*/  BSSY B0, `(.L_x_6109) ;  /* 0x0000006000007945 */ /* 0x000fe20003800000 */
[----:B------:R-:W-:Y:S01]  /*275b0*/  PLOP3.LUT P6, PT, P6, PT, PT, 0x8, 0x0 ;  /* 0x000000000000781c */ /* 0x000fe200037ce170 */
[----:B------:R-:W-:-:S12]  /*275c0*/  IMAD.MOV.U32 R15, RZ, RZ, -0x1 ;  /* 0xffffffffff0f7424 */ /* 0x000fd800078e00ff */
[----:B0-----:R-:W-:Y:S05]  /*275d0*/  WARPSYNC.COLLECTIVE R15, `(.L_x_6110) ;  /* 0x000000000f087348 */ /* 0x001fea0003c00000 */
[----:B------:R-:W-:Y:S01]  /*275e0*/  VOTE.ANY R14, PT, P6 ;  /* 0x00000000000e7806 */ /* 0x000fe200030e0100 */
[----:B0-----:R-:W-:Y:S06]  /*275f0*/  ENDCOLLECTIVE ;  /* 0x000000000000791b */ /* 0x001fec0003800000 */
.L_x_6110:
[----:B------:R-:W-:Y:S05]  /*27600*/  BSYNC B0 ;  /* 0x0000000000007941 */ /* 0x000fea0003800000 */
.L_x_6109:
        /* <DEDUP_REMOVED lines=10> */
.L_x_6111:
[----:B------:R-:W-:Y:S02]  /*276b0*/  IMAD.MOV.U32 R13, RZ, RZ, R6 ;  /* 0x000000ffff0d7224 */ /* 0x000fe400078e0006 */
[----:B------:R-:W-:-:S07]  /*276c0*/  IMAD.MOV.U32 R4, RZ, RZ, R14 ;  /* 0x000000ffff047224 */ /* 0x000fce00078e000e */
[----:B------:R-:W-:Y:S05]  /*276d0*/  WARPSYNC.COLLECTIVE R15, `(.L_x_6112) ;  /* 0x000000000f087348 */ /* 0x000fea0003c00000 */
[----:B------:R0:W1:Y:S02]  /*276e0*/  SHFL.IDX P6, R14, R13, R12, R11 ;  /* 0x0000000c0d0e7389 */ /* 0x00006400000c000b */
[----:B01----:R-:W-:Y:S01]  /*276f0*/  ENDCOLLECTIVE ;  /* 0x000000000000791b */ /* 0x003fe20003800000 */
.L_x_6112:
[----:B------:R-:W-:Y:S02]  /*27700*/  IMAD.MOV.U32 R6, RZ, RZ, R14 ;  /* 0x000000ffff067224 */ /* 0x000fe400078e000e */
[----:B------:R-:W-:-:S05]  /*27710*/  IMAD.IADD R10, R3, 0x1, R10 ;  /* 0x00000001030a7824 */ /* 0x000fca00078e020a */
[----:B------:R0:W-:Y:S01]  /*27720*/  STL [R1+0xc], R10 ;  /* 0x00000c0a01007387 */ /* 0x0001e20000100800 */
[----:B------:R-:W-:Y:S05]  /*27730*/  BRA `(.L_x_6113) ;  /* 0xffffffac00c07947 */ /* 0x000fea000383ffff */
.L_x_5947:
        /* <DEDUP_REMOVED lines=8> */
.L_x_6115:
[----:B------:R-:W-:Y:S05]  /*277c0*/  BSYNC B0 ;  /* 0x0000000000007941 */ /* 0x000fea0003800000 */
.L_x_6114:
[----:B------:R-:W-:Y:S01]  /*277d0*/  IMAD.MOV.U32 R3, RZ, RZ, R14 ;  /* 0x000000ffff037224 */ /* 0x000fe200078e000e */
[----:B------:R-:W-:Y:S06]  /*277e0*/  BRA `(.L_x_6116) ;  /* 0xffffffac00ac7947 */ /* 0x000fec000383ffff */
.L_x_5953:
[----:B0-----:R0:W1:Y:S02]  /*277f0*/  SYNCS.PHASECHK.TRANS64.TRYWAIT P0, [R0+URZ+0x32420], R3 ;  /* 0x03242003000075a7 */ /* 0x001064000800017f */
[----:B-1----:R-:W-:Y:S05]  /*27800*/  @!P0 NANOSLEEP.SYNCS 0x989680 ;  /* 0x009896800000895d */ /* 0x002fea0003900000 */
[----:B------:R-:W1:Y:S02]  /*27810*/  @!P0 SYNCS.PHASECHK.TRANS64 P0, [R0+URZ+0x32420], R3 ;  /* 0x03242003000085a7 */ /* 0x000e64000800007f */
[----:B-1----:R-:W-:Y:S05]  /*27820*/  @!P0 BRA `(.L_x_5953) ;  /* 0xfffffffc00f08947 */ /* 0x002fea000383ffff */
[----:B------:R-:W-:Y:S05]  /*27830*/  BRA `(.L_x_6117) ;  /* 0xffffffb8004c7947 */ /* 0x000fea000383ffff */
.L_x_5954:
        /* <DEDUP_REMOVED lines=11> */
.L_x_6119:
[----:B------:R-:W-:Y:S05]  /*278f0*/  BSYNC B0 ;  /* 0x0000000000007941 */ /* 0x000fea0003800000 */
.L_x_6118:
[----:B------:R-:W-:Y:S05]  /*27900*/  BRA `(.L_x_6120) ;  /* 0xffffffb800347947 */ /* 0x000fea000383ffff */
.L_x_5955:
[----:B------:R-:W-:Y:S01]  /*27910*/  BSSY B0, `(.L_x_6121) ;  /* 0x0000006000007945 */ /* 0x000fe20003800000 */
[----:B------:R-:W-:-:S07]  /*27920*/  IMAD.MOV.U32 R15, RZ, RZ, -0x1 ;  /* 0xffffffffff0f7424 */ /* 0x000fce00078e00ff */
[----:B01----:R-:W-:Y:S05]  /*27930*/  WARPSYNC.COLLECTIVE R15, `(.L_x_6122) ;  /* 0x000000000f0c7348 */ /* 0x003fea0003c00000 */
[----:B------:R-:W-:Y:S02]  /*27940*/  ELECT P6, UR62, PT ;  /* 0x00000000003e782f */ /* 0x000fe400038c0000 */
[----:B------:R-:W-:Y:S01]  /*27950*/  MOV R14, UR62 ;  /* 0x0000003e000e7c02 */ /* 0x000fe20008000f00 */
[----:B01----:R-:W-:Y:S10]  /*27960*/  ENDCOLLECTIVE ;  /* 0x000000000000791b */ /* 0x003ff40003800000 */
.L_x_6122:
[----:B------:R-:W-:Y:S05]  /*27970*/  BSYNC B0 ;  /* 0x0000000000007941 */ /* 0x000fea0003800000 */
.L_x_6121:
[----:B------:R-:W-:Y:S05]  /*27980*/  BRA `(.L_x_6123) ;  /* 0xffffffb800287947 */ /* 0x000fea000383ffff */
.L_x_5957:
[----:B0-----:R0:W1:Y:S02]  /*27990*/  SYNCS.PHASECHK.TRANS64.TRYWAIT P0, [R6+URZ], R5 ;  /* 0x00000005060075a7 */ /* 0x001064000800017f */
[----:B-1----:R-:W-:Y:S05]  /*279a0*/  @!P0 NANOSLEEP.SYNCS 0x989680 ;  /* 0x009896800000895d */ /* 0x002fea0003900000 */
[----:B------:R-:W1:Y:S02]  /*279b0*/  @!P0 SYNCS.PHASECHK.TRANS64 P0, [R6+URZ], R5 ;  /* 0x00000005060085a7 */ /* 0x000e64000800007f */
[----:B-1----:R-:W-:Y:S05]  /*279c0*/  @!P0 BRA `(.L_x_5957) ;  /* 0xfffffffc00f08947 */ /* 0x002fea000383ffff */
[----:B------:R-:W-:Y:S05]  /*279d0*/  BRA `(.L_x_6124) ;  /* 0xffffffb800607947 */ /* 0x000fea000383ffff */
.L_x_5958:
[----:B-1----:R1:W2:Y:S02]  /*279e0*/  SYNCS.PHASECHK.TRANS64.TRYWAIT P0, [R7+URZ], R2 ;  /* 0x00000002070075a7 */ /* 0x0022a4000800017f */
[----:B--2---:R-:W-:Y:S05]  /*279f0*/  @!P0 NANOSLEEP.SYNCS 0x989680 ;  /* 0x009896800000895d */ /* 0x004fea0003900000 */
[----:B------:R-:W2:Y:S02]  /*27a00*/  @!P0 SYNCS.PHASECHK.TRANS64 P0, [R7+URZ], R2 ;  /* 0x00000002070085a7 */ /* 0x000ea4000800007f */
[----:B--2---:R-:W-:Y:S05]  /*27a10*/  @!P0 BRA `(.L_x_5958) ;  /* 0xfffffffc00f08947 */ /* 0x004fea000383ffff */
[----:B------:R-:W-:Y:S05]  /*27a20*/  BRA `(.L_x_6125) ;  /* 0xffffffb800547947 */ /* 0x000fea000383ffff */
.L_x_5960:
[----:B--2---:R2:W3:Y:S02]  /*27a30*/  SYNCS.PHASECHK.TRANS64.TRYWAIT P0, [R4+URZ], R5 ;  /* 0x00000005040075a7 */ /* 0x0044e4000800017f */
[----:B---3--:R-:W-:Y:S05]  /*27a40*/  @!P0 NANOSLEEP.SYNCS 0x989680 ;  /* 0x009896800000895d */ /* 0x008fea0003900000 */
[----:B------:R-:W3:Y:S02]  /*27a50*/  @!P0 SYNCS.PHASECHK.TRANS64 P0, [R4+URZ], R5 ;  /* 0x00000005040085a7 */ /* 0x000ee4000800007f */
[----:B---3--:R-:W-:Y:S05]  /*27a60*/  @!P0 BRA `(.L_x_5960) ;  /* 0xfffffffc00f08947 */ /* 0x008fea000383ffff */
[----:B------:R-:W-:Y:S05]  /*27a70*/  BRA `(.L_x_6126) ;  /* 0xffffffb800587947 */ /* 0x000fea000383ffff */
.L_x_6127:
        /* <DEDUP_REMOVED lines=16> */
.L_x_6148:


//--------------------- .nv.global.init           --------------------------
	.section	.nv.global.init,"aw",@progbits
.nv.global.init:
	.type		$str$20,@object
	.size		$str$20,($str$21 - $str$20)
$str$20:
        /*0000*/ 	.byte	0x28, 0x61, 0x64, 0x64, 0x72, 0x65, 0x73, 0x73, 0x20, 0x26, 0x20, 0x6d, 0x61, 0x73, 0x6b, 0x29
        /*0010*/ 	.byte	0x20, 0x3d, 0x3d, 0x20, 0x30, 0x00
	.type		$str$21,@object
	.size		$str$21,(__unnamed_4 - $str$21)
$str$21:
        /*0016*/ 	.byte	0x2f, 0x74, 0x6d, 0x70, 0x2f, 0x6f, 0x73, 0x73, 0x5f, 0x6b, 0x65, 0x72, 0x6e, 0x65, 0x6c, 0x73
        /*0026*/ 	.byte	0x5f, 0x73, 0x72, 0x63, 0x2f, 0x66, 0x6c, 0x61, 0x73, 0x68, 0x5f, 0x61, 0x74, 0x74, 0x65, 0x6e
        /*0036*/ 	.byte	0x74, 0x69, 0x6f, 0x6e, 0x2f, 0x63, 0x73, 0x72, 0x63, 0x2f, 0x63, 0x75, 0x74, 0x6c, 0x61, 0x73
        /*0046*/ 	.byte	0x73, 0x2f, 0x69, 0x6e, 0x63, 0x6c, 0x75, 0x64, 0x65, 0x2f, 0x63, 0x75, 0x74, 0x65, 0x2f, 0x70
        /*0056*/ 	.byte	0x6f, 0x69, 0x6e, 0x74, 0x65, 0x72, 0x5f, 0x66, 0x6c, 0x61, 0x67, 0x67, 0x65, 0x64, 0x2e, 0x68
        /*0066*/ 	.byte	0x70, 0x70, 0x00
	.type		__unnamed_4,@object
	.size		__unnamed_4,(__unnamed_5 - __unnamed_4)
__unnamed_4:
        /* <DEDUP_REMOVED lines=24> */
        /*01e9*/ 	.byte	0x00
	.type		__unnamed_5,@object
	.size		__unnamed_5,(__unnamed_7 - __unnamed_5)
__unnamed_5:
        /* <DEDUP_REMOVED lines=25> */
	.type		__unnamed_7,@object
	.size		__unnamed_7,(__unnamed_6 - __unnamed_7)
__unnamed_7:
        /* <DEDUP_REMOVED lines=25> */
	.type		__unnamed_6,@object
	.size		__unnamed_6,(__unnamed_1 - __unnamed_6)
__unnamed_6:
        /* <DEDUP_REMOVED lines=29> */
	.type		__unnamed_1,@object
	.size		__unnamed_1,(__unnamed_3 - __unnamed_1)
__unnamed_1:
        /* <DEDUP_REMOVED lines=28> */
        /*087e*/ 	.byte	0x3c, 0x36, 0x31, 0x34, 0x34, 0x3e, 0x3e, 0x3e, 0x3e, 0x3e, 0x20, 0x26, 0x5d, 0x00
	.type		__unnamed_3,@object
	.size		__unnamed_3,(__unnamed_2 - __unnamed_3)
__unnamed_3:
        /* <DEDUP_REMOVED lines=29> */
	.type		__unnamed_2,@object
	.size		__unnamed_2,(.L_1 - __unnamed_2)
__unnamed_2:
        /* <DEDUP_REMOVED lines=29> */
.L_1:


//--------------------- .nv.shared._ZN7cutlass13device_kernelIN5flash11enable_sm90INS1_16FlashAttnFwdSm90INS1_25CollectiveMainloopFwdSm90ILi2EN4cute5tupleIJNS5_1CILi1EEES8_S8_EEENS6_IJNS7_ILi128EEENS7_ILi96EEENS7_ILi64EEEEEELi256ENS_10bfloat16_tEfNS_4arch4Sm90ELb0ELb0ELb1ELb0ELb0ELb0ELb0ELb1ELb0ELb1ELb1ELb0EEENS1_21CollectiveEpilogueFwdINS6_IJSA_NS7_ILi256EEESB_EEES9_SE_SG_Li256ELb0ELb1ELb1ELb0EEENS1_19SingleTileSchedulerILb0ELb1ELb1ELi128EEEEEEEEEvNT_6ParamsE --------------------------
	.section	.nv.shared._ZN7cutlass13device_kernelIN5flash11enable_sm90INS1_16FlashAttnFwdSm90INS1_25CollectiveMainloopFwdSm90ILi2EN4cute5tupleIJNS5_1CILi1EEES8_S8_EEENS6_IJNS7_ILi128EEENS7_ILi96EEENS7_ILi64EEEEEELi256ENS_10bfloat16_tEfNS_4arch4Sm90ELb0ELb0ELb1ELb0ELb0ELb0ELb0ELb1ELb0ELb1ELb1ELb0EEENS1_21CollectiveEpilogueFwdINS6_IJSA_NS7_ILi256EEESB_EEES9_SE_SG_Li256ELb0ELb1ELb1ELb0EEENS1_19SingleTileSchedulerILb0ELb1ELb1ELi128EEEEEEEEEvNT_6ParamsE,"aw",@nobits
	.sectionflags	@""
	.align	16
	.zero		1024


//--------------------- .nv.shared.reserved.0     --------------------------
	.section	.nv.shared.reserved.0,"aw",@nobits
	.weak		__nv_reservedSMEM_offset_0_alias
	.size		__nv_reservedSMEM_offset_0_alias, 0, 0
	.other		__nv_reservedSMEM_offset_0_alias,@"STO_CUDA_RESERVED_SHARED STV_DEFAULT"
__nv_reservedSMEM_offset_0_alias:
	.zero		0


//--------------------- .nv.global                --------------------------
	.section	.nv.global,"aw",@nobits
.nv.global:
	.type		_ZN83_INTERNAL_b6fd8604_47_flash_fwd_hdim64_256_bf16_split_softcap_sm90_cu_c784774a_35034cute1_E,@object
	.size		_ZN83_INTERNAL_b6fd8604_47_flash_fwd_hdim64_256_bf16_split_softcap_sm90_cu_c784774a_35034cute1_E,(_ZN83_INTERNAL_b6fd8604_47_flash_fwd_hdim64_256_bf16_split_softcap_sm90_cu_c784774a_35034cuda3std3__45__cpo6cbeginE - _ZN83_INTERNAL_b6fd8604_47_flash_fwd_hdim64_256_bf16_split_softcap_sm90_cu_c784774a_35034cute1_E)
_ZN83_INTERNAL_b6fd8604_47_flash_fwd_hdim64_256_bf16_split_softcap_sm90_cu_c784774a_35034cute1_E:
	.zero		1
	.type		_ZN83_INTERNAL_b6fd8604_47_flash_fwd_hdim64_256_bf16_split_softcap_sm90_cu_c784774a_35034cuda3std3__45__cpo6cbeginE,@object
	.size		_ZN83_INTERNAL_b6fd8604_47_flash_fwd_hdim64_256_bf16_split_softcap_sm90_cu_c784774a_35034cuda3std3__45__cpo6cbeginE,(_ZN83_INTERNAL_b6fd8604_47_flash_fwd_hdim64_256_bf16_split_softcap_sm90_cu_c784774a_35034cuda3std3__48in_placeE - _ZN83_INTERNAL_b6fd8604_47_flash_fwd_hdim64_256_bf16_split_softcap_sm90_cu_c784774a_35034cuda3std3__45__cpo6cbeginE)
_ZN83_INTERNAL_b6fd8604_47_flash_fwd_hdim64_256_bf16_split_softcap_sm90_cu_c784774a_35034cuda3std3__45__cpo6cbeginE:
	.zero		1
	.type		_ZN83_INTERNAL_b6fd8604_47_flash_fwd_hdim64_256_bf16_split_softcap_sm90_cu_c784774a_35034cuda3std3__48in_placeE,@object
	.size		_ZN83_INTERNAL_b6fd8604_47_flash_fwd_hdim64_256_bf16_split_softcap_sm90_cu_c784774a_35034cuda3std3__48in_placeE,(_ZN83_INTERNAL_b6fd8604_47_flash_fwd_hdim64_256_bf16_split_softcap_sm90_cu_c784774a_35034cuda3std6ranges3__45__cpo9iter_moveE - _ZN83_INTERNAL_b6fd8604_47_flash_fwd_hdim64_256_bf16_split_softcap_sm90_cu_c784774a_35034cuda3std3__48in_placeE)
_ZN83_INTERNAL_b6fd8604_47_flash_fwd_hdim64_256_bf16_split_softcap_sm90_cu_c784774a_35034cuda3std3__48in_placeE:
	.zero		1
	.type		_ZN83_INTERNAL_b6fd8604_47_flash_fwd_hdim64_256_bf16_split_softcap_sm90_cu_c784774a_35034cuda3std6ranges3__45__cpo9iter_moveE,@object
	.size		_ZN83_INTERNAL_b6fd8604_47_flash_fwd_hdim64_256_bf16_split_softcap_sm90_cu_c784774a_35034cuda3std6ranges3__45__cpo9iter_moveE,(_ZN83_INTERNAL_b6fd8604_47_flash_fwd_hdim64_256_bf16_split_softcap_sm90_cu_c784774a_35034cuda3std3__45__cpo5beginE - _ZN83_INTERNAL_b6fd8604_47_flash_fwd_hdim64_256_bf16_split_softcap_sm90_cu_c784774a_35034cuda3std6ranges3__45__cpo9iter_moveE)
_ZN83_INTERNAL_b6fd8604_47_flash_fwd_hdim64_256_bf16_split_softcap_sm90_cu_c784774a_35034cuda3std6ranges3__45__cpo9iter_moveE:
	.zero		1
	.type		_ZN83_INTERNAL_b6fd8604_47_flash_fwd_hdim64_256_bf16_split_softcap_sm90_cu_c784774a_35034cuda3std3__45__cpo5beginE,@object
	.size		_ZN83_INTERNAL_b6fd8604_47_flash_fwd_hdim64_256_bf16_split_softcap_sm90_cu_c784774a_35034cuda3std3__45__cpo5beginE,(_ZN83_INTERNAL_b6fd8604_47_flash_fwd_hdim64_256_bf16_split_softcap_sm90_cu_c784774a_35034cuda3std3__485_GLOBAL__N__b6fd8604_47_flash_fwd_hdim64_256_bf16_split_softcap_sm90_cu_c784774a_35036ignoreE - _ZN83_INTERNAL_b6fd8604_47_flash_fwd_hdim64_256_bf16_split_softcap_sm90_cu_c784774a_35034cuda3std3__45__cpo5beginE)
_ZN83_INTERNAL_b6fd8604_47_flash_fwd_hdim64_256_bf16_split_softcap_sm90_cu_c784774a_35034cuda3std3__45__cpo5beginE:
	.zero		1
	.type		_ZN83_INTERNAL_b6fd8604_47_flash_fwd_hdim64_256_bf16_split_softcap_sm90_cu_c784774a_35034cuda3std3__485_GLOBAL__N__b6fd8604_47_flash_fwd_hdim64_256_bf16_split_softcap_sm90_cu_c784774a_35036ignoreE,@object
	.size		_ZN83_INTERNAL_b6fd8604_47_flash_fwd_hdim64_256_bf16_split_softcap_sm90_cu_c784774a_35034cuda3std3__485_GLOBAL__N__b6fd8604_47_flash_fwd_hdim64_256_bf16_split_softcap_sm90_cu_c784774a_35036ignoreE,(_ZN83_INTERNAL_b6fd8604_47_flash_fwd_hdim64_256_bf16_split_softcap_sm90_cu_c784774a_35034cute7productE - _ZN83_INTERNAL_b6fd8604_47_flash_fwd_hdim64_256_bf16_split_softcap_sm90_cu_c784774a_35034cuda3std3__485_GLOBAL__N__b6fd8604_47_flash_fwd_hdim64_256_bf16_split_softcap_sm90_cu_c784774a_35036ignoreE)
_ZN83_INTERNAL_b6fd8604_47_flash_fwd_hdim64_256_bf16_split_softcap_sm90_cu_c784774a_35034cuda3std3__485_GLOBAL__N__b6fd8604_47_flash_fwd_hdim64_256_bf16_split_softcap_sm90_cu_c784774a_35036ignoreE:
	.zero		1
	.type		_ZN83_INTERNAL_b6fd8604_47_flash_fwd_hdim64_256_bf16_split_softcap_sm90_cu_c784774a_35034cute7productE,@object
	.size		_ZN83_INTERNAL_b6fd8604_47_flash_fwd_hdim64_256_bf16_split_softcap_sm90_cu_c784774a_35034cute7productE,(_ZN83_INTERNAL_b6fd8604_47_flash_fwd_hdim64_256_bf16_split_softcap_sm90_cu_c784774a_35034cuda3std3__45__cpo3endE - _ZN83_INTERNAL_b6fd8604_47_flash_fwd_hdim64_256_bf16_split_softcap_sm90_cu_c784774a_35034cute7productE)
_ZN83_INTERNAL_b6fd8604_47_flash_fwd_hdim64_256_bf16_split_softcap_sm90_cu_c784774a_35034cute7productE:
	.zero		1
	.type		_ZN83_INTERNAL_b6fd8604_47_flash_fwd_hdim64_256_bf16_split_softcap_sm90_cu_c784774a_35034cuda3std3__45__cpo3endE,@object
	.size		_ZN83_INTERNAL_b6fd8604_47_flash_fwd_hdim64_256_bf16_split_softcap_sm90_cu_c784774a_35034cuda3std3__45__cpo3endE,(_ZN83_INTERNAL_b6fd8604_47_flash_fwd_hdim64_256_bf16_split_softcap_sm90_cu_c784774a_35034cuda3std3__419piecewise_constructE - _ZN83_INTERNAL_b6fd8604_47_flash_fwd_hdim64_256_bf16_split_softcap_sm90_cu_c784774a_35034cuda3std3__45__cpo3endE)
_ZN83_INTERNAL_b6fd8604_47_flash_fwd_hdim64_256_bf16_split_softcap_sm90_cu_c784774a_35034cuda3std3__45__cpo3endE:
	.zero		1
	.type		_ZN83_INTERNAL_b6fd8604_47_flash_fwd_hdim64_256_bf16_split_softcap_sm90_cu_c784774a_35034cuda3std3__419piecewise_constructE,@object
	.size		_ZN83_INTERNAL_b6fd8604_47_flash_fwd_hdim64_256_bf16_split_softcap_sm90_cu_c784774a_35034cuda3std3__419piecewise_constructE,(_ZN83_INTERNAL_b6fd8604_47_flash_fwd_hdim64_256_bf16_split_softcap_sm90_cu_c784774a_35034cuda3std3__45__cpo4cendE - _ZN83_INTERNAL_b6fd8604_47_flash_fwd_hdim64_256_bf16_split_softcap_sm90_cu_c784774a_35034cuda3std3__419piecewise_constructE)
_ZN83_INTERNAL_b6fd8604_47_flash_fwd_hdim64_256_bf16_split_softcap_sm90_cu_c784774a_35034cuda3std3__419piecewise_constructE:
	.zero		1
	.type		_ZN83_INTERNAL_b6fd8604_47_flash_fwd_hdim64_256_bf16_split_softcap_sm90_cu_c784774a_35034cuda3std3__45__cpo4cendE,@object
	.size		_ZN83_INTERNAL_b6fd8604_47_flash_fwd_hdim64_256_bf16_split_softcap_sm90_cu_c784774a_35034cuda3std3__45__cpo4cendE,(_ZN83_INTERNAL_b6fd8604_47_flash_fwd_hdim64_256_bf16_split_softcap_sm90_cu_c784774a_35034cuda3std6ranges3__45__cpo4swapE - _ZN83_INTERNAL_b6fd8604_47_flash_fwd_hdim64_256_bf16_split_softcap_sm90_cu_c784774a_35034cuda3std3__45__cpo4cendE)
_ZN83_INTERNAL_b6fd8604_47_flash_fwd_hdim64_256_bf16_split_softcap_sm90_cu_c784774a_35034cuda3std3__45__cpo4cendE:
	.zero		1
	.type		_ZN83_INTERNAL_b6fd8604_47_flash_fwd_hdim64_256_bf16_split_softcap_sm90_cu_c784774a_35034cuda3std6ranges3__45__cpo4swapE,@object
	.size		_ZN83_INTERNAL_b6fd8604_47_flash_fwd_hdim64_256_bf16_split_softcap_sm90_cu_c784774a_35034cuda3std6ranges3__45__cpo4swapE,(.L_14 - _ZN83_INTERNAL_b6fd8604_47_flash_fwd_hdim64_256_bf16_split_softcap_sm90_cu_c784774a_35034cuda3std6ranges3__45__cpo4swapE)
_ZN83_INTERNAL_b6fd8604_47_flash_fwd_hdim64_256_bf16_split_softcap_sm90_cu_c784774a_35034cuda3std6ranges3__45__cpo4swapE:
	.zero		1
.L_14:


//--------------------- .nv.shared._ZN7cutlass13device_kernelIN5flash11enable_sm90INS1_16FlashAttnFwdSm90INS1_25CollectiveMainloopFwdSm90ILi2EN4cute5tupleIJNS5_1CILi1EEES8_S8_EEENS6_IJNS7_ILi128EEENS7_ILi96EEENS7_ILi64EEEEEELi256ENS_10bfloat16_tEfNS_4arch4Sm90ELb0ELb0ELb1ELb0ELb0ELb0ELb1ELb1ELb0ELb1ELb1ELb0EEENS1_21CollectiveEpilogueFwdINS6_IJSA_NS7_ILi256EEESB_EEES9_SE_SG_Li256ELb0ELb1ELb1ELb0EEENS1_19SingleTileSchedulerILb0ELb1ELb1ELi128EEEEEEEEEvNT_6ParamsE --------------------------
	.section	.nv.shared._ZN7cutlass13device_kernelIN5flash11enable_sm90INS1_16FlashAttnFwdSm90INS1_25CollectiveMainloopFwdSm90ILi2EN4cute5tupleIJNS5_1CILi1EEES8_S8_EEENS6_IJNS7_ILi128EEENS7_ILi96EEENS7_ILi64EEEEEELi256ENS_10bfloat16_tEfNS_4arch4Sm90ELb0ELb0ELb1ELb0ELb0ELb0ELb1ELb1ELb0ELb1ELb1ELb0EEENS1_21CollectiveEpilogueFwdINS6_IJSA_NS7_ILi256EEESB_EEES9_SE_SG_Li256ELb0ELb1ELb1ELb0EEENS1_19SingleTileSchedulerILb0ELb1ELb1ELi128EEEEEEEEEvNT_6ParamsE,"aw",@nobits
	.sectionflags	@""
	.align	16
	.zero		1024


//--------------------- .nv.shared._ZN7cutlass13device_kernelIN5flash11enable_sm90INS1_16FlashAttnFwdSm90INS1_25CollectiveMainloopFwdSm90ILi2EN4cute5tupleIJNS5_1CILi1EEES8_S8_EEENS6_IJNS7_ILi128EEENS7_ILi96EEENS7_ILi64EEEEEELi256ENS_10bfloat16_tEfNS_4arch4Sm90ELb0ELb0ELb1ELb1ELb0ELb0ELb0ELb1ELb0ELb1ELb1ELb0EEENS1_21CollectiveEpilogueFwdINS6_IJSA_NS7_ILi256EEESB_EEES9_SE_SG_Li256ELb1ELb1ELb1ELb0EEENS1_36VarlenDynamicPersistentTileSchedulerILi128ELi96ELi256ELi128ELb1ELb1ELb1ELb0ELb1ELb1EEEEEEEEEvNT_6ParamsE --------------------------
	.section	.nv.shared._ZN7cutlass13device_kernelIN5flash11enable_sm90INS1_16FlashAttnFwdSm90INS1_25CollectiveMainloopFwdSm90ILi2EN4cute5tupleIJNS5_1CILi1EEES8_S8_EEENS6_IJNS7_ILi128EEENS7_ILi96EEENS7_ILi64EEEEEELi256ENS_10bfloat16_tEfNS_4arch4Sm90ELb0ELb0ELb1ELb1ELb0ELb0ELb0ELb1ELb0ELb1ELb1ELb0EEENS1_21CollectiveEpilogueFwdINS6_IJSA_NS7_ILi256EEESB_EEES9_SE_SG_Li256ELb1ELb1ELb1ELb0EEENS1_36VarlenDynamicPersistentTileSchedulerILi128ELi96ELi256ELi128ELb1ELb1ELb1ELb0ELb1ELb1EEEEEEEEEvNT_6ParamsE,"aw",@nobits
	.sectionflags	@""
	.align	16
	.zero		1024


//--------------------- .nv.shared._ZN7cutlass13device_kernelIN5flash11enable_sm90INS1_16FlashAttnFwdSm90INS1_25CollectiveMainloopFwdSm90ILi2EN4cute5tupleIJNS5_1CILi1EEES8_S8_EEENS6_IJNS7_ILi128EEENS7_ILi96EEENS7_ILi64EEEEEELi256ENS_10bfloat16_tEfNS_4arch4Sm90ELb0ELb0ELb1ELb1ELb0ELb1ELb0ELb1ELb0ELb1ELb1ELb0EEENS1_21CollectiveEpilogueFwdINS6_IJSA_NS7_ILi256EEESB_EEES9_SE_SG_Li256ELb1ELb1ELb1ELb0EEENS1_36VarlenDynamicPersistentTileSchedulerILi128ELi96ELi256ELi128ELb1ELb1ELb1ELb0ELb1ELb1EEEEEEEEEvNT_6ParamsE --------------------------
	.section	.nv.shared._ZN7cutlass13device_kernelIN5flash11enable_sm90INS1_16FlashAttnFwdSm90INS1_25CollectiveMainloopFwdSm90ILi2EN4cute5tupleIJNS5_1CILi1EEES8_S8_EEENS6_IJNS7_ILi128EEENS7_ILi96EEENS7_ILi64EEEEEELi256ENS_10bfloat16_tEfNS_4arch4Sm90ELb0ELb0ELb1ELb1ELb0ELb1ELb0ELb1ELb0ELb1ELb1ELb0EEENS1_21CollectiveEpilogueFwdINS6_IJSA_NS7_ILi256EEESB_EEES9_SE_SG_Li256ELb1ELb1ELb1ELb0EEENS1_36VarlenDynamicPersistentTileSchedulerILi128ELi96ELi256ELi128ELb1ELb1ELb1ELb0ELb1ELb1EEEEEEEEEvNT_6ParamsE,"aw",@nobits
	.sectionflags	@""
	.align	16
	.zero		1024


//--------------------- .nv.shared._ZN7cutlass13device_kernelIN5flash11enable_sm90INS1_16FlashAttnFwdSm90INS1_25CollectiveMainloopFwdSm90ILi2EN4cute5tupleIJNS5_1CILi1EEES8_S8_EEENS6_IJNS7_ILi128EEENS7_ILi96EEENS7_ILi64EEEEEELi256ENS_10bfloat16_tEfNS_4arch4Sm90ELb0ELb0ELb1ELb1ELb0ELb0ELb1ELb1ELb0ELb1ELb1ELb0EEENS1_21CollectiveEpilogueFwdINS6_IJSA_NS7_ILi256EEESB_EEES9_SE_SG_Li256ELb1ELb1ELb1ELb0EEENS1_36VarlenDynamicPersistentTileSchedulerILi128ELi96ELi256ELi128ELb1ELb1ELb1ELb0ELb1ELb1EEEEEEEEEvNT_6ParamsE --------------------------
	.section	.nv.shared._ZN7cutlass13device_kernelIN5flash11enable_sm90INS1_16FlashAttnFwdSm90INS1_25CollectiveMainloopFwdSm90ILi2EN4cute5tupleIJNS5_1CILi1EEES8_S8_EEENS6_IJNS7_ILi128EEENS7_ILi96EEENS7_ILi64EEEEEELi256ENS_10bfloat16_tEfNS_4arch4Sm90ELb0ELb0ELb1ELb1ELb0ELb0ELb1ELb1ELb0ELb1ELb1ELb0EEENS1_21CollectiveEpilogueFwdINS6_IJSA_NS7_ILi256EEESB_EEES9_SE_SG_Li256ELb1ELb1ELb1ELb0EEENS1_36VarlenDynamicPersistentTileSchedulerILi128ELi96ELi256ELi128ELb1ELb1ELb1ELb0ELb1ELb1EEEEEEEEEvNT_6ParamsE,"aw",@nobits
	.sectionflags	@""
	.align	16
	.zero		1024


//--------------------- .nv.shared._ZN7cutlass13device_kernelIN5flash11enable_sm90INS1_16FlashAttnFwdSm90INS1_25CollectiveMainloopFwdSm90ILi2EN4cute5tupleIJNS5_1CILi1EEES8_S8_EEENS6_IJNS7_ILi128EEENS7_ILi96EEENS7_ILi64EEEEEELi256ENS_10bfloat16_tEfNS_4arch4Sm90ELb0ELb0ELb1ELb1ELb0ELb1ELb1ELb1ELb0ELb1ELb1ELb0EEENS1_21CollectiveEpilogueFwdINS6_IJSA_NS7_ILi256EEESB_EEES9_SE_SG_Li256ELb1ELb1ELb1ELb0EEENS1_36VarlenDynamicPersistentTileSchedulerILi128ELi96ELi256ELi128ELb1ELb1ELb1ELb0ELb1ELb1EEEEEEEEEvNT_6ParamsE --------------------------
	.section	.nv.shared._ZN7cutlass13device_kernelIN5flash11enable_sm90INS1_16FlashAttnFwdSm90INS1_25CollectiveMainloopFwdSm90ILi2EN4cute5tupleIJNS5_1CILi1EEES8_S8_EEENS6_IJNS7_ILi128EEENS7_ILi96EEENS7_ILi64EEEEEELi256ENS_10bfloat16_tEfNS_4arch4Sm90ELb0ELb0ELb1ELb1ELb0ELb1ELb1ELb1ELb0ELb1ELb1ELb0EEENS1_21CollectiveEpilogueFwdINS6_IJSA_NS7_ILi256EEESB_EEES9_SE_SG_Li256ELb1ELb1ELb1ELb0EEENS1_36VarlenDynamicPersistentTileSchedulerILi128ELi96ELi256ELi128ELb1ELb1ELb1ELb0ELb1ELb1EEEEEEEEEvNT_6ParamsE,"aw",@nobits
	.sectionflags	@""
	.align	16
	.zero		1024


//--------------------- .nv.shared._ZN7cutlass13device_kernelIN5flash11enable_sm90INS1_16FlashAttnFwdSm90INS1_25CollectiveMainloopFwdSm90ILi2EN4cute5tupleIJNS5_1CILi1EEES8_S8_EEENS6_IJNS7_ILi128EEENS7_ILi96EEENS7_ILi64EEEEEELi256ENS_10bfloat16_tEfNS_4arch4Sm90ELb0ELb1ELb1ELb0ELb0ELb0ELb0ELb1ELb0ELb1ELb1ELb0EEENS1_21CollectiveEpilogueFwdINS6_IJSA_NS7_ILi256EEESB_EEES9_SE_SG_Li256ELb0ELb1ELb1ELb0EEENS1_19SingleTileSchedulerILb0ELb1ELb1ELi128EEEEEEEEEvNT_6ParamsE --------------------------
	.section	.nv.shared._ZN7cutlass13device_kernelIN5flash11enable_sm90INS1_16FlashAttnFwdSm90INS1_25CollectiveMainloopFwdSm90ILi2EN4cute5tupleIJNS5_1CILi1EEES8_S8_EEENS6_IJNS7_ILi128EEENS7_ILi96EEENS7_ILi64EEEEEELi256ENS_10bfloat16_tEfNS_4arch4Sm90ELb0ELb1ELb1ELb0ELb0ELb0ELb0ELb1ELb0ELb1ELb1ELb0EEENS1_21CollectiveEpilogueFwdINS6_IJSA_NS7_ILi256EEESB_EEES9_SE_SG_Li256ELb0ELb1ELb1ELb0EEENS1_19SingleTileSchedulerILb0ELb1ELb1ELi128EEEEEEEEEvNT_6ParamsE,"aw",@nobits
	.sectionflags	@""
	.align	16
	.zero		1024


//--------------------- .nv.shared._ZN7cutlass13device_kernelIN5flash11enable_sm90INS1_16FlashAttnFwdSm90INS1_25CollectiveMainloopFwdSm90ILi2EN4cute5tupleIJNS5_1CILi1EEES8_S8_EEENS6_IJNS7_ILi128EEENS7_ILi96EEENS7_ILi64EEEEEELi256ENS_10bfloat16_tEfNS_4arch4Sm90ELb0ELb1ELb1ELb0ELb0ELb0ELb1ELb1ELb0ELb1ELb1ELb0EEENS1_21CollectiveEpilogueFwdINS6_IJSA_NS7_ILi256EEESB_EEES9_SE_SG_Li256ELb0ELb1ELb1ELb0EEENS1_19SingleTileSchedulerILb0ELb1ELb1ELi128EEEEEEEEEvNT_6ParamsE --------------------------
	.section	.nv.shared._ZN7cutlass13device_kernelIN5flash11enable_sm90INS1_16FlashAttnFwdSm90INS1_25CollectiveMainloopFwdSm90ILi2EN4cute5tupleIJNS5_1CILi1EEES8_S8_EEENS6_IJNS7_ILi128EEENS7_ILi96EEENS7_ILi64EEEEEELi256ENS_10bfloat16_tEfNS_4arch4Sm90ELb0ELb1ELb1ELb0ELb0ELb0ELb1ELb1ELb0ELb1ELb1ELb0EEENS1_21CollectiveEpilogueFwdINS6_IJSA_NS7_ILi256EEESB_EEES9_SE_SG_Li256ELb0ELb1ELb1ELb0EEENS1_19SingleTileSchedulerILb0ELb1ELb1ELi128EEEEEEEEEvNT_6ParamsE,"aw",@nobits
	.sectionflags	@""
	.align	16
	.zero		1024


//--------------------- .nv.shared._ZN7cutlass13device_kernelIN5flash11enable_sm90INS1_16FlashAttnFwdSm90INS1_25CollectiveMainloopFwdSm90ILi2EN4cute5tupleIJNS5_1CILi1EEES8_S8_EEENS6_IJNS7_ILi128EEENS7_ILi96EEENS7_ILi64EEEEEELi256ENS_10bfloat16_tEfNS_4arch4Sm90ELb0ELb1ELb1ELb1ELb0ELb0ELb0ELb1ELb0ELb1ELb1ELb0EEENS1_21CollectiveEpilogueFwdINS6_IJSA_NS7_ILi256EEESB_EEES9_SE_SG_Li256ELb1ELb1ELb1ELb0EEENS1_36VarlenDynamicPersistentTileSchedulerILi128ELi96ELi256ELi128ELb1ELb1ELb1ELb1ELb0ELb1EEEEEEEEEvNT_6ParamsE --------------------------
	.section	.nv.shared._ZN7cutlass13device_kernelIN5flash11enable_sm90INS1_16FlashAttnFwdSm90INS1_25CollectiveMainloopFwdSm90ILi2EN4cute5tupleIJNS5_1CILi1EEES8_S8_EEENS6_IJNS7_ILi128EEENS7_ILi96EEENS7_ILi64EEEEEELi256ENS_10bfloat16_tEfNS_4arch4Sm90ELb0ELb1ELb1ELb1ELb0ELb0ELb0ELb1ELb0ELb1ELb1ELb0EEENS1_21CollectiveEpilogueFwdINS6_IJSA_NS7_ILi256EEESB_EEES9_SE_SG_Li256ELb1ELb1ELb1ELb0EEENS1_36VarlenDynamicPersistentTileSchedulerILi128ELi96ELi256ELi128ELb1ELb1ELb1ELb1ELb0ELb1EEEEEEEEEvNT_6ParamsE,"aw",@nobits
	.sectionflags	@""
	.align	16
	.zero		1024


//--------------------- .nv.shared._ZN7cutlass13device_kernelIN5flash11enable_sm90INS1_16FlashAttnFwdSm90INS1_25CollectiveMainloopFwdSm90ILi2EN4cute5tupleIJNS5_1CILi1EEES8_S8_EEENS6_IJNS7_ILi128EEENS7_ILi96EEENS7_ILi64EEEEEELi256ENS_10bfloat16_tEfNS_4arch4Sm90ELb0ELb1ELb1ELb1ELb0ELb1ELb0ELb1ELb0ELb1ELb1ELb0EEENS1_21CollectiveEpilogueFwdINS6_IJSA_NS7_ILi256EEESB_EEES9_SE_SG_Li256ELb1ELb1ELb1ELb0EEENS1_36VarlenDynamicPersistentTileSchedulerILi128ELi96ELi256ELi128ELb1ELb1ELb1ELb1ELb0ELb1EEEEEEEEEvNT_6ParamsE --------------------------
	.section	.nv.shared._ZN7cutlass13device_kernelIN5flash11enable_sm90INS1_16FlashAttnFwdSm90INS1_25CollectiveMainloopFwdSm90ILi2EN4cute5tupleIJNS5_1CILi1EEES8_S8_EEENS6_IJNS7_ILi128EEENS7_ILi96EEENS7_ILi64EEEEEELi256ENS_10bfloat16_tEfNS_4arch4Sm90ELb0ELb1ELb1ELb1ELb0ELb1ELb0ELb1ELb0ELb1ELb1ELb0EEENS1_21CollectiveEpilogueFwdINS6_IJSA_NS7_ILi256EEESB_EEES9_SE_SG_Li256ELb1ELb1ELb1ELb0EEENS1_36VarlenDynamicPersistentTileSchedulerILi128ELi96ELi256ELi128ELb1ELb1ELb1ELb1ELb0ELb1EEEEEEEEEvNT_6ParamsE,"aw",@nobits
	.sectionflags	@""
	.align	16
	.zero		1024


//--------------------- .nv.shared._ZN7cutlass13device_kernelIN5flash11enable_sm90INS1_16FlashAttnFwdSm90INS1_25CollectiveMainloopFwdSm90ILi2EN4cute5tupleIJNS5_1CILi1EEES8_S8_EEENS6_IJNS7_ILi128EEENS7_ILi96EEENS7_ILi64EEEEEELi256ENS_10bfloat16_tEfNS_4arch4Sm90ELb0ELb1ELb1ELb1ELb0ELb0ELb1ELb1ELb0ELb1ELb1ELb0EEENS1_21CollectiveEpilogueFwdINS6_IJSA_NS7_ILi256EEESB_EEES9_SE_SG_Li256ELb1ELb1ELb1ELb0EEENS1_36VarlenDynamicPersistentTileSchedulerILi128ELi96ELi256ELi128ELb1ELb1ELb1ELb1ELb0ELb1EEEEEEEEEvNT_6ParamsE --------------------------
	.section	.nv.shared._ZN7cutlass13device_kernelIN5flash11enable_sm90INS1_16FlashAttnFwdSm90INS1_25CollectiveMainloopFwdSm90ILi2EN4cute5tupleIJNS5_1CILi1EEES8_S8_EEENS6_IJNS7_ILi128EEENS7_ILi96EEENS7_ILi64EEEEEELi256ENS_10bfloat16_tEfNS_4arch4Sm90ELb0ELb1ELb1ELb1ELb0ELb0ELb1ELb1ELb0ELb1ELb1ELb0EEENS1_21CollectiveEpilogueFwdINS6_IJSA_NS7_ILi256EEESB_EEES9_SE_SG_Li256ELb1ELb1ELb1ELb0EEENS1_36VarlenDynamicPersistentTileSchedulerILi128ELi96ELi256ELi128ELb1ELb1ELb1ELb1ELb0ELb1EEEEEEEEEvNT_6ParamsE,"aw",@nobits
	.sectionflags	@""
	.align	16
	.zero		1024


//--------------------- .nv.shared._ZN7cutlass13device_kernelIN5flash11enable_sm90INS1_16FlashAttnFwdSm90INS1_25CollectiveMainloopFwdSm90ILi2EN4cute5tupleIJNS5_1CILi1EEES8_S8_EEENS6_IJNS7_ILi128EEENS7_ILi96EEENS7_ILi64EEEEEELi256ENS_10bfloat16_tEfNS_4arch4Sm90ELb0ELb1ELb1ELb1ELb0ELb1ELb1ELb1ELb0ELb1ELb1ELb0EEENS1_21CollectiveEpilogueFwdINS6_IJSA_NS7_ILi256EEESB_EEES9_SE_SG_Li256ELb1ELb1ELb1ELb0EEENS1_36VarlenDynamicPersistentTileSchedulerILi128ELi96ELi256ELi128ELb1ELb1ELb1ELb1ELb0ELb1EEEEEEEEEvNT_6ParamsE --------------------------
	.section	.nv.shared._ZN7cutlass13device_kernelIN5flash11enable_sm90INS1_16FlashAttnFwdSm90INS1_25CollectiveMainloopFwdSm90ILi2EN4cute5tupleIJNS5_1CILi1EEES8_S8_EEENS6_IJNS7_ILi128EEENS7_ILi96EEENS7_ILi64EEEEEELi256ENS_10bfloat16_tEfNS_4arch4Sm90ELb0ELb1ELb1ELb1ELb0ELb1ELb1ELb1ELb0ELb1ELb1ELb0EEENS1_21CollectiveEpilogueFwdINS6_IJSA_NS7_ILi256EEESB_EEES9_SE_SG_Li256ELb1ELb1ELb1ELb0EEENS1_36VarlenDynamicPersistentTileSchedulerILi128ELi96ELi256ELi128ELb1ELb1ELb1ELb1ELb0ELb1EEEEEEEEEvNT_6ParamsE,"aw",@nobits
	.sectionflags	@""
	.align	16
	.zero		1024


//--------------------- .nv.shared._ZN7cutlass13device_kernelIN5flash11enable_sm90INS1_16FlashAttnFwdSm90INS1_25CollectiveMainloopFwdSm90ILi2EN4cute5tupleIJNS5_1CILi1EEES8_S8_EEENS6_IJNS7_ILi128EEENS7_ILi96EEENS7_ILi64EEEEEELi256ENS_10bfloat16_tEfNS_4arch4Sm90ELb1ELb0ELb1ELb0ELb0ELb0ELb0ELb1ELb0ELb1ELb1ELb0EEENS1_21CollectiveEpilogueFwdINS6_IJSA_NS7_ILi256EEESB_EEES9_SE_SG_Li256ELb0ELb1ELb1ELb0EEENS1_19SingleTileSchedulerILb0ELb1ELb1ELi128EEEEEEEEEvNT_6ParamsE --------------------------
	.section	.nv.shared._ZN7cutlass13device_kernelIN5flash11enable_sm90INS1_16FlashAttnFwdSm90INS1_25CollectiveMainloopFwdSm90ILi2EN4cute5tupleIJNS5_1CILi1EEES8_S8_EEENS6_IJNS7_ILi128EEENS7_ILi96EEENS7_ILi64EEEEEELi256ENS_10bfloat16_tEfNS_4arch4Sm90ELb1ELb0ELb1ELb0ELb0ELb0ELb0ELb1ELb0ELb1ELb1ELb0EEENS1_21CollectiveEpilogueFwdINS6_IJSA_NS7_ILi256EEESB_EEES9_SE_SG_Li256ELb0ELb1ELb1ELb0EEENS1_19SingleTileSchedulerILb0ELb1ELb1ELi128EEEEEEEEEvNT_6ParamsE,"aw",@nobits
	.sectionflags	@""
	.align	16
	.zero		1024


//--------------------- .nv.shared._ZN7cutlass13device_kernelIN5flash11enable_sm90INS1_16FlashAttnFwdSm90INS1_25CollectiveMainloopFwdSm90ILi2EN4cute5tupleIJNS5_1CILi1EEES8_S8_EEENS6_IJNS7_ILi128EEENS7_ILi96EEENS7_ILi64EEEEEELi256ENS_10bfloat16_tEfNS_4arch4Sm90ELb1ELb0ELb1ELb0ELb0ELb0ELb1ELb1ELb0ELb1ELb1ELb0EEENS1_21CollectiveEpilogueFwdINS6_IJSA_NS7_ILi256EEESB_EEES9_SE_SG_Li256ELb0ELb1ELb1ELb0EEENS1_19SingleTileSchedulerILb0ELb1ELb1ELi128EEEEEEEEEvNT_6ParamsE --------------------------
	.section	.nv.shared._ZN7cutlass13device_kernelIN5flash11enable_sm90INS1_16FlashAttnFwdSm90INS1_25CollectiveMainloopFwdSm90ILi2EN4cute5tupleIJNS5_1CILi1EEES8_S8_EEENS6_IJNS7_ILi128EEENS7_ILi96EEENS7_ILi64EEEEEELi256ENS_10bfloat16_tEfNS_4arch4Sm90ELb1ELb0ELb1ELb0ELb0ELb0ELb1ELb1ELb0ELb1ELb1ELb0EEENS1_21CollectiveEpilogueFwdINS6_IJSA_NS7_ILi256EEESB_EEES9_SE_SG_Li256ELb0ELb1ELb1ELb0EEENS1_19SingleTileSchedulerILb0ELb1ELb1ELi128EEEEEEEEEvNT_6ParamsE,"aw",@nobits
	.sectionflags	@""
	.align	16
	.zero		1024


//--------------------- .nv.shared._ZN7cutlass13device_kernelIN5flash11enable_sm90INS1_16FlashAttnFwdSm90INS1_25CollectiveMainloopFwdSm90ILi2EN4cute5tupleIJNS5_1CILi1EEES8_S8_EEENS6_IJNS7_ILi128EEENS7_ILi96EEENS7_ILi64EEEEEELi256ENS_10bfloat16_tEfNS_4arch4Sm90ELb1ELb0ELb1ELb1ELb0ELb0ELb0ELb1ELb0ELb1ELb1ELb0EEENS1_21CollectiveEpilogueFwdINS6_IJSA_NS7_ILi256EEESB_EEES9_SE_SG_Li256ELb1ELb1ELb1ELb0EEENS1_36VarlenDynamicPersistentTileSchedulerILi128ELi96ELi256ELi128ELb1ELb1ELb1ELb1ELb1ELb1EEEEEEEEEvNT_6ParamsE --------------------------
	.section	.nv.shared._ZN7cutlass13device_kernelIN5flash11enable_sm90INS1_16FlashAttnFwdSm90INS1_25CollectiveMainloopFwdSm90ILi2EN4cute5tupleIJNS5_1CILi1EEES8_S8_EEENS6_IJNS7_ILi128EEENS7_ILi96EEENS7_ILi64EEEEEELi256ENS_10bfloat16_tEfNS_4arch4Sm90ELb1ELb0ELb1ELb1ELb0ELb0ELb0ELb1ELb0ELb1ELb1ELb0EEENS1_21CollectiveEpilogueFwdINS6_IJSA_NS7_ILi256EEESB_EEES9_SE_SG_Li256ELb1ELb1ELb1ELb0EEENS1_36VarlenDynamicPersistentTileSchedulerILi128ELi96ELi256ELi128ELb1ELb1ELb1ELb1ELb1ELb1EEEEEEEEEvNT_6ParamsE,"aw",@nobits
	.sectionflags	@""
	.align	16
	.zero		1024


//--------------------- .nv.shared._ZN7cutlass13device_kernelIN5flash11enable_sm90INS1_16FlashAttnFwdSm90INS1_25CollectiveMainloopFwdSm90ILi2EN4cute5tupleIJNS5_1CILi1EEES8_S8_EEENS6_IJNS7_ILi128EEENS7_ILi96EEENS7_ILi64EEEEEELi256ENS_10bfloat16_tEfNS_4arch4Sm90ELb1ELb0ELb1ELb1ELb0ELb1ELb0ELb1ELb0ELb1ELb1ELb0EEENS1_21CollectiveEpilogueFwdINS6_IJSA_NS7_ILi256EEESB_EEES9_SE_SG_Li256ELb1ELb1ELb1ELb0EEENS1_36VarlenDynamicPersistentTileSchedulerILi128ELi96ELi256ELi128ELb1ELb1ELb1ELb1ELb1ELb1EEEEEEEEEvNT_6ParamsE --------------------------
	.section	.nv.shared._ZN7cutlass13device_kernelIN5flash11enable_sm90INS1_16FlashAttnFwdSm90INS1_25CollectiveMainloopFwdSm90ILi2EN4cute5tupleIJNS5_1CILi1EEES8_S8_EEENS6_IJNS7_ILi128EEENS7_ILi96EEENS7_ILi64EEEEEELi256ENS_10bfloat16_tEfNS_4arch4Sm90ELb1ELb0ELb1ELb1ELb0ELb1ELb0ELb1ELb0ELb1ELb1ELb0EEENS1_21CollectiveEpilogueFwdINS6_IJSA_NS7_ILi256EEESB_EEES9_SE_SG_Li256ELb1ELb1ELb1ELb0EEENS1_36VarlenDynamicPersistentTileSchedulerILi128ELi96ELi256ELi128ELb1ELb1ELb1ELb1ELb1ELb1EEEEEEEEEvNT_6ParamsE,"aw",@nobits
	.sectionflags	@""
	.align	16
	.zero		1024


//--------------------- .nv.shared._ZN7cutlass13device_kernelIN5flash11enable_sm90INS1_16FlashAttnFwdSm90INS1_25CollectiveMainloopFwdSm90ILi2EN4cute5tupleIJNS5_1CILi1EEES8_S8_EEENS6_IJNS7_ILi128EEENS7_ILi96EEENS7_ILi64EEEEEELi256ENS_10bfloat16_tEfNS_4arch4Sm90ELb1ELb0ELb1ELb1ELb0ELb0ELb1ELb1ELb0ELb1ELb1ELb0EEENS1_21CollectiveEpilogueFwdINS6_IJSA_NS7_ILi256EEESB_EEES9_SE_SG_Li256ELb1ELb1ELb1ELb0EEENS1_36VarlenDynamicPersistentTileSchedulerILi128ELi96ELi256ELi128ELb1ELb1ELb1ELb1ELb1ELb1EEEEEEEEEvNT_6ParamsE --------------------------
	.section	.nv.shared._ZN7cutlass13device_kernelIN5flash11enable_sm90INS1_16FlashAttnFwdSm90INS1_25CollectiveMainloopFwdSm90ILi2EN4cute5tupleIJNS5_1CILi1EEES8_S8_EEENS6_IJNS7_ILi128EEENS7_ILi96EEENS7_ILi64EEEEEELi256ENS_10bfloat16_tEfNS_4arch4Sm90ELb1ELb0ELb1ELb1ELb0ELb0ELb1ELb1ELb0ELb1ELb1ELb0EEENS1_21CollectiveEpilogueFwdINS6_IJSA_NS7_ILi256EEESB_EEES9_SE_SG_Li256ELb1ELb1ELb1ELb0EEENS1_36VarlenDynamicPersistentTileSchedulerILi128ELi96ELi256ELi128ELb1ELb1ELb1ELb1ELb1ELb1EEEEEEEEEvNT_6ParamsE,"aw",@nobits
	.sectionflags	@""
	.align	16
	.zero		1024


//--------------------- .nv.shared._ZN7cutlass13device_kernelIN5flash11enable_sm90INS1_16FlashAttnFwdSm90INS1_25CollectiveMainloopFwdSm90ILi2EN4cute5tupleIJNS5_1CILi1EEES8_S8_EEENS6_IJNS7_ILi128EEENS7_ILi96EEENS7_ILi64EEEEEELi256ENS_10bfloat16_tEfNS_4arch4Sm90ELb1ELb0ELb1ELb1ELb0ELb1ELb1ELb1ELb0ELb1ELb1ELb0EEENS1_21CollectiveEpilogueFwdINS6_IJSA_NS7_ILi256EEESB_EEES9_SE_SG_Li256ELb1ELb1ELb1ELb0EEENS1_36VarlenDynamicPersistentTileSchedulerILi128ELi96ELi256ELi128ELb1ELb1ELb1ELb1ELb1ELb1EEEEEEEEEvNT_6ParamsE --------------------------
	.section	.nv.shared._ZN7cutlass13device_kernelIN5flash11enable_sm90INS1_16FlashAttnFwdSm90INS1_25CollectiveMainloopFwdSm90ILi2EN4cute5tupleIJNS5_1CILi1EEES8_S8_EEENS6_IJNS7_ILi128EEENS7_ILi96EEENS7_ILi64EEEEEELi256ENS_10bfloat16_tEfNS_4arch4Sm90ELb1ELb0ELb1ELb1ELb0ELb1ELb1ELb1ELb0ELb1ELb1ELb0EEENS1_21CollectiveEpilogueFwdINS6_IJSA_NS7_ILi256EEESB_EEES9_SE_SG_Li256ELb1ELb1ELb1ELb0EEENS1_36VarlenDynamicPersistentTileSchedulerILi128ELi96ELi256ELi128ELb1ELb1ELb1ELb1ELb1ELb1EEEEEEEEEvNT_6ParamsE,"aw",@nobits
	.sectionflags	@""
	.align	16
	.zero		1024


//--------------------- .nv.constant0._ZN7cutlass13device_kernelIN5flash11enable_sm90INS1_16FlashAttnFwdSm90INS1_25CollectiveMainloopFwdSm90ILi2EN4cute5tupleIJNS5_1CILi1EEES8_S8_EEENS6_IJNS7_ILi128EEENS7_ILi96EEENS7_ILi64EEEEEELi256ENS_10bfloat16_tEfNS_4arch4Sm90ELb0ELb0ELb1ELb0ELb0ELb0ELb0ELb1ELb0ELb1ELb1ELb0EEENS1_21CollectiveEpilogueFwdINS6_IJSA_NS7_ILi256EEESB_EEES9_SE_SG_Li256ELb0ELb1ELb1ELb0EEENS1_19SingleTileSchedulerILb0ELb1ELb1ELi128EEEEEEEEEvNT_6ParamsE --------------------------
	.section	.nv.constant0._ZN7cutlass13device_kernelIN5flash11enable_sm90INS1_16FlashAttnFwdSm90INS1_25CollectiveMainloopFwdSm90ILi2EN4cute5tupleIJNS5_1CILi1EEES8_S8_EEENS6_IJNS7_ILi128EEENS7_ILi96EEENS7_ILi64EEEEEELi256ENS_10bfloat16_tEfNS_4arch4Sm90ELb0ELb0ELb1ELb0ELb0ELb0ELb0ELb1ELb0ELb1ELb1ELb0EEENS1_21CollectiveEpilogueFwdINS6_IJSA_NS7_ILi256EEESB_EEES9_SE_SG_Li256ELb0ELb1ELb1ELb0EEENS1_19SingleTileSchedulerILb0ELb1ELb1ELi128EEEEEEEEEvNT_6ParamsE,"a",@progbits
	.sectionflags	@""
	.align	4
.nv.constant0._ZN7cutlass13device_kernelIN5flash11enable_sm90INS1_16FlashAttnFwdSm90INS1_25CollectiveMainloopFwdSm90ILi2EN4cute5tupleIJNS5_1CILi1EEES8_S8_EEENS6_IJNS7_ILi128EEENS7_ILi96EEENS7_ILi64EEEEEELi256ENS_10bfloat16_tEfNS_4arch4Sm90ELb0ELb0ELb1ELb0ELb0ELb0ELb0ELb1ELb0ELb1ELb1ELb0EEENS1_21CollectiveEpilogueFwdINS6_IJSA_NS7_ILi256EEESB_EEES9_SE_SG_Li256ELb0ELb1ELb1ELb0EEENS1_19SingleTileSchedulerILb0ELb1ELb1ELi128EEEEEEEEEvNT_6ParamsE:
	.zero		3200


//--------------------- .nv.constant0._ZN7cutlass13device_kernelIN5flash11enable_sm90INS1_16FlashAttnFwdSm90INS1_25CollectiveMainloopFwdSm90ILi2EN4cute5tupleIJNS5_1CILi1EEES8_S8_EEENS6_IJNS7_ILi128EEENS7_ILi96EEENS7_ILi64EEEEEELi256ENS_10bfloat16_tEfNS_4arch4Sm90ELb0ELb0ELb1ELb0ELb0ELb0ELb1ELb1ELb0ELb1ELb1ELb0EEENS1_21CollectiveEpilogueFwdINS6_IJSA_NS7_ILi256EEESB_EEES9_SE_SG_Li256ELb0ELb1ELb1ELb0EEENS1_19SingleTileSchedulerILb0ELb1ELb1ELi128EEEEEEEEEvNT_6ParamsE --------------------------
	.section	.nv.constant0._ZN7cutlass13device_kernelIN5flash11enable_sm90INS1_16FlashAttnFwdSm90INS1_25CollectiveMainloopFwdSm90ILi2EN4cute5tupleIJNS5_1CILi1EEES8_S8_EEENS6_IJNS7_ILi128EEENS7_ILi96EEENS7_ILi64EEEEEELi256ENS_10bfloat16_tEfNS_4arch4Sm90ELb0ELb0ELb1ELb0ELb0ELb0ELb1ELb1ELb0ELb1ELb1ELb0EEENS1_21CollectiveEpilogueFwdINS6_IJSA_NS7_ILi256EEESB_EEES9_SE_SG_Li256ELb0ELb1ELb1ELb0EEENS1_19SingleTileSchedulerILb0ELb1ELb1ELi128EEEEEEEEEvNT_6ParamsE,"a",@progbits
	.sectionflags	@""
	.align	4
.nv.constant0._ZN7cutlass13device_kernelIN5flash11enable_sm90INS1_16FlashAttnFwdSm90INS1_25CollectiveMainloopFwdSm90ILi2EN4cute5tupleIJNS5_1CILi1EEES8_S8_EEENS6_IJNS7_ILi128EEENS7_ILi96EEENS7_ILi64EEEEEELi256ENS_10bfloat16_tEfNS_4arch4Sm90ELb0ELb0ELb1ELb0ELb0ELb0ELb1ELb1ELb0ELb1ELb1ELb0EEENS1_21CollectiveEpilogueFwdINS6_IJSA_NS7_ILi256EEESB_EEES9_SE_SG_Li256ELb0ELb1ELb1ELb0EEENS1_19SingleTileSchedulerILb0ELb1ELb1ELi128EEEEEEEEEvNT_6ParamsE:
	.zero		3456


//--------------------- .nv.constant0._ZN7cutlass13device_kernelIN5flash11enable_sm90INS1_16FlashAttnFwdSm90INS1_25CollectiveMainloopFwdSm90ILi2EN4cute5tupleIJNS5_1CILi1EEES8_S8_EEENS6_IJNS7_ILi128EEENS7_ILi96EEENS7_ILi64EEEEEELi256ENS_10bfloat16_tEfNS_4arch4Sm90ELb0ELb0ELb1ELb1ELb0ELb0ELb0ELb1ELb0ELb1ELb1ELb0EEENS1_21CollectiveEpilogueFwdINS6_IJSA_NS7_ILi256EEESB_EEES9_SE_SG_Li256ELb1ELb1ELb1ELb0EEENS1_36VarlenDynamicPersistentTileSchedulerILi128ELi96ELi256ELi128ELb1ELb1ELb1ELb0ELb1ELb1EEEEEEEEEvNT_6ParamsE --------------------------
	.section	.nv.constant0._ZN7cutlass13device_kernelIN5flash11enable_sm90INS1_16FlashAttnFwdSm90INS1_25CollectiveMainloopFwdSm90ILi2EN4cute5tupleIJNS5_1CILi1EEES8_S8_EEENS6_IJNS7_ILi128EEENS7_ILi96EEENS7_ILi64EEEEEELi256ENS_10bfloat16_tEfNS_4arch4Sm90ELb0ELb0ELb1ELb1ELb0ELb0ELb0ELb1ELb0ELb1ELb1ELb0EEENS1_21CollectiveEpilogueFwdINS6_IJSA_NS7_ILi256EEESB_EEES9_SE_SG_Li256ELb1ELb1ELb1ELb0EEENS1_36VarlenDynamicPersistentTileSchedulerILi128ELi96ELi256ELi128ELb1ELb1ELb1ELb0ELb1ELb1EEEEEEEEEvNT_6ParamsE,"a",@progbits
	.sectionflags	@""
	.align	4
.nv.constant0._ZN7cutlass13device_kernelIN5flash11enable_sm90INS1_16FlashAttnFwdSm90INS1_25CollectiveMainloopFwdSm90ILi2EN4cute5tupleIJNS5_1CILi1EEES8_S8_EEENS6_IJNS7_ILi128EEENS7_ILi96EEENS7_ILi64EEEEEELi256ENS_10bfloat16_tEfNS_4arch4Sm90ELb0ELb0ELb1ELb1ELb0ELb0ELb0ELb1ELb0ELb1ELb1ELb0EEENS1_21CollectiveEpilogueFwdINS6_IJSA_NS7_ILi256EEESB_EEES9_SE_SG_Li256ELb1ELb1ELb1ELb0EEENS1_36VarlenDynamicPersistentTileSchedulerILi128ELi96ELi256ELi128ELb1ELb1ELb1ELb0ELb1ELb1EEEEEEEEEvNT_6ParamsE:
	.zero		3328


//--------------------- .nv.constant0._ZN7cutlass13device_kernelIN5flash11enable_sm90INS1_16FlashAttnFwdSm90INS1_25CollectiveMainloopFwdSm90ILi2EN4cute5tupleIJNS5_1CILi1EEES8_S8_EEENS6_IJNS7_ILi128EEENS7_ILi96EEENS7_ILi64EEEEEELi256ENS_10bfloat16_tEfNS_4arch4Sm90ELb0ELb0ELb1ELb1ELb0ELb1ELb0ELb1ELb0ELb1ELb1ELb0EEENS1_21CollectiveEpilogueFwdINS6_IJSA_NS7_ILi256EEESB_EEES9_SE_SG_Li256ELb1ELb1ELb1ELb0EEENS1_36VarlenDynamicPersistentTileSchedulerILi128ELi96ELi256ELi128ELb1ELb1ELb1ELb0ELb1ELb1EEEEEEEEEvNT_6ParamsE --------------------------
	.section	.nv.constant0._ZN7cutlass13device_kernelIN5flash11enable_sm90INS1_16FlashAttnFwdSm90INS1_25CollectiveMainloopFwdSm90ILi2EN4cute5tupleIJNS5_1CILi1EEES8_S8_EEENS6_IJNS7_ILi128EEENS7_ILi96EEENS7_ILi64EEEEEELi256ENS_10bfloat16_tEfNS_4arch4Sm90ELb0ELb0ELb1ELb1ELb0ELb1ELb0ELb1ELb0ELb1ELb1ELb0EEENS1_21CollectiveEpilogueFwdINS6_IJSA_NS7_ILi256EEESB_EEES9_SE_SG_Li256ELb1ELb1ELb1ELb0EEENS1_36VarlenDynamicPersistentTileSchedulerILi128ELi96ELi256ELi128ELb1ELb1ELb1ELb0ELb1ELb1EEEEEEEEEvNT_6ParamsE,"a",@progbits
	.sectionflags	@""
	.align	4
.nv.constant0._ZN7cutlass13device_kernelIN5flash11enable_sm90INS1_16FlashAttnFwdSm90INS1_25CollectiveMainloopFwdSm90ILi2EN4cute5tupleIJNS5_1CILi1EEES8_S8_EEENS6_IJNS7_ILi128EEENS7_ILi96EEENS7_ILi64EEEEEELi256ENS_10bfloat16_tEfNS_4arch4Sm90ELb0ELb0ELb1ELb1ELb0ELb1ELb0ELb1ELb0ELb1ELb1ELb0EEENS1_21CollectiveEpilogueFwdINS6_IJSA_NS7_ILi256EEESB_EEES9_SE_SG_Li256ELb1ELb1ELb1ELb0EEENS1_36VarlenDynamicPersistentTileSchedulerILi128ELi96ELi256ELi128ELb1ELb1ELb1ELb0ELb1ELb1EEEEEEEEEvNT_6ParamsE:
	.zero		3328


//--------------------- .nv.constant0._ZN7cutlass13device_kernelIN5flash11enable_sm90INS1_16FlashAttnFwdSm90INS1_25CollectiveMainloopFwdSm90ILi2EN4cute5tupleIJNS5_1CILi1EEES8_S8_EEENS6_IJNS7_ILi128EEENS7_ILi96EEENS7_ILi64EEEEEELi256ENS_10bfloat16_tEfNS_4arch4Sm90ELb0ELb0ELb1ELb1ELb0ELb0ELb1ELb1ELb0ELb1ELb1ELb0EEENS1_21CollectiveEpilogueFwdINS6_IJSA_NS7_ILi256EEESB_EEES9_SE_SG_Li256ELb1ELb1ELb1ELb0EEENS1_36VarlenDynamicPersistentTileSchedulerILi128ELi96ELi256ELi128ELb1ELb1ELb1ELb0ELb1ELb1EEEEEEEEEvNT_6ParamsE --------------------------
	.section	.nv.constant0._ZN7cutlass13device_kernelIN5flash11enable_sm90INS1_16FlashAttnFwdSm90INS1_25CollectiveMainloopFwdSm90ILi2EN4cute5tupleIJNS5_1CILi1EEES8_S8_EEENS6_IJNS7_ILi128EEENS7_ILi96EEENS7_ILi64EEEEEELi256ENS_10bfloat16_tEfNS_4arch4Sm90ELb0ELb0ELb1ELb1ELb0ELb0ELb1ELb1ELb0ELb1ELb1ELb0EEENS1_21CollectiveEpilogueFwdINS6_IJSA_NS7_ILi256EEESB_EEES9_SE_SG_Li256ELb1ELb1ELb1ELb0EEENS1_36VarlenDynamicPersistentTileSchedulerILi128ELi96ELi256ELi128ELb1ELb1ELb1ELb0ELb1ELb1EEEEEEEEEvNT_6ParamsE,"a",@progbits
	.sectionflags	@""
	.align	4
.nv.constant0._ZN7cutlass13device_kernelIN5flash11enable_sm90INS1_16FlashAttnFwdSm90INS1_25CollectiveMainloopFwdSm90ILi2EN4cute5tupleIJNS5_1CILi1EEES8_S8_EEENS6_IJNS7_ILi128EEENS7_ILi96EEENS7_ILi64EEEEEELi256ENS_10bfloat16_tEfNS_4arch4Sm90ELb0ELb0ELb1ELb1ELb0ELb0ELb1ELb1ELb0ELb1ELb1ELb0EEENS1_21CollectiveEpilogueFwdINS6_IJSA_NS7_ILi256EEESB_EEES9_SE_SG_Li256ELb1ELb1ELb1ELb0EEENS1_36VarlenDynamicPersistentTileSchedulerILi128ELi96ELi256ELi128ELb1ELb1ELb1ELb0ELb1ELb1EEEEEEEEEvNT_6ParamsE:
	.zero		3584


//--------------------- .nv.constant0._ZN7cutlass13device_kernelIN5flash11enable_sm90INS1_16FlashAttnFwdSm90INS1_25CollectiveMainloopFwdSm90ILi2EN4cute5tupleIJNS5_1CILi1EEES8_S8_EEENS6_IJNS7_ILi128EEENS7_ILi96EEENS7_ILi64EEEEEELi256ENS_10bfloat16_tEfNS_4arch4Sm90ELb0ELb0ELb1ELb1ELb0ELb1ELb1ELb1ELb0ELb1ELb1ELb0EEENS1_21CollectiveEpilogueFwdINS6_IJSA_NS7_ILi256EEESB_EEES9_SE_SG_Li256ELb1ELb1ELb1ELb0EEENS1_36VarlenDynamicPersistentTileSchedulerILi128ELi96ELi256ELi128ELb1ELb1ELb1ELb0ELb1ELb1EEEEEEEEEvNT_6ParamsE --------------------------
	.section	.nv.constant0._ZN7cutlass13device_kernelIN5flash11enable_sm90INS1_16FlashAttnFwdSm90INS1_25CollectiveMainloopFwdSm90ILi2EN4cute5tupleIJNS5_1CILi1EEES8_S8_EEENS6_IJNS7_ILi128EEENS7_ILi96EEENS7_ILi64EEEEEELi256ENS_10bfloat16_tEfNS_4arch4Sm90ELb0ELb0ELb1ELb1ELb0ELb1ELb1ELb1ELb0ELb1ELb1ELb0EEENS1_21CollectiveEpilogueFwdINS6_IJSA_NS7_ILi256EEESB_EEES9_SE_SG_Li256ELb1ELb1ELb1ELb0EEENS1_36VarlenDynamicPersistentTileSchedulerILi128ELi96ELi256ELi128ELb1ELb1ELb1ELb0ELb1ELb1EEEEEEEEEvNT_6ParamsE,"a",@progbits
	.sectionflags	@""
	.align	4
.nv.constant0._ZN7cutlass13device_kernelIN5flash11enable_sm90INS1_16FlashAttnFwdSm90INS1_25CollectiveMainloopFwdSm90ILi2EN4cute5tupleIJNS5_1CILi1EEES8_S8_EEENS6_IJNS7_ILi128EEENS7_ILi96EEENS7_ILi64EEEEEELi256ENS_10bfloat16_tEfNS_4arch4Sm90ELb0ELb0ELb1ELb1ELb0ELb1ELb1ELb1ELb0ELb1ELb1ELb0EEENS1_21CollectiveEpilogueFwdINS6_IJSA_NS7_ILi256EEESB_EEES9_SE_SG_Li256ELb1ELb1ELb1ELb0EEENS1_36VarlenDynamicPersistentTileSchedulerILi128ELi96ELi256ELi128ELb1ELb1ELb1ELb0ELb1ELb1EEEEEEEEEvNT_6ParamsE:
	.zero		3584


//--------------------- .nv.constant0._ZN7cutlass13device_kernelIN5flash11enable_sm90INS1_16FlashAttnFwdSm90INS1_25CollectiveMainloopFwdSm90ILi2EN4cute5tupleIJNS5_1CILi1EEES8_S8_EEENS6_IJNS7_ILi128EEENS7_ILi96EEENS7_ILi64EEEEEELi256ENS_10bfloat16_tEfNS_4arch4Sm90ELb0ELb1ELb1ELb0ELb0ELb0ELb0ELb1ELb0ELb1ELb1ELb0EEENS1_21CollectiveEpilogueFwdINS6_IJSA_NS7_ILi256EEESB_EEES9_SE_SG_Li256ELb0ELb1ELb1ELb0EEENS1_19SingleTileSchedulerILb0ELb1ELb1ELi128EEEEEEEEEvNT_6ParamsE --------------------------
	.section	.nv.constant0._ZN7cutlass13device_kernelIN5flash11enable_sm90INS1_16FlashAttnFwdSm90INS1_25CollectiveMainloopFwdSm90ILi2EN4cute5tupleIJNS5_1CILi1EEES8_S8_EEENS6_IJNS7_ILi128EEENS7_ILi96EEENS7_ILi64EEEEEELi256ENS_10bfloat16_tEfNS_4arch4Sm90ELb0ELb1ELb1ELb0ELb0ELb0ELb0ELb1ELb0ELb1ELb1ELb0EEENS1_21CollectiveEpilogueFwdINS6_IJSA_NS7_ILi256EEESB_EEES9_SE_SG_Li256ELb0ELb1ELb1ELb0EEENS1_19SingleTileSchedulerILb0ELb1ELb1ELi128EEEEEEEEEvNT_6ParamsE,"a",@progbits
	.sectionflags	@""
	.align	4
.nv.constant0._ZN7cutlass13device_kernelIN5flash11enable_sm90INS1_16FlashAttnFwdSm90INS1_25CollectiveMainloopFwdSm90ILi2EN4cute5tupleIJNS5_1CILi1EEES8_S8_EEENS6_IJNS7_ILi128EEENS7_ILi96EEENS7_ILi64EEEEEELi256ENS_10bfloat16_tEfNS_4arch4Sm90ELb0ELb1ELb1ELb0ELb0ELb0ELb0ELb1ELb0ELb1ELb1ELb0EEENS1_21CollectiveEpilogueFwdINS6_IJSA_NS7_ILi256EEESB_EEES9_SE_SG_Li256ELb0ELb1ELb1ELb0EEENS1_19SingleTileSchedulerILb0ELb1ELb1ELi128EEEEEEEEEvNT_6ParamsE:
	.zero		3200


//--------------------- .nv.constant0._ZN7cutlass13device_kernelIN5flash11enable_sm90INS1_16FlashAttnFwdSm90INS1_25CollectiveMainloopFwdSm90ILi2EN4cute5tupleIJNS5_1CILi1EEES8_S8_EEENS6_IJNS7_ILi128EEENS7_ILi96EEENS7_ILi64EEEEEELi256ENS_10bfloat16_tEfNS_4arch4Sm90ELb0ELb1ELb1ELb0ELb0ELb0ELb1ELb1ELb0ELb1ELb1ELb0EEENS1_21CollectiveEpilogueFwdINS6_IJSA_NS7_ILi256EEESB_EEES9_SE_SG_Li256ELb0ELb1ELb1ELb0EEENS1_19SingleTileSchedulerILb0ELb1ELb1ELi128EEEEEEEEEvNT_6ParamsE --------------------------
	.section	.nv.constant0._ZN7cutlass13device_kernelIN5flash11enable_sm90INS1_16FlashAttnFwdSm90INS1_25CollectiveMainloopFwdSm90ILi2EN4cute5tupleIJNS5_1CILi1EEES8_S8_EEENS6_IJNS7_ILi128EEENS7_ILi96EEENS7_ILi64EEEEEELi256ENS_10bfloat16_tEfNS_4arch4Sm90ELb0ELb1ELb1ELb0ELb0ELb0ELb1ELb1ELb0ELb1ELb1ELb0EEENS1_21CollectiveEpilogueFwdINS6_IJSA_NS7_ILi256EEESB_EEES9_SE_SG_Li256ELb0ELb1ELb1ELb0EEENS1_19SingleTileSchedulerILb0ELb1ELb1ELi128EEEEEEEEEvNT_6ParamsE,"a",@progbits
	.sectionflags	@""
	.align	4
.nv.constant0._ZN7cutlass13device_kernelIN5flash11enable_sm90INS1_16FlashAttnFwdSm90INS1_25CollectiveMainloopFwdSm90ILi2EN4cute5tupleIJNS5_1CILi1EEES8_S8_EEENS6_IJNS7_ILi128EEENS7_ILi96EEENS7_ILi64EEEEEELi256ENS_10bfloat16_tEfNS_4arch4Sm90ELb0ELb1ELb1ELb0ELb0ELb0ELb1ELb1ELb0ELb1ELb1ELb0EEENS1_21CollectiveEpilogueFwdINS6_IJSA_NS7_ILi256EEESB_EEES9_SE_SG_Li256ELb0ELb1ELb1ELb0EEENS1_19SingleTileSchedulerILb0ELb1ELb1ELi128EEEEEEEEEvNT_6ParamsE:
	.zero		3456


//--------------------- .nv.constant0._ZN7cutlass13device_kernelIN5flash11enable_sm90INS1_16FlashAttnFwdSm90INS1_25CollectiveMainloopFwdSm90ILi2EN4cute5tupleIJNS5_1CILi1EEES8_S8_EEENS6_IJNS7_ILi128EEENS7_ILi96EEENS7_ILi64EEEEEELi256ENS_10bfloat16_tEfNS_4arch4Sm90ELb0ELb1ELb1ELb1ELb0ELb0ELb0ELb1ELb0ELb1ELb1ELb0EEENS1_21CollectiveEpilogueFwdINS6_IJSA_NS7_ILi256EEESB_EEES9_SE_SG_Li256ELb1ELb1ELb1ELb0EEENS1_36VarlenDynamicPersistentTileSchedulerILi128ELi96ELi256ELi128ELb1ELb1ELb1ELb1ELb0ELb1EEEEEEEEEvNT_6ParamsE --------------------------
	.section	.nv.constant0._ZN7cutlass13device_kernelIN5flash11enable_sm90INS1_16FlashAttnFwdSm90INS1_25CollectiveMainloopFwdSm90ILi2EN4cute5tupleIJNS5_1CILi1EEES8_S8_EEENS6_IJNS7_ILi128EEENS7_ILi96EEENS7_ILi64EEEEEELi256ENS_10bfloat16_tEfNS_4arch4Sm90ELb0ELb1ELb1ELb1ELb0ELb0ELb0ELb1ELb0ELb1ELb1ELb0EEENS1_21CollectiveEpilogueFwdINS6_IJSA_NS7_ILi256EEESB_EEES9_SE_SG_Li256ELb1ELb1ELb1ELb0EEENS1_36VarlenDynamicPersistentTileSchedulerILi128ELi96ELi256ELi128ELb1ELb1ELb1ELb1ELb0ELb1EEEEEEEEEvNT_6ParamsE,"a",@progbits
	.sectionflags	@""
	.align	4
.nv.constant0._ZN7cutlass13device_kernelIN5flash11enable_sm90INS1_16FlashAttnFwdSm90INS1_25CollectiveMainloopFwdSm90ILi2EN4cute5tupleIJNS5_1CILi1EEES8_S8_EEENS6_IJNS7_ILi128EEENS7_ILi96EEENS7_ILi64EEEEEELi256ENS_10bfloat16_tEfNS_4arch4Sm90ELb0ELb1ELb1ELb1ELb0ELb0ELb0ELb1ELb0ELb1ELb1ELb0EEENS1_21CollectiveEpilogueFwdINS6_IJSA_NS7_ILi256EEESB_EEES9_SE_SG_Li256ELb1ELb1ELb1ELb0EEENS1_36VarlenDynamicPersistentTileSchedulerILi128ELi96ELi256ELi128ELb1ELb1ELb1ELb1ELb0ELb1EEEEEEEEEvNT_6ParamsE:
	.zero		3328


//--------------------- .nv.constant0._ZN7cutlass13device_kernelIN5flash11enable_sm90INS1_16FlashAttnFwdSm90INS1_25CollectiveMainloopFwdSm90ILi2EN4cute5tupleIJNS5_1CILi1EEES8_S8_EEENS6_IJNS7_ILi128EEENS7_ILi96EEENS7_ILi64EEEEEELi256ENS_10bfloat16_tEfNS_4arch4Sm90ELb0ELb1ELb1ELb1ELb0ELb1ELb0ELb1ELb0ELb1ELb1ELb0EEENS1_21CollectiveEpilogueFwdINS6_IJSA_NS7_ILi256EEESB_EEES9_SE_SG_Li256ELb1ELb1ELb1ELb0EEENS1_36VarlenDynamicPersistentTileSchedulerILi128ELi96ELi256ELi128ELb1ELb1ELb1ELb1ELb0ELb1EEEEEEEEEvNT_6ParamsE --------------------------
	.section	.nv.constant0._ZN7cutlass13device_kernelIN5flash11enable_sm90INS1_16FlashAttnFwdSm90INS1_25CollectiveMainloopFwdSm90ILi2EN4cute5tupleIJNS5_1CILi1EEES8_S8_EEENS6_IJNS7_ILi128EEENS7_ILi96EEENS7_ILi64EEEEEELi256ENS_10bfloat16_tEfNS_4arch4Sm90ELb0ELb1ELb1ELb1ELb0ELb1ELb0ELb1ELb0ELb1ELb1ELb0EEENS1_21CollectiveEpilogueFwdINS6_IJSA_NS7_ILi256EEESB_EEES9_SE_SG_Li256ELb1ELb1ELb1ELb0EEENS1_36VarlenDynamicPersistentTileSchedulerILi128ELi96ELi256ELi128ELb1ELb1ELb1ELb1ELb0ELb1EEEEEEEEEvNT_6ParamsE,"a",@progbits
	.sectionflags	@""
	.align	4
.nv.constant0._ZN7cutlass13device_kernelIN5flash11enable_sm90INS1_16FlashAttnFwdSm90INS1_25CollectiveMainloopFwdSm90ILi2EN4cute5tupleIJNS5_1CILi1EEES8_S8_EEENS6_IJNS7_ILi128EEENS7_ILi96EEENS7_ILi64EEEEEELi256ENS_10bfloat16_tEfNS_4arch4Sm90ELb0ELb1ELb1ELb1ELb0ELb1ELb0ELb1ELb0ELb1ELb1ELb0EEENS1_21CollectiveEpilogueFwdINS6_IJSA_NS7_ILi256EEESB_EEES9_SE_SG_Li256ELb1ELb1ELb1ELb0EEENS1_36VarlenDynamicPersistentTileSchedulerILi128ELi96ELi256ELi128ELb1ELb1ELb1ELb1ELb0ELb1EEEEEEEEEvNT_6ParamsE:
	.zero		3328


//--------------------- .nv.constant0._ZN7cutlass13device_kernelIN5flash11enable_sm90INS1_16FlashAttnFwdSm90INS1_25CollectiveMainloopFwdSm90ILi2EN4cute5tupleIJNS5_1CILi1EEES8_S8_EEENS6_IJNS7_ILi128EEENS7_ILi96EEENS7_ILi64EEEEEELi256ENS_10bfloat16_tEfNS_4arch4Sm90ELb0ELb1ELb1ELb1ELb0ELb0ELb1ELb1ELb0ELb1ELb1ELb0EEENS1_21CollectiveEpilogueFwdINS6_IJSA_NS7_ILi256EEESB_EEES9_SE_SG_Li256ELb1ELb1ELb1ELb0EEENS1_36VarlenDynamicPersistentTileSchedulerILi128ELi96ELi256ELi128ELb1ELb1ELb1ELb1ELb0ELb1EEEEEEEEEvNT_6ParamsE --------------------------
	.section	.nv.constant0._ZN7cutlass13device_kernelIN5flash11enable_sm90INS1_16FlashAttnFwdSm90INS1_25CollectiveMainloopFwdSm90ILi2EN4cute5tupleIJNS5_1CILi1EEES8_S8_EEENS6_IJNS7_ILi128EEENS7_ILi96EEENS7_ILi64EEEEEELi256ENS_10bfloat16_tEfNS_4arch4Sm90ELb0ELb1ELb1ELb1ELb0ELb0ELb1ELb1ELb0ELb1ELb1ELb0EEENS1_21CollectiveEpilogueFwdINS6_IJSA_NS7_ILi256EEESB_EEES9_SE_SG_Li256ELb1ELb1ELb1ELb0EEENS1_36VarlenDynamicPersistentTileSchedulerILi128ELi96ELi256ELi128ELb1ELb1ELb1ELb1ELb0ELb1EEEEEEEEEvNT_6ParamsE,"a",@progbits
	.sectionflags	@""
	.align	4
.nv.constant0._ZN7cutlass13device_kernelIN5flash11enable_sm90INS1_16FlashAttnFwdSm90INS1_25CollectiveMainloopFwdSm90ILi2EN4cute5tupleIJNS5_1CILi1EEES8_S8_EEENS6_IJNS7_ILi128EEENS7_ILi96EEENS7_ILi64EEEEEELi256ENS_10bfloat16_tEfNS_4arch4Sm90ELb0ELb1ELb1ELb1ELb0ELb0ELb1ELb1ELb0ELb1ELb1ELb0EEENS1_21CollectiveEpilogueFwdINS6_IJSA_NS7_ILi256EEESB_EEES9_SE_SG_Li256ELb1ELb1ELb1ELb0EEENS1_36VarlenDynamicPersistentTileSchedulerILi128ELi96ELi256ELi128ELb1ELb1ELb1ELb1ELb0ELb1EEEEEEEEEvNT_6ParamsE:
	.zero		3584


//--------------------- .nv.constant0._ZN7cutlass13device_kernelIN5flash11enable_sm90INS1_16FlashAttnFwdSm90INS1_25CollectiveMainloopFwdSm90ILi2EN4cute5tupleIJNS5_1CILi1EEES8_S8_EEENS6_IJNS7_ILi128EEENS7_ILi96EEENS7_ILi64EEEEEELi256ENS_10bfloat16_tEfNS_4arch4Sm90ELb0ELb1ELb1ELb1ELb0ELb1ELb1ELb1ELb0ELb1ELb1ELb0EEENS1_21CollectiveEpilogueFwdINS6_IJSA_NS7_ILi256EEESB_EEES9_SE_SG_Li256ELb1ELb1ELb1ELb0EEENS1_36VarlenDynamicPersistentTileSchedulerILi128ELi96ELi256ELi128ELb1ELb1ELb1ELb1ELb0ELb1EEEEEEEEEvNT_6ParamsE --------------------------
	.section	.nv.constant0._ZN7cutlass13device_kernelIN5flash11enable_sm90INS1_16FlashAttnFwdSm90INS1_25CollectiveMainloopFwdSm90ILi2EN4cute5tupleIJNS5_1CILi1EEES8_S8_EEENS6_IJNS7_ILi128EEENS7_ILi96EEENS7_ILi64EEEEEELi256ENS_10bfloat16_tEfNS_4arch4Sm90ELb0ELb1ELb1ELb1ELb0ELb1ELb1ELb1ELb0ELb1ELb1ELb0EEENS1_21CollectiveEpilogueFwdINS6_IJSA_NS7_ILi256EEESB_EEES9_SE_SG_Li256ELb1ELb1ELb1ELb0EEENS1_36VarlenDynamicPersistentTileSchedulerILi128ELi96ELi256ELi128ELb1ELb1ELb1ELb1ELb0ELb1EEEEEEEEEvNT_6ParamsE,"a",@progbits
	.sectionflags	@""
	.align	4
.nv.constant0._ZN7cutlass13device_kernelIN5flash11enable_sm90INS1_16FlashAttnFwdSm90INS1_25CollectiveMainloopFwdSm90ILi2EN4cute5tupleIJNS5_1CILi1EEES8_S8_EEENS6_IJNS7_ILi128EEENS7_ILi96EEENS7_ILi64EEEEEELi256ENS_10bfloat16_tEfNS_4arch4Sm90ELb0ELb1ELb1ELb1ELb0ELb1ELb1ELb1ELb0ELb1ELb1ELb0EEENS1_21CollectiveEpilogueFwdINS6_IJSA_NS7_ILi256EEESB_EEES9_SE_SG_Li256ELb1ELb1ELb1ELb0EEENS1_36VarlenDynamicPersistentTileSchedulerILi128ELi96ELi256ELi128ELb1ELb1ELb1ELb1ELb0ELb1EEEEEEEEEvNT_6ParamsE:
	.zero		3584


//--------------------- .nv.constant0._ZN7cutlass13device_kernelIN5flash11enable_sm90INS1_16FlashAttnFwdSm90INS1_25CollectiveMainloopFwdSm90ILi2EN4cute5tupleIJNS5_1CILi1EEES8_S8_EEENS6_IJNS7_ILi128EEENS7_ILi96EEENS7_ILi64EEEEEELi256ENS_10bfloat16_tEfNS_4arch4Sm90ELb1ELb0ELb1ELb0ELb0ELb0ELb0ELb1ELb0ELb1ELb1ELb0EEENS1_21CollectiveEpilogueFwdINS6_IJSA_NS7_ILi256EEESB_EEES9_SE_SG_Li256ELb0ELb1ELb1ELb0EEENS1_19SingleTileSchedulerILb0ELb1ELb1ELi128EEEEEEEEEvNT_6ParamsE --------------------------
	.section	.nv.constant0._ZN7cutlass13device_kernelIN5flash11enable_sm90INS1_16FlashAttnFwdSm90INS1_25CollectiveMainloopFwdSm90ILi2EN4cute5tupleIJNS5_1CILi1EEES8_S8_EEENS6_IJNS7_ILi128EEENS7_ILi96EEENS7_ILi64EEEEEELi256ENS_10bfloat16_tEfNS_4arch4Sm90ELb1ELb0ELb1ELb0ELb0ELb0ELb0ELb1ELb0ELb1ELb1ELb0EEENS1_21CollectiveEpilogueFwdINS6_IJSA_NS7_ILi256EEESB_EEES9_SE_SG_Li256ELb0ELb1ELb1ELb0EEENS1_19SingleTileSchedulerILb0ELb1ELb1ELi128EEEEEEEEEvNT_6ParamsE,"a",@progbits
	.sectionflags	@""
	.align	4
.nv.constant0._ZN7cutlass13device_kernelIN5flash11enable_sm90INS1_16FlashAttnFwdSm90INS1_25CollectiveMainloopFwdSm90ILi2EN4cute5tupleIJNS5_1CILi1EEES8_S8_EEENS6_IJNS7_ILi128EEENS7_ILi96EEENS7_ILi64EEEEEELi256ENS_10bfloat16_tEfNS_4arch4Sm90ELb1ELb0ELb1ELb0ELb0ELb0ELb0ELb1ELb0ELb1ELb1ELb0EEENS1_21CollectiveEpilogueFwdINS6_IJSA_NS7_ILi256EEESB_EEES9_SE_SG_Li256ELb0ELb1ELb1ELb0EEENS1_19SingleTileSchedulerILb0ELb1ELb1ELi128EEEEEEEEEvNT_6ParamsE:
	.zero		3200


//--------------------- .nv.constant0._ZN7cutlass13device_kernelIN5flash11enable_sm90INS1_16FlashAttnFwdSm90INS1_25CollectiveMainloopFwdSm90ILi2EN4cute5tupleIJNS5_1CILi1EEES8_S8_EEENS6_IJNS7_ILi128EEENS7_ILi96EEENS7_ILi64EEEEEELi256ENS_10bfloat16_tEfNS_4arch4Sm90ELb1ELb0ELb1ELb0ELb0ELb0ELb1ELb1ELb0ELb1ELb1ELb0EEENS1_21CollectiveEpilogueFwdINS6_IJSA_NS7_ILi256EEESB_EEES9_SE_SG_Li256ELb0ELb1ELb1ELb0EEENS1_19SingleTileSchedulerILb0ELb1ELb1ELi128EEEEEEEEEvNT_6ParamsE --------------------------
	.section	.nv.constant0._ZN7cutlass13device_kernelIN5flash11enable_sm90INS1_16FlashAttnFwdSm90INS1_25CollectiveMainloopFwdSm90ILi2EN4cute5tupleIJNS5_1CILi1EEES8_S8_EEENS6_IJNS7_ILi128EEENS7_ILi96EEENS7_ILi64EEEEEELi256ENS_10bfloat16_tEfNS_4arch4Sm90ELb1ELb0ELb1ELb0ELb0ELb0ELb1ELb1ELb0ELb1ELb1ELb0EEENS1_21CollectiveEpilogueFwdINS6_IJSA_NS7_ILi256EEESB_EEES9_SE_SG_Li256ELb0ELb1ELb1ELb0EEENS1_19SingleTileSchedulerILb0ELb1ELb1ELi128EEEEEEEEEvNT_6ParamsE,"a",@progbits
	.sectionflags	@""
	.align	4
.nv.constant0._ZN7cutlass13device_kernelIN5flash11enable_sm90INS1_16FlashAttnFwdSm90INS1_25CollectiveMainloopFwdSm90ILi2EN4cute5tupleIJNS5_1CILi1EEES8_S8_EEENS6_IJNS7_ILi128EEENS7_ILi96EEENS7_ILi64EEEEEELi256ENS_10bfloat16_tEfNS_4arch4Sm90ELb1ELb0ELb1ELb0ELb0ELb0ELb1ELb1ELb0ELb1ELb1ELb0EEENS1_21CollectiveEpilogueFwdINS6_IJSA_NS7_ILi256EEESB_EEES9_SE_SG_Li256ELb0ELb1ELb1ELb0EEENS1_19SingleTileSchedulerILb0ELb1ELb1ELi128EEEEEEEEEvNT_6ParamsE:
	.zero		3456


//--------------------- .nv.constant0._ZN7cutlass13device_kernelIN5flash11enable_sm90INS1_16FlashAttnFwdSm90INS1_25CollectiveMainloopFwdSm90ILi2EN4cute5tupleIJNS5_1CILi1EEES8_S8_EEENS6_IJNS7_ILi128EEENS7_ILi96EEENS7_ILi64EEEEEELi256ENS_10bfloat16_tEfNS_4arch4Sm90ELb1ELb0ELb1ELb1ELb0ELb0ELb0ELb1ELb0ELb1ELb1ELb0EEENS1_21CollectiveEpilogueFwdINS6_IJSA_NS7_ILi256EEESB_EEES9_SE_SG_Li256ELb1ELb1ELb1ELb0EEENS1_36VarlenDynamicPersistentTileSchedulerILi128ELi96ELi256ELi128ELb1ELb1ELb1ELb1ELb1ELb1EEEEEEEEEvNT_6ParamsE --------------------------
	.section	.nv.constant0._ZN7cutlass13device_kernelIN5flash11enable_sm90INS1_16FlashAttnFwdSm90INS1_25CollectiveMainloopFwdSm90ILi2EN4cute5tupleIJNS5_1CILi1EEES8_S8_EEENS6_IJNS7_ILi128EEENS7_ILi96EEENS7_ILi64EEEEEELi256ENS_10bfloat16_tEfNS_4arch4Sm90ELb1ELb0ELb1ELb1ELb0ELb0ELb0ELb1ELb0ELb1ELb1ELb0EEENS1_21CollectiveEpilogueFwdINS6_IJSA_NS7_ILi256EEESB_EEES9_SE_SG_Li256ELb1ELb1ELb1ELb0EEENS1_36VarlenDynamicPersistentTileSchedulerILi128ELi96ELi256ELi128ELb1ELb1ELb1ELb1ELb1ELb1EEEEEEEEEvNT_6ParamsE,"a",@progbits
	.sectionflags	@""
	.align	4
.nv.constant0._ZN7cutlass13device_kernelIN5flash11enable_sm90INS1_16FlashAttnFwdSm90INS1_25CollectiveMainloopFwdSm90ILi2EN4cute5tupleIJNS5_1CILi1EEES8_S8_EEENS6_IJNS7_ILi128EEENS7_ILi96EEENS7_ILi64EEEEEELi256ENS_10bfloat16_tEfNS_4arch4Sm90ELb1ELb0ELb1ELb1ELb0ELb0ELb0ELb1ELb0ELb1ELb1ELb0EEENS1_21CollectiveEpilogueFwdINS6_IJSA_NS7_ILi256EEESB_EEES9_SE_SG_Li256ELb1ELb1ELb1ELb0EEENS1_36VarlenDynamicPersistentTileSchedulerILi128ELi96ELi256ELi128ELb1ELb1ELb1ELb1ELb1ELb1EEEEEEEEEvNT_6ParamsE:
	.zero		3328


//--------------------- .nv.constant0._ZN7cutlass13device_kernelIN5flash11enable_sm90INS1_16FlashAttnFwdSm90INS1_25CollectiveMainloopFwdSm90ILi2EN4cute5tupleIJNS5_1CILi1EEES8_S8_EEENS6_IJNS7_ILi128EEENS7_ILi96EEENS7_ILi64EEEEEELi256ENS_10bfloat16_tEfNS_4arch4Sm90ELb1ELb0ELb1ELb1ELb0ELb1ELb0ELb1ELb0ELb1ELb1ELb0EEENS1_21CollectiveEpilogueFwdINS6_IJSA_NS7_ILi256EEESB_EEES9_SE_SG_Li256ELb1ELb1ELb1ELb0EEENS1_36VarlenDynamicPersistentTileSchedulerILi128ELi96ELi256ELi128ELb1ELb1ELb1ELb1ELb1ELb1EEEEEEEEEvNT_6ParamsE --------------------------
	.section	.nv.constant0._ZN7cutlass13device_kernelIN5flash11enable_sm90INS1_16FlashAttnFwdSm90INS1_25CollectiveMainloopFwdSm90ILi2EN4cute5tupleIJNS5_1CILi1EEES8_S8_EEENS6_IJNS7_ILi128EEENS7_ILi96EEENS7_ILi64EEEEEELi256ENS_10bfloat16_tEfNS_4arch4Sm90ELb1ELb0ELb1ELb1ELb0ELb1ELb0ELb1ELb0ELb1ELb1ELb0EEENS1_21CollectiveEpilogueFwdINS6_IJSA_NS7_ILi256EEESB_EEES9_SE_SG_Li256ELb1ELb1ELb1ELb0EEENS1_36VarlenDynamicPersistentTileSchedulerILi128ELi96ELi256ELi128ELb1ELb1ELb1ELb1ELb1ELb1EEEEEEEEEvNT_6ParamsE,"a",@progbits
	.sectionflags	@""
	.align	4
.nv.constant0._ZN7cutlass13device_kernelIN5flash11enable_sm90INS1_16FlashAttnFwdSm90INS1_25CollectiveMainloopFwdSm90ILi2EN4cute5tupleIJNS5_1CILi1EEES8_S8_EEENS6_IJNS7_ILi128EEENS7_ILi96EEENS7_ILi64EEEEEELi256ENS_10bfloat16_tEfNS_4arch4Sm90ELb1ELb0ELb1ELb1ELb0ELb1ELb0ELb1ELb0ELb1ELb1ELb0EEENS1_21CollectiveEpilogueFwdINS6_IJSA_NS7_ILi256EEESB_EEES9_SE_SG_Li256ELb1ELb1ELb1ELb0EEENS1_36VarlenDynamicPersistentTileSchedulerILi128ELi96ELi256ELi128ELb1ELb1ELb1ELb1ELb1ELb1EEEEEEEEEvNT_6ParamsE:
	.zero		3328


//--------------------- .nv.constant0._ZN7cutlass13device_kernelIN5flash11enable_sm90INS1_16FlashAttnFwdSm90INS1_25CollectiveMainloopFwdSm90ILi2EN4cute5tupleIJNS5_1CILi1EEES8_S8_EEENS6_IJNS7_ILi128EEENS7_ILi96EEENS7_ILi64EEEEEELi256ENS_10bfloat16_tEfNS_4arch4Sm90ELb1ELb0ELb1ELb1ELb0ELb0ELb1ELb1ELb0ELb1ELb1ELb0EEENS1_21CollectiveEpilogueFwdINS6_IJSA_NS7_ILi256EEESB_EEES9_SE_SG_Li256ELb1ELb1ELb1ELb0EEENS1_36VarlenDynamicPersistentTileSchedulerILi128ELi96ELi256ELi128ELb1ELb1ELb1ELb1ELb1ELb1EEEEEEEEEvNT_6ParamsE --------------------------
	.section	.nv.constant0._ZN7cutlass13device_kernelIN5flash11enable_sm90INS1_16FlashAttnFwdSm90INS1_25CollectiveMainloopFwdSm90ILi2EN4cute5tupleIJNS5_1CILi1EEES8_S8_EEENS6_IJNS7_ILi128EEENS7_ILi96EEENS7_ILi64EEEEEELi256ENS_10bfloat16_tEfNS_4arch4Sm90ELb1ELb0ELb1ELb1ELb0ELb0ELb1ELb1ELb0ELb1ELb1ELb0EEENS1_21CollectiveEpilogueFwdINS6_IJSA_NS7_ILi256EEESB_EEES9_SE_SG_Li256ELb1ELb1ELb1ELb0EEENS1_36VarlenDynamicPersistentTileSchedulerILi128ELi96ELi256ELi128ELb1ELb1ELb1ELb1ELb1ELb1EEEEEEEEEvNT_6ParamsE,"a",@progbits
	.sectionflags	@""
	.align	4
.nv.constant0._ZN7cutlass13device_kernelIN5flash11enable_sm90INS1_16FlashAttnFwdSm90INS1_25CollectiveMainloopFwdSm90ILi2EN4cute5tupleIJNS5_1CILi1EEES8_S8_EEENS6_IJNS7_ILi128EEENS7_ILi96EEENS7_ILi64EEEEEELi256ENS_10bfloat16_tEfNS_4arch4Sm90ELb1ELb0ELb1ELb1ELb0ELb0ELb1ELb1ELb0ELb1ELb1ELb0EEENS1_21CollectiveEpilogueFwdINS6_IJSA_NS7_ILi256EEESB_EEES9_SE_SG_Li256ELb1ELb1ELb1ELb0EEENS1_36VarlenDynamicPersistentTileSchedulerILi128ELi96ELi256ELi128ELb1ELb1ELb1ELb1ELb1ELb1EEEEEEEEEvNT_6ParamsE:
	.zero		3584


//--------------------- .nv.constant0._ZN7cutlass13device_kernelIN5flash11enable_sm90INS1_16FlashAttnFwdSm90INS1_25CollectiveMainloopFwdSm90ILi2EN4cute5tupleIJNS5_1CILi1EEES8_S8_EEENS6_IJNS7_ILi128EEENS7_ILi96EEENS7_ILi64EEEEEELi256ENS_10bfloat16_tEfNS_4arch4Sm90ELb1ELb0ELb1ELb1ELb0ELb1ELb1ELb1ELb0ELb1ELb1ELb0EEENS1_21CollectiveEpilogueFwdINS6_IJSA_NS7_ILi256EEESB_EEES9_SE_SG_Li256ELb1ELb1ELb1ELb0EEENS1_36VarlenDynamicPersistentTileSchedulerILi128ELi96ELi256ELi128ELb1ELb1ELb1ELb1ELb1ELb1EEEEEEEEEvNT_6ParamsE --------------------------
	.section	.nv.constant0._ZN7cutlass13device_kernelIN5flash11enable_sm90INS1_16FlashAttnFwdSm90INS1_25CollectiveMainloopFwdSm90ILi2EN4cute5tupleIJNS5_1CILi1EEES8_S8_EEENS6_IJNS7_ILi128EEENS7_ILi96EEENS7_ILi64EEEEEELi256ENS_10bfloat16_tEfNS_4arch4Sm90ELb1ELb0ELb1ELb1ELb0ELb1ELb1ELb1ELb0ELb1ELb1ELb0EEENS1_21CollectiveEpilogueFwdINS6_IJSA_NS7_ILi256EEESB_EEES9_SE_SG_Li256ELb1ELb1ELb1ELb0EEENS1_36VarlenDynamicPersistentTileSchedulerILi128ELi96ELi256ELi128ELb1ELb1ELb1ELb1ELb1ELb1EEEEEEEEEvNT_6ParamsE,"a",@progbits
	.sectionflags	@""
	.align	4
.nv.constant0._ZN7cutlass13device_kernelIN5flash11enable_sm90INS1_16FlashAttnFwdSm90INS1_25CollectiveMainloopFwdSm90ILi2EN4cute5tupleIJNS5_1CILi1EEES8_S8_EEENS6_IJNS7_ILi128EEENS7_ILi96EEENS7_ILi64EEEEEELi256ENS_10bfloat16_tEfNS_4arch4Sm90ELb1ELb0ELb1ELb1ELb0ELb1ELb1ELb1ELb0ELb1ELb1ELb0EEENS1_21CollectiveEpilogueFwdINS6_IJSA_NS7_ILi256EEESB_EEES9_SE_SG_Li256ELb1ELb1ELb1ELb0EEENS1_36VarlenDynamicPersistentTileSchedulerILi128ELi96ELi256ELi128ELb1ELb1ELb1ELb1ELb1ELb1EEEEEEEEEvNT_6ParamsE:
	.zero		3584


//--------------------- SYMBOLS --------------------------

	.type		.nv.reservedSmem.offset0,@object
	.size		.nv.reservedSmem.offset0,0x4
	.type		__assertfail,@function
